	.target	sm_90a

	.elftype	@"ET_EXEC"


//--------------------- .note.nv.tkinfo           --------------------------
	.section	.note.nv.tkinfo,"",@"SHT_NOTE"
	.sectionflags	@"SHF_NOTE_NV_TKINFO"
	.tkinfo
        /*0018*/ 	.word	0x00000002
        /*0030*/ 	.string	""
        /*0030*/ 	.string	"ptxas"
        /*0030*/ 	.string	"Cuda compilation tools, release 13.0, V13.0.88"
        /*0030*/ 	.string	"Build cuda_13.0.r13.0/compiler.36424714_0"
        /*0030*/ 	.string	"-arch sm_90a -m 64 "



//--------------------- .note.nv.cuinfo           --------------------------
	.section	.note.nv.cuinfo,"",@"SHT_NOTE"
	.sectionflags	@"SHF_NOTE_NV_CUINFO"
        /*0018*/ 	.short	0x0002
        /*001a*/ 	.short	0x005a
        /*001c*/ 	.short	0x0082
	.zero		2


//--------------------- .nv.info                  --------------------------
	.section	.nv.info,"",@"SHT_CUDA_INFO"
	.align	4


	//----- nvinfo : EIATTR_REGCOUNT
	.align		4
        /*0000*/ 	.byte	0x04, 0x2f
        /*0002*/ 	.short	(.L_20 - .L_19)
	.align		4
.L_19:
        /*0004*/ 	.word	index@(_ZN7cutlass13device_kernelIN5flash11enable_sm90INS1_16FlashAttnFwdSm90INS1_25CollectiveMainloopFwdSm90ILi2EN4cute5tupleIJNS5_1CILi1EEES8_S8_EEENS6_IJNS7_ILi64EEESA_SA_EEELi512ENS_6half_tEfNS_4arch4Sm90ELb1ELb0ELb1ELb1ELb0ELb1ELb1ELb0ELb0ELb1ELb0ELb0EEENS1_21CollectiveEpilogueFwdINS6_IJSA_NS7_ILi512EEESA_EEES9_SC_SE_Li256ELb1ELb1ELb0ELb0EEENS1_36VarlenDynamicPersistentTileSchedulerILi64ELi64ELi256ELi128ELb0ELb1ELb1ELb1ELb1ELb1EEEEEEEEEvNT_6ParamsE)
        /*0008*/ 	.word	0x000000a8


	//----- nvinfo : EIATTR_FRAME_SIZE
	.align		4
.L_20:
        /*000c*/ 	.byte	0x04, 0x11
        /*000e*/ 	.short	(.L_22 - .L_21)
	.align		4
.L_21:
        /*0010*/ 	.word	index@(_ZN7cutlass13device_kernelIN5flash11enable_sm90INS1_16FlashAttnFwdSm90INS1_25CollectiveMainloopFwdSm90ILi2EN4cute5tupleIJNS5_1CILi1EEES8_S8_EEENS6_IJNS7_ILi64EEESA_SA_EEELi512ENS_6half_tEfNS_4arch4Sm90ELb1ELb0ELb1ELb1ELb0ELb1ELb1ELb0ELb0ELb1ELb0ELb0EEENS1_21CollectiveEpilogueFwdINS6_IJSA_NS7_ILi512EEESA_EEES9_SC_SE_Li256ELb1ELb1ELb0ELb0EEENS1_36VarlenDynamicPersistentTileSchedulerILi64ELi64ELi256ELi128ELb0ELb1ELb1ELb1ELb1ELb1EEEEEEEEEvNT_6ParamsE)
        /*0014*/ 	.word	0x00000070


	//----- nvinfo : EIATTR_REGCOUNT
	.align		4
.L_22:
        /*0018*/ 	.byte	0x04, 0x2f
        /*001a*/ 	.short	(.L_24 - .L_23)
	.align		4
.L_23:
        /*001c*/ 	.word	index@(_ZN7cutlass13device_kernelIN5flash11enable_sm90INS1_16FlashAttnFwdSm90INS1_25CollectiveMainloopFwdSm90ILi2EN4cute5tupleIJNS5_1CILi1EEES8_S8_EEENS6_IJNS7_ILi64EEESA_SA_EEELi512ENS_6half_tEfNS_4arch4Sm90ELb1ELb0ELb1ELb1ELb0ELb0ELb1ELb0ELb0ELb1ELb0ELb0EEENS1_21CollectiveEpilogueFwdINS6_IJSA_NS7_ILi512EEESA_EEES9_SC_SE_Li256ELb1ELb1ELb0ELb0EEENS1_36VarlenDynamicPersistentTileSchedulerILi64ELi64ELi256ELi128ELb0ELb1ELb1ELb1ELb1ELb1EEEEEEEEEvNT_6ParamsE)
        /*0020*/ 	.word	0x000000a8


	//----- nvinfo : EIATTR_FRAME_SIZE
	.align		4
.L_24:
        /*0024*/ 	.byte	0x04, 0x11
        /*0026*/ 	.short	(.L_26 - .L_25)
	.align		4
.L_25:
        /*0028*/ 	.word	index@(_ZN7cutlass13device_kernelIN5flash11enable_sm90INS1_16FlashAttnFwdSm90INS1_25CollectiveMainloopFwdSm90ILi2EN4cute5tupleIJNS5_1CILi1EEES8_S8_EEENS6_IJNS7_ILi64EEESA_SA_EEELi512ENS_6half_tEfNS_4arch4Sm90ELb1ELb0ELb1ELb1ELb0ELb0ELb1ELb0ELb0ELb1ELb0ELb0EEENS1_21CollectiveEpilogueFwdINS6_IJSA_NS7_ILi512EEESA_EEES9_SC_SE_Li256ELb1ELb1ELb0ELb0EEENS1_36VarlenDynamicPersistentTileSchedulerILi64ELi64ELi256ELi128ELb0ELb1ELb1ELb1ELb1ELb1EEEEEEEEEvNT_6ParamsE)
        /*002c*/ 	.word	0x00000068


	//----- nvinfo : EIATTR_REGCOUNT
	.align		4
.L_26:
        /*0030*/ 	.byte	0x04, 0x2f
        /*0032*/ 	.short	(.L_28 - .L_27)
	.align		4
.L_27:
        /*0034*/ 	.word	index@(_ZN7cutlass13device_kernelIN5flash11enable_sm90INS1_16FlashAttnFwdSm90INS1_25CollectiveMainloopFwdSm90ILi2EN4cute5tupleIJNS5_1CILi1EEES8_S8_EEENS6_IJNS7_ILi64EEESA_SA_EEELi512ENS_6half_tEfNS_4arch4Sm90ELb1ELb0ELb1ELb1ELb0ELb1ELb0ELb0ELb0ELb1ELb0ELb0EEENS1_21CollectiveEpilogueFwdINS6_IJSA_NS7_ILi512EEESA_EEES9_SC_SE_Li256ELb1ELb1ELb0ELb0EEENS1_36VarlenDynamicPersistentTileSchedulerILi64ELi64ELi256ELi128ELb0ELb1ELb1ELb1ELb1ELb1EEEEEEEEEvNT_6ParamsE)
        /*0038*/ 	.word	0x000000a8


	//----- nvinfo : EIATTR_FRAME_SIZE
	.align		4
.L_28:
        /*003c*/ 	.byte	0x04, 0x11
        /*003e*/ 	.short	(.L_30 - .L_29)
	.align		4
.L_29:
        /*0040*/ 	.word	index@(_ZN7cutlass13device_kernelIN5flash11enable_sm90INS1_16FlashAttnFwdSm90INS1_25CollectiveMainloopFwdSm90ILi2EN4cute5tupleIJNS5_1CILi1EEES8_S8_EEENS6_IJNS7_ILi64EEESA_SA_EEELi512ENS_6half_tEfNS_4arch4Sm90ELb1ELb0ELb1ELb1ELb0ELb1ELb0ELb0ELb0ELb1ELb0ELb0EEENS1_21CollectiveEpilogueFwdINS6_IJSA_NS7_ILi512EEESA_EEES9_SC_SE_Li256ELb1ELb1ELb0ELb0EEENS1_36VarlenDynamicPersistentTileSchedulerILi64ELi64ELi256ELi128ELb0ELb1ELb1ELb1ELb1ELb1EEEEEEEEEvNT_6ParamsE)
        /*0044*/ 	.word	0x00000060


	//----- nvinfo : EIATTR_REGCOUNT
	.align		4
.L_30:
        /*0048*/ 	.byte	0x04, 0x2f
        /*004a*/ 	.short	(.L_32 - .L_31)
	.align		4
.L_31:
        /*004c*/ 	.word	index@(_ZN7cutlass13device_kernelIN5flash11enable_sm90INS1_16FlashAttnFwdSm90INS1_25CollectiveMainloopFwdSm90ILi2EN4cute5tupleIJNS5_1CILi1EEES8_S8_EEENS6_IJNS7_ILi64EEESA_SA_EEELi512ENS_6half_tEfNS_4arch4Sm90ELb1ELb0ELb1ELb1ELb0ELb0ELb0ELb0ELb0ELb1ELb0ELb0EEENS1_21CollectiveEpilogueFwdINS6_IJSA_NS7_ILi512EEESA_EEES9_SC_SE_Li256ELb1ELb1ELb0ELb0EEENS1_36VarlenDynamicPersistentTileSchedulerILi64ELi64ELi256ELi128ELb0ELb1ELb1ELb1ELb1ELb1EEEEEEEEEvNT_6ParamsE)
        /*0050*/ 	.word	0x000000a8


	//----- nvinfo : EIATTR_FRAME_SIZE
	.align		4
.L_32:
        /*0054*/ 	.byte	0x04, 0x11
        /*0056*/ 	.short	(.L_34 - .L_33)
	.align		4
.L_33:
        /*0058*/ 	.word	index@(_ZN7cutlass13device_kernelIN5flash11enable_sm90INS1_16FlashAttnFwdSm90INS1_25CollectiveMainloopFwdSm90ILi2EN4cute5tupleIJNS5_1CILi1EEES8_S8_EEENS6_IJNS7_ILi64EEESA_SA_EEELi512ENS_6half_tEfNS_4arch4Sm90ELb1ELb0ELb1ELb1ELb0ELb0ELb0ELb0ELb0ELb1ELb0ELb0EEENS1_21CollectiveEpilogueFwdINS6_IJSA_NS7_ILi512EEESA_EEES9_SC_SE_Li256ELb1ELb1ELb0ELb0EEENS1_36VarlenDynamicPersistentTileSchedulerILi64ELi64ELi256ELi128ELb0ELb1ELb1ELb1ELb1ELb1EEEEEEEEEvNT_6ParamsE)
        /*005c*/ 	.word	0x00000058


	//----- nvinfo : EIATTR_REGCOUNT
	.align		4
.L_34:
        /*0060*/ 	.byte	0x04, 0x2f
        /*0062*/ 	.short	(.L_36 - .L_35)
	.align		4
.L_35:
        /*0064*/ 	.word	index@(_ZN7cutlass13device_kernelIN5flash11enable_sm90INS1_16FlashAttnFwdSm90INS1_25CollectiveMainloopFwdSm90ILi2EN4cute5tupleIJNS5_1CILi1EEES8_S8_EEENS6_IJNS7_ILi64EEESA_SA_EEELi512ENS_6half_tEfNS_4arch4Sm90ELb1ELb0ELb1ELb0ELb0ELb0ELb1ELb0ELb0ELb1ELb0ELb0EEENS1_21CollectiveEpilogueFwdINS6_IJSA_NS7_ILi512EEESA_EEES9_SC_SE_Li256ELb0ELb1ELb0ELb0EEENS1_30DynamicPersistentTileSchedulerILi256ELi128ELb0ELb1ELb1EEEEEEEEEvNT_6ParamsE)
        /*0068*/ 	.word	0x000000a8


	//----- nvinfo : EIATTR_FRAME_SIZE
	.align		4
.L_36:
        /*006c*/ 	.byte	0x04, 0x11
        /*006e*/ 	.short	(.L_38 - .L_37)
	.align		4
.L_37:
        /*0070*/ 	.word	index@(_ZN7cutlass13device_kernelIN5flash11enable_sm90INS1_16FlashAttnFwdSm90INS1_25CollectiveMainloopFwdSm90ILi2EN4cute5tupleIJNS5_1CILi1EEES8_S8_EEENS6_IJNS7_ILi64EEESA_SA_EEELi512ENS_6half_tEfNS_4arch4Sm90ELb1ELb0ELb1ELb0ELb0ELb0ELb1ELb0ELb0ELb1ELb0ELb0EEENS1_21CollectiveEpilogueFwdINS6_IJSA_NS7_ILi512EEESA_EEES9_SC_SE_Li256ELb0ELb1ELb0ELb0EEENS1_30DynamicPersistentTileSchedulerILi256ELi128ELb0ELb1ELb1EEEEEEEEEvNT_6ParamsE)
        /*0074*/ 	.word	0x00000048


	//----- nvinfo : EIATTR_REGCOUNT
	.align		4
.L_38:
        /*0078*/ 	.byte	0x04, 0x2f
        /*007a*/ 	.short	(.L_40 - .L_39)
	.align		4
.L_39:
        /*007c*/ 	.word	index@(_ZN7cutlass13device_kernelIN5flash11enable_sm90INS1_16FlashAttnFwdSm90INS1_25CollectiveMainloopFwdSm90ILi2EN4cute5tupleIJNS5_1CILi1EEES8_S8_EEENS6_IJNS7_ILi64EEESA_SA_EEELi512ENS_6half_tEfNS_4arch4Sm90ELb1ELb0ELb1ELb0ELb0ELb0ELb0ELb0ELb0ELb1ELb0ELb0EEENS1_21CollectiveEpilogueFwdINS6_IJSA_NS7_ILi512EEESA_EEES9_SC_SE_Li256ELb0ELb1ELb0ELb0EEENS1_30DynamicPersistentTileSchedulerILi256ELi128ELb0ELb1ELb1EEEEEEEEEvNT_6ParamsE)
        /*0080*/ 	.word	0x000000a8


	//----- nvinfo : EIATTR_FRAME_SIZE
	.align		4
.L_40:
        /*0084*/ 	.byte	0x04, 0x11
        /*0086*/ 	.short	(.L_42 - .L_41)
	.align		4
.L_41:
        /*0088*/ 	.word	index@(_ZN7cutlass13device_kernelIN5flash11enable_sm90INS1_16FlashAttnFwdSm90INS1_25CollectiveMainloopFwdSm90ILi2EN4cute5tupleIJNS5_1CILi1EEES8_S8_EEENS6_IJNS7_ILi64EEESA_SA_EEELi512ENS_6half_tEfNS_4arch4Sm90ELb1ELb0ELb1ELb0ELb0ELb0ELb0ELb0ELb0ELb1ELb0ELb0EEENS1_21CollectiveEpilogueFwdINS6_IJSA_NS7_ILi512EEESA_EEES9_SC_SE_Li256ELb0ELb1ELb0ELb0EEENS1_30DynamicPersistentTileSchedulerILi256ELi128ELb0ELb1ELb1EEEEEEEEEvNT_6ParamsE)
        /*008c*/ 	.word	0x00000028


	//----- nvinfo : EIATTR_REGCOUNT
	.align		4
.L_42:
        /*0090*/ 	.byte	0x04, 0x2f
        /*0092*/ 	.short	(.L_44 - .L_43)
	.align		4
.L_43:
        /*0094*/ 	.word	index@(_ZN7cutlass13device_kernelIN5flash11enable_sm90INS1_16FlashAttnFwdSm90INS1_25CollectiveMainloopFwdSm90ILi2EN4cute5tupleIJNS5_1CILi1EEES8_S8_EEENS6_IJNS7_ILi64EEESA_SA_EEELi512ENS_6half_tEfNS_4arch4Sm90ELb0ELb1ELb1ELb1ELb0ELb1ELb1ELb0ELb0ELb1ELb0ELb0EEENS1_21CollectiveEpilogueFwdINS6_IJSA_NS7_ILi512EEESA_EEES9_SC_SE_Li256ELb1ELb1ELb0ELb0EEENS1_36VarlenDynamicPersistentTileSchedulerILi64ELi64ELi256ELi128ELb0ELb1ELb1ELb1ELb0ELb1EEEEEEEEEvNT_6ParamsE)
        /*0098*/ 	.word	0x000000a8


	//----- nvinfo : EIATTR_FRAME_SIZE
	.align		4
.L_44:
        /*009c*/ 	.byte	0x04, 0x11
        /*009e*/ 	.short	(.L_46 - .L_45)
	.align		4
.L_45:
        /*00a0*/ 	.word	index@($_ZN7cutlass13device_kernelIN5flash11enable_sm90INS1_16FlashAttnFwdSm90INS1_25CollectiveMainloopFwdSm90ILi2EN4cute5tupleIJNS5_1CILi1EEES8_S8_EEENS6_IJNS7_ILi64EEESA_SA_EEELi512ENS_6half_tEfNS_4arch4Sm90ELb0ELb1ELb1ELb1ELb0ELb1ELb1ELb0ELb0ELb1ELb0ELb0EEENS1_21CollectiveEpilogueFwdINS6_IJSA_NS7_ILi512EEESA_EEES9_SC_SE_Li256ELb1ELb1ELb0ELb0EEENS1_36VarlenDynamicPersistentTileSchedulerILi64ELi64ELi256ELi128ELb0ELb1ELb1ELb1ELb0ELb1EEEEEEEEEvNT_6ParamsE$_ZZN5flash25CollectiveMainloopFwdSm90ILi2EN4cute5tupleIJNS1_1CILi1EEES4_S4_EEENS2_IJNS3_ILi64EEES6_S6_EEELi512EN7cutlass6half_tEfNS8_4arch4Sm90ELb0ELb1ELb1ELb1ELb0ELb1ELb1ELb0ELb0ELb1ELb0ELb0EE3mmaINS_16FlashAttnFwdSm90ISC_NS_21CollectiveEpilogueFwdINS2_IJS6_NS3_ILi512EEES6_EEES5_S9_SB_Li256ELb1ELb1ELb0ELb0EEENS_36VarlenDynamicPersistentTileSchedulerILi64ELi64ELi256ELi128ELb0ELb1ELb1ELb1ELb0ELb1EEEE13SharedStorageENS1_6TensorINS1_11ArrayEngineIfLm128EEENS1_6LayoutINS2_IJNS2_IJNS3_ILi2EEESR_NS3_ILi32EEEEEES4_S4_EEENS2_IJNS2_IJS4_SR_NS3_ILi4EEEEEENS3_ILi0EEESX_EEEEEEENS_7SoftmaxILi2ELi0EEEEEbRKNSC_6ParamsENS8_25PipelineTmaAsyncNoClusterILi2ENS8_16PipelineTmaAsyncILi2EEEEES19_RNS8_13PipelineStateILj2EEERT0_RT1_iRiRKNS_16SeqlenInfoQKNewKILb1ELb1EEENS2_IJiiiiEEERT_ENKUliT_T0_T1_E_clIZSD_ISM_S10_S12_EbS15_S19_S19_S1C_S1E_S1G_iS1H_S1L_S1M_S1O_EUlRS1P_iE0_NS3_ILb1EEES1W_EEDaiS1P_S1Q_S1R_)
        /*00a4*/ 	.word	0x000004b0


	//----- nvinfo : EIATTR_FRAME_SIZE
	.align		4
.L_46:
        /*00a8*/ 	.byte	0x04, 0x11
        /*00aa*/ 	.short	(.L_48 - .L_47)
	.align		4
.L_47:
        /*00ac*/ 	.word	index@(_ZN7cutlass13device_kernelIN5flash11enable_sm90INS1_16FlashAttnFwdSm90INS1_25CollectiveMainloopFwdSm90ILi2EN4cute5tupleIJNS5_1CILi1EEES8_S8_EEENS6_IJNS7_ILi64EEESA_SA_EEELi512ENS_6half_tEfNS_4arch4Sm90ELb0ELb1ELb1ELb1ELb0ELb1ELb1ELb0ELb0ELb1ELb0ELb0EEENS1_21CollectiveEpilogueFwdINS6_IJSA_NS7_ILi512EEESA_EEES9_SC_SE_Li256ELb1ELb1ELb0ELb0EEENS1_36VarlenDynamicPersistentTileSchedulerILi64ELi64ELi256ELi128ELb0ELb1ELb1ELb1ELb0ELb1EEEEEEEEEvNT_6ParamsE)
        /*00b0*/ 	.word	0x000004b0


	//----- nvinfo : EIATTR_REGCOUNT
	.align		4
.L_48:
        /*00b4*/ 	.byte	0x04, 0x2f
        /*00b6*/ 	.short	(.L_50 - .L_49)
	.align		4
.L_49:
        /*00b8*/ 	.word	index@(_ZN7cutlass13device_kernelIN5flash11enable_sm90INS1_16FlashAttnFwdSm90INS1_25CollectiveMainloopFwdSm90ILi2EN4cute5tupleIJNS5_1CILi1EEES8_S8_EEENS6_IJNS7_ILi64EEESA_SA_EEELi512ENS_6half_tEfNS_4arch4Sm90ELb0ELb1ELb1ELb1ELb0ELb0ELb1ELb0ELb0ELb1ELb0ELb0EEENS1_21CollectiveEpilogueFwdINS6_IJSA_NS7_ILi512EEESA_EEES9_SC_SE_Li256ELb1ELb1ELb0ELb0EEENS1_36VarlenDynamicPersistentTileSchedulerILi64ELi64ELi256ELi128ELb0ELb1ELb1ELb1ELb0ELb1EEEEEEEEEvNT_6ParamsE)
        /*00bc*/ 	.word	0x000000a8


	//----- nvinfo : EIATTR_FRAME_SIZE
	.align		4
.L_50:
        /*00c0*/ 	.byte	0x04, 0x11
        /*00c2*/ 	.short	(.L_52 - .L_51)
	.align		4
.L_51:
        /*00c4*/ 	.word	index@($_ZN7cutlass13device_kernelIN5flash11enable_sm90INS1_16FlashAttnFwdSm90INS1_25CollectiveMainloopFwdSm90ILi2EN4cute5tupleIJNS5_1CILi1EEES8_S8_EEENS6_IJNS7_ILi64EEESA_SA_EEELi512ENS_6half_tEfNS_4arch4Sm90ELb0ELb1ELb1ELb1ELb0ELb0ELb1ELb0ELb0ELb1ELb0ELb0EEENS1_21CollectiveEpilogueFwdINS6_IJSA_NS7_ILi512EEESA_EEES9_SC_SE_Li256ELb1ELb1ELb0ELb0EEENS1_36VarlenDynamicPersistentTileSchedulerILi64ELi64ELi256ELi128ELb0ELb1ELb1ELb1ELb0ELb1EEEEEEEEEvNT_6ParamsE$_ZZN5flash25CollectiveMainloopFwdSm90ILi2EN4cute5tupleIJNS1_1CILi1EEES4_S4_EEENS2_IJNS3_ILi64EEES6_S6_EEELi512EN7cutlass6half_tEfNS8_4arch4Sm90ELb0ELb1ELb1ELb1ELb0ELb0ELb1ELb0ELb0ELb1ELb0ELb0EE3mmaINS_16FlashAttnFwdSm90ISC_NS_21CollectiveEpilogueFwdINS2_IJS6_NS3_ILi512EEES6_EEES5_S9_SB_Li256ELb1ELb1ELb0ELb0EEENS_36VarlenDynamicPersistentTileSchedulerILi64ELi64ELi256ELi128ELb0ELb1ELb1ELb1ELb0ELb1EEEE13SharedStorageENS1_6TensorINS1_11ArrayEngineIfLm128EEENS1_6LayoutINS2_IJNS2_IJNS3_ILi2EEESR_NS3_ILi32EEEEEES4_S4_EEENS2_IJNS2_IJS4_SR_NS3_ILi4EEEEEENS3_ILi0EEESX_EEEEEEENS_7SoftmaxILi2ELi0EEEEEbRKNSC_6ParamsENS8_25PipelineTmaAsyncNoClusterILi2ENS8_16PipelineTmaAsyncILi2EEEEES19_RNS8_13PipelineStateILj2EEERT0_RT1_iRiRKNS_16SeqlenInfoQKNewKILb1ELb0EEENS2_IJiiiiEEERT_ENKUliT_T0_T1_E_clIZSD_ISM_S10_S12_EbS15_S19_S19_S1C_S1E_S1G_iS1H_S1L_S1M_S1O_EUlRS1P_iE0_NS3_ILb1EEES1W_EEDaiS1P_S1Q_S1R_)
        /*00c8*/ 	.word	0x000004b0


	//----- nvinfo : EIATTR_FRAME_SIZE
	.align		4
.L_52:
        /*00cc*/ 	.byte	0x04, 0x11
        /*00ce*/ 	.short	(.L_54 - .L_53)
	.align		4
.L_53:
        /*00d0*/ 	.word	index@(_ZN7cutlass13device_kernelIN5flash11enable_sm90INS1_16FlashAttnFwdSm90INS1_25CollectiveMainloopFwdSm90ILi2EN4cute5tupleIJNS5_1CILi1EEES8_S8_EEENS6_IJNS7_ILi64EEESA_SA_EEELi512ENS_6half_tEfNS_4arch4Sm90ELb0ELb1ELb1ELb1ELb0ELb0ELb1ELb0ELb0ELb1ELb0ELb0EEENS1_21CollectiveEpilogueFwdINS6_IJSA_NS7_ILi512EEESA_EEES9_SC_SE_Li256ELb1ELb1ELb0ELb0EEENS1_36VarlenDynamicPersistentTileSchedulerILi64ELi64ELi256ELi128ELb0ELb1ELb1ELb1ELb0ELb1EEEEEEEEEvNT_6ParamsE)
        /*00d4*/ 	.word	0x000004b0


	//----- nvinfo : EIATTR_REGCOUNT
	.align		4
.L_54:
        /*00d8*/ 	.byte	0x04, 0x2f
        /*00da*/ 	.short	(.L_56 - .L_55)
	.align		4
.L_55:
        /*00dc*/ 	.word	index@(_ZN7cutlass13device_kernelIN5flash11enable_sm90INS1_16FlashAttnFwdSm90INS1_25CollectiveMainloopFwdSm90ILi2EN4cute5tupleIJNS5_1CILi1EEES8_S8_EEENS6_IJNS7_ILi64EEESA_SA_EEELi512ENS_6half_tEfNS_4arch4Sm90ELb0ELb1ELb1ELb1ELb0ELb1ELb0ELb0ELb0ELb1ELb0ELb0EEENS1_21CollectiveEpilogueFwdINS6_IJSA_NS7_ILi512EEESA_EEES9_SC_SE_Li256ELb1ELb1ELb0ELb0EEENS1_36VarlenDynamicPersistentTileSchedulerILi64ELi64ELi256ELi128ELb0ELb1ELb1ELb1ELb0ELb1EEEEEEEEEvNT_6ParamsE)
        /*00e0*/ 	.word	0x000000a8


	//----- nvinfo : EIATTR_FRAME_SIZE
	.align		4
.L_56:
        /*00e4*/ 	.byte	0x04, 0x11
        /*00e6*/ 	.short	(.L_58 - .L_57)
	.align		4
.L_57:
        /*00e8*/ 	.word	index@(_ZN7cutlass13device_kernelIN5flash11enable_sm90INS1_16FlashAttnFwdSm90INS1_25CollectiveMainloopFwdSm90ILi2EN4cute5tupleIJNS5_1CILi1EEES8_S8_EEENS6_IJNS7_ILi64EEESA_SA_EEELi512ENS_6half_tEfNS_4arch4Sm90ELb0ELb1ELb1ELb1ELb0ELb1ELb0ELb0ELb0ELb1ELb0ELb0EEENS1_21CollectiveEpilogueFwdINS6_IJSA_NS7_ILi512EEESA_EEES9_SC_SE_Li256ELb1ELb1ELb0ELb0EEENS1_36VarlenDynamicPersistentTileSchedulerILi64ELi64ELi256ELi128ELb0ELb1ELb1ELb1ELb0ELb1EEEEEEEEEvNT_6ParamsE)
        /*00ec*/ 	.word	0x00000050


	//----- nvinfo : EIATTR_REGCOUNT
	.align		4
.L_58:
        /*00f0*/ 	.byte	0x04, 0x2f
        /*00f2*/ 	.short	(.L_60 - .L_59)
	.align		4
.L_59:
        /*00f4*/ 	.word	index@(_ZN7cutlass13device_kernelIN5flash11enable_sm90INS1_16FlashAttnFwdSm90INS1_25CollectiveMainloopFwdSm90ILi2EN4cute5tupleIJNS5_1CILi1EEES8_S8_EEENS6_IJNS7_ILi64EEESA_SA_EEELi512ENS_6half_tEfNS_4arch4Sm90ELb0ELb1ELb1ELb1ELb0ELb0ELb0ELb0ELb0ELb1ELb0ELb0EEENS1_21CollectiveEpilogueFwdINS6_IJSA_NS7_ILi512EEESA_EEES9_SC_SE_Li256ELb1ELb1ELb0ELb0EEENS1_36VarlenDynamicPersistentTileSchedulerILi64ELi64ELi256ELi128ELb0ELb1ELb1ELb1ELb0ELb1EEEEEEEEEvNT_6ParamsE)
        /*00f8*/ 	.word	0x000000a8


	//----- nvinfo : EIATTR_FRAME_SIZE
	.align		4
.L_60:
        /*00fc*/ 	.byte	0x04, 0x11
        /*00fe*/ 	.short	(.L_62 - .L_61)
	.align		4
.L_61:
        /*0100*/ 	.word	index@(_ZN7cutlass13device_kernelIN5flash11enable_sm90INS1_16FlashAttnFwdSm90INS1_25CollectiveMainloopFwdSm90ILi2EN4cute5tupleIJNS5_1CILi1EEES8_S8_EEENS6_IJNS7_ILi64EEESA_SA_EEELi512ENS_6half_tEfNS_4arch4Sm90ELb0ELb1ELb1ELb1ELb0ELb0ELb0ELb0ELb0ELb1ELb0ELb0EEENS1_21CollectiveEpilogueFwdINS6_IJSA_NS7_ILi512EEESA_EEES9_SC_SE_Li256ELb1ELb1ELb0ELb0EEENS1_36VarlenDynamicPersistentTileSchedulerILi64ELi64ELi256ELi128ELb0ELb1ELb1ELb1ELb0ELb1EEEEEEEEEvNT_6ParamsE)
        /*0104*/ 	.word	0x00000048


	//----- nvinfo : EIATTR_REGCOUNT
	.align		4
.L_62:
        /*0108*/ 	.byte	0x04, 0x2f
        /*010a*/ 	.short	(.L_64 - .L_63)
	.align		4
.L_63:
        /*010c*/ 	.word	index@(_ZN7cutlass13device_kernelIN5flash11enable_sm90INS1_16FlashAttnFwdSm90INS1_25CollectiveMainloopFwdSm90ILi2EN4cute5tupleIJNS5_1CILi1EEES8_S8_EEENS6_IJNS7_ILi64EEESA_SA_EEELi512ENS_6half_tEfNS_4arch4Sm90ELb0ELb1ELb1ELb0ELb0ELb0ELb1ELb0ELb0ELb1ELb0ELb0EEENS1_21CollectiveEpilogueFwdINS6_IJSA_NS7_ILi512EEESA_EEES9_SC_SE_Li256ELb0ELb1ELb0ELb0EEENS1_30DynamicPersistentTileSchedulerILi256ELi128ELb0ELb1ELb1EEEEEEEEEvNT_6ParamsE)
        /*0110*/ 	.word	0x000000a8


	//----- nvinfo : EIATTR_FRAME_SIZE
	.align		4
.L_64:
        /*0114*/ 	.byte	0x04, 0x11
        /*0116*/ 	.short	(.L_66 - .L_65)
	.align		4
.L_65:
        /*0118*/ 	.word	index@($_ZN7cutlass13device_kernelIN5flash11enable_sm90INS1_16FlashAttnFwdSm90INS1_25CollectiveMainloopFwdSm90ILi2EN4cute5tupleIJNS5_1CILi1EEES8_S8_EEENS6_IJNS7_ILi64EEESA_SA_EEELi512ENS_6half_tEfNS_4arch4Sm90ELb0ELb1ELb1ELb0ELb0ELb0ELb1ELb0ELb0ELb1ELb0ELb0EEENS1_21CollectiveEpilogueFwdINS6_IJSA_NS7_ILi512EEESA_EEES9_SC_SE_Li256ELb0ELb1ELb0ELb0EEENS1_30DynamicPersistentTileSchedulerILi256ELi128ELb0ELb1ELb1EEEEEEEEEvNT_6ParamsE$_ZZN5flash25CollectiveMainloopFwdSm90ILi2EN4cute5tupleIJNS1_1CILi1EEES4_S4_EEENS2_IJNS3_ILi64EEES6_S6_EEELi512EN7cutlass6half_tEfNS8_4arch4Sm90ELb0ELb1ELb1ELb0ELb0ELb0ELb1ELb0ELb0ELb1ELb0ELb0EE3mmaINS_16FlashAttnFwdSm90ISC_NS_21CollectiveEpilogueFwdINS2_IJS6_NS3_ILi512EEES6_EEES5_S9_SB_Li256ELb0ELb1ELb0ELb0EEENS_30DynamicPersistentTileSchedulerILi256ELi128ELb0ELb1ELb1EEEE13SharedStorageENS1_6TensorINS1_11ArrayEngineIfLm128EEENS1_6LayoutINS2_IJNS2_IJNS3_ILi2EEESR_NS3_ILi32EEEEEES4_S4_EEENS2_IJNS2_IJS4_SR_NS3_ILi4EEEEEENS3_ILi0EEESX_EEEEEEENS_7SoftmaxILi2ELi0EEEEEbRKNSC_6ParamsENS8_25PipelineTmaAsyncNoClusterILi2ENS8_16PipelineTmaAsyncILi2EEEEES19_RNS8_13PipelineStateILj2EEERT0_RT1_iRiRKNS_16SeqlenInfoQKNewKILb0ELb0EEENS2_IJiiiiEEERT_ENKUliT_T0_T1_E_clIZSD_ISM_S10_S12_EbS15_S19_S19_S1C_S1E_S1G_iS1H_S1L_S1M_S1O_EUlRS1P_iE0_NS3_ILb1EEES1W_EEDaiS1P_S1Q_S1R_)
        /*011c*/ 	.word	0x00000490


	//----- nvinfo : EIATTR_FRAME_SIZE
	.align		4
.L_66:
        /*0120*/ 	.byte	0x04, 0x11
        /*0122*/ 	.short	(.L_68 - .L_67)
	.align		4
.L_67:
        /*0124*/ 	.word	index@(_ZN7cutlass13device_kernelIN5flash11enable_sm90INS1_16FlashAttnFwdSm90INS1_25CollectiveMainloopFwdSm90ILi2EN4cute5tupleIJNS5_1CILi1EEES8_S8_EEENS6_IJNS7_ILi64EEESA_SA_EEELi512ENS_6half_tEfNS_4arch4Sm90ELb0ELb1ELb1ELb0ELb0ELb0ELb1ELb0ELb0ELb1ELb0ELb0EEENS1_21CollectiveEpilogueFwdINS6_IJSA_NS7_ILi512EEESA_EEES9_SC_SE_Li256ELb0ELb1ELb0ELb0EEENS1_30DynamicPersistentTileSchedulerILi256ELi128ELb0ELb1ELb1EEEEEEEEEvNT_6ParamsE)
        /*0128*/ 	.word	0x00000490


	//----- nvinfo : EIATTR_REGCOUNT
	.align		4
.L_68:
        /*012c*/ 	.byte	0x04, 0x2f
        /*012e*/ 	.short	(.L_70 - .L_69)
	.align		4
.L_69:
        /*0130*/ 	.word	index@(_ZN7cutlass13device_kernelIN5flash11enable_sm90INS1_16FlashAttnFwdSm90INS1_25CollectiveMainloopFwdSm90ILi2EN4cute5tupleIJNS5_1CILi1EEES8_S8_EEENS6_IJNS7_ILi64EEESA_SA_EEELi512ENS_6half_tEfNS_4arch4Sm90ELb0ELb1ELb1ELb0ELb0ELb0ELb0ELb0ELb0ELb1ELb0ELb0EEENS1_21CollectiveEpilogueFwdINS6_IJSA_NS7_ILi512EEESA_EEES9_SC_SE_Li256ELb0ELb1ELb0ELb0EEENS1_30DynamicPersistentTileSchedulerILi256ELi128ELb0ELb1ELb1EEEEEEEEEvNT_6ParamsE)
        /*0134*/ 	.word	0x000000a8


	//----- nvinfo : EIATTR_FRAME_SIZE
	.align		4
.L_70:
        /*0138*/ 	.byte	0x04, 0x11
        /*013a*/ 	.short	(.L_72 - .L_71)
	.align		4
.L_71:
        /*013c*/ 	.word	index@(_ZN7cutlass13device_kernelIN5flash11enable_sm90INS1_16FlashAttnFwdSm90INS1_25CollectiveMainloopFwdSm90ILi2EN4cute5tupleIJNS5_1CILi1EEES8_S8_EEENS6_IJNS7_ILi64EEESA_SA_EEELi512ENS_6half_tEfNS_4arch4Sm90ELb0ELb1ELb1ELb0ELb0ELb0ELb0ELb0ELb0ELb1ELb0ELb0EEENS1_21CollectiveEpilogueFwdINS6_IJSA_NS7_ILi512EEESA_EEES9_SC_SE_Li256ELb0ELb1ELb0ELb0EEENS1_30DynamicPersistentTileSchedulerILi256ELi128ELb0ELb1ELb1EEEEEEEEEvNT_6ParamsE)
        /*0140*/ 	.word	0x00000028


	//----- nvinfo : EIATTR_REGCOUNT
	.align		4
.L_72:
        /*0144*/ 	.byte	0x04, 0x2f
        /*0146*/ 	.short	(.L_74 - .L_73)
	.align		4
.L_73:
        /*0148*/ 	.word	index@(_ZN7cutlass13device_kernelIN5flash11enable_sm90INS1_16FlashAttnFwdSm90INS1_25CollectiveMainloopFwdSm90ILi2EN4cute5tupleIJNS5_1CILi1EEES8_S8_EEENS6_IJNS7_ILi64EEESA_SA_EEELi512ENS_6half_tEfNS_4arch4Sm90ELb0ELb0ELb1ELb1ELb0ELb1ELb1ELb0ELb0ELb1ELb0ELb0EEENS1_21CollectiveEpilogueFwdINS6_IJSA_NS7_ILi512EEESA_EEES9_SC_SE_Li256ELb1ELb1ELb0ELb0EEENS1_36VarlenDynamicPersistentTileSchedulerILi64ELi64ELi256ELi128ELb0ELb1ELb1ELb0ELb1ELb1EEEEEEEEEvNT_6ParamsE)
        /*014c*/ 	.word	0x000000a8


	//----- nvinfo : EIATTR_FRAME_SIZE
	.align		4
.L_74:
        /*0150*/ 	.byte	0x04, 0x11
        /*0152*/ 	.short	(.L_76 - .L_75)
	.align		4
.L_75:
        /*0154*/ 	.word	index@(_ZN7cutlass13device_kernelIN5flash11enable_sm90INS1_16FlashAttnFwdSm90INS1_25CollectiveMainloopFwdSm90ILi2EN4cute5tupleIJNS5_1CILi1EEES8_S8_EEENS6_IJNS7_ILi64EEESA_SA_EEELi512ENS_6half_tEfNS_4arch4Sm90ELb0ELb0ELb1ELb1ELb0ELb1ELb1ELb0ELb0ELb1ELb0ELb0EEENS1_21CollectiveEpilogueFwdINS6_IJSA_NS7_ILi512EEESA_EEES9_SC_SE_Li256ELb1ELb1ELb0ELb0EEENS1_36VarlenDynamicPersistentTileSchedulerILi64ELi64ELi256ELi128ELb0ELb1ELb1ELb0ELb1ELb1EEEEEEEEEvNT_6ParamsE)
        /*0158*/ 	.word	0x00000078


	//----- nvinfo : EIATTR_REGCOUNT
	.align		4
.L_76:
        /*015c*/ 	.byte	0x04, 0x2f
        /*015e*/ 	.short	(.L_78 - .L_77)
	.align		4
.L_77:
        /*0160*/ 	.word	index@(_ZN7cutlass13device_kernelIN5flash11enable_sm90INS1_16FlashAttnFwdSm90INS1_25CollectiveMainloopFwdSm90ILi2EN4cute5tupleIJNS5_1CILi1EEES8_S8_EEENS6_IJNS7_ILi64EEESA_SA_EEELi512ENS_6half_tEfNS_4arch4Sm90ELb0ELb0ELb1ELb1ELb0ELb0ELb1ELb0ELb0ELb1ELb0ELb0EEENS1_21CollectiveEpilogueFwdINS6_IJSA_NS7_ILi512EEESA_EEES9_SC_SE_Li256ELb1ELb1ELb0ELb0EEENS1_36VarlenDynamicPersistentTileSchedulerILi64ELi64ELi256ELi128ELb0ELb1ELb1ELb0ELb1ELb1EEEEEEEEEvNT_6ParamsE)
        /*0164*/ 	.word	0x000000a8


	//----- nvinfo : EIATTR_FRAME_SIZE
	.align		4
.L_78:
        /*0168*/ 	.byte	0x04, 0x11
        /*016a*/ 	.short	(.L_80 - .L_79)
	.align		4
.L_79:
        /*016c*/ 	.word	index@(_ZN7cutlass13device_kernelIN5flash11enable_sm90INS1_16FlashAttnFwdSm90INS1_25CollectiveMainloopFwdSm90ILi2EN4cute5tupleIJNS5_1CILi1EEES8_S8_EEENS6_IJNS7_ILi64EEESA_SA_EEELi512ENS_6half_tEfNS_4arch4Sm90ELb0ELb0ELb1ELb1ELb0ELb0ELb1ELb0ELb0ELb1ELb0ELb0EEENS1_21CollectiveEpilogueFwdINS6_IJSA_NS7_ILi512EEESA_EEES9_SC_SE_Li256ELb1ELb1ELb0ELb0EEENS1_36VarlenDynamicPersistentTileSchedulerILi64ELi64ELi256ELi128ELb0ELb1ELb1ELb0ELb1ELb1EEEEEEEEEvNT_6ParamsE)
        /*0170*/ 	.word	0x00000070


	//----- nvinfo : EIATTR_REGCOUNT
	.align		4
.L_80:
        /*0174*/ 	.byte	0x04, 0x2f
        /*0176*/ 	.short	(.L_82 - .L_81)
	.align		4
.L_81:
        /*0178*/ 	.word	index@(_ZN7cutlass13device_kernelIN5flash11enable_sm90INS1_16FlashAttnFwdSm90INS1_25CollectiveMainloopFwdSm90ILi2EN4cute5tupleIJNS5_1CILi1EEES8_S8_EEENS6_IJNS7_ILi64EEESA_SA_EEELi512ENS_6half_tEfNS_4arch4Sm90ELb0ELb0ELb1ELb1ELb0ELb1ELb0ELb0ELb0ELb1ELb0ELb0EEENS1_21CollectiveEpilogueFwdINS6_IJSA_NS7_ILi512EEESA_EEES9_SC_SE_Li256ELb1ELb1ELb0ELb0EEENS1_36VarlenDynamicPersistentTileSchedulerILi64ELi64ELi256ELi128ELb0ELb1ELb1ELb0ELb1ELb1EEEEEEEEEvNT_6ParamsE)
        /*017c*/ 	.word	0x000000a8


	//----- nvinfo : EIATTR_FRAME_SIZE
	.align		4
.L_82:
        /*0180*/ 	.byte	0x04, 0x11
        /*0182*/ 	.short	(.L_84 - .L_83)
	.align		4
.L_83:
        /*0184*/ 	.word	index@(_ZN7cutlass13device_kernelIN5flash11enable_sm90INS1_16FlashAttnFwdSm90INS1_25CollectiveMainloopFwdSm90ILi2EN4cute5tupleIJNS5_1CILi1EEES8_S8_EEENS6_IJNS7_ILi64EEESA_SA_EEELi512ENS_6half_tEfNS_4arch4Sm90ELb0ELb0ELb1ELb1ELb0ELb1ELb0ELb0ELb0ELb1ELb0ELb0EEENS1_21CollectiveEpilogueFwdINS6_IJSA_NS7_ILi512EEESA_EEES9_SC_SE_Li256ELb1ELb1ELb0ELb0EEENS1_36VarlenDynamicPersistentTileSchedulerILi64ELi64ELi256ELi128ELb0ELb1ELb1ELb0ELb1ELb1EEEEEEEEEvNT_6ParamsE)
        /*0188*/ 	.word	0x00000068


	//----- nvinfo : EIATTR_REGCOUNT
	.align		4
.L_84:
        /*018c*/ 	.byte	0x04, 0x2f
        /*018e*/ 	.short	(.L_86 - .L_85)
	.align		4
.L_85:
        /*0190*/ 	.word	index@(_ZN7cutlass13device_kernelIN5flash11enable_sm90INS1_16FlashAttnFwdSm90INS1_25CollectiveMainloopFwdSm90ILi2EN4cute5tupleIJNS5_1CILi1EEES8_S8_EEENS6_IJNS7_ILi64EEESA_SA_EEELi512ENS_6half_tEfNS_4arch4Sm90ELb0ELb0ELb1ELb1ELb0ELb0ELb0ELb0ELb0ELb1ELb0ELb0EEENS1_21CollectiveEpilogueFwdINS6_IJSA_NS7_ILi512EEESA_EEES9_SC_SE_Li256ELb1ELb1ELb0ELb0EEENS1_36VarlenDynamicPersistentTileSchedulerILi64ELi64ELi256ELi128ELb0ELb1ELb1ELb0ELb1ELb1EEEEEEEEEvNT_6ParamsE)
        /*0194*/ 	.word	0x000000a8


	//----- nvinfo : EIATTR_FRAME_SIZE
	.align		4
.L_86:
        /*0198*/ 	.byte	0x04, 0x11
        /*019a*/ 	.short	(.L_88 - .L_87)
	.align		4
.L_87:
        /*019c*/ 	.word	index@(_ZN7cutlass13device_kernelIN5flash11enable_sm90INS1_16FlashAttnFwdSm90INS1_25CollectiveMainloopFwdSm90ILi2EN4cute5tupleIJNS5_1CILi1EEES8_S8_EEENS6_IJNS7_ILi64EEESA_SA_EEELi512ENS_6half_tEfNS_4arch4Sm90ELb0ELb0ELb1ELb1ELb0ELb0ELb0ELb0ELb0ELb1ELb0ELb0EEENS1_21CollectiveEpilogueFwdINS6_IJSA_NS7_ILi512EEESA_EEES9_SC_SE_Li256ELb1ELb1ELb0ELb0EEENS1_36VarlenDynamicPersistentTileSchedulerILi64ELi64ELi256ELi128ELb0ELb1ELb1ELb0ELb1ELb1EEEEEEEEEvNT_6ParamsE)
        /*01a0*/ 	.word	0x00000060


	//----- nvinfo : EIATTR_REGCOUNT
	.align		4
.L_88:
        /*01a4*/ 	.byte	0x04, 0x2f
        /*01a6*/ 	.short	(.L_90 - .L_89)
	.align		4
.L_89:
        /*01a8*/ 	.word	index@(_ZN7cutlass13device_kernelIN5flash11enable_sm90INS1_16FlashAttnFwdSm90INS1_25CollectiveMainloopFwdSm90ILi2EN4cute5tupleIJNS5_1CILi1EEES8_S8_EEENS6_IJNS7_ILi64EEESA_SA_EEELi512ENS_6half_tEfNS_4arch4Sm90ELb0ELb0ELb1ELb0ELb0ELb0ELb1ELb0ELb0ELb1ELb0ELb0EEENS1_21CollectiveEpilogueFwdINS6_IJSA_NS7_ILi512EEESA_EEES9_SC_SE_Li256ELb0ELb1ELb0ELb0EEENS1_29StaticPersistentTileSchedulerILb0EEEEEEEEEvNT_6ParamsE)
        /*01ac*/ 	.word	0x000000a8


	//----- nvinfo : EIATTR_FRAME_SIZE
	.align		4
.L_90:
        /*01b0*/ 	.byte	0x04, 0x11
        /*01b2*/ 	.short	(.L_92 - .L_91)
	.align		4
.L_91:
        /*01b4*/ 	.word	index@(_ZN7cutlass13device_kernelIN5flash11enable_sm90INS1_16FlashAttnFwdSm90INS1_25CollectiveMainloopFwdSm90ILi2EN4cute5tupleIJNS5_1CILi1EEES8_S8_EEENS6_IJNS7_ILi64EEESA_SA_EEELi512ENS_6half_tEfNS_4arch4Sm90ELb0ELb0ELb1ELb0ELb0ELb0ELb1ELb0ELb0ELb1ELb0ELb0EEENS1_21CollectiveEpilogueFwdINS6_IJSA_NS7_ILi512EEESA_EEES9_SC_SE_Li256ELb0ELb1ELb0ELb0EEENS1_29StaticPersistentTileSchedulerILb0EEEEEEEEEvNT_6ParamsE)
        /*01b8*/ 	.word	0x00000058


	//----- nvinfo : EIATTR_REGCOUNT
	.align		4
.L_92:
        /*01bc*/ 	.byte	0x04, 0x2f
        /*01be*/ 	.short	(.L_94 - .L_93)
	.align		4
.L_93:
        /*01c0*/ 	.word	index@(_ZN7cutlass13device_kernelIN5flash11enable_sm90INS1_16FlashAttnFwdSm90INS1_25CollectiveMainloopFwdSm90ILi2EN4cute5tupleIJNS5_1CILi1EEES8_S8_EEENS6_IJNS7_ILi64EEESA_SA_EEELi512ENS_6half_tEfNS_4arch4Sm90ELb0ELb0ELb1ELb0ELb0ELb0ELb0ELb0ELb0ELb1ELb0ELb0EEENS1_21CollectiveEpilogueFwdINS6_IJSA_NS7_ILi512EEESA_EEES9_SC_SE_Li256ELb0ELb1ELb0ELb0EEENS1_29StaticPersistentTileSchedulerILb0EEEEEEEEEvNT_6ParamsE)
        /*01c4*/ 	.word	0x000000a8


	//----- nvinfo : EIATTR_FRAME_SIZE
	.align		4
.L_94:
        /*01c8*/ 	.byte	0x04, 0x11
        /*01ca*/ 	.short	(.L_96 - .L_95)
	.align		4
.L_95:
        /*01cc*/ 	.word	index@(_ZN7cutlass13device_kernelIN5flash11enable_sm90INS1_16FlashAttnFwdSm90INS1_25CollectiveMainloopFwdSm90ILi2EN4cute5tupleIJNS5_1CILi1EEES8_S8_EEENS6_IJNS7_ILi64EEESA_SA_EEELi512ENS_6half_tEfNS_4arch4Sm90ELb0ELb0ELb1ELb0ELb0ELb0ELb0ELb0ELb0ELb1ELb0ELb0EEENS1_21CollectiveEpilogueFwdINS6_IJSA_NS7_ILi512EEESA_EEES9_SC_SE_Li256ELb0ELb1ELb0ELb0EEENS1_29StaticPersistentTileSchedulerILb0EEEEEEEEEvNT_6ParamsE)
        /*01d0*/ 	.word	0x00000038


	//----- nvinfo : EIATTR_MIN_STACK_SIZE
	.align		4
.L_96:
        /*01d4*/ 	.byte	0x04, 0x12
        /*01d6*/ 	.short	(.L_98 - .L_97)
	.align		4
.L_97:
        /*01d8*/ 	.word	index@(_ZN7cutlass13device_kernelIN5flash11enable_sm90INS1_16FlashAttnFwdSm90INS1_25CollectiveMainloopFwdSm90ILi2EN4cute5tupleIJNS5_1CILi1EEES8_S8_EEENS6_IJNS7_ILi64EEESA_SA_EEELi512ENS_6half_tEfNS_4arch4Sm90ELb0ELb0ELb1ELb0ELb0ELb0ELb0ELb0ELb0ELb1ELb0ELb0EEENS1_21CollectiveEpilogueFwdINS6_IJSA_NS7_ILi512EEESA_EEES9_SC_SE_Li256ELb0ELb1ELb0ELb0EEENS1_29StaticPersistentTileSchedulerILb0EEEEEEEEEvNT_6ParamsE)
        /*01dc*/ 	.word	0x00000038


	//----- nvinfo : EIATTR_MIN_STACK_SIZE
	.align		4
.L_98:
        /*01e0*/ 	.byte	0x04, 0x12
        /*01e2*/ 	.short	(.L_100 - .L_99)
	.align		4
.L_99:
        /*01e4*/ 	.word	index@(_ZN7cutlass13device_kernelIN5flash11enable_sm90INS1_16FlashAttnFwdSm90INS1_25CollectiveMainloopFwdSm90ILi2EN4cute5tupleIJNS5_1CILi1EEES8_S8_EEENS6_IJNS7_ILi64EEESA_SA_EEELi512ENS_6half_tEfNS_4arch4Sm90ELb0ELb0ELb1ELb0ELb0ELb0ELb1ELb0ELb0ELb1ELb0ELb0EEENS1_21CollectiveEpilogueFwdINS6_IJSA_NS7_ILi512EEESA_EEES9_SC_SE_Li256ELb0ELb1ELb0ELb0EEENS1_29StaticPersistentTileSchedulerILb0EEEEEEEEEvNT_6ParamsE)
        /*01e8*/ 	.word	0x00000058


	//----- nvinfo : EIATTR_MIN_STACK_SIZE
	.align		4
.L_100:
        /*01ec*/ 	.byte	0x04, 0x12
        /*01ee*/ 	.short	(.L_102 - .L_101)
	.align		4
.L_101:
        /*01f0*/ 	.word	index@(_ZN7cutlass13device_kernelIN5flash11enable_sm90INS1_16FlashAttnFwdSm90INS1_25CollectiveMainloopFwdSm90ILi2EN4cute5tupleIJNS5_1CILi1EEES8_S8_EEENS6_IJNS7_ILi64EEESA_SA_EEELi512ENS_6half_tEfNS_4arch4Sm90ELb0ELb0ELb1ELb1ELb0ELb0ELb0ELb0ELb0ELb1ELb0ELb0EEENS1_21CollectiveEpilogueFwdINS6_IJSA_NS7_ILi512EEESA_EEES9_SC_SE_Li256ELb1ELb1ELb0ELb0EEENS1_36VarlenDynamicPersistentTileSchedulerILi64ELi64ELi256ELi128ELb0ELb1ELb1ELb0ELb1ELb1EEEEEEEEEvNT_6ParamsE)
        /*01f4*/ 	.word	0x00000060


	//----- nvinfo : EIATTR_MIN_STACK_SIZE
	.align		4
.L_102:
        /*01f8*/ 	.byte	0x04, 0x12
        /*01fa*/ 	.short	(.L_104 - .L_103)
	.align		4
.L_103:
        /*01fc*/ 	.word	index@(_ZN7cutlass13device_kernelIN5flash11enable_sm90INS1_16FlashAttnFwdSm90INS1_25CollectiveMainloopFwdSm90ILi2EN4cute5tupleIJNS5_1CILi1EEES8_S8_EEENS6_IJNS7_ILi64EEESA_SA_EEELi512ENS_6half_tEfNS_4arch4Sm90ELb0ELb0ELb1ELb1ELb0ELb1ELb0ELb0ELb0ELb1ELb0ELb0EEENS1_21CollectiveEpilogueFwdINS6_IJSA_NS7_ILi512EEESA_EEES9_SC_SE_Li256ELb1ELb1ELb0ELb0EEENS1_36VarlenDynamicPersistentTileSchedulerILi64ELi64ELi256ELi128ELb0ELb1ELb1ELb0ELb1ELb1EEEEEEEEEvNT_6ParamsE)
        /*0200*/ 	.word	0x00000068


	//----- nvinfo : EIATTR_MIN_STACK_SIZE
	.align		4
.L_104:
        /*0204*/ 	.byte	0x04, 0x12
        /*0206*/ 	.short	(.L_106 - .L_105)
	.align		4
.L_105:
        /*0208*/ 	.word	index@(_ZN7cutlass13device_kernelIN5flash11enable_sm90INS1_16FlashAttnFwdSm90INS1_25CollectiveMainloopFwdSm90ILi2EN4cute5tupleIJNS5_1CILi1EEES8_S8_EEENS6_IJNS7_ILi64EEESA_SA_EEELi512ENS_6half_tEfNS_4arch4Sm90ELb0ELb0ELb1ELb1ELb0ELb0ELb1ELb0ELb0ELb1ELb0ELb0EEENS1_21CollectiveEpilogueFwdINS6_IJSA_NS7_ILi512EEESA_EEES9_SC_SE_Li256ELb1ELb1ELb0ELb0EEENS1_36VarlenDynamicPersistentTileSchedulerILi64ELi64ELi256ELi128ELb0ELb1ELb1ELb0ELb1ELb1EEEEEEEEEvNT_6ParamsE)
        /*020c*/ 	.word	0x00000070


	//----- nvinfo : EIATTR_MIN_STACK_SIZE
	.align		4
.L_106:
        /*0210*/ 	.byte	0x04, 0x12
        /*0212*/ 	.short	(.L_108 - .L_107)
	.align		4
.L_107:
        /*0214*/ 	.word	index@(_ZN7cutlass13device_kernelIN5flash11enable_sm90INS1_16FlashAttnFwdSm90INS1_25CollectiveMainloopFwdSm90ILi2EN4cute5tupleIJNS5_1CILi1EEES8_S8_EEENS6_IJNS7_ILi64EEESA_SA_EEELi512ENS_6half_tEfNS_4arch4Sm90ELb0ELb0ELb1ELb1ELb0ELb1ELb1ELb0ELb0ELb1ELb0ELb0EEENS1_21CollectiveEpilogueFwdINS6_IJSA_NS7_ILi512EEESA_EEES9_SC_SE_Li256ELb1ELb1ELb0ELb0EEENS1_36VarlenDynamicPersistentTileSchedulerILi64ELi64ELi256ELi128ELb0ELb1ELb1ELb0ELb1ELb1EEEEEEEEEvNT_6ParamsE)
        /*0218*/ 	.word	0x00000078


	//----- nvinfo : EIATTR_MIN_STACK_SIZE
	.align		4
.L_108:
        /*021c*/ 	.byte	0x04, 0x12
        /*021e*/ 	.short	(.L_110 - .L_109)
	.align		4
.L_109:
        /*0220*/ 	.word	index@(_ZN7cutlass13device_kernelIN5flash11enable_sm90INS1_16FlashAttnFwdSm90INS1_25CollectiveMainloopFwdSm90ILi2EN4cute5tupleIJNS5_1CILi1EEES8_S8_EEENS6_IJNS7_ILi64EEESA_SA_EEELi512ENS_6half_tEfNS_4arch4Sm90ELb0ELb1ELb1ELb0ELb0ELb0ELb0ELb0ELb0ELb1ELb0ELb0EEENS1_21CollectiveEpilogueFwdINS6_IJSA_NS7_ILi512EEESA_EEES9_SC_SE_Li256ELb0ELb1ELb0ELb0EEENS1_30DynamicPersistentTileSchedulerILi256ELi128ELb0ELb1ELb1EEEEEEEEEvNT_6ParamsE)
        /*0224*/ 	.word	0x00000028


	//----- nvinfo : EIATTR_MIN_STACK_SIZE
	.align		4
.L_110:
        /*0228*/ 	.byte	0x04, 0x12
        /*022a*/ 	.short	(.L_112 - .L_111)
	.align		4
.L_111:
        /*022c*/ 	.word	index@(_ZN7cutlass13device_kernelIN5flash11enable_sm90INS1_16FlashAttnFwdSm90INS1_25CollectiveMainloopFwdSm90ILi2EN4cute5tupleIJNS5_1CILi1EEES8_S8_EEENS6_IJNS7_ILi64EEESA_SA_EEELi512ENS_6half_tEfNS_4arch4Sm90ELb0ELb1ELb1ELb0ELb0ELb0ELb1ELb0ELb0ELb1ELb0ELb0EEENS1_21CollectiveEpilogueFwdINS6_IJSA_NS7_ILi512EEESA_EEES9_SC_SE_Li256ELb0ELb1ELb0ELb0EEENS1_30DynamicPersistentTileSchedulerILi256ELi128ELb0ELb1ELb1EEEEEEEEEvNT_6ParamsE)
        /*0230*/ 	.word	0x00000490


	//----- nvinfo : EIATTR_MIN_STACK_SIZE
	.align		4
.L_112:
        /*0234*/ 	.byte	0x04, 0x12
        /*0236*/ 	.short	(.L_114 - .L_113)
	.align		4
.L_113:
        /*0238*/ 	.word	index@(_ZN7cutlass13device_kernelIN5flash11enable_sm90INS1_16FlashAttnFwdSm90INS1_25CollectiveMainloopFwdSm90ILi2EN4cute5tupleIJNS5_1CILi1EEES8_S8_EEENS6_IJNS7_ILi64EEESA_SA_EEELi512ENS_6half_tEfNS_4arch4Sm90ELb0ELb1ELb1ELb1ELb0ELb0ELb0ELb0ELb0ELb1ELb0ELb0EEENS1_21CollectiveEpilogueFwdINS6_IJSA_NS7_ILi512EEESA_EEES9_SC_SE_Li256ELb1ELb1ELb0ELb0EEENS1_36VarlenDynamicPersistentTileSchedulerILi64ELi64ELi256ELi128ELb0ELb1ELb1ELb1ELb0ELb1EEEEEEEEEvNT_6ParamsE)
        /*023c*/ 	.word	0x00000048


	//----- nvinfo : EIATTR_MIN_STACK_SIZE
	.align		4
.L_114:
        /*0240*/ 	.byte	0x04, 0x12
        /*0242*/ 	.short	(.L_116 - .L_115)
	.align		4
.L_115:
        /*0244*/ 	.word	index@(_ZN7cutlass13device_kernelIN5flash11enable_sm90INS1_16FlashAttnFwdSm90INS1_25CollectiveMainloopFwdSm90ILi2EN4cute5tupleIJNS5_1CILi1EEES8_S8_EEENS6_IJNS7_ILi64EEESA_SA_EEELi512ENS_6half_tEfNS_4arch4Sm90ELb0ELb1ELb1ELb1ELb0ELb1ELb0ELb0ELb0ELb1ELb0ELb0EEENS1_21CollectiveEpilogueFwdINS6_IJSA_NS7_ILi512EEESA_EEES9_SC_SE_Li256ELb1ELb1ELb0ELb0EEENS1_36VarlenDynamicPersistentTileSchedulerILi64ELi64ELi256ELi128ELb0ELb1ELb1ELb1ELb0ELb1EEEEEEEEEvNT_6ParamsE)
        /*0248*/ 	.word	0x00000050


	//----- nvinfo : EIATTR_MIN_STACK_SIZE
	.align		4
.L_116:
        /*024c*/ 	.byte	0x04, 0x12
        /*024e*/ 	.short	(.L_118 - .L_117)
	.align		4
.L_117:
        /*0250*/ 	.word	index@(_ZN7cutlass13device_kernelIN5flash11enable_sm90INS1_16FlashAttnFwdSm90INS1_25CollectiveMainloopFwdSm90ILi2EN4cute5tupleIJNS5_1CILi1EEES8_S8_EEENS6_IJNS7_ILi64EEESA_SA_EEELi512ENS_6half_tEfNS_4arch4Sm90ELb0ELb1ELb1ELb1ELb0ELb0ELb1ELb0ELb0ELb1ELb0ELb0EEENS1_21CollectiveEpilogueFwdINS6_IJSA_NS7_ILi512EEESA_EEES9_SC_SE_Li256ELb1ELb1ELb0ELb0EEENS1_36VarlenDynamicPersistentTileSchedulerILi64ELi64ELi256ELi128ELb0ELb1ELb1ELb1ELb0ELb1EEEEEEEEEvNT_6ParamsE)
        /*0254*/ 	.word	0x000004b0


	//----- nvinfo : EIATTR_MIN_STACK_SIZE
	.align		4
.L_118:
        /*0258*/ 	.byte	0x04, 0x12
        /*025a*/ 	.short	(.L_120 - .L_119)
	.align		4
.L_119:
        /*025c*/ 	.word	index@(_ZN7cutlass13device_kernelIN5flash11enable_sm90INS1_16FlashAttnFwdSm90INS1_25CollectiveMainloopFwdSm90ILi2EN4cute5tupleIJNS5_1CILi1EEES8_S8_EEENS6_IJNS7_ILi64EEESA_SA_EEELi512ENS_6half_tEfNS_4arch4Sm90ELb0ELb1ELb1ELb1ELb0ELb1ELb1ELb0ELb0ELb1ELb0ELb0EEENS1_21CollectiveEpilogueFwdINS6_IJSA_NS7_ILi512EEESA_EEES9_SC_SE_Li256ELb1ELb1ELb0ELb0EEENS1_36VarlenDynamicPersistentTileSchedulerILi64ELi64ELi256ELi128ELb0ELb1ELb1ELb1ELb0ELb1EEEEEEEEEvNT_6ParamsE)
        /*0260*/ 	.word	0x000004b0


	//----- nvinfo : EIATTR_MIN_STACK_SIZE
	.align		4
.L_120:
        /*0264*/ 	.byte	0x04, 0x12
        /*0266*/ 	.short	(.L_122 - .L_121)
	.align		4
.L_121:
        /*0268*/ 	.word	index@(_ZN7cutlass13device_kernelIN5flash11enable_sm90INS1_16FlashAttnFwdSm90INS1_25CollectiveMainloopFwdSm90ILi2EN4cute5tupleIJNS5_1CILi1EEES8_S8_EEENS6_IJNS7_ILi64EEESA_SA_EEELi512ENS_6half_tEfNS_4arch4Sm90ELb1ELb0ELb1ELb0ELb0ELb0ELb0ELb0ELb0ELb1ELb0ELb0EEENS1_21CollectiveEpilogueFwdINS6_IJSA_NS7_ILi512EEESA_EEES9_SC_SE_Li256ELb0ELb1ELb0ELb0EEENS1_30DynamicPersistentTileSchedulerILi256ELi128ELb0ELb1ELb1EEEEEEEEEvNT_6ParamsE)
        /*026c*/ 	.word	0x00000028


	//----- nvinfo : EIATTR_MIN_STACK_SIZE
	.align		4
.L_122:
        /*0270*/ 	.byte	0x04, 0x12
        /*0272*/ 	.short	(.L_124 - .L_123)
	.align		4
.L_123:
        /*0274*/ 	.word	index@(_ZN7cutlass13device_kernelIN5flash11enable_sm90INS1_16FlashAttnFwdSm90INS1_25CollectiveMainloopFwdSm90ILi2EN4cute5tupleIJNS5_1CILi1EEES8_S8_EEENS6_IJNS7_ILi64EEESA_SA_EEELi512ENS_6half_tEfNS_4arch4Sm90ELb1ELb0ELb1ELb0ELb0ELb0ELb1ELb0ELb0ELb1ELb0ELb0EEENS1_21CollectiveEpilogueFwdINS6_IJSA_NS7_ILi512EEESA_EEES9_SC_SE_Li256ELb0ELb1ELb0ELb0EEENS1_30DynamicPersistentTileSchedulerILi256ELi128ELb0ELb1ELb1EEEEEEEEEvNT_6ParamsE)
        /*0278*/ 	.word	0x00000048


	//----- nvinfo : EIATTR_MIN_STACK_SIZE
	.align		4
.L_124:
        /*027c*/ 	.byte	0x04, 0x12
        /*027e*/ 	.short	(.L_126 - .L_125)
	.align		4
.L_125:
        /*0280*/ 	.word	index@(_ZN7cutlass13device_kernelIN5flash11enable_sm90INS1_16FlashAttnFwdSm90INS1_25CollectiveMainloopFwdSm90ILi2EN4cute5tupleIJNS5_1CILi1EEES8_S8_EEENS6_IJNS7_ILi64EEESA_SA_EEELi512ENS_6half_tEfNS_4arch4Sm90ELb1ELb0ELb1ELb1ELb0ELb0ELb0ELb0ELb0ELb1ELb0ELb0EEENS1_21CollectiveEpilogueFwdINS6_IJSA_NS7_ILi512EEESA_EEES9_SC_SE_Li256ELb1ELb1ELb0ELb0EEENS1_36VarlenDynamicPersistentTileSchedulerILi64ELi64ELi256ELi128ELb0ELb1ELb1ELb1ELb1ELb1EEEEEEEEEvNT_6ParamsE)
        /*0284*/ 	.word	0x00000058


	//----- nvinfo : EIATTR_MIN_STACK_SIZE
	.align		4
.L_126:
        /*0288*/ 	.byte	0x04, 0x12
        /*028a*/ 	.short	(.L_128 - .L_127)
	.align		4
.L_127:
        /*028c*/ 	.word	index@(_ZN7cutlass13device_kernelIN5flash11enable_sm90INS1_16FlashAttnFwdSm90INS1_25CollectiveMainloopFwdSm90ILi2EN4cute5tupleIJNS5_1CILi1EEES8_S8_EEENS6_IJNS7_ILi64EEESA_SA_EEELi512ENS_6half_tEfNS_4arch4Sm90ELb1ELb0ELb1ELb1ELb0ELb1ELb0ELb0ELb0ELb1ELb0ELb0EEENS1_21CollectiveEpilogueFwdINS6_IJSA_NS7_ILi512EEESA_EEES9_SC_SE_Li256ELb1ELb1ELb0ELb0EEENS1_36VarlenDynamicPersistentTileSchedulerILi64ELi64ELi256ELi128ELb0ELb1ELb1ELb1ELb1ELb1EEEEEEEEEvNT_6ParamsE)
        /*0290*/ 	.word	0x00000060


	//----- nvinfo : EIATTR_MIN_STACK_SIZE
	.align		4
.L_128:
        /*0294*/ 	.byte	0x04, 0x12
        /*0296*/ 	.short	(.L_130 - .L_129)
	.align		4
.L_129:
        /*0298*/ 	.word	index@(_ZN7cutlass13device_kernelIN5flash11enable_sm90INS1_16FlashAttnFwdSm90INS1_25CollectiveMainloopFwdSm90ILi2EN4cute5tupleIJNS5_1CILi1EEES8_S8_EEENS6_IJNS7_ILi64EEESA_SA_EEELi512ENS_6half_tEfNS_4arch4Sm90ELb1ELb0ELb1ELb1ELb0ELb0ELb1ELb0ELb0ELb1ELb0ELb0EEENS1_21CollectiveEpilogueFwdINS6_IJSA_NS7_ILi512EEESA_EEES9_SC_SE_Li256ELb1ELb1ELb0ELb0EEENS1_36VarlenDynamicPersistentTileSchedulerILi64ELi64ELi256ELi128ELb0ELb1ELb1ELb1ELb1ELb1EEEEEEEEEvNT_6ParamsE)
        /*029c*/ 	.word	0x00000068


	//----- nvinfo : EIATTR_MIN_STACK_SIZE
	.align		4
.L_130:
        /*02a0*/ 	.byte	0x04, 0x12
        /*02a2*/ 	.short	(.L_132 - .L_131)
	.align		4
.L_131:
        /*02a4*/ 	.word	index@(_ZN7cutlass13device_kernelIN5flash11enable_sm90INS1_16FlashAttnFwdSm90INS1_25CollectiveMainloopFwdSm90ILi2EN4cute5tupleIJNS5_1CILi1EEES8_S8_EEENS6_IJNS7_ILi64EEESA_SA_EEELi512ENS_6half_tEfNS_4arch4Sm90ELb1ELb0ELb1ELb1ELb0ELb1ELb1ELb0ELb0ELb1ELb0ELb0EEENS1_21CollectiveEpilogueFwdINS6_IJSA_NS7_ILi512EEESA_EEES9_SC_SE_Li256ELb1ELb1ELb0ELb0EEENS1_36VarlenDynamicPersistentTileSchedulerILi64ELi64ELi256ELi128ELb0ELb1ELb1ELb1ELb1ELb1EEEEEEEEEvNT_6ParamsE)
        /*02a8*/ 	.word	0x00000070
.L_132:


//--------------------- .nv.compat                --------------------------
	.section	.nv.compat,"",@"SHT_CUDA_COMPAT_INFO"
	.align	4
        /*0000*/ 	.byte	0x02, 0x09, 0x01, 0x00, 0x02, 0x02, 0x04, 0x00, 0x02, 0x05, 0x05, 0x00, 0x03, 0x07, 0x01, 0x01
        /*0010*/ 	.byte	0x02, 0x03, 0x01, 0x00, 0x02, 0x06, 0x01, 0x00, 0x04, 0x0b, 0x08, 0x00, 0x00, 0x00, 0x00, 0x00
        /*0020*/ 	.byte	0x00, 0x00, 0x00, 0x00


//--------------------- .nv.info._ZN7cutlass13device_kernelIN5flash11enable_sm90INS1_16FlashAttnFwdSm90INS1_25CollectiveMainloopFwdSm90ILi2EN4cute5tupleIJNS5_1CILi1EEES8_S8_EEENS6_IJNS7_ILi64EEESA_SA_EEELi512ENS_6half_tEfNS_4arch4Sm90ELb0ELb0ELb1ELb0ELb0ELb0ELb0ELb0ELb0ELb1ELb0ELb0EEENS1_21CollectiveEpilogueFwdINS6_IJSA_NS7_ILi512EEESA_EEES9_SC_SE_Li256ELb0ELb1ELb0ELb0EEENS1_29StaticPersistentTileSchedulerILb0EEEEEEEEEvNT_6ParamsE --------------------------
	.section	.nv.info._ZN7cutlass13device_kernelIN5flash11enable_sm90INS1_16FlashAttnFwdSm90INS1_25CollectiveMainloopFwdSm90ILi2EN4cute5tupleIJNS5_1CILi1EEES8_S8_EEENS6_IJNS7_ILi64EEESA_SA_EEELi512ENS_6half_tEfNS_4arch4Sm90ELb0ELb0ELb1ELb0ELb0ELb0ELb0ELb0ELb0ELb1ELb0ELb0EEENS1_21CollectiveEpilogueFwdINS6_IJSA_NS7_ILi512EEESA_EEES9_SC_SE_Li256ELb0ELb1ELb0ELb0EEENS1_29StaticPersistentTileSchedulerILb0EEEEEEEEEvNT_6ParamsE,"",@"SHT_CUDA_INFO"
	.sectionflags	@""
	.align	4


	//----- nvinfo : EIATTR_CUDA_API_VERSION
	.align		4
        /*0000*/ 	.byte	0x04, 0x37
        /*0002*/ 	.short	(.L_134 - .L_133)
.L_133:
        /*0004*/ 	.word	0x00000082


	//----- nvinfo : EIATTR_KPARAM_INFO
	.align		4
.L_134:
        /*0008*/ 	.byte	0x04, 0x17
        /*000a*/ 	.short	(.L_136 - .L_135)
.L_135:
        /*000c*/ 	.word	0x00000000
        /*0010*/ 	.short	0x0000
        /*0012*/ 	.short	0x0070
        /*0014*/ 	.byte	0x00, 0xf0, 0x01, 0x28


	//----- nvinfo : EIATTR_SPARSE_MMA_MASK
	.align		4
.L_136:
        /*0018*/ 	.byte	0x03, 0x50
        /*001a*/ 	.short	0x0000


	//----- nvinfo : EIATTR_MAXREG_COUNT
	.align		4
        /*001c*/ 	.byte	0x03, 0x1b
        /*001e*/ 	.short	0x00a8


	//----- nvinfo : EIATTR_NUM_BARRIERS
	.align		4
        /*0020*/ 	.byte	0x02, 0x4c
        /*0022*/ 	.byte	0x10
	.zero		1


	//----- nvinfo : EIATTR_EXTERNS
	.align		4
        /*0024*/ 	.byte	0x04, 0x0f
        /*0026*/ 	.short	(.L_138 - .L_137)


	//   ....[0]....
	.align		4
.L_137:
        /*0028*/ 	.word	index@(__assertfail)


	//----- nvinfo : EIATTR_ANNOTATIONS
	.align		4
.L_138:
        /*002c*/ 	.byte	0x04, 0x55
        /*002e*/ 	.short	(.L_140 - .L_139)


	//   ....[0]....
.L_139:
        /*0030*/ 	.word	0x00000001
        /*0034*/ 	.byte	0x60, 0x8c, 0x00, 0x00, 0x01, 0x00, 0x00, 0x00, 0xa0, 0x8d, 0x00, 0x00, 0x01, 0x00, 0x00, 0x00
        /* <DEDUP_REMOVED lines=25> */
        /*01d4*/ 	.byte	0x40, 0xd7, 0x00, 0x00


	//----- nvinfo : EIATTR_MERCURY_ISA_VERSION
	.align		4
.L_140:
        /*01d8*/ 	.byte	0x03, 0x5f
        /*01da*/ 	.short	0x0101


	//----- nvinfo : EIATTR_INT_WARP_WIDE_INSTR_OFFSETS
	.align		4
        /*01dc*/ 	.byte	0x04, 0x31
        /*01de*/ 	.short	(.L_142 - .L_141)


	//   ....[0]....
.L_141:
        /*01e0*/ 	.word	0x00000130


	//   ....[1]....
        /*01e4*/ 	.word	0x00000170


	//   ....[2]....
        /*01e8*/ 	.word	0x000001e0


	//----- nvinfo : EIATTR_COOP_GROUP_MASK_REGIDS
	.align		4
.L_142:
        /*01ec*/ 	.byte	0x04, 0x29
        /*01ee*/ 	.short	(.L_144 - .L_143)


	//   ....[0]....
.L_143:
        /*01f0*/ 	.word	0xffffffff


	//   ....[1]....
        /*01f4*/ 	.word	0xffffffff


	//   ....[2]....
        /*01f8*/ 	.word	0xffffffff


	//   ....[3]....
        /*01fc*/ 	.word	0xffffffff


	//   ....[4]....
        /*0200*/ 	.word	0xffffffff


	//   ....[5]....
        /*0204*/ 	.word	0xffffffff


	//   ....[6]....
        /*0208*/ 	.word	0xffffffff


	//   ....[7]....
        /*020c*/ 	.word	0xffffffff


	//   ....[8]....
        /*0210*/ 	.word	0xffffffff


	//   ....[9]....
        /*0214*/ 	.word	0xffffffff


	//   ....[10]....
        /*0218*/ 	.word	0xffffffff


	//   ....[11]....
        /*021c*/ 	.word	0xffffffff


	//   ....[12]....
        /*0220*/ 	.word	0xffffffff


	//   ....[13]....
        /*0224*/ 	.word	0xffffffff


	//   ....[14]....
        /*0228*/ 	.word	0xffffffff


	//   ....[15]....
        /*022c*/ 	.word	0xffffffff


	//   ....[16]....
        /*0230*/ 	.word	0xffffffff


	//   ....[17]....
        /*0234*/ 	.word	0xffffffff


	//   ....[18]....
        /*0238*/ 	.word	0xffffffff


	//   ....[19]....
        /*023c*/ 	.word	0xffffffff


	//   ....[20]....
        /*0240*/ 	.word	0xffffffff


	//   ....[21]....
        /*0244*/ 	.word	0xffffffff


	//   ....[22]....
        /*0248*/ 	.word	0xffffffff


	//   ....[23]....
        /*024c*/ 	.word	0xffffffff


	//   ....[24]....
        /*0250*/ 	.word	0xffffffff


	//   ....[25]....
        /*0254*/ 	.word	0xffffffff


	//   ....[26]....
        /*0258*/ 	.word	0xffffffff


	//   ....[27]....
        /*025c*/ 	.word	0xffffffff


	//   ....[28]....
        /*0260*/ 	.word	0xffffffff


	//   ....[29]....
        /*0264*/ 	.word	0xffffffff


	//   ....[30]....
        /*0268*/ 	.word	0xffffffff


	//   ....[31]....
        /*026c*/ 	.word	0xffffffff


	//   ....[32]....
        /*0270*/ 	.word	0xffffffff


	//   ....[33]....
        /*0274*/ 	.word	0xffffffff


	//   ....[34]....
        /*0278*/ 	.word	0xffffffff


	//   ....[35]....
        /*027c*/ 	.word	0xffffffff


	//   ....[36]....
        /*0280*/ 	.word	0xffffffff


	//   ....[37]....
        /*0284*/ 	.word	0xffffffff


	//   ....[38]....
        /*0288*/ 	.word	0xffffffff


	//   ....[39]....
        /*028c*/ 	.word	0xffffffff


	//   ....[40]....
        /*0290*/ 	.word	0xffffffff


	//   ....[41]....
        /*0294*/ 	.word	0xffffffff


	//   ....[42]....
        /*0298*/ 	.word	0x0500000f


	//   ....[43]....
        /*029c*/ 	.word	0x0500000f


	//   ....[44]....
        /*02a0*/ 	.word	0x0500000f


	//   ....[45]....
        /*02a4*/ 	.word	0x0500000f


	//   ....[46]....
        /*02a8*/ 	.word	0x0500000f


	//   ....[47]....
        /*02ac*/ 	.word	0x0500000f


	//   ....[48]....
        /*02b0*/ 	.word	0x0500000f


	//   ....[49]....
        /*02b4*/ 	.word	0x0500000f


	//   ....[50]....
        /*02b8*/ 	.word	0x0500000f


	//   ....[51]....
        /*02bc*/ 	.word	0x0500000f


	//----- nvinfo : EIATTR_COOP_GROUP_INSTR_OFFSETS
	.align		4
.L_144:
        /*02c0*/ 	.byte	0x04, 0x28
        /*02c2*/ 	.short	(.L_146 - .L_145)


	//   ....[0]....
.L_145:
        /*02c4*/ 	.word	0x00000060


	//   ....[1]....
        /*02c8*/ 	.word	0x00000140


	//   ....[2]....
        /*02cc*/ 	.word	0x00000190


	//   ....[3]....
        /*02d0*/ 	.word	0x00000380


	//   ....[4]....
        /*02d4*/ 	.word	0x000004e0


	//   ....[5]....
        /*02d8*/ 	.word	0x00000600


	//   ....[6]....
        /*02dc*/ 	.word	0x00000760


	//   ....[7]....
        /*02e0*/ 	.word	0x000011b0


	//   ....[8]....
        /*02e4*/ 	.word	0x00002ad0


	//   ....[9]....
        /*02e8*/ 	.word	0x00003890


	//   ....[10]....
        /*02ec*/ 	.word	0x00003910


	//   ....[11]....
        /*02f0*/ 	.word	0x00003af0


	//   ....[12]....
        /*02f4*/ 	.word	0x00003bc0


	//   ....[13]....
        /*02f8*/ 	.word	0x000044c0


	//   ....[14]....
        /*02fc*/ 	.word	0x00004c50


	//   ....[15]....
        /*0300*/ 	.word	0x00004cc0


	//   ....[16]....
        /*0304*/ 	.word	0x00004f90


	//   ....[17]....
        /*0308*/ 	.word	0x00005150


	//   ....[18]....
        /*030c*/ 	.word	0x000061e0


	//   ....[19]....
        /*0310*/ 	.word	0x00006220


	//   ....[20]....
        /*0314*/ 	.word	0x00006260


	//   ....[21]....
        /*0318*/ 	.word	0x000062c0


	//   ....[22]....
        /*031c*/ 	.word	0x000062f0


	//   ....[23]....
        /*0320*/ 	.word	0x00006cd0


	//   ....[24]....
        /*0324*/ 	.word	0x00008050


	//   ....[25]....
        /*0328*/ 	.word	0x00008080


	//   ....[26]....
        /*032c*/ 	.word	0x000080a0


	//   ....[27]....
        /*0330*/ 	.word	0x000080c0


	//   ....[28]....
        /*0334*/ 	.word	0x000086e0


	//   ....[29]....
        /*0338*/ 	.word	0x00008700


	//   ....[30]....
        /*033c*/ 	.word	0x00008950


	//   ....[31]....
        /*0340*/ 	.word	0x00008980


	//   ....[32]....
        /*0344*/ 	.word	0x000094b0


	//   ....[33]....
        /*0348*/ 	.word	0x00009e10


	//   ....[34]....
        /*034c*/ 	.word	0x00009e40


	//   ....[35]....
        /*0350*/ 	.word	0x00009f10


	//   ....[36]....
        /*0354*/ 	.word	0x00009f20


	//   ....[37]....
        /*0358*/ 	.word	0x00009fa0


	//   ....[38]....
        /*035c*/ 	.word	0x00009fb0


	//   ....[39]....
        /*0360*/ 	.word	0x00009fc0


	//   ....[40]....
        /*0364*/ 	.word	0x00009fd0


	//   ....[41]....
        /*0368*/ 	.word	0x0000d670


	//   ....[42]....
        /*036c*/ 	.word	0x0000dc00


	//   ....[43]....
        /*0370*/ 	.word	0x0000dd70


	//   ....[44]....
        /*0374*/ 	.word	0x0000ddd0


	//   ....[45]....
        /*0378*/ 	.word	0x0000de90


	//   ....[46]....
        /*037c*/ 	.word	0x0000df90


	//   ....[47]....
        /*0380*/ 	.word	0x0000dff0


	//   ....[48]....
        /*0384*/ 	.word	0x0000e0e0


	//   ....[49]....
        /*0388*/ 	.word	0x0000e140


	//   ....[50]....
        /*038c*/ 	.word	0x0000e1e0


	//   ....[51]....
        /*0390*/ 	.word	0x0000e5d0


	//----- nvinfo : EIATTR_REG_RECONFIG
	.align		4
.L_146:
        /*0394*/ 	.byte	0x01, 0x54
	.zero		2


	//----- nvinfo : EIATTR_SYSCALL_OFFSETS
	.align		4
        /*0398*/ 	.byte	0x04, 0x46
        /*039a*/ 	.short	(.L_148 - .L_147)


	//   ....[0]....
.L_147:
        /*039c*/ 	.word	0x00002c90


	//   ....[1]....
        /*03a0*/ 	.word	0x00009110


	//   ....[2]....
        /*03a4*/ 	.word	0x00009250


	//   ....[3]....
        /*03a8*/ 	.word	0x00009340


	//   ....[4]....
        /*03ac*/ 	.word	0x00009a40


	//----- nvinfo : EIATTR_MBARRIER_INSTR_OFFSETS
	.align		4
.L_148:
        /*03b0*/ 	.byte	0x04, 0x39
        /*03b2*/ 	.short	(.L_150 - .L_149)


	//   ....[0]....
.L_149:
        /*03b4*/ 	.word	0x00000270
        /*03b8*/ 	.word	0x000000ff
        /*03bc*/ 	.word	0x00028c00
        /*03c0*/ 	.short	0x0100
        /*03c2*/ 	.byte	0x08
	.zero		1


	//   ....[1]....
        /*03c4*/ 	.word	0x00000280
        /*03c8*/ 	.word	0x000000ff
        /*03cc*/ 	.word	0x00028c20
        /*03d0*/ 	.short	0x0100
        /*03d2*/ 	.byte	0x08
	.zero		1


	//   ....[2]....
        /*03d4*/ 	.word	0x00000330
        /*03d8*/ 	.word	0x000000ff
        /*03dc*/ 	.word	0x00028c30
        /*03e0*/ 	.short	0x0100
        /*03e2*/ 	.byte	0x06
	.zero		1


	//   ....[3]....
        /*03e4*/ 	.word	0x00000340
        /*03e8*/ 	.word	0x000000ff
        /*03ec*/ 	.word	0x00028c40
        /*03f0*/ 	.short	0x0100
        /*03f2*/ 	.byte	0x06
	.zero		1


	//   ....[4]....
        /*03f4*/ 	.word	0x00000350
        /*03f8*/ 	.word	0x000000ff
        /*03fc*/ 	.word	0x00028c38
        /*0400*/ 	.short	0x0100
        /*0402*/ 	.byte	0x06
	.zero		1


	//   ....[5]....
        /*0404*/ 	.word	0x00000360
        /*0408*/ 	.word	0x000000ff
        /*040c*/ 	.word	0x00028c48
        /*0410*/ 	.short	0x0100
        /*0412*/ 	.byte	0x06
	.zero		1


	//   ....[6]....
        /*0414*/ 	.word	0x00000490
        /*0418*/ 	.word	0x000000ff
        /*041c*/ 	.word	0x00028c50
        /*0420*/ 	.short	0x0100
        /*0422*/ 	.byte	0x08
	.zero		1


	//   ....[7]....
        /*0424*/ 	.word	0x000004a0
        /*0428*/ 	.word	0x000000ff
        /*042c*/ 	.word	0x00028c60
        /*0430*/ 	.short	0x0100
        /*0432*/ 	.byte	0x08
	.zero		1


	//   ....[8]....
        /*0434*/ 	.word	0x000004b0
        /*0438*/ 	.word	0x000000ff
        /*043c*/ 	.word	0x00028c58
        /*0440*/ 	.short	0x0100
        /*0442*/ 	.byte	0x08
	.zero		1


	//   ....[9]....
        /*0444*/ 	.word	0x000004c0
        /*0448*/ 	.word	0x000000ff
        /*044c*/ 	.word	0x00028c68
        /*0450*/ 	.short	0x0100
        /*0452*/ 	.byte	0x08
	.zero		1


	//   ....[10]....
        /*0454*/ 	.word	0x000005b0
        /*0458*/ 	.word	0x000000ff
        /*045c*/ 	.word	0x00028c70
        /*0460*/ 	.short	0x0100
        /*0462*/ 	.byte	0x06
	.zero		1


	//   ....[11]....
        /*0464*/ 	.word	0x000005c0
        /*0468*/ 	.word	0x000000ff
        /*046c*/ 	.word	0x00028c80
        /*0470*/ 	.short	0x0100
        /*0472*/ 	.byte	0x06
	.zero		1


	//   ....[12]....
        /*0474*/ 	.word	0x000005d0
        /*0478*/ 	.word	0x000000ff
        /*047c*/ 	.word	0x00028c78
        /*0480*/ 	.short	0x0100
        /*0482*/ 	.byte	0x06
	.zero		1


	//   ....[13]....
        /*0484*/ 	.word	0x000005e0
        /*0488*/ 	.word	0x000000ff
        /*048c*/ 	.word	0x00028c88
        /*0490*/ 	.short	0x0100
        /*0492*/ 	.byte	0x06
	.zero		1


	//   ....[14]....
        /*0494*/ 	.word	0x00000710
        /*0498*/ 	.word	0x000000ff
        /*049c*/ 	.word	0x00028c90
        /*04a0*/ 	.short	0x0100
        /*04a2*/ 	.byte	0x08
	.zero		1


	//   ....[15]....
        /*04a4*/ 	.word	0x00000720
        /*04a8*/ 	.word	0x000000ff
        /*04ac*/ 	.word	0x00028ca0
        /*04b0*/ 	.short	0x0100
        /*04b2*/ 	.byte	0x08
	.zero		1


	//   ....[16]....
        /*04b4*/ 	.word	0x00000730
        /*04b8*/ 	.word	0x000000ff
        /*04bc*/ 	.word	0x00028c98
        /*04c0*/ 	.short	0x0100
        /*04c2*/ 	.byte	0x08
	.zero		1


	//   ....[17]....
        /*04c4*/ 	.word	0x00000740
        /*04c8*/ 	.word	0x000000ff
        /*04cc*/ 	.word	0x00028ca8
        /*04d0*/ 	.short	0x0100
        /*04d2*/ 	.byte	0x08
	.zero		1


	//   ....[18]....
        /*04d4*/ 	.word	0x00000870
        /*04d8*/ 	.word	0x000000ff
        /*04dc*/ 	.word	0x00028cb0
        /*04e0*/ 	.short	0x0100
        /*04e2*/ 	.byte	0x08
	.zero		1


	//   ....[19]....
        /*04e4*/ 	.word	0x00000880
        /*04e8*/ 	.word	0x000000ff
        /*04ec*/ 	.word	0x00028cc0
        /*04f0*/ 	.short	0x0100
        /*04f2*/ 	.byte	0x08
	.zero		1


	//   ....[20]....
        /*04f4*/ 	.word	0x00000890
        /*04f8*/ 	.word	0x000000ff
        /*04fc*/ 	.word	0x00028cb8
        /*0500*/ 	.short	0x0100
        /*0502*/ 	.byte	0x08
	.zero		1


	//   ....[21]....
        /*0504*/ 	.word	0x000008a0
        /*0508*/ 	.word	0x000000ff
        /*050c*/ 	.word	0x00028cc8
        /*0510*/ 	.short	0x0100
        /*0512*/ 	.byte	0x08
	.zero		1


	//   ....[22]....
        /*0514*/ 	.word	0x000012c0
        /*0518*/ 	.word	0x000000ff
        /*051c*/ 	.word	0x00028c50
        /*0520*/ 	.short	0x010a
        /*0522*/ 	.byte	0x10
	.zero		1


	//   ....[23]....
        /*0524*/ 	.word	0x000015a0
        /*0528*/ 	.word	0x00000000
        /*052c*/ 	.word	0x00000000
        /*0530*/ 	.short	0x0101
        /*0532*/ 	.byte	0x3f
	.zero		1


	//   ....[24]....
        /*0534*/ 	.word	0x00001f30
        /*0538*/ 	.word	0x000000ff
        /*053c*/ 	.word	0x00028c50
        /*0540*/ 	.short	0x010a
        /*0542*/ 	.byte	0x06
	.zero		1


	//   ....[25]....
        /*0544*/ 	.word	0x00001f70
        /*0548*/ 	.word	0x000000ff
        /*054c*/ 	.word	0x00028c50
        /*0550*/ 	.short	0x010a
        /*0552*/ 	.byte	0x06
	.zero		1


	//   ....[26]....
        /*0554*/ 	.word	0x000021c0
        /*0558*/ 	.word	0x00000003
        /*055c*/ 	.word	0x00000000
        /*0560*/ 	.short	0x0101
        /*0562*/ 	.byte	0x3f
	.zero		1


	//   ....[27]....
        /*0564*/ 	.word	0x00002d10
        /*0568*/ 	.word	0x000000ff
        /*056c*/ 	.word	0x00028c00
        /*0570*/ 	.short	0x010a
        /*0572*/ 	.byte	0x29
	.zero		1


	//   ....[28]....
        /*0574*/ 	.word	0x00002d90
        /*0578*/ 	.word	0x00000007
        /*057c*/ 	.word	0x00028c30
        /*0580*/ 	.short	0x010a
        /*0582*/ 	.byte	0x3f
	.zero		1


	//   ....[29]....
        /*0584*/ 	.word	0x00002dd0
        /*0588*/ 	.word	0x00000007
        /*058c*/ 	.word	0x00028c30
        /*0590*/ 	.short	0x010a
        /*0592*/ 	.byte	0x3f
	.zero		1


	//   ....[30]....
        /*0594*/ 	.word	0x00003dc0
        /*0598*/ 	.word	0x00000003
        /*059c*/ 	.word	0x00000000
        /*05a0*/ 	.short	0x0101
        /*05a2*/ 	.byte	0x3f
	.zero		1


	//   ....[31]....
        /*05a4*/ 	.word	0x00004230
        /*05a8*/ 	.word	0x00000007
        /*05ac*/ 	.word	0x00028c50
        /*05b0*/ 	.short	0x010a
        /*05b2*/ 	.byte	0x3f
	.zero		1


	//   ....[32]....
        /*05b4*/ 	.word	0x00004280
        /*05b8*/ 	.word	0x00000007
        /*05bc*/ 	.word	0x00028c50
        /*05c0*/ 	.short	0x010a
        /*05c2*/ 	.byte	0x3f
	.zero		1


	//   ....[33]....
        /*05c4*/ 	.word	0x000044e0
        /*05c8*/ 	.word	0x00000007
        /*05cc*/ 	.word	0x00000000
        /*05d0*/ 	.short	0x0101
        /*05d2*/ 	.byte	0x3f
	.zero		1


	//   ....[34]....
        /*05d4*/ 	.word	0x00004630
        /*05d8*/ 	.word	0x000000ff
        /*05dc*/ 	.word	0x00028c30
        /*05e0*/ 	.short	0x010a
        /*05e2*/ 	.byte	0x17
	.zero		1


	//   ....[35]....
        /*05e4*/ 	.word	0x00004670
        /*05e8*/ 	.word	0x000000ff
        /*05ec*/ 	.word	0x00028c30
        /*05f0*/ 	.short	0x010a
        /*05f2*/ 	.byte	0x17
	.zero		1


	//   ....[36]....
        /*05f4*/ 	.word	0x000054a0
        /*05f8*/ 	.word	0x00000098
        /*05fc*/ 	.word	0x00000000
        /*0600*/ 	.short	0x0101
        /*0602*/ 	.byte	0x3f
	.zero		1


	//   ....[37]....
        /*0604*/ 	.word	0x00005f50
        /*0608*/ 	.word	0x000000ff
        /*060c*/ 	.word	0x00028c50
        /*0610*/ 	.short	0x010a
        /*0612*/ 	.byte	0x17
	.zero		1


	//   ....[38]....
        /*0614*/ 	.word	0x00005f90
        /*0618*/ 	.word	0x000000ff
        /*061c*/ 	.word	0x00028c50
        /*0620*/ 	.short	0x010a
        /*0622*/ 	.byte	0x17
	.zero		1


	//   ....[39]....
        /*0624*/ 	.word	0x00006200
        /*0628*/ 	.word	0x000000ac
        /*062c*/ 	.word	0x00000000
        /*0630*/ 	.short	0x0101
        /*0632*/ 	.byte	0x3f
	.zero		1


	//   ....[40]....
        /*0634*/ 	.word	0x00008710
        /*0638*/ 	.word	0x000000ff
        /*063c*/ 	.word	0x00000000
        /*0640*/ 	.short	0x0101
        /*0642*/ 	.byte	0x04
	.zero		1


	//   ....[41]....
        /*0644*/ 	.word	0x000096e0
        /*0648*/ 	.word	0x00000000
        /*064c*/ 	.word	0x00028c40
        /*0650*/ 	.short	0x010a
        /*0652*/ 	.byte	0x3f
	.zero		1


	//   ....[42]....
        /*0654*/ 	.word	0x0000a0d0
        /*0658*/ 	.word	0x000000ff
        /*065c*/ 	.word	0x00028c00
        /*0660*/ 	.short	0x0107
        /*0662*/ 	.byte	0x24
	.zero		1


	//   ....[43]....
        /*0664*/ 	.word	0x0000a130
        /*0668*/ 	.word	0x000000ff
        /*066c*/ 	.word	0x00028c00
        /*0670*/ 	.short	0x0101
        /*0672*/ 	.byte	0x24
	.zero		1


	//   ....[44]....
        /*0674*/ 	.word	0x0000a150
        /*0678*/ 	.word	0x000000ff
        /*067c*/ 	.word	0x00028c20
        /*0680*/ 	.short	0x010a
        /*0682*/ 	.byte	0x24
	.zero		1


	//   ....[45]....
        /*0684*/ 	.word	0x0000a230
        /*0688*/ 	.word	0x00000003
        /*068c*/ 	.word	0x00028c60
        /*0690*/ 	.short	0x010a
        /*0692*/ 	.byte	0x3f
	.zero		1


	//   ....[46]....
        /*0694*/ 	.word	0x0000ae00
        /*0698*/ 	.word	0x00000003
        /*069c*/ 	.word	0x00028c40
        /*06a0*/ 	.short	0x010a
        /*06a2*/ 	.byte	0x3f
	.zero		1


	//   ....[47]....
        /*06a4*/ 	.word	0x0000b040
        /*06a8*/ 	.word	0x00000003
        /*06ac*/ 	.word	0x00028c60
        /*06b0*/ 	.short	0x010a
        /*06b2*/ 	.byte	0x3f
	.zero		1


	//   ....[48]....
        /*06b4*/ 	.word	0x0000bc10
        /*06b8*/ 	.word	0x00000004
        /*06bc*/ 	.word	0x00028c40
        /*06c0*/ 	.short	0x010a
        /*06c2*/ 	.byte	0x3f
	.zero		1


	//   ....[49]....
        /*06c4*/ 	.word	0x0000be30
        /*06c8*/ 	.word	0x00000004
        /*06cc*/ 	.word	0x00028c60
        /*06d0*/ 	.short	0x010a
        /*06d2*/ 	.byte	0x3f
	.zero		1


	//   ....[50]....
        /*06d4*/ 	.word	0x0000c950
        /*06d8*/ 	.word	0x00000004
        /*06dc*/ 	.word	0x00028c40
        /*06e0*/ 	.short	0x010a
        /*06e2*/ 	.byte	0x3f
	.zero		1


	//   ....[51]....
        /*06e4*/ 	.word	0x0000cb90
        /*06e8*/ 	.word	0x00000004
        /*06ec*/ 	.word	0x00028c60
        /*06f0*/ 	.short	0x010a
        /*06f2*/ 	.byte	0x3f
	.zero		1


	//   ....[52]....
        /*06f4*/ 	.word	0x0000d5f0
        /*06f8*/ 	.word	0x00000000
        /*06fc*/ 	.word	0x00028c20
        /*0700*/ 	.short	0x010a
        /*0702*/ 	.byte	0x3f
	.zero		1


	//   ....[53]....
        /*0704*/ 	.word	0x0000d7c0
        /*0708*/ 	.word	0x00000006
        /*070c*/ 	.word	0x00000000
        /*0710*/ 	.short	0x010a
        /*0712*/ 	.byte	0x3f
	.zero		1


	//   ....[54]....
        /*0714*/ 	.word	0x0000d810
        /*0718*/ 	.word	0x00000003
        /*071c*/ 	.word	0x00000000
        /*0720*/ 	.short	0x010a
        /*0722*/ 	.byte	0x3f
	.zero		1


	//   ....[55]....
        /*0724*/ 	.word	0x0000d870
        /*0728*/ 	.word	0x00000012
        /*072c*/ 	.word	0x00000000
        /*0730*/ 	.short	0x010a
        /*0732*/ 	.byte	0x3f
	.zero		1


	//   ....[56]....
        /*0734*/ 	.word	0x0000d8a0
        /*0738*/ 	.word	0x00000003
        /*073c*/ 	.word	0x00000000
        /*0740*/ 	.short	0x010a
        /*0742*/ 	.byte	0x3f
	.zero		1


	//   ....[57]....
        /*0744*/ 	.word	0x0000d910
        /*0748*/ 	.word	0x00000003
        /*074c*/ 	.word	0x00028c50
        /*0750*/ 	.short	0x010a
        /*0752*/ 	.byte	0x3f
	.zero		1


	//   ....[58]....
        /*0754*/ 	.word	0x0000d970
        /*0758*/ 	.word	0x00000004
        /*075c*/ 	.word	0x00028c50
        /*0760*/ 	.short	0x010a
        /*0762*/ 	.byte	0x3f
	.zero		1


	//   ....[59]....
        /*0764*/ 	.word	0x0000d9d0
        /*0768*/ 	.word	0x00000003
        /*076c*/ 	.word	0x00028c00
        /*0770*/ 	.short	0x010a
        /*0772*/ 	.byte	0x3f
	.zero		1


	//   ....[60]....
        /*0774*/ 	.word	0x0000da20
        /*0778*/ 	.word	0x00000007
        /*077c*/ 	.word	0x00028c30
        /*0780*/ 	.short	0x010a
        /*0782*/ 	.byte	0x3f
	.zero		1


	//   ....[61]....
        /*0784*/ 	.word	0x0000da70
        /*0788*/ 	.word	0x00000007
        /*078c*/ 	.word	0x00028c50
        /*0790*/ 	.short	0x010a
        /*0792*/ 	.byte	0x3f
	.zero		1


	//   ....[62]....
        /*0794*/ 	.word	0x0000dad0
        /*0798*/ 	.word	0x00000004
        /*079c*/ 	.word	0x00028c30
        /*07a0*/ 	.short	0x010a
        /*07a2*/ 	.byte	0x3f
	.zero		1


	//   ....[63]....
        /*07a4*/ 	.word	0x0000db20
        /*07a8*/ 	.word	0x000000ac
        /*07ac*/ 	.word	0x00028c50
        /*07b0*/ 	.short	0x010a
        /*07b2*/ 	.byte	0x3f
	.zero		1


	//   ....[64]....
        /*07b4*/ 	.word	0x0000dcc0
        /*07b8*/ 	.word	0x00000000
        /*07bc*/ 	.word	0x00028c40
        /*07c0*/ 	.short	0x010a
        /*07c2*/ 	.byte	0x3f
	.zero		1


	//   ....[65]....
        /*07c4*/ 	.word	0x0000e270
        /*07c8*/ 	.word	0x00000003
        /*07cc*/ 	.word	0x00028c20
        /*07d0*/ 	.short	0x010a
        /*07d2*/ 	.byte	0x3f
	.zero		1


	//   ....[66]....
        /*07d4*/ 	.word	0x0000e2c0
        /*07d8*/ 	.word	0x00000003
        /*07dc*/ 	.word	0x00028c60
        /*07e0*/ 	.short	0x010a
        /*07e2*/ 	.byte	0x3f
	.zero		1


	//   ....[67]....
        /*07e4*/ 	.word	0x0000e310
        /*07e8*/ 	.word	0x00000003
        /*07ec*/ 	.word	0x00028c40
        /*07f0*/ 	.short	0x010a
        /*07f2*/ 	.byte	0x3f
	.zero		1


	//   ....[68]....
        /*07f4*/ 	.word	0x0000e360
        /*07f8*/ 	.word	0x00000003
        /*07fc*/ 	.word	0x00028c60
        /*0800*/ 	.short	0x010a
        /*0802*/ 	.byte	0x3f
	.zero		1


	//   ....[69]....
        /*0804*/ 	.word	0x0000e3b0
        /*0808*/ 	.word	0x00000004
        /*080c*/ 	.word	0x00028c40
        /*0810*/ 	.short	0x010a
        /*0812*/ 	.byte	0x3f
	.zero		1


	//   ....[70]....
        /*0814*/ 	.word	0x0000e400
        /*0818*/ 	.word	0x00000004
        /*081c*/ 	.word	0x00028c60
        /*0820*/ 	.short	0x010a
        /*0822*/ 	.byte	0x3f
	.zero		1


	//   ....[71]....
        /*0824*/ 	.word	0x0000e450
        /*0828*/ 	.word	0x00000004
        /*082c*/ 	.word	0x00028c40
        /*0830*/ 	.short	0x010a
        /*0832*/ 	.byte	0x3f
	.zero		1


	//   ....[72]....
        /*0834*/ 	.word	0x0000e4a0
        /*0838*/ 	.word	0x00000004
        /*083c*/ 	.word	0x00028c60
        /*0840*/ 	.short	0x010a
        /*0842*/ 	.byte	0x3f
	.zero		1


	//   ....[73]....
        /*0844*/ 	.word	0x0000e4f0
        /*0848*/ 	.word	0x00000000
        /*084c*/ 	.word	0x00028c20
        /*0850*/ 	.short	0x010a
        /*0852*/ 	.byte	0x3f
	.zero		1


	//   ....[74]....
        /*0854*/ 	.word	0x0000e690
        /*0858*/ 	.word	0x00000006
        /*085c*/ 	.word	0x00000000
        /*0860*/ 	.short	0x010a
        /*0862*/ 	.byte	0x3f
	.zero		1


	//   ....[75]....
        /*0864*/ 	.word	0x0000e6e0
        /*0868*/ 	.word	0x00000003
        /*086c*/ 	.word	0x00000000
        /*0870*/ 	.short	0x010a
        /*0872*/ 	.byte	0x3f
	.zero		1


	//   ....[76]....
        /*0874*/ 	.word	0x0000e730
        /*0878*/ 	.word	0x00000012
        /*087c*/ 	.word	0x00000000
        /*0880*/ 	.short	0x010a
        /*0882*/ 	.byte	0x3f
	.zero		1


	//----- nvinfo : EIATTR_NUM_MBARRIERS
	.align		4
.L_150:
        /*0884*/ 	.byte	0x03, 0x38
        /*0886*/ 	.short	0x0016


	//----- nvinfo : EIATTR_EXIT_INSTR_OFFSETS
	.align		4
        /*0888*/ 	.byte	0x04, 0x1c
        /*088a*/ 	.short	(.L_152 - .L_151)


	//   ....[0]....
.L_151:
        /*088c*/ 	.word	0x000009f0


	//   ....[1]....
        /*0890*/ 	.word	0x00008bd0


	//   ....[2]....
        /*0894*/ 	.word	0x0000d8f0


	//----- nvinfo : EIATTR_MAX_THREADS
	.align		4
.L_152:
        /*0898*/ 	.byte	0x04, 0x05
        /*089a*/ 	.short	(.L_154 - .L_153)
.L_153:
        /*089c*/ 	.word	0x00000180
        /*08a0*/ 	.word	0x00000001
        /*08a4*/ 	.word	0x00000001


	//----- nvinfo : EIATTR_CRS_STACK_SIZE
	.align		4
.L_154:
        /*08a8*/ 	.byte	0x04, 0x1e
        /*08aa*/ 	.short	(.L_156 - .L_155)
.L_155:
        /*08ac*/ 	.word	0x00000000


	//----- nvinfo : EIATTR_CBANK_PARAM_SIZE
	.align		4
.L_156:
        /*08b0*/ 	.byte	0x03, 0x19
        /*08b2*/ 	.short	0x0a70


	//----- nvinfo : EIATTR_PARAM_CBANK
	.align		4
        /*08b4*/ 	.byte	0x04, 0x0a
        /*08b6*/ 	.short	(.L_158 - .L_157)
	.align		4
.L_157:
        /*08b8*/ 	.word	index@(.nv.constant0._ZN7cutlass13device_kernelIN5flash11enable_sm90INS1_16FlashAttnFwdSm90INS1_25CollectiveMainloopFwdSm90ILi2EN4cute5tupleIJNS5_1CILi1EEES8_S8_EEENS6_IJNS7_ILi64EEESA_SA_EEELi512ENS_6half_tEfNS_4arch4Sm90ELb0ELb0ELb1ELb0ELb0ELb0ELb0ELb0ELb0ELb1ELb0ELb0EEENS1_21CollectiveEpilogueFwdINS6_IJSA_NS7_ILi512EEESA_EEES9_SC_SE_Li256ELb0ELb1ELb0ELb0EEENS1_29StaticPersistentTileSchedulerILb0EEEEEEEEEvNT_6ParamsE)
        /*08bc*/ 	.short	0x0210
        /*08be*/ 	.short	0x0a70


	//----- nvinfo : EIATTR_SW_WAR
	.align		4
.L_158:
        /*08c0*/ 	.byte	0x04, 0x36
        /*08c2*/ 	.short	(.L_160 - .L_159)
.L_159:
        /*08c4*/ 	.word	0x00000008
.L_160:


//--------------------- .nv.info._ZN7cutlass13device_kernelIN5flash11enable_sm90INS1_16FlashAttnFwdSm90INS1_25CollectiveMainloopFwdSm90ILi2EN4cute5tupleIJNS5_1CILi1EEES8_S8_EEENS6_IJNS7_ILi64EEESA_SA_EEELi512ENS_6half_tEfNS_4arch4Sm90ELb0ELb0ELb1ELb0ELb0ELb0ELb1ELb0ELb0ELb1ELb0ELb0EEENS1_21CollectiveEpilogueFwdINS6_IJSA_NS7_ILi512EEESA_EEES9_SC_SE_Li256ELb0ELb1ELb0ELb0EEENS1_29StaticPersistentTileSchedulerILb0EEEEEEEEEvNT_6ParamsE --------------------------
	.section	.nv.info._ZN7cutlass13device_kernelIN5flash11enable_sm90INS1_16FlashAttnFwdSm90INS1_25CollectiveMainloopFwdSm90ILi2EN4cute5tupleIJNS5_1CILi1EEES8_S8_EEENS6_IJNS7_ILi64EEESA_SA_EEELi512ENS_6half_tEfNS_4arch4Sm90ELb0ELb0ELb1ELb0ELb0ELb0ELb1ELb0ELb0ELb1ELb0ELb0EEENS1_21CollectiveEpilogueFwdINS6_IJSA_NS7_ILi512EEESA_EEES9_SC_SE_Li256ELb0ELb1ELb0ELb0EEENS1_29StaticPersistentTileSchedulerILb0EEEEEEEEEvNT_6ParamsE,"",@"SHT_CUDA_INFO"
	.sectionflags	@""
	.align	4


	//----- nvinfo : EIATTR_CUDA_API_VERSION
	.align		4
        /*0000*/ 	.byte	0x04, 0x37
        /*0002*/ 	.short	(.L_162 - .L_161)
.L_161:
        /*0004*/ 	.word	0x00000082


	//----- nvinfo : EIATTR_KPARAM_INFO
	.align		4
.L_162:
        /*0008*/ 	.byte	0x04, 0x17
        /*000a*/ 	.short	(.L_164 - .L_163)
.L_163:
        /*000c*/ 	.word	0x00000000
        /*0010*/ 	.short	0x0000
        /*0012*/ 	.short	0x0070
        /*0014*/ 	.byte	0x00, 0xf0, 0x01, 0x2c


	//----- nvinfo : EIATTR_SPARSE_MMA_MASK
	.align		4
.L_164:
        /*0018*/ 	.byte	0x03, 0x50
        /*001a*/ 	.short	0x0000


	//----- nvinfo : EIATTR_MAXREG_COUNT
	.align		4
        /*001c*/ 	.byte	0x03, 0x1b
        /*001e*/ 	.short	0x00a8


	//----- nvinfo : EIATTR_NUM_BARRIERS
	.align		4
        /*0020*/ 	.byte	0x02, 0x4c
        /*0022*/ 	.byte	0x10
	.zero		1


	//----- nvinfo : EIATTR_EXTERNS
	.align		4
        /*0024*/ 	.byte	0x04, 0x0f
        /*0026*/ 	.short	(.L_166 - .L_165)


	//   ....[0]....
	.align		4
.L_165:
        /*0028*/ 	.word	index@(__assertfail)


	//----- nvinfo : EIATTR_ANNOTATIONS
	.align		4
.L_166:
        /*002c*/ 	.byte	0x04, 0x55
        /*002e*/ 	.short	(.L_168 - .L_167)


	//   ....[0]....
.L_167:
        /* <DEDUP_REMOVED lines=42> */
        /*02c4*/ 	.byte	0x50, 0x13, 0x01, 0x00, 0x01, 0x00, 0x00, 0x00, 0x30, 0x1a, 0x01, 0x00


	//----- nvinfo : EIATTR_MERCURY_ISA_VERSION
	.align		4
.L_168:
        /*02d0*/ 	.byte	0x03, 0x5f
        /*02d2*/ 	.short	0x0101


	//----- nvinfo : EIATTR_INT_WARP_WIDE_INSTR_OFFSETS
	.align		4
        /*02d4*/ 	.byte	0x04, 0x31
        /*02d6*/ 	.short	(.L_170 - .L_169)


	//   ....[0]....
.L_169:
        /*02d8*/ 	.word	0x00000130


	//   ....[1]....
        /*02dc*/ 	.word	0x00000170


	//   ....[2]....
        /*02e0*/ 	.word	0x000001e0


	//   ....[3]....
        /*02e4*/ 	.word	0x00000250


	//----- nvinfo : EIATTR_COOP_GROUP_MASK_REGIDS
	.align		4
.L_170:
        /*02e8*/ 	.byte	0x04, 0x29
        /*02ea*/ 	.short	(.L_172 - .L_171)


	//   ....[0]....
.L_171:
        /*02ec*/ 	.word	0xffffffff


	//   ....[1]....
        /*02f0*/ 	.word	0xffffffff


	//   ....[2]....
        /*02f4*/ 	.word	0xffffffff


	//   ....[3]....
        /*02f8*/ 	.word	0xffffffff


	//   ....[4]....
        /*02fc*/ 	.word	0xffffffff


	//   ....[5]....
        /*0300*/ 	.word	0xffffffff


	//   ....[6]....
        /*0304*/ 	.word	0xffffffff


	//   ....[7]....
        /*0308*/ 	.word	0xffffffff


	//   ....[8]....
        /*030c*/ 	.word	0xffffffff


	//   ....[9]....
        /*0310*/ 	.word	0xffffffff


	//   ....[10]....
        /*0314*/ 	.word	0xffffffff


	//   ....[11]....
        /*0318*/ 	.word	0xffffffff


	//   ....[12]....
        /*031c*/ 	.word	0xffffffff


	//   ....[13]....
        /*0320*/ 	.word	0xffffffff


	//   ....[14]....
        /*0324*/ 	.word	0xffffffff


	//   ....[15]....
        /*0328*/ 	.word	0xffffffff


	//   ....[16]....
        /*032c*/ 	.word	0xffffffff


	//   ....[17]....
        /*0330*/ 	.word	0xffffffff


	//   ....[18]....
        /*0334*/ 	.word	0xffffffff


	//   ....[19]....
        /*0338*/ 	.word	0xffffffff


	//   ....[20]....
        /*033c*/ 	.word	0xffffffff


	//   ....[21]....
        /*0340*/ 	.word	0xffffffff


	//   ....[22]....
        /*0344*/ 	.word	0xffffffff


	//   ....[23]....
        /*0348*/ 	.word	0xffffffff


	//   ....[24]....
        /*034c*/ 	.word	0xffffffff


	//   ....[25]....
        /*0350*/ 	.word	0xffffffff


	//   ....[26]....
        /*0354*/ 	.word	0xffffffff


	//   ....[27]....
        /*0358*/ 	.word	0xffffffff


	//   ....[28]....
        /*035c*/ 	.word	0xffffffff


	//   ....[29]....
        /*0360*/ 	.word	0xffffffff


	//   ....[30]....
        /*0364*/ 	.word	0xffffffff


	//   ....[31]....
        /*0368*/ 	.word	0xffffffff


	//   ....[32]....
        /*036c*/ 	.word	0xffffffff


	//   ....[33]....
        /*0370*/ 	.word	0xffffffff


	//   ....[34]....
        /*0374*/ 	.word	0xffffffff


	//   ....[35]....
        /*0378*/ 	.word	0xffffffff


	//   ....[36]....
        /*037c*/ 	.word	0xffffffff


	//   ....[37]....
        /*0380*/ 	.word	0xffffffff


	//   ....[38]....
        /*0384*/ 	.word	0xffffffff


	//   ....[39]....
        /*0388*/ 	.word	0xffffffff


	//   ....[40]....
        /*038c*/ 	.word	0xffffffff


	//   ....[41]....
        /*0390*/ 	.word	0xffffffff


	//   ....[42]....
        /*0394*/ 	.word	0xffffffff


	//   ....[43]....
        /*0398*/ 	.word	0xffffffff


	//   ....[44]....
        /*039c*/ 	.word	0xffffffff


	//   ....[45]....
        /*03a0*/ 	.word	0xffffffff


	//   ....[46]....
        /*03a4*/ 	.word	0xffffffff


	//   ....[47]....
        /*03a8*/ 	.word	0xffffffff


	//   ....[48]....
        /*03ac*/ 	.word	0xffffffff


	//   ....[49]....
        /*03b0*/ 	.word	0xffffffff


	//   ....[50]....
        /*03b4*/ 	.word	0xffffffff


	//   ....[51]....
        /*03b8*/ 	.word	0xffffffff


	//   ....[52]....
        /*03bc*/ 	.word	0x0500000f


	//   ....[53]....
        /*03c0*/ 	.word	0x0500000f


	//   ....[54]....
        /*03c4*/ 	.word	0x0500000f


	//   ....[55]....
        /*03c8*/ 	.word	0x0500000f


	//   ....[56]....
        /*03cc*/ 	.word	0x0500000f


	//   ....[57]....
        /*03d0*/ 	.word	0x0500000f


	//   ....[58]....
        /*03d4*/ 	.word	0x0500000f


	//   ....[59]....
        /*03d8*/ 	.word	0x0500000f


	//   ....[60]....
        /*03dc*/ 	.word	0x0500000f


	//   ....[61]....
        /*03e0*/ 	.word	0x0500000f


	//   ....[62]....
        /*03e4*/ 	.word	0x0500000f


	//   ....[63]....
        /*03e8*/ 	.word	0x0500000f


	//   ....[64]....
        /*03ec*/ 	.word	0x0500000f


	//   ....[65]....
        /*03f0*/ 	.word	0x0500000f


	//   ....[66]....
        /*03f4*/ 	.word	0x0500000f


	//   ....[67]....
        /*03f8*/ 	.word	0x0500000f


	//   ....[68]....
        /*03fc*/ 	.word	0x0500000f


	//   ....[69]....
        /*0400*/ 	.word	0x0500000f


	//----- nvinfo : EIATTR_COOP_GROUP_INSTR_OFFSETS
	.align		4
.L_172:
        /*0404*/ 	.byte	0x04, 0x28
        /*0406*/ 	.short	(.L_174 - .L_173)


	//   ....[0]....
.L_173:
        /*0408*/ 	.word	0x00000060


	//   ....[1]....
        /*040c*/ 	.word	0x00000140


	//   ....[2]....
        /*0410*/ 	.word	0x00000180


	//   ....[3]....
        /*0414*/ 	.word	0x00000390


	//   ....[4]....
        /*0418*/ 	.word	0x000004f0


	//   ....[5]....
        /*041c*/ 	.word	0x00000610


	//   ....[6]....
        /*0420*/ 	.word	0x00000770


	//   ....[7]....
        /*0424*/ 	.word	0x00001150


	//   ....[8]....
        /*0428*/ 	.word	0x000028b0


	//   ....[9]....
        /*042c*/ 	.word	0x00003100


	//   ....[10]....
        /*0430*/ 	.word	0x00004850


	//   ....[11]....
        /*0434*/ 	.word	0x00004950


	//   ....[12]....
        /*0438*/ 	.word	0x00004b00


	//   ....[13]....
        /*043c*/ 	.word	0x00004ba0


	//   ....[14]....
        /*0440*/ 	.word	0x000053b0


	//   ....[15]....
        /*0444*/ 	.word	0x000058d0


	//   ....[16]....
        /*0448*/ 	.word	0x00006cf0


	//   ....[17]....
        /*044c*/ 	.word	0x00006da0


	//   ....[18]....
        /*0450*/ 	.word	0x00007070


	//   ....[19]....
        /*0454*/ 	.word	0x00007230


	//   ....[20]....
        /*0458*/ 	.word	0x000081b0


	//   ....[21]....
        /*045c*/ 	.word	0x000081f0


	//   ....[22]....
        /*0460*/ 	.word	0x00008220


	//   ....[23]....
        /*0464*/ 	.word	0x000082a0


	//   ....[24]....
        /*0468*/ 	.word	0x000082d0


	//   ....[25]....
        /*046c*/ 	.word	0x00008c80


	//   ....[26]....
        /*0470*/ 	.word	0x00009ff0


	//   ....[27]....
        /*0474*/ 	.word	0x0000a020


	//   ....[28]....
        /*0478*/ 	.word	0x0000a050


	//   ....[29]....
        /*047c*/ 	.word	0x0000a070


	//   ....[30]....
        /*0480*/ 	.word	0x0000a690


	//   ....[31]....
        /*0484*/ 	.word	0x0000a6b0


	//   ....[32]....
        /*0488*/ 	.word	0x0000a900


	//   ....[33]....
        /*048c*/ 	.word	0x0000a930


	//   ....[34]....
        /*0490*/ 	.word	0x0000b520


	//   ....[35]....
        /*0494*/ 	.word	0x0000bed0


	//   ....[36]....
        /*0498*/ 	.word	0x0000bf00


	//   ....[37]....
        /*049c*/ 	.word	0x0000bf80


	//   ....[38]....
        /*04a0*/ 	.word	0x0000c000


	//   ....[39]....
        /*04a4*/ 	.word	0x0000c030


	//   ....[40]....
        /*04a8*/ 	.word	0x0000c090


	//   ....[41]....
        /*04ac*/ 	.word	0x0000c0a0


	//   ....[42]....
        /*04b0*/ 	.word	0x0000c110


	//   ....[43]....
        /*04b4*/ 	.word	0x0000ca20


	//   ....[44]....
        /*04b8*/ 	.word	0x0000ca40


	//   ....[45]....
        /*04bc*/ 	.word	0x0000ca60


	//   ....[46]....
        /*04c0*/ 	.word	0x0000cb90


	//   ....[47]....
        /*04c4*/ 	.word	0x0000cd50


	//   ....[48]....
        /*04c8*/ 	.word	0x0000cd60


	//   ....[49]....
        /*04cc*/ 	.word	0x0000ceb0


	//   ....[50]....
        /*04d0*/ 	.word	0x0000cec0


	//   ....[51]....
        /*04d4*/ 	.word	0x00010640


	//   ....[52]....
        /*04d8*/ 	.word	0x00010b10


	//   ....[53]....
        /*04dc*/ 	.word	0x00010c80


	//   ....[54]....
        /*04e0*/ 	.word	0x00010ce0


	//   ....[55]....
        /*04e4*/ 	.word	0x00010da0


	//   ....[56]....
        /*04e8*/ 	.word	0x00010e30


	//   ....[57]....
        /*04ec*/ 	.word	0x00010f00


	//   ....[58]....
        /*04f0*/ 	.word	0x00010fc0


	//   ....[59]....
        /*04f4*/ 	.word	0x00011090


	//   ....[60]....
        /*04f8*/ 	.word	0x00011170


	//   ....[61]....
        /*04fc*/ 	.word	0x00011210


	//   ....[62]....
        /*0500*/ 	.word	0x000112c0


	//   ....[63]....
        /*0504*/ 	.word	0x000115a0


	//   ....[64]....
        /*0508*/ 	.word	0x000115f0


	//   ....[65]....
        /*050c*/ 	.word	0x00011750


	//   ....[66]....
        /*0510*/ 	.word	0x000118a0


	//   ....[67]....
        /*0514*/ 	.word	0x00011a70


	//   ....[68]....
        /*0518*/ 	.word	0x00011ac0


	//   ....[69]....
        /*051c*/ 	.word	0x00011e70


	//----- nvinfo : EIATTR_REG_RECONFIG
	.align		4
.L_174:
        /*0520*/ 	.byte	0x01, 0x54
	.zero		2


	//----- nvinfo : EIATTR_SYSCALL_OFFSETS
	.align		4
        /*0524*/ 	.byte	0x04, 0x46
        /*0526*/ 	.short	(.L_176 - .L_175)


	//   ....[0]....
.L_175:
        /*0528*/ 	.word	0x00002ab0


	//   ....[1]....
        /*052c*/ 	.word	0x0000b140


	//   ....[2]....
        /*0530*/ 	.word	0x0000b280


	//   ....[3]....
        /*0534*/ 	.word	0x0000b370


	//   ....[4]....
        /*0538*/ 	.word	0x0000baf0


	//   ....[5]....
        /*053c*/ 	.word	0x0000c3b0


	//----- nvinfo : EIATTR_MBARRIER_INSTR_OFFSETS
	.align		4
.L_176:
        /*0540*/ 	.byte	0x04, 0x39
        /*0542*/ 	.short	(.L_178 - .L_177)


	//   ....[0]....
.L_177:
        /*0544*/ 	.word	0x00000270
        /*0548*/ 	.word	0x000000ff
        /*054c*/ 	.word	0x00038800
        /*0550*/ 	.short	0x0100
        /*0552*/ 	.byte	0x08
	.zero		1


	//   ....[1]....
        /*0554*/ 	.word	0x00000280
        /*0558*/ 	.word	0x000000ff
        /*055c*/ 	.word	0x00038810
        /*0560*/ 	.short	0x0100
        /*0562*/ 	.byte	0x08
	.zero		1


	//   ....[2]....
        /*0564*/ 	.word	0x00000290
        /*0568*/ 	.word	0x000000ff
        /*056c*/ 	.word	0x00038820
        /*0570*/ 	.short	0x0100
        /*0572*/ 	.byte	0x08
	.zero		1


	//   ....[3]....
        /*0574*/ 	.word	0x00000340
        /*0578*/ 	.word	0x000000ff
        /*057c*/ 	.word	0x00038830
        /*0580*/ 	.short	0x0100
        /*0582*/ 	.byte	0x06
	.zero		1


	//   ....[4]....
        /*0584*/ 	.word	0x00000350
        /*0588*/ 	.word	0x000000ff
        /*058c*/ 	.word	0x00038840
        /*0590*/ 	.short	0x0100
        /*0592*/ 	.byte	0x06
	.zero		1


	//   ....[5]....
        /*0594*/ 	.word	0x00000360
        /*0598*/ 	.word	0x000000ff
        /*059c*/ 	.word	0x00038838
        /*05a0*/ 	.short	0x0100
        /*05a2*/ 	.byte	0x06
	.zero		1


	//   ....[6]....
        /*05a4*/ 	.word	0x00000370
        /*05a8*/ 	.word	0x000000ff
        /*05ac*/ 	.word	0x00038848
        /*05b0*/ 	.short	0x0100
        /*05b2*/ 	.byte	0x06
	.zero		1


	//   ....[7]....
        /*05b4*/ 	.word	0x000004a0
        /*05b8*/ 	.word	0x000000ff
        /*05bc*/ 	.word	0x00038850
        /*05c0*/ 	.short	0x0100
        /*05c2*/ 	.byte	0x08
	.zero		1


	//   ....[8]....
        /*05c4*/ 	.word	0x000004b0
        /*05c8*/ 	.word	0x000000ff
        /*05cc*/ 	.word	0x00038860
        /*05d0*/ 	.short	0x0100
        /*05d2*/ 	.byte	0x08
	.zero		1


	//   ....[9]....
        /*05d4*/ 	.word	0x000004c0
        /*05d8*/ 	.word	0x000000ff
        /*05dc*/ 	.word	0x00038858
        /*05e0*/ 	.short	0x0100
        /*05e2*/ 	.byte	0x08
	.zero		1


	//   ....[10]....
        /*05e4*/ 	.word	0x000004d0
        /*05e8*/ 	.word	0x000000ff
        /*05ec*/ 	.word	0x00038868
        /*05f0*/ 	.short	0x0100
        /*05f2*/ 	.byte	0x08
	.zero		1


	//   ....[11]....
        /*05f4*/ 	.word	0x000005c0
        /*05f8*/ 	.word	0x000000ff
        /*05fc*/ 	.word	0x00038870
        /*0600*/ 	.short	0x0100
        /*0602*/ 	.byte	0x06
	.zero		1


	//   ....[12]....
        /*0604*/ 	.word	0x000005d0
        /*0608*/ 	.word	0x000000ff
        /*060c*/ 	.word	0x00038880
        /*0610*/ 	.short	0x0100
        /*0612*/ 	.byte	0x06
	.zero		1


	//   ....[13]....
        /*0614*/ 	.word	0x000005e0
        /*0618*/ 	.word	0x000000ff
        /*061c*/ 	.word	0x00038878
        /*0620*/ 	.short	0x0100
        /*0622*/ 	.byte	0x06
	.zero		1


	//   ....[14]....
        /*0624*/ 	.word	0x000005f0
        /*0628*/ 	.word	0x000000ff
        /*062c*/ 	.word	0x00038888
        /*0630*/ 	.short	0x0100
        /*0632*/ 	.byte	0x06
	.zero		1


	//   ....[15]....
        /*0634*/ 	.word	0x00000720
        /*0638*/ 	.word	0x000000ff
        /*063c*/ 	.word	0x00038890
        /*0640*/ 	.short	0x0100
        /*0642*/ 	.byte	0x08
	.zero		1


	//   ....[16]....
        /*0644*/ 	.word	0x00000730
        /*0648*/ 	.word	0x000000ff
        /*064c*/ 	.word	0x000388a0
        /*0650*/ 	.short	0x0100
        /*0652*/ 	.byte	0x08
	.zero		1


	//   ....[17]....
        /*0654*/ 	.word	0x00000740
        /*0658*/ 	.word	0x000000ff
        /*065c*/ 	.word	0x00038898
        /*0660*/ 	.short	0x0100
        /*0662*/ 	.byte	0x08
	.zero		1


	//   ....[18]....
        /*0664*/ 	.word	0x00000750
        /*0668*/ 	.word	0x000000ff
        /*066c*/ 	.word	0x000388a8
        /*0670*/ 	.short	0x0100
        /*0672*/ 	.byte	0x08
	.zero		1


	//   ....[19]....
        /*0674*/ 	.word	0x00000880
        /*0678*/ 	.word	0x000000ff
        /*067c*/ 	.word	0x000388b0
        /*0680*/ 	.short	0x0100
        /*0682*/ 	.byte	0x08
	.zero		1


	//   ....[20]....
        /*0684*/ 	.word	0x00000890
        /*0688*/ 	.word	0x000000ff
        /*068c*/ 	.word	0x000388c0
        /*0690*/ 	.short	0x0100
        /*0692*/ 	.byte	0x08
	.zero		1


	//   ....[21]....
        /*0694*/ 	.word	0x000008a0
        /*0698*/ 	.word	0x000000ff
        /*069c*/ 	.word	0x000388b8
        /*06a0*/ 	.short	0x0100
        /*06a2*/ 	.byte	0x08
	.zero		1


	//   ....[22]....
        /*06a4*/ 	.word	0x000008b0
        /*06a8*/ 	.word	0x000000ff
        /*06ac*/ 	.word	0x000388c8
        /*06b0*/ 	.short	0x0100
        /*06b2*/ 	.byte	0x08
	.zero		1


	//   ....[23]....
        /*06b4*/ 	.word	0x000014b0
        /*06b8*/ 	.word	0x00000000
        /*06bc*/ 	.word	0x00000000
        /*06c0*/ 	.short	0x0101
        /*06c2*/ 	.byte	0x3f
	.zero		1


	//   ....[24]....
        /*06c4*/ 	.word	0x00001fa0
        /*06c8*/ 	.word	0x00000000
        /*06cc*/ 	.word	0x00000000
        /*06d0*/ 	.short	0x0101
        /*06d2*/ 	.byte	0x3f
	.zero		1


	//   ....[25]....
        /*06d4*/ 	.word	0x00002b10
        /*06d8*/ 	.word	0x000000ff
        /*06dc*/ 	.word	0x00038800
        /*06e0*/ 	.short	0x010a
        /*06e2*/ 	.byte	0x25
	.zero		1


	//   ....[26]....
        /*06e4*/ 	.word	0x00002b90
        /*06e8*/ 	.word	0x00000003
        /*06ec*/ 	.word	0x00038830
        /*06f0*/ 	.short	0x010a
        /*06f2*/ 	.byte	0x3f
	.zero		1


	//   ....[27]....
        /*06f4*/ 	.word	0x00002bd0
        /*06f8*/ 	.word	0x00000003
        /*06fc*/ 	.word	0x00038830
        /*0700*/ 	.short	0x010a
        /*0702*/ 	.byte	0x3f
	.zero		1


	//   ....[28]....
        /*0704*/ 	.word	0x00002e50
        /*0708*/ 	.word	0x000000ff
        /*070c*/ 	.word	0x00038810
        /*0710*/ 	.short	0x010a
        /*0712*/ 	.byte	0x25
	.zero		1


	//   ....[29]....
        /*0714*/ 	.word	0x00002e90
        /*0718*/ 	.word	0x00000003
        /*071c*/ 	.word	0x00038850
        /*0720*/ 	.short	0x010a
        /*0722*/ 	.byte	0x3f
	.zero		1


	//   ....[30]....
        /*0724*/ 	.word	0x00002ed0
        /*0728*/ 	.word	0x00000003
        /*072c*/ 	.word	0x00038850
        /*0730*/ 	.short	0x010a
        /*0732*/ 	.byte	0x3f
	.zero		1


	//   ....[31]....
        /*0734*/ 	.word	0x00004df0
        /*0738*/ 	.word	0x00000018
        /*073c*/ 	.word	0x00000000
        /*0740*/ 	.short	0x0101
        /*0742*/ 	.byte	0x3f
	.zero		1


	//   ....[32]....
        /*0744*/ 	.word	0x000053d0
        /*0748*/ 	.word	0x00000003
        /*074c*/ 	.word	0x00000000
        /*0750*/ 	.short	0x0101
        /*0752*/ 	.byte	0x3f
	.zero		1


	//   ....[33]....
        /*0754*/ 	.word	0x000054f0
        /*0758*/ 	.word	0x000000ff
        /*075c*/ 	.word	0x00038830
        /*0760*/ 	.short	0x010a
        /*0762*/ 	.byte	0x05
	.zero		1


	//   ....[34]....
        /*0764*/ 	.word	0x00005530
        /*0768*/ 	.word	0x000000ff
        /*076c*/ 	.word	0x00038830
        /*0770*/ 	.short	0x010a
        /*0772*/ 	.byte	0x05
	.zero		1


	//   ....[35]....
        /*0774*/ 	.word	0x00005710
        /*0778*/ 	.word	0x000000ff
        /*077c*/ 	.word	0x00038850
        /*0780*/ 	.short	0x010a
        /*0782*/ 	.byte	0x05
	.zero		1


	//   ....[36]....
        /*0784*/ 	.word	0x00005750
        /*0788*/ 	.word	0x000000ff
        /*078c*/ 	.word	0x00038850
        /*0790*/ 	.short	0x010a
        /*0792*/ 	.byte	0x05
	.zero		1


	//   ....[37]....
        /*0794*/ 	.word	0x00007590
        /*0798*/ 	.word	0x0000009b
        /*079c*/ 	.word	0x00000000
        /*07a0*/ 	.short	0x0101
        /*07a2*/ 	.byte	0x3f
	.zero		1


	//   ....[38]....
        /*07a4*/ 	.word	0x000081d0
        /*07a8*/ 	.word	0x000000c5
        /*07ac*/ 	.word	0x00000000
        /*07b0*/ 	.short	0x0101
        /*07b2*/ 	.byte	0x3f
	.zero		1


	//   ....[39]....
        /*07b4*/ 	.word	0x0000a6c0
        /*07b8*/ 	.word	0x000000ff
        /*07bc*/ 	.word	0x00000000
        /*07c0*/ 	.short	0x0101
        /*07c2*/ 	.byte	0x04
	.zero		1


	//   ....[40]....
        /*07c4*/ 	.word	0x0000b740
        /*07c8*/ 	.word	0x00000000
        /*07cc*/ 	.word	0x00038840
        /*07d0*/ 	.short	0x010a
        /*07d2*/ 	.byte	0x3f
	.zero		1


	//   ....[41]....
        /*07d4*/ 	.word	0x0000c1c0
        /*07d8*/ 	.word	0x000000ff
        /*07dc*/ 	.word	0x00038800
        /*07e0*/ 	.short	0x0107
        /*07e2*/ 	.byte	0x24
	.zero		1


	//   ....[42]....
        /*07e4*/ 	.word	0x0000c230
        /*07e8*/ 	.word	0x000000ff
        /*07ec*/ 	.word	0x00038800
        /*07f0*/ 	.short	0x0101
        /*07f2*/ 	.byte	0x24
	.zero		1


	//   ....[43]....
        /*07f4*/ 	.word	0x0000d0e0
        /*07f8*/ 	.word	0x000000ff
        /*07fc*/ 	.word	0x00038810
        /*0800*/ 	.short	0x0107
        /*0802*/ 	.byte	0x24
	.zero		1


	//   ....[44]....
        /*0804*/ 	.word	0x0000d140
        /*0808*/ 	.word	0x000000ff
        /*080c*/ 	.word	0x00038810
        /*0810*/ 	.short	0x0101
        /*0812*/ 	.byte	0x24
	.zero		1


	//   ....[45]....
        /*0814*/ 	.word	0x0000d160
        /*0818*/ 	.word	0x000000ff
        /*081c*/ 	.word	0x00038820
        /*0820*/ 	.short	0x010a
        /*0822*/ 	.byte	0x24
	.zero		1


	//   ....[46]....
        /*0824*/ 	.word	0x0000d230
        /*0828*/ 	.word	0x00000003
        /*082c*/ 	.word	0x00038860
        /*0830*/ 	.short	0x010a
        /*0832*/ 	.byte	0x3f
	.zero		1


	//   ....[47]....
        /*0834*/ 	.word	0x0000ddf0
        /*0838*/ 	.word	0x00000003
        /*083c*/ 	.word	0x00038840
        /*0840*/ 	.short	0x010a
        /*0842*/ 	.byte	0x3f
	.zero		1


	//   ....[48]....
        /*0844*/ 	.word	0x0000e030
        /*0848*/ 	.word	0x00000003
        /*084c*/ 	.word	0x00038860
        /*0850*/ 	.short	0x010a
        /*0852*/ 	.byte	0x3f
	.zero		1


	//   ....[49]....
        /*0854*/ 	.word	0x0000ebf0
        /*0858*/ 	.word	0x00000004
        /*085c*/ 	.word	0x00038840
        /*0860*/ 	.short	0x010a
        /*0862*/ 	.byte	0x3f
	.zero		1


	//   ....[50]....
        /*0864*/ 	.word	0x0000ee10
        /*0868*/ 	.word	0x00000004
        /*086c*/ 	.word	0x00038860
        /*0870*/ 	.short	0x010a
        /*0872*/ 	.byte	0x3f
	.zero		1


	//   ....[51]....
        /*0874*/ 	.word	0x0000f920
        /*0878*/ 	.word	0x00000004
        /*087c*/ 	.word	0x00038840
        /*0880*/ 	.short	0x010a
        /*0882*/ 	.byte	0x3f
	.zero		1


	//   ....[52]....
        /*0884*/ 	.word	0x0000fb60
        /*0888*/ 	.word	0x00000004
        /*088c*/ 	.word	0x00038860
        /*0890*/ 	.short	0x010a
        /*0892*/ 	.byte	0x3f
	.zero		1


	//   ....[53]....
        /*0894*/ 	.word	0x000105c0
        /*0898*/ 	.word	0x00000009
        /*089c*/ 	.word	0x00038820
        /*08a0*/ 	.short	0x010a
        /*08a2*/ 	.byte	0x3f
	.zero		1


	//   ....[54]....
        /*08a4*/ 	.word	0x00010740
        /*08a8*/ 	.word	0x00000005
        /*08ac*/ 	.word	0x00000000
        /*08b0*/ 	.short	0x010a
        /*08b2*/ 	.byte	0x3f
	.zero		1


	//   ....[55]....
        /*08b4*/ 	.word	0x00010790
        /*08b8*/ 	.word	0x00000007
        /*08bc*/ 	.word	0x00000000
        /*08c0*/ 	.short	0x010a
        /*08c2*/ 	.byte	0x3f
	.zero		1


	//   ....[56]....
        /*08c4*/ 	.word	0x000107d0
        /*08c8*/ 	.word	0x00000013
        /*08cc*/ 	.word	0x00000000
        /*08d0*/ 	.short	0x010a
        /*08d2*/ 	.byte	0x3f
	.zero		1


	//   ....[57]....
        /*08d4*/ 	.word	0x00010800
        /*08d8*/ 	.word	0x00000003
        /*08dc*/ 	.word	0x00000000
        /*08e0*/ 	.short	0x010a
        /*08e2*/ 	.byte	0x3f
	.zero		1


	//   ....[58]....
        /*08e4*/ 	.word	0x00010870
        /*08e8*/ 	.word	0x00000003
        /*08ec*/ 	.word	0x00038800
        /*08f0*/ 	.short	0x010a
        /*08f2*/ 	.byte	0x3f
	.zero		1


	//   ....[59]....
        /*08f4*/ 	.word	0x000108c0
        /*08f8*/ 	.word	0x00000003
        /*08fc*/ 	.word	0x00038830
        /*0900*/ 	.short	0x010a
        /*0902*/ 	.byte	0x3f
	.zero		1


	//   ....[60]....
        /*0904*/ 	.word	0x00010920
        /*0908*/ 	.word	0x00000005
        /*090c*/ 	.word	0x00038810
        /*0910*/ 	.short	0x010a
        /*0912*/ 	.byte	0x3f
	.zero		1


	//   ....[61]....
        /*0914*/ 	.word	0x00010970
        /*0918*/ 	.word	0x00000003
        /*091c*/ 	.word	0x00038850
        /*0920*/ 	.short	0x010a
        /*0922*/ 	.byte	0x3f
	.zero		1


	//   ....[62]....
        /*0924*/ 	.word	0x000109d0
        /*0928*/ 	.word	0x00000005
        /*092c*/ 	.word	0x00038830
        /*0930*/ 	.short	0x010a
        /*0932*/ 	.byte	0x3f
	.zero		1


	//   ....[63]....
        /*0934*/ 	.word	0x00010a30
        /*0938*/ 	.word	0x00000005
        /*093c*/ 	.word	0x00038850
        /*0940*/ 	.short	0x010a
        /*0942*/ 	.byte	0x3f
	.zero		1


	//   ....[64]....
        /*0944*/ 	.word	0x00010bd0
        /*0948*/ 	.word	0x00000000
        /*094c*/ 	.word	0x00038840
        /*0950*/ 	.short	0x010a
        /*0952*/ 	.byte	0x3f
	.zero		1


	//   ....[65]....
        /*0954*/ 	.word	0x00011b10
        /*0958*/ 	.word	0x00000003
        /*095c*/ 	.word	0x00038820
        /*0960*/ 	.short	0x010a
        /*0962*/ 	.byte	0x3f
	.zero		1


	//   ....[66]....
        /*0964*/ 	.word	0x00011b60
        /*0968*/ 	.word	0x00000003
        /*096c*/ 	.word	0x00038860
        /*0970*/ 	.short	0x010a
        /*0972*/ 	.byte	0x3f
	.zero		1


	//   ....[67]....
        /*0974*/ 	.word	0x00011bb0
        /*0978*/ 	.word	0x00000003
        /*097c*/ 	.word	0x00038840
        /*0980*/ 	.short	0x010a
        /*0982*/ 	.byte	0x3f
	.zero		1


	//   ....[68]....
        /*0984*/ 	.word	0x00011c00
        /*0988*/ 	.word	0x00000003
        /*098c*/ 	.word	0x00038860
        /*0990*/ 	.short	0x010a
        /*0992*/ 	.byte	0x3f
	.zero		1


	//   ....[69]....
        /*0994*/ 	.word	0x00011c50
        /*0998*/ 	.word	0x00000004
        /*099c*/ 	.word	0x00038840
        /*09a0*/ 	.short	0x010a
        /*09a2*/ 	.byte	0x3f
	.zero		1


	//   ....[70]....
        /*09a4*/ 	.word	0x00011ca0
        /*09a8*/ 	.word	0x00000004
        /*09ac*/ 	.word	0x00038860
        /*09b0*/ 	.short	0x010a
        /*09b2*/ 	.byte	0x3f
	.zero		1


	//   ....[71]....
        /*09b4*/ 	.word	0x00011cf0
        /*09b8*/ 	.word	0x00000004
        /*09bc*/ 	.word	0x00038840
        /*09c0*/ 	.short	0x010a
        /*09c2*/ 	.byte	0x3f
	.zero		1


	//   ....[72]....
        /*09c4*/ 	.word	0x00011d40
        /*09c8*/ 	.word	0x00000004
        /*09cc*/ 	.word	0x00038860
        /*09d0*/ 	.short	0x010a
        /*09d2*/ 	.byte	0x3f
	.zero		1


	//   ....[73]....
        /*09d4*/ 	.word	0x00011d90
        /*09d8*/ 	.word	0x00000009
        /*09dc*/ 	.word	0x00038820
        /*09e0*/ 	.short	0x010a
        /*09e2*/ 	.byte	0x3f
	.zero		1


	//   ....[74]....
        /*09e4*/ 	.word	0x00011f30
        /*09e8*/ 	.word	0x00000005
        /*09ec*/ 	.word	0x00000000
        /*09f0*/ 	.short	0x010a
        /*09f2*/ 	.byte	0x3f
	.zero		1


	//   ....[75]....
        /*09f4*/ 	.word	0x00011f80
        /*09f8*/ 	.word	0x00000007
        /*09fc*/ 	.word	0x00000000
        /*0a00*/ 	.short	0x010a
        /*0a02*/ 	.byte	0x3f
	.zero		1


	//   ....[76]....
        /*0a04*/ 	.word	0x00011fd0
        /*0a08*/ 	.word	0x00000013
        /*0a0c*/ 	.word	0x00000000
        /*0a10*/ 	.short	0x010a
        /*0a12*/ 	.byte	0x3f
	.zero		1


	//----- nvinfo : EIATTR_NUM_MBARRIERS
	.align		4
.L_178:
        /*0a14*/ 	.byte	0x03, 0x38
        /*0a16*/ 	.short	0x0017


	//----- nvinfo : EIATTR_EXIT_INSTR_OFFSETS
	.align		4
        /*0a18*/ 	.byte	0x04, 0x1c
        /*0a1a*/ 	.short	(.L_180 - .L_179)


	//   ....[0]....
.L_179:
        /*0a1c*/ 	.word	0x000009e0


	//   ....[1]....
        /*0a20*/ 	.word	0x0000ab80


	//   ....[2]....
        /*0a24*/ 	.word	0x00010850


	//----- nvinfo : EIATTR_MAX_THREADS
	.align		4
.L_180:
        /*0a28*/ 	.byte	0x04, 0x05
        /*0a2a*/ 	.short	(.L_182 - .L_181)
.L_181:
        /*0a2c*/ 	.word	0x00000180
        /*0a30*/ 	.word	0x00000001
        /*0a34*/ 	.word	0x00000001


	//----- nvinfo : EIATTR_CRS_STACK_SIZE
	.align		4
.L_182:
        /*0a38*/ 	.byte	0x04, 0x1e
        /*0a3a*/ 	.short	(.L_184 - .L_183)
.L_183:
        /*0a3c*/ 	.word	0x00000000


	//----- nvinfo : EIATTR_CBANK_PARAM_SIZE
	.align		4
.L_184:
        /*0a40*/ 	.byte	0x03, 0x19
        /*0a42*/ 	.short	0x0b70


	//----- nvinfo : EIATTR_PARAM_CBANK
	.align		4
        /*0a44*/ 	.byte	0x04, 0x0a
        /*0a46*/ 	.short	(.L_186 - .L_185)
	.align		4
.L_185:
        /*0a48*/ 	.word	index@(.nv.constant0._ZN7cutlass13device_kernelIN5flash11enable_sm90INS1_16FlashAttnFwdSm90INS1_25CollectiveMainloopFwdSm90ILi2EN4cute5tupleIJNS5_1CILi1EEES8_S8_EEENS6_IJNS7_ILi64EEESA_SA_EEELi512ENS_6half_tEfNS_4arch4Sm90ELb0ELb0ELb1ELb0ELb0ELb0ELb1ELb0ELb0ELb1ELb0ELb0EEENS1_21CollectiveEpilogueFwdINS6_IJSA_NS7_ILi512EEESA_EEES9_SC_SE_Li256ELb0ELb1ELb0ELb0EEENS1_29StaticPersistentTileSchedulerILb0EEEEEEEEEvNT_6ParamsE)
        /*0a4c*/ 	.short	0x0210
        /*0a4e*/ 	.short	0x0b70


	//----- nvinfo : EIATTR_SW_WAR
	.align		4
.L_186:
        /*0a50*/ 	.byte	0x04, 0x36
        /*0a52*/ 	.short	(.L_188 - .L_187)
.L_187:
        /*0a54*/ 	.word	0x00000008
.L_188:


//--------------------- .nv.info._ZN7cutlass13device_kernelIN5flash11enable_sm90INS1_16FlashAttnFwdSm90INS1_25CollectiveMainloopFwdSm90ILi2EN4cute5tupleIJNS5_1CILi1EEES8_S8_EEENS6_IJNS7_ILi64EEESA_SA_EEELi512ENS_6half_tEfNS_4arch4Sm90ELb0ELb0ELb1ELb1ELb0ELb0ELb0ELb0ELb0ELb1ELb0ELb0EEENS1_21CollectiveEpilogueFwdINS6_IJSA_NS7_ILi512EEESA_EEES9_SC_SE_Li256ELb1ELb1ELb0ELb0EEENS1_36VarlenDynamicPersistentTileSchedulerILi64ELi64ELi256ELi128ELb0ELb1ELb1ELb0ELb1ELb1EEEEEEEEEvNT_6ParamsE --------------------------
	.section	.nv.info._ZN7cutlass13device_kernelIN5flash11enable_sm90INS1_16FlashAttnFwdSm90INS1_25CollectiveMainloopFwdSm90ILi2EN4cute5tupleIJNS5_1CILi1EEES8_S8_EEENS6_IJNS7_ILi64EEESA_SA_EEELi512ENS_6half_tEfNS_4arch4Sm90ELb0ELb0ELb1ELb1ELb0ELb0ELb0ELb0ELb0ELb1ELb0ELb0EEENS1_21CollectiveEpilogueFwdINS6_IJSA_NS7_ILi512EEESA_EEES9_SC_SE_Li256ELb1ELb1ELb0ELb0EEENS1_36VarlenDynamicPersistentTileSchedulerILi64ELi64ELi256ELi128ELb0ELb1ELb1ELb0ELb1ELb1EEEEEEEEEvNT_6ParamsE,"",@"SHT_CUDA_INFO"
	.sectionflags	@""
	.align	4


	//----- nvinfo : EIATTR_CUDA_API_VERSION
	.align		4
        /*0000*/ 	.byte	0x04, 0x37
        /*0002*/ 	.short	(.L_190 - .L_189)
.L_189:
        /*0004*/ 	.word	0x00000082


	//----- nvinfo : EIATTR_KPARAM_INFO
	.align		4
.L_190:
        /*0008*/ 	.byte	0x04, 0x17
        /*000a*/ 	.short	(.L_192 - .L_191)
.L_191:
        /*000c*/ 	.word	0x00000000
        /*0010*/ 	.short	0x0000
        /*0012*/ 	.short	0x0070
        /*0014*/ 	.byte	0x00, 0xf0, 0x01, 0x2a


	//----- nvinfo : EIATTR_SPARSE_MMA_MASK
	.align		4
.L_192:
        /*0018*/ 	.byte	0x03, 0x50
        /*001a*/ 	.short	0x0000


	//----- nvinfo : EIATTR_MAXREG_COUNT
	.align		4
        /*001c*/ 	.byte	0x03, 0x1b
        /*001e*/ 	.short	0x00a8


	//----- nvinfo : EIATTR_NUM_BARRIERS
	.align		4
        /*0020*/ 	.byte	0x02, 0x4c
        /*0022*/ 	.byte	0x10
	.zero		1


	//----- nvinfo : EIATTR_EXTERNS
	.align		4
        /*0024*/ 	.byte	0x04, 0x0f
        /*0026*/ 	.short	(.L_194 - .L_193)


	//   ....[0]....
	.align		4
.L_193:
        /*0028*/ 	.word	index@(__assertfail)


	//----- nvinfo : EIATTR_ANNOTATIONS
	.align		4
.L_194:
        /*002c*/ 	.byte	0x04, 0x55
        /*002e*/ 	.short	(.L_196 - .L_195)


	//   ....[0]....
.L_195:
        /* <DEDUP_REMOVED lines=81> */


	//----- nvinfo : EIATTR_MERCURY_ISA_VERSION
	.align		4
.L_196:
        /*0530*/ 	.byte	0x03, 0x5f
        /*0532*/ 	.short	0x0101


	//----- nvinfo : EIATTR_UNUSED_LOAD_BYTE_OFFSET
	.align		4
        /*0534*/ 	.byte	0x04, 0x44
        /*0536*/ 	.short	(.L_198 - .L_197)


	//   ....[0]....
.L_197:
        /*0538*/ 	.word	0x00000a20
        /*053c*/ 	.word	0x0000fff0


	//   ....[1]....
        /*0540*/ 	.word	0x00007360
        /*0544*/ 	.word	0x0000fff0


	//----- nvinfo : EIATTR_INT_WARP_WIDE_INSTR_OFFSETS
	.align		4
.L_198:
        /*0548*/ 	.byte	0x04, 0x31
        /*054a*/ 	.short	(.L_200 - .L_199)


	//   ....[0]....
.L_199:
        /*054c*/ 	.word	0x00000130


	//   ....[1]....
        /*0550*/ 	.word	0x00000170


	//   ....[2]....
        /*0554*/ 	.word	0x000001e0


	//   ....[3]....
        /*0558*/ 	.word	0x0000b360


	//   ....[4]....
        /*055c*/ 	.word	0x0000b3f0


	//   ....[5]....
        /*0560*/ 	.word	0x000100e0


	//   ....[6]....
        /*0564*/ 	.word	0x00010170


	//----- nvinfo : EIATTR_COOP_GROUP_MASK_REGIDS
	.align		4
.L_200:
        /*0568*/ 	.byte	0x04, 0x29
        /*056a*/ 	.short	(.L_202 - .L_201)


	//   ....[0]....
.L_201:
        /*056c*/ 	.word	0xffffffff


	//   ....[1]....
        /*0570*/ 	.word	0xffffffff


	//   ....[2]....
        /*0574*/ 	.word	0xffffffff


	//   ....[3]....
        /*0578*/ 	.word	0xffffffff


	//   ....[4]....
        /*057c*/ 	.word	0xffffffff


	//   ....[5]....
        /*0580*/ 	.word	0xffffffff


	//   ....[6]....
        /*0584*/ 	.word	0xffffffff


	//   ....[7]....
        /*0588*/ 	.word	0xffffffff


	//   ....[8]....
        /*058c*/ 	.word	0xffffffff


	//   ....[9]....
        /*0590*/ 	.word	0xffffffff


	//   ....[10]....
        /*0594*/ 	.word	0xffffffff


	//   ....[11]....
        /*0598*/ 	.word	0xffffffff


	//   ....[12]....
        /*059c*/ 	.word	0xffffffff


	//   ....[13]....
        /*05a0*/ 	.word	0xffffffff


	//   ....[14]....
        /*05a4*/ 	.word	0xffffffff


	//   ....[15]....
        /*05a8*/ 	.word	0xffffffff


	//   ....[16]....
        /*05ac*/ 	.word	0xffffffff


	//   ....[17]....
        /*05b0*/ 	.word	0xffffffff


	//   ....[18]....
        /*05b4*/ 	.word	0xffffffff


	//   ....[19]....
        /*05b8*/ 	.word	0xffffffff


	//   ....[20]....
        /*05bc*/ 	.word	0xffffffff


	//   ....[21]....
        /*05c0*/ 	.word	0xffffffff


	//   ....[22]....
        /*05c4*/ 	.word	0xffffffff


	//   ....[23]....
        /*05c8*/ 	.word	0xffffffff


	//   ....[24]....
        /*05cc*/ 	.word	0xffffffff


	//   ....[25]....
        /*05d0*/ 	.word	0xffffffff


	//   ....[26]....
        /*05d4*/ 	.word	0xffffffff


	//   ....[27]....
        /*05d8*/ 	.word	0xffffffff


	//   ....[28]....
        /*05dc*/ 	.word	0xffffffff


	//   ....[29]....
        /*05e0*/ 	.word	0xffffffff


	//   ....[30]....
        /*05e4*/ 	.word	0xffffffff


	//   ....[31]....
        /*05e8*/ 	.word	0xffffffff


	//   ....[32]....
        /*05ec*/ 	.word	0xffffffff


	//   ....[33]....
        /*05f0*/ 	.word	0xffffffff


	//   ....[34]....
        /*05f4*/ 	.word	0xffffffff


	//   ....[35]....
        /*05f8*/ 	.word	0xffffffff


	//   ....[36]....
        /*05fc*/ 	.word	0xffffffff


	//   ....[37]....
        /*0600*/ 	.word	0xffffffff


	//   ....[38]....
        /*0604*/ 	.word	0xffffffff


	//   ....[39]....
        /*0608*/ 	.word	0xffffffff


	//   ....[40]....
        /*060c*/ 	.word	0xffffffff


	//   ....[41]....
        /*0610*/ 	.word	0xffffffff


	//   ....[42]....
        /*0614*/ 	.word	0xffffffff


	//   ....[43]....
        /*0618*/ 	.word	0xffffffff


	//   ....[44]....
        /*061c*/ 	.word	0xffffffff


	//   ....[45]....
        /*0620*/ 	.word	0xffffffff


	//   ....[46]....
        /*0624*/ 	.word	0xffffffff


	//   ....[47]....
        /*0628*/ 	.word	0xffffffff


	//   ....[48]....
        /*062c*/ 	.word	0xffffffff


	//   ....[49]....
        /*0630*/ 	.word	0xffffffff


	//   ....[50]....
        /*0634*/ 	.word	0xffffffff


	//   ....[51]....
        /*0638*/ 	.word	0xffffffff


	//   ....[52]....
        /*063c*/ 	.word	0xffffffff


	//   ....[53]....
        /*0640*/ 	.word	0xffffffff


	//   ....[54]....
        /*0644*/ 	.word	0xffffffff


	//   ....[55]....
        /*0648*/ 	.word	0xffffffff


	//   ....[56]....
        /*064c*/ 	.word	0xffffffff


	//   ....[57]....
        /*0650*/ 	.word	0xffffffff


	//   ....[58]....
        /*0654*/ 	.word	0xffffffff


	//   ....[59]....
        /*0658*/ 	.word	0xffffffff


	//   ....[60]....
        /*065c*/ 	.word	0xffffffff


	//   ....[61]....
        /*0660*/ 	.word	0xffffffff


	//   ....[62]....
        /*0664*/ 	.word	0xffffffff


	//   ....[63]....
        /*0668*/ 	.word	0xffffffff


	//   ....[64]....
        /*066c*/ 	.word	0xffffffff


	//   ....[65]....
        /*0670*/ 	.word	0xffffffff


	//   ....[66]....
        /*0674*/ 	.word	0xffffffff


	//   ....[67]....
        /*0678*/ 	.word	0xffffffff


	//   ....[68]....
        /*067c*/ 	.word	0xffffffff


	//   ....[69]....
        /*0680*/ 	.word	0xffffffff


	//   ....[70]....
        /*0684*/ 	.word	0xffffffff


	//   ....[71]....
        /*0688*/ 	.word	0xffffffff


	//   ....[72]....
        /*068c*/ 	.word	0xffffffff


	//   ....[73]....
        /*0690*/ 	.word	0xffffffff


	//   ....[74]....
        /*0694*/ 	.word	0xffffffff


	//   ....[75]....
        /*0698*/ 	.word	0xffffffff


	//   ....[76]....
        /*069c*/ 	.word	0xffffffff


	//   ....[77]....
        /*06a0*/ 	.word	0xffffffff


	//   ....[78]....
        /*06a4*/ 	.word	0xffffffff


	//   ....[79]....
        /*06a8*/ 	.word	0x0500000f


	//   ....[80]....
        /*06ac*/ 	.word	0x0500000f


	//   ....[81]....
        /*06b0*/ 	.word	0x0500000f


	//   ....[82]....
        /*06b4*/ 	.word	0x0500000f


	//   ....[83]....
        /*06b8*/ 	.word	0x0500000f


	//   ....[84]....
        /*06bc*/ 	.word	0x0500000f


	//   ....[85]....
        /*06c0*/ 	.word	0x0500000f


	//   ....[86]....
        /*06c4*/ 	.word	0x0500000f


	//   ....[87]....
        /*06c8*/ 	.word	0x0500000f


	//   ....[88]....
        /*06cc*/ 	.word	0x0500000f


	//   ....[89]....
        /*06d0*/ 	.word	0x0500000f


	//   ....[90]....
        /*06d4*/ 	.word	0x0500000f


	//   ....[91]....
        /*06d8*/ 	.word	0x0500000f


	//   ....[92]....
        /*06dc*/ 	.word	0x0500000f


	//   ....[93]....
        /*06e0*/ 	.word	0x0500000f


	//   ....[94]....
        /*06e4*/ 	.word	0x0500000f


	//   ....[95]....
        /*06e8*/ 	.word	0x0500000f


	//   ....[96]....
        /*06ec*/ 	.word	0x0500000f


	//   ....[97]....
        /*06f0*/ 	.word	0x0500000f


	//   ....[98]....
        /*06f4*/ 	.word	0x0500000f


	//   ....[99]....
        /*06f8*/ 	.word	0x0500000f


	//   ....[100]....
        /*06fc*/ 	.word	0x0500000f


	//   ....[101]....
        /*0700*/ 	.word	0x0500000f


	//   ....[102]....
        /*0704*/ 	.word	0x0500000f


	//   ....[103]....
        /*0708*/ 	.word	0x0500000f


	//   ....[104]....
        /*070c*/ 	.word	0x0500000f


	//   ....[105]....
        /*0710*/ 	.word	0x0500000f


	//----- nvinfo : EIATTR_COOP_GROUP_INSTR_OFFSETS
	.align		4
.L_202:
        /*0714*/ 	.byte	0x04, 0x28
        /*0716*/ 	.short	(.L_204 - .L_203)


	//   ....[0]....
.L_203:
        /*0718*/ 	.word	0x00000060


	//   ....[1]....
        /*071c*/ 	.word	0x00000140


	//   ....[2]....
        /*0720*/ 	.word	0x00000190


	//   ....[3]....
        /*0724*/ 	.word	0x00000380


	//   ....[4]....
        /*0728*/ 	.word	0x000004e0


	//   ....[5]....
        /*072c*/ 	.word	0x00000600


	//   ....[6]....
        /*0730*/ 	.word	0x00000760


	//   ....[7]....
        /*0734*/ 	.word	0x00001800


	//   ....[8]....
        /*0738*/ 	.word	0x00003140


	//   ....[9]....
        /*073c*/ 	.word	0x00003ef0


	//   ....[10]....
        /*0740*/ 	.word	0x00003f70


	//   ....[11]....
        /*0744*/ 	.word	0x00004150


	//   ....[12]....
        /*0748*/ 	.word	0x00004220


	//   ....[13]....
        /*074c*/ 	.word	0x00004b10


	//   ....[14]....
        /*0750*/ 	.word	0x00005280


	//   ....[15]....
        /*0754*/ 	.word	0x00005310


	//   ....[16]....
        /*0758*/ 	.word	0x00005620


	//   ....[17]....
        /*075c*/ 	.word	0x00005770


	//   ....[18]....
        /*0760*/ 	.word	0x00006820


	//   ....[19]....
        /*0764*/ 	.word	0x00006860


	//   ....[20]....
        /*0768*/ 	.word	0x000068a0


	//   ....[21]....
        /*076c*/ 	.word	0x00006960


	//   ....[22]....
        /*0770*/ 	.word	0x00006980


	//   ....[23]....
        /*0774*/ 	.word	0x00008290


	//   ....[24]....
        /*0778*/ 	.word	0x000088d0


	//   ....[25]....
        /*077c*/ 	.word	0x00008900


	//   ....[26]....
        /*0780*/ 	.word	0x00008930


	//   ....[27]....
        /*0784*/ 	.word	0x00008950


	//   ....[28]....
        /*0788*/ 	.word	0x00008ff0


	//   ....[29]....
        /*078c*/ 	.word	0x00009010


	//   ....[30]....
        /*0790*/ 	.word	0x00009240


	//   ....[31]....
        /*0794*/ 	.word	0x00009260


	//   ....[32]....
        /*0798*/ 	.word	0x00009e10


	//   ....[33]....
        /*079c*/ 	.word	0x00009e50


	//   ....[34]....
        /*07a0*/ 	.word	0x0000a090


	//   ....[35]....
        /*07a4*/ 	.word	0x0000a0b0


	//   ....[36]....
        /*07a8*/ 	.word	0x0000a340


	//   ....[37]....
        /*07ac*/ 	.word	0x0000a520


	//   ....[38]....
        /*07b0*/ 	.word	0x0000a550


	//   ....[39]....
        /*07b4*/ 	.word	0x0000a580


	//   ....[40]....
        /*07b8*/ 	.word	0x0000a5b0


	//   ....[41]....
        /*07bc*/ 	.word	0x0000a5e0


	//   ....[42]....
        /*07c0*/ 	.word	0x0000a610


	//   ....[43]....
        /*07c4*/ 	.word	0x0000a780


	//   ....[44]....
        /*07c8*/ 	.word	0x0000a7b0


	//   ....[45]....
        /*07cc*/ 	.word	0x0000a7e0


	//   ....[46]....
        /*07d0*/ 	.word	0x0000a810


	//   ....[47]....
        /*07d4*/ 	.word	0x0000a840


	//   ....[48]....
        /*07d8*/ 	.word	0x0000a870


	//   ....[49]....
        /*07dc*/ 	.word	0x0000a910


	//   ....[50]....
        /*07e0*/ 	.word	0x0000a940


	//   ....[51]....
        /*07e4*/ 	.word	0x0000a9d0


	//   ....[52]....
        /*07e8*/ 	.word	0x0000b970


	//   ....[53]....
        /*07ec*/ 	.word	0x0000c4c0


	//   ....[54]....
        /*07f0*/ 	.word	0x0000c4d0


	//   ....[55]....
        /*07f4*/ 	.word	0x0000c4f0


	//   ....[56]....
        /*07f8*/ 	.word	0x0000c590


	//   ....[57]....
        /*07fc*/ 	.word	0x0000c5c0


	//   ....[58]....
        /*0800*/ 	.word	0x0000c630


	//   ....[59]....
        /*0804*/ 	.word	0x0000c640


	//   ....[60]....
        /*0808*/ 	.word	0x0000c6b0


	//   ....[61]....
        /*080c*/ 	.word	0x00010370


	//   ....[62]....
        /*0810*/ 	.word	0x000103a0


	//   ....[63]....
        /*0814*/ 	.word	0x000103e0


	//   ....[64]....
        /*0818*/ 	.word	0x00010410


	//   ....[65]....
        /*081c*/ 	.word	0x00010440


	//   ....[66]....
        /*0820*/ 	.word	0x00010470


	//   ....[67]....
        /*0824*/ 	.word	0x000104a0


	//   ....[68]....
        /*0828*/ 	.word	0x000104d0


	//   ....[69]....
        /*082c*/ 	.word	0x00010650


	//   ....[70]....
        /*0830*/ 	.word	0x00010680


	//   ....[71]....
        /*0834*/ 	.word	0x000106b0


	//   ....[72]....
        /*0838*/ 	.word	0x000106e0


	//   ....[73]....
        /*083c*/ 	.word	0x00010710


	//   ....[74]....
        /*0840*/ 	.word	0x00010740


	//   ....[75]....
        /*0844*/ 	.word	0x00010800


	//   ....[76]....
        /*0848*/ 	.word	0x00010820


	//   ....[77]....
        /*084c*/ 	.word	0x00010890


	//   ....[78]....
        /*0850*/ 	.word	0x00010d20


	//   ....[79]....
        /*0854*/ 	.word	0x000112d0


	//   ....[80]....
        /*0858*/ 	.word	0x00011480


	//   ....[81]....
        /*085c*/ 	.word	0x000114d0


	//   ....[82]....
        /*0860*/ 	.word	0x00011530


	//   ....[83]....
        /*0864*/ 	.word	0x000115d0


	//   ....[84]....
        /*0868*/ 	.word	0x00011680


	//   ....[85]....
        /*086c*/ 	.word	0x00011720


	//   ....[86]....
        /*0870*/ 	.word	0x000117e0


	//   ....[87]....
        /*0874*/ 	.word	0x000118c0


	//   ....[88]....
        /*0878*/ 	.word	0x00011bf0


	//   ....[89]....
        /*087c*/ 	.word	0x00011c90


	//   ....[90]....
        /*0880*/ 	.word	0x00011db0


	//   ....[91]....
        /*0884*/ 	.word	0x00011e20


	//   ....[92]....
        /*0888*/ 	.word	0x00011e90


	//   ....[93]....
        /*088c*/ 	.word	0x00011f00


	//   ....[94]....
        /*0890*/ 	.word	0x00011f70


	//   ....[95]....
        /*0894*/ 	.word	0x00011ff0


	//   ....[96]....
        /*0898*/ 	.word	0x00012080


	//   ....[97]....
        /*089c*/ 	.word	0x00012120


	//   ....[98]....
        /*08a0*/ 	.word	0x00012190


	//   ....[99]....
        /*08a4*/ 	.word	0x00012200


	//   ....[100]....
        /*08a8*/ 	.word	0x00012270


	//   ....[101]....
        /*08ac*/ 	.word	0x000122f0


	//   ....[102]....
        /*08b0*/ 	.word	0x00012360


	//   ....[103]....
        /*08b4*/ 	.word	0x00012400


	//   ....[104]....
        /*08b8*/ 	.word	0x00012490


	//   ....[105]....
        /*08bc*/ 	.word	0x000125b0


	//----- nvinfo : EIATTR_REG_RECONFIG
	.align		4
.L_204:
        /*08c0*/ 	.byte	0x01, 0x54
	.zero		2


	//----- nvinfo : EIATTR_SYSCALL_OFFSETS
	.align		4
        /*08c4*/ 	.byte	0x04, 0x46
        /*08c6*/ 	.short	(.L_206 - .L_205)


	//   ....[0]....
.L_205:
        /*08c8*/ 	.word	0x00003300


	//   ....[1]....
        /*08cc*/ 	.word	0x0000b560


	//   ....[2]....
        /*08d0*/ 	.word	0x0000b6c0


	//   ....[3]....
        /*08d4*/ 	.word	0x0000b7c0


	//   ....[4]....
        /*08d8*/ 	.word	0x0000c0f0


	//----- nvinfo : EIATTR_MBARRIER_INSTR_OFFSETS
	.align		4
.L_206:
        /*08dc*/ 	.byte	0x04, 0x39
        /*08de*/ 	.short	(.L_208 - .L_207)


	//   ....[0]....
.L_207:
        /*08e0*/ 	.word	0x00000270
        /*08e4*/ 	.word	0x000000ff
        /*08e8*/ 	.word	0x00028c00
        /*08ec*/ 	.short	0x0100
        /*08ee*/ 	.byte	0x08
	.zero		1


	//   ....[1]....
        /*08f0*/ 	.word	0x00000280
        /*08f4*/ 	.word	0x000000ff
        /*08f8*/ 	.word	0x00028c20
        /*08fc*/ 	.short	0x0100
        /*08fe*/ 	.byte	0x08
	.zero		1


	//   ....[2]....
        /*0900*/ 	.word	0x00000330
        /*0904*/ 	.word	0x000000ff
        /*0908*/ 	.word	0x00028c30
        /*090c*/ 	.short	0x0100
        /*090e*/ 	.byte	0x06
	.zero		1


	//   ....[3]....
        /*0910*/ 	.word	0x00000340
        /*0914*/ 	.word	0x000000ff
        /*0918*/ 	.word	0x00028c40
        /*091c*/ 	.short	0x0100
        /*091e*/ 	.byte	0x06
	.zero		1


	//   ....[4]....
        /*0920*/ 	.word	0x00000350
        /*0924*/ 	.word	0x000000ff
        /*0928*/ 	.word	0x00028c38
        /*092c*/ 	.short	0x0100
        /*092e*/ 	.byte	0x06
	.zero		1


	//   ....[5]....
        /*0930*/ 	.word	0x00000360
        /*0934*/ 	.word	0x000000ff
        /*0938*/ 	.word	0x00028c48
        /*093c*/ 	.short	0x0100
        /*093e*/ 	.byte	0x06
	.zero		1


	//   ....[6]....
        /*0940*/ 	.word	0x00000490
        /*0944*/ 	.word	0x000000ff
        /*0948*/ 	.word	0x00028c50
        /*094c*/ 	.short	0x0100
        /*094e*/ 	.byte	0x08
	.zero		1


	//   ....[7]....
        /*0950*/ 	.word	0x000004a0
        /*0954*/ 	.word	0x000000ff
        /*0958*/ 	.word	0x00028c60
        /*095c*/ 	.short	0x0100
        /*095e*/ 	.byte	0x08
	.zero		1


	//   ....[8]....
        /*0960*/ 	.word	0x000004b0
        /*0964*/ 	.word	0x000000ff
        /*0968*/ 	.word	0x00028c58
        /*096c*/ 	.short	0x0100
        /*096e*/ 	.byte	0x08
	.zero		1


	//   ....[9]....
        /*0970*/ 	.word	0x000004c0
        /*0974*/ 	.word	0x000000ff
        /*0978*/ 	.word	0x00028c68
        /*097c*/ 	.short	0x0100
        /*097e*/ 	.byte	0x08
	.zero		1


	//   ....[10]....
        /*0980*/ 	.word	0x000005b0
        /*0984*/ 	.word	0x000000ff
        /*0988*/ 	.word	0x00028c70
        /*098c*/ 	.short	0x0100
        /*098e*/ 	.byte	0x06
	.zero		1


	//   ....[11]....
        /*0990*/ 	.word	0x000005c0
        /*0994*/ 	.word	0x000000ff
        /*0998*/ 	.word	0x00028c80
        /*099c*/ 	.short	0x0100
        /*099e*/ 	.byte	0x06
	.zero		1


	//   ....[12]....
        /*09a0*/ 	.word	0x000005d0
        /*09a4*/ 	.word	0x000000ff
        /*09a8*/ 	.word	0x00028c78
        /*09ac*/ 	.short	0x0100
        /*09ae*/ 	.byte	0x06
	.zero		1


	//   ....[13]....
        /*09b0*/ 	.word	0x000005e0
        /*09b4*/ 	.word	0x000000ff
        /*09b8*/ 	.word	0x00028c88
        /*09bc*/ 	.short	0x0100
        /*09be*/ 	.byte	0x06
	.zero		1


	//   ....[14]....
        /*09c0*/ 	.word	0x00000710
        /*09c4*/ 	.word	0x000000ff
        /*09c8*/ 	.word	0x00028c90
        /*09cc*/ 	.short	0x0100
        /*09ce*/ 	.byte	0x08
	.zero		1


	//   ....[15]....
        /*09d0*/ 	.word	0x00000720
        /*09d4*/ 	.word	0x000000ff
        /*09d8*/ 	.word	0x00028ca0
        /*09dc*/ 	.short	0x0100
        /*09de*/ 	.byte	0x08
	.zero		1


	//   ....[16]....
        /*09e0*/ 	.word	0x00000730
        /*09e4*/ 	.word	0x000000ff
        /*09e8*/ 	.word	0x00028c98
        /*09ec*/ 	.short	0x0100
        /*09ee*/ 	.byte	0x08
	.zero		1


	//   ....[17]....
        /*09f0*/ 	.word	0x00000740
        /*09f4*/ 	.word	0x000000ff
        /*09f8*/ 	.word	0x00028ca8
        /*09fc*/ 	.short	0x0100
        /*09fe*/ 	.byte	0x08
	.zero		1


	//   ....[18]....
        /*0a00*/ 	.word	0x00000870
        /*0a04*/ 	.word	0x000000ff
        /*0a08*/ 	.word	0x00028cb0
        /*0a0c*/ 	.short	0x0100
        /*0a0e*/ 	.byte	0x08
	.zero		1


	//   ....[19]....
        /*0a10*/ 	.word	0x00000880
        /*0a14*/ 	.word	0x000000ff
        /*0a18*/ 	.word	0x00028cc0
        /*0a1c*/ 	.short	0x0100
        /*0a1e*/ 	.byte	0x08
	.zero		1


	//   ....[20]....
        /*0a20*/ 	.word	0x00000890
        /*0a24*/ 	.word	0x000000ff
        /*0a28*/ 	.word	0x00028cb8
        /*0a2c*/ 	.short	0x0100
        /*0a2e*/ 	.byte	0x08
	.zero		1


	//   ....[21]....
        /*0a30*/ 	.word	0x000008a0
        /*0a34*/ 	.word	0x000000ff
        /*0a38*/ 	.word	0x00028cc8
        /*0a3c*/ 	.short	0x0100
        /*0a3e*/ 	.byte	0x08
	.zero		1


	//   ....[22]....
        /*0a40*/ 	.word	0x00001910
        /*0a44*/ 	.word	0x000000ff
        /*0a48*/ 	.word	0x00028c50
        /*0a4c*/ 	.short	0x010a
        /*0a4e*/ 	.byte	0x10
	.zero		1


	//   ....[23]....
        /*0a50*/ 	.word	0x00001be0
        /*0a54*/ 	.word	0x00000000
        /*0a58*/ 	.word	0x00000000
        /*0a5c*/ 	.short	0x0101
        /*0a5e*/ 	.byte	0x3f
	.zero		1


	//   ....[24]....
        /*0a60*/ 	.word	0x00002560
        /*0a64*/ 	.word	0x000000ff
        /*0a68*/ 	.word	0x00028c50
        /*0a6c*/ 	.short	0x010a
        /*0a6e*/ 	.byte	0x06
	.zero		1


	//   ....[25]....
        /*0a70*/ 	.word	0x000025a0
        /*0a74*/ 	.word	0x000000ff
        /*0a78*/ 	.word	0x00028c50
        /*0a7c*/ 	.short	0x010a
        /*0a7e*/ 	.byte	0x06
	.zero		1


	//   ....[26]....
        /*0a80*/ 	.word	0x000027f0
        /*0a84*/ 	.word	0x00000000
        /*0a88*/ 	.word	0x00000000
        /*0a8c*/ 	.short	0x0101
        /*0a8e*/ 	.byte	0x3f
	.zero		1


	//   ....[27]....
        /*0a90*/ 	.word	0x00003380
        /*0a94*/ 	.word	0x000000ff
        /*0a98*/ 	.word	0x00028c00
        /*0a9c*/ 	.short	0x010a
        /*0a9e*/ 	.byte	0x2a
	.zero		1


	//   ....[28]....
        /*0aa0*/ 	.word	0x00003400
        /*0aa4*/ 	.word	0x00000007
        /*0aa8*/ 	.word	0x00028c30
        /*0aac*/ 	.short	0x010a
        /*0aae*/ 	.byte	0x3f
	.zero		1


	//   ....[29]....
        /*0ab0*/ 	.word	0x00003440
        /*0ab4*/ 	.word	0x00000007
        /*0ab8*/ 	.word	0x00028c30
        /*0abc*/ 	.short	0x010a
        /*0abe*/ 	.byte	0x3f
	.zero		1


	//   ....[30]....
        /*0ac0*/ 	.word	0x00004410
        /*0ac4*/ 	.word	0x00000005
        /*0ac8*/ 	.word	0x00000000
        /*0acc*/ 	.short	0x0101
        /*0ace*/ 	.byte	0x3f
	.zero		1


	//   ....[31]....
        /*0ad0*/ 	.word	0x00004890
        /*0ad4*/ 	.word	0x00000007
        /*0ad8*/ 	.word	0x00028c50
        /*0adc*/ 	.short	0x010a
        /*0ade*/ 	.byte	0x3f
	.zero		1


	//   ....[32]....
        /*0ae0*/ 	.word	0x000048e0
        /*0ae4*/ 	.word	0x00000007
        /*0ae8*/ 	.word	0x00028c50
        /*0aec*/ 	.short	0x010a
        /*0aee*/ 	.byte	0x3f
	.zero		1


	//   ....[33]....
        /*0af0*/ 	.word	0x00004b30
        /*0af4*/ 	.word	0x00000007
        /*0af8*/ 	.word	0x00000000
        /*0afc*/ 	.short	0x0101
        /*0afe*/ 	.byte	0x3f
	.zero		1


	//   ....[34]....
        /*0b00*/ 	.word	0x00004c70
        /*0b04*/ 	.word	0x000000ff
        /*0b08*/ 	.word	0x00028c30
        /*0b0c*/ 	.short	0x010a
        /*0b0e*/ 	.byte	0x17
	.zero		1


	//   ....[35]....
        /*0b10*/ 	.word	0x00004cb0
        /*0b14*/ 	.word	0x000000ff
        /*0b18*/ 	.word	0x00028c30
        /*0b1c*/ 	.short	0x010a
        /*0b1e*/ 	.byte	0x17
	.zero		1


	//   ....[36]....
        /*0b20*/ 	.word	0x00005ab0
        /*0b24*/ 	.word	0x00000098
        /*0b28*/ 	.word	0x00000000
        /*0b2c*/ 	.short	0x0101
        /*0b2e*/ 	.byte	0x3f
	.zero		1


	//   ....[37]....
        /*0b30*/ 	.word	0x00006590
        /*0b34*/ 	.word	0x000000ff
        /*0b38*/ 	.word	0x00028c50
        /*0b3c*/ 	.short	0x010a
        /*0b3e*/ 	.byte	0x17
	.zero		1


	//   ....[38]....
        /*0b40*/ 	.word	0x000065d0
        /*0b44*/ 	.word	0x000000ff
        /*0b48*/ 	.word	0x00028c50
        /*0b4c*/ 	.short	0x010a
        /*0b4e*/ 	.byte	0x17
	.zero		1


	//   ....[39]....
        /*0b50*/ 	.word	0x00006840
        /*0b54*/ 	.word	0x000000ad
        /*0b58*/ 	.word	0x00000000
        /*0b5c*/ 	.short	0x0101
        /*0b5e*/ 	.byte	0x3f
	.zero		1


	//   ....[40]....
        /*0b60*/ 	.word	0x00009000
        /*0b64*/ 	.word	0x000000ff
        /*0b68*/ 	.word	0x00000000
        /*0b6c*/ 	.short	0x0101
        /*0b6e*/ 	.byte	0x04
	.zero		1


	//   ....[41]....
        /*0b70*/ 	.word	0x0000bbf0
        /*0b74*/ 	.word	0x00000000
        /*0b78*/ 	.word	0x00028c40
        /*0b7c*/ 	.short	0x010a
        /*0b7e*/ 	.byte	0x3f
	.zero		1


	//   ....[42]....
        /*0b80*/ 	.word	0x0000c760
        /*0b84*/ 	.word	0x00000008
        /*0b88*/ 	.word	0x00028c00
        /*0b8c*/ 	.short	0x0107
        /*0b8e*/ 	.byte	0x3f
	.zero		1


	//   ....[43]....
        /*0b90*/ 	.word	0x0000c860
        /*0b94*/ 	.word	0x00000002
        /*0b98*/ 	.word	0x00028c00
        /*0b9c*/ 	.short	0x0101
        /*0b9e*/ 	.byte	0x3f
	.zero		1


	//   ....[44]....
        /*0ba0*/ 	.word	0x0000c880
        /*0ba4*/ 	.word	0x00000002
        /*0ba8*/ 	.word	0x00028c20
        /*0bac*/ 	.short	0x010a
        /*0bae*/ 	.byte	0x3f
	.zero		1


	//   ....[45]....
        /*0bb0*/ 	.word	0x0000c990
        /*0bb4*/ 	.word	0x00000003
        /*0bb8*/ 	.word	0x00028c60
        /*0bbc*/ 	.short	0x010a
        /*0bbe*/ 	.byte	0x3f
	.zero		1


	//   ....[46]....
        /*0bc0*/ 	.word	0x0000d6a0
        /*0bc4*/ 	.word	0x00000003
        /*0bc8*/ 	.word	0x00028c40
        /*0bcc*/ 	.short	0x010a
        /*0bce*/ 	.byte	0x3f
	.zero		1


	//   ....[47]....
        /*0bd0*/ 	.word	0x0000d900
        /*0bd4*/ 	.word	0x00000003
        /*0bd8*/ 	.word	0x00028c60
        /*0bdc*/ 	.short	0x010a
        /*0bde*/ 	.byte	0x3f
	.zero		1


	//   ....[48]....
        /*0be0*/ 	.word	0x0000e5a0
        /*0be4*/ 	.word	0x00000004
        /*0be8*/ 	.word	0x00028c40
        /*0bec*/ 	.short	0x010a
        /*0bee*/ 	.byte	0x3f
	.zero		1


	//   ....[49]....
        /*0bf0*/ 	.word	0x0000e7f0
        /*0bf4*/ 	.word	0x00000004
        /*0bf8*/ 	.word	0x00028c60
        /*0bfc*/ 	.short	0x010a
        /*0bfe*/ 	.byte	0x3f
	.zero		1


	//   ....[50]....
        /*0c00*/ 	.word	0x0000f400
        /*0c04*/ 	.word	0x00000004
        /*0c08*/ 	.word	0x00028c40
        /*0c0c*/ 	.short	0x010a
        /*0c0e*/ 	.byte	0x3f
	.zero		1


	//   ....[51]....
        /*0c10*/ 	.word	0x0000f660
        /*0c14*/ 	.word	0x00000004
        /*0c18*/ 	.word	0x00028c60
        /*0c1c*/ 	.short	0x010a
        /*0c1e*/ 	.byte	0x3f
	.zero		1


	//   ....[52]....
        /*0c20*/ 	.word	0x00010ca0
        /*0c24*/ 	.word	0x00000000
        /*0c28*/ 	.word	0x00028c20
        /*0c2c*/ 	.short	0x010a
        /*0c2e*/ 	.byte	0x3f
	.zero		1


	//   ....[53]....
        /*0c30*/ 	.word	0x00010e60
        /*0c34*/ 	.word	0x00000006
        /*0c38*/ 	.word	0x00000000
        /*0c3c*/ 	.short	0x010a
        /*0c3e*/ 	.byte	0x3f
	.zero		1


	//   ....[54]....
        /*0c40*/ 	.word	0x00010ed0
        /*0c44*/ 	.word	0x00000007
        /*0c48*/ 	.word	0x00000000
        /*0c4c*/ 	.short	0x010a
        /*0c4e*/ 	.byte	0x3f
	.zero		1


	//   ....[55]....
        /*0c50*/ 	.word	0x00010f40
        /*0c54*/ 	.word	0x00000004
        /*0c58*/ 	.word	0x00000000
        /*0c5c*/ 	.short	0x010a
        /*0c5e*/ 	.byte	0x3f
	.zero		1


	//   ....[56]....
        /*0c60*/ 	.word	0x00010f70
        /*0c64*/ 	.word	0x00000003
        /*0c68*/ 	.word	0x00000000
        /*0c6c*/ 	.short	0x010a
        /*0c6e*/ 	.byte	0x3f
	.zero		1


	//   ....[57]....
        /*0c70*/ 	.word	0x00010fe0
        /*0c74*/ 	.word	0x00000003
        /*0c78*/ 	.word	0x00028c50
        /*0c7c*/ 	.short	0x010a
        /*0c7e*/ 	.byte	0x3f
	.zero		1


	//   ....[58]....
        /*0c80*/ 	.word	0x00011040
        /*0c84*/ 	.word	0x00000003
        /*0c88*/ 	.word	0x00028c50
        /*0c8c*/ 	.short	0x010a
        /*0c8e*/ 	.byte	0x3f
	.zero		1


	//   ....[59]....
        /*0c90*/ 	.word	0x000110a0
        /*0c94*/ 	.word	0x00000003
        /*0c98*/ 	.word	0x00028c00
        /*0c9c*/ 	.short	0x010a
        /*0c9e*/ 	.byte	0x3f
	.zero		1


	//   ....[60]....
        /*0ca0*/ 	.word	0x000110f0
        /*0ca4*/ 	.word	0x00000007
        /*0ca8*/ 	.word	0x00028c30
        /*0cac*/ 	.short	0x010a
        /*0cae*/ 	.byte	0x3f
	.zero		1


	//   ....[61]....
        /*0cb0*/ 	.word	0x00011140
        /*0cb4*/ 	.word	0x00000007
        /*0cb8*/ 	.word	0x00028c50
        /*0cbc*/ 	.short	0x010a
        /*0cbe*/ 	.byte	0x3f
	.zero		1


	//   ....[62]....
        /*0cc0*/ 	.word	0x000111a0
        /*0cc4*/ 	.word	0x00000003
        /*0cc8*/ 	.word	0x00028c30
        /*0ccc*/ 	.short	0x010a
        /*0cce*/ 	.byte	0x3f
	.zero		1


	//   ....[63]....
        /*0cd0*/ 	.word	0x000111f0
        /*0cd4*/ 	.word	0x000000ad
        /*0cd8*/ 	.word	0x00028c50
        /*0cdc*/ 	.short	0x010a
        /*0cde*/ 	.byte	0x3f
	.zero		1


	//   ....[64]....
        /*0ce0*/ 	.word	0x00011390
        /*0ce4*/ 	.word	0x00000000
        /*0ce8*/ 	.word	0x00028c40
        /*0cec*/ 	.short	0x010a
        /*0cee*/ 	.byte	0x3f
	.zero		1


	//   ....[65]....
        /*0cf0*/ 	.word	0x00011910
        /*0cf4*/ 	.word	0x00000002
        /*0cf8*/ 	.word	0x00028c20
        /*0cfc*/ 	.short	0x010a
        /*0cfe*/ 	.byte	0x3f
	.zero		1


	//   ....[66]....
        /*0d00*/ 	.word	0x00011960
        /*0d04*/ 	.word	0x00000003
        /*0d08*/ 	.word	0x00028c60
        /*0d0c*/ 	.short	0x010a
        /*0d0e*/ 	.byte	0x3f
	.zero		1


	//   ....[67]....
        /*0d10*/ 	.word	0x000119b0
        /*0d14*/ 	.word	0x00000003
        /*0d18*/ 	.word	0x00028c40
        /*0d1c*/ 	.short	0x010a
        /*0d1e*/ 	.byte	0x3f
	.zero		1


	//   ....[68]....
        /*0d20*/ 	.word	0x00011a00
        /*0d24*/ 	.word	0x00000003
        /*0d28*/ 	.word	0x00028c60
        /*0d2c*/ 	.short	0x010a
        /*0d2e*/ 	.byte	0x3f
	.zero		1


	//   ....[69]....
        /*0d30*/ 	.word	0x00011a50
        /*0d34*/ 	.word	0x00000004
        /*0d38*/ 	.word	0x00028c40
        /*0d3c*/ 	.short	0x010a
        /*0d3e*/ 	.byte	0x3f
	.zero		1


	//   ....[70]....
        /*0d40*/ 	.word	0x00011aa0
        /*0d44*/ 	.word	0x00000004
        /*0d48*/ 	.word	0x00028c60
        /*0d4c*/ 	.short	0x010a
        /*0d4e*/ 	.byte	0x3f
	.zero		1


	//   ....[71]....
        /*0d50*/ 	.word	0x00011af0
        /*0d54*/ 	.word	0x00000004
        /*0d58*/ 	.word	0x00028c40
        /*0d5c*/ 	.short	0x010a
        /*0d5e*/ 	.byte	0x3f
	.zero		1


	//   ....[72]....
        /*0d60*/ 	.word	0x00011b40
        /*0d64*/ 	.word	0x00000004
        /*0d68*/ 	.word	0x00028c60
        /*0d6c*/ 	.short	0x010a
        /*0d6e*/ 	.byte	0x3f
	.zero		1


	//   ....[73]....
        /*0d70*/ 	.word	0x000124d0
        /*0d74*/ 	.word	0x00000000
        /*0d78*/ 	.word	0x00028c20
        /*0d7c*/ 	.short	0x010a
        /*0d7e*/ 	.byte	0x3f
	.zero		1


	//   ....[74]....
        /*0d80*/ 	.word	0x00012670
        /*0d84*/ 	.word	0x00000006
        /*0d88*/ 	.word	0x00000000
        /*0d8c*/ 	.short	0x010a
        /*0d8e*/ 	.byte	0x3f
	.zero		1


	//   ....[75]....
        /*0d90*/ 	.word	0x000126c0
        /*0d94*/ 	.word	0x00000007
        /*0d98*/ 	.word	0x00000000
        /*0d9c*/ 	.short	0x010a
        /*0d9e*/ 	.byte	0x3f
	.zero		1


	//   ....[76]....
        /*0da0*/ 	.word	0x00012710
        /*0da4*/ 	.word	0x00000004
        /*0da8*/ 	.word	0x00000000
        /*0dac*/ 	.short	0x010a
        /*0dae*/ 	.byte	0x3f
	.zero		1


	//----- nvinfo : EIATTR_NUM_MBARRIERS
	.align		4
.L_208:
        /*0db0*/ 	.byte	0x03, 0x38
        /*0db2*/ 	.short	0x0016


	//----- nvinfo : EIATTR_EXIT_INSTR_OFFSETS
	.align		4
        /*0db4*/ 	.byte	0x04, 0x1c
        /*0db6*/ 	.short	(.L_210 - .L_209)


	//   ....[0]....
.L_209:
        /*0db8*/ 	.word	0x00000a50


	//   ....[1]....
        /*0dbc*/ 	.word	0x0000a300


	//   ....[2]....
        /*0dc0*/ 	.word	0x00010fc0


	//----- nvinfo : EIATTR_MAX_THREADS
	.align		4
.L_210:
        /*0dc4*/ 	.byte	0x04, 0x05
        /*0dc6*/ 	.short	(.L_212 - .L_211)
.L_211:
        /*0dc8*/ 	.word	0x00000180
        /*0dcc*/ 	.word	0x00000001
        /*0dd0*/ 	.word	0x00000001


	//----- nvinfo : EIATTR_CRS_STACK_SIZE
	.align		4
.L_212:
        /*0dd4*/ 	.byte	0x04, 0x1e
        /*0dd6*/ 	.short	(.L_214 - .L_213)
.L_213:
        /*0dd8*/ 	.word	0x00000000


	//----- nvinfo : EIATTR_CBANK_PARAM_SIZE
	.align		4
.L_214:
        /*0ddc*/ 	.byte	0x03, 0x19
        /*0dde*/ 	.short	0x0af0


	//----- nvinfo : EIATTR_PARAM_CBANK
	.align		4
        /*0de0*/ 	.byte	0x04, 0x0a
        /*0de2*/ 	.short	(.L_216 - .L_215)
	.align		4
.L_215:
        /*0de4*/ 	.word	index@(.nv.constant0._ZN7cutlass13device_kernelIN5flash11enable_sm90INS1_16FlashAttnFwdSm90INS1_25CollectiveMainloopFwdSm90ILi2EN4cute5tupleIJNS5_1CILi1EEES8_S8_EEENS6_IJNS7_ILi64EEESA_SA_EEELi512ENS_6half_tEfNS_4arch4Sm90ELb0ELb0ELb1ELb1ELb0ELb0ELb0ELb0ELb0ELb1ELb0ELb0EEENS1_21CollectiveEpilogueFwdINS6_IJSA_NS7_ILi512EEESA_EEES9_SC_SE_Li256ELb1ELb1ELb0ELb0EEENS1_36VarlenDynamicPersistentTileSchedulerILi64ELi64ELi256ELi128ELb0ELb1ELb1ELb0ELb1ELb1EEEEEEEEEvNT_6ParamsE)
        /*0de8*/ 	.short	0x0210
        /*0dea*/ 	.short	0x0af0


	//----- nvinfo : EIATTR_SW_WAR
	.align		4
.L_216:
        /*0dec*/ 	.byte	0x04, 0x36
        /*0dee*/ 	.short	(.L_218 - .L_217)
.L_217:
        /*0df0*/ 	.word	0x00000008
.L_218:


//--------------------- .nv.info._ZN7cutlass13device_kernelIN5flash11enable_sm90INS1_16FlashAttnFwdSm90INS1_25CollectiveMainloopFwdSm90ILi2EN4cute5tupleIJNS5_1CILi1EEES8_S8_EEENS6_IJNS7_ILi64EEESA_SA_EEELi512ENS_6half_tEfNS_4arch4Sm90ELb0ELb0ELb1ELb1ELb0ELb1ELb0ELb0ELb0ELb1ELb0ELb0EEENS1_21CollectiveEpilogueFwdINS6_IJSA_NS7_ILi512EEESA_EEES9_SC_SE_Li256ELb1ELb1ELb0ELb0EEENS1_36VarlenDynamicPersistentTileSchedulerILi64ELi64ELi256ELi128ELb0ELb1ELb1ELb0ELb1ELb1EEEEEEEEEvNT_6ParamsE --------------------------
	.section	.nv.info._ZN7cutlass13device_kernelIN5flash11enable_sm90INS1_16FlashAttnFwdSm90INS1_25CollectiveMainloopFwdSm90ILi2EN4cute5tupleIJNS5_1CILi1EEES8_S8_EEENS6_IJNS7_ILi64EEESA_SA_EEELi512ENS_6half_tEfNS_4arch4Sm90ELb0ELb0ELb1ELb1ELb0ELb1ELb0ELb0ELb0ELb1ELb0ELb0EEENS1_21CollectiveEpilogueFwdINS6_IJSA_NS7_ILi512EEESA_EEES9_SC_SE_Li256ELb1ELb1ELb0ELb0EEENS1_36VarlenDynamicPersistentTileSchedulerILi64ELi64ELi256ELi128ELb0ELb1ELb1ELb0ELb1ELb1EEEEEEEEEvNT_6ParamsE,"",@"SHT_CUDA_INFO"
	.sectionflags	@""
	.align	4


	//----- nvinfo : EIATTR_CUDA_API_VERSION
	.align		4
        /*0000*/ 	.byte	0x04, 0x37
        /*0002*/ 	.short	(.L_220 - .L_219)
.L_219:
        /*0004*/ 	.word	0x00000082


	//----- nvinfo : EIATTR_KPARAM_INFO
	.align		4
.L_220:
        /*0008*/ 	.byte	0x04, 0x17
        /*000a*/ 	.short	(.L_222 - .L_221)
.L_221:
        /*000c*/ 	.word	0x00000000
        /*0010*/ 	.short	0x0000
        /*0012*/ 	.short	0x0070
        /*0014*/ 	.byte	0x00, 0xf0, 0x01, 0x2a


	//----- nvinfo : EIATTR_SPARSE_MMA_MASK
	.align		4
.L_222:
        /*0018*/ 	.byte	0x03, 0x50
        /*001a*/ 	.short	0x0000


	//----- nvinfo : EIATTR_MAXREG_COUNT
	.align		4
        /*001c*/ 	.byte	0x03, 0x1b
        /*001e*/ 	.short	0x00a8


	//----- nvinfo : EIATTR_NUM_BARRIERS
	.align		4
        /*0020*/ 	.byte	0x02, 0x4c
        /*0022*/ 	.byte	0x10
	.zero		1


	//----- nvinfo : EIATTR_EXTERNS
	.align		4
        /*0024*/ 	.byte	0x04, 0x0f
        /*0026*/ 	.short	(.L_224 - .L_223)


	//   ....[0]....
	.align		4
.L_223:
        /*0028*/ 	.word	index@(__assertfail)


	//----- nvinfo : EIATTR_ANNOTATIONS
	.align		4
.L_224:
        /*002c*/ 	.byte	0x04, 0x55
        /*002e*/ 	.short	(.L_226 - .L_225)


	//   ....[0]....
.L_225:
        /* <DEDUP_REMOVED lines=99> */


	//----- nvinfo : EIATTR_MERCURY_ISA_VERSION
	.align		4
.L_226:
        /*0650*/ 	.byte	0x03, 0x5f
        /*0652*/ 	.short	0x0101


	//----- nvinfo : EIATTR_UNUSED_LOAD_BYTE_OFFSET
	.align		4
        /*0654*/ 	.byte	0x04, 0x44
        /*0656*/ 	.short	(.L_228 - .L_227)


	//   ....[0]....
.L_227:
        /*0658*/ 	.word	0x00000ab0
        /*065c*/ 	.word	0x0000fff0


	//   ....[1]....
        /*0660*/ 	.word	0x0000c8c0
        /*0664*/ 	.word	0x0000fff0


	//----- nvinfo : EIATTR_INT_WARP_WIDE_INSTR_OFFSETS
	.align		4
.L_228:
        /*0668*/ 	.byte	0x04, 0x31
        /*066a*/ 	.short	(.L_230 - .L_229)


	//   ....[0]....
.L_229:
        /*066c*/ 	.word	0x00000190


	//   ....[1]....
        /*0670*/ 	.word	0x000001d0


	//   ....[2]....
        /*0674*/ 	.word	0x000002a0


	//   ....[3]....
        /*0678*/ 	.word	0x000123d0


	//   ....[4]....
        /*067c*/ 	.word	0x00012460


	//   ....[5]....
        /*0680*/ 	.word	0x00017190


	//   ....[6]....
        /*0684*/ 	.word	0x00017220


	//----- nvinfo : EIATTR_COOP_GROUP_MASK_REGIDS
	.align		4
.L_230:
        /*0688*/ 	.byte	0x04, 0x29
        /*068a*/ 	.short	(.L_232 - .L_231)


	//   ....[0]....
.L_231:
        /*068c*/ 	.word	0xffffffff


	//   ....[1]....
        /*0690*/ 	.word	0xffffffff


	//   ....[2]....
        /*0694*/ 	.word	0xffffffff


	//   ....[3]....
        /*0698*/ 	.word	0xffffffff


	//   ....[4]....
        /*069c*/ 	.word	0xffffffff


	//   ....[5]....
        /*06a0*/ 	.word	0xffffffff


	//   ....[6]....
        /*06a4*/ 	.word	0xffffffff


	//   ....[7]....
        /*06a8*/ 	.word	0xffffffff


	//   ....[8]....
        /*06ac*/ 	.word	0xffffffff


	//   ....[9]....
        /*06b0*/ 	.word	0xffffffff


	//   ....[10]....
        /*06b4*/ 	.word	0xffffffff


	//   ....[11]....
        /*06b8*/ 	.word	0xffffffff


	//   ....[12]....
        /*06bc*/ 	.word	0xffffffff


	//   ....[13]....
        /*06c0*/ 	.word	0xffffffff


	//   ....[14]....
        /*06c4*/ 	.word	0xffffffff


	//   ....[15]....
        /*06c8*/ 	.word	0xffffffff


	//   ....[16]....
        /*06cc*/ 	.word	0xffffffff


	//   ....[17]....
        /*06d0*/ 	.word	0xffffffff


	//   ....[18]....
        /*06d4*/ 	.word	0xffffffff


	//   ....[19]....
        /*06d8*/ 	.word	0xffffffff


	//   ....[20]....
        /*06dc*/ 	.word	0xffffffff


	//   ....[21]....
        /*06e0*/ 	.word	0xffffffff


	//   ....[22]....
        /*06e4*/ 	.word	0xffffffff


	//   ....[23]....
        /*06e8*/ 	.word	0xffffffff


	//   ....[24]....
        /*06ec*/ 	.word	0xffffffff


	//   ....[25]....
        /*06f0*/ 	.word	0xffffffff


	//   ....[26]....
        /*06f4*/ 	.word	0xffffffff


	//   ....[27]....
        /*06f8*/ 	.word	0xffffffff


	//   ....[28]....
        /*06fc*/ 	.word	0xffffffff


	//   ....[29]....
        /*0700*/ 	.word	0xffffffff


	//   ....[30]....
        /*0704*/ 	.word	0xffffffff


	//   ....[31]....
        /*0708*/ 	.word	0xffffffff


	//   ....[32]....
        /*070c*/ 	.word	0xffffffff


	//   ....[33]....
        /*0710*/ 	.word	0xffffffff


	//   ....[34]....
        /*0714*/ 	.word	0xffffffff


	//   ....[35]....
        /*0718*/ 	.word	0xffffffff


	//   ....[36]....
        /*071c*/ 	.word	0xffffffff


	//   ....[37]....
        /*0720*/ 	.word	0xffffffff


	//   ....[38]....
        /*0724*/ 	.word	0xffffffff


	//   ....[39]....
        /*0728*/ 	.word	0xffffffff


	//   ....[40]....
        /*072c*/ 	.word	0xffffffff


	//   ....[41]....
        /*0730*/ 	.word	0xffffffff


	//   ....[42]....
        /*0734*/ 	.word	0xffffffff


	//   ....[43]....
        /*0738*/ 	.word	0xffffffff


	//   ....[44]....
        /*073c*/ 	.word	0xffffffff


	//   ....[45]....
        /*0740*/ 	.word	0xffffffff


	//   ....[46]....
        /*0744*/ 	.word	0xffffffff


	//   ....[47]....
        /*0748*/ 	.word	0xffffffff


	//   ....[48]....
        /*074c*/ 	.word	0xffffffff


	//   ....[49]....
        /*0750*/ 	.word	0xffffffff


	//   ....[50]....
        /*0754*/ 	.word	0xffffffff


	//   ....[51]....
        /*0758*/ 	.word	0xffffffff


	//   ....[52]....
        /*075c*/ 	.word	0xffffffff


	//   ....[53]....
        /*0760*/ 	.word	0xffffffff


	//   ....[54]....
        /*0764*/ 	.word	0xffffffff


	//   ....[55]....
        /*0768*/ 	.word	0xffffffff


	//   ....[56]....
        /*076c*/ 	.word	0xffffffff


	//   ....[57]....
        /*0770*/ 	.word	0xffffffff


	//   ....[58]....
        /*0774*/ 	.word	0xffffffff


	//   ....[59]....
        /*0778*/ 	.word	0xffffffff


	//   ....[60]....
        /*077c*/ 	.word	0xffffffff


	//   ....[61]....
        /*0780*/ 	.word	0xffffffff


	//   ....[62]....
        /*0784*/ 	.word	0xffffffff


	//   ....[63]....
        /*0788*/ 	.word	0xffffffff


	//   ....[64]....
        /*078c*/ 	.word	0xffffffff


	//   ....[65]....
        /*0790*/ 	.word	0xffffffff


	//   ....[66]....
        /*0794*/ 	.word	0xffffffff


	//   ....[67]....
        /*0798*/ 	.word	0xffffffff


	//   ....[68]....
        /*079c*/ 	.word	0xffffffff


	//   ....[69]....
        /*07a0*/ 	.word	0xffffffff


	//   ....[70]....
        /*07a4*/ 	.word	0xffffffff


	//   ....[71]....
        /*07a8*/ 	.word	0xffffffff


	//   ....[72]....
        /*07ac*/ 	.word	0xffffffff


	//   ....[73]....
        /*07b0*/ 	.word	0xffffffff


	//   ....[74]....
        /*07b4*/ 	.word	0xffffffff


	//   ....[75]....
        /*07b8*/ 	.word	0xffffffff


	//   ....[76]....
        /*07bc*/ 	.word	0xffffffff


	//   ....[77]....
        /*07c0*/ 	.word	0xffffffff


	//   ....[78]....
        /*07c4*/ 	.word	0xffffffff


	//   ....[79]....
        /*07c8*/ 	.word	0xffffffff


	//   ....[80]....
        /*07cc*/ 	.word	0xffffffff


	//   ....[81]....
        /*07d0*/ 	.word	0xffffffff


	//   ....[82]....
        /*07d4*/ 	.word	0xffffffff


	//   ....[83]....
        /*07d8*/ 	.word	0xffffffff


	//   ....[84]....
        /*07dc*/ 	.word	0xffffffff


	//   ....[85]....
        /*07e0*/ 	.word	0xffffffff


	//   ....[86]....
        /*07e4*/ 	.word	0xffffffff


	//   ....[87]....
        /*07e8*/ 	.word	0xffffffff


	//   ....[88]....
        /*07ec*/ 	.word	0x0500000f


	//   ....[89]....
        /*07f0*/ 	.word	0x0500000f


	//   ....[90]....
        /*07f4*/ 	.word	0x0500000f


	//   ....[91]....
        /*07f8*/ 	.word	0x0500000f


	//   ....[92]....
        /*07fc*/ 	.word	0x0500000f


	//   ....[93]....
        /*0800*/ 	.word	0x0500000f


	//   ....[94]....
        /*0804*/ 	.word	0x0500000f


	//   ....[95]....
        /*0808*/ 	.word	0x0500000f


	//   ....[96]....
        /*080c*/ 	.word	0x0500000f


	//   ....[97]....
        /*0810*/ 	.word	0x0500000f


	//   ....[98]....
        /*0814*/ 	.word	0x0500000f


	//   ....[99]....
        /*0818*/ 	.word	0x0500000f


	//   ....[100]....
        /*081c*/ 	.word	0x0500000f


	//   ....[101]....
        /*0820*/ 	.word	0x0500000f


	//   ....[102]....
        /*0824*/ 	.word	0x0500000f


	//   ....[103]....
        /*0828*/ 	.word	0x0500000f


	//   ....[104]....
        /*082c*/ 	.word	0x0500000f


	//   ....[105]....
        /*0830*/ 	.word	0x0500000f


	//   ....[106]....
        /*0834*/ 	.word	0x0500000f


	//   ....[107]....
        /*0838*/ 	.word	0x0500000f


	//   ....[108]....
        /*083c*/ 	.word	0x0500000f


	//   ....[109]....
        /*0840*/ 	.word	0x0500000f


	//   ....[110]....
        /*0844*/ 	.word	0x0500000f


	//   ....[111]....
        /*0848*/ 	.word	0x0500000f


	//   ....[112]....
        /*084c*/ 	.word	0x0500000f


	//   ....[113]....
        /*0850*/ 	.word	0x0500000f


	//   ....[114]....
        /*0854*/ 	.word	0x0500000f


	//   ....[115]....
        /*0858*/ 	.word	0x0500000f


	//   ....[116]....
        /*085c*/ 	.word	0x0500000f


	//   ....[117]....
        /*0860*/ 	.word	0x0500000f


	//   ....[118]....
        /*0864*/ 	.word	0x0500000f


	//   ....[119]....
        /*0868*/ 	.word	0x0500000f


	//   ....[120]....
        /*086c*/ 	.word	0x0500000f


	//   ....[121]....
        /*0870*/ 	.word	0x0500000f


	//   ....[122]....
        /*0874*/ 	.word	0x0500000f


	//   ....[123]....
        /*0878*/ 	.word	0x0500000f


	//----- nvinfo : EIATTR_COOP_GROUP_INSTR_OFFSETS
	.align		4
.L_232:
        /*087c*/ 	.byte	0x04, 0x28
        /*087e*/ 	.short	(.L_234 - .L_233)


	//   ....[0]....
.L_233:
        /*0880*/ 	.word	0x00000060


	//   ....[1]....
        /*0884*/ 	.word	0x000001a0


	//   ....[2]....
        /*0888*/ 	.word	0x000001e0


	//   ....[3]....
        /*088c*/ 	.word	0x000003d0


	//   ....[4]....
        /*0890*/ 	.word	0x00000530


	//   ....[5]....
        /*0894*/ 	.word	0x00000650


	//   ....[6]....
        /*0898*/ 	.word	0x000007b0


	//   ....[7]....
        /*089c*/ 	.word	0x000046b0


	//   ....[8]....
        /*08a0*/ 	.word	0x00006190


	//   ....[9]....
        /*08a4*/ 	.word	0x00006750


	//   ....[10]....
        /*08a8*/ 	.word	0x00006760


	//   ....[11]....
        /*08ac*/ 	.word	0x00006770


	//   ....[12]....
        /*08b0*/ 	.word	0x00006780


	//   ....[13]....
        /*08b4*/ 	.word	0x00007730


	//   ....[14]....
        /*08b8*/ 	.word	0x00007740


	//   ....[15]....
        /*08bc*/ 	.word	0x00007750


	//   ....[16]....
        /*08c0*/ 	.word	0x00007760


	//   ....[17]....
        /*08c4*/ 	.word	0x00009230


	//   ....[18]....
        /*08c8*/ 	.word	0x000092a0


	//   ....[19]....
        /*08cc*/ 	.word	0x00009530


	//   ....[20]....
        /*08d0*/ 	.word	0x000095b0


	//   ....[21]....
        /*08d4*/ 	.word	0x00009f40


	//   ....[22]....
        /*08d8*/ 	.word	0x0000a790


	//   ....[23]....
        /*08dc*/ 	.word	0x0000a7f0


	//   ....[24]....
        /*08e0*/ 	.word	0x0000b010


	//   ....[25]....
        /*08e4*/ 	.word	0x0000b0b0


	//   ....[26]....
        /*08e8*/ 	.word	0x0000bd90


	//   ....[27]....
        /*08ec*/ 	.word	0x0000bde0


	//   ....[28]....
        /*08f0*/ 	.word	0x0000be10


	//   ....[29]....
        /*08f4*/ 	.word	0x0000bea0


	//   ....[30]....
        /*08f8*/ 	.word	0x0000bec0


	//   ....[31]....
        /*08fc*/ 	.word	0x0000d870


	//   ....[32]....
        /*0900*/ 	.word	0x0000dd50


	//   ....[33]....
        /*0904*/ 	.word	0x0000dd90


	//   ....[34]....
        /*0908*/ 	.word	0x0000ddb0


	//   ....[35]....
        /*090c*/ 	.word	0x0000ddd0


	//   ....[36]....
        /*0910*/ 	.word	0x0000e3d0


	//   ....[37]....
        /*0914*/ 	.word	0x0000e430


	//   ....[38]....
        /*0918*/ 	.word	0x0000e670


	//   ....[39]....
        /*091c*/ 	.word	0x0000e690


	//   ....[40]....
        /*0920*/ 	.word	0x0000f190


	//   ....[41]....
        /*0924*/ 	.word	0x0000f1b0


	//   ....[42]....
        /*0928*/ 	.word	0x0000f3e0


	//   ....[43]....
        /*092c*/ 	.word	0x0000f400


	//   ....[44]....
        /*0930*/ 	.word	0x0000f6a0


	//   ....[45]....
        /*0934*/ 	.word	0x0000f890


	//   ....[46]....
        /*0938*/ 	.word	0x0000f8c0


	//   ....[47]....
        /*093c*/ 	.word	0x0000f8f0


	//   ....[48]....
        /*0940*/ 	.word	0x0000f920


	//   ....[49]....
        /*0944*/ 	.word	0x0000f950


	//   ....[50]....
        /*0948*/ 	.word	0x0000f980


	//   ....[51]....
        /*094c*/ 	.word	0x0000faf0


	//   ....[52]....
        /*0950*/ 	.word	0x0000fb20


	//   ....[53]....
        /*0954*/ 	.word	0x0000fb50


	//   ....[54]....
        /*0958*/ 	.word	0x0000fb80


	//   ....[55]....
        /*095c*/ 	.word	0x0000fbb0


	//   ....[56]....
        /*0960*/ 	.word	0x0000fbe0


	//   ....[57]....
        /*0964*/ 	.word	0x0000fc80


	//   ....[58]....
        /*0968*/ 	.word	0x0000fcb0


	//   ....[59]....
        /*096c*/ 	.word	0x0000fd40


	//   ....[60]....
        /*0970*/ 	.word	0x00010870


	//   ....[61]....
        /*0974*/ 	.word	0x000129e0


	//   ....[62]....
        /*0978*/ 	.word	0x00013570


	//   ....[63]....
        /*097c*/ 	.word	0x00013580


	//   ....[64]....
        /*0980*/ 	.word	0x000135a0


	//   ....[65]....
        /*0984*/ 	.word	0x00013640


	//   ....[66]....
        /*0988*/ 	.word	0x00013670


	//   ....[67]....
        /*098c*/ 	.word	0x000136e0


	//   ....[68]....
        /*0990*/ 	.word	0x000136f0


	//   ....[69]....
        /*0994*/ 	.word	0x00013760


	//   ....[70]....
        /*0998*/ 	.word	0x00017420


	//   ....[71]....
        /*099c*/ 	.word	0x00017480


	//   ....[72]....
        /*09a0*/ 	.word	0x000174b0


	//   ....[73]....
        /*09a4*/ 	.word	0x000174e0


	//   ....[74]....
        /*09a8*/ 	.word	0x00017510


	//   ....[75]....
        /*09ac*/ 	.word	0x00017540


	//   ....[76]....
        /*09b0*/ 	.word	0x00017570


	//   ....[77]....
        /*09b4*/ 	.word	0x00017580


	//   ....[78]....
        /*09b8*/ 	.word	0x00017700


	//   ....[79]....
        /*09bc*/ 	.word	0x00017730


	//   ....[80]....
        /*09c0*/ 	.word	0x00017760


	//   ....[81]....
        /*09c4*/ 	.word	0x00017790


	//   ....[82]....
        /*09c8*/ 	.word	0x000177c0


	//   ....[83]....
        /*09cc*/ 	.word	0x000177f0


	//   ....[84]....
        /*09d0*/ 	.word	0x000178b0


	//   ....[85]....
        /*09d4*/ 	.word	0x000178d0


	//   ....[86]....
        /*09d8*/ 	.word	0x00017940


	//   ....[87]....
        /*09dc*/ 	.word	0x00017dd0


	//   ....[88]....
        /*09e0*/ 	.word	0x000182b0


	//   ....[89]....
        /*09e4*/ 	.word	0x00018340


	//   ....[90]....
        /*09e8*/ 	.word	0x00018390


	//   ....[91]....
        /*09ec*/ 	.word	0x000183e0


	//   ....[92]....
        /*09f0*/ 	.word	0x000184c0


	//   ....[93]....
        /*09f4*/ 	.word	0x00018550


	//   ....[94]....
        /*09f8*/ 	.word	0x000185a0


	//   ....[95]....
        /*09fc*/ 	.word	0x000185f0


	//   ....[96]....
        /*0a00*/ 	.word	0x00018860


	//   ....[97]....
        /*0a04*/ 	.word	0x00018b50


	//   ....[98]....
        /*0a08*/ 	.word	0x00018d00


	//   ....[99]....
        /*0a0c*/ 	.word	0x00018d50


	//   ....[100]....
        /*0a10*/ 	.word	0x00018db0


	//   ....[101]....
        /*0a14*/ 	.word	0x00018e50


	//   ....[102]....
        /*0a18*/ 	.word	0x00018f00


	//   ....[103]....
        /*0a1c*/ 	.word	0x00018fa0


	//   ....[104]....
        /*0a20*/ 	.word	0x00019060


	//   ....[105]....
        /*0a24*/ 	.word	0x00019140


	//   ....[106]....
        /*0a28*/ 	.word	0x00019470


	//   ....[107]....
        /*0a2c*/ 	.word	0x00019510


	//   ....[108]....
        /*0a30*/ 	.word	0x00019630


	//   ....[109]....
        /*0a34*/ 	.word	0x000196b0


	//   ....[110]....
        /*0a38*/ 	.word	0x00019730


	//   ....[111]....
        /*0a3c*/ 	.word	0x000197b0


	//   ....[112]....
        /*0a40*/ 	.word	0x00019830


	//   ....[113]....
        /*0a44*/ 	.word	0x000198c0


	//   ....[114]....
        /*0a48*/ 	.word	0x00019960


	//   ....[115]....
        /*0a4c*/ 	.word	0x00019a00


	//   ....[116]....
        /*0a50*/ 	.word	0x00019a80


	//   ....[117]....
        /*0a54*/ 	.word	0x00019b00


	//   ....[118]....
        /*0a58*/ 	.word	0x00019b80


	//   ....[119]....
        /*0a5c*/ 	.word	0x00019c10


	//   ....[120]....
        /*0a60*/ 	.word	0x00019c90


	//   ....[121]....
        /*0a64*/ 	.word	0x00019d30


	//   ....[122]....
        /*0a68*/ 	.word	0x00019dc0


	//   ....[123]....
        /*0a6c*/ 	.word	0x00019ef0


	//----- nvinfo : EIATTR_REG_RECONFIG
	.align		4
.L_234:
        /*0a70*/ 	.byte	0x01, 0x54
	.zero		2


	//----- nvinfo : EIATTR_SYSCALL_OFFSETS
	.align		4
        /*0a74*/ 	.byte	0x04, 0x46
        /*0a76*/ 	.short	(.L_236 - .L_235)


	//   ....[0]....
.L_235:
        /*0a78*/ 	.word	0x00001980


	//   ....[1]....
        /*0a7c*/ 	.word	0x00001ad0


	//   ....[2]....
        /*0a80*/ 	.word	0x00006340


	//   ....[3]....
        /*0a84*/ 	.word	0x000066c0


	//   ....[4]....
        /*0a88*/ 	.word	0x000125d0


	//   ....[5]....
        /*0a8c*/ 	.word	0x00012730


	//   ....[6]....
        /*0a90*/ 	.word	0x00012830


	//   ....[7]....
        /*0a94*/ 	.word	0x000131a0


	//----- nvinfo : EIATTR_MBARRIER_INSTR_OFFSETS
	.align		4
.L_236:
        /*0a98*/ 	.byte	0x04, 0x39
        /*0a9a*/ 	.short	(.L_238 - .L_237)


	//   ....[0]....
.L_237:
        /*0a9c*/ 	.word	0x000002c0
        /*0aa0*/ 	.word	0x000000ff
        /*0aa4*/ 	.word	0x00028c00
        /*0aa8*/ 	.short	0x0100
        /*0aaa*/ 	.byte	0x08
	.zero		1


	//   ....[1]....
        /*0aac*/ 	.word	0x000002d0
        /*0ab0*/ 	.word	0x000000ff
        /*0ab4*/ 	.word	0x00028c20
        /*0ab8*/ 	.short	0x0100
        /*0aba*/ 	.byte	0x08
	.zero		1


	//   ....[2]....
        /*0abc*/ 	.word	0x00000380
        /*0ac0*/ 	.word	0x000000ff
        /*0ac4*/ 	.word	0x00028c30
        /*0ac8*/ 	.short	0x0100
        /*0aca*/ 	.byte	0x06
	.zero		1


	//   ....[3]....
        /*0acc*/ 	.word	0x00000390
        /*0ad0*/ 	.word	0x000000ff
        /*0ad4*/ 	.word	0x00028c40
        /*0ad8*/ 	.short	0x0100
        /*0ada*/ 	.byte	0x06
	.zero		1


	//   ....[4]....
        /*0adc*/ 	.word	0x000003a0
        /*0ae0*/ 	.word	0x000000ff
        /*0ae4*/ 	.word	0x00028c38
        /*0ae8*/ 	.short	0x0100
        /*0aea*/ 	.byte	0x06
	.zero		1


	//   ....[5]....
        /*0aec*/ 	.word	0x000003b0
        /*0af0*/ 	.word	0x000000ff
        /*0af4*/ 	.word	0x00028c48
        /*0af8*/ 	.short	0x0100
        /*0afa*/ 	.byte	0x06
	.zero		1


	//   ....[6]....
        /*0afc*/ 	.word	0x000004e0
        /*0b00*/ 	.word	0x000000ff
        /*0b04*/ 	.word	0x00028c50
        /*0b08*/ 	.short	0x0100
        /*0b0a*/ 	.byte	0x08
	.zero		1


	//   ....[7]....
        /*0b0c*/ 	.word	0x000004f0
        /*0b10*/ 	.word	0x000000ff
        /*0b14*/ 	.word	0x00028c60
        /*0b18*/ 	.short	0x0100
        /*0b1a*/ 	.byte	0x08
	.zero		1


	//   ....[8]....
        /*0b1c*/ 	.word	0x00000500
        /*0b20*/ 	.word	0x000000ff
        /*0b24*/ 	.word	0x00028c58
        /*0b28*/ 	.short	0x0100
        /*0b2a*/ 	.byte	0x08
	.zero		1


	//   ....[9]....
        /*0b2c*/ 	.word	0x00000510
        /*0b30*/ 	.word	0x000000ff
        /*0b34*/ 	.word	0x00028c68
        /*0b38*/ 	.short	0x0100
        /*0b3a*/ 	.byte	0x08
	.zero		1


	//   ....[10]....
        /*0b3c*/ 	.word	0x00000600
        /*0b40*/ 	.word	0x000000ff
        /*0b44*/ 	.word	0x00028c70
        /*0b48*/ 	.short	0x0100
        /*0b4a*/ 	.byte	0x06
	.zero		1


	//   ....[11]....
        /*0b4c*/ 	.word	0x00000610
        /*0b50*/ 	.word	0x000000ff
        /*0b54*/ 	.word	0x00028c80
        /*0b58*/ 	.short	0x0100
        /*0b5a*/ 	.byte	0x06
	.zero		1


	//   ....[12]....
        /*0b5c*/ 	.word	0x00000620
        /*0b60*/ 	.word	0x000000ff
        /*0b64*/ 	.word	0x00028c78
        /*0b68*/ 	.short	0x0100
        /*0b6a*/ 	.byte	0x06
	.zero		1


	//   ....[13]....
        /*0b6c*/ 	.word	0x00000630
        /*0b70*/ 	.word	0x000000ff
        /*0b74*/ 	.word	0x00028c88
        /*0b78*/ 	.short	0x0100
        /*0b7a*/ 	.byte	0x06
	.zero		1


	//   ....[14]....
        /*0b7c*/ 	.word	0x00000760
        /*0b80*/ 	.word	0x000000ff
        /*0b84*/ 	.word	0x00028c90
        /*0b88*/ 	.short	0x0100
        /*0b8a*/ 	.byte	0x08
	.zero		1


	//   ....[15]....
        /*0b8c*/ 	.word	0x00000770
        /*0b90*/ 	.word	0x000000ff
        /*0b94*/ 	.word	0x00028ca0
        /*0b98*/ 	.short	0x0100
        /*0b9a*/ 	.byte	0x08
	.zero		1


	//   ....[16]....
        /*0b9c*/ 	.word	0x00000780
        /*0ba0*/ 	.word	0x000000ff
        /*0ba4*/ 	.word	0x00028c98
        /*0ba8*/ 	.short	0x0100
        /*0baa*/ 	.byte	0x08
	.zero		1


	//   ....[17]....
        /*0bac*/ 	.word	0x00000790
        /*0bb0*/ 	.word	0x000000ff
        /*0bb4*/ 	.word	0x00028ca8
        /*0bb8*/ 	.short	0x0100
        /*0bba*/ 	.byte	0x08
	.zero		1


	//   ....[18]....
        /*0bbc*/ 	.word	0x000008c0
        /*0bc0*/ 	.word	0x000000ff
        /*0bc4*/ 	.word	0x00028cb0
        /*0bc8*/ 	.short	0x0100
        /*0bca*/ 	.byte	0x08
	.zero		1


	//   ....[19]....
        /*0bcc*/ 	.word	0x000008d0
        /*0bd0*/ 	.word	0x000000ff
        /*0bd4*/ 	.word	0x00028cc0
        /*0bd8*/ 	.short	0x0100
        /*0bda*/ 	.byte	0x08
	.zero		1


	//   ....[20]....
        /*0bdc*/ 	.word	0x000008e0
        /*0be0*/ 	.word	0x000000ff
        /*0be4*/ 	.word	0x00028cb8
        /*0be8*/ 	.short	0x0100
        /*0bea*/ 	.byte	0x08
	.zero		1


	//   ....[21]....
        /*0bec*/ 	.word	0x000008f0
        /*0bf0*/ 	.word	0x000000ff
        /*0bf4*/ 	.word	0x00028cc8
        /*0bf8*/ 	.short	0x0100
        /*0bfa*/ 	.byte	0x08
	.zero		1


	//   ....[22]....
        /*0bfc*/ 	.word	0x00002690
        /*0c00*/ 	.word	0x00000042
        /*0c04*/ 	.word	0x00028c90
        /*0c08*/ 	.short	0x010a
        /*0c0a*/ 	.byte	0x3f
	.zero		1


	//   ....[23]....
        /*0c0c*/ 	.word	0x00003010
        /*0c10*/ 	.word	0x00000042
        /*0c14*/ 	.word	0x00028c90
        /*0c18*/ 	.short	0x010a
        /*0c1a*/ 	.byte	0x3f
	.zero		1


	//   ....[24]....
        /*0c1c*/ 	.word	0x00003890
        /*0c20*/ 	.word	0x00000042
        /*0c24*/ 	.word	0x00028c90
        /*0c28*/ 	.short	0x010a
        /*0c2a*/ 	.byte	0x3f
	.zero		1


	//   ....[25]....
        /*0c2c*/ 	.word	0x00003a90
        /*0c30*/ 	.word	0x00000004
        /*0c34*/ 	.word	0x00000000
        /*0c38*/ 	.short	0x0101
        /*0c3a*/ 	.byte	0x3f
	.zero		1


	//   ....[26]....
        /*0c3c*/ 	.word	0x00003ad0
        /*0c40*/ 	.word	0x00000042
        /*0c44*/ 	.word	0x00028cb0
        /*0c48*/ 	.short	0x010a
        /*0c4a*/ 	.byte	0x3f
	.zero		1


	//   ....[27]....
        /*0c4c*/ 	.word	0x000040f0
        /*0c50*/ 	.word	0x00000042
        /*0c54*/ 	.word	0x00000000
        /*0c58*/ 	.short	0x0101
        /*0c5a*/ 	.byte	0x3f
	.zero		1


	//   ....[28]....
        /*0c5c*/ 	.word	0x000047c0
        /*0c60*/ 	.word	0x0000000d
        /*0c64*/ 	.word	0x00028c50
        /*0c68*/ 	.short	0x010a
        /*0c6a*/ 	.byte	0x3f
	.zero		1


	//   ....[29]....
        /*0c6c*/ 	.word	0x00004b60
        /*0c70*/ 	.word	0x00000000
        /*0c74*/ 	.word	0x00000000
        /*0c78*/ 	.short	0x0101
        /*0c7a*/ 	.byte	0x3f
	.zero		1


	//   ....[30]....
        /*0c7c*/ 	.word	0x000054b0
        /*0c80*/ 	.word	0x00000000
        /*0c84*/ 	.word	0x00028c50
        /*0c88*/ 	.short	0x010a
        /*0c8a*/ 	.byte	0x3f
	.zero		1


	//   ....[31]....
        /*0c8c*/ 	.word	0x00005500
        /*0c90*/ 	.word	0x00000000
        /*0c94*/ 	.word	0x00028c50
        /*0c98*/ 	.short	0x010a
        /*0c9a*/ 	.byte	0x3f
	.zero		1


	//   ....[32]....
        /*0c9c*/ 	.word	0x00005850
        /*0ca0*/ 	.word	0x00000000
        /*0ca4*/ 	.word	0x00000000
        /*0ca8*/ 	.short	0x0101
        /*0caa*/ 	.byte	0x3f
	.zero		1


	//   ....[33]....
        /*0cac*/ 	.word	0x000063d0
        /*0cb0*/ 	.word	0x00000002
        /*0cb4*/ 	.word	0x00028c00
        /*0cb8*/ 	.short	0x010a
        /*0cba*/ 	.byte	0x3f
	.zero		1


	//   ....[34]....
        /*0cbc*/ 	.word	0x00006420
        /*0cc0*/ 	.word	0x00000002
        /*0cc4*/ 	.word	0x00028c00
        /*0cc8*/ 	.short	0x010a
        /*0cca*/ 	.byte	0x3f
	.zero		1


	//   ....[35]....
        /*0ccc*/ 	.word	0x00006a40
        /*0cd0*/ 	.word	0x00000002
        /*0cd4*/ 	.word	0x00028c00
        /*0cd8*/ 	.short	0x010a
        /*0cda*/ 	.byte	0x3f
	.zero		1


	//   ....[36]....
        /*0cdc*/ 	.word	0x00007910
        /*0ce0*/ 	.word	0x00000002
        /*0ce4*/ 	.word	0x00028c00
        /*0ce8*/ 	.short	0x010a
        /*0cea*/ 	.byte	0x3f
	.zero		1


	//   ....[37]....
        /*0cec*/ 	.word	0x000086b0
        /*0cf0*/ 	.word	0x0000000f
        /*0cf4*/ 	.word	0x00028c30
        /*0cf8*/ 	.short	0x010a
        /*0cfa*/ 	.byte	0x3f
	.zero		1


	//   ....[38]....
        /*0cfc*/ 	.word	0x00008760
        /*0d00*/ 	.word	0x0000000f
        /*0d04*/ 	.word	0x00028c30
        /*0d08*/ 	.short	0x010a
        /*0d0a*/ 	.byte	0x3f
	.zero		1


	//   ....[39]....
        /*0d0c*/ 	.word	0x000098b0
        /*0d10*/ 	.word	0x00000003
        /*0d14*/ 	.word	0x00000000
        /*0d18*/ 	.short	0x0101
        /*0d1a*/ 	.byte	0x3f
	.zero		1


	//   ....[40]....
        /*0d1c*/ 	.word	0x00009c10
        /*0d20*/ 	.word	0x0000000f
        /*0d24*/ 	.word	0x00028c50
        /*0d28*/ 	.short	0x010a
        /*0d2a*/ 	.byte	0x3f
	.zero		1


	//   ....[41]....
        /*0d2c*/ 	.word	0x00009cb0
        /*0d30*/ 	.word	0x0000000f
        /*0d34*/ 	.word	0x00028c50
        /*0d38*/ 	.short	0x010a
        /*0d3a*/ 	.byte	0x3f
	.zero		1


	//   ....[42]....
        /*0d3c*/ 	.word	0x00009f60
        /*0d40*/ 	.word	0x0000000f
        /*0d44*/ 	.word	0x00000000
        /*0d48*/ 	.short	0x0101
        /*0d4a*/ 	.byte	0x3f
	.zero		1


	//   ....[43]....
        /*0d4c*/ 	.word	0x0000a070
        /*0d50*/ 	.word	0x000000d8
        /*0d54*/ 	.word	0x00028c30
        /*0d58*/ 	.short	0x010a
        /*0d5a*/ 	.byte	0x3f
	.zero		1


	//   ....[44]....
        /*0d5c*/ 	.word	0x0000a120
        /*0d60*/ 	.word	0x000000d8
        /*0d64*/ 	.word	0x00028c30
        /*0d68*/ 	.short	0x010a
        /*0d6a*/ 	.byte	0x3f
	.zero		1


	//   ....[45]....
        /*0d6c*/ 	.word	0x0000ab70
        /*0d70*/ 	.word	0x0000000e
        /*0d74*/ 	.word	0x00000000
        /*0d78*/ 	.short	0x0101
        /*0d7a*/ 	.byte	0x3f
	.zero		1


	//   ....[46]....
        /*0d7c*/ 	.word	0x0000ba80
        /*0d80*/ 	.word	0x000000d8
        /*0d84*/ 	.word	0x00028c50
        /*0d88*/ 	.short	0x010a
        /*0d8a*/ 	.byte	0x3f
	.zero		1


	//   ....[47]....
        /*0d8c*/ 	.word	0x0000bad0
        /*0d90*/ 	.word	0x000000d8
        /*0d94*/ 	.word	0x00028c50
        /*0d98*/ 	.short	0x010a
        /*0d9a*/ 	.byte	0x3f
	.zero		1


	//   ....[48]....
        /*0d9c*/ 	.word	0x0000bdb0
        /*0da0*/ 	.word	0x000000d8
        /*0da4*/ 	.word	0x00000000
        /*0da8*/ 	.short	0x0101
        /*0daa*/ 	.byte	0x3f
	.zero		1


	//   ....[49]....
        /*0dac*/ 	.word	0x0000e3b0
        /*0db0*/ 	.word	0x00000000
        /*0db4*/ 	.word	0x00000000
        /*0db8*/ 	.short	0x0101
        /*0dba*/ 	.byte	0x3f
	.zero		1


	//   ....[50]....
        /*0dbc*/ 	.word	0x00010960
        /*0dc0*/ 	.word	0x00000006
        /*0dc4*/ 	.word	0x00028c20
        /*0dc8*/ 	.short	0x010a
        /*0dca*/ 	.byte	0x3f
	.zero		1


	//   ....[51]....
        /*0dcc*/ 	.word	0x00010a50
        /*0dd0*/ 	.word	0x00000005
        /*0dd4*/ 	.word	0x00028ca0
        /*0dd8*/ 	.short	0x010a
        /*0dda*/ 	.byte	0x3f
	.zero		1


	//   ....[52]....
        /*0ddc*/ 	.word	0x00010ca0
        /*0de0*/ 	.word	0x00000005
        /*0de4*/ 	.word	0x00028cc0
        /*0de8*/ 	.short	0x010a
        /*0dea*/ 	.byte	0x3f
	.zero		1


	//   ....[53]....
        /*0dec*/ 	.word	0x00011720
        /*0df0*/ 	.word	0x00000005
        /*0df4*/ 	.word	0x00028ca0
        /*0df8*/ 	.short	0x010a
        /*0dfa*/ 	.byte	0x3f
	.zero		1


	//   ....[54]....
        /*0dfc*/ 	.word	0x00011960
        /*0e00*/ 	.word	0x00000005
        /*0e04*/ 	.word	0x00028cc0
        /*0e08*/ 	.short	0x010a
        /*0e0a*/ 	.byte	0x3f
	.zero		1


	//   ....[55]....
        /*0e0c*/ 	.word	0x00012c80
        /*0e10*/ 	.word	0x00000000
        /*0e14*/ 	.word	0x00028c40
        /*0e18*/ 	.short	0x010a
        /*0e1a*/ 	.byte	0x3f
	.zero		1


	//   ....[56]....
        /*0e1c*/ 	.word	0x00013810
        /*0e20*/ 	.word	0x00000008
        /*0e24*/ 	.word	0x00028c00
        /*0e28*/ 	.short	0x0107
        /*0e2a*/ 	.byte	0x3f
	.zero		1


	//   ....[57]....
        /*0e2c*/ 	.word	0x00013910
        /*0e30*/ 	.word	0x00000002
        /*0e34*/ 	.word	0x00028c00
        /*0e38*/ 	.short	0x0101
        /*0e3a*/ 	.byte	0x3f
	.zero		1


	//   ....[58]....
        /*0e3c*/ 	.word	0x00013930
        /*0e40*/ 	.word	0x00000002
        /*0e44*/ 	.word	0x00028c20
        /*0e48*/ 	.short	0x010a
        /*0e4a*/ 	.byte	0x3f
	.zero		1


	//   ....[59]....
        /*0e4c*/ 	.word	0x00013a40
        /*0e50*/ 	.word	0x00000003
        /*0e54*/ 	.word	0x00028c60
        /*0e58*/ 	.short	0x010a
        /*0e5a*/ 	.byte	0x3f
	.zero		1


	//   ....[60]....
        /*0e5c*/ 	.word	0x00014750
        /*0e60*/ 	.word	0x00000003
        /*0e64*/ 	.word	0x00028c40
        /*0e68*/ 	.short	0x010a
        /*0e6a*/ 	.byte	0x3f
	.zero		1


	//   ....[61]....
        /*0e6c*/ 	.word	0x000149b0
        /*0e70*/ 	.word	0x00000003
        /*0e74*/ 	.word	0x00028c60
        /*0e78*/ 	.short	0x010a
        /*0e7a*/ 	.byte	0x3f
	.zero		1


	//   ....[62]....
        /*0e7c*/ 	.word	0x00015650
        /*0e80*/ 	.word	0x00000004
        /*0e84*/ 	.word	0x00028c40
        /*0e88*/ 	.short	0x010a
        /*0e8a*/ 	.byte	0x3f
	.zero		1


	//   ....[63]....
        /*0e8c*/ 	.word	0x000158a0
        /*0e90*/ 	.word	0x00000004
        /*0e94*/ 	.word	0x00028c60
        /*0e98*/ 	.short	0x010a
        /*0e9a*/ 	.byte	0x3f
	.zero		1


	//   ....[64]....
        /*0e9c*/ 	.word	0x000164b0
        /*0ea0*/ 	.word	0x00000004
        /*0ea4*/ 	.word	0x00028c40
        /*0ea8*/ 	.short	0x010a
        /*0eaa*/ 	.byte	0x3f
	.zero		1


	//   ....[65]....
        /*0eac*/ 	.word	0x00016710
        /*0eb0*/ 	.word	0x00000004
        /*0eb4*/ 	.word	0x00028c60
        /*0eb8*/ 	.short	0x010a
        /*0eba*/ 	.byte	0x3f
	.zero		1


	//   ....[66]....
        /*0ebc*/ 	.word	0x00017d50
        /*0ec0*/ 	.word	0x00000000
        /*0ec4*/ 	.word	0x00028c20
        /*0ec8*/ 	.short	0x010a
        /*0eca*/ 	.byte	0x3f
	.zero		1


	//   ....[67]....
        /*0ecc*/ 	.word	0x00017f00
        /*0ed0*/ 	.word	0x00000006
        /*0ed4*/ 	.word	0x00000000
        /*0ed8*/ 	.short	0x010a
        /*0eda*/ 	.byte	0x3f
	.zero		1


	//   ....[68]....
        /*0edc*/ 	.word	0x00017f70
        /*0ee0*/ 	.word	0x00000007
        /*0ee4*/ 	.word	0x00000000
        /*0ee8*/ 	.short	0x010a
        /*0eea*/ 	.byte	0x3f
	.zero		1


	//   ....[69]....
        /*0eec*/ 	.word	0x00017fe0
        /*0ef0*/ 	.word	0x00000004
        /*0ef4*/ 	.word	0x00000000
        /*0ef8*/ 	.short	0x010a
        /*0efa*/ 	.byte	0x3f
	.zero		1


	//   ....[70]....
        /*0efc*/ 	.word	0x00018010
        /*0f00*/ 	.word	0x00000003
        /*0f04*/ 	.word	0x00000000
        /*0f08*/ 	.short	0x010a
        /*0f0a*/ 	.byte	0x3f
	.zero		1


	//   ....[71]....
        /*0f0c*/ 	.word	0x00018070
        /*0f10*/ 	.word	0x00000042
        /*0f14*/ 	.word	0x00028c90
        /*0f18*/ 	.short	0x010a
        /*0f1a*/ 	.byte	0x3f
	.zero		1


	//   ....[72]....
        /*0f1c*/ 	.word	0x000180c0
        /*0f20*/ 	.word	0x00000042
        /*0f24*/ 	.word	0x00028c90
        /*0f28*/ 	.short	0x010a
        /*0f2a*/ 	.byte	0x3f
	.zero		1


	//   ....[73]....
        /*0f2c*/ 	.word	0x00018110
        /*0f30*/ 	.word	0x00000042
        /*0f34*/ 	.word	0x00028c90
        /*0f38*/ 	.short	0x010a
        /*0f3a*/ 	.byte	0x3f
	.zero		1


	//   ....[74]....
        /*0f3c*/ 	.word	0x00018160
        /*0f40*/ 	.word	0x00000042
        /*0f44*/ 	.word	0x00028cb0
        /*0f48*/ 	.short	0x010a
        /*0f4a*/ 	.byte	0x3f
	.zero		1


	//   ....[75]....
        /*0f4c*/ 	.word	0x000181b0
        /*0f50*/ 	.word	0x0000000d
        /*0f54*/ 	.word	0x00028c50
        /*0f58*/ 	.short	0x010a
        /*0f5a*/ 	.byte	0x3f
	.zero		1


	//   ....[76]....
        /*0f5c*/ 	.word	0x00018200
        /*0f60*/ 	.word	0x00000000
        /*0f64*/ 	.word	0x00028c50
        /*0f68*/ 	.short	0x010a
        /*0f6a*/ 	.byte	0x3f
	.zero		1


	//   ....[77]....
        /*0f6c*/ 	.word	0x00018410
        /*0f70*/ 	.word	0x00000002
        /*0f74*/ 	.word	0x00028c00
        /*0f78*/ 	.short	0x010a
        /*0f7a*/ 	.byte	0x3f
	.zero		1


	//   ....[78]....
        /*0f7c*/ 	.word	0x00018640
        /*0f80*/ 	.word	0x00000002
        /*0f84*/ 	.word	0x00028c00
        /*0f88*/ 	.short	0x010a
        /*0f8a*/ 	.byte	0x3f
	.zero		1


	//   ....[79]....
        /*0f8c*/ 	.word	0x00018690
        /*0f90*/ 	.word	0x0000000f
        /*0f94*/ 	.word	0x00028c30
        /*0f98*/ 	.short	0x010a
        /*0f9a*/ 	.byte	0x3f
	.zero		1


	//   ....[80]....
        /*0f9c*/ 	.word	0x000186e0
        /*0fa0*/ 	.word	0x0000000f
        /*0fa4*/ 	.word	0x00028c50
        /*0fa8*/ 	.short	0x010a
        /*0faa*/ 	.byte	0x3f
	.zero		1


	//   ....[81]....
        /*0fac*/ 	.word	0x00018730
        /*0fb0*/ 	.word	0x000000d8
        /*0fb4*/ 	.word	0x00028c30
        /*0fb8*/ 	.short	0x010a
        /*0fba*/ 	.byte	0x3f
	.zero		1


	//   ....[82]....
        /*0fbc*/ 	.word	0x00018780
        /*0fc0*/ 	.word	0x000000d8
        /*0fc4*/ 	.word	0x00028c50
        /*0fc8*/ 	.short	0x010a
        /*0fca*/ 	.byte	0x3f
	.zero		1


	//   ....[83]....
        /*0fcc*/ 	.word	0x00018930
        /*0fd0*/ 	.word	0x00000005
        /*0fd4*/ 	.word	0x00028c20
        /*0fd8*/ 	.short	0x010a
        /*0fda*/ 	.byte	0x3f
	.zero		1


	//   ....[84]....
        /*0fdc*/ 	.word	0x00018980
        /*0fe0*/ 	.word	0x00000005
        /*0fe4*/ 	.word	0x00028ca0
        /*0fe8*/ 	.short	0x010a
        /*0fea*/ 	.byte	0x3f
	.zero		1


	//   ....[85]....
        /*0fec*/ 	.word	0x000189d0
        /*0ff0*/ 	.word	0x00000005
        /*0ff4*/ 	.word	0x00028cc0
        /*0ff8*/ 	.short	0x010a
        /*0ffa*/ 	.byte	0x3f
	.zero		1


	//   ....[86]....
        /*0ffc*/ 	.word	0x00018a20
        /*1000*/ 	.word	0x00000005
        /*1004*/ 	.word	0x00028ca0
        /*1008*/ 	.short	0x010a
        /*100a*/ 	.byte	0x3f
	.zero		1


	//   ....[87]....
        /*100c*/ 	.word	0x00018a70
        /*1010*/ 	.word	0x00000005
        /*1014*/ 	.word	0x00028cc0
        /*1018*/ 	.short	0x010a
        /*101a*/ 	.byte	0x3f
	.zero		1


	//   ....[88]....
        /*101c*/ 	.word	0x00018c10
        /*1020*/ 	.word	0x00000000
        /*1024*/ 	.word	0x00028c40
        /*1028*/ 	.short	0x010a
        /*102a*/ 	.byte	0x3f
	.zero		1


	//   ....[89]....
        /*102c*/ 	.word	0x00019190
        /*1030*/ 	.word	0x00000002
        /*1034*/ 	.word	0x00028c20
        /*1038*/ 	.short	0x010a
        /*103a*/ 	.byte	0x3f
	.zero		1


	//   ....[90]....
        /*103c*/ 	.word	0x000191e0
        /*1040*/ 	.word	0x00000003
        /*1044*/ 	.word	0x00028c60
        /*1048*/ 	.short	0x010a
        /*104a*/ 	.byte	0x3f
	.zero		1


	//   ....[91]....
        /*104c*/ 	.word	0x00019230
        /*1050*/ 	.word	0x00000003
        /*1054*/ 	.word	0x00028c40
        /*1058*/ 	.short	0x010a
        /*105a*/ 	.byte	0x3f
	.zero		1


	//   ....[92]....
        /*105c*/ 	.word	0x00019280
        /*1060*/ 	.word	0x00000003
        /*1064*/ 	.word	0x00028c60
        /*1068*/ 	.short	0x010a
        /*106a*/ 	.byte	0x3f
	.zero		1


	//   ....[93]....
        /*106c*/ 	.word	0x000192d0
        /*1070*/ 	.word	0x00000004
        /*1074*/ 	.word	0x00028c40
        /*1078*/ 	.short	0x010a
        /*107a*/ 	.byte	0x3f
	.zero		1


	//   ....[94]....
        /*107c*/ 	.word	0x00019320
        /*1080*/ 	.word	0x00000004
        /*1084*/ 	.word	0x00028c60
        /*1088*/ 	.short	0x010a
        /*108a*/ 	.byte	0x3f
	.zero		1


	//   ....[95]....
        /*108c*/ 	.word	0x00019370
        /*1090*/ 	.word	0x00000004
        /*1094*/ 	.word	0x00028c40
        /*1098*/ 	.short	0x010a
        /*109a*/ 	.byte	0x3f
	.zero		1


	//   ....[96]....
        /*109c*/ 	.word	0x000193c0
        /*10a0*/ 	.word	0x00000004
        /*10a4*/ 	.word	0x00028c60
        /*10a8*/ 	.short	0x010a
        /*10aa*/ 	.byte	0x3f
	.zero		1


	//   ....[97]....
        /*10ac*/ 	.word	0x00019e10
        /*10b0*/ 	.word	0x00000000
        /*10b4*/ 	.word	0x00028c20
        /*10b8*/ 	.short	0x010a
        /*10ba*/ 	.byte	0x3f
	.zero		1


	//   ....[98]....
        /*10bc*/ 	.word	0x00019fb0
        /*10c0*/ 	.word	0x00000006
        /*10c4*/ 	.word	0x00000000
        /*10c8*/ 	.short	0x010a
        /*10ca*/ 	.byte	0x3f
	.zero		1


	//   ....[99]....
        /*10cc*/ 	.word	0x0001a000
        /*10d0*/ 	.word	0x00000007
        /*10d4*/ 	.word	0x00000000
        /*10d8*/ 	.short	0x010a
        /*10da*/ 	.byte	0x3f
	.zero		1


	//   ....[100]....
        /*10dc*/ 	.word	0x0001a050
        /*10e0*/ 	.word	0x00000004
        /*10e4*/ 	.word	0x00000000
        /*10e8*/ 	.short	0x010a
        /*10ea*/ 	.byte	0x3f
	.zero		1


	//----- nvinfo : EIATTR_NUM_MBARRIERS
	.align		4
.L_238:
        /*10ec*/ 	.byte	0x03, 0x38
        /*10ee*/ 	.short	0x0016


	//----- nvinfo : EIATTR_EXIT_INSTR_OFFSETS
	.align		4
        /*10f0*/ 	.byte	0x04, 0x1c
        /*10f2*/ 	.short	(.L_240 - .L_239)


	//   ....[0]....
.L_239:
        /*10f4*/ 	.word	0x00018060


	//----- nvinfo : EIATTR_MAX_THREADS
	.align		4
.L_240:
        /*10f8*/ 	.byte	0x04, 0x05
        /*10fa*/ 	.short	(.L_242 - .L_241)
.L_241:
        /*10fc*/ 	.word	0x00000180
        /*1100*/ 	.word	0x00000001
        /*1104*/ 	.word	0x00000001


	//----- nvinfo : EIATTR_CRS_STACK_SIZE
	.align		4
.L_242:
        /*1108*/ 	.byte	0x04, 0x1e
        /*110a*/ 	.short	(.L_244 - .L_243)
.L_243:
        /*110c*/ 	.word	0x00000000


	//----- nvinfo : EIATTR_CBANK_PARAM_SIZE
	.align		4
.L_244:
        /*1110*/ 	.byte	0x03, 0x19
        /*1112*/ 	.short	0x0af0


	//----- nvinfo : EIATTR_PARAM_CBANK
	.align		4
        /*1114*/ 	.byte	0x04, 0x0a
        /*1116*/ 	.short	(.L_246 - .L_245)
	.align		4
.L_245:
        /*1118*/ 	.word	index@(.nv.constant0._ZN7cutlass13device_kernelIN5flash11enable_sm90INS1_16FlashAttnFwdSm90INS1_25CollectiveMainloopFwdSm90ILi2EN4cute5tupleIJNS5_1CILi1EEES8_S8_EEENS6_IJNS7_ILi64EEESA_SA_EEELi512ENS_6half_tEfNS_4arch4Sm90ELb0ELb0ELb1ELb1ELb0ELb1ELb0ELb0ELb0ELb1ELb0ELb0EEENS1_21CollectiveEpilogueFwdINS6_IJSA_NS7_ILi512EEESA_EEES9_SC_SE_Li256ELb1ELb1ELb0ELb0EEENS1_36VarlenDynamicPersistentTileSchedulerILi64ELi64ELi256ELi128ELb0ELb1ELb1ELb0ELb1ELb1EEEEEEEEEvNT_6ParamsE)
        /*111c*/ 	.short	0x0210
        /*111e*/ 	.short	0x0af0


	//----- nvinfo : EIATTR_SW_WAR
	.align		4
.L_246:
        /*1120*/ 	.byte	0x04, 0x36
        /*1122*/ 	.short	(.L_248 - .L_247)
.L_247:
        /*1124*/ 	.word	0x00000008
.L_248:


//--------------------- .nv.info._ZN7cutlass13device_kernelIN5flash11enable_sm90INS1_16FlashAttnFwdSm90INS1_25CollectiveMainloopFwdSm90ILi2EN4cute5tupleIJNS5_1CILi1EEES8_S8_EEENS6_IJNS7_ILi64EEESA_SA_EEELi512ENS_6half_tEfNS_4arch4Sm90ELb0ELb0ELb1ELb1ELb0ELb0ELb1ELb0ELb0ELb1ELb0ELb0EEENS1_21CollectiveEpilogueFwdINS6_IJSA_NS7_ILi512EEESA_EEES9_SC_SE_Li256ELb1ELb1ELb0ELb0EEENS1_36VarlenDynamicPersistentTileSchedulerILi64ELi64ELi256ELi128ELb0ELb1ELb1ELb0ELb1ELb1EEEEEEEEEvNT_6ParamsE --------------------------
	.section	.nv.info._ZN7cutlass13device_kernelIN5flash11enable_sm90INS1_16FlashAttnFwdSm90INS1_25CollectiveMainloopFwdSm90ILi2EN4cute5tupleIJNS5_1CILi1EEES8_S8_EEENS6_IJNS7_ILi64EEESA_SA_EEELi512ENS_6half_tEfNS_4arch4Sm90ELb0ELb0ELb1ELb1ELb0ELb0ELb1ELb0ELb0ELb1ELb0ELb0EEENS1_21CollectiveEpilogueFwdINS6_IJSA_NS7_ILi512EEESA_EEES9_SC_SE_Li256ELb1ELb1ELb0ELb0EEENS1_36VarlenDynamicPersistentTileSchedulerILi64ELi64ELi256ELi128ELb0ELb1ELb1ELb0ELb1ELb1EEEEEEEEEvNT_6ParamsE,"",@"SHT_CUDA_INFO"
	.sectionflags	@""
	.align	4


	//----- nvinfo : EIATTR_CUDA_API_VERSION
	.align		4
        /*0000*/ 	.byte	0x04, 0x37
        /*0002*/ 	.short	(.L_250 - .L_249)
.L_249:
        /*0004*/ 	.word	0x00000082


	//----- nvinfo : EIATTR_KPARAM_INFO
	.align		4
.L_250:
        /*0008*/ 	.byte	0x04, 0x17
        /*000a*/ 	.short	(.L_252 - .L_251)
.L_251:
        /*000c*/ 	.word	0x00000000
        /*0010*/ 	.short	0x0000
        /*0012*/ 	.short	0x0070
        /*0014*/ 	.byte	0x00, 0xf0, 0x01, 0x2e


	//----- nvinfo : EIATTR_SPARSE_MMA_MASK
	.align		4
.L_252:
        /*0018*/ 	.byte	0x03, 0x50
        /*001a*/ 	.short	0x0000


	//----- nvinfo : EIATTR_MAXREG_COUNT
	.align		4
        /*001c*/ 	.byte	0x03, 0x1b
        /*001e*/ 	.short	0x00a8


	//----- nvinfo : EIATTR_NUM_BARRIERS
	.align		4
        /*0020*/ 	.byte	0x02, 0x4c
        /*0022*/ 	.byte	0x10
	.zero		1


	//----- nvinfo : EIATTR_EXTERNS
	.align		4
        /*0024*/ 	.byte	0x04, 0x0f
        /*0026*/ 	.short	(.L_254 - .L_253)


	//   ....[0]....
	.align		4
.L_253:
        /*0028*/ 	.word	index@(__assertfail)


	//----- nvinfo : EIATTR_ANNOTATIONS
	.align		4
.L_254:
        /*002c*/ 	.byte	0x04, 0x55
        /*002e*/ 	.short	(.L_256 - .L_255)


	//   ....[0]....
.L_255:
        /* <DEDUP_REMOVED lines=103> */


	//----- nvinfo : EIATTR_MERCURY_ISA_VERSION
	.align		4
.L_256:
        /*0690*/ 	.byte	0x03, 0x5f
        /*0692*/ 	.short	0x0101


	//----- nvinfo : EIATTR_UNUSED_LOAD_BYTE_OFFSET
	.align		4
        /*0694*/ 	.byte	0x04, 0x44
        /*0696*/ 	.short	(.L_258 - .L_257)


	//   ....[0]....
.L_257:
        /*0698*/ 	.word	0x00000a10
        /*069c*/ 	.word	0x0000fff0


	//   ....[1]....
        /*06a0*/ 	.word	0x00009380
        /*06a4*/ 	.word	0x0000fff0


	//----- nvinfo : EIATTR_INT_WARP_WIDE_INSTR_OFFSETS
	.align		4
.L_258:
        /*06a8*/ 	.byte	0x04, 0x31
        /*06aa*/ 	.short	(.L_260 - .L_259)


	//   ....[0]....
.L_259:
        /*06ac*/ 	.word	0x00000130


	//   ....[1]....
        /*06b0*/ 	.word	0x00000170


	//   ....[2]....
        /*06b4*/ 	.word	0x000001e0


	//   ....[3]....
        /*06b8*/ 	.word	0x00000250


	//   ....[4]....
        /*06bc*/ 	.word	0x0000d420


	//   ....[5]....
        /*06c0*/ 	.word	0x0000d480


	//   ....[6]....
        /*06c4*/ 	.word	0x00013260


	//   ....[7]....
        /*06c8*/ 	.word	0x000132c0


	//----- nvinfo : EIATTR_COOP_GROUP_MASK_REGIDS
	.align		4
.L_260:
        /*06cc*/ 	.byte	0x04, 0x29
        /*06ce*/ 	.short	(.L_262 - .L_261)


	//   ....[0]....
.L_261:
        /*06d0*/ 	.word	0xffffffff


	//   ....[1]....
        /*06d4*/ 	.word	0xffffffff


	//   ....[2]....
        /*06d8*/ 	.word	0xffffffff


	//   ....[3]....
        /*06dc*/ 	.word	0xffffffff


	//   ....[4]....
        /*06e0*/ 	.word	0xffffffff


	//   ....[5]....
        /*06e4*/ 	.word	0xffffffff


	//   ....[6]....
        /*06e8*/ 	.word	0xffffffff


	//   ....[7]....
        /*06ec*/ 	.word	0xffffffff


	//   ....[8]....
        /*06f0*/ 	.word	0xffffffff


	//   ....[9]....
        /*06f4*/ 	.word	0xffffffff


	//   ....[10]....
        /*06f8*/ 	.word	0xffffffff


	//   ....[11]....
        /*06fc*/ 	.word	0xffffffff


	//   ....[12]....
        /*0700*/ 	.word	0xffffffff


	//   ....[13]....
        /*0704*/ 	.word	0xffffffff


	//   ....[14]....
        /*0708*/ 	.word	0xffffffff


	//   ....[15]....
        /*070c*/ 	.word	0xffffffff


	//   ....[16]....
        /*0710*/ 	.word	0xffffffff


	//   ....[17]....
        /*0714*/ 	.word	0xffffffff


	//   ....[18]....
        /*0718*/ 	.word	0xffffffff


	//   ....[19]....
        /*071c*/ 	.word	0xffffffff


	//   ....[20]....
        /*0720*/ 	.word	0xffffffff


	//   ....[21]....
        /*0724*/ 	.word	0xffffffff


	//   ....[22]....
        /*0728*/ 	.word	0xffffffff


	//   ....[23]....
        /*072c*/ 	.word	0xffffffff


	//   ....[24]....
        /*0730*/ 	.word	0xffffffff


	//   ....[25]....
        /*0734*/ 	.word	0xffffffff


	//   ....[26]....
        /*0738*/ 	.word	0xffffffff


	//   ....[27]....
        /*073c*/ 	.word	0xffffffff


	//   ....[28]....
        /*0740*/ 	.word	0xffffffff


	//   ....[29]....
        /*0744*/ 	.word	0xffffffff


	//   ....[30]....
        /*0748*/ 	.word	0xffffffff


	//   ....[31]....
        /*074c*/ 	.word	0xffffffff


	//   ....[32]....
        /*0750*/ 	.word	0xffffffff


	//   ....[33]....
        /*0754*/ 	.word	0xffffffff


	//   ....[34]....
        /*0758*/ 	.word	0xffffffff


	//   ....[35]....
        /*075c*/ 	.word	0xffffffff


	//   ....[36]....
        /*0760*/ 	.word	0xffffffff


	//   ....[37]....
        /*0764*/ 	.word	0xffffffff


	//   ....[38]....
        /*0768*/ 	.word	0xffffffff


	//   ....[39]....
        /*076c*/ 	.word	0xffffffff


	//   ....[40]....
        /*0770*/ 	.word	0xffffffff


	//   ....[41]....
        /*0774*/ 	.word	0xffffffff


	//   ....[42]....
        /*0778*/ 	.word	0xffffffff


	//   ....[43]....
        /*077c*/ 	.word	0xffffffff


	//   ....[44]....
        /*0780*/ 	.word	0xffffffff


	//   ....[45]....
        /*0784*/ 	.word	0xffffffff


	//   ....[46]....
        /*0788*/ 	.word	0xffffffff


	//   ....[47]....
        /*078c*/ 	.word	0xffffffff


	//   ....[48]....
        /*0790*/ 	.word	0xffffffff


	//   ....[49]....
        /*0794*/ 	.word	0xffffffff


	//   ....[50]....
        /*0798*/ 	.word	0xffffffff


	//   ....[51]....
        /*079c*/ 	.word	0xffffffff


	//   ....[52]....
        /*07a0*/ 	.word	0xffffffff


	//   ....[53]....
        /*07a4*/ 	.word	0xffffffff


	//   ....[54]....
        /*07a8*/ 	.word	0xffffffff


	//   ....[55]....
        /*07ac*/ 	.word	0xffffffff


	//   ....[56]....
        /*07b0*/ 	.word	0xffffffff


	//   ....[57]....
        /*07b4*/ 	.word	0xffffffff


	//   ....[58]....
        /*07b8*/ 	.word	0xffffffff


	//   ....[59]....
        /*07bc*/ 	.word	0xffffffff


	//   ....[60]....
        /*07c0*/ 	.word	0xffffffff


	//   ....[61]....
        /*07c4*/ 	.word	0xffffffff


	//   ....[62]....
        /*07c8*/ 	.word	0xffffffff


	//   ....[63]....
        /*07cc*/ 	.word	0xffffffff


	//   ....[64]....
        /*07d0*/ 	.word	0xffffffff


	//   ....[65]....
        /*07d4*/ 	.word	0xffffffff


	//   ....[66]....
        /*07d8*/ 	.word	0xffffffff


	//   ....[67]....
        /*07dc*/ 	.word	0xffffffff


	//   ....[68]....
        /*07e0*/ 	.word	0xffffffff


	//   ....[69]....
        /*07e4*/ 	.word	0xffffffff


	//   ....[70]....
        /*07e8*/ 	.word	0xffffffff


	//   ....[71]....
        /*07ec*/ 	.word	0xffffffff


	//   ....[72]....
        /*07f0*/ 	.word	0xffffffff


	//   ....[73]....
        /*07f4*/ 	.word	0xffffffff


	//   ....[74]....
        /*07f8*/ 	.word	0xffffffff


	//   ....[75]....
        /*07fc*/ 	.word	0xffffffff


	//   ....[76]....
        /*0800*/ 	.word	0xffffffff


	//   ....[77]....
        /*0804*/ 	.word	0xffffffff


	//   ....[78]....
        /*0808*/ 	.word	0xffffffff


	//   ....[79]....
        /*080c*/ 	.word	0xffffffff


	//   ....[80]....
        /*0810*/ 	.word	0xffffffff


	//   ....[81]....
        /*0814*/ 	.word	0xffffffff


	//   ....[82]....
        /*0818*/ 	.word	0xffffffff


	//   ....[83]....
        /*081c*/ 	.word	0xffffffff


	//   ....[84]....
        /*0820*/ 	.word	0xffffffff


	//   ....[85]....
        /*0824*/ 	.word	0xffffffff


	//   ....[86]....
        /*0828*/ 	.word	0xffffffff


	//   ....[87]....
        /*082c*/ 	.word	0xffffffff


	//   ....[88]....
        /*0830*/ 	.word	0xffffffff


	//   ....[89]....
        /*0834*/ 	.word	0x0500000f


	//   ....[90]....
        /*0838*/ 	.word	0x0500000f


	//   ....[91]....
        /*083c*/ 	.word	0x0500000f


	//   ....[92]....
        /*0840*/ 	.word	0x0500000f


	//   ....[93]....
        /*0844*/ 	.word	0x0500000f


	//   ....[94]....
        /*0848*/ 	.word	0x0500000f


	//   ....[95]....
        /*084c*/ 	.word	0x0500000f


	//   ....[96]....
        /*0850*/ 	.word	0x0500000f


	//   ....[97]....
        /*0854*/ 	.word	0x0500000f


	//   ....[98]....
        /*0858*/ 	.word	0x0500000f


	//   ....[99]....
        /*085c*/ 	.word	0x0500000f


	//   ....[100]....
        /*0860*/ 	.word	0x0500000f


	//   ....[101]....
        /*0864*/ 	.word	0x0500000f


	//   ....[102]....
        /*0868*/ 	.word	0x0500000f


	//   ....[103]....
        /*086c*/ 	.word	0x0500000f


	//   ....[104]....
        /*0870*/ 	.word	0x0500000f


	//   ....[105]....
        /*0874*/ 	.word	0x0500000f


	//   ....[106]....
        /*0878*/ 	.word	0x0500000f


	//   ....[107]....
        /*087c*/ 	.word	0x0500000f


	//   ....[108]....
        /*0880*/ 	.word	0x0500000f


	//   ....[109]....
        /*0884*/ 	.word	0x0500000f


	//   ....[110]....
        /*0888*/ 	.word	0x0500000f


	//   ....[111]....
        /*088c*/ 	.word	0x0500000f


	//   ....[112]....
        /*0890*/ 	.word	0x0500000f


	//   ....[113]....
        /*0894*/ 	.word	0x0500000f


	//   ....[114]....
        /*0898*/ 	.word	0x0500000f


	//   ....[115]....
        /*089c*/ 	.word	0x0500000f


	//   ....[116]....
        /*08a0*/ 	.word	0x0500000f


	//   ....[117]....
        /*08a4*/ 	.word	0x0500000f


	//   ....[118]....
        /*08a8*/ 	.word	0x0500000f


	//   ....[119]....
        /*08ac*/ 	.word	0x0500000f


	//   ....[120]....
        /*08b0*/ 	.word	0x0500000f


	//   ....[121]....
        /*08b4*/ 	.word	0x0500000f


	//   ....[122]....
        /*08b8*/ 	.word	0x0500000f


	//   ....[123]....
        /*08bc*/ 	.word	0x0500000f


	//----- nvinfo : EIATTR_COOP_GROUP_INSTR_OFFSETS
	.align		4
.L_262:
        /*08c0*/ 	.byte	0x04, 0x28
        /*08c2*/ 	.short	(.L_264 - .L_263)


	//   ....[0]....
.L_263:
        /*08c4*/ 	.word	0x00000060


	//   ....[1]....
        /*08c8*/ 	.word	0x00000140


	//   ....[2]....
        /*08cc*/ 	.word	0x00000180


	//   ....[3]....
        /*08d0*/ 	.word	0x00000390


	//   ....[4]....
        /*08d4*/ 	.word	0x000004f0


	//   ....[5]....
        /*08d8*/ 	.word	0x00000610


	//   ....[6]....
        /*08dc*/ 	.word	0x00000770


	//   ....[7]....
        /*08e0*/ 	.word	0x000017f0


	//   ....[8]....
        /*08e4*/ 	.word	0x00002f40


	//   ....[9]....
        /*08e8*/ 	.word	0x00003750


	//   ....[10]....
        /*08ec*/ 	.word	0x00004e70


	//   ....[11]....
        /*08f0*/ 	.word	0x00004f10


	//   ....[12]....
        /*08f4*/ 	.word	0x00005140


	//   ....[13]....
        /*08f8*/ 	.word	0x000051f0


	//   ....[14]....
        /*08fc*/ 	.word	0x00005a00


	//   ....[15]....
        /*0900*/ 	.word	0x00005f30


	//   ....[16]....
        /*0904*/ 	.word	0x00007320


	//   ....[17]....
        /*0908*/ 	.word	0x00007390


	//   ....[18]....
        /*090c*/ 	.word	0x000076a0


	//   ....[19]....
        /*0910*/ 	.word	0x000077f0


	//   ....[20]....
        /*0914*/ 	.word	0x00008840


	//   ....[21]....
        /*0918*/ 	.word	0x00008880


	//   ....[22]....
        /*091c*/ 	.word	0x000088b0


	//   ....[23]....
        /*0920*/ 	.word	0x00008940


	//   ....[24]....
        /*0924*/ 	.word	0x00008960


	//   ....[25]....
        /*0928*/ 	.word	0x0000a2b0


	//   ....[26]....
        /*092c*/ 	.word	0x0000a8e0


	//   ....[27]....
        /*0930*/ 	.word	0x0000a910


	//   ....[28]....
        /*0934*/ 	.word	0x0000a930


	//   ....[29]....
        /*0938*/ 	.word	0x0000a960


	//   ....[30]....
        /*093c*/ 	.word	0x0000b020


	//   ....[31]....
        /*0940*/ 	.word	0x0000b030


	//   ....[32]....
        /*0944*/ 	.word	0x0000b260


	//   ....[33]....
        /*0948*/ 	.word	0x0000b280


	//   ....[34]....
        /*094c*/ 	.word	0x0000be40


	//   ....[35]....
        /*0950*/ 	.word	0x0000be70


	//   ....[36]....
        /*0954*/ 	.word	0x0000c0b0


	//   ....[37]....
        /*0958*/ 	.word	0x0000c0d0


	//   ....[38]....
        /*095c*/ 	.word	0x0000c370


	//   ....[39]....
        /*0960*/ 	.word	0x0000c560


	//   ....[40]....
        /*0964*/ 	.word	0x0000c590


	//   ....[41]....
        /*0968*/ 	.word	0x0000c5c0


	//   ....[42]....
        /*096c*/ 	.word	0x0000c5f0


	//   ....[43]....
        /*0970*/ 	.word	0x0000c620


	//   ....[44]....
        /*0974*/ 	.word	0x0000c650


	//   ....[45]....
        /*0978*/ 	.word	0x0000c7c0


	//   ....[46]....
        /*097c*/ 	.word	0x0000c7f0


	//   ....[47]....
        /*0980*/ 	.word	0x0000c820


	//   ....[48]....
        /*0984*/ 	.word	0x0000c850


	//   ....[49]....
        /*0988*/ 	.word	0x0000c880


	//   ....[50]....
        /*098c*/ 	.word	0x0000c8b0


	//   ....[51]....
        /*0990*/ 	.word	0x0000c950


	//   ....[52]....
        /*0994*/ 	.word	0x0000c980


	//   ....[53]....
        /*0998*/ 	.word	0x0000ca10


	//   ....[54]....
        /*099c*/ 	.word	0x0000da30


	//   ....[55]....
        /*09a0*/ 	.word	0x0000e5b0


	//   ....[56]....
        /*09a4*/ 	.word	0x0000e5c0


	//   ....[57]....
        /*09a8*/ 	.word	0x0000e5e0


	//   ....[58]....
        /*09ac*/ 	.word	0x0000e6b0


	//   ....[59]....
        /*09b0*/ 	.word	0x0000e6e0


	//   ....[60]....
        /*09b4*/ 	.word	0x0000e740


	//   ....[61]....
        /*09b8*/ 	.word	0x0000e750


	//   ....[62]....
        /*09bc*/ 	.word	0x0000e7c0


	//   ....[63]....
        /*09c0*/ 	.word	0x0000f110


	//   ....[64]....
        /*09c4*/ 	.word	0x0000f120


	//   ....[65]....
        /*09c8*/ 	.word	0x0000f250


	//   ....[66]....
        /*09cc*/ 	.word	0x0000f280


	//   ....[67]....
        /*09d0*/ 	.word	0x0000f500


	//   ....[68]....
        /*09d4*/ 	.word	0x0000f530


	//   ....[69]....
        /*09d8*/ 	.word	0x0000f6a0


	//   ....[70]....
        /*09dc*/ 	.word	0x0000f6b0


	//   ....[71]....
        /*09e0*/ 	.word	0x000134f0


	//   ....[72]....
        /*09e4*/ 	.word	0x00013520


	//   ....[73]....
        /*09e8*/ 	.word	0x00013560


	//   ....[74]....
        /*09ec*/ 	.word	0x00013590


	//   ....[75]....
        /*09f0*/ 	.word	0x000135c0


	//   ....[76]....
        /*09f4*/ 	.word	0x000135f0


	//   ....[77]....
        /*09f8*/ 	.word	0x00013620


	//   ....[78]....
        /*09fc*/ 	.word	0x00013650


	//   ....[79]....
        /*0a00*/ 	.word	0x000137d0


	//   ....[80]....
        /*0a04*/ 	.word	0x00013800


	//   ....[81]....
        /*0a08*/ 	.word	0x00013830


	//   ....[82]....
        /*0a0c*/ 	.word	0x00013860


	//   ....[83]....
        /*0a10*/ 	.word	0x00013890


	//   ....[84]....
        /*0a14*/ 	.word	0x000138c0


	//   ....[85]....
        /*0a18*/ 	.word	0x00013980


	//   ....[86]....
        /*0a1c*/ 	.word	0x000139a0


	//   ....[87]....
        /*0a20*/ 	.word	0x00013a10


	//   ....[88]....
        /*0a24*/ 	.word	0x00013ea0


	//   ....[89]....
        /*0a28*/ 	.word	0x00014390


	//   ....[90]....
        /*0a2c*/ 	.word	0x00014510


	//   ....[91]....
        /*0a30*/ 	.word	0x00014560


	//   ....[92]....
        /*0a34*/ 	.word	0x000145c0


	//   ....[93]....
        /*0a38*/ 	.word	0x00014620


	//   ....[94]....
        /*0a3c*/ 	.word	0x00014770


	//   ....[95]....
        /*0a40*/ 	.word	0x00014810


	//   ....[96]....
        /*0a44*/ 	.word	0x000148c0


	//   ....[97]....
        /*0a48*/ 	.word	0x000149a0


	//   ....[98]....
        /*0a4c*/ 	.word	0x00014b70


	//   ....[99]....
        /*0a50*/ 	.word	0x00014c30


	//   ....[100]....
        /*0a54*/ 	.word	0x00014ee0


	//   ....[101]....
        /*0a58*/ 	.word	0x00015000


	//   ....[102]....
        /*0a5c*/ 	.word	0x000151d0


	//   ....[103]....
        /*0a60*/ 	.word	0x000152a0


	//   ....[104]....
        /*0a64*/ 	.word	0x000154a0


	//   ....[105]....
        /*0a68*/ 	.word	0x00015530


	//   ....[106]....
        /*0a6c*/ 	.word	0x00015860


	//   ....[107]....
        /*0a70*/ 	.word	0x00015900


	//   ....[108]....
        /*0a74*/ 	.word	0x00015a20


	//   ....[109]....
        /*0a78*/ 	.word	0x00015aa0


	//   ....[110]....
        /*0a7c*/ 	.word	0x00015b20


	//   ....[111]....
        /*0a80*/ 	.word	0x00015ba0


	//   ....[112]....
        /*0a84*/ 	.word	0x00015c20


	//   ....[113]....
        /*0a88*/ 	.word	0x00015cb0


	//   ....[114]....
        /*0a8c*/ 	.word	0x00015d50


	//   ....[115]....
        /*0a90*/ 	.word	0x00015e00


	//   ....[116]....
        /*0a94*/ 	.word	0x00015e80


	//   ....[117]....
        /*0a98*/ 	.word	0x00015f00


	//   ....[118]....
        /*0a9c*/ 	.word	0x00015f80


	//   ....[119]....
        /*0aa0*/ 	.word	0x00016010


	//   ....[120]....
        /*0aa4*/ 	.word	0x00016090


	//   ....[121]....
        /*0aa8*/ 	.word	0x00016130


	//   ....[122]....
        /*0aac*/ 	.word	0x000161c0


	//   ....[123]....
        /*0ab0*/ 	.word	0x000162f0


	//----- nvinfo : EIATTR_REG_RECONFIG
	.align		4
.L_264:
        /*0ab4*/ 	.byte	0x01, 0x54
	.zero		2


	//----- nvinfo : EIATTR_SYSCALL_OFFSETS
	.align		4
        /*0ab8*/ 	.byte	0x04, 0x46
        /*0aba*/ 	.short	(.L_266 - .L_265)


	//   ....[0]....
.L_265:
        /*0abc*/ 	.word	0x00003100


	//   ....[1]....
        /*0ac0*/ 	.word	0x0000d620


	//   ....[2]....
        /*0ac4*/ 	.word	0x0000d780


	//   ....[3]....
        /*0ac8*/ 	.word	0x0000d880


	//   ....[4]....
        /*0acc*/ 	.word	0x0000e190


	//   ....[5]....
        /*0ad0*/ 	.word	0x0000eae0


	//----- nvinfo : EIATTR_MBARRIER_INSTR_OFFSETS
	.align		4
.L_266:
        /*0ad4*/ 	.byte	0x04, 0x39
        /*0ad6*/ 	.short	(.L_268 - .L_267)


	//   ....[0]....
.L_267:
        /*0ad8*/ 	.word	0x00000270
        /*0adc*/ 	.word	0x000000ff
        /*0ae0*/ 	.word	0x00038800
        /*0ae4*/ 	.short	0x0100
        /*0ae6*/ 	.byte	0x08
	.zero		1


	//   ....[1]....
        /*0ae8*/ 	.word	0x00000280
        /*0aec*/ 	.word	0x000000ff
        /*0af0*/ 	.word	0x00038810
        /*0af4*/ 	.short	0x0100
        /*0af6*/ 	.byte	0x08
	.zero		1


	//   ....[2]....
        /*0af8*/ 	.word	0x00000290
        /*0afc*/ 	.word	0x000000ff
        /*0b00*/ 	.word	0x00038820
        /*0b04*/ 	.short	0x0100
        /*0b06*/ 	.byte	0x08
	.zero		1


	//   ....[3]....
        /*0b08*/ 	.word	0x00000340
        /*0b0c*/ 	.word	0x000000ff
        /*0b10*/ 	.word	0x00038830
        /*0b14*/ 	.short	0x0100
        /*0b16*/ 	.byte	0x06
	.zero		1


	//   ....[4]....
        /*0b18*/ 	.word	0x00000350
        /*0b1c*/ 	.word	0x000000ff
        /*0b20*/ 	.word	0x00038840
        /*0b24*/ 	.short	0x0100
        /*0b26*/ 	.byte	0x06
	.zero		1


	//   ....[5]....
        /*0b28*/ 	.word	0x00000360
        /*0b2c*/ 	.word	0x000000ff
        /*0b30*/ 	.word	0x00038838
        /*0b34*/ 	.short	0x0100
        /*0b36*/ 	.byte	0x06
	.zero		1


	//   ....[6]....
        /*0b38*/ 	.word	0x00000370
        /*0b3c*/ 	.word	0x000000ff
        /*0b40*/ 	.word	0x00038848
        /*0b44*/ 	.short	0x0100
        /*0b46*/ 	.byte	0x06
	.zero		1


	//   ....[7]....
        /*0b48*/ 	.word	0x000004a0
        /*0b4c*/ 	.word	0x000000ff
        /*0b50*/ 	.word	0x00038850
        /*0b54*/ 	.short	0x0100
        /*0b56*/ 	.byte	0x08
	.zero		1


	//   ....[8]....
        /*0b58*/ 	.word	0x000004b0
        /*0b5c*/ 	.word	0x000000ff
        /*0b60*/ 	.word	0x00038860
        /*0b64*/ 	.short	0x0100
        /*0b66*/ 	.byte	0x08
	.zero		1


	//   ....[9]....
        /*0b68*/ 	.word	0x000004c0
        /*0b6c*/ 	.word	0x000000ff
        /*0b70*/ 	.word	0x00038858
        /*0b74*/ 	.short	0x0100
        /*0b76*/ 	.byte	0x08
	.zero		1


	//   ....[10]....
        /*0b78*/ 	.word	0x000004d0
        /*0b7c*/ 	.word	0x000000ff
        /*0b80*/ 	.word	0x00038868
        /*0b84*/ 	.short	0x0100
        /*0b86*/ 	.byte	0x08
	.zero		1


	//   ....[11]....
        /*0b88*/ 	.word	0x000005c0
        /*0b8c*/ 	.word	0x000000ff
        /*0b90*/ 	.word	0x00038870
        /*0b94*/ 	.short	0x0100
        /*0b96*/ 	.byte	0x06
	.zero		1


	//   ....[12]....
        /*0b98*/ 	.word	0x000005d0
        /*0b9c*/ 	.word	0x000000ff
        /*0ba0*/ 	.word	0x00038880
        /*0ba4*/ 	.short	0x0100
        /*0ba6*/ 	.byte	0x06
	.zero		1


	//   ....[13]....
        /*0ba8*/ 	.word	0x000005e0
        /*0bac*/ 	.word	0x000000ff
        /*0bb0*/ 	.word	0x00038878
        /*0bb4*/ 	.short	0x0100
        /*0bb6*/ 	.byte	0x06
	.zero		1


	//   ....[14]....
        /*0bb8*/ 	.word	0x000005f0
        /*0bbc*/ 	.word	0x000000ff
        /*0bc0*/ 	.word	0x00038888
        /*0bc4*/ 	.short	0x0100
        /*0bc6*/ 	.byte	0x06
	.zero		1


	//   ....[15]....
        /*0bc8*/ 	.word	0x00000720
        /*0bcc*/ 	.word	0x000000ff
        /*0bd0*/ 	.word	0x00038890
        /*0bd4*/ 	.short	0x0100
        /*0bd6*/ 	.byte	0x08
	.zero		1


	//   ....[16]....
        /*0bd8*/ 	.word	0x00000730
        /*0bdc*/ 	.word	0x000000ff
        /*0be0*/ 	.word	0x000388a0
        /*0be4*/ 	.short	0x0100
        /*0be6*/ 	.byte	0x08
	.zero		1


	//   ....[17]....
        /*0be8*/ 	.word	0x00000740
        /*0bec*/ 	.word	0x000000ff
        /*0bf0*/ 	.word	0x00038898
        /*0bf4*/ 	.short	0x0100
        /*0bf6*/ 	.byte	0x08
	.zero		1


	//   ....[18]....
        /*0bf8*/ 	.word	0x00000750
        /*0bfc*/ 	.word	0x000000ff
        /*0c00*/ 	.word	0x000388a8
        /*0c04*/ 	.short	0x0100
        /*0c06*/ 	.byte	0x08
	.zero		1


	//   ....[19]....
        /*0c08*/ 	.word	0x00000880
        /*0c0c*/ 	.word	0x000000ff
        /*0c10*/ 	.word	0x000388b0
        /*0c14*/ 	.short	0x0100
        /*0c16*/ 	.byte	0x08
	.zero		1


	//   ....[20]....
        /*0c18*/ 	.word	0x00000890
        /*0c1c*/ 	.word	0x000000ff
        /*0c20*/ 	.word	0x000388c0
        /*0c24*/ 	.short	0x0100
        /*0c26*/ 	.byte	0x08
	.zero		1


	//   ....[21]....
        /*0c28*/ 	.word	0x000008a0
        /*0c2c*/ 	.word	0x000000ff
        /*0c30*/ 	.word	0x000388b8
        /*0c34*/ 	.short	0x0100
        /*0c36*/ 	.byte	0x08
	.zero		1


	//   ....[22]....
        /*0c38*/ 	.word	0x000008b0
        /*0c3c*/ 	.word	0x000000ff
        /*0c40*/ 	.word	0x000388c8
        /*0c44*/ 	.short	0x0100
        /*0c46*/ 	.byte	0x08
	.zero		1


	//   ....[23]....
        /*0c48*/ 	.word	0x00001b50
        /*0c4c*/ 	.word	0x00000004
        /*0c50*/ 	.word	0x00000000
        /*0c54*/ 	.short	0x0101
        /*0c56*/ 	.byte	0x3f
	.zero		1


	//   ....[24]....
        /*0c58*/ 	.word	0x00002610
        /*0c5c*/ 	.word	0x00000004
        /*0c60*/ 	.word	0x00000000
        /*0c64*/ 	.short	0x0101
        /*0c66*/ 	.byte	0x3f
	.zero		1


	//   ....[25]....
        /*0c68*/ 	.word	0x00003160
        /*0c6c*/ 	.word	0x000000ff
        /*0c70*/ 	.word	0x00038800
        /*0c74*/ 	.short	0x010a
        /*0c76*/ 	.byte	0x25
	.zero		1


	//   ....[26]....
        /*0c78*/ 	.word	0x000031e0
        /*0c7c*/ 	.word	0x00000003
        /*0c80*/ 	.word	0x00038830
        /*0c84*/ 	.short	0x010a
        /*0c86*/ 	.byte	0x3f
	.zero		1


	//   ....[27]....
        /*0c88*/ 	.word	0x00003220
        /*0c8c*/ 	.word	0x00000003
        /*0c90*/ 	.word	0x00038830
        /*0c94*/ 	.short	0x010a
        /*0c96*/ 	.byte	0x3f
	.zero		1


	//   ....[28]....
        /*0c98*/ 	.word	0x000034a0
        /*0c9c*/ 	.word	0x000000ff
        /*0ca0*/ 	.word	0x00038810
        /*0ca4*/ 	.short	0x010a
        /*0ca6*/ 	.byte	0x25
	.zero		1


	//   ....[29]....
        /*0ca8*/ 	.word	0x000034e0
        /*0cac*/ 	.word	0x00000003
        /*0cb0*/ 	.word	0x00038850
        /*0cb4*/ 	.short	0x010a
        /*0cb6*/ 	.byte	0x3f
	.zero		1


	//   ....[30]....
        /*0cb8*/ 	.word	0x00003520
        /*0cbc*/ 	.word	0x00000003
        /*0cc0*/ 	.word	0x00038850
        /*0cc4*/ 	.short	0x010a
        /*0cc6*/ 	.byte	0x3f
	.zero		1


	//   ....[31]....
        /*0cc8*/ 	.word	0x00005430
        /*0ccc*/ 	.word	0x00000018
        /*0cd0*/ 	.word	0x00000000
        /*0cd4*/ 	.short	0x0101
        /*0cd6*/ 	.byte	0x3f
	.zero		1


	//   ....[32]....
        /*0cd8*/ 	.word	0x00005a20
        /*0cdc*/ 	.word	0x00000003
        /*0ce0*/ 	.word	0x00000000
        /*0ce4*/ 	.short	0x0101
        /*0ce6*/ 	.byte	0x3f
	.zero		1


	//   ....[33]....
        /*0ce8*/ 	.word	0x00005b50
        /*0cec*/ 	.word	0x000000ff
        /*0cf0*/ 	.word	0x00038830
        /*0cf4*/ 	.short	0x010a
        /*0cf6*/ 	.byte	0x05
	.zero		1


	//   ....[34]....
        /*0cf8*/ 	.word	0x00005b90
        /*0cfc*/ 	.word	0x000000ff
        /*0d00*/ 	.word	0x00038830
        /*0d04*/ 	.short	0x010a
        /*0d06*/ 	.byte	0x05
	.zero		1


	//   ....[35]....
        /*0d08*/ 	.word	0x00005d70
        /*0d0c*/ 	.word	0x000000ff
        /*0d10*/ 	.word	0x00038850
        /*0d14*/ 	.short	0x010a
        /*0d16*/ 	.byte	0x05
	.zero		1


	//   ....[36]....
        /*0d18*/ 	.word	0x00005db0
        /*0d1c*/ 	.word	0x000000ff
        /*0d20*/ 	.word	0x00038850
        /*0d24*/ 	.short	0x010a
        /*0d26*/ 	.byte	0x05
	.zero		1


	//   ....[37]....
        /*0d28*/ 	.word	0x00007ba0
        /*0d2c*/ 	.word	0x0000009a
        /*0d30*/ 	.word	0x00000000
        /*0d34*/ 	.short	0x0101
        /*0d36*/ 	.byte	0x3f
	.zero		1


	//   ....[38]....
        /*0d38*/ 	.word	0x00008860
        /*0d3c*/ 	.word	0x000000d3
        /*0d40*/ 	.word	0x00000000
        /*0d44*/ 	.short	0x0101
        /*0d46*/ 	.byte	0x3f
	.zero		1


	//   ....[39]....
        /*0d48*/ 	.word	0x0000b000
        /*0d4c*/ 	.word	0x000000ff
        /*0d50*/ 	.word	0x00000000
        /*0d54*/ 	.short	0x0101
        /*0d56*/ 	.byte	0x04
	.zero		1


	//   ....[40]....
        /*0d58*/ 	.word	0x0000dcd0
        /*0d5c*/ 	.word	0x00000000
        /*0d60*/ 	.word	0x00038840
        /*0d64*/ 	.short	0x010a
        /*0d66*/ 	.byte	0x3f
	.zero		1


	//   ....[41]....
        /*0d68*/ 	.word	0x0000e880
        /*0d6c*/ 	.word	0x00000008
        /*0d70*/ 	.word	0x00038800
        /*0d74*/ 	.short	0x0107
        /*0d76*/ 	.byte	0x3f
	.zero		1


	//   ....[42]....
        /*0d78*/ 	.word	0x0000e930
        /*0d7c*/ 	.word	0x00000000
        /*0d80*/ 	.word	0x00038800
        /*0d84*/ 	.short	0x0101
        /*0d86*/ 	.byte	0x3f
	.zero		1


	//   ....[43]....
        /*0d88*/ 	.word	0x0000f8e0
        /*0d8c*/ 	.word	0x00000000
        /*0d90*/ 	.word	0x00038810
        /*0d94*/ 	.short	0x0107
        /*0d96*/ 	.byte	0x3f
	.zero		1


	//   ....[44]....
        /*0d98*/ 	.word	0x0000f9e0
        /*0d9c*/ 	.word	0x00000002
        /*0da0*/ 	.word	0x00038810
        /*0da4*/ 	.short	0x0101
        /*0da6*/ 	.byte	0x3f
	.zero		1


	//   ....[45]....
        /*0da8*/ 	.word	0x0000fa00
        /*0dac*/ 	.word	0x00000002
        /*0db0*/ 	.word	0x00038820
        /*0db4*/ 	.short	0x010a
        /*0db6*/ 	.byte	0x3f
	.zero		1


	//   ....[46]....
        /*0db8*/ 	.word	0x0000fb10
        /*0dbc*/ 	.word	0x00000003
        /*0dc0*/ 	.word	0x00038860
        /*0dc4*/ 	.short	0x010a
        /*0dc6*/ 	.byte	0x3f
	.zero		1


	//   ....[47]....
        /*0dc8*/ 	.word	0x00010820
        /*0dcc*/ 	.word	0x00000003
        /*0dd0*/ 	.word	0x00038840
        /*0dd4*/ 	.short	0x010a
        /*0dd6*/ 	.byte	0x3f
	.zero		1


	//   ....[48]....
        /*0dd8*/ 	.word	0x00010a80
        /*0ddc*/ 	.word	0x00000003
        /*0de0*/ 	.word	0x00038860
        /*0de4*/ 	.short	0x010a
        /*0de6*/ 	.byte	0x3f
	.zero		1


	//   ....[49]....
        /*0de8*/ 	.word	0x00011720
        /*0dec*/ 	.word	0x00000004
        /*0df0*/ 	.word	0x00038840
        /*0df4*/ 	.short	0x010a
        /*0df6*/ 	.byte	0x3f
	.zero		1


	//   ....[50]....
        /*0df8*/ 	.word	0x00011970
        /*0dfc*/ 	.word	0x00000004
        /*0e00*/ 	.word	0x00038860
        /*0e04*/ 	.short	0x010a
        /*0e06*/ 	.byte	0x3f
	.zero		1


	//   ....[51]....
        /*0e08*/ 	.word	0x00012580
        /*0e0c*/ 	.word	0x00000004
        /*0e10*/ 	.word	0x00038840
        /*0e14*/ 	.short	0x010a
        /*0e16*/ 	.byte	0x3f
	.zero		1


	//   ....[52]....
        /*0e18*/ 	.word	0x000127e0
        /*0e1c*/ 	.word	0x00000004
        /*0e20*/ 	.word	0x00038860
        /*0e24*/ 	.short	0x010a
        /*0e26*/ 	.byte	0x3f
	.zero		1


	//   ....[53]....
        /*0e28*/ 	.word	0x00013e20
        /*0e2c*/ 	.word	0x00000009
        /*0e30*/ 	.word	0x00038820
        /*0e34*/ 	.short	0x010a
        /*0e36*/ 	.byte	0x3f
	.zero		1


	//   ....[54]....
        /*0e38*/ 	.word	0x00013f90
        /*0e3c*/ 	.word	0x00000005
        /*0e40*/ 	.word	0x00000000
        /*0e44*/ 	.short	0x010a
        /*0e46*/ 	.byte	0x3f
	.zero		1


	//   ....[55]....
        /*0e48*/ 	.word	0x00014010
        /*0e4c*/ 	.word	0x00000007
        /*0e50*/ 	.word	0x00000000
        /*0e54*/ 	.short	0x010a
        /*0e56*/ 	.byte	0x3f
	.zero		1


	//   ....[56]....
        /*0e58*/ 	.word	0x00014050
        /*0e5c*/ 	.word	0x00000005
        /*0e60*/ 	.word	0x00000000
        /*0e64*/ 	.short	0x010a
        /*0e66*/ 	.byte	0x3f
	.zero		1


	//   ....[57]....
        /*0e68*/ 	.word	0x00014080
        /*0e6c*/ 	.word	0x00000003
        /*0e70*/ 	.word	0x00000000
        /*0e74*/ 	.short	0x010a
        /*0e76*/ 	.byte	0x3f
	.zero		1


	//   ....[58]....
        /*0e78*/ 	.word	0x000140f0
        /*0e7c*/ 	.word	0x00000003
        /*0e80*/ 	.word	0x00038800
        /*0e84*/ 	.short	0x010a
        /*0e86*/ 	.byte	0x3f
	.zero		1


	//   ....[59]....
        /*0e88*/ 	.word	0x00014140
        /*0e8c*/ 	.word	0x00000003
        /*0e90*/ 	.word	0x00038830
        /*0e94*/ 	.short	0x010a
        /*0e96*/ 	.byte	0x3f
	.zero		1


	//   ....[60]....
        /*0e98*/ 	.word	0x000141a0
        /*0e9c*/ 	.word	0x00000005
        /*0ea0*/ 	.word	0x00038810
        /*0ea4*/ 	.short	0x010a
        /*0ea6*/ 	.byte	0x3f
	.zero		1


	//   ....[61]....
        /*0ea8*/ 	.word	0x000141f0
        /*0eac*/ 	.word	0x00000003
        /*0eb0*/ 	.word	0x00038850
        /*0eb4*/ 	.short	0x010a
        /*0eb6*/ 	.byte	0x3f
	.zero		1


	//   ....[62]....
        /*0eb8*/ 	.word	0x00014250
        /*0ebc*/ 	.word	0x00000005
        /*0ec0*/ 	.word	0x00038830
        /*0ec4*/ 	.short	0x010a
        /*0ec6*/ 	.byte	0x3f
	.zero		1


	//   ....[63]....
        /*0ec8*/ 	.word	0x000142b0
        /*0ecc*/ 	.word	0x00000005
        /*0ed0*/ 	.word	0x00038850
        /*0ed4*/ 	.short	0x010a
        /*0ed6*/ 	.byte	0x3f
	.zero		1


	//   ....[64]....
        /*0ed8*/ 	.word	0x00014450
        /*0edc*/ 	.word	0x00000000
        /*0ee0*/ 	.word	0x00038840
        /*0ee4*/ 	.short	0x010a
        /*0ee6*/ 	.byte	0x3f
	.zero		1


	//   ....[65]....
        /*0ee8*/ 	.word	0x00015580
        /*0eec*/ 	.word	0x00000002
        /*0ef0*/ 	.word	0x00038820
        /*0ef4*/ 	.short	0x010a
        /*0ef6*/ 	.byte	0x3f
	.zero		1


	//   ....[66]....
        /*0ef8*/ 	.word	0x000155d0
        /*0efc*/ 	.word	0x00000003
        /*0f00*/ 	.word	0x00038860
        /*0f04*/ 	.short	0x010a
        /*0f06*/ 	.byte	0x3f
	.zero		1


	//   ....[67]....
        /*0f08*/ 	.word	0x00015620
        /*0f0c*/ 	.word	0x00000003
        /*0f10*/ 	.word	0x00038840
        /*0f14*/ 	.short	0x010a
        /*0f16*/ 	.byte	0x3f
	.zero		1


	//   ....[68]....
        /*0f18*/ 	.word	0x00015670
        /*0f1c*/ 	.word	0x00000003
        /*0f20*/ 	.word	0x00038860
        /*0f24*/ 	.short	0x010a
        /*0f26*/ 	.byte	0x3f
	.zero		1


	//   ....[69]....
        /*0f28*/ 	.word	0x000156c0
        /*0f2c*/ 	.word	0x00000004
        /*0f30*/ 	.word	0x00038840
        /*0f34*/ 	.short	0x010a
        /*0f36*/ 	.byte	0x3f
	.zero		1


	//   ....[70]....
        /*0f38*/ 	.word	0x00015710
        /*0f3c*/ 	.word	0x00000004
        /*0f40*/ 	.word	0x00038860
        /*0f44*/ 	.short	0x010a
        /*0f46*/ 	.byte	0x3f
	.zero		1


	//   ....[71]....
        /*0f48*/ 	.word	0x00015760
        /*0f4c*/ 	.word	0x00000004
        /*0f50*/ 	.word	0x00038840
        /*0f54*/ 	.short	0x010a
        /*0f56*/ 	.byte	0x3f
	.zero		1


	//   ....[72]....
        /*0f58*/ 	.word	0x000157b0
        /*0f5c*/ 	.word	0x00000004
        /*0f60*/ 	.word	0x00038860
        /*0f64*/ 	.short	0x010a
        /*0f66*/ 	.byte	0x3f
	.zero		1


	//   ....[73]....
        /*0f68*/ 	.word	0x00016210
        /*0f6c*/ 	.word	0x00000009
        /*0f70*/ 	.word	0x00038820
        /*0f74*/ 	.short	0x010a
        /*0f76*/ 	.byte	0x3f
	.zero		1


	//   ....[74]....
        /*0f78*/ 	.word	0x000163b0
        /*0f7c*/ 	.word	0x00000005
        /*0f80*/ 	.word	0x00000000
        /*0f84*/ 	.short	0x010a
        /*0f86*/ 	.byte	0x3f
	.zero		1


	//   ....[75]....
        /*0f88*/ 	.word	0x00016400
        /*0f8c*/ 	.word	0x00000007
        /*0f90*/ 	.word	0x00000000
        /*0f94*/ 	.short	0x010a
        /*0f96*/ 	.byte	0x3f
	.zero		1


	//   ....[76]....
        /*0f98*/ 	.word	0x00016450
        /*0f9c*/ 	.word	0x00000005
        /*0fa0*/ 	.word	0x00000000
        /*0fa4*/ 	.short	0x010a
        /*0fa6*/ 	.byte	0x3f
	.zero		1


	//----- nvinfo : EIATTR_NUM_MBARRIERS
	.align		4
.L_268:
        /*0fa8*/ 	.byte	0x03, 0x38
        /*0faa*/ 	.short	0x0017


	//----- nvinfo : EIATTR_EXIT_INSTR_OFFSETS
	.align		4
        /*0fac*/ 	.byte	0x04, 0x1c
        /*0fae*/ 	.short	(.L_270 - .L_269)


	//   ....[0]....
.L_269:
        /*0fb0*/ 	.word	0x00000a40


	//   ....[1]....
        /*0fb4*/ 	.word	0x0000c320


	//   ....[2]....
        /*0fb8*/ 	.word	0x000140d0


	//----- nvinfo : EIATTR_MAX_THREADS
	.align		4
.L_270:
        /*0fbc*/ 	.byte	0x04, 0x05
        /*0fbe*/ 	.short	(.L_272 - .L_271)
.L_271:
        /*0fc0*/ 	.word	0x00000180
        /*0fc4*/ 	.word	0x00000001
        /*0fc8*/ 	.word	0x00000001


	//----- nvinfo : EIATTR_CRS_STACK_SIZE
	.align		4
.L_272:
        /*0fcc*/ 	.byte	0x04, 0x1e
        /*0fce*/ 	.short	(.L_274 - .L_273)
.L_273:
        /*0fd0*/ 	.word	0x00000000


	//----- nvinfo : EIATTR_CBANK_PARAM_SIZE
	.align		4
.L_274:
        /*0fd4*/ 	.byte	0x03, 0x19
        /*0fd6*/ 	.short	0x0bf0


	//----- nvinfo : EIATTR_PARAM_CBANK
	.align		4
        /*0fd8*/ 	.byte	0x04, 0x0a
        /*0fda*/ 	.short	(.L_276 - .L_275)
	.align		4
.L_275:
        /*0fdc*/ 	.word	index@(.nv.constant0._ZN7cutlass13device_kernelIN5flash11enable_sm90INS1_16FlashAttnFwdSm90INS1_25CollectiveMainloopFwdSm90ILi2EN4cute5tupleIJNS5_1CILi1EEES8_S8_EEENS6_IJNS7_ILi64EEESA_SA_EEELi512ENS_6half_tEfNS_4arch4Sm90ELb0ELb0ELb1ELb1ELb0ELb0ELb1ELb0ELb0ELb1ELb0ELb0EEENS1_21CollectiveEpilogueFwdINS6_IJSA_NS7_ILi512EEESA_EEES9_SC_SE_Li256ELb1ELb1ELb0ELb0EEENS1_36VarlenDynamicPersistentTileSchedulerILi64ELi64ELi256ELi128ELb0ELb1ELb1ELb0ELb1ELb1EEEEEEEEEvNT_6ParamsE)
        /*0fe0*/ 	.short	0x0210
        /*0fe2*/ 	.short	0x0bf0


	//----- nvinfo : EIATTR_SW_WAR
	.align		4
.L_276:
        /*0fe4*/ 	.byte	0x04, 0x36
        /*0fe6*/ 	.short	(.L_278 - .L_277)
.L_277:
        /*0fe8*/ 	.word	0x00000008
.L_278:


//--------------------- .nv.info._ZN7cutlass13device_kernelIN5flash11enable_sm90INS1_16FlashAttnFwdSm90INS1_25CollectiveMainloopFwdSm90ILi2EN4cute5tupleIJNS5_1CILi1EEES8_S8_EEENS6_IJNS7_ILi64EEESA_SA_EEELi512ENS_6half_tEfNS_4arch4Sm90ELb0ELb0ELb1ELb1ELb0ELb1ELb1ELb0ELb0ELb1ELb0ELb0EEENS1_21CollectiveEpilogueFwdINS6_IJSA_NS7_ILi512EEESA_EEES9_SC_SE_Li256ELb1ELb1ELb0ELb0EEENS1_36VarlenDynamicPersistentTileSchedulerILi64ELi64ELi256ELi128ELb0ELb1ELb1ELb0ELb1ELb1EEEEEEEEEvNT_6ParamsE --------------------------
	.section	.nv.info._ZN7cutlass13device_kernelIN5flash11enable_sm90INS1_16FlashAttnFwdSm90INS1_25CollectiveMainloopFwdSm90ILi2EN4cute5tupleIJNS5_1CILi1EEES8_S8_EEENS6_IJNS7_ILi64EEESA_SA_EEELi512ENS_6half_tEfNS_4arch4Sm90ELb0ELb0ELb1ELb1ELb0ELb1ELb1ELb0ELb0ELb1ELb0ELb0EEENS1_21CollectiveEpilogueFwdINS6_IJSA_NS7_ILi512EEESA_EEES9_SC_SE_Li256ELb1ELb1ELb0ELb0EEENS1_36VarlenDynamicPersistentTileSchedulerILi64ELi64ELi256ELi128ELb0ELb1ELb1ELb0ELb1ELb1EEEEEEEEEvNT_6ParamsE,"",@"SHT_CUDA_INFO"
	.sectionflags	@""
	.align	4


	//----- nvinfo : EIATTR_CUDA_API_VERSION
	.align		4
        /*0000*/ 	.byte	0x04, 0x37
        /*0002*/ 	.short	(.L_280 - .L_279)
.L_279:
        /*0004*/ 	.word	0x00000082


	//----- nvinfo : EIATTR_KPARAM_INFO
	.align		4
.L_280:
        /*0008*/ 	.byte	0x04, 0x17
        /*000a*/ 	.short	(.L_282 - .L_281)
.L_281:
        /*000c*/ 	.word	0x00000000
        /*0010*/ 	.short	0x0000
        /*0012*/ 	.short	0x0070
        /*0014*/ 	.byte	0x00, 0xf0, 0x01, 0x2e


	//----- nvinfo : EIATTR_SPARSE_MMA_MASK
	.align		4
.L_282:
        /*0018*/ 	.byte	0x03, 0x50
        /*001a*/ 	.short	0x0000


	//----- nvinfo : EIATTR_MAXREG_COUNT
	.align		4
        /*001c*/ 	.byte	0x03, 0x1b
        /*001e*/ 	.short	0x00a8


	//----- nvinfo : EIATTR_NUM_BARRIERS
	.align		4
        /*0020*/ 	.byte	0x02, 0x4c
        /*0022*/ 	.byte	0x10
	.zero		1


	//----- nvinfo : EIATTR_EXTERNS
	.align		4
        /*0024*/ 	.byte	0x04, 0x0f
        /*0026*/ 	.short	(.L_284 - .L_283)


	//   ....[0]....
	.align		4
.L_283:
        /*0028*/ 	.word	index@(__assertfail)


	//----- nvinfo : EIATTR_ANNOTATIONS
	.align		4
.L_284:
        /*002c*/ 	.byte	0x04, 0x55
        /*002e*/ 	.short	(.L_286 - .L_285)


	//   ....[0]....
.L_285:
        /* <DEDUP_REMOVED lines=118> */


	//----- nvinfo : EIATTR_MERCURY_ISA_VERSION
	.align		4
.L_286:
        /*0780*/ 	.byte	0x03, 0x5f
        /*0782*/ 	.short	0x0101


	//----- nvinfo : EIATTR_UNUSED_LOAD_BYTE_OFFSET
	.align		4
        /*0784*/ 	.byte	0x04, 0x44
        /*0786*/ 	.short	(.L_288 - .L_287)


	//   ....[0]....
.L_287:
        /*0788*/ 	.word	0x00000ad0
        /*078c*/ 	.word	0x0000fff0


	//   ....[1]....
        /*0790*/ 	.word	0x0000f940
        /*0794*/ 	.word	0x0000fff0


	//----- nvinfo : EIATTR_INT_WARP_WIDE_INSTR_OFFSETS
	.align		4
.L_288:
        /*0798*/ 	.byte	0x04, 0x31
        /*079a*/ 	.short	(.L_290 - .L_289)


	//   ....[0]....
.L_289:
        /*079c*/ 	.word	0x00000190


	//   ....[1]....
        /*07a0*/ 	.word	0x000001d0


	//   ....[2]....
        /*07a4*/ 	.word	0x00000240


	//   ....[3]....
        /*07a8*/ 	.word	0x000002b0


	//   ....[4]....
        /*07ac*/ 	.word	0x00015570


	//   ....[5]....
        /*07b0*/ 	.word	0x000155d0


	//   ....[6]....
        /*07b4*/ 	.word	0x0001b3b0


	//   ....[7]....
        /*07b8*/ 	.word	0x0001b410


	//----- nvinfo : EIATTR_COOP_GROUP_MASK_REGIDS
	.align		4
.L_290:
        /*07bc*/ 	.byte	0x04, 0x29
        /*07be*/ 	.short	(.L_292 - .L_291)


	//   ....[0]....
.L_291:
        /*07c0*/ 	.word	0xffffffff


	//   ....[1]....
        /*07c4*/ 	.word	0xffffffff


	//   ....[2]....
        /*07c8*/ 	.word	0xffffffff


	//   ....[3]....
        /*07cc*/ 	.word	0xffffffff


	//   ....[4]....
        /*07d0*/ 	.word	0xffffffff


	//   ....[5]....
        /*07d4*/ 	.word	0xffffffff


	//   ....[6]....
        /*07d8*/ 	.word	0xffffffff


	//   ....[7]....
        /*07dc*/ 	.word	0xffffffff


	//   ....[8]....
        /*07e0*/ 	.word	0xffffffff


	//   ....[9]....
        /*07e4*/ 	.word	0xffffffff


	//   ....[10]....
        /*07e8*/ 	.word	0xffffffff


	//   ....[11]....
        /*07ec*/ 	.word	0xffffffff


	//   ....[12]....
        /*07f0*/ 	.word	0xffffffff


	//   ....[13]....
        /*07f4*/ 	.word	0xffffffff


	//   ....[14]....
        /*07f8*/ 	.word	0xffffffff


	//   ....[15]....
        /*07fc*/ 	.word	0xffffffff


	//   ....[16]....
        /*0800*/ 	.word	0xffffffff


	//   ....[17]....
        /*0804*/ 	.word	0xffffffff


	//   ....[18]....
        /*0808*/ 	.word	0xffffffff


	//   ....[19]....
        /*080c*/ 	.word	0xffffffff


	//   ....[20]....
        /*0810*/ 	.word	0xffffffff


	//   ....[21]....
        /*0814*/ 	.word	0xffffffff


	//   ....[22]....
        /*0818*/ 	.word	0xffffffff


	//   ....[23]....
        /*081c*/ 	.word	0xffffffff


	//   ....[24]....
        /*0820*/ 	.word	0xffffffff


	//   ....[25]....
        /*0824*/ 	.word	0xffffffff


	//   ....[26]....
        /*0828*/ 	.word	0xffffffff


	//   ....[27]....
        /*082c*/ 	.word	0xffffffff


	//   ....[28]....
        /*0830*/ 	.word	0xffffffff


	//   ....[29]....
        /*0834*/ 	.word	0xffffffff


	//   ....[30]....
        /*0838*/ 	.word	0xffffffff


	//   ....[31]....
        /*083c*/ 	.word	0xffffffff


	//   ....[32]....
        /*0840*/ 	.word	0xffffffff


	//   ....[33]....
        /*0844*/ 	.word	0xffffffff


	//   ....[34]....
        /*0848*/ 	.word	0xffffffff


	//   ....[35]....
        /*084c*/ 	.word	0xffffffff


	//   ....[36]....
        /*0850*/ 	.word	0xffffffff


	//   ....[37]....
        /*0854*/ 	.word	0xffffffff


	//   ....[38]....
        /*0858*/ 	.word	0xffffffff


	//   ....[39]....
        /*085c*/ 	.word	0xffffffff


	//   ....[40]....
        /*0860*/ 	.word	0xffffffff


	//   ....[41]....
        /*0864*/ 	.word	0xffffffff


	//   ....[42]....
        /*0868*/ 	.word	0xffffffff


	//   ....[43]....
        /*086c*/ 	.word	0xffffffff


	//   ....[44]....
        /*0870*/ 	.word	0xffffffff


	//   ....[45]....
        /*0874*/ 	.word	0xffffffff


	//   ....[46]....
        /*0878*/ 	.word	0xffffffff


	//   ....[47]....
        /*087c*/ 	.word	0xffffffff


	//   ....[48]....
        /*0880*/ 	.word	0xffffffff


	//   ....[49]....
        /*0884*/ 	.word	0xffffffff


	//   ....[50]....
        /*0888*/ 	.word	0xffffffff


	//   ....[51]....
        /*088c*/ 	.word	0xffffffff


	//   ....[52]....
        /*0890*/ 	.word	0xffffffff


	//   ....[53]....
        /*0894*/ 	.word	0xffffffff


	//   ....[54]....
        /*0898*/ 	.word	0xffffffff


	//   ....[55]....
        /*089c*/ 	.word	0xffffffff


	//   ....[56]....
        /*08a0*/ 	.word	0xffffffff


	//   ....[57]....
        /*08a4*/ 	.word	0xffffffff


	//   ....[58]....
        /*08a8*/ 	.word	0xffffffff


	//   ....[59]....
        /*08ac*/ 	.word	0xffffffff


	//   ....[60]....
        /*08b0*/ 	.word	0xffffffff


	//   ....[61]....
        /*08b4*/ 	.word	0xffffffff


	//   ....[62]....
        /*08b8*/ 	.word	0xffffffff


	//   ....[63]....
        /*08bc*/ 	.word	0xffffffff


	//   ....[64]....
        /*08c0*/ 	.word	0xffffffff


	//   ....[65]....
        /*08c4*/ 	.word	0xffffffff


	//   ....[66]....
        /*08c8*/ 	.word	0xffffffff


	//   ....[67]....
        /*08cc*/ 	.word	0xffffffff


	//   ....[68]....
        /*08d0*/ 	.word	0xffffffff


	//   ....[69]....
        /*08d4*/ 	.word	0xffffffff


	//   ....[70]....
        /*08d8*/ 	.word	0xffffffff


	//   ....[71]....
        /*08dc*/ 	.word	0xffffffff


	//   ....[72]....
        /*08e0*/ 	.word	0xffffffff


	//   ....[73]....
        /*08e4*/ 	.word	0xffffffff


	//   ....[74]....
        /*08e8*/ 	.word	0xffffffff


	//   ....[75]....
        /*08ec*/ 	.word	0xffffffff


	//   ....[76]....
        /*08f0*/ 	.word	0xffffffff


	//   ....[77]....
        /*08f4*/ 	.word	0xffffffff


	//   ....[78]....
        /*08f8*/ 	.word	0xffffffff


	//   ....[79]....
        /*08fc*/ 	.word	0xffffffff


	//   ....[80]....
        /*0900*/ 	.word	0xffffffff


	//   ....[81]....
        /*0904*/ 	.word	0xffffffff


	//   ....[82]....
        /*0908*/ 	.word	0xffffffff


	//   ....[83]....
        /*090c*/ 	.word	0xffffffff


	//   ....[84]....
        /*0910*/ 	.word	0xffffffff


	//   ....[85]....
        /*0914*/ 	.word	0xffffffff


	//   ....[86]....
        /*0918*/ 	.word	0xffffffff


	//   ....[87]....
        /*091c*/ 	.word	0xffffffff


	//   ....[88]....
        /*0920*/ 	.word	0xffffffff


	//   ....[89]....
        /*0924*/ 	.word	0xffffffff


	//   ....[90]....
        /*0928*/ 	.word	0xffffffff


	//   ....[91]....
        /*092c*/ 	.word	0xffffffff


	//   ....[92]....
        /*0930*/ 	.word	0xffffffff


	//   ....[93]....
        /*0934*/ 	.word	0xffffffff


	//   ....[94]....
        /*0938*/ 	.word	0xffffffff


	//   ....[95]....
        /*093c*/ 	.word	0xffffffff


	//   ....[96]....
        /*0940*/ 	.word	0xffffffff


	//   ....[97]....
        /*0944*/ 	.word	0xffffffff


	//   ....[98]....
        /*0948*/ 	.word	0x0500000f


	//   ....[99]....
        /*094c*/ 	.word	0x0500000f


	//   ....[100]....
        /*0950*/ 	.word	0x0500000f


	//   ....[101]....
        /*0954*/ 	.word	0x0500000f


	//   ....[102]....
        /*0958*/ 	.word	0x0500000f


	//   ....[103]....
        /*095c*/ 	.word	0x0500000f


	//   ....[104]....
        /*0960*/ 	.word	0x0500000f


	//   ....[105]....
        /*0964*/ 	.word	0x0500000f


	//   ....[106]....
        /*0968*/ 	.word	0x0500000f


	//   ....[107]....
        /*096c*/ 	.word	0x0500000f


	//   ....[108]....
        /*0970*/ 	.word	0x0500000f


	//   ....[109]....
        /*0974*/ 	.word	0x0500000f


	//   ....[110]....
        /*0978*/ 	.word	0x0500000f


	//   ....[111]....
        /*097c*/ 	.word	0x0500000f


	//   ....[112]....
        /*0980*/ 	.word	0x0500000f


	//   ....[113]....
        /*0984*/ 	.word	0x0500000f


	//   ....[114]....
        /*0988*/ 	.word	0x0500000f


	//   ....[115]....
        /*098c*/ 	.word	0x0500000f


	//   ....[116]....
        /*0990*/ 	.word	0x0500000f


	//   ....[117]....
        /*0994*/ 	.word	0x0500000f


	//   ....[118]....
        /*0998*/ 	.word	0x0500000f


	//   ....[119]....
        /*099c*/ 	.word	0x0500000f


	//   ....[120]....
        /*09a0*/ 	.word	0x0500000f


	//   ....[121]....
        /*09a4*/ 	.word	0x0500000f


	//   ....[122]....
        /*09a8*/ 	.word	0x0500000f


	//   ....[123]....
        /*09ac*/ 	.word	0x0500000f


	//   ....[124]....
        /*09b0*/ 	.word	0x0500000f


	//   ....[125]....
        /*09b4*/ 	.word	0x0500000f


	//   ....[126]....
        /*09b8*/ 	.word	0x0500000f


	//   ....[127]....
        /*09bc*/ 	.word	0x0500000f


	//   ....[128]....
        /*09c0*/ 	.word	0x0500000f


	//   ....[129]....
        /*09c4*/ 	.word	0x0500000f


	//   ....[130]....
        /*09c8*/ 	.word	0x0500000f


	//   ....[131]....
        /*09cc*/ 	.word	0x0500000f


	//   ....[132]....
        /*09d0*/ 	.word	0x0500000f


	//   ....[133]....
        /*09d4*/ 	.word	0x0500000f


	//   ....[134]....
        /*09d8*/ 	.word	0x0500000f


	//   ....[135]....
        /*09dc*/ 	.word	0x0500000f


	//   ....[136]....
        /*09e0*/ 	.word	0x0500000f


	//   ....[137]....
        /*09e4*/ 	.word	0x0500000f


	//   ....[138]....
        /*09e8*/ 	.word	0x0500000f


	//   ....[139]....
        /*09ec*/ 	.word	0x0500000f


	//   ....[140]....
        /*09f0*/ 	.word	0x0500000f


	//   ....[141]....
        /*09f4*/ 	.word	0x0500000f


	//----- nvinfo : EIATTR_COOP_GROUP_INSTR_OFFSETS
	.align		4
.L_292:
        /*09f8*/ 	.byte	0x04, 0x28
        /*09fa*/ 	.short	(.L_294 - .L_293)


	//   ....[0]....
.L_293:
        /*09fc*/ 	.word	0x00000060


	//   ....[1]....
        /*0a00*/ 	.word	0x000001a0


	//   ....[2]....
        /*0a04*/ 	.word	0x000001e0


	//   ....[3]....
        /*0a08*/ 	.word	0x000003f0


	//   ....[4]....
        /*0a0c*/ 	.word	0x00000550


	//   ....[5]....
        /*0a10*/ 	.word	0x00000670


	//   ....[6]....
        /*0a14*/ 	.word	0x000007d0


	//   ....[7]....
        /*0a18*/ 	.word	0x000046c0


	//   ....[8]....
        /*0a1c*/ 	.word	0x00005fc0


	//   ....[9]....
        /*0a20*/ 	.word	0x00006580


	//   ....[10]....
        /*0a24*/ 	.word	0x00006590


	//   ....[11]....
        /*0a28*/ 	.word	0x000065a0


	//   ....[12]....
        /*0a2c*/ 	.word	0x000065b0


	//   ....[13]....
        /*0a30*/ 	.word	0x00007560


	//   ....[14]....
        /*0a34*/ 	.word	0x00007570


	//   ....[15]....
        /*0a38*/ 	.word	0x00007580


	//   ....[16]....
        /*0a3c*/ 	.word	0x00007590


	//   ....[17]....
        /*0a40*/ 	.word	0x00008c10


	//   ....[18]....
        /*0a44*/ 	.word	0x0000aa80


	//   ....[19]....
        /*0a48*/ 	.word	0x0000aaf0


	//   ....[20]....
        /*0a4c*/ 	.word	0x0000ad80


	//   ....[21]....
        /*0a50*/ 	.word	0x0000adf0


	//   ....[22]....
        /*0a54*/ 	.word	0x0000b6d0


	//   ....[23]....
        /*0a58*/ 	.word	0x0000c710


	//   ....[24]....
        /*0a5c*/ 	.word	0x0000d9a0


	//   ....[25]....
        /*0a60*/ 	.word	0x0000da40


	//   ....[26]....
        /*0a64*/ 	.word	0x0000dc10


	//   ....[27]....
        /*0a68*/ 	.word	0x0000dd00


	//   ....[28]....
        /*0a6c*/ 	.word	0x0000ee10


	//   ....[29]....
        /*0a70*/ 	.word	0x0000ee60


	//   ....[30]....
        /*0a74*/ 	.word	0x0000ee90


	//   ....[31]....
        /*0a78*/ 	.word	0x0000eef0


	//   ....[32]....
        /*0a7c*/ 	.word	0x0000ef10


	//   ....[33]....
        /*0a80*/ 	.word	0x000108f0


	//   ....[34]....
        /*0a84*/ 	.word	0x00010dc0


	//   ....[35]....
        /*0a88*/ 	.word	0x00010e00


	//   ....[36]....
        /*0a8c*/ 	.word	0x00010e20


	//   ....[37]....
        /*0a90*/ 	.word	0x00010e40


	//   ....[38]....
        /*0a94*/ 	.word	0x00011450


	//   ....[39]....
        /*0a98*/ 	.word	0x000114b0


	//   ....[40]....
        /*0a9c*/ 	.word	0x00011720


	//   ....[41]....
        /*0aa0*/ 	.word	0x00011740


	//   ....[42]....
        /*0aa4*/ 	.word	0x000122a0


	//   ....[43]....
        /*0aa8*/ 	.word	0x000122c0


	//   ....[44]....
        /*0aac*/ 	.word	0x000124f0


	//   ....[45]....
        /*0ab0*/ 	.word	0x00012510


	//   ....[46]....
        /*0ab4*/ 	.word	0x000127b0


	//   ....[47]....
        /*0ab8*/ 	.word	0x000129a0


	//   ....[48]....
        /*0abc*/ 	.word	0x000129d0


	//   ....[49]....
        /*0ac0*/ 	.word	0x00012a00


	//   ....[50]....
        /*0ac4*/ 	.word	0x00012a30


	//   ....[51]....
        /*0ac8*/ 	.word	0x00012a60


	//   ....[52]....
        /*0acc*/ 	.word	0x00012a90


	//   ....[53]....
        /*0ad0*/ 	.word	0x00012c00


	//   ....[54]....
        /*0ad4*/ 	.word	0x00012c30


	//   ....[55]....
        /*0ad8*/ 	.word	0x00012c60


	//   ....[56]....
        /*0adc*/ 	.word	0x00012c90


	//   ....[57]....
        /*0ae0*/ 	.word	0x00012cc0


	//   ....[58]....
        /*0ae4*/ 	.word	0x00012cf0


	//   ....[59]....
        /*0ae8*/ 	.word	0x00012d90


	//   ....[60]....
        /*0aec*/ 	.word	0x00012dc0


	//   ....[61]....
        /*0af0*/ 	.word	0x00012e50


	//   ....[62]....
        /*0af4*/ 	.word	0x00013a10


	//   ....[63]....
        /*0af8*/ 	.word	0x00015b80


	//   ....[64]....
        /*0afc*/ 	.word	0x00016700


	//   ....[65]....
        /*0b00*/ 	.word	0x00016710


	//   ....[66]....
        /*0b04*/ 	.word	0x00016730


	//   ....[67]....
        /*0b08*/ 	.word	0x00016800


	//   ....[68]....
        /*0b0c*/ 	.word	0x00016830


	//   ....[69]....
        /*0b10*/ 	.word	0x00016890


	//   ....[70]....
        /*0b14*/ 	.word	0x000168a0


	//   ....[71]....
        /*0b18*/ 	.word	0x00016910


	//   ....[72]....
        /*0b1c*/ 	.word	0x00017260


	//   ....[73]....
        /*0b20*/ 	.word	0x00017270


	//   ....[74]....
        /*0b24*/ 	.word	0x000173b0


	//   ....[75]....
        /*0b28*/ 	.word	0x000173c0


	//   ....[76]....
        /*0b2c*/ 	.word	0x00017670


	//   ....[77]....
        /*0b30*/ 	.word	0x00017680


	//   ....[78]....
        /*0b34*/ 	.word	0x000177f0


	//   ....[79]....
        /*0b38*/ 	.word	0x00017800


	//   ....[80]....
        /*0b3c*/ 	.word	0x0001b640


	//   ....[81]....
        /*0b40*/ 	.word	0x0001b670


	//   ....[82]....
        /*0b44*/ 	.word	0x0001b6b0


	//   ....[83]....
        /*0b48*/ 	.word	0x0001b6e0


	//   ....[84]....
        /*0b4c*/ 	.word	0x0001b710


	//   ....[85]....
        /*0b50*/ 	.word	0x0001b740


	//   ....[86]....
        /*0b54*/ 	.word	0x0001b770


	//   ....[87]....
        /*0b58*/ 	.word	0x0001b7a0


	//   ....[88]....
        /*0b5c*/ 	.word	0x0001b920


	//   ....[89]....
        /*0b60*/ 	.word	0x0001b950


	//   ....[90]....
        /*0b64*/ 	.word	0x0001b980


	//   ....[91]....
        /*0b68*/ 	.word	0x0001b9b0


	//   ....[92]....
        /*0b6c*/ 	.word	0x0001b9e0


	//   ....[93]....
        /*0b70*/ 	.word	0x0001ba10


	//   ....[94]....
        /*0b74*/ 	.word	0x0001bad0


	//   ....[95]....
        /*0b78*/ 	.word	0x0001baf0


	//   ....[96]....
        /*0b7c*/ 	.word	0x0001bb60


	//   ....[97]....
        /*0b80*/ 	.word	0x0001c000


	//   ....[98]....
        /*0b84*/ 	.word	0x0001c440


	//   ....[99]....
        /*0b88*/ 	.word	0x0001c4d0


	//   ....[100]....
        /*0b8c*/ 	.word	0x0001c520


	//   ....[101]....
        /*0b90*/ 	.word	0x0001c570


	//   ....[102]....
        /*0b94*/ 	.word	0x0001c650


	//   ....[103]....
        /*0b98*/ 	.word	0x0001c6e0


	//   ....[104]....
        /*0b9c*/ 	.word	0x0001c740


	//   ....[105]....
        /*0ba0*/ 	.word	0x0001c7a0


	//   ....[106]....
        /*0ba4*/ 	.word	0x0001ca40


	//   ....[107]....
        /*0ba8*/ 	.word	0x0001cd30


	//   ....[108]....
        /*0bac*/ 	.word	0x0001ceb0


	//   ....[109]....
        /*0bb0*/ 	.word	0x0001cf00


	//   ....[110]....
        /*0bb4*/ 	.word	0x0001cf60


	//   ....[111]....
        /*0bb8*/ 	.word	0x0001cfc0


	//   ....[112]....
        /*0bbc*/ 	.word	0x0001d110


	//   ....[113]....
        /*0bc0*/ 	.word	0x0001d1b0


	//   ....[114]....
        /*0bc4*/ 	.word	0x0001d260


	//   ....[115]....
        /*0bc8*/ 	.word	0x0001d340


	//   ....[116]....
        /*0bcc*/ 	.word	0x0001d510


	//   ....[117]....
        /*0bd0*/ 	.word	0x0001d5d0


	//   ....[118]....
        /*0bd4*/ 	.word	0x0001d880


	//   ....[119]....
        /*0bd8*/ 	.word	0x0001d9a0


	//   ....[120]....
        /*0bdc*/ 	.word	0x0001db70


	//   ....[121]....
        /*0be0*/ 	.word	0x0001dc40


	//   ....[122]....
        /*0be4*/ 	.word	0x0001de40


	//   ....[123]....
        /*0be8*/ 	.word	0x0001ded0


	//   ....[124]....
        /*0bec*/ 	.word	0x0001e200


	//   ....[125]....
        /*0bf0*/ 	.word	0x0001e2a0


	//   ....[126]....
        /*0bf4*/ 	.word	0x0001e3c0


	//   ....[127]....
        /*0bf8*/ 	.word	0x0001e440


	//   ....[128]....
        /*0bfc*/ 	.word	0x0001e4c0


	//   ....[129]....
        /*0c00*/ 	.word	0x0001e540


	//   ....[130]....
        /*0c04*/ 	.word	0x0001e5c0


	//   ....[131]....
        /*0c08*/ 	.word	0x0001e650


	//   ....[132]....
        /*0c0c*/ 	.word	0x0001e6f0


	//   ....[133]....
        /*0c10*/ 	.word	0x0001e7a0


	//   ....[134]....
        /*0c14*/ 	.word	0x0001e820


	//   ....[135]....
        /*0c18*/ 	.word	0x0001e8a0


	//   ....[136]....
        /*0c1c*/ 	.word	0x0001e920


	//   ....[137]....
        /*0c20*/ 	.word	0x0001e9b0


	//   ....[138]....
        /*0c24*/ 	.word	0x0001ea30


	//   ....[139]....
        /*0c28*/ 	.word	0x0001ead0


	//   ....[140]....
        /*0c2c*/ 	.word	0x0001eb60


	//   ....[141]....
        /*0c30*/ 	.word	0x0001ec90


	//----- nvinfo : EIATTR_REG_RECONFIG
	.align		4
.L_294:
        /*0c34*/ 	.byte	0x01, 0x54
	.zero		2


	//----- nvinfo : EIATTR_SYSCALL_OFFSETS
	.align		4
        /*0c38*/ 	.byte	0x04, 0x46
        /*0c3a*/ 	.short	(.L_296 - .L_295)


	//   ....[0]....
.L_295:
        /*0c3c*/ 	.word	0x000019a0


	//   ....[1]....
        /*0c40*/ 	.word	0x00001af0


	//   ....[2]....
        /*0c44*/ 	.word	0x00006170


	//   ....[3]....
        /*0c48*/ 	.word	0x000064f0


	//   ....[4]....
        /*0c4c*/ 	.word	0x00015770


	//   ....[5]....
        /*0c50*/ 	.word	0x000158d0


	//   ....[6]....
        /*0c54*/ 	.word	0x000159d0


	//   ....[7]....
        /*0c58*/ 	.word	0x000162e0


	//   ....[8]....
        /*0c5c*/ 	.word	0x00016c30


	//----- nvinfo : EIATTR_MBARRIER_INSTR_OFFSETS
	.align		4
.L_296:
        /*0c60*/ 	.byte	0x04, 0x39
        /*0c62*/ 	.short	(.L_298 - .L_297)


	//   ....[0]....
.L_297:
        /*0c64*/ 	.word	0x000002d0
        /*0c68*/ 	.word	0x000000ff
        /*0c6c*/ 	.word	0x00038800
        /*0c70*/ 	.short	0x0100
        /*0c72*/ 	.byte	0x08
	.zero		1


	//   ....[1]....
        /*0c74*/ 	.word	0x000002e0
        /*0c78*/ 	.word	0x000000ff
        /*0c7c*/ 	.word	0x00038810
        /*0c80*/ 	.short	0x0100
        /*0c82*/ 	.byte	0x08
	.zero		1


	//   ....[2]....
        /*0c84*/ 	.word	0x000002f0
        /*0c88*/ 	.word	0x000000ff
        /*0c8c*/ 	.word	0x00038820
        /*0c90*/ 	.short	0x0100
        /*0c92*/ 	.byte	0x08
	.zero		1


	//   ....[3]....
        /*0c94*/ 	.word	0x000003a0
        /*0c98*/ 	.word	0x000000ff
        /*0c9c*/ 	.word	0x00038830
        /*0ca0*/ 	.short	0x0100
        /*0ca2*/ 	.byte	0x06
	.zero		1


	//   ....[4]....
        /*0ca4*/ 	.word	0x000003b0
        /*0ca8*/ 	.word	0x000000ff
        /*0cac*/ 	.word	0x00038840
        /*0cb0*/ 	.short	0x0100
        /*0cb2*/ 	.byte	0x06
	.zero		1


	//   ....[5]....
        /*0cb4*/ 	.word	0x000003c0
        /*0cb8*/ 	.word	0x000000ff
        /*0cbc*/ 	.word	0x00038838
        /*0cc0*/ 	.short	0x0100
        /*0cc2*/ 	.byte	0x06
	.zero		1


	//   ....[6]....
        /*0cc4*/ 	.word	0x000003d0
        /*0cc8*/ 	.word	0x000000ff
        /*0ccc*/ 	.word	0x00038848
        /*0cd0*/ 	.short	0x0100
        /*0cd2*/ 	.byte	0x06
	.zero		1


	//   ....[7]....
        /*0cd4*/ 	.word	0x00000500
        /*0cd8*/ 	.word	0x000000ff
        /*0cdc*/ 	.word	0x00038850
        /*0ce0*/ 	.short	0x0100
        /*0ce2*/ 	.byte	0x08
	.zero		1


	//   ....[8]....
        /*0ce4*/ 	.word	0x00000510
        /*0ce8*/ 	.word	0x000000ff
        /*0cec*/ 	.word	0x00038860
        /*0cf0*/ 	.short	0x0100
        /*0cf2*/ 	.byte	0x08
	.zero		1


	//   ....[9]....
        /*0cf4*/ 	.word	0x00000520
        /*0cf8*/ 	.word	0x000000ff
        /*0cfc*/ 	.word	0x00038858
        /*0d00*/ 	.short	0x0100
        /*0d02*/ 	.byte	0x08
	.zero		1


	//   ....[10]....
        /*0d04*/ 	.word	0x00000530
        /*0d08*/ 	.word	0x000000ff
        /*0d0c*/ 	.word	0x00038868
        /*0d10*/ 	.short	0x0100
        /*0d12*/ 	.byte	0x08
	.zero		1


	//   ....[11]....
        /*0d14*/ 	.word	0x00000620
        /*0d18*/ 	.word	0x000000ff
        /*0d1c*/ 	.word	0x00038870
        /*0d20*/ 	.short	0x0100
        /*0d22*/ 	.byte	0x06
	.zero		1


	//   ....[12]....
        /*0d24*/ 	.word	0x00000630
        /*0d28*/ 	.word	0x000000ff
        /*0d2c*/ 	.word	0x00038880
        /*0d30*/ 	.short	0x0100
        /*0d32*/ 	.byte	0x06
	.zero		1


	//   ....[13]....
        /*0d34*/ 	.word	0x00000640
        /*0d38*/ 	.word	0x000000ff
        /*0d3c*/ 	.word	0x00038878
        /*0d40*/ 	.short	0x0100
        /*0d42*/ 	.byte	0x06
	.zero		1


	//   ....[14]....
        /*0d44*/ 	.word	0x00000650
        /*0d48*/ 	.word	0x000000ff
        /*0d4c*/ 	.word	0x00038888
        /*0d50*/ 	.short	0x0100
        /*0d52*/ 	.byte	0x06
	.zero		1


	//   ....[15]....
        /*0d54*/ 	.word	0x00000780
        /*0d58*/ 	.word	0x000000ff
        /*0d5c*/ 	.word	0x00038890
        /*0d60*/ 	.short	0x0100
        /*0d62*/ 	.byte	0x08
	.zero		1


	//   ....[16]....
        /*0d64*/ 	.word	0x00000790
        /*0d68*/ 	.word	0x000000ff
        /*0d6c*/ 	.word	0x000388a0
        /*0d70*/ 	.short	0x0100
        /*0d72*/ 	.byte	0x08
	.zero		1


	//   ....[17]....
        /*0d74*/ 	.word	0x000007a0
        /*0d78*/ 	.word	0x000000ff
        /*0d7c*/ 	.word	0x00038898
        /*0d80*/ 	.short	0x0100
        /*0d82*/ 	.byte	0x08
	.zero		1


	//   ....[18]....
        /*0d84*/ 	.word	0x000007b0
        /*0d88*/ 	.word	0x000000ff
        /*0d8c*/ 	.word	0x000388a8
        /*0d90*/ 	.short	0x0100
        /*0d92*/ 	.byte	0x08
	.zero		1


	//   ....[19]....
        /*0d94*/ 	.word	0x000008e0
        /*0d98*/ 	.word	0x000000ff
        /*0d9c*/ 	.word	0x000388b0
        /*0da0*/ 	.short	0x0100
        /*0da2*/ 	.byte	0x08
	.zero		1


	//   ....[20]....
        /*0da4*/ 	.word	0x000008f0
        /*0da8*/ 	.word	0x000000ff
        /*0dac*/ 	.word	0x000388c0
        /*0db0*/ 	.short	0x0100
        /*0db2*/ 	.byte	0x08
	.zero		1


	//   ....[21]....
        /*0db4*/ 	.word	0x00000900
        /*0db8*/ 	.word	0x000000ff
        /*0dbc*/ 	.word	0x000388b8
        /*0dc0*/ 	.short	0x0100
        /*0dc2*/ 	.byte	0x08
	.zero		1


	//   ....[22]....
        /*0dc4*/ 	.word	0x00000910
        /*0dc8*/ 	.word	0x000000ff
        /*0dcc*/ 	.word	0x000388c8
        /*0dd0*/ 	.short	0x0100
        /*0dd2*/ 	.byte	0x08
	.zero		1


	//   ....[23]....
        /*0dd4*/ 	.word	0x000026b0
        /*0dd8*/ 	.word	0x00000042
        /*0ddc*/ 	.word	0x00038890
        /*0de0*/ 	.short	0x010a
        /*0de2*/ 	.byte	0x3f
	.zero		1


	//   ....[24]....
        /*0de4*/ 	.word	0x00003030
        /*0de8*/ 	.word	0x00000042
        /*0dec*/ 	.word	0x00038890
        /*0df0*/ 	.short	0x010a
        /*0df2*/ 	.byte	0x3f
	.zero		1


	//   ....[25]....
        /*0df4*/ 	.word	0x000038b0
        /*0df8*/ 	.word	0x00000042
        /*0dfc*/ 	.word	0x00038890
        /*0e00*/ 	.short	0x010a
        /*0e02*/ 	.byte	0x3f
	.zero		1


	//   ....[26]....
        /*0e04*/ 	.word	0x00003ab0
        /*0e08*/ 	.word	0x00000004
        /*0e0c*/ 	.word	0x00000000
        /*0e10*/ 	.short	0x0101
        /*0e12*/ 	.byte	0x3f
	.zero		1


	//   ....[27]....
        /*0e14*/ 	.word	0x00003af0
        /*0e18*/ 	.word	0x00000042
        /*0e1c*/ 	.word	0x000388b0
        /*0e20*/ 	.short	0x010a
        /*0e22*/ 	.byte	0x3f
	.zero		1


	//   ....[28]....
        /*0e24*/ 	.word	0x00004110
        /*0e28*/ 	.word	0x00000042
        /*0e2c*/ 	.word	0x00000000
        /*0e30*/ 	.short	0x0101
        /*0e32*/ 	.byte	0x3f
	.zero		1


	//   ....[29]....
        /*0e34*/ 	.word	0x00004b00
        /*0e38*/ 	.word	0x00000000
        /*0e3c*/ 	.word	0x00000000
        /*0e40*/ 	.short	0x0101
        /*0e42*/ 	.byte	0x3f
	.zero		1


	//   ....[30]....
        /*0e44*/ 	.word	0x00005670
        /*0e48*/ 	.word	0x00000000
        /*0e4c*/ 	.word	0x00000000
        /*0e50*/ 	.short	0x0101
        /*0e52*/ 	.byte	0x3f
	.zero		1


	//   ....[31]....
        /*0e54*/ 	.word	0x00006200
        /*0e58*/ 	.word	0x00000002
        /*0e5c*/ 	.word	0x00038800
        /*0e60*/ 	.short	0x010a
        /*0e62*/ 	.byte	0x3f
	.zero		1


	//   ....[32]....
        /*0e64*/ 	.word	0x00006250
        /*0e68*/ 	.word	0x00000002
        /*0e6c*/ 	.word	0x00038800
        /*0e70*/ 	.short	0x010a
        /*0e72*/ 	.byte	0x3f
	.zero		1


	//   ....[33]....
        /*0e74*/ 	.word	0x00006870
        /*0e78*/ 	.word	0x00000002
        /*0e7c*/ 	.word	0x00038800
        /*0e80*/ 	.short	0x010a
        /*0e82*/ 	.byte	0x3f
	.zero		1


	//   ....[34]....
        /*0e84*/ 	.word	0x00007740
        /*0e88*/ 	.word	0x00000002
        /*0e8c*/ 	.word	0x00038800
        /*0e90*/ 	.short	0x010a
        /*0e92*/ 	.byte	0x3f
	.zero		1


	//   ....[35]....
        /*0e94*/ 	.word	0x000084f0
        /*0e98*/ 	.word	0x00000014
        /*0e9c*/ 	.word	0x00038830
        /*0ea0*/ 	.short	0x010a
        /*0ea2*/ 	.byte	0x3f
	.zero		1


	//   ....[36]....
        /*0ea4*/ 	.word	0x000085a0
        /*0ea8*/ 	.word	0x00000014
        /*0eac*/ 	.word	0x00038830
        /*0eb0*/ 	.short	0x010a
        /*0eb2*/ 	.byte	0x3f
	.zero		1


	//   ....[37]....
        /*0eb4*/ 	.word	0x000088b0
        /*0eb8*/ 	.word	0x00000002
        /*0ebc*/ 	.word	0x00038810
        /*0ec0*/ 	.short	0x010a
        /*0ec2*/ 	.byte	0x3f
	.zero		1


	//   ....[38]....
        /*0ec4*/ 	.word	0x00008900
        /*0ec8*/ 	.word	0x00000014
        /*0ecc*/ 	.word	0x00038850
        /*0ed0*/ 	.short	0x010a
        /*0ed2*/ 	.byte	0x3f
	.zero		1


	//   ....[39]....
        /*0ed4*/ 	.word	0x000089c0
        /*0ed8*/ 	.word	0x00000014
        /*0edc*/ 	.word	0x00038850
        /*0ee0*/ 	.short	0x010a
        /*0ee2*/ 	.byte	0x3f
	.zero		1


	//   ....[40]....
        /*0ee4*/ 	.word	0x0000aff0
        /*0ee8*/ 	.word	0x0000000c
        /*0eec*/ 	.word	0x00000000
        /*0ef0*/ 	.short	0x0101
        /*0ef2*/ 	.byte	0x3f
	.zero		1


	//   ....[41]....
        /*0ef4*/ 	.word	0x0000b6f0
        /*0ef8*/ 	.word	0x00000014
        /*0efc*/ 	.word	0x00000000
        /*0f00*/ 	.short	0x0101
        /*0f02*/ 	.byte	0x3f
	.zero		1


	//   ....[42]....
        /*0f04*/ 	.word	0x0000b800
        /*0f08*/ 	.word	0x0000000c
        /*0f0c*/ 	.word	0x00038830
        /*0f10*/ 	.short	0x010a
        /*0f12*/ 	.byte	0x3f
	.zero		1


	//   ....[43]....
        /*0f14*/ 	.word	0x0000b8b0
        /*0f18*/ 	.word	0x0000000c
        /*0f1c*/ 	.word	0x00038830
        /*0f20*/ 	.short	0x010a
        /*0f22*/ 	.byte	0x3f
	.zero		1


	//   ....[44]....
        /*0f24*/ 	.word	0x0000bb20
        /*0f28*/ 	.word	0x0000000c
        /*0f2c*/ 	.word	0x00038850
        /*0f30*/ 	.short	0x010a
        /*0f32*/ 	.byte	0x3f
	.zero		1


	//   ....[45]....
        /*0f34*/ 	.word	0x0000bb70
        /*0f38*/ 	.word	0x0000000c
        /*0f3c*/ 	.word	0x00038850
        /*0f40*/ 	.short	0x010a
        /*0f42*/ 	.byte	0x3f
	.zero		1


	//   ....[46]....
        /*0f44*/ 	.word	0x0000e050
        /*0f48*/ 	.word	0x000000a2
        /*0f4c*/ 	.word	0x00000000
        /*0f50*/ 	.short	0x0101
        /*0f52*/ 	.byte	0x3f
	.zero		1


	//   ....[47]....
        /*0f54*/ 	.word	0x0000ee30
        /*0f58*/ 	.word	0x0000000c
        /*0f5c*/ 	.word	0x00000000
        /*0f60*/ 	.short	0x0101
        /*0f62*/ 	.byte	0x3f
	.zero		1


	//   ....[48]....
        /*0f64*/ 	.word	0x00011420
        /*0f68*/ 	.word	0x00000000
        /*0f6c*/ 	.word	0x00000000
        /*0f70*/ 	.short	0x0101
        /*0f72*/ 	.byte	0x3f
	.zero		1


	//   ....[49]....
        /*0f74*/ 	.word	0x00013b00
        /*0f78*/ 	.word	0x00000005
        /*0f7c*/ 	.word	0x00038820
        /*0f80*/ 	.short	0x010a
        /*0f82*/ 	.byte	0x3f
	.zero		1


	//   ....[50]....
        /*0f84*/ 	.word	0x00013bf0
        /*0f88*/ 	.word	0x00000004
        /*0f8c*/ 	.word	0x000388a0
        /*0f90*/ 	.short	0x010a
        /*0f92*/ 	.byte	0x3f
	.zero		1


	//   ....[51]....
        /*0f94*/ 	.word	0x00013e40
        /*0f98*/ 	.word	0x00000004
        /*0f9c*/ 	.word	0x000388c0
        /*0fa0*/ 	.short	0x010a
        /*0fa2*/ 	.byte	0x3f
	.zero		1


	//   ....[52]....
        /*0fa4*/ 	.word	0x000148c0
        /*0fa8*/ 	.word	0x00000004
        /*0fac*/ 	.word	0x000388a0
        /*0fb0*/ 	.short	0x010a
        /*0fb2*/ 	.byte	0x3f
	.zero		1


	//   ....[53]....
        /*0fb4*/ 	.word	0x00014b00
        /*0fb8*/ 	.word	0x00000004
        /*0fbc*/ 	.word	0x000388c0
        /*0fc0*/ 	.short	0x010a
        /*0fc2*/ 	.byte	0x3f
	.zero		1


	//   ....[54]....
        /*0fc4*/ 	.word	0x00015e20
        /*0fc8*/ 	.word	0x00000000
        /*0fcc*/ 	.word	0x00038840
        /*0fd0*/ 	.short	0x010a
        /*0fd2*/ 	.byte	0x3f
	.zero		1


	//   ....[55]....
        /*0fd4*/ 	.word	0x000169d0
        /*0fd8*/ 	.word	0x00000008
        /*0fdc*/ 	.word	0x00038800
        /*0fe0*/ 	.short	0x0107
        /*0fe2*/ 	.byte	0x3f
	.zero		1


	//   ....[56]....
        /*0fe4*/ 	.word	0x00016a80
        /*0fe8*/ 	.word	0x00000000
        /*0fec*/ 	.word	0x00038800
        /*0ff0*/ 	.short	0x0101
        /*0ff2*/ 	.byte	0x3f
	.zero		1


	//   ....[57]....
        /*0ff4*/ 	.word	0x00017a30
        /*0ff8*/ 	.word	0x00000000
        /*0ffc*/ 	.word	0x00038810
        /*1000*/ 	.short	0x0107
        /*1002*/ 	.byte	0x3f
	.zero		1


	//   ....[58]....
        /*1004*/ 	.word	0x00017b30
        /*1008*/ 	.word	0x00000002
        /*100c*/ 	.word	0x00038810
        /*1010*/ 	.short	0x0101
        /*1012*/ 	.byte	0x3f
	.zero		1


	//   ....[59]....
        /*1014*/ 	.word	0x00017b50
        /*1018*/ 	.word	0x00000002
        /*101c*/ 	.word	0x00038820
        /*1020*/ 	.short	0x010a
        /*1022*/ 	.byte	0x3f
	.zero		1


	//   ....[60]....
        /*1024*/ 	.word	0x00017c60
        /*1028*/ 	.word	0x00000003
        /*102c*/ 	.word	0x00038860
        /*1030*/ 	.short	0x010a
        /*1032*/ 	.byte	0x3f
	.zero		1


	//   ....[61]....
        /*1034*/ 	.word	0x00018970
        /*1038*/ 	.word	0x00000002
        /*103c*/ 	.word	0x00038840
        /*1040*/ 	.short	0x010a
        /*1042*/ 	.byte	0x3f
	.zero		1


	//   ....[62]....
        /*1044*/ 	.word	0x00018bd0
        /*1048*/ 	.word	0x00000002
        /*104c*/ 	.word	0x00038860
        /*1050*/ 	.short	0x010a
        /*1052*/ 	.byte	0x3f
	.zero		1


	//   ....[63]....
        /*1054*/ 	.word	0x00019870
        /*1058*/ 	.word	0x00000002
        /*105c*/ 	.word	0x00038840
        /*1060*/ 	.short	0x010a
        /*1062*/ 	.byte	0x3f
	.zero		1


	//   ....[64]....
        /*1064*/ 	.word	0x00019ac0
        /*1068*/ 	.word	0x00000002
        /*106c*/ 	.word	0x00038860
        /*1070*/ 	.short	0x010a
        /*1072*/ 	.byte	0x3f
	.zero		1


	//   ....[65]....
        /*1074*/ 	.word	0x0001a6d0
        /*1078*/ 	.word	0x00000002
        /*107c*/ 	.word	0x00038840
        /*1080*/ 	.short	0x010a
        /*1082*/ 	.byte	0x3f
	.zero		1


	//   ....[66]....
        /*1084*/ 	.word	0x0001a930
        /*1088*/ 	.word	0x00000002
        /*108c*/ 	.word	0x00038860
        /*1090*/ 	.short	0x010a
        /*1092*/ 	.byte	0x3f
	.zero		1


	//   ....[67]....
        /*1094*/ 	.word	0x0001bf80
        /*1098*/ 	.word	0x00000000
        /*109c*/ 	.word	0x00038820
        /*10a0*/ 	.short	0x010a
        /*10a2*/ 	.byte	0x3f
	.zero		1


	//   ....[68]....
        /*10a4*/ 	.word	0x0001c130
        /*10a8*/ 	.word	0x00000006
        /*10ac*/ 	.word	0x00000000
        /*10b0*/ 	.short	0x010a
        /*10b2*/ 	.byte	0x3f
	.zero		1


	//   ....[69]....
        /*10b4*/ 	.word	0x0001c1a0
        /*10b8*/ 	.word	0x00000007
        /*10bc*/ 	.word	0x00000000
        /*10c0*/ 	.short	0x010a
        /*10c2*/ 	.byte	0x3f
	.zero		1


	//   ....[70]....
        /*10c4*/ 	.word	0x0001c210
        /*10c8*/ 	.word	0x00000004
        /*10cc*/ 	.word	0x00000000
        /*10d0*/ 	.short	0x010a
        /*10d2*/ 	.byte	0x3f
	.zero		1


	//   ....[71]....
        /*10d4*/ 	.word	0x0001c240
        /*10d8*/ 	.word	0x00000003
        /*10dc*/ 	.word	0x00000000
        /*10e0*/ 	.short	0x010a
        /*10e2*/ 	.byte	0x3f
	.zero		1


	//   ....[72]....
        /*10e4*/ 	.word	0x0001c2a0
        /*10e8*/ 	.word	0x00000042
        /*10ec*/ 	.word	0x00038890
        /*10f0*/ 	.short	0x010a
        /*10f2*/ 	.byte	0x3f
	.zero		1


	//   ....[73]....
        /*10f4*/ 	.word	0x0001c2f0
        /*10f8*/ 	.word	0x00000042
        /*10fc*/ 	.word	0x00038890
        /*1100*/ 	.short	0x010a
        /*1102*/ 	.byte	0x3f
	.zero		1


	//   ....[74]....
        /*1104*/ 	.word	0x0001c340
        /*1108*/ 	.word	0x00000042
        /*110c*/ 	.word	0x00038890
        /*1110*/ 	.short	0x010a
        /*1112*/ 	.byte	0x3f
	.zero		1


	//   ....[75]....
        /*1114*/ 	.word	0x0001c390
        /*1118*/ 	.word	0x00000042
        /*111c*/ 	.word	0x000388b0
        /*1120*/ 	.short	0x010a
        /*1122*/ 	.byte	0x3f
	.zero		1


	//   ....[76]....
        /*1124*/ 	.word	0x0001c5a0
        /*1128*/ 	.word	0x00000002
        /*112c*/ 	.word	0x00038800
        /*1130*/ 	.short	0x010a
        /*1132*/ 	.byte	0x3f
	.zero		1


	//   ....[77]....
        /*1134*/ 	.word	0x0001c7d0
        /*1138*/ 	.word	0x00000002
        /*113c*/ 	.word	0x00038800
        /*1140*/ 	.short	0x010a
        /*1142*/ 	.byte	0x3f
	.zero		1


	//   ....[78]....
        /*1144*/ 	.word	0x0001c820
        /*1148*/ 	.word	0x00000014
        /*114c*/ 	.word	0x00038830
        /*1150*/ 	.short	0x010a
        /*1152*/ 	.byte	0x3f
	.zero		1


	//   ....[79]....
        /*1154*/ 	.word	0x0001c870
        /*1158*/ 	.word	0x00000002
        /*115c*/ 	.word	0x00038810
        /*1160*/ 	.short	0x010a
        /*1162*/ 	.byte	0x3f
	.zero		1


	//   ....[80]....
        /*1164*/ 	.word	0x0001c8c0
        /*1168*/ 	.word	0x00000014
        /*116c*/ 	.word	0x00038850
        /*1170*/ 	.short	0x010a
        /*1172*/ 	.byte	0x3f
	.zero		1


	//   ....[81]....
        /*1174*/ 	.word	0x0001c910
        /*1178*/ 	.word	0x0000000c
        /*117c*/ 	.word	0x00038830
        /*1180*/ 	.short	0x010a
        /*1182*/ 	.byte	0x3f
	.zero		1


	//   ....[82]....
        /*1184*/ 	.word	0x0001c960
        /*1188*/ 	.word	0x0000000c
        /*118c*/ 	.word	0x00038850
        /*1190*/ 	.short	0x010a
        /*1192*/ 	.byte	0x3f
	.zero		1


	//   ....[83]....
        /*1194*/ 	.word	0x0001cb10
        /*1198*/ 	.word	0x00000004
        /*119c*/ 	.word	0x00038820
        /*11a0*/ 	.short	0x010a
        /*11a2*/ 	.byte	0x3f
	.zero		1


	//   ....[84]....
        /*11a4*/ 	.word	0x0001cb60
        /*11a8*/ 	.word	0x00000004
        /*11ac*/ 	.word	0x000388a0
        /*11b0*/ 	.short	0x010a
        /*11b2*/ 	.byte	0x3f
	.zero		1


	//   ....[85]....
        /*11b4*/ 	.word	0x0001cbb0
        /*11b8*/ 	.word	0x00000004
        /*11bc*/ 	.word	0x000388c0
        /*11c0*/ 	.short	0x010a
        /*11c2*/ 	.byte	0x3f
	.zero		1


	//   ....[86]....
        /*11c4*/ 	.word	0x0001cc00
        /*11c8*/ 	.word	0x00000004
        /*11cc*/ 	.word	0x000388a0
        /*11d0*/ 	.short	0x010a
        /*11d2*/ 	.byte	0x3f
	.zero		1


	//   ....[87]....
        /*11d4*/ 	.word	0x0001cc50
        /*11d8*/ 	.word	0x00000004
        /*11dc*/ 	.word	0x000388c0
        /*11e0*/ 	.short	0x010a
        /*11e2*/ 	.byte	0x3f
	.zero		1


	//   ....[88]....
        /*11e4*/ 	.word	0x0001cdf0
        /*11e8*/ 	.word	0x00000000
        /*11ec*/ 	.word	0x00038840
        /*11f0*/ 	.short	0x010a
        /*11f2*/ 	.byte	0x3f
	.zero		1


	//   ....[89]....
        /*11f4*/ 	.word	0x0001df20
        /*11f8*/ 	.word	0x00000002
        /*11fc*/ 	.word	0x00038820
        /*1200*/ 	.short	0x010a
        /*1202*/ 	.byte	0x3f
	.zero		1


	//   ....[90]....
        /*1204*/ 	.word	0x0001df70
        /*1208*/ 	.word	0x00000003
        /*120c*/ 	.word	0x00038860
        /*1210*/ 	.short	0x010a
        /*1212*/ 	.byte	0x3f
	.zero		1


	//   ....[91]....
        /*1214*/ 	.word	0x0001dfc0
        /*1218*/ 	.word	0x00000002
        /*121c*/ 	.word	0x00038840
        /*1220*/ 	.short	0x010a
        /*1222*/ 	.byte	0x3f
	.zero		1


	//   ....[92]....
        /*1224*/ 	.word	0x0001e010
        /*1228*/ 	.word	0x00000002
        /*122c*/ 	.word	0x00038860
        /*1230*/ 	.short	0x010a
        /*1232*/ 	.byte	0x3f
	.zero		1


	//   ....[93]....
        /*1234*/ 	.word	0x0001e060
        /*1238*/ 	.word	0x00000002
        /*123c*/ 	.word	0x00038840
        /*1240*/ 	.short	0x010a
        /*1242*/ 	.byte	0x3f
	.zero		1


	//   ....[94]....
        /*1244*/ 	.word	0x0001e0b0
        /*1248*/ 	.word	0x00000002
        /*124c*/ 	.word	0x00038860
        /*1250*/ 	.short	0x010a
        /*1252*/ 	.byte	0x3f
	.zero		1


	//   ....[95]....
        /*1254*/ 	.word	0x0001e100
        /*1258*/ 	.word	0x00000002
        /*125c*/ 	.word	0x00038840
        /*1260*/ 	.short	0x010a
        /*1262*/ 	.byte	0x3f
	.zero		1


	//   ....[96]....
        /*1264*/ 	.word	0x0001e150
        /*1268*/ 	.word	0x00000002
        /*126c*/ 	.word	0x00038860
        /*1270*/ 	.short	0x010a
        /*1272*/ 	.byte	0x3f
	.zero		1


	//   ....[97]....
        /*1274*/ 	.word	0x0001ebb0
        /*1278*/ 	.word	0x00000000
        /*127c*/ 	.word	0x00038820
        /*1280*/ 	.short	0x010a
        /*1282*/ 	.byte	0x3f
	.zero		1


	//   ....[98]....
        /*1284*/ 	.word	0x0001ed50
        /*1288*/ 	.word	0x00000006
        /*128c*/ 	.word	0x00000000
        /*1290*/ 	.short	0x010a
        /*1292*/ 	.byte	0x3f
	.zero		1


	//   ....[99]....
        /*1294*/ 	.word	0x0001eda0
        /*1298*/ 	.word	0x00000007
        /*129c*/ 	.word	0x00000000
        /*12a0*/ 	.short	0x010a
        /*12a2*/ 	.byte	0x3f
	.zero		1


	//   ....[100]....
        /*12a4*/ 	.word	0x0001edf0
        /*12a8*/ 	.word	0x00000004
        /*12ac*/ 	.word	0x00000000
        /*12b0*/ 	.short	0x010a
        /*12b2*/ 	.byte	0x3f
	.zero		1


	//----- nvinfo : EIATTR_NUM_MBARRIERS
	.align		4
.L_298:
        /*12b4*/ 	.byte	0x03, 0x38
        /*12b6*/ 	.short	0x0017


	//----- nvinfo : EIATTR_EXIT_INSTR_OFFSETS
	.align		4
        /*12b8*/ 	.byte	0x04, 0x1c
        /*12ba*/ 	.short	(.L_300 - .L_299)


	//   ....[0]....
.L_299:
        /*12bc*/ 	.word	0x0001c290


	//----- nvinfo : EIATTR_MAX_THREADS
	.align		4
.L_300:
        /*12c0*/ 	.byte	0x04, 0x05
        /*12c2*/ 	.short	(.L_302 - .L_301)
.L_301:
        /*12c4*/ 	.word	0x00000180
        /*12c8*/ 	.word	0x00000001
        /*12cc*/ 	.word	0x00000001


	//----- nvinfo : EIATTR_CRS_STACK_SIZE
	.align		4
.L_302:
        /*12d0*/ 	.byte	0x04, 0x1e
        /*12d2*/ 	.short	(.L_304 - .L_303)
.L_303:
        /*12d4*/ 	.word	0x00000000


	//----- nvinfo : EIATTR_CBANK_PARAM_SIZE
	.align		4
.L_304:
        /*12d8*/ 	.byte	0x03, 0x19
        /*12da*/ 	.short	0x0bf0


	//----- nvinfo : EIATTR_PARAM_CBANK
	.align		4
        /*12dc*/ 	.byte	0x04, 0x0a
        /*12de*/ 	.short	(.L_306 - .L_305)
	.align		4
.L_305:
        /*12e0*/ 	.word	index@(.nv.constant0._ZN7cutlass13device_kernelIN5flash11enable_sm90INS1_16FlashAttnFwdSm90INS1_25CollectiveMainloopFwdSm90ILi2EN4cute5tupleIJNS5_1CILi1EEES8_S8_EEENS6_IJNS7_ILi64EEESA_SA_EEELi512ENS_6half_tEfNS_4arch4Sm90ELb0ELb0ELb1ELb1ELb0ELb1ELb1ELb0ELb0ELb1ELb0ELb0EEENS1_21CollectiveEpilogueFwdINS6_IJSA_NS7_ILi512EEESA_EEES9_SC_SE_Li256ELb1ELb1ELb0ELb0EEENS1_36VarlenDynamicPersistentTileSchedulerILi64ELi64ELi256ELi128ELb0ELb1ELb1ELb0ELb1ELb1EEEEEEEEEvNT_6ParamsE)
        /*12e4*/ 	.short	0x0210
        /*12e6*/ 	.short	0x0bf0


	//----- nvinfo : EIATTR_SW_WAR
	.align		4
.L_306:
        /*12e8*/ 	.byte	0x04, 0x36
        /*12ea*/ 	.short	(.L_308 - .L_307)
.L_307:
        /*12ec*/ 	.word	0x00000008
.L_308:


//--------------------- .nv.info._ZN7cutlass13device_kernelIN5flash11enable_sm90INS1_16FlashAttnFwdSm90INS1_25CollectiveMainloopFwdSm90ILi2EN4cute5tupleIJNS5_1CILi1EEES8_S8_EEENS6_IJNS7_ILi64EEESA_SA_EEELi512ENS_6half_tEfNS_4arch4Sm90ELb0ELb1ELb1ELb0ELb0ELb0ELb0ELb0ELb0ELb1ELb0ELb0EEENS1_21CollectiveEpilogueFwdINS6_IJSA_NS7_ILi512EEESA_EEES9_SC_SE_Li256ELb0ELb1ELb0ELb0EEENS1_30DynamicPersistentTileSchedulerILi256ELi128ELb0ELb1ELb1EEEEEEEEEvNT_6ParamsE --------------------------
	.section	.nv.info._ZN7cutlass13device_kernelIN5flash11enable_sm90INS1_16FlashAttnFwdSm90INS1_25CollectiveMainloopFwdSm90ILi2EN4cute5tupleIJNS5_1CILi1EEES8_S8_EEENS6_IJNS7_ILi64EEESA_SA_EEELi512ENS_6half_tEfNS_4arch4Sm90ELb0ELb1ELb1ELb0ELb0ELb0ELb0ELb0ELb0ELb1ELb0ELb0EEENS1_21CollectiveEpilogueFwdINS6_IJSA_NS7_ILi512EEESA_EEES9_SC_SE_Li256ELb0ELb1ELb0ELb0EEENS1_30DynamicPersistentTileSchedulerILi256ELi128ELb0ELb1ELb1EEEEEEEEEvNT_6ParamsE,"",@"SHT_CUDA_INFO"
	.sectionflags	@""
	.align	4


	//----- nvinfo : EIATTR_CUDA_API_VERSION
	.align		4
        /*0000*/ 	.byte	0x04, 0x37
        /*0002*/ 	.short	(.L_310 - .L_309)
.L_309:
        /*0004*/ 	.word	0x00000082


	//----- nvinfo : EIATTR_KPARAM_INFO
	.align		4
.L_310:
        /*0008*/ 	.byte	0x04, 0x17
        /*000a*/ 	.short	(.L_312 - .L_311)
.L_311:
        /*000c*/ 	.word	0x00000000
        /*0010*/ 	.short	0x0000
        /*0012*/ 	.short	0x0070
        /*0014*/ 	.byte	0x00, 0xf0, 0x01, 0x2a


	//----- nvinfo : EIATTR_SPARSE_MMA_MASK
	.align		4
.L_312:
        /*0018*/ 	.byte	0x03, 0x50
        /*001a*/ 	.short	0x0000


	//----- nvinfo : EIATTR_MAXREG_COUNT
	.align		4
        /*001c*/ 	.byte	0x03, 0x1b
        /*001e*/ 	.short	0x00a8


	//----- nvinfo : EIATTR_NUM_BARRIERS
	.align		4
        /*0020*/ 	.byte	0x02, 0x4c
        /*0022*/ 	.byte	0x10
	.zero		1


	//----- nvinfo : EIATTR_EXTERNS
	.align		4
        /*0024*/ 	.byte	0x04, 0x0f
        /*0026*/ 	.short	(.L_314 - .L_313)


	//   ....[0]....
	.align		4
.L_313:
        /*0028*/ 	.word	index@(__assertfail)


	//----- nvinfo : EIATTR_ANNOTATIONS
	.align		4
.L_314:
        /*002c*/ 	.byte	0x04, 0x55
        /*002e*/ 	.short	(.L_316 - .L_315)


	//   ....[0]....
.L_315:
        /* <DEDUP_REMOVED lines=24> */


	//----- nvinfo : EIATTR_MERCURY_ISA_VERSION
	.align		4
.L_316:
        /*01a0*/ 	.byte	0x03, 0x5f
        /*01a2*/ 	.short	0x0101


	//----- nvinfo : EIATTR_INT_WARP_WIDE_INSTR_OFFSETS
	.align		4
        /*01a4*/ 	.byte	0x04, 0x31
        /*01a6*/ 	.short	(.L_318 - .L_317)


	//   ....[0]....
.L_317:
        /*01a8*/ 	.word	0x00000130


	//   ....[1]....
        /*01ac*/ 	.word	0x00000170


	//   ....[2]....
        /*01b0*/ 	.word	0x000001e0


	//   ....[3]....
        /*01b4*/ 	.word	0x000114f0


	//   ....[4]....
        /*01b8*/ 	.word	0x00011580


	//   ....[5]....
        /*01bc*/ 	.word	0x00015ba0


	//   ....[6]....
        /*01c0*/ 	.word	0x00015c30


	//----- nvinfo : EIATTR_COOP_GROUP_MASK_REGIDS
	.align		4
.L_318:
        /*01c4*/ 	.byte	0x04, 0x29
        /*01c6*/ 	.short	(.L_320 - .L_319)


	//   ....[0]....
.L_319:
        /*01c8*/ 	.word	0xffffffff


	//   ....[1]....
        /*01cc*/ 	.word	0xffffffff


	//   ....[2]....
        /*01d0*/ 	.word	0xffffffff


	//   ....[3]....
        /*01d4*/ 	.word	0xffffffff


	//   ....[4]....
        /*01d8*/ 	.word	0xffffffff


	//   ....[5]....
        /*01dc*/ 	.word	0xffffffff


	//   ....[6]....
        /*01e0*/ 	.word	0xffffffff


	//   ....[7]....
        /*01e4*/ 	.word	0xffffffff


	//   ....[8]....
        /*01e8*/ 	.word	0xffffffff


	//   ....[9]....
        /*01ec*/ 	.word	0xffffffff


	//   ....[10]....
        /*01f0*/ 	.word	0xffffffff


	//   ....[11]....
        /*01f4*/ 	.word	0xffffffff


	//   ....[12]....
        /*01f8*/ 	.word	0xffffffff


	//   ....[13]....
        /*01fc*/ 	.word	0xffffffff


	//   ....[14]....
        /*0200*/ 	.word	0xffffffff


	//   ....[15]....
        /*0204*/ 	.word	0xffffffff


	//   ....[16]....
        /*0208*/ 	.word	0xffffffff


	//   ....[17]....
        /*020c*/ 	.word	0xffffffff


	//   ....[18]....
        /*0210*/ 	.word	0xffffffff


	//   ....[19]....
        /*0214*/ 	.word	0xffffffff


	//   ....[20]....
        /*0218*/ 	.word	0xffffffff


	//   ....[21]....
        /*021c*/ 	.word	0xffffffff


	//   ....[22]....
        /*0220*/ 	.word	0xffffffff


	//   ....[23]....
        /*0224*/ 	.word	0xffffffff


	//   ....[24]....
        /*0228*/ 	.word	0xffffffff


	//   ....[25]....
        /*022c*/ 	.word	0xffffffff


	//   ....[26]....
        /*0230*/ 	.word	0xffffffff


	//   ....[27]....
        /*0234*/ 	.word	0xffffffff


	//   ....[28]....
        /*0238*/ 	.word	0xffffffff


	//   ....[29]....
        /*023c*/ 	.word	0xffffffff


	//   ....[30]....
        /*0240*/ 	.word	0xffffffff


	//   ....[31]....
        /*0244*/ 	.word	0xffffffff


	//   ....[32]....
        /*0248*/ 	.word	0xffffffff


	//   ....[33]....
        /*024c*/ 	.word	0xffffffff


	//   ....[34]....
        /*0250*/ 	.word	0xffffffff


	//   ....[35]....
        /*0254*/ 	.word	0xffffffff


	//   ....[36]....
        /*0258*/ 	.word	0xffffffff


	//   ....[37]....
        /*025c*/ 	.word	0xffffffff


	//   ....[38]....
        /*0260*/ 	.word	0xffffffff


	//   ....[39]....
        /*0264*/ 	.word	0xffffffff


	//   ....[40]....
        /*0268*/ 	.word	0xffffffff


	//   ....[41]....
        /*026c*/ 	.word	0xffffffff


	//   ....[42]....
        /*0270*/ 	.word	0xffffffff


	//   ....[43]....
        /*0274*/ 	.word	0xffffffff


	//   ....[44]....
        /*0278*/ 	.word	0xffffffff


	//   ....[45]....
        /*027c*/ 	.word	0xffffffff


	//   ....[46]....
        /*0280*/ 	.word	0xffffffff


	//   ....[47]....
        /*0284*/ 	.word	0xffffffff


	//   ....[48]....
        /*0288*/ 	.word	0xffffffff


	//   ....[49]....
        /*028c*/ 	.word	0xffffffff


	//   ....[50]....
        /*0290*/ 	.word	0xffffffff


	//   ....[51]....
        /*0294*/ 	.word	0xffffffff


	//   ....[52]....
        /*0298*/ 	.word	0xffffffff


	//   ....[53]....
        /*029c*/ 	.word	0xffffffff


	//   ....[54]....
        /*02a0*/ 	.word	0xffffffff


	//   ....[55]....
        /*02a4*/ 	.word	0xffffffff


	//   ....[56]....
        /*02a8*/ 	.word	0xffffffff


	//   ....[57]....
        /*02ac*/ 	.word	0xffffffff


	//   ....[58]....
        /*02b0*/ 	.word	0xffffffff


	//   ....[59]....
        /*02b4*/ 	.word	0xffffffff


	//   ....[60]....
        /*02b8*/ 	.word	0xffffffff


	//   ....[61]....
        /*02bc*/ 	.word	0xffffffff


	//   ....[62]....
        /*02c0*/ 	.word	0xffffffff


	//   ....[63]....
        /*02c4*/ 	.word	0xffffffff


	//   ....[64]....
        /*02c8*/ 	.word	0x0500000f


	//   ....[65]....
        /*02cc*/ 	.word	0x0500000f


	//   ....[66]....
        /*02d0*/ 	.word	0x0500000f


	//   ....[67]....
        /*02d4*/ 	.word	0x0500000f


	//   ....[68]....
        /*02d8*/ 	.word	0x0500000f


	//   ....[69]....
        /*02dc*/ 	.word	0x0500000f


	//   ....[70]....
        /*02e0*/ 	.word	0x0500000f


	//   ....[71]....
        /*02e4*/ 	.word	0x0500000f


	//   ....[72]....
        /*02e8*/ 	.word	0x0500000f


	//   ....[73]....
        /*02ec*/ 	.word	0x0500000f


	//   ....[74]....
        /*02f0*/ 	.word	0x0500000f


	//----- nvinfo : EIATTR_COOP_GROUP_INSTR_OFFSETS
	.align		4
.L_320:
        /*02f4*/ 	.byte	0x04, 0x28
        /*02f6*/ 	.short	(.L_322 - .L_321)


	//   ....[0]....
.L_321:
        /*02f8*/ 	.word	0x00000060


	//   ....[1]....
        /*02fc*/ 	.word	0x00000140


	//   ....[2]....
        /*0300*/ 	.word	0x00000190


	//   ....[3]....
        /*0304*/ 	.word	0x00000380


	//   ....[4]....
        /*0308*/ 	.word	0x000004e0


	//   ....[5]....
        /*030c*/ 	.word	0x00000600


	//   ....[6]....
        /*0310*/ 	.word	0x00000760


	//   ....[7]....
        /*0314*/ 	.word	0x00001c10


	//   ....[8]....
        /*0318*/ 	.word	0x00003d20


	//   ....[9]....
        /*031c*/ 	.word	0x00004320


	//   ....[10]....
        /*0320*/ 	.word	0x00004a60


	//   ....[11]....
        /*0324*/ 	.word	0x000053b0


	//   ....[12]....
        /*0328*/ 	.word	0x000053d0


	//   ....[13]....
        /*032c*/ 	.word	0x00005b10


	//   ....[14]....
        /*0330*/ 	.word	0x00005b50


	//   ....[15]....
        /*0334*/ 	.word	0x00006380


	//   ....[16]....
        /*0338*/ 	.word	0x00006970


	//   ....[17]....
        /*033c*/ 	.word	0x00006f00


	//   ....[18]....
        /*0340*/ 	.word	0x000075f0


	//   ....[19]....
        /*0344*/ 	.word	0x000076b0


	//   ....[20]....
        /*0348*/ 	.word	0x00007ac0


	//   ....[21]....
        /*034c*/ 	.word	0x00007b50


	//   ....[22]....
        /*0350*/ 	.word	0x00008cc0


	//   ....[23]....
        /*0354*/ 	.word	0x00009690


	//   ....[24]....
        /*0358*/ 	.word	0x00009720


	//   ....[25]....
        /*035c*/ 	.word	0x00009a10


	//   ....[26]....
        /*0360*/ 	.word	0x00009b60


	//   ....[27]....
        /*0364*/ 	.word	0x0000ac30


	//   ....[28]....
        /*0368*/ 	.word	0x0000b0e0


	//   ....[29]....
        /*036c*/ 	.word	0x0000b640


	//   ....[30]....
        /*0370*/ 	.word	0x0000bd30


	//   ....[31]....
        /*0374*/ 	.word	0x0000be30


	//   ....[32]....
        /*0378*/ 	.word	0x0000c180


	//   ....[33]....
        /*037c*/ 	.word	0x0000c230


	//   ....[34]....
        /*0380*/ 	.word	0x0000d400


	//   ....[35]....
        /*0384*/ 	.word	0x0000d440


	//   ....[36]....
        /*0388*/ 	.word	0x0000d480


	//   ....[37]....
        /*038c*/ 	.word	0x0000d4f0


	//   ....[38]....
        /*0390*/ 	.word	0x0000d520


	//   ....[39]....
        /*0394*/ 	.word	0x0000dfa0


	//   ....[40]....
        /*0398*/ 	.word	0x0000f260


	//   ....[41]....
        /*039c*/ 	.word	0x0000f290


	//   ....[42]....
        /*03a0*/ 	.word	0x0000f2c0


	//   ....[43]....
        /*03a4*/ 	.word	0x0000f2e0


	//   ....[44]....
        /*03a8*/ 	.word	0x0000f930


	//   ....[45]....
        /*03ac*/ 	.word	0x0000f940


	//   ....[46]....
        /*03b0*/ 	.word	0x0000fb70


	//   ....[47]....
        /*03b4*/ 	.word	0x0000fb90


	//   ....[48]....
        /*03b8*/ 	.word	0x00010520


	//   ....[49]....
        /*03bc*/ 	.word	0x00010540


	//   ....[50]....
        /*03c0*/ 	.word	0x00010770


	//   ....[51]....
        /*03c4*/ 	.word	0x00010790


	//   ....[52]....
        /*03c8*/ 	.word	0x00010a50


	//   ....[53]....
        /*03cc*/ 	.word	0x00011ae0


	//   ....[54]....
        /*03d0*/ 	.word	0x00012420


	//   ....[55]....
        /*03d4*/ 	.word	0x00012430


	//   ....[56]....
        /*03d8*/ 	.word	0x000124f0


	//   ....[57]....
        /*03dc*/ 	.word	0x00012500


	//   ....[58]....
        /*03e0*/ 	.word	0x00012570


	//   ....[59]....
        /*03e4*/ 	.word	0x00012580


	//   ....[60]....
        /*03e8*/ 	.word	0x00012590


	//   ....[61]....
        /*03ec*/ 	.word	0x000125d0


	//   ....[62]....
        /*03f0*/ 	.word	0x00015d90


	//   ....[63]....
        /*03f4*/ 	.word	0x00015f80


	//   ....[64]....
        /*03f8*/ 	.word	0x00016630


	//   ....[65]....
        /*03fc*/ 	.word	0x00016790


	//   ....[66]....
        /*0400*/ 	.word	0x000167f0


	//   ....[67]....
        /*0404*/ 	.word	0x000168b0


	//   ....[68]....
        /*0408*/ 	.word	0x00016980


	//   ....[69]....
        /*040c*/ 	.word	0x000169e0


	//   ....[70]....
        /*0410*/ 	.word	0x00016ac0


	//   ....[71]....
        /*0414*/ 	.word	0x00016b20


	//   ....[72]....
        /*0418*/ 	.word	0x00016be0


	//   ....[73]....
        /*041c*/ 	.word	0x00016f00


	//   ....[74]....
        /*0420*/ 	.word	0x00017020


	//----- nvinfo : EIATTR_REG_RECONFIG
	.align		4
.L_322:
        /*0424*/ 	.byte	0x01, 0x54
	.zero		2


	//----- nvinfo : EIATTR_SYSCALL_OFFSETS
	.align		4
        /*0428*/ 	.byte	0x04, 0x46
        /*042a*/ 	.short	(.L_324 - .L_323)


	//   ....[0]....
.L_323:
        /*042c*/ 	.word	0x00003ef0


	//   ....[1]....
        /*0430*/ 	.word	0x000116f0


	//   ....[2]....
        /*0434*/ 	.word	0x00011840


	//   ....[3]....
        /*0438*/ 	.word	0x00011930


	//   ....[4]....
        /*043c*/ 	.word	0x00012060


	//----- nvinfo : EIATTR_MBARRIER_INSTR_OFFSETS
	.align		4
.L_324:
        /*0440*/ 	.byte	0x04, 0x39
        /*0442*/ 	.short	(.L_326 - .L_325)


	//   ....[0]....
.L_325:
        /*0444*/ 	.word	0x00000270
        /*0448*/ 	.word	0x000000ff
        /*044c*/ 	.word	0x00028c00
        /*0450*/ 	.short	0x0100
        /*0452*/ 	.byte	0x08
	.zero		1


	//   ....[1]....
        /*0454*/ 	.word	0x00000280
        /*0458*/ 	.word	0x000000ff
        /*045c*/ 	.word	0x00028c20
        /*0460*/ 	.short	0x0100
        /*0462*/ 	.byte	0x08
	.zero		1


	//   ....[2]....
        /*0464*/ 	.word	0x00000330
        /*0468*/ 	.word	0x000000ff
        /*046c*/ 	.word	0x00028c30
        /*0470*/ 	.short	0x0100
        /*0472*/ 	.byte	0x06
	.zero		1


	//   ....[3]....
        /*0474*/ 	.word	0x00000340
        /*0478*/ 	.word	0x000000ff
        /*047c*/ 	.word	0x00028c40
        /*0480*/ 	.short	0x0100
        /*0482*/ 	.byte	0x06
	.zero		1


	//   ....[4]....
        /*0484*/ 	.word	0x00000350
        /*0488*/ 	.word	0x000000ff
        /*048c*/ 	.word	0x00028c38
        /*0490*/ 	.short	0x0100
        /*0492*/ 	.byte	0x06
	.zero		1


	//   ....[5]....
        /*0494*/ 	.word	0x00000360
        /*0498*/ 	.word	0x000000ff
        /*049c*/ 	.word	0x00028c48
        /*04a0*/ 	.short	0x0100
        /*04a2*/ 	.byte	0x06
	.zero		1


	//   ....[6]....
        /*04a4*/ 	.word	0x00000490
        /*04a8*/ 	.word	0x000000ff
        /*04ac*/ 	.word	0x00028c50
        /*04b0*/ 	.short	0x0100
        /*04b2*/ 	.byte	0x08
	.zero		1


	//   ....[7]....
        /*04b4*/ 	.word	0x000004a0
        /*04b8*/ 	.word	0x000000ff
        /*04bc*/ 	.word	0x00028c60
        /*04c0*/ 	.short	0x0100
        /*04c2*/ 	.byte	0x08
	.zero		1


	//   ....[8]....
        /*04c4*/ 	.word	0x000004b0
        /*04c8*/ 	.word	0x000000ff
        /*04cc*/ 	.word	0x00028c58
        /*04d0*/ 	.short	0x0100
        /*04d2*/ 	.byte	0x08
	.zero		1


	//   ....[9]....
        /*04d4*/ 	.word	0x000004c0
        /*04d8*/ 	.word	0x000000ff
        /*04dc*/ 	.word	0x00028c68
        /*04e0*/ 	.short	0x0100
        /*04e2*/ 	.byte	0x08
	.zero		1


	//   ....[10]....
        /*04e4*/ 	.word	0x000005b0
        /*04e8*/ 	.word	0x000000ff
        /*04ec*/ 	.word	0x00028c70
        /*04f0*/ 	.short	0x0100
        /*04f2*/ 	.byte	0x06
	.zero		1


	//   ....[11]....
        /*04f4*/ 	.word	0x000005c0
        /*04f8*/ 	.word	0x000000ff
        /*04fc*/ 	.word	0x00028c80
        /*0500*/ 	.short	0x0100
        /*0502*/ 	.byte	0x06
	.zero		1


	//   ....[12]....
        /*0504*/ 	.word	0x000005d0
        /*0508*/ 	.word	0x000000ff
        /*050c*/ 	.word	0x00028c78
        /*0510*/ 	.short	0x0100
        /*0512*/ 	.byte	0x06
	.zero		1


	//   ....[13]....
        /*0514*/ 	.word	0x000005e0
        /*0518*/ 	.word	0x000000ff
        /*051c*/ 	.word	0x00028c88
        /*0520*/ 	.short	0x0100
        /*0522*/ 	.byte	0x06
	.zero		1


	//   ....[14]....
        /*0524*/ 	.word	0x00000710
        /*0528*/ 	.word	0x000000ff
        /*052c*/ 	.word	0x00028c90
        /*0530*/ 	.short	0x0100
        /*0532*/ 	.byte	0x08
	.zero		1


	//   ....[15]....
        /*0534*/ 	.word	0x00000720
        /*0538*/ 	.word	0x000000ff
        /*053c*/ 	.word	0x00028ca0
        /*0540*/ 	.short	0x0100
        /*0542*/ 	.byte	0x08
	.zero		1


	//   ....[16]....
        /*0544*/ 	.word	0x00000730
        /*0548*/ 	.word	0x000000ff
        /*054c*/ 	.word	0x00028c98
        /*0550*/ 	.short	0x0100
        /*0552*/ 	.byte	0x08
	.zero		1


	//   ....[17]....
        /*0554*/ 	.word	0x00000740
        /*0558*/ 	.word	0x000000ff
        /*055c*/ 	.word	0x00028ca8
        /*0560*/ 	.short	0x0100
        /*0562*/ 	.byte	0x08
	.zero		1


	//   ....[18]....
        /*0564*/ 	.word	0x00000870
        /*0568*/ 	.word	0x000000ff
        /*056c*/ 	.word	0x00028cb0
        /*0570*/ 	.short	0x0100
        /*0572*/ 	.byte	0x08
	.zero		1


	//   ....[19]....
        /*0574*/ 	.word	0x00000880
        /*0578*/ 	.word	0x000000ff
        /*057c*/ 	.word	0x00028cc0
        /*0580*/ 	.short	0x0100
        /*0582*/ 	.byte	0x08
	.zero		1


	//   ....[20]....
        /*0584*/ 	.word	0x00000890
        /*0588*/ 	.word	0x000000ff
        /*058c*/ 	.word	0x00028cb8
        /*0590*/ 	.short	0x0100
        /*0592*/ 	.byte	0x08
	.zero		1


	//   ....[21]....
        /*0594*/ 	.word	0x000008a0
        /*0598*/ 	.word	0x000000ff
        /*059c*/ 	.word	0x00028cc8
        /*05a0*/ 	.short	0x0100
        /*05a2*/ 	.byte	0x08
	.zero		1


	//   ....[22]....
        /*05a4*/ 	.word	0x00001d20
        /*05a8*/ 	.word	0x000000ff
        /*05ac*/ 	.word	0x00028c50
        /*05b0*/ 	.short	0x010a
        /*05b2*/ 	.byte	0x15
	.zero		1


	//   ....[23]....
        /*05b4*/ 	.word	0x00001ff0
        /*05b8*/ 	.word	0x00000000
        /*05bc*/ 	.word	0x00000000
        /*05c0*/ 	.short	0x0101
        /*05c2*/ 	.byte	0x3f
	.zero		1


	//   ....[24]....
        /*05c4*/ 	.word	0x00002930
        /*05c8*/ 	.word	0x000000ff
        /*05cc*/ 	.word	0x00028c50
        /*05d0*/ 	.short	0x010a
        /*05d2*/ 	.byte	0x15
	.zero		1


	//   ....[25]....
        /*05d4*/ 	.word	0x00002970
        /*05d8*/ 	.word	0x000000ff
        /*05dc*/ 	.word	0x00028c50
        /*05e0*/ 	.short	0x010a
        /*05e2*/ 	.byte	0x15
	.zero		1


	//   ....[26]....
        /*05e4*/ 	.word	0x00002b40
        /*05e8*/ 	.word	0x00000000
        /*05ec*/ 	.word	0x00000000
        /*05f0*/ 	.short	0x0101
        /*05f2*/ 	.byte	0x3f
	.zero		1


	//   ....[27]....
        /*05f4*/ 	.word	0x00003f70
        /*05f8*/ 	.word	0x000000ff
        /*05fc*/ 	.word	0x00028c00
        /*0600*/ 	.short	0x010a
        /*0602*/ 	.byte	0x2b
	.zero		1


	//   ....[28]....
        /*0604*/ 	.word	0x00003ff0
        /*0608*/ 	.word	0x00000007
        /*060c*/ 	.word	0x00028c30
        /*0610*/ 	.short	0x010a
        /*0612*/ 	.byte	0x3f
	.zero		1


	//   ....[29]....
        /*0614*/ 	.word	0x00004030
        /*0618*/ 	.word	0x00000007
        /*061c*/ 	.word	0x00028c30
        /*0620*/ 	.short	0x010a
        /*0622*/ 	.byte	0x3f
	.zero		1


	//   ....[30]....
        /*0624*/ 	.word	0x00004620
        /*0628*/ 	.word	0x00000003
        /*062c*/ 	.word	0x00000000
        /*0630*/ 	.short	0x0101
        /*0632*/ 	.byte	0x3f
	.zero		1


	//   ....[31]....
        /*0634*/ 	.word	0x000060d0
        /*0638*/ 	.word	0x00000007
        /*063c*/ 	.word	0x00028c50
        /*0640*/ 	.short	0x010a
        /*0642*/ 	.byte	0x3f
	.zero		1


	//   ....[32]....
        /*0644*/ 	.word	0x00006110
        /*0648*/ 	.word	0x00000007
        /*064c*/ 	.word	0x00028c50
        /*0650*/ 	.short	0x010a
        /*0652*/ 	.byte	0x3f
	.zero		1


	//   ....[33]....
        /*0654*/ 	.word	0x000063a0
        /*0658*/ 	.word	0x00000007
        /*065c*/ 	.word	0x00000000
        /*0660*/ 	.short	0x0101
        /*0662*/ 	.byte	0x3f
	.zero		1


	//   ....[34]....
        /*0664*/ 	.word	0x00006660
        /*0668*/ 	.word	0x000000ff
        /*066c*/ 	.word	0x00028c30
        /*0670*/ 	.short	0x010a
        /*0672*/ 	.byte	0x1c
	.zero		1


	//   ....[35]....
        /*0674*/ 	.word	0x000066a0
        /*0678*/ 	.word	0x000000ff
        /*067c*/ 	.word	0x00028c30
        /*0680*/ 	.short	0x010a
        /*0682*/ 	.byte	0x1c
	.zero		1


	//   ....[36]....
        /*0684*/ 	.word	0x00006b50
        /*0688*/ 	.word	0x0000000a
        /*068c*/ 	.word	0x00000000
        /*0690*/ 	.short	0x0101
        /*0692*/ 	.byte	0x3f
	.zero		1


	//   ....[37]....
        /*0694*/ 	.word	0x00008a10
        /*0698*/ 	.word	0x000000ff
        /*069c*/ 	.word	0x00028c50
        /*06a0*/ 	.short	0x010a
        /*06a2*/ 	.byte	0x1c
	.zero		1


	//   ....[38]....
        /*06a4*/ 	.word	0x00008a50
        /*06a8*/ 	.word	0x000000ff
        /*06ac*/ 	.word	0x00028c50
        /*06b0*/ 	.short	0x010a
        /*06b2*/ 	.byte	0x1c
	.zero		1


	//   ....[39]....
        /*06b4*/ 	.word	0x00008ce0
        /*06b8*/ 	.word	0x000000a8
        /*06bc*/ 	.word	0x00000000
        /*06c0*/ 	.short	0x0101
        /*06c2*/ 	.byte	0x3f
	.zero		1


	//   ....[40]....
        /*06c4*/ 	.word	0x000090c0
        /*06c8*/ 	.word	0x000000ff
        /*06cc*/ 	.word	0x00028c30
        /*06d0*/ 	.short	0x010a
        /*06d2*/ 	.byte	0x19
	.zero		1


	//   ....[41]....
        /*06d4*/ 	.word	0x00009100
        /*06d8*/ 	.word	0x000000ff
        /*06dc*/ 	.word	0x00028c30
        /*06e0*/ 	.short	0x010a
        /*06e2*/ 	.byte	0x19
	.zero		1


	//   ....[42]....
        /*06e4*/ 	.word	0x00009ee0
        /*06e8*/ 	.word	0x00000098
        /*06ec*/ 	.word	0x00000000
        /*06f0*/ 	.short	0x0101
        /*06f2*/ 	.byte	0x3f
	.zero		1


	//   ....[43]....
        /*06f4*/ 	.word	0x0000a9a0
        /*06f8*/ 	.word	0x000000ff
        /*06fc*/ 	.word	0x00028c50
        /*0700*/ 	.short	0x010a
        /*0702*/ 	.byte	0x19
	.zero		1


	//   ....[44]....
        /*0704*/ 	.word	0x0000a9e0
        /*0708*/ 	.word	0x000000ff
        /*070c*/ 	.word	0x00028c50
        /*0710*/ 	.short	0x010a
        /*0712*/ 	.byte	0x19
	.zero		1


	//   ....[45]....
        /*0714*/ 	.word	0x0000ac50
        /*0718*/ 	.word	0x000000ad
        /*071c*/ 	.word	0x00000000
        /*0720*/ 	.short	0x0101
        /*0722*/ 	.byte	0x3f
	.zero		1


	//   ....[46]....
        /*0724*/ 	.word	0x0000adc0
        /*0728*/ 	.word	0x000000ff
        /*072c*/ 	.word	0x00028c30
        /*0730*/ 	.short	0x010a
        /*0732*/ 	.byte	0x1b
	.zero		1


	//   ....[47]....
        /*0734*/ 	.word	0x0000ae00
        /*0738*/ 	.word	0x000000ff
        /*073c*/ 	.word	0x00028c30
        /*0740*/ 	.short	0x010a
        /*0742*/ 	.byte	0x1b
	.zero		1


	//   ....[48]....
        /*0744*/ 	.word	0x0000b280
        /*0748*/ 	.word	0x00000008
        /*074c*/ 	.word	0x00000000
        /*0750*/ 	.short	0x0101
        /*0752*/ 	.byte	0x3f
	.zero		1


	//   ....[49]....
        /*0754*/ 	.word	0x0000d150
        /*0758*/ 	.word	0x000000ff
        /*075c*/ 	.word	0x00028c50
        /*0760*/ 	.short	0x010a
        /*0762*/ 	.byte	0x1b
	.zero		1


	//   ....[50]....
        /*0764*/ 	.word	0x0000d190
        /*0768*/ 	.word	0x000000ff
        /*076c*/ 	.word	0x00028c50
        /*0770*/ 	.short	0x010a
        /*0772*/ 	.byte	0x1b
	.zero		1


	//   ....[51]....
        /*0774*/ 	.word	0x0000d420
        /*0778*/ 	.word	0x00000014
        /*077c*/ 	.word	0x00000000
        /*0780*/ 	.short	0x0101
        /*0782*/ 	.byte	0x3f
	.zero		1


	//   ....[52]....
        /*0784*/ 	.word	0x0000f8e0
        /*0788*/ 	.word	0x000000ff
        /*078c*/ 	.word	0x00000000
        /*0790*/ 	.short	0x0101
        /*0792*/ 	.byte	0x05
	.zero		1


	//   ....[53]....
        /*0794*/ 	.word	0x00011d40
        /*0798*/ 	.word	0x00000003
        /*079c*/ 	.word	0x00028c40
        /*07a0*/ 	.short	0x010a
        /*07a2*/ 	.byte	0x3f
	.zero		1


	//   ....[54]....
        /*07a4*/ 	.word	0x00012680
        /*07a8*/ 	.word	0x00000011
        /*07ac*/ 	.word	0x00028c00
        /*07b0*/ 	.short	0x0107
        /*07b2*/ 	.byte	0x3f
	.zero		1


	//   ....[55]....
        /*07b4*/ 	.word	0x00012770
        /*07b8*/ 	.word	0x00000011
        /*07bc*/ 	.word	0x00028c00
        /*07c0*/ 	.short	0x0101
        /*07c2*/ 	.byte	0x3f
	.zero		1


	//   ....[56]....
        /*07c4*/ 	.word	0x00012790
        /*07c8*/ 	.word	0x00000011
        /*07cc*/ 	.word	0x00028c20
        /*07d0*/ 	.short	0x010a
        /*07d2*/ 	.byte	0x3f
	.zero		1


	//   ....[57]....
        /*07d4*/ 	.word	0x00012870
        /*07d8*/ 	.word	0x00000000
        /*07dc*/ 	.word	0x00028c60
        /*07e0*/ 	.short	0x010a
        /*07e2*/ 	.byte	0x3f
	.zero		1


	//   ....[58]....
        /*07e4*/ 	.word	0x00013440
        /*07e8*/ 	.word	0x00000002
        /*07ec*/ 	.word	0x00028c40
        /*07f0*/ 	.short	0x010a
        /*07f2*/ 	.byte	0x3f
	.zero		1


	//   ....[59]....
        /*07f4*/ 	.word	0x00013680
        /*07f8*/ 	.word	0x00000002
        /*07fc*/ 	.word	0x00028c60
        /*0800*/ 	.short	0x010a
        /*0802*/ 	.byte	0x3f
	.zero		1


	//   ....[60]....
        /*0804*/ 	.word	0x00014220
        /*0808*/ 	.word	0x00000004
        /*080c*/ 	.word	0x00028c40
        /*0810*/ 	.short	0x010a
        /*0812*/ 	.byte	0x3f
	.zero		1


	//   ....[61]....
        /*0814*/ 	.word	0x00014460
        /*0818*/ 	.word	0x00000004
        /*081c*/ 	.word	0x00028c60
        /*0820*/ 	.short	0x010a
        /*0822*/ 	.byte	0x3f
	.zero		1


	//   ....[62]....
        /*0824*/ 	.word	0x00014f90
        /*0828*/ 	.word	0x00000004
        /*082c*/ 	.word	0x00028c40
        /*0830*/ 	.short	0x010a
        /*0832*/ 	.byte	0x3f
	.zero		1


	//   ....[63]....
        /*0834*/ 	.word	0x000151d0
        /*0838*/ 	.word	0x00000004
        /*083c*/ 	.word	0x00028c60
        /*0840*/ 	.short	0x010a
        /*0842*/ 	.byte	0x3f
	.zero		1


	//   ....[64]....
        /*0844*/ 	.word	0x00015f00
        /*0848*/ 	.word	0x00000000
        /*084c*/ 	.word	0x00028c20
        /*0850*/ 	.short	0x010a
        /*0852*/ 	.byte	0x3f
	.zero		1


	//   ....[65]....
        /*0854*/ 	.word	0x000160d0
        /*0858*/ 	.word	0x00000006
        /*085c*/ 	.word	0x00000000
        /*0860*/ 	.short	0x010a
        /*0862*/ 	.byte	0x3f
	.zero		1


	//   ....[66]....
        /*0864*/ 	.word	0x00016120
        /*0868*/ 	.word	0x00000003
        /*086c*/ 	.word	0x00000000
        /*0870*/ 	.short	0x010a
        /*0872*/ 	.byte	0x3f
	.zero		1


	//   ....[67]....
        /*0874*/ 	.word	0x00016180
        /*0878*/ 	.word	0x00000012
        /*087c*/ 	.word	0x00000000
        /*0880*/ 	.short	0x010a
        /*0882*/ 	.byte	0x3f
	.zero		1


	//   ....[68]....
        /*0884*/ 	.word	0x000161b0
        /*0888*/ 	.word	0x00000003
        /*088c*/ 	.word	0x00000000
        /*0890*/ 	.short	0x010a
        /*0892*/ 	.byte	0x3f
	.zero		1


	//   ....[69]....
        /*0894*/ 	.word	0x00016220
        /*0898*/ 	.word	0x00000003
        /*089c*/ 	.word	0x00028c50
        /*08a0*/ 	.short	0x010a
        /*08a2*/ 	.byte	0x3f
	.zero		1


	//   ....[70]....
        /*08a4*/ 	.word	0x00016280
        /*08a8*/ 	.word	0x00000003
        /*08ac*/ 	.word	0x00028c50
        /*08b0*/ 	.short	0x010a
        /*08b2*/ 	.byte	0x3f
	.zero		1


	//   ....[71]....
        /*08b4*/ 	.word	0x000162e0
        /*08b8*/ 	.word	0x00000003
        /*08bc*/ 	.word	0x00028c00
        /*08c0*/ 	.short	0x010a
        /*08c2*/ 	.byte	0x3f
	.zero		1


	//   ....[72]....
        /*08c4*/ 	.word	0x00016330
        /*08c8*/ 	.word	0x00000007
        /*08cc*/ 	.word	0x00028c30
        /*08d0*/ 	.short	0x010a
        /*08d2*/ 	.byte	0x3f
	.zero		1


	//   ....[73]....
        /*08d4*/ 	.word	0x00016380
        /*08d8*/ 	.word	0x00000007
        /*08dc*/ 	.word	0x00028c50
        /*08e0*/ 	.short	0x010a
        /*08e2*/ 	.byte	0x3f
	.zero		1


	//   ....[74]....
        /*08e4*/ 	.word	0x000163e0
        /*08e8*/ 	.word	0x0000000a
        /*08ec*/ 	.word	0x00028c30
        /*08f0*/ 	.short	0x010a
        /*08f2*/ 	.byte	0x3f
	.zero		1


	//   ....[75]....
        /*08f4*/ 	.word	0x00016430
        /*08f8*/ 	.word	0x000000a8
        /*08fc*/ 	.word	0x00028c50
        /*0900*/ 	.short	0x010a
        /*0902*/ 	.byte	0x3f
	.zero		1


	//   ....[76]....
        /*0904*/ 	.word	0x00016490
        /*0908*/ 	.word	0x00000005
        /*090c*/ 	.word	0x00028c30
        /*0910*/ 	.short	0x010a
        /*0912*/ 	.byte	0x3f
	.zero		1


	//   ....[77]....
        /*0914*/ 	.word	0x000164e0
        /*0918*/ 	.word	0x000000ad
        /*091c*/ 	.word	0x00028c50
        /*0920*/ 	.short	0x010a
        /*0922*/ 	.byte	0x3f
	.zero		1


	//   ....[78]....
        /*0924*/ 	.word	0x00016540
        /*0928*/ 	.word	0x00000006
        /*092c*/ 	.word	0x00028c30
        /*0930*/ 	.short	0x010a
        /*0932*/ 	.byte	0x3f
	.zero		1


	//   ....[79]....
        /*0934*/ 	.word	0x00016590
        /*0938*/ 	.word	0x00000014
        /*093c*/ 	.word	0x00028c50
        /*0940*/ 	.short	0x010a
        /*0942*/ 	.byte	0x3f
	.zero		1


	//   ....[80]....
        /*0944*/ 	.word	0x000166e0
        /*0948*/ 	.word	0x00000003
        /*094c*/ 	.word	0x00028c40
        /*0950*/ 	.short	0x010a
        /*0952*/ 	.byte	0x3f
	.zero		1


	//   ....[81]....
        /*0954*/ 	.word	0x00016c20
        /*0958*/ 	.word	0x00000011
        /*095c*/ 	.word	0x00028c20
        /*0960*/ 	.short	0x010a
        /*0962*/ 	.byte	0x3f
	.zero		1


	//   ....[82]....
        /*0964*/ 	.word	0x00016c70
        /*0968*/ 	.word	0x00000000
        /*096c*/ 	.word	0x00028c60
        /*0970*/ 	.short	0x010a
        /*0972*/ 	.byte	0x3f
	.zero		1


	//   ....[83]....
        /*0974*/ 	.word	0x00016cc0
        /*0978*/ 	.word	0x00000002
        /*097c*/ 	.word	0x00028c40
        /*0980*/ 	.short	0x010a
        /*0982*/ 	.byte	0x3f
	.zero		1


	//   ....[84]....
        /*0984*/ 	.word	0x00016d10
        /*0988*/ 	.word	0x00000002
        /*098c*/ 	.word	0x00028c60
        /*0990*/ 	.short	0x010a
        /*0992*/ 	.byte	0x3f
	.zero		1


	//   ....[85]....
        /*0994*/ 	.word	0x00016d60
        /*0998*/ 	.word	0x00000004
        /*099c*/ 	.word	0x00028c40
        /*09a0*/ 	.short	0x010a
        /*09a2*/ 	.byte	0x3f
	.zero		1


	//   ....[86]....
        /*09a4*/ 	.word	0x00016db0
        /*09a8*/ 	.word	0x00000004
        /*09ac*/ 	.word	0x00028c60
        /*09b0*/ 	.short	0x010a
        /*09b2*/ 	.byte	0x3f
	.zero		1


	//   ....[87]....
        /*09b4*/ 	.word	0x00016e00
        /*09b8*/ 	.word	0x00000004
        /*09bc*/ 	.word	0x00028c40
        /*09c0*/ 	.short	0x010a
        /*09c2*/ 	.byte	0x3f
	.zero		1


	//   ....[88]....
        /*09c4*/ 	.word	0x00016e50
        /*09c8*/ 	.word	0x00000004
        /*09cc*/ 	.word	0x00028c60
        /*09d0*/ 	.short	0x010a
        /*09d2*/ 	.byte	0x3f
	.zero		1


	//   ....[89]....
        /*09d4*/ 	.word	0x00016f40
        /*09d8*/ 	.word	0x00000000
        /*09dc*/ 	.word	0x00028c20
        /*09e0*/ 	.short	0x010a
        /*09e2*/ 	.byte	0x3f
	.zero		1


	//   ....[90]....
        /*09e4*/ 	.word	0x000170e0
        /*09e8*/ 	.word	0x00000006
        /*09ec*/ 	.word	0x00000000
        /*09f0*/ 	.short	0x010a
        /*09f2*/ 	.byte	0x3f
	.zero		1


	//   ....[91]....
        /*09f4*/ 	.word	0x00017130
        /*09f8*/ 	.word	0x00000003
        /*09fc*/ 	.word	0x00000000
        /*0a00*/ 	.short	0x010a
        /*0a02*/ 	.byte	0x3f
	.zero		1


	//   ....[92]....
        /*0a04*/ 	.word	0x00017180
        /*0a08*/ 	.word	0x00000012
        /*0a0c*/ 	.word	0x00000000
        /*0a10*/ 	.short	0x010a
        /*0a12*/ 	.byte	0x3f
	.zero		1


	//----- nvinfo : EIATTR_NUM_MBARRIERS
	.align		4
.L_326:
        /*0a14*/ 	.byte	0x03, 0x38
        /*0a16*/ 	.short	0x0016


	//----- nvinfo : EIATTR_EXIT_INSTR_OFFSETS
	.align		4
        /*0a18*/ 	.byte	0x04, 0x1c
        /*0a1a*/ 	.short	(.L_328 - .L_327)


	//   ....[0]....
.L_327:
        /*0a1c*/ 	.word	0x00000a00


	//   ....[1]....
        /*0a20*/ 	.word	0x000109f0


	//   ....[2]....
        /*0a24*/ 	.word	0x00016200


	//----- nvinfo : EIATTR_MAX_THREADS
	.align		4
.L_328:
        /*0a28*/ 	.byte	0x04, 0x05
        /*0a2a*/ 	.short	(.L_330 - .L_329)
.L_329:
        /*0a2c*/ 	.word	0x00000180
        /*0a30*/ 	.word	0x00000001
        /*0a34*/ 	.word	0x00000001


	//----- nvinfo : EIATTR_CRS_STACK_SIZE
	.align		4
.L_330:
        /*0a38*/ 	.byte	0x04, 0x1e
        /*0a3a*/ 	.short	(.L_332 - .L_331)
.L_331:
        /*0a3c*/ 	.word	0x00000000


	//----- nvinfo : EIATTR_CBANK_PARAM_SIZE
	.align		4
.L_332:
        /*0a40*/ 	.byte	0x03, 0x19
        /*0a42*/ 	.short	0x0af0


	//----- nvinfo : EIATTR_PARAM_CBANK
	.align		4
        /*0a44*/ 	.byte	0x04, 0x0a
        /*0a46*/ 	.short	(.L_334 - .L_333)
	.align		4
.L_333:
        /*0a48*/ 	.word	index@(.nv.constant0._ZN7cutlass13device_kernelIN5flash11enable_sm90INS1_16FlashAttnFwdSm90INS1_25CollectiveMainloopFwdSm90ILi2EN4cute5tupleIJNS5_1CILi1EEES8_S8_EEENS6_IJNS7_ILi64EEESA_SA_EEELi512ENS_6half_tEfNS_4arch4Sm90ELb0ELb1ELb1ELb0ELb0ELb0ELb0ELb0ELb0ELb1ELb0ELb0EEENS1_21CollectiveEpilogueFwdINS6_IJSA_NS7_ILi512EEESA_EEES9_SC_SE_Li256ELb0ELb1ELb0ELb0EEENS1_30DynamicPersistentTileSchedulerILi256ELi128ELb0ELb1ELb1EEEEEEEEEvNT_6ParamsE)
        /*0a4c*/ 	.short	0x0210
        /*0a4e*/ 	.short	0x0af0


	//----- nvinfo : EIATTR_SW_WAR
	.align		4
.L_334:
        /*0a50*/ 	.byte	0x04, 0x36
        /*0a52*/ 	.short	(.L_336 - .L_335)
.L_335:
        /*0a54*/ 	.word	0x00000008
.L_336:


//--------------------- .nv.info._ZN7cutlass13device_kernelIN5flash11enable_sm90INS1_16FlashAttnFwdSm90INS1_25CollectiveMainloopFwdSm90ILi2EN4cute5tupleIJNS5_1CILi1EEES8_S8_EEENS6_IJNS7_ILi64EEESA_SA_EEELi512ENS_6half_tEfNS_4arch4Sm90ELb0ELb1ELb1ELb0ELb0ELb0ELb1ELb0ELb0ELb1ELb0ELb0EEENS1_21CollectiveEpilogueFwdINS6_IJSA_NS7_ILi512EEESA_EEES9_SC_SE_Li256ELb0ELb1ELb0ELb0EEENS1_30DynamicPersistentTileSchedulerILi256ELi128ELb0ELb1ELb1EEEEEEEEEvNT_6ParamsE --------------------------
	.section	.nv.info._ZN7cutlass13device_kernelIN5flash11enable_sm90INS1_16FlashAttnFwdSm90INS1_25CollectiveMainloopFwdSm90ILi2EN4cute5tupleIJNS5_1CILi1EEES8_S8_EEENS6_IJNS7_ILi64EEESA_SA_EEELi512ENS_6half_tEfNS_4arch4Sm90ELb0ELb1ELb1ELb0ELb0ELb0ELb1ELb0ELb0ELb1ELb0ELb0EEENS1_21CollectiveEpilogueFwdINS6_IJSA_NS7_ILi512EEESA_EEES9_SC_SE_Li256ELb0ELb1ELb0ELb0EEENS1_30DynamicPersistentTileSchedulerILi256ELi128ELb0ELb1ELb1EEEEEEEEEvNT_6ParamsE,"",@"SHT_CUDA_INFO"
	.sectionflags	@""
	.align	4


	//----- nvinfo : EIATTR_CUDA_API_VERSION
	.align		4
        /*0000*/ 	.byte	0x04, 0x37
        /*0002*/ 	.short	(.L_338 - .L_337)
.L_337:
        /*0004*/ 	.word	0x00000082


	//----- nvinfo : EIATTR_KPARAM_INFO
	.align		4
.L_338:
        /*0008*/ 	.byte	0x04, 0x17
        /*000a*/ 	.short	(.L_340 - .L_339)
.L_339:
        /*000c*/ 	.word	0x00000000
        /*0010*/ 	.short	0x0000
        /*0012*/ 	.short	0x0070
        /*0014*/ 	.byte	0x00, 0xf0, 0x01, 0x2e


	//----- nvinfo : EIATTR_SPARSE_MMA_MASK
	.align		4
.L_340:
        /*0018*/ 	.byte	0x03, 0x50
        /*001a*/ 	.short	0x0000


	//----- nvinfo : EIATTR_MAXREG_COUNT
	.align		4
        /*001c*/ 	.byte	0x03, 0x1b
        /*001e*/ 	.short	0x00a8


	//----- nvinfo : EIATTR_NUM_BARRIERS
	.align		4
        /*0020*/ 	.byte	0x02, 0x4c
        /*0022*/ 	.byte	0x10
	.zero		1


	//----- nvinfo : EIATTR_EXTERNS
	.align		4
        /*0024*/ 	.byte	0x04, 0x0f
        /*0026*/ 	.short	(.L_342 - .L_341)


	//   ....[0]....
	.align		4
.L_341:
        /*0028*/ 	.word	index@(__assertfail)


	//----- nvinfo : EIATTR_ANNOTATIONS
	.align		4
.L_342:
        /*002c*/ 	.byte	0x04, 0x55
        /*002e*/ 	.short	(.L_344 - .L_343)


	//   ....[0]....
.L_343:
        /* <DEDUP_REMOVED lines=33> */


	//----- nvinfo : EIATTR_MERCURY_ISA_VERSION
	.align		4
.L_344:
        /*0230*/ 	.byte	0x03, 0x5f
        /*0232*/ 	.short	0x0101


	//----- nvinfo : EIATTR_INT_WARP_WIDE_INSTR_OFFSETS
	.align		4
        /*0234*/ 	.byte	0x04, 0x31
        /*0236*/ 	.short	(.L_346 - .L_345)


	//   ....[0]....
.L_345:
        /*0238*/ 	.word	0x00000160


	//   ....[1]....
        /*023c*/ 	.word	0x00000200


	//   ....[2]....
        /*0240*/ 	.word	0x00000210


	//   ....[3]....
        /*0244*/ 	.word	0x00000280


	//   ....[4]....
        /*0248*/ 	.word	0x0002eb80


	//   ....[5]....
        /*024c*/ 	.word	0x0002ec10


	//   ....[6]....
        /*0250*/ 	.word	0x00034280


	//   ....[7]....
        /*0254*/ 	.word	0x00034310


	//----- nvinfo : EIATTR_COOP_GROUP_MASK_REGIDS
	.align		4
.L_346:
        /*0258*/ 	.byte	0x04, 0x29
        /*025a*/ 	.short	(.L_348 - .L_347)


	//   ....[0]....
.L_347:
        /*025c*/ 	.word	0xffffffff


	//   ....[1]....
        /*0260*/ 	.word	0xffffffff


	//   ....[2]....
        /*0264*/ 	.word	0xffffffff


	//   ....[3]....
        /*0268*/ 	.word	0xffffffff


	//   ....[4]....
        /*026c*/ 	.word	0xffffffff


	//   ....[5]....
        /*0270*/ 	.word	0xffffffff


	//   ....[6]....
        /*0274*/ 	.word	0xffffffff


	//   ....[7]....
        /*0278*/ 	.word	0xffffffff


	//   ....[8]....
        /*027c*/ 	.word	0xffffffff


	//   ....[9]....
        /*0280*/ 	.word	0xffffffff


	//   ....[10]....
        /*0284*/ 	.word	0xffffffff


	//   ....[11]....
        /*0288*/ 	.word	0xffffffff


	//   ....[12]....
        /*028c*/ 	.word	0xffffffff


	//   ....[13]....
        /*0290*/ 	.word	0xffffffff


	//   ....[14]....
        /*0294*/ 	.word	0xffffffff


	//   ....[15]....
        /*0298*/ 	.word	0xffffffff


	//   ....[16]....
        /*029c*/ 	.word	0xffffffff


	//   ....[17]....
        /*02a0*/ 	.word	0xffffffff


	//   ....[18]....
        /*02a4*/ 	.word	0xffffffff


	//   ....[19]....
        /*02a8*/ 	.word	0xffffffff


	//   ....[20]....
        /*02ac*/ 	.word	0xffffffff


	//   ....[21]....
        /*02b0*/ 	.word	0xffffffff


	//   ....[22]....
        /*02b4*/ 	.word	0xffffffff


	//   ....[23]....
        /*02b8*/ 	.word	0xffffffff


	//   ....[24]....
        /*02bc*/ 	.word	0xffffffff


	//   ....[25]....
        /*02c0*/ 	.word	0xffffffff


	//   ....[26]....
        /*02c4*/ 	.word	0xffffffff


	//   ....[27]....
        /*02c8*/ 	.word	0xffffffff


	//   ....[28]....
        /*02cc*/ 	.word	0xffffffff


	//   ....[29]....
        /*02d0*/ 	.word	0xffffffff


	//   ....[30]....
        /*02d4*/ 	.word	0xffffffff


	//   ....[31]....
        /*02d8*/ 	.word	0xffffffff


	//   ....[32]....
        /*02dc*/ 	.word	0xffffffff


	//   ....[33]....
        /*02e0*/ 	.word	0xffffffff


	//   ....[34]....
        /*02e4*/ 	.word	0xffffffff


	//   ....[35]....
        /*02e8*/ 	.word	0xffffffff


	//   ....[36]....
        /*02ec*/ 	.word	0xffffffff


	//   ....[37]....
        /*02f0*/ 	.word	0xffffffff


	//   ....[38]....
        /*02f4*/ 	.word	0xffffffff


	//   ....[39]....
        /*02f8*/ 	.word	0xffffffff


	//   ....[40]....
        /*02fc*/ 	.word	0xffffffff


	//   ....[41]....
        /*0300*/ 	.word	0xffffffff


	//   ....[42]....
        /*0304*/ 	.word	0xffffffff


	//   ....[43]....
        /*0308*/ 	.word	0xffffffff


	//   ....[44]....
        /*030c*/ 	.word	0xffffffff


	//   ....[45]....
        /*0310*/ 	.word	0xffffffff


	//   ....[46]....
        /*0314*/ 	.word	0xffffffff


	//   ....[47]....
        /*0318*/ 	.word	0xffffffff


	//   ....[48]....
        /*031c*/ 	.word	0xffffffff


	//   ....[49]....
        /*0320*/ 	.word	0xffffffff


	//   ....[50]....
        /*0324*/ 	.word	0xffffffff


	//   ....[51]....
        /*0328*/ 	.word	0xffffffff


	//   ....[52]....
        /*032c*/ 	.word	0xffffffff


	//   ....[53]....
        /*0330*/ 	.word	0xffffffff


	//   ....[54]....
        /*0334*/ 	.word	0xffffffff


	//   ....[55]....
        /*0338*/ 	.word	0xffffffff


	//   ....[56]....
        /*033c*/ 	.word	0xffffffff


	//   ....[57]....
        /*0340*/ 	.word	0xffffffff


	//   ....[58]....
        /*0344*/ 	.word	0xffffffff


	//   ....[59]....
        /*0348*/ 	.word	0xffffffff


	//   ....[60]....
        /*034c*/ 	.word	0xffffffff


	//   ....[61]....
        /*0350*/ 	.word	0xffffffff


	//   ....[62]....
        /*0354*/ 	.word	0xffffffff


	//   ....[63]....
        /*0358*/ 	.word	0xffffffff


	//   ....[64]....
        /*035c*/ 	.word	0xffffffff


	//   ....[65]....
        /*0360*/ 	.word	0xffffffff


	//   ....[66]....
        /*0364*/ 	.word	0xffffffff


	//   ....[67]....
        /*0368*/ 	.word	0xffffffff


	//   ....[68]....
        /*036c*/ 	.word	0x0500000f


	//   ....[69]....
        /*0370*/ 	.word	0x0500000f


	//   ....[70]....
        /*0374*/ 	.word	0x0500000f


	//   ....[71]....
        /*0378*/ 	.word	0x0500000f


	//   ....[72]....
        /*037c*/ 	.word	0x0500000f


	//   ....[73]....
        /*0380*/ 	.word	0x0500000f


	//   ....[74]....
        /*0384*/ 	.word	0x0500000f


	//   ....[75]....
        /*0388*/ 	.word	0x0500000f


	//   ....[76]....
        /*038c*/ 	.word	0x0500000f


	//   ....[77]....
        /*0390*/ 	.word	0x0500000f


	//   ....[78]....
        /*0394*/ 	.word	0x0500000f


	//   ....[79]....
        /*0398*/ 	.word	0x0500000f


	//   ....[80]....
        /*039c*/ 	.word	0x0500000f


	//   ....[81]....
        /*03a0*/ 	.word	0x0500000f


	//   ....[82]....
        /*03a4*/ 	.word	0x0500000f


	//   ....[83]....
        /*03a8*/ 	.word	0x0500000f


	//   ....[84]....
        /*03ac*/ 	.word	0x0500000f


	//   ....[85]....
        /*03b0*/ 	.word	0x0500000f


	//   ....[86]....
        /*03b4*/ 	.word	0x0500000f


	//   ....[87]....
        /*03b8*/ 	.word	0xffffffff


	//   ....[88]....
        /*03bc*/ 	.word	0xffffffff


	//   ....[89]....
        /*03c0*/ 	.word	0xffffffff


	//   ....[90]....
        /*03c4*/ 	.word	0xffffffff


	//   ....[91]....
        /*03c8*/ 	.word	0xffffffff


	//   ....[92]....
        /*03cc*/ 	.word	0xffffffff


	//   ....[93]....
        /*03d0*/ 	.word	0xffffffff


	//   ....[94]....
        /*03d4*/ 	.word	0xffffffff


	//----- nvinfo : EIATTR_COOP_GROUP_INSTR_OFFSETS
	.align		4
.L_348:
        /*03d8*/ 	.byte	0x04, 0x28
        /*03da*/ 	.short	(.L_350 - .L_349)


	//   ....[0]....
.L_349:
        /*03dc*/ 	.word	0x00000070


	//   ....[1]....
        /*03e0*/ 	.word	0x00000170


	//   ....[2]....
        /*03e4*/ 	.word	0x00000220


	//   ....[3]....
        /*03e8*/ 	.word	0x000003c0


	//   ....[4]....
        /*03ec*/ 	.word	0x00000520


	//   ....[5]....
        /*03f0*/ 	.word	0x00000640


	//   ....[6]....
        /*03f4*/ 	.word	0x000007a0


	//   ....[7]....
        /*03f8*/ 	.word	0x00002520


	//   ....[8]....
        /*03fc*/ 	.word	0x0000a050


	//   ....[9]....
        /*0400*/ 	.word	0x0000c710


	//   ....[10]....
        /*0404*/ 	.word	0x0000da00


	//   ....[11]....
        /*0408*/ 	.word	0x0000df10


	//   ....[12]....
        /*040c*/ 	.word	0x0000ea30


	//   ....[13]....
        /*0410*/ 	.word	0x0000eac0


	//   ....[14]....
        /*0414*/ 	.word	0x0000ebb0


	//   ....[15]....
        /*0418*/ 	.word	0x0000ebd0


	//   ....[16]....
        /*041c*/ 	.word	0x00015990


	//   ....[17]....
        /*0420*/ 	.word	0x000172c0


	//   ....[18]....
        /*0424*/ 	.word	0x00018670


	//   ....[19]....
        /*0428*/ 	.word	0x000187f0


	//   ....[20]....
        /*042c*/ 	.word	0x00018920


	//   ....[21]....
        /*0430*/ 	.word	0x00018940


	//   ....[22]....
        /*0434*/ 	.word	0x0001f690


	//   ....[23]....
        /*0438*/ 	.word	0x00020cd0


	//   ....[24]....
        /*043c*/ 	.word	0x00021fb0


	//   ....[25]....
        /*0440*/ 	.word	0x000227b0


	//   ....[26]....
        /*0444*/ 	.word	0x00023020


	//   ....[27]....
        /*0448*/ 	.word	0x000230b0


	//   ....[28]....
        /*044c*/ 	.word	0x00023170


	//   ....[29]....
        /*0450*/ 	.word	0x00023190


	//   ....[30]....
        /*0454*/ 	.word	0x00029f60


	//   ....[31]....
        /*0458*/ 	.word	0x0002a0a0


	//   ....[32]....
        /*045c*/ 	.word	0x0002a0c0


	//   ....[33]....
        /*0460*/ 	.word	0x0002a100


	//   ....[34]....
        /*0464*/ 	.word	0x0002a120


	//   ....[35]....
        /*0468*/ 	.word	0x0002bba0


	//   ....[36]....
        /*046c*/ 	.word	0x0002c7d0


	//   ....[37]....
        /*0470*/ 	.word	0x0002c800


	//   ....[38]....
        /*0474*/ 	.word	0x0002c840


	//   ....[39]....
        /*0478*/ 	.word	0x0002c850


	//   ....[40]....
        /*047c*/ 	.word	0x0002ce80


	//   ....[41]....
        /*0480*/ 	.word	0x0002ceb0


	//   ....[42]....
        /*0484*/ 	.word	0x0002d100


	//   ....[43]....
        /*0488*/ 	.word	0x0002d120


	//   ....[44]....
        /*048c*/ 	.word	0x0002dac0


	//   ....[45]....
        /*0490*/ 	.word	0x0002db00


	//   ....[46]....
        /*0494*/ 	.word	0x0002dd50


	//   ....[47]....
        /*0498*/ 	.word	0x0002dd70


	//   ....[48]....
        /*049c*/ 	.word	0x0002e060


	//   ....[49]....
        /*04a0*/ 	.word	0x0002f180


	//   ....[50]....
        /*04a4*/ 	.word	0x0002fac0


	//   ....[51]....
        /*04a8*/ 	.word	0x0002faf0


	//   ....[52]....
        /*04ac*/ 	.word	0x0002fbf0


	//   ....[53]....
        /*04b0*/ 	.word	0x0002fc00


	//   ....[54]....
        /*04b4*/ 	.word	0x0002fc80


	//   ....[55]....
        /*04b8*/ 	.word	0x0002fc90


	//   ....[56]....
        /*04bc*/ 	.word	0x0002fca0


	//   ....[57]....
        /*04c0*/ 	.word	0x0002fcb0


	//   ....[58]....
        /*04c4*/ 	.word	0x000306a0


	//   ....[59]....
        /*04c8*/ 	.word	0x000306e0


	//   ....[60]....
        /*04cc*/ 	.word	0x00030700


	//   ....[61]....
        /*04d0*/ 	.word	0x00030840


	//   ....[62]....
        /*04d4*/ 	.word	0x00030a00


	//   ....[63]....
        /*04d8*/ 	.word	0x00030a10


	//   ....[64]....
        /*04dc*/ 	.word	0x00030b60


	//   ....[65]....
        /*04e0*/ 	.word	0x00030b70


	//   ....[66]....
        /*04e4*/ 	.word	0x00034460


	//   ....[67]....
        /*04e8*/ 	.word	0x00034650


	//   ....[68]....
        /*04ec*/ 	.word	0x00034b00


	//   ....[69]....
        /*04f0*/ 	.word	0x00034c60


	//   ....[70]....
        /*04f4*/ 	.word	0x00034ce0


	//   ....[71]....
        /*04f8*/ 	.word	0x00034d90


	//   ....[72]....
        /*04fc*/ 	.word	0x00034e80


	//   ....[73]....
        /*0500*/ 	.word	0x00034ee0


	//   ....[74]....
        /*0504*/ 	.word	0x00034fd0


	//   ....[75]....
        /*0508*/ 	.word	0x00035030


	//   ....[76]....
        /*050c*/ 	.word	0x000350d0


	//   ....[77]....
        /*0510*/ 	.word	0x000351b0


	//   ....[78]....
        /*0514*/ 	.word	0x00035260


	//   ....[79]....
        /*0518*/ 	.word	0x00035540


	//   ....[80]....
        /*051c*/ 	.word	0x00035590


	//   ....[81]....
        /*0520*/ 	.word	0x000356d0


	//   ....[82]....
        /*0524*/ 	.word	0x000357e0


	//   ....[83]....
        /*0528*/ 	.word	0x00035a10


	//   ....[84]....
        /*052c*/ 	.word	0x00035a60


	//   ....[85]....
        /*0530*/ 	.word	0x00035d80


	//   ....[86]....
        /*0534*/ 	.word	0x00035ea0


	//   ....[87]....
        /*0538*/ 	.word	0x00037da0


	//   ....[88]....
        /*053c*/ 	.word	0x00039570


	//   ....[89]....
        /*0540*/ 	.word	0x00039ba0


	//   ....[90]....
        /*0544*/ 	.word	0x0003a8d0


	//   ....[91]....
        /*0548*/ 	.word	0x0003a920


	//   ....[92]....
        /*054c*/ 	.word	0x0003a940


	//   ....[93]....
        /*0550*/ 	.word	0x0003a950


	//   ....[94]....
        /*0554*/ 	.word	0x000455a0


	//----- nvinfo : EIATTR_REG_RECONFIG
	.align		4
.L_350:
        /*0558*/ 	.byte	0x01, 0x54
	.zero		2


	//----- nvinfo : EIATTR_SYSCALL_OFFSETS
	.align		4
        /*055c*/ 	.byte	0x04, 0x46
        /*055e*/ 	.short	(.L_352 - .L_351)


	//   ....[0]....
.L_351:
        /*0560*/ 	.word	0x0000a5a0


	//   ....[1]....
        /*0564*/ 	.word	0x0002ed80


	//   ....[2]....
        /*0568*/ 	.word	0x0002eed0


	//   ....[3]....
        /*056c*/ 	.word	0x0002efc0


	//   ....[4]....
        /*0570*/ 	.word	0x0002f720


	//   ....[5]....
        /*0574*/ 	.word	0x00030000


	//----- nvinfo : EIATTR_MBARRIER_INSTR_OFFSETS
	.align		4
.L_352:
        /*0578*/ 	.byte	0x04, 0x39
        /*057a*/ 	.short	(.L_354 - .L_353)


	//   ....[0]....
.L_353:
        /*057c*/ 	.word	0x000002a0
        /*0580*/ 	.word	0x000000ff
        /*0584*/ 	.word	0x00038800
        /*0588*/ 	.short	0x0100
        /*058a*/ 	.byte	0x08
	.zero		1


	//   ....[1]....
        /*058c*/ 	.word	0x000002b0
        /*0590*/ 	.word	0x000000ff
        /*0594*/ 	.word	0x00038810
        /*0598*/ 	.short	0x0100
        /*059a*/ 	.byte	0x08
	.zero		1


	//   ....[2]....
        /*059c*/ 	.word	0x000002c0
        /*05a0*/ 	.word	0x000000ff
        /*05a4*/ 	.word	0x00038820
        /*05a8*/ 	.short	0x0100
        /*05aa*/ 	.byte	0x08
	.zero		1


	//   ....[3]....
        /*05ac*/ 	.word	0x00000370
        /*05b0*/ 	.word	0x000000ff
        /*05b4*/ 	.word	0x00038830
        /*05b8*/ 	.short	0x0100
        /*05ba*/ 	.byte	0x06
	.zero		1


	//   ....[4]....
        /*05bc*/ 	.word	0x00000380
        /*05c0*/ 	.word	0x000000ff
        /*05c4*/ 	.word	0x00038840
        /*05c8*/ 	.short	0x0100
        /*05ca*/ 	.byte	0x06
	.zero		1


	//   ....[5]....
        /*05cc*/ 	.word	0x00000390
        /*05d0*/ 	.word	0x000000ff
        /*05d4*/ 	.word	0x00038838
        /*05d8*/ 	.short	0x0100
        /*05da*/ 	.byte	0x06
	.zero		1


	//   ....[6]....
        /*05dc*/ 	.word	0x000003a0
        /*05e0*/ 	.word	0x000000ff
        /*05e4*/ 	.word	0x00038848
        /*05e8*/ 	.short	0x0100
        /*05ea*/ 	.byte	0x06
	.zero		1


	//   ....[7]....
        /*05ec*/ 	.word	0x000004d0
        /*05f0*/ 	.word	0x000000ff
        /*05f4*/ 	.word	0x00038850
        /*05f8*/ 	.short	0x0100
        /*05fa*/ 	.byte	0x08
	.zero		1


	//   ....[8]....
        /*05fc*/ 	.word	0x000004e0
        /*0600*/ 	.word	0x000000ff
        /*0604*/ 	.word	0x00038860
        /*0608*/ 	.short	0x0100
        /*060a*/ 	.byte	0x08
	.zero		1


	//   ....[9]....
        /*060c*/ 	.word	0x000004f0
        /*0610*/ 	.word	0x000000ff
        /*0614*/ 	.word	0x00038858
        /*0618*/ 	.short	0x0100
        /*061a*/ 	.byte	0x08
	.zero		1


	//   ....[10]....
        /*061c*/ 	.word	0x00000500
        /*0620*/ 	.word	0x000000ff
        /*0624*/ 	.word	0x00038868
        /*0628*/ 	.short	0x0100
        /*062a*/ 	.byte	0x08
	.zero		1


	//   ....[11]....
        /*062c*/ 	.word	0x000005f0
        /*0630*/ 	.word	0x000000ff
        /*0634*/ 	.word	0x00038870
        /*0638*/ 	.short	0x0100
        /*063a*/ 	.byte	0x06
	.zero		1


	//   ....[12]....
        /*063c*/ 	.word	0x00000600
        /*0640*/ 	.word	0x000000ff
        /*0644*/ 	.word	0x00038880
        /*0648*/ 	.short	0x0100
        /*064a*/ 	.byte	0x06
	.zero		1


	//   ....[13]....
        /*064c*/ 	.word	0x00000610
        /*0650*/ 	.word	0x000000ff
        /*0654*/ 	.word	0x00038878
        /*0658*/ 	.short	0x0100
        /*065a*/ 	.byte	0x06
	.zero		1


	//   ....[14]....
        /*065c*/ 	.word	0x00000620
        /*0660*/ 	.word	0x000000ff
        /*0664*/ 	.word	0x00038888
        /*0668*/ 	.short	0x0100
        /*066a*/ 	.byte	0x06
	.zero		1


	//   ....[15]....
        /*066c*/ 	.word	0x00000750
        /*0670*/ 	.word	0x000000ff
        /*0674*/ 	.word	0x00038890
        /*0678*/ 	.short	0x0100
        /*067a*/ 	.byte	0x08
	.zero		1


	//   ....[16]....
        /*067c*/ 	.word	0x00000760
        /*0680*/ 	.word	0x000000ff
        /*0684*/ 	.word	0x000388a0
        /*0688*/ 	.short	0x0100
        /*068a*/ 	.byte	0x08
	.zero		1


	//   ....[17]....
        /*068c*/ 	.word	0x00000770
        /*0690*/ 	.word	0x000000ff
        /*0694*/ 	.word	0x00038898
        /*0698*/ 	.short	0x0100
        /*069a*/ 	.byte	0x08
	.zero		1


	//   ....[18]....
        /*069c*/ 	.word	0x00000780
        /*06a0*/ 	.word	0x000000ff
        /*06a4*/ 	.word	0x000388a8
        /*06a8*/ 	.short	0x0100
        /*06aa*/ 	.byte	0x08
	.zero		1


	//   ....[19]....
        /*06ac*/ 	.word	0x000008c0
        /*06b0*/ 	.word	0x000000ff
        /*06b4*/ 	.word	0x000388b0
        /*06b8*/ 	.short	0x0100
        /*06ba*/ 	.byte	0x08
	.zero		1


	//   ....[20]....
        /*06bc*/ 	.word	0x000008d0
        /*06c0*/ 	.word	0x000000ff
        /*06c4*/ 	.word	0x000388c0
        /*06c8*/ 	.short	0x0100
        /*06ca*/ 	.byte	0x08
	.zero		1


	//   ....[21]....
        /*06cc*/ 	.word	0x000008e0
        /*06d0*/ 	.word	0x000000ff
        /*06d4*/ 	.word	0x000388b8
        /*06d8*/ 	.short	0x0100
        /*06da*/ 	.byte	0x08
	.zero		1


	//   ....[22]....
        /*06dc*/ 	.word	0x000008f0
        /*06e0*/ 	.word	0x000000ff
        /*06e4*/ 	.word	0x000388c8
        /*06e8*/ 	.short	0x0100
        /*06ea*/ 	.byte	0x08
	.zero		1


	//   ....[23]....
        /*06ec*/ 	.word	0x000048e0
        /*06f0*/ 	.word	0x00000000
        /*06f4*/ 	.word	0x00000000
        /*06f8*/ 	.short	0x0101
        /*06fa*/ 	.byte	0x3f
	.zero		1


	//   ....[24]....
        /*06fc*/ 	.word	0x000086a0
        /*0700*/ 	.word	0x00000000
        /*0704*/ 	.word	0x00000000
        /*0708*/ 	.short	0x0101
        /*070a*/ 	.byte	0x3f
	.zero		1


	//   ....[25]....
        /*070c*/ 	.word	0x0000ab10
        /*0710*/ 	.word	0x000000ff
        /*0714*/ 	.word	0x00038800
        /*0718*/ 	.short	0x010a
        /*071a*/ 	.byte	0x27
	.zero		1


	//   ....[26]....
        /*071c*/ 	.word	0x0000b330
        /*0720*/ 	.word	0x00000009
        /*0724*/ 	.word	0x00000000
        /*0728*/ 	.short	0x010a
        /*072a*/ 	.byte	0x3f
	.zero		1


	//   ....[27]....
        /*072c*/ 	.word	0x0000b430
        /*0730*/ 	.word	0x00000005
        /*0734*/ 	.word	0x00000000
        /*0738*/ 	.short	0x010a
        /*073a*/ 	.byte	0x3f
	.zero		1


	//   ....[28]....
        /*073c*/ 	.word	0x0000b870
        /*0740*/ 	.word	0x00000014
        /*0744*/ 	.word	0x00000000
        /*0748*/ 	.short	0x010a
        /*074a*/ 	.byte	0x3f
	.zero		1


	//   ....[29]....
        /*074c*/ 	.word	0x0000b970
        /*0750*/ 	.word	0x00000008
        /*0754*/ 	.word	0x00000000
        /*0758*/ 	.short	0x010a
        /*075a*/ 	.byte	0x3f
	.zero		1


	//   ....[30]....
        /*075c*/ 	.word	0x0000d6b0
        /*0760*/ 	.word	0x00000014
        /*0764*/ 	.word	0x00000000
        /*0768*/ 	.short	0x0101
        /*076a*/ 	.byte	0x3f
	.zero		1


	//   ....[31]....
        /*076c*/ 	.word	0x00015a10
        /*0770*/ 	.word	0x00000005
        /*0774*/ 	.word	0x00000000
        /*0778*/ 	.short	0x0101
        /*077a*/ 	.byte	0x3f
	.zero		1


	//   ....[32]....
        /*077c*/ 	.word	0x00015e90
        /*0780*/ 	.word	0x00000009
        /*0784*/ 	.word	0x00000000
        /*0788*/ 	.short	0x010a
        /*078a*/ 	.byte	0x3f
	.zero		1


	//   ....[33]....
        /*078c*/ 	.word	0x00015f90
        /*0790*/ 	.word	0x00000008
        /*0794*/ 	.word	0x00000000
        /*0798*/ 	.short	0x010a
        /*079a*/ 	.byte	0x3f
	.zero		1


	//   ....[34]....
        /*079c*/ 	.word	0x000163f0
        /*07a0*/ 	.word	0x00000014
        /*07a4*/ 	.word	0x00000000
        /*07a8*/ 	.short	0x010a
        /*07aa*/ 	.byte	0x3f
	.zero		1


	//   ....[35]....
        /*07ac*/ 	.word	0x000164f0
        /*07b0*/ 	.word	0x00000008
        /*07b4*/ 	.word	0x00000000
        /*07b8*/ 	.short	0x010a
        /*07ba*/ 	.byte	0x3f
	.zero		1


	//   ....[36]....
        /*07bc*/ 	.word	0x00018230
        /*07c0*/ 	.word	0x00000014
        /*07c4*/ 	.word	0x00000000
        /*07c8*/ 	.short	0x0101
        /*07ca*/ 	.byte	0x3f
	.zero		1


	//   ....[37]....
        /*07cc*/ 	.word	0x0001f710
        /*07d0*/ 	.word	0x00000005
        /*07d4*/ 	.word	0x00000000
        /*07d8*/ 	.short	0x0101
        /*07da*/ 	.byte	0x3f
	.zero		1


	//   ....[38]....
        /*07dc*/ 	.word	0x0001f8f0
        /*07e0*/ 	.word	0x00000007
        /*07e4*/ 	.word	0x00000000
        /*07e8*/ 	.short	0x010a
        /*07ea*/ 	.byte	0x3f
	.zero		1


	//   ....[39]....
        /*07ec*/ 	.word	0x0001f9f0
        /*07f0*/ 	.word	0x00000006
        /*07f4*/ 	.word	0x00000000
        /*07f8*/ 	.short	0x010a
        /*07fa*/ 	.byte	0x3f
	.zero		1


	//   ....[40]....
        /*07fc*/ 	.word	0x0001fe30
        /*0800*/ 	.word	0x0000000e
        /*0804*/ 	.word	0x00000000
        /*0808*/ 	.short	0x010a
        /*080a*/ 	.byte	0x3f
	.zero		1


	//   ....[41]....
        /*080c*/ 	.word	0x0001ff30
        /*0810*/ 	.word	0x00000006
        /*0814*/ 	.word	0x00000000
        /*0818*/ 	.short	0x010a
        /*081a*/ 	.byte	0x3f
	.zero		1


	//   ....[42]....
        /*081c*/ 	.word	0x00021c70
        /*0820*/ 	.word	0x0000000e
        /*0824*/ 	.word	0x00000000
        /*0828*/ 	.short	0x0101
        /*082a*/ 	.byte	0x3f
	.zero		1


	//   ....[43]....
        /*082c*/ 	.word	0x00029fe0
        /*0830*/ 	.word	0x00000006
        /*0834*/ 	.word	0x00000000
        /*0838*/ 	.short	0x0101
        /*083a*/ 	.byte	0x3f
	.zero		1


	//   ....[44]....
        /*083c*/ 	.word	0x0002cea0
        /*0840*/ 	.word	0x000000ff
        /*0844*/ 	.word	0x00000000
        /*0848*/ 	.short	0x0101
        /*084a*/ 	.byte	0x05
	.zero		1


	//   ....[45]....
        /*084c*/ 	.word	0x0002f3b0
        /*0850*/ 	.word	0x00000000
        /*0854*/ 	.word	0x00038840
        /*0858*/ 	.short	0x010a
        /*085a*/ 	.byte	0x3f
	.zero		1


	//   ....[46]....
        /*085c*/ 	.word	0x0002fdd0
        /*0860*/ 	.word	0x00000011
        /*0864*/ 	.word	0x00038800
        /*0868*/ 	.short	0x0107
        /*086a*/ 	.byte	0x3f
	.zero		1


	//   ....[47]....
        /*086c*/ 	.word	0x0002fe70
        /*0870*/ 	.word	0x00000011
        /*0874*/ 	.word	0x00038800
        /*0878*/ 	.short	0x0101
        /*087a*/ 	.byte	0x3f
	.zero		1


	//   ....[48]....
        /*087c*/ 	.word	0x00030d90
        /*0880*/ 	.word	0x00000011
        /*0884*/ 	.word	0x00038810
        /*0888*/ 	.short	0x0107
        /*088a*/ 	.byte	0x3f
	.zero		1


	//   ....[49]....
        /*088c*/ 	.word	0x00030e90
        /*0890*/ 	.word	0x00000011
        /*0894*/ 	.word	0x00038810
        /*0898*/ 	.short	0x0101
        /*089a*/ 	.byte	0x3f
	.zero		1


	//   ....[50]....
        /*089c*/ 	.word	0x00030eb0
        /*08a0*/ 	.word	0x00000011
        /*08a4*/ 	.word	0x00038820
        /*08a8*/ 	.short	0x010a
        /*08aa*/ 	.byte	0x3f
	.zero		1


	//   ....[51]....
        /*08ac*/ 	.word	0x00030f80
        /*08b0*/ 	.word	0x00000000
        /*08b4*/ 	.word	0x00038860
        /*08b8*/ 	.short	0x010a
        /*08ba*/ 	.byte	0x3f
	.zero		1


	//   ....[52]....
        /*08bc*/ 	.word	0x00031b60
        /*08c0*/ 	.word	0x00000003
        /*08c4*/ 	.word	0x00038840
        /*08c8*/ 	.short	0x010a
        /*08ca*/ 	.byte	0x3f
	.zero		1


	//   ....[53]....
        /*08cc*/ 	.word	0x00031d80
        /*08d0*/ 	.word	0x00000003
        /*08d4*/ 	.word	0x00038860
        /*08d8*/ 	.short	0x010a
        /*08da*/ 	.byte	0x3f
	.zero		1


	//   ....[54]....
        /*08dc*/ 	.word	0x00032930
        /*08e0*/ 	.word	0x00000004
        /*08e4*/ 	.word	0x00038840
        /*08e8*/ 	.short	0x010a
        /*08ea*/ 	.byte	0x3f
	.zero		1


	//   ....[55]....
        /*08ec*/ 	.word	0x00032b50
        /*08f0*/ 	.word	0x00000004
        /*08f4*/ 	.word	0x00038860
        /*08f8*/ 	.short	0x010a
        /*08fa*/ 	.byte	0x3f
	.zero		1


	//   ....[56]....
        /*08fc*/ 	.word	0x00033690
        /*0900*/ 	.word	0x00000004
        /*0904*/ 	.word	0x00038840
        /*0908*/ 	.short	0x010a
        /*090a*/ 	.byte	0x3f
	.zero		1


	//   ....[57]....
        /*090c*/ 	.word	0x000338b0
        /*0910*/ 	.word	0x00000004
        /*0914*/ 	.word	0x00038860
        /*0918*/ 	.short	0x010a
        /*091a*/ 	.byte	0x3f
	.zero		1


	//   ....[58]....
        /*091c*/ 	.word	0x000345d0
        /*0920*/ 	.word	0x00000009
        /*0924*/ 	.word	0x00038820
        /*0928*/ 	.short	0x010a
        /*092a*/ 	.byte	0x3f
	.zero		1


	//   ....[59]....
        /*092c*/ 	.word	0x00034750
        /*0930*/ 	.word	0x00000005
        /*0934*/ 	.word	0x00000000
        /*0938*/ 	.short	0x010a
        /*093a*/ 	.byte	0x3f
	.zero		1


	//   ....[60]....
        /*093c*/ 	.word	0x000347a0
        /*0940*/ 	.word	0x00000007
        /*0944*/ 	.word	0x00000000
        /*0948*/ 	.short	0x010a
        /*094a*/ 	.byte	0x3f
	.zero		1


	//   ....[61]....
        /*094c*/ 	.word	0x000347e0
        /*0950*/ 	.word	0x00000013
        /*0954*/ 	.word	0x00000000
        /*0958*/ 	.short	0x010a
        /*095a*/ 	.byte	0x3f
	.zero		1


	//   ....[62]....
        /*095c*/ 	.word	0x00034810
        /*0960*/ 	.word	0x00000003
        /*0964*/ 	.word	0x00000000
        /*0968*/ 	.short	0x010a
        /*096a*/ 	.byte	0x3f
	.zero		1


	//   ....[63]....
        /*096c*/ 	.word	0x00034880
        /*0970*/ 	.word	0x00000005
        /*0974*/ 	.word	0x00038800
        /*0978*/ 	.short	0x010a
        /*097a*/ 	.byte	0x3f
	.zero		1


	//   ....[64]....
        /*097c*/ 	.word	0x000348d0
        /*0980*/ 	.word	0x00000005
        /*0984*/ 	.word	0x00000000
        /*0988*/ 	.short	0x010a
        /*098a*/ 	.byte	0x3f
	.zero		1


	//   ....[65]....
        /*098c*/ 	.word	0x00034920
        /*0990*/ 	.word	0x00000008
        /*0994*/ 	.word	0x00000000
        /*0998*/ 	.short	0x010a
        /*099a*/ 	.byte	0x3f
	.zero		1


	//   ....[66]....
        /*099c*/ 	.word	0x00034970
        /*09a0*/ 	.word	0x00000008
        /*09a4*/ 	.word	0x00000000
        /*09a8*/ 	.short	0x010a
        /*09aa*/ 	.byte	0x3f
	.zero		1


	//   ....[67]....
        /*09ac*/ 	.word	0x000349c0
        /*09b0*/ 	.word	0x00000008
        /*09b4*/ 	.word	0x00000000
        /*09b8*/ 	.short	0x010a
        /*09ba*/ 	.byte	0x3f
	.zero		1


	//   ....[68]....
        /*09bc*/ 	.word	0x00034a10
        /*09c0*/ 	.word	0x00000006
        /*09c4*/ 	.word	0x00000000
        /*09c8*/ 	.short	0x010a
        /*09ca*/ 	.byte	0x3f
	.zero		1


	//   ....[69]....
        /*09cc*/ 	.word	0x00034a60
        /*09d0*/ 	.word	0x00000006
        /*09d4*/ 	.word	0x00000000
        /*09d8*/ 	.short	0x010a
        /*09da*/ 	.byte	0x3f
	.zero		1


	//   ....[70]....
        /*09dc*/ 	.word	0x00034bb0
        /*09e0*/ 	.word	0x00000000
        /*09e4*/ 	.word	0x00038840
        /*09e8*/ 	.short	0x010a
        /*09ea*/ 	.byte	0x3f
	.zero		1


	//   ....[71]....
        /*09ec*/ 	.word	0x00035aa0
        /*09f0*/ 	.word	0x00000011
        /*09f4*/ 	.word	0x00038820
        /*09f8*/ 	.short	0x010a
        /*09fa*/ 	.byte	0x3f
	.zero		1


	//   ....[72]....
        /*09fc*/ 	.word	0x00035af0
        /*0a00*/ 	.word	0x00000000
        /*0a04*/ 	.word	0x00038860
        /*0a08*/ 	.short	0x010a
        /*0a0a*/ 	.byte	0x3f
	.zero		1


	//   ....[73]....
        /*0a0c*/ 	.word	0x00035b40
        /*0a10*/ 	.word	0x00000003
        /*0a14*/ 	.word	0x00038840
        /*0a18*/ 	.short	0x010a
        /*0a1a*/ 	.byte	0x3f
	.zero		1


	//   ....[74]....
        /*0a1c*/ 	.word	0x00035b90
        /*0a20*/ 	.word	0x00000003
        /*0a24*/ 	.word	0x00038860
        /*0a28*/ 	.short	0x010a
        /*0a2a*/ 	.byte	0x3f
	.zero		1


	//   ....[75]....
        /*0a2c*/ 	.word	0x00035be0
        /*0a30*/ 	.word	0x00000004
        /*0a34*/ 	.word	0x00038840
        /*0a38*/ 	.short	0x010a
        /*0a3a*/ 	.byte	0x3f
	.zero		1


	//   ....[76]....
        /*0a3c*/ 	.word	0x00035c30
        /*0a40*/ 	.word	0x00000004
        /*0a44*/ 	.word	0x00038860
        /*0a48*/ 	.short	0x010a
        /*0a4a*/ 	.byte	0x3f
	.zero		1


	//   ....[77]....
        /*0a4c*/ 	.word	0x00035c80
        /*0a50*/ 	.word	0x00000004
        /*0a54*/ 	.word	0x00038840
        /*0a58*/ 	.short	0x010a
        /*0a5a*/ 	.byte	0x3f
	.zero		1


	//   ....[78]....
        /*0a5c*/ 	.word	0x00035cd0
        /*0a60*/ 	.word	0x00000004
        /*0a64*/ 	.word	0x00038860
        /*0a68*/ 	.short	0x010a
        /*0a6a*/ 	.byte	0x3f
	.zero		1


	//   ....[79]....
        /*0a6c*/ 	.word	0x00035dc0
        /*0a70*/ 	.word	0x00000009
        /*0a74*/ 	.word	0x00038820
        /*0a78*/ 	.short	0x010a
        /*0a7a*/ 	.byte	0x3f
	.zero		1


	//   ....[80]....
        /*0a7c*/ 	.word	0x00035f60
        /*0a80*/ 	.word	0x00000005
        /*0a84*/ 	.word	0x00000000
        /*0a88*/ 	.short	0x010a
        /*0a8a*/ 	.byte	0x3f
	.zero		1


	//   ....[81]....
        /*0a8c*/ 	.word	0x00035fb0
        /*0a90*/ 	.word	0x00000007
        /*0a94*/ 	.word	0x00000000
        /*0a98*/ 	.short	0x010a
        /*0a9a*/ 	.byte	0x3f
	.zero		1


	//   ....[82]....
        /*0a9c*/ 	.word	0x00036000
        /*0aa0*/ 	.word	0x00000013
        /*0aa4*/ 	.word	0x00000000
        /*0aa8*/ 	.short	0x010a
        /*0aaa*/ 	.byte	0x3f
	.zero		1


	//   ....[83]....
        /*0aac*/ 	.word	0x00036200
        /*0ab0*/ 	.word	0x00000009
        /*0ab4*/ 	.word	0x00000000
        /*0ab8*/ 	.short	0x010a
        /*0aba*/ 	.byte	0x3f
	.zero		1


	//   ....[84]....
        /*0abc*/ 	.word	0x00036340
        /*0ac0*/ 	.word	0x0000000d
        /*0ac4*/ 	.word	0x00000000
        /*0ac8*/ 	.short	0x010a
        /*0aca*/ 	.byte	0x3f
	.zero		1


	//   ....[85]....
        /*0acc*/ 	.word	0x000368e0
        /*0ad0*/ 	.word	0x0000000e
        /*0ad4*/ 	.word	0x00038810
        /*0ad8*/ 	.short	0x010a
        /*0ada*/ 	.byte	0x3f
	.zero		1


	//   ....[86]....
        /*0adc*/ 	.word	0x00036a60
        /*0ae0*/ 	.word	0x0000000d
        /*0ae4*/ 	.word	0x00000000
        /*0ae8*/ 	.short	0x010a
        /*0aea*/ 	.byte	0x3f
	.zero		1


	//   ....[87]....
        /*0aec*/ 	.word	0x00036ba0
        /*0af0*/ 	.word	0x00000038
        /*0af4*/ 	.word	0x00000000
        /*0af8*/ 	.short	0x010a
        /*0afa*/ 	.byte	0x3f
	.zero		1


	//   ....[88]....
        /*0afc*/ 	.word	0x00039010
        /*0b00*/ 	.word	0x0000000d
        /*0b04*/ 	.word	0x00000000
        /*0b08*/ 	.short	0x0101
        /*0b0a*/ 	.byte	0x3f
	.zero		1


	//   ....[89]....
        /*0b0c*/ 	.word	0x00045680
        /*0b10*/ 	.word	0x00000004
        /*0b14*/ 	.word	0x00000000
        /*0b18*/ 	.short	0x0101
        /*0b1a*/ 	.byte	0x3f
	.zero		1


	//   ....[90]....
        /*0b1c*/ 	.word	0x000456b0
        /*0b20*/ 	.word	0x0000000d
        /*0b24*/ 	.word	0x00000000
        /*0b28*/ 	.short	0x010a
        /*0b2a*/ 	.byte	0x3f
	.zero		1


	//   ....[91]....
        /*0b2c*/ 	.word	0x00045700
        /*0b30*/ 	.word	0x0000000e
        /*0b34*/ 	.word	0x00038810
        /*0b38*/ 	.short	0x010a
        /*0b3a*/ 	.byte	0x3f
	.zero		1


	//   ....[92]....
        /*0b3c*/ 	.word	0x00045750
        /*0b40*/ 	.word	0x00000038
        /*0b44*/ 	.word	0x00000000
        /*0b48*/ 	.short	0x010a
        /*0b4a*/ 	.byte	0x3f
	.zero		1


	//----- nvinfo : EIATTR_NUM_MBARRIERS
	.align		4
.L_354:
        /*0b4c*/ 	.byte	0x03, 0x38
        /*0b4e*/ 	.short	0x0017


	//----- nvinfo : EIATTR_EXIT_INSTR_OFFSETS
	.align		4
        /*0b50*/ 	.byte	0x04, 0x1c
        /*0b52*/ 	.short	(.L_356 - .L_355)


	//   ....[0]....
.L_355:
        /*0b54*/ 	.word	0x00000b10


	//   ....[1]....
        /*0b58*/ 	.word	0x0002dfe0


	//   ....[2]....
        /*0b5c*/ 	.word	0x00034860


	//----- nvinfo : EIATTR_MAX_THREADS
	.align		4
.L_356:
        /*0b60*/ 	.byte	0x04, 0x05
        /*0b62*/ 	.short	(.L_358 - .L_357)
.L_357:
        /*0b64*/ 	.word	0x00000180
        /*0b68*/ 	.word	0x00000001
        /*0b6c*/ 	.word	0x00000001


	//----- nvinfo : EIATTR_CRS_STACK_SIZE
	.align		4
.L_358:
        /*0b70*/ 	.byte	0x04, 0x1e
        /*0b72*/ 	.short	(.L_360 - .L_359)
.L_359:
        /*0b74*/ 	.word	0x00000000


	//----- nvinfo : EIATTR_CBANK_PARAM_SIZE
	.align		4
.L_360:
        /*0b78*/ 	.byte	0x03, 0x19
        /*0b7a*/ 	.short	0x0bf0


	//----- nvinfo : EIATTR_PARAM_CBANK
	.align		4
        /*0b7c*/ 	.byte	0x04, 0x0a
        /*0b7e*/ 	.short	(.L_362 - .L_361)
	.align		4
.L_361:
        /*0b80*/ 	.word	index@(.nv.constant0._ZN7cutlass13device_kernelIN5flash11enable_sm90INS1_16FlashAttnFwdSm90INS1_25CollectiveMainloopFwdSm90ILi2EN4cute5tupleIJNS5_1CILi1EEES8_S8_EEENS6_IJNS7_ILi64EEESA_SA_EEELi512ENS_6half_tEfNS_4arch4Sm90ELb0ELb1ELb1ELb0ELb0ELb0ELb1ELb0ELb0ELb1ELb0ELb0EEENS1_21CollectiveEpilogueFwdINS6_IJSA_NS7_ILi512EEESA_EEES9_SC_SE_Li256ELb0ELb1ELb0ELb0EEENS1_30DynamicPersistentTileSchedulerILi256ELi128ELb0ELb1ELb1EEEEEEEEEvNT_6ParamsE)
        /*0b84*/ 	.short	0x0210
        /*0b86*/ 	.short	0x0bf0


	//----- nvinfo : EIATTR_SW_WAR
	.align		4
.L_362:
        /*0b88*/ 	.byte	0x04, 0x36
        /*0b8a*/ 	.short	(.L_364 - .L_363)
.L_363:
        /*0b8c*/ 	.word	0x00000008
.L_364:


//--------------------- .nv.info._ZN7cutlass13device_kernelIN5flash11enable_sm90INS1_16FlashAttnFwdSm90INS1_25CollectiveMainloopFwdSm90ILi2EN4cute5tupleIJNS5_1CILi1EEES8_S8_EEENS6_IJNS7_ILi64EEESA_SA_EEELi512ENS_6half_tEfNS_4arch4Sm90ELb0ELb1ELb1ELb1ELb0ELb0ELb0ELb0ELb0ELb1ELb0ELb0EEENS1_21CollectiveEpilogueFwdINS6_IJSA_NS7_ILi512EEESA_EEES9_SC_SE_Li256ELb1ELb1ELb0ELb0EEENS1_36VarlenDynamicPersistentTileSchedulerILi64ELi64ELi256ELi128ELb0ELb1ELb1ELb1ELb0ELb1EEEEEEEEEvNT_6ParamsE --------------------------
	.section	.nv.info._ZN7cutlass13device_kernelIN5flash11enable_sm90INS1_16FlashAttnFwdSm90INS1_25CollectiveMainloopFwdSm90ILi2EN4cute5tupleIJNS5_1CILi1EEES8_S8_EEENS6_IJNS7_ILi64EEESA_SA_EEELi512ENS_6half_tEfNS_4arch4Sm90ELb0ELb1ELb1ELb1ELb0ELb0ELb0ELb0ELb0ELb1ELb0ELb0EEENS1_21CollectiveEpilogueFwdINS6_IJSA_NS7_ILi512EEESA_EEES9_SC_SE_Li256ELb1ELb1ELb0ELb0EEENS1_36VarlenDynamicPersistentTileSchedulerILi64ELi64ELi256ELi128ELb0ELb1ELb1ELb1ELb0ELb1EEEEEEEEEvNT_6ParamsE,"",@"SHT_CUDA_INFO"
	.sectionflags	@""
	.align	4


	//----- nvinfo : EIATTR_CUDA_API_VERSION
	.align		4
        /*0000*/ 	.byte	0x04, 0x37
        /*0002*/ 	.short	(.L_366 - .L_365)
.L_365:
        /*0004*/ 	.word	0x00000082


	//----- nvinfo : EIATTR_KPARAM_INFO
	.align		4
.L_366:
        /*0008*/ 	.byte	0x04, 0x17
        /*000a*/ 	.short	(.L_368 - .L_367)
.L_367:
        /*000c*/ 	.word	0x00000000
        /*0010*/ 	.short	0x0000
        /*0012*/ 	.short	0x0070
        /*0014*/ 	.byte	0x00, 0xf0, 0x01, 0x2a


	//----- nvinfo : EIATTR_SPARSE_MMA_MASK
	.align		4
.L_368:
        /*0018*/ 	.byte	0x03, 0x50
        /*001a*/ 	.short	0x0000


	//----- nvinfo : EIATTR_MAXREG_COUNT
	.align		4
        /*001c*/ 	.byte	0x03, 0x1b
        /*001e*/ 	.short	0x00a8


	//----- nvinfo : EIATTR_NUM_BARRIERS
	.align		4
        /*0020*/ 	.byte	0x02, 0x4c
        /*0022*/ 	.byte	0x10
	.zero		1


	//----- nvinfo : EIATTR_EXTERNS
	.align		4
        /*0024*/ 	.byte	0x04, 0x0f
        /*0026*/ 	.short	(.L_370 - .L_369)


	//   ....[0]....
	.align		4
.L_369:
        /*0028*/ 	.word	index@(__assertfail)


	//----- nvinfo : EIATTR_ANNOTATIONS
	.align		4
.L_370:
        /*002c*/ 	.byte	0x04, 0x55
        /*002e*/ 	.short	(.L_372 - .L_371)


	//   ....[0]....
.L_371:
        /* <DEDUP_REMOVED lines=55> */


	//----- nvinfo : EIATTR_MERCURY_ISA_VERSION
	.align		4
.L_372:
        /*0390*/ 	.byte	0x03, 0x5f
        /*0392*/ 	.short	0x0101


	//----- nvinfo : EIATTR_UNUSED_LOAD_BYTE_OFFSET
	.align		4
        /*0394*/ 	.byte	0x04, 0x44
        /*0396*/ 	.short	(.L_374 - .L_373)


	//   ....[0]....
.L_373:
        /*0398*/ 	.word	0x00000a10
        /*039c*/ 	.word	0x0000fff0


	//   ....[1]....
        /*03a0*/ 	.word	0x0000de80
        /*03a4*/ 	.word	0x0000fff0


	//----- nvinfo : EIATTR_INT_WARP_WIDE_INSTR_OFFSETS
	.align		4
.L_374:
        /*03a8*/ 	.byte	0x04, 0x31
        /*03aa*/ 	.short	(.L_376 - .L_375)


	//   ....[0]....
.L_375:
        /*03ac*/ 	.word	0x00000130


	//   ....[1]....
        /*03b0*/ 	.word	0x00000170


	//   ....[2]....
        /*03b4*/ 	.word	0x000001e0


	//   ....[3]....
        /*03b8*/ 	.word	0x000123e0


	//   ....[4]....
        /*03bc*/ 	.word	0x00012470


	//   ....[5]....
        /*03c0*/ 	.word	0x00016ea0


	//   ....[6]....
        /*03c4*/ 	.word	0x00016f30


	//----- nvinfo : EIATTR_COOP_GROUP_MASK_REGIDS
	.align		4
.L_376:
        /*03c8*/ 	.byte	0x04, 0x29
        /*03ca*/ 	.short	(.L_378 - .L_377)


	//   ....[0]....
.L_377:
        /*03cc*/ 	.word	0xffffffff


	//   ....[1]....
        /*03d0*/ 	.word	0xffffffff


	//   ....[2]....
        /*03d4*/ 	.word	0xffffffff


	//   ....[3]....
        /*03d8*/ 	.word	0xffffffff


	//   ....[4]....
        /*03dc*/ 	.word	0xffffffff


	//   ....[5]....
        /*03e0*/ 	.word	0xffffffff


	//   ....[6]....
        /*03e4*/ 	.word	0xffffffff


	//   ....[7]....
        /*03e8*/ 	.word	0xffffffff


	//   ....[8]....
        /*03ec*/ 	.word	0xffffffff


	//   ....[9]....
        /*03f0*/ 	.word	0xffffffff


	//   ....[10]....
        /*03f4*/ 	.word	0xffffffff


	//   ....[11]....
        /*03f8*/ 	.word	0xffffffff


	//   ....[12]....
        /*03fc*/ 	.word	0xffffffff


	//   ....[13]....
        /*0400*/ 	.word	0xffffffff


	//   ....[14]....
        /*0404*/ 	.word	0xffffffff


	//   ....[15]....
        /*0408*/ 	.word	0xffffffff


	//   ....[16]....
        /*040c*/ 	.word	0xffffffff


	//   ....[17]....
        /*0410*/ 	.word	0xffffffff


	//   ....[18]....
        /*0414*/ 	.word	0xffffffff


	//   ....[19]....
        /*0418*/ 	.word	0xffffffff


	//   ....[20]....
        /*041c*/ 	.word	0xffffffff


	//   ....[21]....
        /*0420*/ 	.word	0xffffffff


	//   ....[22]....
        /*0424*/ 	.word	0xffffffff


	//   ....[23]....
        /*0428*/ 	.word	0xffffffff


	//   ....[24]....
        /*042c*/ 	.word	0xffffffff


	//   ....[25]....
        /*0430*/ 	.word	0xffffffff


	//   ....[26]....
        /*0434*/ 	.word	0xffffffff


	//   ....[27]....
        /*0438*/ 	.word	0xffffffff


	//   ....[28]....
        /*043c*/ 	.word	0xffffffff


	//   ....[29]....
        /*0440*/ 	.word	0xffffffff


	//   ....[30]....
        /*0444*/ 	.word	0xffffffff


	//   ....[31]....
        /*0448*/ 	.word	0xffffffff


	//   ....[32]....
        /*044c*/ 	.word	0xffffffff


	//   ....[33]....
        /*0450*/ 	.word	0xffffffff


	//   ....[34]....
        /*0454*/ 	.word	0xffffffff


	//   ....[35]....
        /*0458*/ 	.word	0xffffffff


	//   ....[36]....
        /*045c*/ 	.word	0xffffffff


	//   ....[37]....
        /*0460*/ 	.word	0xffffffff


	//   ....[38]....
        /*0464*/ 	.word	0xffffffff


	//   ....[39]....
        /*0468*/ 	.word	0xffffffff


	//   ....[40]....
        /*046c*/ 	.word	0xffffffff


	//   ....[41]....
        /*0470*/ 	.word	0xffffffff


	//   ....[42]....
        /*0474*/ 	.word	0xffffffff


	//   ....[43]....
        /*0478*/ 	.word	0xffffffff


	//   ....[44]....
        /*047c*/ 	.word	0xffffffff


	//   ....[45]....
        /*0480*/ 	.word	0xffffffff


	//   ....[46]....
        /*0484*/ 	.word	0xffffffff


	//   ....[47]....
        /*0488*/ 	.word	0xffffffff


	//   ....[48]....
        /*048c*/ 	.word	0xffffffff


	//   ....[49]....
        /*0490*/ 	.word	0xffffffff


	//   ....[50]....
        /*0494*/ 	.word	0xffffffff


	//   ....[51]....
        /*0498*/ 	.word	0xffffffff


	//   ....[52]....
        /*049c*/ 	.word	0xffffffff


	//   ....[53]....
        /*04a0*/ 	.word	0xffffffff


	//   ....[54]....
        /*04a4*/ 	.word	0xffffffff


	//   ....[55]....
        /*04a8*/ 	.word	0xffffffff


	//   ....[56]....
        /*04ac*/ 	.word	0xffffffff


	//   ....[57]....
        /*04b0*/ 	.word	0xffffffff


	//   ....[58]....
        /*04b4*/ 	.word	0xffffffff


	//   ....[59]....
        /*04b8*/ 	.word	0xffffffff


	//   ....[60]....
        /*04bc*/ 	.word	0xffffffff


	//   ....[61]....
        /*04c0*/ 	.word	0xffffffff


	//   ....[62]....
        /*04c4*/ 	.word	0xffffffff


	//   ....[63]....
        /*04c8*/ 	.word	0xffffffff


	//   ....[64]....
        /*04cc*/ 	.word	0xffffffff


	//   ....[65]....
        /*04d0*/ 	.word	0xffffffff


	//   ....[66]....
        /*04d4*/ 	.word	0xffffffff


	//   ....[67]....
        /*04d8*/ 	.word	0xffffffff


	//   ....[68]....
        /*04dc*/ 	.word	0xffffffff


	//   ....[69]....
        /*04e0*/ 	.word	0xffffffff


	//   ....[70]....
        /*04e4*/ 	.word	0xffffffff


	//   ....[71]....
        /*04e8*/ 	.word	0xffffffff


	//   ....[72]....
        /*04ec*/ 	.word	0xffffffff


	//   ....[73]....
        /*04f0*/ 	.word	0xffffffff


	//   ....[74]....
        /*04f4*/ 	.word	0xffffffff


	//   ....[75]....
        /*04f8*/ 	.word	0xffffffff


	//   ....[76]....
        /*04fc*/ 	.word	0xffffffff


	//   ....[77]....
        /*0500*/ 	.word	0xffffffff


	//   ....[78]....
        /*0504*/ 	.word	0xffffffff


	//   ....[79]....
        /*0508*/ 	.word	0xffffffff


	//   ....[80]....
        /*050c*/ 	.word	0xffffffff


	//   ....[81]....
        /*0510*/ 	.word	0xffffffff


	//   ....[82]....
        /*0514*/ 	.word	0xffffffff


	//   ....[83]....
        /*0518*/ 	.word	0xffffffff


	//   ....[84]....
        /*051c*/ 	.word	0xffffffff


	//   ....[85]....
        /*0520*/ 	.word	0xffffffff


	//   ....[86]....
        /*0524*/ 	.word	0xffffffff


	//   ....[87]....
        /*0528*/ 	.word	0xffffffff


	//   ....[88]....
        /*052c*/ 	.word	0xffffffff


	//   ....[89]....
        /*0530*/ 	.word	0xffffffff


	//   ....[90]....
        /*0534*/ 	.word	0xffffffff


	//   ....[91]....
        /*0538*/ 	.word	0xffffffff


	//   ....[92]....
        /*053c*/ 	.word	0xffffffff


	//   ....[93]....
        /*0540*/ 	.word	0xffffffff


	//   ....[94]....
        /*0544*/ 	.word	0xffffffff


	//   ....[95]....
        /*0548*/ 	.word	0x0500000f


	//   ....[96]....
        /*054c*/ 	.word	0x0500000f


	//   ....[97]....
        /*0550*/ 	.word	0x0500000f


	//   ....[98]....
        /*0554*/ 	.word	0x0500000f


	//   ....[99]....
        /*0558*/ 	.word	0x0500000f


	//   ....[100]....
        /*055c*/ 	.word	0x0500000f


	//   ....[101]....
        /*0560*/ 	.word	0x0500000f


	//   ....[102]....
        /*0564*/ 	.word	0x0500000f


	//   ....[103]....
        /*0568*/ 	.word	0x0500000f


	//   ....[104]....
        /*056c*/ 	.word	0x0500000f


	//   ....[105]....
        /*0570*/ 	.word	0x0500000f


	//   ....[106]....
        /*0574*/ 	.word	0x0500000f


	//   ....[107]....
        /*0578*/ 	.word	0x0500000f


	//   ....[108]....
        /*057c*/ 	.word	0x0500000f


	//   ....[109]....
        /*0580*/ 	.word	0x0500000f


	//   ....[110]....
        /*0584*/ 	.word	0x0500000f


	//   ....[111]....
        /*0588*/ 	.word	0x0500000f


	//   ....[112]....
        /*058c*/ 	.word	0x0500000f


	//   ....[113]....
        /*0590*/ 	.word	0x0500000f


	//   ....[114]....
        /*0594*/ 	.word	0x0500000f


	//   ....[115]....
        /*0598*/ 	.word	0x0500000f


	//   ....[116]....
        /*059c*/ 	.word	0x0500000f


	//   ....[117]....
        /*05a0*/ 	.word	0x0500000f


	//   ....[118]....
        /*05a4*/ 	.word	0x0500000f


	//   ....[119]....
        /*05a8*/ 	.word	0x0500000f


	//   ....[120]....
        /*05ac*/ 	.word	0x0500000f


	//   ....[121]....
        /*05b0*/ 	.word	0x0500000f


	//----- nvinfo : EIATTR_COOP_GROUP_INSTR_OFFSETS
	.align		4
.L_378:
        /*05b4*/ 	.byte	0x04, 0x28
        /*05b6*/ 	.short	(.L_380 - .L_379)


	//   ....[0]....
.L_379:
        /*05b8*/ 	.word	0x00000060


	//   ....[1]....
        /*05bc*/ 	.word	0x00000140


	//   ....[2]....
        /*05c0*/ 	.word	0x00000190


	//   ....[3]....
        /*05c4*/ 	.word	0x00000380


	//   ....[4]....
        /*05c8*/ 	.word	0x000004e0


	//   ....[5]....
        /*05cc*/ 	.word	0x00000600


	//   ....[6]....
        /*05d0*/ 	.word	0x00000760


	//   ....[7]....
        /*05d4*/ 	.word	0x00001da0


	//   ....[8]....
        /*05d8*/ 	.word	0x00003e90


	//   ....[9]....
        /*05dc*/ 	.word	0x000044e0


	//   ....[10]....
        /*05e0*/ 	.word	0x00005060


	//   ....[11]....
        /*05e4*/ 	.word	0x00005680


	//   ....[12]....
        /*05e8*/ 	.word	0x00005700


	//   ....[13]....
        /*05ec*/ 	.word	0x00005970


	//   ....[14]....
        /*05f0*/ 	.word	0x000059e0


	//   ....[15]....
        /*05f4*/ 	.word	0x00006320


	//   ....[16]....
        /*05f8*/ 	.word	0x000068e0


	//   ....[17]....
        /*05fc*/ 	.word	0x00006e60


	//   ....[18]....
        /*0600*/ 	.word	0x00007550


	//   ....[19]....
        /*0604*/ 	.word	0x00007650


	//   ....[20]....
        /*0608*/ 	.word	0x00007a60


	//   ....[21]....
        /*060c*/ 	.word	0x00007c30


	//   ....[22]....
        /*0610*/ 	.word	0x00008c20


	//   ....[23]....
        /*0614*/ 	.word	0x00009600


	//   ....[24]....
        /*0618*/ 	.word	0x00009690


	//   ....[25]....
        /*061c*/ 	.word	0x00009980


	//   ....[26]....
        /*0620*/ 	.word	0x00009ad0


	//   ....[27]....
        /*0624*/ 	.word	0x0000aba0


	//   ....[28]....
        /*0628*/ 	.word	0x0000b040


	//   ....[29]....
        /*062c*/ 	.word	0x0000b5f0


	//   ....[30]....
        /*0630*/ 	.word	0x0000bc70


	//   ....[31]....
        /*0634*/ 	.word	0x0000bd40


	//   ....[32]....
        /*0638*/ 	.word	0x0000c0f0


	//   ....[33]....
        /*063c*/ 	.word	0x0000c1d0


	//   ....[34]....
        /*0640*/ 	.word	0x0000d340


	//   ....[35]....
        /*0644*/ 	.word	0x0000d380


	//   ....[36]....
        /*0648*/ 	.word	0x0000d3b0


	//   ....[37]....
        /*064c*/ 	.word	0x0000d420


	//   ....[38]....
        /*0650*/ 	.word	0x0000d450


	//   ....[39]....
        /*0654*/ 	.word	0x0000eda0


	//   ....[40]....
        /*0658*/ 	.word	0x0000f3e0


	//   ....[41]....
        /*065c*/ 	.word	0x0000f410


	//   ....[42]....
        /*0660*/ 	.word	0x0000f430


	//   ....[43]....
        /*0664*/ 	.word	0x0000f450


	//   ....[44]....
        /*0668*/ 	.word	0x0000fae0


	//   ....[45]....
        /*066c*/ 	.word	0x0000faf0


	//   ....[46]....
        /*0670*/ 	.word	0x0000fd20


	//   ....[47]....
        /*0674*/ 	.word	0x0000fd40


	//   ....[48]....
        /*0678*/ 	.word	0x000108e0


	//   ....[49]....
        /*067c*/ 	.word	0x00010910


	//   ....[50]....
        /*0680*/ 	.word	0x00010b50


	//   ....[51]....
        /*0684*/ 	.word	0x00010b70


	//   ....[52]....
        /*0688*/ 	.word	0x00010e30


	//   ....[53]....
        /*068c*/ 	.word	0x00011000


	//   ....[54]....
        /*0690*/ 	.word	0x00011030


	//   ....[55]....
        /*0694*/ 	.word	0x00011060


	//   ....[56]....
        /*0698*/ 	.word	0x00011090


	//   ....[57]....
        /*069c*/ 	.word	0x000110c0


	//   ....[58]....
        /*06a0*/ 	.word	0x000110f0


	//   ....[59]....
        /*06a4*/ 	.word	0x00011260


	//   ....[60]....
        /*06a8*/ 	.word	0x00011290


	//   ....[61]....
        /*06ac*/ 	.word	0x000112c0


	//   ....[62]....
        /*06b0*/ 	.word	0x000112f0


	//   ....[63]....
        /*06b4*/ 	.word	0x00011320


	//   ....[64]....
        /*06b8*/ 	.word	0x00011350


	//   ....[65]....
        /*06bc*/ 	.word	0x000113f0


	//   ....[66]....
        /*06c0*/ 	.word	0x00011450


	//   ....[67]....
        /*06c4*/ 	.word	0x000114e0


	//   ....[68]....
        /*06c8*/ 	.word	0x000129a0


	//   ....[69]....
        /*06cc*/ 	.word	0x000134d0


	//   ....[70]....
        /*06d0*/ 	.word	0x000134f0


	//   ....[71]....
        /*06d4*/ 	.word	0x000135a0


	//   ....[72]....
        /*06d8*/ 	.word	0x000135b0


	//   ....[73]....
        /*06dc*/ 	.word	0x00013630


	//   ....[74]....
        /*06e0*/ 	.word	0x00013640


	//   ....[75]....
        /*06e4*/ 	.word	0x00013650


	//   ....[76]....
        /*06e8*/ 	.word	0x00013660


	//   ....[77]....
        /*06ec*/ 	.word	0x00017130


	//   ....[78]....
        /*06f0*/ 	.word	0x00017160


	//   ....[79]....
        /*06f4*/ 	.word	0x000171a0


	//   ....[80]....
        /*06f8*/ 	.word	0x000171d0


	//   ....[81]....
        /*06fc*/ 	.word	0x00017200


	//   ....[82]....
        /*0700*/ 	.word	0x00017230


	//   ....[83]....
        /*0704*/ 	.word	0x00017260


	//   ....[84]....
        /*0708*/ 	.word	0x00017290


	//   ....[85]....
        /*070c*/ 	.word	0x00017410


	//   ....[86]....
        /*0710*/ 	.word	0x00017440


	//   ....[87]....
        /*0714*/ 	.word	0x00017470


	//   ....[88]....
        /*0718*/ 	.word	0x000174a0


	//   ....[89]....
        /*071c*/ 	.word	0x000174d0


	//   ....[90]....
        /*0720*/ 	.word	0x00017500


	//   ....[91]....
        /*0724*/ 	.word	0x000175c0


	//   ....[92]....
        /*0728*/ 	.word	0x000175e0


	//   ....[93]....
        /*072c*/ 	.word	0x00017650


	//   ....[94]....
        /*0730*/ 	.word	0x00017d10


	//   ....[95]....
        /*0734*/ 	.word	0x00018420


	//   ....[96]....
        /*0738*/ 	.word	0x000185e0


	//   ....[97]....
        /*073c*/ 	.word	0x00018630


	//   ....[98]....
        /*0740*/ 	.word	0x00018690


	//   ....[99]....
        /*0744*/ 	.word	0x00018780


	//   ....[100]....
        /*0748*/ 	.word	0x000187e0


	//   ....[101]....
        /*074c*/ 	.word	0x000188d0


	//   ....[102]....
        /*0750*/ 	.word	0x00018930


	//   ....[103]....
        /*0754*/ 	.word	0x00018a00


	//   ....[104]....
        /*0758*/ 	.word	0x00018d30


	//   ....[105]....
        /*075c*/ 	.word	0x00018dd0


	//   ....[106]....
        /*0760*/ 	.word	0x00018ef0


	//   ....[107]....
        /*0764*/ 	.word	0x00018f60


	//   ....[108]....
        /*0768*/ 	.word	0x00018fd0


	//   ....[109]....
        /*076c*/ 	.word	0x00019040


	//   ....[110]....
        /*0770*/ 	.word	0x000190b0


	//   ....[111]....
        /*0774*/ 	.word	0x00019130


	//   ....[112]....
        /*0778*/ 	.word	0x000191c0


	//   ....[113]....
        /*077c*/ 	.word	0x00019250


	//   ....[114]....
        /*0780*/ 	.word	0x000192c0


	//   ....[115]....
        /*0784*/ 	.word	0x00019330


	//   ....[116]....
        /*0788*/ 	.word	0x000193a0


	//   ....[117]....
        /*078c*/ 	.word	0x00019420


	//   ....[118]....
        /*0790*/ 	.word	0x00019490


	//   ....[119]....
        /*0794*/ 	.word	0x00019530


	//   ....[120]....
        /*0798*/ 	.word	0x000195c0


	//   ....[121]....
        /*079c*/ 	.word	0x000196f0


	//----- nvinfo : EIATTR_REG_RECONFIG
	.align		4
.L_380:
        /*07a0*/ 	.byte	0x01, 0x54
	.zero		2


	//----- nvinfo : EIATTR_SYSCALL_OFFSETS
	.align		4
        /*07a4*/ 	.byte	0x04, 0x46
        /*07a6*/ 	.short	(.L_382 - .L_381)


	//   ....[0]....
.L_381:
        /*07a8*/ 	.word	0x00004060


	//   ....[1]....
        /*07ac*/ 	.word	0x000125e0


	//   ....[2]....
        /*07b0*/ 	.word	0x00012730


	//   ....[3]....
        /*07b4*/ 	.word	0x00012820


	//   ....[4]....
        /*07b8*/ 	.word	0x00013090


	//----- nvinfo : EIATTR_MBARRIER_INSTR_OFFSETS
	.align		4
.L_382:
        /*07bc*/ 	.byte	0x04, 0x39
        /*07be*/ 	.short	(.L_384 - .L_383)


	//   ....[0]....
.L_383:
        /*07c0*/ 	.word	0x00000270
        /*07c4*/ 	.word	0x000000ff
        /*07c8*/ 	.word	0x00028c00
        /*07cc*/ 	.short	0x0100
        /*07ce*/ 	.byte	0x08
	.zero		1


	//   ....[1]....
        /*07d0*/ 	.word	0x00000280
        /*07d4*/ 	.word	0x000000ff
        /*07d8*/ 	.word	0x00028c20
        /*07dc*/ 	.short	0x0100
        /*07de*/ 	.byte	0x08
	.zero		1


	//   ....[2]....
        /*07e0*/ 	.word	0x00000330
        /*07e4*/ 	.word	0x000000ff
        /*07e8*/ 	.word	0x00028c30
        /*07ec*/ 	.short	0x0100
        /*07ee*/ 	.byte	0x06
	.zero		1


	//   ....[3]....
        /*07f0*/ 	.word	0x00000340
        /*07f4*/ 	.word	0x000000ff
        /*07f8*/ 	.word	0x00028c40
        /*07fc*/ 	.short	0x0100
        /*07fe*/ 	.byte	0x06
	.zero		1


	//   ....[4]....
        /*0800*/ 	.word	0x00000350
        /*0804*/ 	.word	0x000000ff
        /*0808*/ 	.word	0x00028c38
        /*080c*/ 	.short	0x0100
        /*080e*/ 	.byte	0x06
	.zero		1


	//   ....[5]....
        /*0810*/ 	.word	0x00000360
        /*0814*/ 	.word	0x000000ff
        /*0818*/ 	.word	0x00028c48
        /*081c*/ 	.short	0x0100
        /*081e*/ 	.byte	0x06
	.zero		1


	//   ....[6]....
        /*0820*/ 	.word	0x00000490
        /*0824*/ 	.word	0x000000ff
        /*0828*/ 	.word	0x00028c50
        /*082c*/ 	.short	0x0100
        /*082e*/ 	.byte	0x08
	.zero		1


	//   ....[7]....
        /*0830*/ 	.word	0x000004a0
        /*0834*/ 	.word	0x000000ff
        /*0838*/ 	.word	0x00028c60
        /*083c*/ 	.short	0x0100
        /*083e*/ 	.byte	0x08
	.zero		1


	//   ....[8]....
        /*0840*/ 	.word	0x000004b0
        /*0844*/ 	.word	0x000000ff
        /*0848*/ 	.word	0x00028c58
        /*084c*/ 	.short	0x0100
        /*084e*/ 	.byte	0x08
	.zero		1


	//   ....[9]....
        /*0850*/ 	.word	0x000004c0
        /*0854*/ 	.word	0x000000ff
        /*0858*/ 	.word	0x00028c68
        /*085c*/ 	.short	0x0100
        /*085e*/ 	.byte	0x08
	.zero		1


	//   ....[10]....
        /*0860*/ 	.word	0x000005b0
        /*0864*/ 	.word	0x000000ff
        /*0868*/ 	.word	0x00028c70
        /*086c*/ 	.short	0x0100
        /*086e*/ 	.byte	0x06
	.zero		1


	//   ....[11]....
        /*0870*/ 	.word	0x000005c0
        /*0874*/ 	.word	0x000000ff
        /*0878*/ 	.word	0x00028c80
        /*087c*/ 	.short	0x0100
        /*087e*/ 	.byte	0x06
	.zero		1


	//   ....[12]....
        /*0880*/ 	.word	0x000005d0
        /*0884*/ 	.word	0x000000ff
        /*0888*/ 	.word	0x00028c78
        /*088c*/ 	.short	0x0100
        /*088e*/ 	.byte	0x06
	.zero		1


	//   ....[13]....
        /*0890*/ 	.word	0x000005e0
        /*0894*/ 	.word	0x000000ff
        /*0898*/ 	.word	0x00028c88
        /*089c*/ 	.short	0x0100
        /*089e*/ 	.byte	0x06
	.zero		1


	//   ....[14]....
        /*08a0*/ 	.word	0x00000710
        /*08a4*/ 	.word	0x000000ff
        /*08a8*/ 	.word	0x00028c90
        /*08ac*/ 	.short	0x0100
        /*08ae*/ 	.byte	0x08
	.zero		1


	//   ....[15]....
        /*08b0*/ 	.word	0x00000720
        /*08b4*/ 	.word	0x000000ff
        /*08b8*/ 	.word	0x00028ca0
        /*08bc*/ 	.short	0x0100
        /*08be*/ 	.byte	0x08
	.zero		1


	//   ....[16]....
        /*08c0*/ 	.word	0x00000730
        /*08c4*/ 	.word	0x000000ff
        /*08c8*/ 	.word	0x00028c98
        /*08cc*/ 	.short	0x0100
        /*08ce*/ 	.byte	0x08
	.zero		1


	//   ....[17]....
        /*08d0*/ 	.word	0x00000740
        /*08d4*/ 	.word	0x000000ff
        /*08d8*/ 	.word	0x00028ca8
        /*08dc*/ 	.short	0x0100
        /*08de*/ 	.byte	0x08
	.zero		1


	//   ....[18]....
        /*08e0*/ 	.word	0x00000870
        /*08e4*/ 	.word	0x000000ff
        /*08e8*/ 	.word	0x00028cb0
        /*08ec*/ 	.short	0x0100
        /*08ee*/ 	.byte	0x08
	.zero		1


	//   ....[19]....
        /*08f0*/ 	.word	0x00000880
        /*08f4*/ 	.word	0x000000ff
        /*08f8*/ 	.word	0x00028cc0
        /*08fc*/ 	.short	0x0100
        /*08fe*/ 	.byte	0x08
	.zero		1


	//   ....[20]....
        /*0900*/ 	.word	0x00000890
        /*0904*/ 	.word	0x000000ff
        /*0908*/ 	.word	0x00028cb8
        /*090c*/ 	.short	0x0100
        /*090e*/ 	.byte	0x08
	.zero		1


	//   ....[21]....
        /*0910*/ 	.word	0x000008a0
        /*0914*/ 	.word	0x000000ff
        /*0918*/ 	.word	0x00028cc8
        /*091c*/ 	.short	0x0100
        /*091e*/ 	.byte	0x08
	.zero		1


	//   ....[22]....
        /*0920*/ 	.word	0x00001eb0
        /*0924*/ 	.word	0x000000ff
        /*0928*/ 	.word	0x00028c50
        /*092c*/ 	.short	0x010a
        /*092e*/ 	.byte	0x15
	.zero		1


	//   ....[23]....
        /*0930*/ 	.word	0x00002180
        /*0934*/ 	.word	0x00000000
        /*0938*/ 	.word	0x00000000
        /*093c*/ 	.short	0x0101
        /*093e*/ 	.byte	0x3f
	.zero		1


	//   ....[24]....
        /*0940*/ 	.word	0x00002ac0
        /*0944*/ 	.word	0x000000ff
        /*0948*/ 	.word	0x00028c50
        /*094c*/ 	.short	0x010a
        /*094e*/ 	.byte	0x15
	.zero		1


	//   ....[25]....
        /*0950*/ 	.word	0x00002b00
        /*0954*/ 	.word	0x000000ff
        /*0958*/ 	.word	0x00028c50
        /*095c*/ 	.short	0x010a
        /*095e*/ 	.byte	0x15
	.zero		1


	//   ....[26]....
        /*0960*/ 	.word	0x00002cd0
        /*0964*/ 	.word	0x00000000
        /*0968*/ 	.word	0x00000000
        /*096c*/ 	.short	0x0101
        /*096e*/ 	.byte	0x3f
	.zero		1


	//   ....[27]....
        /*0970*/ 	.word	0x000040e0
        /*0974*/ 	.word	0x000000ff
        /*0978*/ 	.word	0x00028c00
        /*097c*/ 	.short	0x010a
        /*097e*/ 	.byte	0x2e
	.zero		1


	//   ....[28]....
        /*0980*/ 	.word	0x00004160
        /*0984*/ 	.word	0x00000007
        /*0988*/ 	.word	0x00028c30
        /*098c*/ 	.short	0x010a
        /*098e*/ 	.byte	0x3f
	.zero		1


	//   ....[29]....
        /*0990*/ 	.word	0x000041a0
        /*0994*/ 	.word	0x00000007
        /*0998*/ 	.word	0x00028c30
        /*099c*/ 	.short	0x010a
        /*099e*/ 	.byte	0x3f
	.zero		1


	//   ....[30]....
        /*09a0*/ 	.word	0x00004590
        /*09a4*/ 	.word	0x00000003
        /*09a8*/ 	.word	0x00000000
        /*09ac*/ 	.short	0x0101
        /*09ae*/ 	.byte	0x3f
	.zero		1


	//   ....[31]....
        /*09b0*/ 	.word	0x00006040
        /*09b4*/ 	.word	0x00000007
        /*09b8*/ 	.word	0x00028c50
        /*09bc*/ 	.short	0x010a
        /*09be*/ 	.byte	0x3f
	.zero		1


	//   ....[32]....
        /*09c0*/ 	.word	0x00006080
        /*09c4*/ 	.word	0x00000007
        /*09c8*/ 	.word	0x00028c50
        /*09cc*/ 	.short	0x010a
        /*09ce*/ 	.byte	0x3f
	.zero		1


	//   ....[33]....
        /*09d0*/ 	.word	0x00006340
        /*09d4*/ 	.word	0x00000007
        /*09d8*/ 	.word	0x00000000
        /*09dc*/ 	.short	0x0101
        /*09de*/ 	.byte	0x3f
	.zero		1


	//   ....[34]....
        /*09e0*/ 	.word	0x000065d0
        /*09e4*/ 	.word	0x000000ff
        /*09e8*/ 	.word	0x00028c30
        /*09ec*/ 	.short	0x010a
        /*09ee*/ 	.byte	0x1b
	.zero		1


	//   ....[35]....
        /*09f0*/ 	.word	0x00006610
        /*09f4*/ 	.word	0x000000ff
        /*09f8*/ 	.word	0x00028c30
        /*09fc*/ 	.short	0x010a
        /*09fe*/ 	.byte	0x1b
	.zero		1


	//   ....[36]....
        /*0a00*/ 	.word	0x00006a60
        /*0a04*/ 	.word	0x0000000a
        /*0a08*/ 	.word	0x00000000
        /*0a0c*/ 	.short	0x0101
        /*0a0e*/ 	.byte	0x3f
	.zero		1


	//   ....[37]....
        /*0a10*/ 	.word	0x00008970
        /*0a14*/ 	.word	0x000000ff
        /*0a18*/ 	.word	0x00028c50
        /*0a1c*/ 	.short	0x010a
        /*0a1e*/ 	.byte	0x1b
	.zero		1


	//   ....[38]....
        /*0a20*/ 	.word	0x000089b0
        /*0a24*/ 	.word	0x000000ff
        /*0a28*/ 	.word	0x00028c50
        /*0a2c*/ 	.short	0x010a
        /*0a2e*/ 	.byte	0x1b
	.zero		1


	//   ....[39]....
        /*0a30*/ 	.word	0x00008c40
        /*0a34*/ 	.word	0x00000015
        /*0a38*/ 	.word	0x00000000
        /*0a3c*/ 	.short	0x0101
        /*0a3e*/ 	.byte	0x3f
	.zero		1


	//   ....[40]....
        /*0a40*/ 	.word	0x00009030
        /*0a44*/ 	.word	0x000000ff
        /*0a48*/ 	.word	0x00028c30
        /*0a4c*/ 	.short	0x010a
        /*0a4e*/ 	.byte	0x19
	.zero		1


	//   ....[41]....
        /*0a50*/ 	.word	0x00009070
        /*0a54*/ 	.word	0x000000ff
        /*0a58*/ 	.word	0x00028c30
        /*0a5c*/ 	.short	0x010a
        /*0a5e*/ 	.byte	0x19
	.zero		1


	//   ....[42]....
        /*0a60*/ 	.word	0x00009e20
        /*0a64*/ 	.word	0x00000098
        /*0a68*/ 	.word	0x00000000
        /*0a6c*/ 	.short	0x0101
        /*0a6e*/ 	.byte	0x3f
	.zero		1


	//   ....[43]....
        /*0a70*/ 	.word	0x0000a910
        /*0a74*/ 	.word	0x000000ff
        /*0a78*/ 	.word	0x00028c50
        /*0a7c*/ 	.short	0x010a
        /*0a7e*/ 	.byte	0x19
	.zero		1


	//   ....[44]....
        /*0a80*/ 	.word	0x0000a950
        /*0a84*/ 	.word	0x000000ff
        /*0a88*/ 	.word	0x00028c50
        /*0a8c*/ 	.short	0x010a
        /*0a8e*/ 	.byte	0x19
	.zero		1


	//   ....[45]....
        /*0a90*/ 	.word	0x0000abc0
        /*0a94*/ 	.word	0x000000aa
        /*0a98*/ 	.word	0x00000000
        /*0a9c*/ 	.short	0x0101
        /*0a9e*/ 	.byte	0x3f
	.zero		1


	//   ....[46]....
        /*0aa0*/ 	.word	0x0000ad20
        /*0aa4*/ 	.word	0x000000ff
        /*0aa8*/ 	.word	0x00028c30
        /*0aac*/ 	.short	0x010a
        /*0aae*/ 	.byte	0x1a
	.zero		1


	//   ....[47]....
        /*0ab0*/ 	.word	0x0000ad60
        /*0ab4*/ 	.word	0x000000ff
        /*0ab8*/ 	.word	0x00028c30
        /*0abc*/ 	.short	0x010a
        /*0abe*/ 	.byte	0x1a
	.zero		1


	//   ....[48]....
        /*0ac0*/ 	.word	0x0000b190
        /*0ac4*/ 	.word	0x0000000a
        /*0ac8*/ 	.word	0x00000000
        /*0acc*/ 	.short	0x0101
        /*0ace*/ 	.byte	0x3f
	.zero		1


	//   ....[49]....
        /*0ad0*/ 	.word	0x0000d090
        /*0ad4*/ 	.word	0x000000ff
        /*0ad8*/ 	.word	0x00028c50
        /*0adc*/ 	.short	0x010a
        /*0ade*/ 	.byte	0x1a
	.zero		1


	//   ....[50]....
        /*0ae0*/ 	.word	0x0000d0d0
        /*0ae4*/ 	.word	0x000000ff
        /*0ae8*/ 	.word	0x00028c50
        /*0aec*/ 	.short	0x010a
        /*0aee*/ 	.byte	0x1a
	.zero		1


	//   ....[51]....
        /*0af0*/ 	.word	0x0000d360
        /*0af4*/ 	.word	0x00000015
        /*0af8*/ 	.word	0x00000000
        /*0afc*/ 	.short	0x0101
        /*0afe*/ 	.byte	0x3f
	.zero		1


	//   ....[52]....
        /*0b00*/ 	.word	0x0000fac0
        /*0b04*/ 	.word	0x000000ff
        /*0b08*/ 	.word	0x00000000
        /*0b0c*/ 	.short	0x0101
        /*0b0e*/ 	.byte	0x04
	.zero		1


	//   ....[53]....
        /*0b10*/ 	.word	0x00012c30
        /*0b14*/ 	.word	0x00000000
        /*0b18*/ 	.word	0x00028c40
        /*0b1c*/ 	.short	0x010a
        /*0b1e*/ 	.byte	0x3f
	.zero		1


	//   ....[54]....
        /*0b20*/ 	.word	0x00013760
        /*0b24*/ 	.word	0x00000008
        /*0b28*/ 	.word	0x00028c00
        /*0b2c*/ 	.short	0x0107
        /*0b2e*/ 	.byte	0x3f
	.zero		1


	//   ....[55]....
        /*0b30*/ 	.word	0x00013860
        /*0b34*/ 	.word	0x00000002
        /*0b38*/ 	.word	0x00028c00
        /*0b3c*/ 	.short	0x0101
        /*0b3e*/ 	.byte	0x3f
	.zero		1


	//   ....[56]....
        /*0b40*/ 	.word	0x00013880
        /*0b44*/ 	.word	0x00000002
        /*0b48*/ 	.word	0x00028c20
        /*0b4c*/ 	.short	0x010a
        /*0b4e*/ 	.byte	0x3f
	.zero		1


	//   ....[57]....
        /*0b50*/ 	.word	0x00013980
        /*0b54*/ 	.word	0x00000000
        /*0b58*/ 	.word	0x00028c60
        /*0b5c*/ 	.short	0x010a
        /*0b5e*/ 	.byte	0x3f
	.zero		1


	//   ....[58]....
        /*0b60*/ 	.word	0x00014600
        /*0b64*/ 	.word	0x00000003
        /*0b68*/ 	.word	0x00028c40
        /*0b6c*/ 	.short	0x010a
        /*0b6e*/ 	.byte	0x3f
	.zero		1


	//   ....[59]....
        /*0b70*/ 	.word	0x00014850
        /*0b74*/ 	.word	0x00000003
        /*0b78*/ 	.word	0x00028c60
        /*0b7c*/ 	.short	0x010a
        /*0b7e*/ 	.byte	0x3f
	.zero		1


	//   ....[60]....
        /*0b80*/ 	.word	0x00015470
        /*0b84*/ 	.word	0x00000004
        /*0b88*/ 	.word	0x00028c40
        /*0b8c*/ 	.short	0x010a
        /*0b8e*/ 	.byte	0x3f
	.zero		1


	//   ....[61]....
        /*0b90*/ 	.word	0x000156b0
        /*0b94*/ 	.word	0x00000004
        /*0b98*/ 	.word	0x00028c60
        /*0b9c*/ 	.short	0x010a
        /*0b9e*/ 	.byte	0x3f
	.zero		1


	//   ....[62]....
        /*0ba0*/ 	.word	0x00016240
        /*0ba4*/ 	.word	0x00000004
        /*0ba8*/ 	.word	0x00028c40
        /*0bac*/ 	.short	0x010a
        /*0bae*/ 	.byte	0x3f
	.zero		1


	//   ....[63]....
        /*0bb0*/ 	.word	0x00016490
        /*0bb4*/ 	.word	0x00000004
        /*0bb8*/ 	.word	0x00028c60
        /*0bbc*/ 	.short	0x010a
        /*0bbe*/ 	.byte	0x3f
	.zero		1


	//   ....[64]....
        /*0bc0*/ 	.word	0x00017c90
        /*0bc4*/ 	.word	0x00000000
        /*0bc8*/ 	.word	0x00028c20
        /*0bcc*/ 	.short	0x010a
        /*0bce*/ 	.byte	0x3f
	.zero		1


	//   ....[65]....
        /*0bd0*/ 	.word	0x00017e50
        /*0bd4*/ 	.word	0x00000006
        /*0bd8*/ 	.word	0x00000000
        /*0bdc*/ 	.short	0x010a
        /*0bde*/ 	.byte	0x3f
	.zero		1


	//   ....[66]....
        /*0be0*/ 	.word	0x00017ec0
        /*0be4*/ 	.word	0x00000007
        /*0be8*/ 	.word	0x00000000
        /*0bec*/ 	.short	0x010a
        /*0bee*/ 	.byte	0x3f
	.zero		1


	//   ....[67]....
        /*0bf0*/ 	.word	0x00017f30
        /*0bf4*/ 	.word	0x00000004
        /*0bf8*/ 	.word	0x00000000
        /*0bfc*/ 	.short	0x010a
        /*0bfe*/ 	.byte	0x3f
	.zero		1


	//   ....[68]....
        /*0c00*/ 	.word	0x00017f60
        /*0c04*/ 	.word	0x00000003
        /*0c08*/ 	.word	0x00000000
        /*0c0c*/ 	.short	0x010a
        /*0c0e*/ 	.byte	0x3f
	.zero		1


	//   ....[69]....
        /*0c10*/ 	.word	0x00017fd0
        /*0c14*/ 	.word	0x00000003
        /*0c18*/ 	.word	0x00028c50
        /*0c1c*/ 	.short	0x010a
        /*0c1e*/ 	.byte	0x3f
	.zero		1


	//   ....[70]....
        /*0c20*/ 	.word	0x00018030
        /*0c24*/ 	.word	0x00000003
        /*0c28*/ 	.word	0x00028c50
        /*0c2c*/ 	.short	0x010a
        /*0c2e*/ 	.byte	0x3f
	.zero		1


	//   ....[71]....
        /*0c30*/ 	.word	0x00018090
        /*0c34*/ 	.word	0x00000003
        /*0c38*/ 	.word	0x00028c00
        /*0c3c*/ 	.short	0x010a
        /*0c3e*/ 	.byte	0x3f
	.zero		1


	//   ....[72]....
        /*0c40*/ 	.word	0x000180e0
        /*0c44*/ 	.word	0x00000007
        /*0c48*/ 	.word	0x00028c30
        /*0c4c*/ 	.short	0x010a
        /*0c4e*/ 	.byte	0x3f
	.zero		1


	//   ....[73]....
        /*0c50*/ 	.word	0x00018130
        /*0c54*/ 	.word	0x00000007
        /*0c58*/ 	.word	0x00028c50
        /*0c5c*/ 	.short	0x010a
        /*0c5e*/ 	.byte	0x3f
	.zero		1


	//   ....[74]....
        /*0c60*/ 	.word	0x00018190
        /*0c64*/ 	.word	0x00000009
        /*0c68*/ 	.word	0x00028c30
        /*0c6c*/ 	.short	0x010a
        /*0c6e*/ 	.byte	0x3f
	.zero		1


	//   ....[75]....
        /*0c70*/ 	.word	0x000181e0
        /*0c74*/ 	.word	0x00000015
        /*0c78*/ 	.word	0x00028c50
        /*0c7c*/ 	.short	0x010a
        /*0c7e*/ 	.byte	0x3f
	.zero		1


	//   ....[76]....
        /*0c80*/ 	.word	0x00018240
        /*0c84*/ 	.word	0x00000006
        /*0c88*/ 	.word	0x00028c30
        /*0c8c*/ 	.short	0x010a
        /*0c8e*/ 	.byte	0x3f
	.zero		1


	//   ....[77]....
        /*0c90*/ 	.word	0x00018290
        /*0c94*/ 	.word	0x000000aa
        /*0c98*/ 	.word	0x00028c50
        /*0c9c*/ 	.short	0x010a
        /*0c9e*/ 	.byte	0x3f
	.zero		1


	//   ....[78]....
        /*0ca0*/ 	.word	0x000182f0
        /*0ca4*/ 	.word	0x00000005
        /*0ca8*/ 	.word	0x00028c30
        /*0cac*/ 	.short	0x010a
        /*0cae*/ 	.byte	0x3f
	.zero		1


	//   ....[79]....
        /*0cb0*/ 	.word	0x00018340
        /*0cb4*/ 	.word	0x00000015
        /*0cb8*/ 	.word	0x00028c50
        /*0cbc*/ 	.short	0x010a
        /*0cbe*/ 	.byte	0x3f
	.zero		1


	//   ....[80]....
        /*0cc0*/ 	.word	0x000184e0
        /*0cc4*/ 	.word	0x00000000
        /*0cc8*/ 	.word	0x00028c40
        /*0ccc*/ 	.short	0x010a
        /*0cce*/ 	.byte	0x3f
	.zero		1


	//   ....[81]....
        /*0cd0*/ 	.word	0x00018a50
        /*0cd4*/ 	.word	0x00000002
        /*0cd8*/ 	.word	0x00028c20
        /*0cdc*/ 	.short	0x010a
        /*0cde*/ 	.byte	0x3f
	.zero		1


	//   ....[82]....
        /*0ce0*/ 	.word	0x00018aa0
        /*0ce4*/ 	.word	0x00000000
        /*0ce8*/ 	.word	0x00028c60
        /*0cec*/ 	.short	0x010a
        /*0cee*/ 	.byte	0x3f
	.zero		1


	//   ....[83]....
        /*0cf0*/ 	.word	0x00018af0
        /*0cf4*/ 	.word	0x00000003
        /*0cf8*/ 	.word	0x00028c40
        /*0cfc*/ 	.short	0x010a
        /*0cfe*/ 	.byte	0x3f
	.zero		1


	//   ....[84]....
        /*0d00*/ 	.word	0x00018b40
        /*0d04*/ 	.word	0x00000003
        /*0d08*/ 	.word	0x00028c60
        /*0d0c*/ 	.short	0x010a
        /*0d0e*/ 	.byte	0x3f
	.zero		1


	//   ....[85]....
        /*0d10*/ 	.word	0x00018b90
        /*0d14*/ 	.word	0x00000004
        /*0d18*/ 	.word	0x00028c40
        /*0d1c*/ 	.short	0x010a
        /*0d1e*/ 	.byte	0x3f
	.zero		1


	//   ....[86]....
        /*0d20*/ 	.word	0x00018be0
        /*0d24*/ 	.word	0x00000004
        /*0d28*/ 	.word	0x00028c60
        /*0d2c*/ 	.short	0x010a
        /*0d2e*/ 	.byte	0x3f
	.zero		1


	//   ....[87]....
        /*0d30*/ 	.word	0x00018c30
        /*0d34*/ 	.word	0x00000004
        /*0d38*/ 	.word	0x00028c40
        /*0d3c*/ 	.short	0x010a
        /*0d3e*/ 	.byte	0x3f
	.zero		1


	//   ....[88]....
        /*0d40*/ 	.word	0x00018c80
        /*0d44*/ 	.word	0x00000004
        /*0d48*/ 	.word	0x00028c60
        /*0d4c*/ 	.short	0x010a
        /*0d4e*/ 	.byte	0x3f
	.zero		1


	//   ....[89]....
        /*0d50*/ 	.word	0x00019610
        /*0d54*/ 	.word	0x00000000
        /*0d58*/ 	.word	0x00028c20
        /*0d5c*/ 	.short	0x010a
        /*0d5e*/ 	.byte	0x3f
	.zero		1


	//   ....[90]....
        /*0d60*/ 	.word	0x000197b0
        /*0d64*/ 	.word	0x00000006
        /*0d68*/ 	.word	0x00000000
        /*0d6c*/ 	.short	0x010a
        /*0d6e*/ 	.byte	0x3f
	.zero		1


	//   ....[91]....
        /*0d70*/ 	.word	0x00019800
        /*0d74*/ 	.word	0x00000007
        /*0d78*/ 	.word	0x00000000
        /*0d7c*/ 	.short	0x010a
        /*0d7e*/ 	.byte	0x3f
	.zero		1


	//   ....[92]....
        /*0d80*/ 	.word	0x00019850
        /*0d84*/ 	.word	0x00000004
        /*0d88*/ 	.word	0x00000000
        /*0d8c*/ 	.short	0x010a
        /*0d8e*/ 	.byte	0x3f
	.zero		1


	//----- nvinfo : EIATTR_NUM_MBARRIERS
	.align		4
.L_384:
        /*0d90*/ 	.byte	0x03, 0x38
        /*0d92*/ 	.short	0x0016


	//----- nvinfo : EIATTR_EXIT_INSTR_OFFSETS
	.align		4
        /*0d94*/ 	.byte	0x04, 0x1c
        /*0d96*/ 	.short	(.L_386 - .L_385)


	//   ....[0]....
.L_385:
        /*0d98*/ 	.word	0x00000a40


	//   ....[1]....
        /*0d9c*/ 	.word	0x00010dd0


	//   ....[2]....
        /*0da0*/ 	.word	0x00017fb0


	//----- nvinfo : EIATTR_MAX_THREADS
	.align		4
.L_386:
        /*0da4*/ 	.byte	0x04, 0x05
        /*0da6*/ 	.short	(.L_388 - .L_387)
.L_387:
        /*0da8*/ 	.word	0x00000180
        /*0dac*/ 	.word	0x00000001
        /*0db0*/ 	.word	0x00000001


	//----- nvinfo : EIATTR_CRS_STACK_SIZE
	.align		4
.L_388:
        /*0db4*/ 	.byte	0x04, 0x1e
        /*0db6*/ 	.short	(.L_390 - .L_389)
.L_389:
        /*0db8*/ 	.word	0x00000000


	//----- nvinfo : EIATTR_CBANK_PARAM_SIZE
	.align		4
.L_390:
        /*0dbc*/ 	.byte	0x03, 0x19
        /*0dbe*/ 	.short	0x0af0


	//----- nvinfo : EIATTR_PARAM_CBANK
	.align		4
        /*0dc0*/ 	.byte	0x04, 0x0a
        /*0dc2*/ 	.short	(.L_392 - .L_391)
	.align		4
.L_391:
        /*0dc4*/ 	.word	index@(.nv.constant0._ZN7cutlass13device_kernelIN5flash11enable_sm90INS1_16FlashAttnFwdSm90INS1_25CollectiveMainloopFwdSm90ILi2EN4cute5tupleIJNS5_1CILi1EEES8_S8_EEENS6_IJNS7_ILi64EEESA_SA_EEELi512ENS_6half_tEfNS_4arch4Sm90ELb0ELb1ELb1ELb1ELb0ELb0ELb0ELb0ELb0ELb1ELb0ELb0EEENS1_21CollectiveEpilogueFwdINS6_IJSA_NS7_ILi512EEESA_EEES9_SC_SE_Li256ELb1ELb1ELb0ELb0EEENS1_36VarlenDynamicPersistentTileSchedulerILi64ELi64ELi256ELi128ELb0ELb1ELb1ELb1ELb0ELb1EEEEEEEEEvNT_6ParamsE)
        /*0dc8*/ 	.short	0x0210
        /*0dca*/ 	.short	0x0af0


	//----- nvinfo : EIATTR_SW_WAR
	.align		4
.L_392:
        /*0dcc*/ 	.byte	0x04, 0x36
        /*0dce*/ 	.short	(.L_394 - .L_393)
.L_393:
        /*0dd0*/ 	.word	0x00000008
.L_394:


//--------------------- .nv.info._ZN7cutlass13device_kernelIN5flash11enable_sm90INS1_16FlashAttnFwdSm90INS1_25CollectiveMainloopFwdSm90ILi2EN4cute5tupleIJNS5_1CILi1EEES8_S8_EEENS6_IJNS7_ILi64EEESA_SA_EEELi512ENS_6half_tEfNS_4arch4Sm90ELb0ELb1ELb1ELb1ELb0ELb1ELb0ELb0ELb0ELb1ELb0ELb0EEENS1_21CollectiveEpilogueFwdINS6_IJSA_NS7_ILi512EEESA_EEES9_SC_SE_Li256ELb1ELb1ELb0ELb0EEENS1_36VarlenDynamicPersistentTileSchedulerILi64ELi64ELi256ELi128ELb0ELb1ELb1ELb1ELb0ELb1EEEEEEEEEvNT_6ParamsE --------------------------
	.section	.nv.info._ZN7cutlass13device_kernelIN5flash11enable_sm90INS1_16FlashAttnFwdSm90INS1_25CollectiveMainloopFwdSm90ILi2EN4cute5tupleIJNS5_1CILi1EEES8_S8_EEENS6_IJNS7_ILi64EEESA_SA_EEELi512ENS_6half_tEfNS_4arch4Sm90ELb0ELb1ELb1ELb1ELb0ELb1ELb0ELb0ELb0ELb1ELb0ELb0EEENS1_21CollectiveEpilogueFwdINS6_IJSA_NS7_ILi512EEESA_EEES9_SC_SE_Li256ELb1ELb1ELb0ELb0EEENS1_36VarlenDynamicPersistentTileSchedulerILi64ELi64ELi256ELi128ELb0ELb1ELb1ELb1ELb0ELb1EEEEEEEEEvNT_6ParamsE,"",@"SHT_CUDA_INFO"
	.sectionflags	@""
	.align	4


	//----- nvinfo : EIATTR_CUDA_API_VERSION
	.align		4
        /*0000*/ 	.byte	0x04, 0x37
        /*0002*/ 	.short	(.L_396 - .L_395)
.L_395:
        /*0004*/ 	.word	0x00000082


	//----- nvinfo : EIATTR_KPARAM_INFO
	.align		4
.L_396:
        /*0008*/ 	.byte	0x04, 0x17
        /*000a*/ 	.short	(.L_398 - .L_397)
.L_397:
        /*000c*/ 	.word	0x00000000
        /*0010*/ 	.short	0x0000
        /*0012*/ 	.short	0x0070
        /*0014*/ 	.byte	0x00, 0xf0, 0x01, 0x2a


	//----- nvinfo : EIATTR_SPARSE_MMA_MASK
	.align		4
.L_398:
        /*0018*/ 	.byte	0x03, 0x50
        /*001a*/ 	.short	0x0000


	//----- nvinfo : EIATTR_MAXREG_COUNT
	.align		4
        /*001c*/ 	.byte	0x03, 0x1b
        /*001e*/ 	.short	0x00a8


	//----- nvinfo : EIATTR_NUM_BARRIERS
	.align		4
        /*0020*/ 	.byte	0x02, 0x4c
        /*0022*/ 	.byte	0x10
	.zero		1


	//----- nvinfo : EIATTR_EXTERNS
	.align		4
        /*0024*/ 	.byte	0x04, 0x0f
        /*0026*/ 	.short	(.L_400 - .L_399)


	//   ....[0]....
	.align		4
.L_399:
        /*0028*/ 	.word	index@(__assertfail)


	//----- nvinfo : EIATTR_ANNOTATIONS
	.align		4
.L_400:
        /*002c*/ 	.byte	0x04, 0x55
        /*002e*/ 	.short	(.L_402 - .L_401)


	//   ....[0]....
.L_401:
        /* <DEDUP_REMOVED lines=69> */


	//----- nvinfo : EIATTR_MERCURY_ISA_VERSION
	.align		4
.L_402:
        /*0470*/ 	.byte	0x03, 0x5f
        /*0472*/ 	.short	0x0101


	//----- nvinfo : EIATTR_UNUSED_LOAD_BYTE_OFFSET
	.align		4
        /*0474*/ 	.byte	0x04, 0x44
        /*0476*/ 	.short	(.L_404 - .L_403)


	//   ....[0]....
.L_403:
        /*0478*/ 	.word	0x00000a80
        /*047c*/ 	.word	0x0000fff0


	//   ....[1]....
        /*0480*/ 	.word	0x00014290
        /*0484*/ 	.word	0x0000fff0


	//----- nvinfo : EIATTR_INT_WARP_WIDE_INSTR_OFFSETS
	.align		4
.L_404:
        /*0488*/ 	.byte	0x04, 0x31
        /*048a*/ 	.short	(.L_406 - .L_405)


	//   ....[0]....
.L_405:
        /*048c*/ 	.word	0x00000190


	//   ....[1]....
        /*0490*/ 	.word	0x000001d0


	//   ....[2]....
        /*0494*/ 	.word	0x00000240


	//   ....[3]....
        /*0498*/ 	.word	0x0001a820


	//   ....[4]....
        /*049c*/ 	.word	0x0001a8b0


	//   ....[5]....
        /*04a0*/ 	.word	0x0001f2e0


	//   ....[6]....
        /*04a4*/ 	.word	0x0001f370


	//----- nvinfo : EIATTR_COOP_GROUP_MASK_REGIDS
	.align		4
.L_406:
        /*04a8*/ 	.byte	0x04, 0x29
        /*04aa*/ 	.short	(.L_408 - .L_407)


	//   ....[0]....
.L_407:
        /*04ac*/ 	.word	0xffffffff


	//   ....[1]....
        /*04b0*/ 	.word	0xffffffff


	//   ....[2]....
        /*04b4*/ 	.word	0xffffffff


	//   ....[3]....
        /*04b8*/ 	.word	0xffffffff


	//   ....[4]....
        /*04bc*/ 	.word	0xffffffff


	//   ....[5]....
        /*04c0*/ 	.word	0xffffffff


	//   ....[6]....
        /*04c4*/ 	.word	0xffffffff


	//   ....[7]....
        /*04c8*/ 	.word	0xffffffff


	//   ....[8]....
        /*04cc*/ 	.word	0xffffffff


	//   ....[9]....
        /*04d0*/ 	.word	0xffffffff


	//   ....[10]....
        /*04d4*/ 	.word	0xffffffff


	//   ....[11]....
        /*04d8*/ 	.word	0xffffffff


	//   ....[12]....
        /*04dc*/ 	.word	0xffffffff


	//   ....[13]....
        /*04e0*/ 	.word	0xffffffff


	//   ....[14]....
        /*04e4*/ 	.word	0xffffffff


	//   ....[15]....
        /*04e8*/ 	.word	0xffffffff


	//   ....[16]....
        /*04ec*/ 	.word	0xffffffff


	//   ....[17]....
        /*04f0*/ 	.word	0xffffffff


	//   ....[18]....
        /*04f4*/ 	.word	0xffffffff


	//   ....[19]....
        /*04f8*/ 	.word	0xffffffff


	//   ....[20]....
        /*04fc*/ 	.word	0xffffffff


	//   ....[21]....
        /*0500*/ 	.word	0xffffffff


	//   ....[22]....
        /*0504*/ 	.word	0xffffffff


	//   ....[23]....
        /*0508*/ 	.word	0xffffffff


	//   ....[24]....
        /*050c*/ 	.word	0xffffffff


	//   ....[25]....
        /*0510*/ 	.word	0xffffffff


	//   ....[26]....
        /*0514*/ 	.word	0xffffffff


	//   ....[27]....
        /*0518*/ 	.word	0xffffffff


	//   ....[28]....
        /*051c*/ 	.word	0xffffffff


	//   ....[29]....
        /*0520*/ 	.word	0xffffffff


	//   ....[30]....
        /*0524*/ 	.word	0xffffffff


	//   ....[31]....
        /*0528*/ 	.word	0xffffffff


	//   ....[32]....
        /*052c*/ 	.word	0xffffffff


	//   ....[33]....
        /*0530*/ 	.word	0xffffffff


	//   ....[34]....
        /*0534*/ 	.word	0xffffffff


	//   ....[35]....
        /*0538*/ 	.word	0xffffffff


	//   ....[36]....
        /*053c*/ 	.word	0xffffffff


	//   ....[37]....
        /*0540*/ 	.word	0xffffffff


	//   ....[38]....
        /*0544*/ 	.word	0xffffffff


	//   ....[39]....
        /*0548*/ 	.word	0xffffffff


	//   ....[40]....
        /*054c*/ 	.word	0xffffffff


	//   ....[41]....
        /*0550*/ 	.word	0xffffffff


	//   ....[42]....
        /*0554*/ 	.word	0xffffffff


	//   ....[43]....
        /*0558*/ 	.word	0xffffffff


	//   ....[44]....
        /*055c*/ 	.word	0xffffffff


	//   ....[45]....
        /*0560*/ 	.word	0xffffffff


	//   ....[46]....
        /*0564*/ 	.word	0xffffffff


	//   ....[47]....
        /*0568*/ 	.word	0xffffffff


	//   ....[48]....
        /*056c*/ 	.word	0xffffffff


	//   ....[49]....
        /*0570*/ 	.word	0xffffffff


	//   ....[50]....
        /*0574*/ 	.word	0xffffffff


	//   ....[51]....
        /*0578*/ 	.word	0xffffffff


	//   ....[52]....
        /*057c*/ 	.word	0xffffffff


	//   ....[53]....
        /*0580*/ 	.word	0xffffffff


	//   ....[54]....
        /*0584*/ 	.word	0xffffffff


	//   ....[55]....
        /*0588*/ 	.word	0xffffffff


	//   ....[56]....
        /*058c*/ 	.word	0xffffffff


	//   ....[57]....
        /*0590*/ 	.word	0xffffffff


	//   ....[58]....
        /*0594*/ 	.word	0xffffffff


	//   ....[59]....
        /*0598*/ 	.word	0xffffffff


	//   ....[60]....
        /*059c*/ 	.word	0xffffffff


	//   ....[61]....
        /*05a0*/ 	.word	0xffffffff


	//   ....[62]....
        /*05a4*/ 	.word	0xffffffff


	//   ....[63]....
        /*05a8*/ 	.word	0xffffffff


	//   ....[64]....
        /*05ac*/ 	.word	0xffffffff


	//   ....[65]....
        /*05b0*/ 	.word	0xffffffff


	//   ....[66]....
        /*05b4*/ 	.word	0xffffffff


	//   ....[67]....
        /*05b8*/ 	.word	0xffffffff


	//   ....[68]....
        /*05bc*/ 	.word	0xffffffff


	//   ....[69]....
        /*05c0*/ 	.word	0xffffffff


	//   ....[70]....
        /*05c4*/ 	.word	0xffffffff


	//   ....[71]....
        /*05c8*/ 	.word	0xffffffff


	//   ....[72]....
        /*05cc*/ 	.word	0xffffffff


	//   ....[73]....
        /*05d0*/ 	.word	0xffffffff


	//   ....[74]....
        /*05d4*/ 	.word	0xffffffff


	//   ....[75]....
        /*05d8*/ 	.word	0xffffffff


	//   ....[76]....
        /*05dc*/ 	.word	0xffffffff


	//   ....[77]....
        /*05e0*/ 	.word	0xffffffff


	//   ....[78]....
        /*05e4*/ 	.word	0xffffffff


	//   ....[79]....
        /*05e8*/ 	.word	0xffffffff


	//   ....[80]....
        /*05ec*/ 	.word	0xffffffff


	//   ....[81]....
        /*05f0*/ 	.word	0xffffffff


	//   ....[82]....
        /*05f4*/ 	.word	0xffffffff


	//   ....[83]....
        /*05f8*/ 	.word	0xffffffff


	//   ....[84]....
        /*05fc*/ 	.word	0xffffffff


	//   ....[85]....
        /*0600*/ 	.word	0xffffffff


	//   ....[86]....
        /*0604*/ 	.word	0xffffffff


	//   ....[87]....
        /*0608*/ 	.word	0xffffffff


	//   ....[88]....
        /*060c*/ 	.word	0xffffffff


	//   ....[89]....
        /*0610*/ 	.word	0xffffffff


	//   ....[90]....
        /*0614*/ 	.word	0xffffffff


	//   ....[91]....
        /*0618*/ 	.word	0xffffffff


	//   ....[92]....
        /*061c*/ 	.word	0xffffffff


	//   ....[93]....
        /*0620*/ 	.word	0xffffffff


	//   ....[94]....
        /*0624*/ 	.word	0xffffffff


	//   ....[95]....
        /*0628*/ 	.word	0xffffffff


	//   ....[96]....
        /*062c*/ 	.word	0xffffffff


	//   ....[97]....
        /*0630*/ 	.word	0xffffffff


	//   ....[98]....
        /*0634*/ 	.word	0xffffffff


	//   ....[99]....
        /*0638*/ 	.word	0xffffffff


	//   ....[100]....
        /*063c*/ 	.word	0xffffffff


	//   ....[101]....
        /*0640*/ 	.word	0xffffffff


	//   ....[102]....
        /*0644*/ 	.word	0xffffffff


	//   ....[103]....
        /*0648*/ 	.word	0xffffffff


	//   ....[104]....
        /*064c*/ 	.word	0xffffffff


	//   ....[105]....
        /*0650*/ 	.word	0xffffffff


	//   ....[106]....
        /*0654*/ 	.word	0xffffffff


	//   ....[107]....
        /*0658*/ 	.word	0xffffffff


	//   ....[108]....
        /*065c*/ 	.word	0xffffffff


	//   ....[109]....
        /*0660*/ 	.word	0xffffffff


	//   ....[110]....
        /*0664*/ 	.word	0xffffffff


	//   ....[111]....
        /*0668*/ 	.word	0xffffffff


	//   ....[112]....
        /*066c*/ 	.word	0x0500000f


	//   ....[113]....
        /*0670*/ 	.word	0x0500000f


	//   ....[114]....
        /*0674*/ 	.word	0x0500000f


	//   ....[115]....
        /*0678*/ 	.word	0x0500000f


	//   ....[116]....
        /*067c*/ 	.word	0x0500000f


	//   ....[117]....
        /*0680*/ 	.word	0x0500000f


	//   ....[118]....
        /*0684*/ 	.word	0x0500000f


	//   ....[119]....
        /*0688*/ 	.word	0x0500000f


	//   ....[120]....
        /*068c*/ 	.word	0x0500000f


	//   ....[121]....
        /*0690*/ 	.word	0x0500000f


	//   ....[122]....
        /*0694*/ 	.word	0x0500000f


	//   ....[123]....
        /*0698*/ 	.word	0x0500000f


	//   ....[124]....
        /*069c*/ 	.word	0x0500000f


	//   ....[125]....
        /*06a0*/ 	.word	0x0500000f


	//   ....[126]....
        /*06a4*/ 	.word	0x0500000f


	//   ....[127]....
        /*06a8*/ 	.word	0x0500000f


	//   ....[128]....
        /*06ac*/ 	.word	0x0500000f


	//   ....[129]....
        /*06b0*/ 	.word	0x0500000f


	//   ....[130]....
        /*06b4*/ 	.word	0x0500000f


	//   ....[131]....
        /*06b8*/ 	.word	0x0500000f


	//   ....[132]....
        /*06bc*/ 	.word	0x0500000f


	//   ....[133]....
        /*06c0*/ 	.word	0x0500000f


	//   ....[134]....
        /*06c4*/ 	.word	0x0500000f


	//   ....[135]....
        /*06c8*/ 	.word	0x0500000f


	//   ....[136]....
        /*06cc*/ 	.word	0x0500000f


	//   ....[137]....
        /*06d0*/ 	.word	0x0500000f


	//   ....[138]....
        /*06d4*/ 	.word	0x0500000f


	//   ....[139]....
        /*06d8*/ 	.word	0x0500000f


	//   ....[140]....
        /*06dc*/ 	.word	0x0500000f


	//   ....[141]....
        /*06e0*/ 	.word	0x0500000f


	//   ....[142]....
        /*06e4*/ 	.word	0x0500000f


	//   ....[143]....
        /*06e8*/ 	.word	0x0500000f


	//   ....[144]....
        /*06ec*/ 	.word	0x0500000f


	//   ....[145]....
        /*06f0*/ 	.word	0x0500000f


	//   ....[146]....
        /*06f4*/ 	.word	0x0500000f


	//   ....[147]....
        /*06f8*/ 	.word	0x0500000f


	//   ....[148]....
        /*06fc*/ 	.word	0x0500000f


	//   ....[149]....
        /*0700*/ 	.word	0x0500000f


	//   ....[150]....
        /*0704*/ 	.word	0x0500000f


	//   ....[151]....
        /*0708*/ 	.word	0x0500000f


	//   ....[152]....
        /*070c*/ 	.word	0x0500000f


	//   ....[153]....
        /*0710*/ 	.word	0x0500000f


	//   ....[154]....
        /*0714*/ 	.word	0x0500000f


	//   ....[155]....
        /*0718*/ 	.word	0x0500000f


	//----- nvinfo : EIATTR_COOP_GROUP_INSTR_OFFSETS
	.align		4
.L_408:
        /*071c*/ 	.byte	0x04, 0x28
        /*071e*/ 	.short	(.L_410 - .L_409)


	//   ....[0]....
.L_409:
        /*0720*/ 	.word	0x00000060


	//   ....[1]....
        /*0724*/ 	.word	0x000001a0


	//   ....[2]....
        /*0728*/ 	.word	0x000001f0


	//   ....[3]....
        /*072c*/ 	.word	0x000003e0


	//   ....[4]....
        /*0730*/ 	.word	0x00000540


	//   ....[5]....
        /*0734*/ 	.word	0x00000660


	//   ....[6]....
        /*0738*/ 	.word	0x000007c0


	//   ....[7]....
        /*073c*/ 	.word	0x00004dd0


	//   ....[8]....
        /*0740*/ 	.word	0x00007090


	//   ....[9]....
        /*0744*/ 	.word	0x000077c0


	//   ....[10]....
        /*0748*/ 	.word	0x000077d0


	//   ....[11]....
        /*074c*/ 	.word	0x000077e0


	//   ....[12]....
        /*0750*/ 	.word	0x000077f0


	//   ....[13]....
        /*0754*/ 	.word	0x00007b00


	//   ....[14]....
        /*0758*/ 	.word	0x00007b10


	//   ....[15]....
        /*075c*/ 	.word	0x00007b20


	//   ....[16]....
        /*0760*/ 	.word	0x00007b30


	//   ....[17]....
        /*0764*/ 	.word	0x00008d00


	//   ....[18]....
        /*0768*/ 	.word	0x00008d10


	//   ....[19]....
        /*076c*/ 	.word	0x00008d20


	//   ....[20]....
        /*0770*/ 	.word	0x00008d30


	//   ....[21]....
        /*0774*/ 	.word	0x00008f80


	//   ....[22]....
        /*0778*/ 	.word	0x00008f90


	//   ....[23]....
        /*077c*/ 	.word	0x00008fa0


	//   ....[24]....
        /*0780*/ 	.word	0x00008fb0


	//   ....[25]....
        /*0784*/ 	.word	0x0000a410


	//   ....[26]....
        /*0788*/ 	.word	0x0000af30


	//   ....[27]....
        /*078c*/ 	.word	0x0000b500


	//   ....[28]....
        /*0790*/ 	.word	0x0000b5f0


	//   ....[29]....
        /*0794*/ 	.word	0x0000b890


	//   ....[30]....
        /*0798*/ 	.word	0x0000b920


	//   ....[31]....
        /*079c*/ 	.word	0x0000c2a0


	//   ....[32]....
        /*07a0*/ 	.word	0x0000c890


	//   ....[33]....
        /*07a4*/ 	.word	0x0000cef0


	//   ....[34]....
        /*07a8*/ 	.word	0x0000d5c0


	//   ....[35]....
        /*07ac*/ 	.word	0x0000d6a0


	//   ....[36]....
        /*07b0*/ 	.word	0x0000dcc0


	//   ....[37]....
        /*07b4*/ 	.word	0x0000de90


	//   ....[38]....
        /*07b8*/ 	.word	0x0000ed20


	//   ....[39]....
        /*07bc*/ 	.word	0x0000f820


	//   ....[40]....
        /*07c0*/ 	.word	0x0000f880


	//   ....[41]....
        /*07c4*/ 	.word	0x000100f0


	//   ....[42]....
        /*07c8*/ 	.word	0x00010140


	//   ....[43]....
        /*07cc*/ 	.word	0x00010e30


	//   ....[44]....
        /*07d0*/ 	.word	0x00011270


	//   ....[45]....
        /*07d4*/ 	.word	0x00011910


	//   ....[46]....
        /*07d8*/ 	.word	0x00011ef0


	//   ....[47]....
        /*07dc*/ 	.word	0x00011f10


	//   ....[48]....
        /*07e0*/ 	.word	0x00012770


	//   ....[49]....
        /*07e4*/ 	.word	0x00012940


	//   ....[50]....
        /*07e8*/ 	.word	0x00013750


	//   ....[51]....
        /*07ec*/ 	.word	0x000137a0


	//   ....[52]....
        /*07f0*/ 	.word	0x000137d0


	//   ....[53]....
        /*07f4*/ 	.word	0x00013830


	//   ....[54]....
        /*07f8*/ 	.word	0x00013850


	//   ....[55]....
        /*07fc*/ 	.word	0x00015220


	//   ....[56]....
        /*0800*/ 	.word	0x00015740


	//   ....[57]....
        /*0804*/ 	.word	0x00015760


	//   ....[58]....
        /*0808*/ 	.word	0x00015790


	//   ....[59]....
        /*080c*/ 	.word	0x000157a0


	//   ....[60]....
        /*0810*/ 	.word	0x00015db0


	//   ....[61]....
        /*0814*/ 	.word	0x00015e10


	//   ....[62]....
        /*0818*/ 	.word	0x00016090


	//   ....[63]....
        /*081c*/ 	.word	0x000160b0


	//   ....[64]....
        /*0820*/ 	.word	0x00016c20


	//   ....[65]....
        /*0824*/ 	.word	0x00016c40


	//   ....[66]....
        /*0828*/ 	.word	0x00016e70


	//   ....[67]....
        /*082c*/ 	.word	0x00016e90


	//   ....[68]....
        /*0830*/ 	.word	0x00017140


	//   ....[69]....
        /*0834*/ 	.word	0x00017310


	//   ....[70]....
        /*0838*/ 	.word	0x00017340


	//   ....[71]....
        /*083c*/ 	.word	0x00017370


	//   ....[72]....
        /*0840*/ 	.word	0x000173a0


	//   ....[73]....
        /*0844*/ 	.word	0x000173d0


	//   ....[74]....
        /*0848*/ 	.word	0x00017400


	//   ....[75]....
        /*084c*/ 	.word	0x00017570


	//   ....[76]....
        /*0850*/ 	.word	0x000175a0


	//   ....[77]....
        /*0854*/ 	.word	0x000175d0


	//   ....[78]....
        /*0858*/ 	.word	0x00017600


	//   ....[79]....
        /*085c*/ 	.word	0x00017630


	//   ....[80]....
        /*0860*/ 	.word	0x00017660


	//   ....[81]....
        /*0864*/ 	.word	0x00017700


	//   ....[82]....
        /*0868*/ 	.word	0x00017760


	//   ....[83]....
        /*086c*/ 	.word	0x000177f0


	//   ....[84]....
        /*0870*/ 	.word	0x000188a0


	//   ....[85]....
        /*0874*/ 	.word	0x0001ade0


	//   ....[86]....
        /*0878*/ 	.word	0x0001b910


	//   ....[87]....
        /*087c*/ 	.word	0x0001b930


	//   ....[88]....
        /*0880*/ 	.word	0x0001b9e0


	//   ....[89]....
        /*0884*/ 	.word	0x0001b9f0


	//   ....[90]....
        /*0888*/ 	.word	0x0001ba70


	//   ....[91]....
        /*088c*/ 	.word	0x0001ba80


	//   ....[92]....
        /*0890*/ 	.word	0x0001bad0


	//   ....[93]....
        /*0894*/ 	.word	0x0001baf0


	//   ....[94]....
        /*0898*/ 	.word	0x0001f570


	//   ....[95]....
        /*089c*/ 	.word	0x0001f5a0


	//   ....[96]....
        /*08a0*/ 	.word	0x0001f5e0


	//   ....[97]....
        /*08a4*/ 	.word	0x0001f610


	//   ....[98]....
        /*08a8*/ 	.word	0x0001f640


	//   ....[99]....
        /*08ac*/ 	.word	0x0001f670


	//   ....[100]....
        /*08b0*/ 	.word	0x0001f6a0


	//   ....[101]....
        /*08b4*/ 	.word	0x0001f6d0


	//   ....[102]....
        /*08b8*/ 	.word	0x0001f850


	//   ....[103]....
        /*08bc*/ 	.word	0x0001f880


	//   ....[104]....
        /*08c0*/ 	.word	0x0001f8b0


	//   ....[105]....
        /*08c4*/ 	.word	0x0001f8e0


	//   ....[106]....
        /*08c8*/ 	.word	0x0001f910


	//   ....[107]....
        /*08cc*/ 	.word	0x0001f940


	//   ....[108]....
        /*08d0*/ 	.word	0x0001fa00


	//   ....[109]....
        /*08d4*/ 	.word	0x0001fa20


	//   ....[110]....
        /*08d8*/ 	.word	0x0001fa90


	//   ....[111]....
        /*08dc*/ 	.word	0x00020150


	//   ....[112]....
        /*08e0*/ 	.word	0x00020630


	//   ....[113]....
        /*08e4*/ 	.word	0x000206c0


	//   ....[114]....
        /*08e8*/ 	.word	0x00020710


	//   ....[115]....
        /*08ec*/ 	.word	0x00020760


	//   ....[116]....
        /*08f0*/ 	.word	0x000207f0


	//   ....[117]....
        /*08f4*/ 	.word	0x00020880


	//   ....[118]....
        /*08f8*/ 	.word	0x000208d0


	//   ....[119]....
        /*08fc*/ 	.word	0x00020920


	//   ....[120]....
        /*0900*/ 	.word	0x00020a00


	//   ....[121]....
        /*0904*/ 	.word	0x00020a90


	//   ....[122]....
        /*0908*/ 	.word	0x00020ae0


	//   ....[123]....
        /*090c*/ 	.word	0x00020b40


	//   ....[124]....
        /*0910*/ 	.word	0x00020be0


	//   ....[125]....
        /*0914*/ 	.word	0x00020c70


	//   ....[126]....
        /*0918*/ 	.word	0x00020cc0


	//   ....[127]....
        /*091c*/ 	.word	0x00020d10


	//   ....[128]....
        /*0920*/ 	.word	0x000210c0


	//   ....[129]....
        /*0924*/ 	.word	0x000213b0


	//   ....[130]....
        /*0928*/ 	.word	0x00021570


	//   ....[131]....
        /*092c*/ 	.word	0x000215c0


	//   ....[132]....
        /*0930*/ 	.word	0x00021620


	//   ....[133]....
        /*0934*/ 	.word	0x00021710


	//   ....[134]....
        /*0938*/ 	.word	0x00021770


	//   ....[135]....
        /*093c*/ 	.word	0x00021860


	//   ....[136]....
        /*0940*/ 	.word	0x000218c0


	//   ....[137]....
        /*0944*/ 	.word	0x00021990


	//   ....[138]....
        /*0948*/ 	.word	0x00021cc0


	//   ....[139]....
        /*094c*/ 	.word	0x00021d60


	//   ....[140]....
        /*0950*/ 	.word	0x00021e80


	//   ....[141]....
        /*0954*/ 	.word	0x00021ef0


	//   ....[142]....
        /*0958*/ 	.word	0x00021f60


	//   ....[143]....
        /*095c*/ 	.word	0x00021fd0


	//   ....[144]....
        /*0960*/ 	.word	0x00022040


	//   ....[145]....
        /*0964*/ 	.word	0x000220c0


	//   ....[146]....
        /*0968*/ 	.word	0x00022150


	//   ....[147]....
        /*096c*/ 	.word	0x000221f0


	//   ....[148]....
        /*0970*/ 	.word	0x00022260


	//   ....[149]....
        /*0974*/ 	.word	0x000222d0


	//   ....[150]....
        /*0978*/ 	.word	0x00022340


	//   ....[151]....
        /*097c*/ 	.word	0x000223c0


	//   ....[152]....
        /*0980*/ 	.word	0x00022430


	//   ....[153]....
        /*0984*/ 	.word	0x000224d0


	//   ....[154]....
        /*0988*/ 	.word	0x00022560


	//   ....[155]....
        /*098c*/ 	.word	0x00022690


	//----- nvinfo : EIATTR_REG_RECONFIG
	.align		4
.L_410:
        /*0990*/ 	.byte	0x01, 0x54
	.zero		2


	//----- nvinfo : EIATTR_SYSCALL_OFFSETS
	.align		4
        /*0994*/ 	.byte	0x04, 0x46
        /*0996*/ 	.short	(.L_412 - .L_411)


	//   ....[0]....
.L_411:
        /*0998*/ 	.word	0x00001ce0


	//   ....[1]....
        /*099c*/ 	.word	0x00001e30


	//   ....[2]....
        /*09a0*/ 	.word	0x00007250


	//   ....[3]....
        /*09a4*/ 	.word	0x00007570


	//   ....[4]....
        /*09a8*/ 	.word	0x0001aa20


	//   ....[5]....
        /*09ac*/ 	.word	0x0001ab70


	//   ....[6]....
        /*09b0*/ 	.word	0x0001ac60


	//   ....[7]....
        /*09b4*/ 	.word	0x0001b4d0


	//----- nvinfo : EIATTR_MBARRIER_INSTR_OFFSETS
	.align		4
.L_412:
        /*09b8*/ 	.byte	0x04, 0x39
        /*09ba*/ 	.short	(.L_414 - .L_413)


	//   ....[0]....
.L_413:
        /*09bc*/ 	.word	0x000002d0
        /*09c0*/ 	.word	0x000000ff
        /*09c4*/ 	.word	0x00028c00
        /*09c8*/ 	.short	0x0100
        /*09ca*/ 	.byte	0x08
	.zero		1


	//   ....[1]....
        /*09cc*/ 	.word	0x000002e0
        /*09d0*/ 	.word	0x000000ff
        /*09d4*/ 	.word	0x00028c20
        /*09d8*/ 	.short	0x0100
        /*09da*/ 	.byte	0x08
	.zero		1


	//   ....[2]....
        /*09dc*/ 	.word	0x00000390
        /*09e0*/ 	.word	0x000000ff
        /*09e4*/ 	.word	0x00028c30
        /*09e8*/ 	.short	0x0100
        /*09ea*/ 	.byte	0x06
	.zero		1


	//   ....[3]....
        /*09ec*/ 	.word	0x000003a0
        /*09f0*/ 	.word	0x000000ff
        /*09f4*/ 	.word	0x00028c40
        /*09f8*/ 	.short	0x0100
        /*09fa*/ 	.byte	0x06
	.zero		1


	//   ....[4]....
        /*09fc*/ 	.word	0x000003b0
        /*0a00*/ 	.word	0x000000ff
        /*0a04*/ 	.word	0x00028c38
        /*0a08*/ 	.short	0x0100
        /*0a0a*/ 	.byte	0x06
	.zero		1


	//   ....[5]....
        /*0a0c*/ 	.word	0x000003c0
        /*0a10*/ 	.word	0x000000ff
        /*0a14*/ 	.word	0x00028c48
        /*0a18*/ 	.short	0x0100
        /*0a1a*/ 	.byte	0x06
	.zero		1


	//   ....[6]....
        /*0a1c*/ 	.word	0x000004f0
        /*0a20*/ 	.word	0x000000ff
        /*0a24*/ 	.word	0x00028c50
        /*0a28*/ 	.short	0x0100
        /*0a2a*/ 	.byte	0x08
	.zero		1


	//   ....[7]....
        /*0a2c*/ 	.word	0x00000500
        /*0a30*/ 	.word	0x000000ff
        /*0a34*/ 	.word	0x00028c60
        /*0a38*/ 	.short	0x0100
        /*0a3a*/ 	.byte	0x08
	.zero		1


	//   ....[8]....
        /*0a3c*/ 	.word	0x00000510
        /*0a40*/ 	.word	0x000000ff
        /*0a44*/ 	.word	0x00028c58
        /*0a48*/ 	.short	0x0100
        /*0a4a*/ 	.byte	0x08
	.zero		1


	//   ....[9]....
        /*0a4c*/ 	.word	0x00000520
        /*0a50*/ 	.word	0x000000ff
        /*0a54*/ 	.word	0x00028c68
        /*0a58*/ 	.short	0x0100
        /*0a5a*/ 	.byte	0x08
	.zero		1


	//   ....[10]....
        /*0a5c*/ 	.word	0x00000610
        /*0a60*/ 	.word	0x000000ff
        /*0a64*/ 	.word	0x00028c70
        /*0a68*/ 	.short	0x0100
        /*0a6a*/ 	.byte	0x06
	.zero		1


	//   ....[11]....
        /*0a6c*/ 	.word	0x00000620
        /*0a70*/ 	.word	0x000000ff
        /*0a74*/ 	.word	0x00028c80
        /*0a78*/ 	.short	0x0100
        /*0a7a*/ 	.byte	0x06
	.zero		1


	//   ....[12]....
        /*0a7c*/ 	.word	0x00000630
        /*0a80*/ 	.word	0x000000ff
        /*0a84*/ 	.word	0x00028c78
        /*0a88*/ 	.short	0x0100
        /*0a8a*/ 	.byte	0x06
	.zero		1


	//   ....[13]....
        /*0a8c*/ 	.word	0x00000640
        /*0a90*/ 	.word	0x000000ff
        /*0a94*/ 	.word	0x00028c88
        /*0a98*/ 	.short	0x0100
        /*0a9a*/ 	.byte	0x06
	.zero		1


	//   ....[14]....
        /*0a9c*/ 	.word	0x00000770
        /*0aa0*/ 	.word	0x000000ff
        /*0aa4*/ 	.word	0x00028c90
        /*0aa8*/ 	.short	0x0100
        /*0aaa*/ 	.byte	0x08
	.zero		1


	//   ....[15]....
        /*0aac*/ 	.word	0x00000780
        /*0ab0*/ 	.word	0x000000ff
        /*0ab4*/ 	.word	0x00028ca0
        /*0ab8*/ 	.short	0x0100
        /*0aba*/ 	.byte	0x08
	.zero		1


	//   ....[16]....
        /*0abc*/ 	.word	0x00000790
        /*0ac0*/ 	.word	0x000000ff
        /*0ac4*/ 	.word	0x00028c98
        /*0ac8*/ 	.short	0x0100
        /*0aca*/ 	.byte	0x08
	.zero		1


	//   ....[17]....
        /*0acc*/ 	.word	0x000007a0
        /*0ad0*/ 	.word	0x000000ff
        /*0ad4*/ 	.word	0x00028ca8
        /*0ad8*/ 	.short	0x0100
        /*0ada*/ 	.byte	0x08
	.zero		1


	//   ....[18]....
        /*0adc*/ 	.word	0x000008d0
        /*0ae0*/ 	.word	0x000000ff
        /*0ae4*/ 	.word	0x00028cb0
        /*0ae8*/ 	.short	0x0100
        /*0aea*/ 	.byte	0x08
	.zero		1


	//   ....[19]....
        /*0aec*/ 	.word	0x000008e0
        /*0af0*/ 	.word	0x000000ff
        /*0af4*/ 	.word	0x00028cc0
        /*0af8*/ 	.short	0x0100
        /*0afa*/ 	.byte	0x08
	.zero		1


	//   ....[20]....
        /*0afc*/ 	.word	0x000008f0
        /*0b00*/ 	.word	0x000000ff
        /*0b04*/ 	.word	0x00028cb8
        /*0b08*/ 	.short	0x0100
        /*0b0a*/ 	.byte	0x08
	.zero		1


	//   ....[21]....
        /*0b0c*/ 	.word	0x00000900
        /*0b10*/ 	.word	0x000000ff
        /*0b14*/ 	.word	0x00028cc8
        /*0b18*/ 	.short	0x0100
        /*0b1a*/ 	.byte	0x08
	.zero		1


	//   ....[22]....
        /*0b1c*/ 	.word	0x000029e0
        /*0b20*/ 	.word	0x00000040
        /*0b24*/ 	.word	0x00028c90
        /*0b28*/ 	.short	0x010a
        /*0b2a*/ 	.byte	0x3f
	.zero		1


	//   ....[23]....
        /*0b2c*/ 	.word	0x00003370
        /*0b30*/ 	.word	0x00000040
        /*0b34*/ 	.word	0x00028c90
        /*0b38*/ 	.short	0x010a
        /*0b3a*/ 	.byte	0x3f
	.zero		1


	//   ....[24]....
        /*0b3c*/ 	.word	0x00003bf0
        /*0b40*/ 	.word	0x00000040
        /*0b44*/ 	.word	0x00028c90
        /*0b48*/ 	.short	0x010a
        /*0b4a*/ 	.byte	0x3f
	.zero		1


	//   ....[25]....
        /*0b4c*/ 	.word	0x00003df0
        /*0b50*/ 	.word	0x00000004
        /*0b54*/ 	.word	0x00000000
        /*0b58*/ 	.short	0x0101
        /*0b5a*/ 	.byte	0x3f
	.zero		1


	//   ....[26]....
        /*0b5c*/ 	.word	0x00003e30
        /*0b60*/ 	.word	0x00000040
        /*0b64*/ 	.word	0x00028cb0
        /*0b68*/ 	.short	0x010a
        /*0b6a*/ 	.byte	0x3f
	.zero		1


	//   ....[27]....
        /*0b6c*/ 	.word	0x00004450
        /*0b70*/ 	.word	0x00000040
        /*0b74*/ 	.word	0x00000000
        /*0b78*/ 	.short	0x0101
        /*0b7a*/ 	.byte	0x3f
	.zero		1


	//   ....[28]....
        /*0b7c*/ 	.word	0x00004ef0
        /*0b80*/ 	.word	0x00000016
        /*0b84*/ 	.word	0x00028c50
        /*0b88*/ 	.short	0x010a
        /*0b8a*/ 	.byte	0x3f
	.zero		1


	//   ....[29]....
        /*0b8c*/ 	.word	0x000052b0
        /*0b90*/ 	.word	0x00000000
        /*0b94*/ 	.word	0x00000000
        /*0b98*/ 	.short	0x0101
        /*0b9a*/ 	.byte	0x3f
	.zero		1


	//   ....[30]....
        /*0b9c*/ 	.word	0x00005bd0
        /*0ba0*/ 	.word	0x00000000
        /*0ba4*/ 	.word	0x00028c50
        /*0ba8*/ 	.short	0x010a
        /*0baa*/ 	.byte	0x3f
	.zero		1


	//   ....[31]....
        /*0bac*/ 	.word	0x00005c20
        /*0bb0*/ 	.word	0x00000000
        /*0bb4*/ 	.word	0x00028c50
        /*0bb8*/ 	.short	0x010a
        /*0bba*/ 	.byte	0x3f
	.zero		1


	//   ....[32]....
        /*0bbc*/ 	.word	0x00005ee0
        /*0bc0*/ 	.word	0x00000000
        /*0bc4*/ 	.word	0x00000000
        /*0bc8*/ 	.short	0x0101
        /*0bca*/ 	.byte	0x3f
	.zero		1


	//   ....[33]....
        /*0bcc*/ 	.word	0x000072e0
        /*0bd0*/ 	.word	0x00000002
        /*0bd4*/ 	.word	0x00028c00
        /*0bd8*/ 	.short	0x010a
        /*0bda*/ 	.byte	0x3f
	.zero		1


	//   ....[34]....
        /*0bdc*/ 	.word	0x00007330
        /*0be0*/ 	.word	0x00000002
        /*0be4*/ 	.word	0x00028c00
        /*0be8*/ 	.short	0x010a
        /*0bea*/ 	.byte	0x3f
	.zero		1


	//   ....[35]....
        /*0bec*/ 	.word	0x00007d70
        /*0bf0*/ 	.word	0x00000002
        /*0bf4*/ 	.word	0x00028c00
        /*0bf8*/ 	.short	0x010a
        /*0bfa*/ 	.byte	0x3f
	.zero		1


	//   ....[36]....
        /*0bfc*/ 	.word	0x00009160
        /*0c00*/ 	.word	0x00000002
        /*0c04*/ 	.word	0x00028c00
        /*0c08*/ 	.short	0x010a
        /*0c0a*/ 	.byte	0x3f
	.zero		1


	//   ....[37]....
        /*0c0c*/ 	.word	0x00009f50
        /*0c10*/ 	.word	0x0000000c
        /*0c14*/ 	.word	0x00028c30
        /*0c18*/ 	.short	0x010a
        /*0c1a*/ 	.byte	0x3f
	.zero		1


	//   ....[38]....
        /*0c1c*/ 	.word	0x00009fe0
        /*0c20*/ 	.word	0x0000000c
        /*0c24*/ 	.word	0x00028c30
        /*0c28*/ 	.short	0x010a
        /*0c2a*/ 	.byte	0x3f
	.zero		1


	//   ....[39]....
        /*0c2c*/ 	.word	0x0000a470
        /*0c30*/ 	.word	0x00000000
        /*0c34*/ 	.word	0x00000000
        /*0c38*/ 	.short	0x0101
        /*0c3a*/ 	.byte	0x3f
	.zero		1


	//   ....[40]....
        /*0c3c*/ 	.word	0x0000bf20
        /*0c40*/ 	.word	0x0000000c
        /*0c44*/ 	.word	0x00028c50
        /*0c48*/ 	.short	0x010a
        /*0c4a*/ 	.byte	0x3f
	.zero		1


	//   ....[41]....
        /*0c4c*/ 	.word	0x0000bfd0
        /*0c50*/ 	.word	0x0000000c
        /*0c54*/ 	.word	0x00028c50
        /*0c58*/ 	.short	0x010a
        /*0c5a*/ 	.byte	0x3f
	.zero		1


	//   ....[42]....
        /*0c5c*/ 	.word	0x0000c2c0
        /*0c60*/ 	.word	0x0000000c
        /*0c64*/ 	.word	0x00000000
        /*0c68*/ 	.short	0x0101
        /*0c6a*/ 	.byte	0x3f
	.zero		1


	//   ....[43]....
        /*0c6c*/ 	.word	0x0000c590
        /*0c70*/ 	.word	0x000000d7
        /*0c74*/ 	.word	0x00028c30
        /*0c78*/ 	.short	0x010a
        /*0c7a*/ 	.byte	0x3f
	.zero		1


	//   ....[44]....
        /*0c7c*/ 	.word	0x0000c600
        /*0c80*/ 	.word	0x000000d7
        /*0c84*/ 	.word	0x00028c30
        /*0c88*/ 	.short	0x010a
        /*0c8a*/ 	.byte	0x3f
	.zero		1


	//   ....[45]....
        /*0c8c*/ 	.word	0x0000cb20
        /*0c90*/ 	.word	0x00000014
        /*0c94*/ 	.word	0x00000000
        /*0c98*/ 	.short	0x0101
        /*0c9a*/ 	.byte	0x3f
	.zero		1


	//   ....[46]....
        /*0c9c*/ 	.word	0x0000e9f0
        /*0ca0*/ 	.word	0x000000d7
        /*0ca4*/ 	.word	0x00028c50
        /*0ca8*/ 	.short	0x010a
        /*0caa*/ 	.byte	0x3f
	.zero		1


	//   ....[47]....
        /*0cac*/ 	.word	0x0000ea40
        /*0cb0*/ 	.word	0x000000d7
        /*0cb4*/ 	.word	0x00028c50
        /*0cb8*/ 	.short	0x010a
        /*0cba*/ 	.byte	0x3f
	.zero		1


	//   ....[48]....
        /*0cbc*/ 	.word	0x0000ed40
        /*0cc0*/ 	.word	0x000000d7
        /*0cc4*/ 	.word	0x00000000
        /*0cc8*/ 	.short	0x0101
        /*0cca*/ 	.byte	0x3f
	.zero		1


	//   ....[49]....
        /*0ccc*/ 	.word	0x0000f130
        /*0cd0*/ 	.word	0x0000000c
        /*0cd4*/ 	.word	0x00028c30
        /*0cd8*/ 	.short	0x010a
        /*0cda*/ 	.byte	0x3f
	.zero		1


	//   ....[50]....
        /*0cdc*/ 	.word	0x0000f1a0
        /*0ce0*/ 	.word	0x0000000c
        /*0ce4*/ 	.word	0x00028c30
        /*0ce8*/ 	.short	0x010a
        /*0cea*/ 	.byte	0x3f
	.zero		1


	//   ....[51]....
        /*0cec*/ 	.word	0x0000fc20
        /*0cf0*/ 	.word	0x0000000f
        /*0cf4*/ 	.word	0x00000000
        /*0cf8*/ 	.short	0x0101
        /*0cfa*/ 	.byte	0x3f
	.zero		1


	//   ....[52]....
        /*0cfc*/ 	.word	0x00010b20
        /*0d00*/ 	.word	0x0000000c
        /*0d04*/ 	.word	0x00028c50
        /*0d08*/ 	.short	0x010a
        /*0d0a*/ 	.byte	0x3f
	.zero		1


	//   ....[53]....
        /*0d0c*/ 	.word	0x00010b70
        /*0d10*/ 	.word	0x0000000c
        /*0d14*/ 	.word	0x00028c50
        /*0d18*/ 	.short	0x010a
        /*0d1a*/ 	.byte	0x3f
	.zero		1


	//   ....[54]....
        /*0d1c*/ 	.word	0x00010e50
        /*0d20*/ 	.word	0x0000000c
        /*0d24*/ 	.word	0x00000000
        /*0d28*/ 	.short	0x0101
        /*0d2a*/ 	.byte	0x3f
	.zero		1


	//   ....[55]....
        /*0d2c*/ 	.word	0x00010f90
        /*0d30*/ 	.word	0x000000ce
        /*0d34*/ 	.word	0x00028c30
        /*0d38*/ 	.short	0x010a
        /*0d3a*/ 	.byte	0x3f
	.zero		1


	//   ....[56]....
        /*0d3c*/ 	.word	0x00011000
        /*0d40*/ 	.word	0x000000ce
        /*0d44*/ 	.word	0x00028c30
        /*0d48*/ 	.short	0x010a
        /*0d4a*/ 	.byte	0x3f
	.zero		1


	//   ....[57]....
        /*0d4c*/ 	.word	0x00011520
        /*0d50*/ 	.word	0x0000000e
        /*0d54*/ 	.word	0x00000000
        /*0d58*/ 	.short	0x0101
        /*0d5a*/ 	.byte	0x3f
	.zero		1


	//   ....[58]....
        /*0d5c*/ 	.word	0x00013420
        /*0d60*/ 	.word	0x000000ce
        /*0d64*/ 	.word	0x00028c50
        /*0d68*/ 	.short	0x010a
        /*0d6a*/ 	.byte	0x3f
	.zero		1


	//   ....[59]....
        /*0d6c*/ 	.word	0x00013470
        /*0d70*/ 	.word	0x000000ce
        /*0d74*/ 	.word	0x00028c50
        /*0d78*/ 	.short	0x010a
        /*0d7a*/ 	.byte	0x3f
	.zero		1


	//   ....[60]....
        /*0d7c*/ 	.word	0x00013770
        /*0d80*/ 	.word	0x000000ce
        /*0d84*/ 	.word	0x00000000
        /*0d88*/ 	.short	0x0101
        /*0d8a*/ 	.byte	0x3f
	.zero		1


	//   ....[61]....
        /*0d8c*/ 	.word	0x00015d80
        /*0d90*/ 	.word	0x00000000
        /*0d94*/ 	.word	0x00000000
        /*0d98*/ 	.short	0x0101
        /*0d9a*/ 	.byte	0x3f
	.zero		1


	//   ....[62]....
        /*0d9c*/ 	.word	0x00018990
        /*0da0*/ 	.word	0x00000007
        /*0da4*/ 	.word	0x00028c20
        /*0da8*/ 	.short	0x010a
        /*0daa*/ 	.byte	0x3f
	.zero		1


	//   ....[63]....
        /*0dac*/ 	.word	0x00018a70
        /*0db0*/ 	.word	0x00000006
        /*0db4*/ 	.word	0x00028ca0
        /*0db8*/ 	.short	0x010a
        /*0dba*/ 	.byte	0x3f
	.zero		1


	//   ....[64]....
        /*0dbc*/ 	.word	0x00018cc0
        /*0dc0*/ 	.word	0x00000006
        /*0dc4*/ 	.word	0x00028cc0
        /*0dc8*/ 	.short	0x010a
        /*0dca*/ 	.byte	0x3f
	.zero		1


	//   ....[65]....
        /*0dcc*/ 	.word	0x00019740
        /*0dd0*/ 	.word	0x00000005
        /*0dd4*/ 	.word	0x00028ca0
        /*0dd8*/ 	.short	0x010a
        /*0dda*/ 	.byte	0x3f
	.zero		1


	//   ....[66]....
        /*0ddc*/ 	.word	0x00019980
        /*0de0*/ 	.word	0x00000005
        /*0de4*/ 	.word	0x00028cc0
        /*0de8*/ 	.short	0x010a
        /*0dea*/ 	.byte	0x3f
	.zero		1


	//   ....[67]....
        /*0dec*/ 	.word	0x0001b070
        /*0df0*/ 	.word	0x00000000
        /*0df4*/ 	.word	0x00028c40
        /*0df8*/ 	.short	0x010a
        /*0dfa*/ 	.byte	0x3f
	.zero		1


	//   ....[68]....
        /*0dfc*/ 	.word	0x0001bba0
        /*0e00*/ 	.word	0x00000008
        /*0e04*/ 	.word	0x00028c00
        /*0e08*/ 	.short	0x0107
        /*0e0a*/ 	.byte	0x3f
	.zero		1


	//   ....[69]....
        /*0e0c*/ 	.word	0x0001bca0
        /*0e10*/ 	.word	0x00000002
        /*0e14*/ 	.word	0x00028c00
        /*0e18*/ 	.short	0x0101
        /*0e1a*/ 	.byte	0x3f
	.zero		1


	//   ....[70]....
        /*0e1c*/ 	.word	0x0001bcc0
        /*0e20*/ 	.word	0x00000002
        /*0e24*/ 	.word	0x00028c20
        /*0e28*/ 	.short	0x010a
        /*0e2a*/ 	.byte	0x3f
	.zero		1


	//   ....[71]....
        /*0e2c*/ 	.word	0x0001bdc0
        /*0e30*/ 	.word	0x00000000
        /*0e34*/ 	.word	0x00028c60
        /*0e38*/ 	.short	0x010a
        /*0e3a*/ 	.byte	0x3f
	.zero		1


	//   ....[72]....
        /*0e3c*/ 	.word	0x0001ca40
        /*0e40*/ 	.word	0x00000003
        /*0e44*/ 	.word	0x00028c40
        /*0e48*/ 	.short	0x010a
        /*0e4a*/ 	.byte	0x3f
	.zero		1


	//   ....[73]....
        /*0e4c*/ 	.word	0x0001cc90
        /*0e50*/ 	.word	0x00000003
        /*0e54*/ 	.word	0x00028c60
        /*0e58*/ 	.short	0x010a
        /*0e5a*/ 	.byte	0x3f
	.zero		1


	//   ....[74]....
        /*0e5c*/ 	.word	0x0001d8b0
        /*0e60*/ 	.word	0x00000002
        /*0e64*/ 	.word	0x00028c40
        /*0e68*/ 	.short	0x010a
        /*0e6a*/ 	.byte	0x3f
	.zero		1


	//   ....[75]....
        /*0e6c*/ 	.word	0x0001daf0
        /*0e70*/ 	.word	0x00000002
        /*0e74*/ 	.word	0x00028c60
        /*0e78*/ 	.short	0x010a
        /*0e7a*/ 	.byte	0x3f
	.zero		1


	//   ....[76]....
        /*0e7c*/ 	.word	0x0001e680
        /*0e80*/ 	.word	0x00000003
        /*0e84*/ 	.word	0x00028c40
        /*0e88*/ 	.short	0x010a
        /*0e8a*/ 	.byte	0x3f
	.zero		1


	//   ....[77]....
        /*0e8c*/ 	.word	0x0001e8d0
        /*0e90*/ 	.word	0x00000003
        /*0e94*/ 	.word	0x00028c60
        /*0e98*/ 	.short	0x010a
        /*0e9a*/ 	.byte	0x3f
	.zero		1


	//   ....[78]....
        /*0e9c*/ 	.word	0x000200d0
        /*0ea0*/ 	.word	0x00000000
        /*0ea4*/ 	.word	0x00028c20
        /*0ea8*/ 	.short	0x010a
        /*0eaa*/ 	.byte	0x3f
	.zero		1


	//   ....[79]....
        /*0eac*/ 	.word	0x00020280
        /*0eb0*/ 	.word	0x00000006
        /*0eb4*/ 	.word	0x00000000
        /*0eb8*/ 	.short	0x010a
        /*0eba*/ 	.byte	0x3f
	.zero		1


	//   ....[80]....
        /*0ebc*/ 	.word	0x000202f0
        /*0ec0*/ 	.word	0x00000007
        /*0ec4*/ 	.word	0x00000000
        /*0ec8*/ 	.short	0x010a
        /*0eca*/ 	.byte	0x3f
	.zero		1


	//   ....[81]....
        /*0ecc*/ 	.word	0x00020360
        /*0ed0*/ 	.word	0x00000004
        /*0ed4*/ 	.word	0x00000000
        /*0ed8*/ 	.short	0x010a
        /*0eda*/ 	.byte	0x3f
	.zero		1


	//   ....[82]....
        /*0edc*/ 	.word	0x00020390
        /*0ee0*/ 	.word	0x00000003
        /*0ee4*/ 	.word	0x00000000
        /*0ee8*/ 	.short	0x010a
        /*0eea*/ 	.byte	0x3f
	.zero		1


	//   ....[83]....
        /*0eec*/ 	.word	0x000203f0
        /*0ef0*/ 	.word	0x00000040
        /*0ef4*/ 	.word	0x00028c90
        /*0ef8*/ 	.short	0x010a
        /*0efa*/ 	.byte	0x3f
	.zero		1


	//   ....[84]....
        /*0efc*/ 	.word	0x00020440
        /*0f00*/ 	.word	0x00000040
        /*0f04*/ 	.word	0x00028c90
        /*0f08*/ 	.short	0x010a
        /*0f0a*/ 	.byte	0x3f
	.zero		1


	//   ....[85]....
        /*0f0c*/ 	.word	0x00020490
        /*0f10*/ 	.word	0x00000040
        /*0f14*/ 	.word	0x00028c90
        /*0f18*/ 	.short	0x010a
        /*0f1a*/ 	.byte	0x3f
	.zero		1


	//   ....[86]....
        /*0f1c*/ 	.word	0x000204e0
        /*0f20*/ 	.word	0x00000040
        /*0f24*/ 	.word	0x00028cb0
        /*0f28*/ 	.short	0x010a
        /*0f2a*/ 	.byte	0x3f
	.zero		1


	//   ....[87]....
        /*0f2c*/ 	.word	0x00020530
        /*0f30*/ 	.word	0x00000016
        /*0f34*/ 	.word	0x00028c50
        /*0f38*/ 	.short	0x010a
        /*0f3a*/ 	.byte	0x3f
	.zero		1


	//   ....[88]....
        /*0f3c*/ 	.word	0x00020580
        /*0f40*/ 	.word	0x00000000
        /*0f44*/ 	.word	0x00028c50
        /*0f48*/ 	.short	0x010a
        /*0f4a*/ 	.byte	0x3f
	.zero		1


	//   ....[89]....
        /*0f4c*/ 	.word	0x00020950
        /*0f50*/ 	.word	0x00000002
        /*0f54*/ 	.word	0x00028c00
        /*0f58*/ 	.short	0x010a
        /*0f5a*/ 	.byte	0x3f
	.zero		1


	//   ....[90]....
        /*0f5c*/ 	.word	0x00020d60
        /*0f60*/ 	.word	0x00000002
        /*0f64*/ 	.word	0x00028c00
        /*0f68*/ 	.short	0x010a
        /*0f6a*/ 	.byte	0x3f
	.zero		1


	//   ....[91]....
        /*0f6c*/ 	.word	0x00020db0
        /*0f70*/ 	.word	0x0000000c
        /*0f74*/ 	.word	0x00028c30
        /*0f78*/ 	.short	0x010a
        /*0f7a*/ 	.byte	0x3f
	.zero		1


	//   ....[92]....
        /*0f7c*/ 	.word	0x00020e00
        /*0f80*/ 	.word	0x0000000c
        /*0f84*/ 	.word	0x00028c50
        /*0f88*/ 	.short	0x010a
        /*0f8a*/ 	.byte	0x3f
	.zero		1


	//   ....[93]....
        /*0f8c*/ 	.word	0x00020e50
        /*0f90*/ 	.word	0x000000d7
        /*0f94*/ 	.word	0x00028c30
        /*0f98*/ 	.short	0x010a
        /*0f9a*/ 	.byte	0x3f
	.zero		1


	//   ....[94]....
        /*0f9c*/ 	.word	0x00020ea0
        /*0fa0*/ 	.word	0x000000d7
        /*0fa4*/ 	.word	0x00028c50
        /*0fa8*/ 	.short	0x010a
        /*0faa*/ 	.byte	0x3f
	.zero		1


	//   ....[95]....
        /*0fac*/ 	.word	0x00020ef0
        /*0fb0*/ 	.word	0x0000000c
        /*0fb4*/ 	.word	0x00028c30
        /*0fb8*/ 	.short	0x010a
        /*0fba*/ 	.byte	0x3f
	.zero		1


	//   ....[96]....
        /*0fbc*/ 	.word	0x00020f40
        /*0fc0*/ 	.word	0x0000000c
        /*0fc4*/ 	.word	0x00028c50
        /*0fc8*/ 	.short	0x010a
        /*0fca*/ 	.byte	0x3f
	.zero		1


	//   ....[97]....
        /*0fcc*/ 	.word	0x00020f90
        /*0fd0*/ 	.word	0x000000ce
        /*0fd4*/ 	.word	0x00028c30
        /*0fd8*/ 	.short	0x010a
        /*0fda*/ 	.byte	0x3f
	.zero		1


	//   ....[98]....
        /*0fdc*/ 	.word	0x00020fe0
        /*0fe0*/ 	.word	0x000000ce
        /*0fe4*/ 	.word	0x00028c50
        /*0fe8*/ 	.short	0x010a
        /*0fea*/ 	.byte	0x3f
	.zero		1


	//   ....[99]....
        /*0fec*/ 	.word	0x00021190
        /*0ff0*/ 	.word	0x00000006
        /*0ff4*/ 	.word	0x00028c20
        /*0ff8*/ 	.short	0x010a
        /*0ffa*/ 	.byte	0x3f
	.zero		1


	//   ....[100]....
        /*0ffc*/ 	.word	0x000211e0
        /*1000*/ 	.word	0x00000006
        /*1004*/ 	.word	0x00028ca0
        /*1008*/ 	.short	0x010a
        /*100a*/ 	.byte	0x3f
	.zero		1


	//   ....[101]....
        /*100c*/ 	.word	0x00021230
        /*1010*/ 	.word	0x00000006
        /*1014*/ 	.word	0x00028cc0
        /*1018*/ 	.short	0x010a
        /*101a*/ 	.byte	0x3f
	.zero		1


	//   ....[102]....
        /*101c*/ 	.word	0x00021280
        /*1020*/ 	.word	0x00000005
        /*1024*/ 	.word	0x00028ca0
        /*1028*/ 	.short	0x010a
        /*102a*/ 	.byte	0x3f
	.zero		1


	//   ....[103]....
        /*102c*/ 	.word	0x000212d0
        /*1030*/ 	.word	0x00000005
        /*1034*/ 	.word	0x00028cc0
        /*1038*/ 	.short	0x010a
        /*103a*/ 	.byte	0x3f
	.zero		1


	//   ....[104]....
        /*103c*/ 	.word	0x00021470
        /*1040*/ 	.word	0x00000000
        /*1044*/ 	.word	0x00028c40
        /*1048*/ 	.short	0x010a
        /*104a*/ 	.byte	0x3f
	.zero		1


	//   ....[105]....
        /*104c*/ 	.word	0x000219e0
        /*1050*/ 	.word	0x00000002
        /*1054*/ 	.word	0x00028c20
        /*1058*/ 	.short	0x010a
        /*105a*/ 	.byte	0x3f
	.zero		1


	//   ....[106]....
        /*105c*/ 	.word	0x00021a30
        /*1060*/ 	.word	0x00000000
        /*1064*/ 	.word	0x00028c60
        /*1068*/ 	.short	0x010a
        /*106a*/ 	.byte	0x3f
	.zero		1


	//   ....[107]....
        /*106c*/ 	.word	0x00021a80
        /*1070*/ 	.word	0x00000003
        /*1074*/ 	.word	0x00028c40
        /*1078*/ 	.short	0x010a
        /*107a*/ 	.byte	0x3f
	.zero		1


	//   ....[108]....
        /*107c*/ 	.word	0x00021ad0
        /*1080*/ 	.word	0x00000003
        /*1084*/ 	.word	0x00028c60
        /*1088*/ 	.short	0x010a
        /*108a*/ 	.byte	0x3f
	.zero		1


	//   ....[109]....
        /*108c*/ 	.word	0x00021b20
        /*1090*/ 	.word	0x00000002
        /*1094*/ 	.word	0x00028c40
        /*1098*/ 	.short	0x010a
        /*109a*/ 	.byte	0x3f
	.zero		1


	//   ....[110]....
        /*109c*/ 	.word	0x00021b70
        /*10a0*/ 	.word	0x00000002
        /*10a4*/ 	.word	0x00028c60
        /*10a8*/ 	.short	0x010a
        /*10aa*/ 	.byte	0x3f
	.zero		1


	//   ....[111]....
        /*10ac*/ 	.word	0x00021bc0
        /*10b0*/ 	.word	0x00000003
        /*10b4*/ 	.word	0x00028c40
        /*10b8*/ 	.short	0x010a
        /*10ba*/ 	.byte	0x3f
	.zero		1


	//   ....[112]....
        /*10bc*/ 	.word	0x00021c10
        /*10c0*/ 	.word	0x00000003
        /*10c4*/ 	.word	0x00028c60
        /*10c8*/ 	.short	0x010a
        /*10ca*/ 	.byte	0x3f
	.zero		1


	//   ....[113]....
        /*10cc*/ 	.word	0x000225b0
        /*10d0*/ 	.word	0x00000000
        /*10d4*/ 	.word	0x00028c20
        /*10d8*/ 	.short	0x010a
        /*10da*/ 	.byte	0x3f
	.zero		1


	//   ....[114]....
        /*10dc*/ 	.word	0x00022750
        /*10e0*/ 	.word	0x00000006
        /*10e4*/ 	.word	0x00000000
        /*10e8*/ 	.short	0x010a
        /*10ea*/ 	.byte	0x3f
	.zero		1


	//   ....[115]....
        /*10ec*/ 	.word	0x000227a0
        /*10f0*/ 	.word	0x00000007
        /*10f4*/ 	.word	0x00000000
        /*10f8*/ 	.short	0x010a
        /*10fa*/ 	.byte	0x3f
	.zero		1


	//   ....[116]....
        /*10fc*/ 	.word	0x000227f0
        /*1100*/ 	.word	0x00000004
        /*1104*/ 	.word	0x00000000
        /*1108*/ 	.short	0x010a
        /*110a*/ 	.byte	0x3f
	.zero		1


	//----- nvinfo : EIATTR_NUM_MBARRIERS
	.align		4
.L_414:
        /*110c*/ 	.byte	0x03, 0x38
        /*110e*/ 	.short	0x0016


	//----- nvinfo : EIATTR_EXIT_INSTR_OFFSETS
	.align		4
        /*1110*/ 	.byte	0x04, 0x1c
        /*1112*/ 	.short	(.L_416 - .L_415)


	//   ....[0]....
.L_415:
        /*1114*/ 	.word	0x000203e0


	//----- nvinfo : EIATTR_MAX_THREADS
	.align		4
.L_416:
        /*1118*/ 	.byte	0x04, 0x05
        /*111a*/ 	.short	(.L_418 - .L_417)
.L_417:
        /*111c*/ 	.word	0x00000180
        /*1120*/ 	.word	0x00000001
        /*1124*/ 	.word	0x00000001


	//----- nvinfo : EIATTR_CRS_STACK_SIZE
	.align		4
.L_418:
        /*1128*/ 	.byte	0x04, 0x1e
        /*112a*/ 	.short	(.L_420 - .L_419)
.L_419:
        /*112c*/ 	.word	0x00000000


	//----- nvinfo : EIATTR_CBANK_PARAM_SIZE
	.align		4
.L_420:
        /*1130*/ 	.byte	0x03, 0x19
        /*1132*/ 	.short	0x0af0


	//----- nvinfo : EIATTR_PARAM_CBANK
	.align		4
        /*1134*/ 	.byte	0x04, 0x0a
        /*1136*/ 	.short	(.L_422 - .L_421)
	.align		4
.L_421:
        /*1138*/ 	.word	index@(.nv.constant0._ZN7cutlass13device_kernelIN5flash11enable_sm90INS1_16FlashAttnFwdSm90INS1_25CollectiveMainloopFwdSm90ILi2EN4cute5tupleIJNS5_1CILi1EEES8_S8_EEENS6_IJNS7_ILi64EEESA_SA_EEELi512ENS_6half_tEfNS_4arch4Sm90ELb0ELb1ELb1ELb1ELb0ELb1ELb0ELb0ELb0ELb1ELb0ELb0EEENS1_21CollectiveEpilogueFwdINS6_IJSA_NS7_ILi512EEESA_EEES9_SC_SE_Li256ELb1ELb1ELb0ELb0EEENS1_36VarlenDynamicPersistentTileSchedulerILi64ELi64ELi256ELi128ELb0ELb1ELb1ELb1ELb0ELb1EEEEEEEEEvNT_6ParamsE)
        /*113c*/ 	.short	0x0210
        /*113e*/ 	.short	0x0af0


	//----- nvinfo : EIATTR_SW_WAR
	.align		4
.L_422:
        /*1140*/ 	.byte	0x04, 0x36
        /*1142*/ 	.short	(.L_424 - .L_423)
.L_423:
        /*1144*/ 	.word	0x00000008
.L_424:


//--------------------- .nv.info._ZN7cutlass13device_kernelIN5flash11enable_sm90INS1_16FlashAttnFwdSm90INS1_25CollectiveMainloopFwdSm90ILi2EN4cute5tupleIJNS5_1CILi1EEES8_S8_EEENS6_IJNS7_ILi64EEESA_SA_EEELi512ENS_6half_tEfNS_4arch4Sm90ELb0ELb1ELb1ELb1ELb0ELb0ELb1ELb0ELb0ELb1ELb0ELb0EEENS1_21CollectiveEpilogueFwdINS6_IJSA_NS7_ILi512EEESA_EEES9_SC_SE_Li256ELb1ELb1ELb0ELb0EEENS1_36VarlenDynamicPersistentTileSchedulerILi64ELi64ELi256ELi128ELb0ELb1ELb1ELb1ELb0ELb1EEEEEEEEEvNT_6ParamsE --------------------------
	.section	.nv.info._ZN7cutlass13device_kernelIN5flash11enable_sm90INS1_16FlashAttnFwdSm90INS1_25CollectiveMainloopFwdSm90ILi2EN4cute5tupleIJNS5_1CILi1EEES8_S8_EEENS6_IJNS7_ILi64EEESA_SA_EEELi512ENS_6half_tEfNS_4arch4Sm90ELb0ELb1ELb1ELb1ELb0ELb0ELb1ELb0ELb0ELb1ELb0ELb0EEENS1_21CollectiveEpilogueFwdINS6_IJSA_NS7_ILi512EEESA_EEES9_SC_SE_Li256ELb1ELb1ELb0ELb0EEENS1_36VarlenDynamicPersistentTileSchedulerILi64ELi64ELi256ELi128ELb0ELb1ELb1ELb1ELb0ELb1EEEEEEEEEvNT_6ParamsE,"",@"SHT_CUDA_INFO"
	.sectionflags	@""
	.align	4


	//----- nvinfo : EIATTR_CUDA_API_VERSION
	.align		4
        /*0000*/ 	.byte	0x04, 0x37
        /*0002*/ 	.short	(.L_426 - .L_425)
.L_425:
        /*0004*/ 	.word	0x00000082


	//----- nvinfo : EIATTR_KPARAM_INFO
	.align		4
.L_426:
        /*0008*/ 	.byte	0x04, 0x17
        /*000a*/ 	.short	(.L_428 - .L_427)
.L_427:
        /*000c*/ 	.word	0x00000000
        /*0010*/ 	.short	0x0000
        /*0012*/ 	.short	0x0070
        /*0014*/ 	.byte	0x00, 0xf0, 0x01, 0x2e


	//----- nvinfo : EIATTR_SPARSE_MMA_MASK
	.align		4
.L_428:
        /*0018*/ 	.byte	0x03, 0x50
        /*001a*/ 	.short	0x0000


	//----- nvinfo : EIATTR_MAXREG_COUNT
	.align		4
        /*001c*/ 	.byte	0x03, 0x1b
        /*001e*/ 	.short	0x00a8


	//----- nvinfo : EIATTR_NUM_BARRIERS
	.align		4
        /*0020*/ 	.byte	0x02, 0x4c
        /*0022*/ 	.byte	0x10
	.zero		1


	//----- nvinfo : EIATTR_EXTERNS
	.align		4
        /*0024*/ 	.byte	0x04, 0x0f
        /*0026*/ 	.short	(.L_430 - .L_429)


	//   ....[0]....
	.align		4
.L_429:
        /*0028*/ 	.word	index@(__assertfail)


	//----- nvinfo : EIATTR_ANNOTATIONS
	.align		4
.L_430:
        /*002c*/ 	.byte	0x04, 0x55
        /*002e*/ 	.short	(.L_432 - .L_431)


	//   ....[0]....
.L_431:
        /* <DEDUP_REMOVED lines=83> */


	//----- nvinfo : EIATTR_MERCURY_ISA_VERSION
	.align		4
.L_432:
        /*0548*/ 	.byte	0x03, 0x5f
        /*054a*/ 	.short	0x0101


	//----- nvinfo : EIATTR_UNUSED_LOAD_BYTE_OFFSET
	.align		4
        /*054c*/ 	.byte	0x04, 0x44
        /*054e*/ 	.short	(.L_434 - .L_433)


	//   ....[0]....
.L_433:
        /*0550*/ 	.word	0x00000b60
        /*0554*/ 	.word	0x0000fff0


	//   ....[1]....
        /*0558*/ 	.word	0x0002b830
        /*055c*/ 	.word	0x0000fff0


	//----- nvinfo : EIATTR_INT_WARP_WIDE_INSTR_OFFSETS
	.align		4
.L_434:
        /*0560*/ 	.byte	0x04, 0x31
        /*0562*/ 	.short	(.L_436 - .L_435)


	//   ....[0]....
.L_435:
        /*0564*/ 	.word	0x00000160


	//   ....[1]....
        /*0568*/ 	.word	0x00000200


	//   ....[2]....
        /*056c*/ 	.word	0x00000210


	//   ....[3]....
        /*0570*/ 	.word	0x00000280


	//   ....[4]....
        /*0574*/ 	.word	0x0002fd50


	//   ....[5]....
        /*0578*/ 	.word	0x0002fdb0


	//   ....[6]....
        /*057c*/ 	.word	0x00035920


	//   ....[7]....
        /*0580*/ 	.word	0x000359b0


	//----- nvinfo : EIATTR_COOP_GROUP_MASK_REGIDS
	.align		4
.L_436:
        /*0584*/ 	.byte	0x04, 0x29
        /*0586*/ 	.short	(.L_438 - .L_437)


	//   ....[0]....
.L_437:
        /*0588*/ 	.word	0xffffffff


	//   ....[1]....
        /*058c*/ 	.word	0xffffffff


	//   ....[2]....
        /*0590*/ 	.word	0xffffffff


	//   ....[3]....
        /*0594*/ 	.word	0xffffffff


	//   ....[4]....
        /*0598*/ 	.word	0xffffffff


	//   ....[5]....
        /*059c*/ 	.word	0xffffffff


	//   ....[6]....
        /*05a0*/ 	.word	0xffffffff


	//   ....[7]....
        /*05a4*/ 	.word	0xffffffff


	//   ....[8]....
        /*05a8*/ 	.word	0xffffffff


	//   ....[9]....
        /*05ac*/ 	.word	0xffffffff


	//   ....[10]....
        /*05b0*/ 	.word	0xffffffff


	//   ....[11]....
        /*05b4*/ 	.word	0xffffffff


	//   ....[12]....
        /*05b8*/ 	.word	0xffffffff


	//   ....[13]....
        /*05bc*/ 	.word	0xffffffff


	//   ....[14]....
        /*05c0*/ 	.word	0xffffffff


	//   ....[15]....
        /*05c4*/ 	.word	0xffffffff


	//   ....[16]....
        /*05c8*/ 	.word	0xffffffff


	//   ....[17]....
        /*05cc*/ 	.word	0xffffffff


	//   ....[18]....
        /*05d0*/ 	.word	0xffffffff


	//   ....[19]....
        /*05d4*/ 	.word	0xffffffff


	//   ....[20]....
        /*05d8*/ 	.word	0xffffffff


	//   ....[21]....
        /*05dc*/ 	.word	0xffffffff


	//   ....[22]....
        /*05e0*/ 	.word	0xffffffff


	//   ....[23]....
        /*05e4*/ 	.word	0xffffffff


	//   ....[24]....
        /*05e8*/ 	.word	0xffffffff


	//   ....[25]....
        /*05ec*/ 	.word	0xffffffff


	//   ....[26]....
        /*05f0*/ 	.word	0xffffffff


	//   ....[27]....
        /*05f4*/ 	.word	0xffffffff


	//   ....[28]....
        /*05f8*/ 	.word	0xffffffff


	//   ....[29]....
        /*05fc*/ 	.word	0xffffffff


	//   ....[30]....
        /*0600*/ 	.word	0xffffffff


	//   ....[31]....
        /*0604*/ 	.word	0xffffffff


	//   ....[32]....
        /*0608*/ 	.word	0xffffffff


	//   ....[33]....
        /*060c*/ 	.word	0xffffffff


	//   ....[34]....
        /*0610*/ 	.word	0xffffffff


	//   ....[35]....
        /*0614*/ 	.word	0xffffffff


	//   ....[36]....
        /*0618*/ 	.word	0xffffffff


	//   ....[37]....
        /*061c*/ 	.word	0xffffffff


	//   ....[38]....
        /*0620*/ 	.word	0xffffffff


	//   ....[39]....
        /*0624*/ 	.word	0xffffffff


	//   ....[40]....
        /*0628*/ 	.word	0xffffffff


	//   ....[41]....
        /*062c*/ 	.word	0xffffffff


	//   ....[42]....
        /*0630*/ 	.word	0xffffffff


	//   ....[43]....
        /*0634*/ 	.word	0xffffffff


	//   ....[44]....
        /*0638*/ 	.word	0xffffffff


	//   ....[45]....
        /*063c*/ 	.word	0xffffffff


	//   ....[46]....
        /*0640*/ 	.word	0xffffffff


	//   ....[47]....
        /*0644*/ 	.word	0xffffffff


	//   ....[48]....
        /*0648*/ 	.word	0xffffffff


	//   ....[49]....
        /*064c*/ 	.word	0xffffffff


	//   ....[50]....
        /*0650*/ 	.word	0xffffffff


	//   ....[51]....
        /*0654*/ 	.word	0xffffffff


	//   ....[52]....
        /*0658*/ 	.word	0xffffffff


	//   ....[53]....
        /*065c*/ 	.word	0xffffffff


	//   ....[54]....
        /*0660*/ 	.word	0xffffffff


	//   ....[55]....
        /*0664*/ 	.word	0xffffffff


	//   ....[56]....
        /*0668*/ 	.word	0xffffffff


	//   ....[57]....
        /*066c*/ 	.word	0xffffffff


	//   ....[58]....
        /*0670*/ 	.word	0xffffffff


	//   ....[59]....
        /*0674*/ 	.word	0xffffffff


	//   ....[60]....
        /*0678*/ 	.word	0xffffffff


	//   ....[61]....
        /*067c*/ 	.word	0xffffffff


	//   ....[62]....
        /*0680*/ 	.word	0xffffffff


	//   ....[63]....
        /*0684*/ 	.word	0xffffffff


	//   ....[64]....
        /*0688*/ 	.word	0xffffffff


	//   ....[65]....
        /*068c*/ 	.word	0xffffffff


	//   ....[66]....
        /*0690*/ 	.word	0xffffffff


	//   ....[67]....
        /*0694*/ 	.word	0xffffffff


	//   ....[68]....
        /*0698*/ 	.word	0xffffffff


	//   ....[69]....
        /*069c*/ 	.word	0xffffffff


	//   ....[70]....
        /*06a0*/ 	.word	0xffffffff


	//   ....[71]....
        /*06a4*/ 	.word	0xffffffff


	//   ....[72]....
        /*06a8*/ 	.word	0xffffffff


	//   ....[73]....
        /*06ac*/ 	.word	0xffffffff


	//   ....[74]....
        /*06b0*/ 	.word	0xffffffff


	//   ....[75]....
        /*06b4*/ 	.word	0xffffffff


	//   ....[76]....
        /*06b8*/ 	.word	0xffffffff


	//   ....[77]....
        /*06bc*/ 	.word	0xffffffff


	//   ....[78]....
        /*06c0*/ 	.word	0xffffffff


	//   ....[79]....
        /*06c4*/ 	.word	0xffffffff


	//   ....[80]....
        /*06c8*/ 	.word	0xffffffff


	//   ....[81]....
        /*06cc*/ 	.word	0xffffffff


	//   ....[82]....
        /*06d0*/ 	.word	0xffffffff


	//   ....[83]....
        /*06d4*/ 	.word	0xffffffff


	//   ....[84]....
        /*06d8*/ 	.word	0xffffffff


	//   ....[85]....
        /*06dc*/ 	.word	0xffffffff


	//   ....[86]....
        /*06e0*/ 	.word	0xffffffff


	//   ....[87]....
        /*06e4*/ 	.word	0xffffffff


	//   ....[88]....
        /*06e8*/ 	.word	0xffffffff


	//   ....[89]....
        /*06ec*/ 	.word	0xffffffff


	//   ....[90]....
        /*06f0*/ 	.word	0xffffffff


	//   ....[91]....
        /*06f4*/ 	.word	0xffffffff


	//   ....[92]....
        /*06f8*/ 	.word	0xffffffff


	//   ....[93]....
        /*06fc*/ 	.word	0xffffffff


	//   ....[94]....
        /*0700*/ 	.word	0xffffffff


	//   ....[95]....
        /*0704*/ 	.word	0xffffffff


	//   ....[96]....
        /*0708*/ 	.word	0xffffffff


	//   ....[97]....
        /*070c*/ 	.word	0xffffffff


	//   ....[98]....
        /*0710*/ 	.word	0xffffffff


	//   ....[99]....
        /*0714*/ 	.word	0x0500000f


	//   ....[100]....
        /*0718*/ 	.word	0x0500000f


	//   ....[101]....
        /*071c*/ 	.word	0x0500000f


	//   ....[102]....
        /*0720*/ 	.word	0x0500000f


	//   ....[103]....
        /*0724*/ 	.word	0x0500000f


	//   ....[104]....
        /*0728*/ 	.word	0x0500000f


	//   ....[105]....
        /*072c*/ 	.word	0x0500000f


	//   ....[106]....
        /*0730*/ 	.word	0x0500000f


	//   ....[107]....
        /*0734*/ 	.word	0x0500000f


	//   ....[108]....
        /*0738*/ 	.word	0x0500000f


	//   ....[109]....
        /*073c*/ 	.word	0x0500000f


	//   ....[110]....
        /*0740*/ 	.word	0x0500000f


	//   ....[111]....
        /*0744*/ 	.word	0x0500000f


	//   ....[112]....
        /*0748*/ 	.word	0x0500000f


	//   ....[113]....
        /*074c*/ 	.word	0x0500000f


	//   ....[114]....
        /*0750*/ 	.word	0x0500000f


	//   ....[115]....
        /*0754*/ 	.word	0x0500000f


	//   ....[116]....
        /*0758*/ 	.word	0x0500000f


	//   ....[117]....
        /*075c*/ 	.word	0x0500000f


	//   ....[118]....
        /*0760*/ 	.word	0x0500000f


	//   ....[119]....
        /*0764*/ 	.word	0x0500000f


	//   ....[120]....
        /*0768*/ 	.word	0x0500000f


	//   ....[121]....
        /*076c*/ 	.word	0x0500000f


	//   ....[122]....
        /*0770*/ 	.word	0x0500000f


	//   ....[123]....
        /*0774*/ 	.word	0x0500000f


	//   ....[124]....
        /*0778*/ 	.word	0x0500000f


	//   ....[125]....
        /*077c*/ 	.word	0x0500000f


	//   ....[126]....
        /*0780*/ 	.word	0x0500000f


	//   ....[127]....
        /*0784*/ 	.word	0x0500000f


	//   ....[128]....
        /*0788*/ 	.word	0x0500000f


	//   ....[129]....
        /*078c*/ 	.word	0x0500000f


	//   ....[130]....
        /*0790*/ 	.word	0x0500000f


	//   ....[131]....
        /*0794*/ 	.word	0x0500000f


	//   ....[132]....
        /*0798*/ 	.word	0x0500000f


	//   ....[133]....
        /*079c*/ 	.word	0x0500000f


	//   ....[134]....
        /*07a0*/ 	.word	0xffffffff


	//   ....[135]....
        /*07a4*/ 	.word	0xffffffff


	//   ....[136]....
        /*07a8*/ 	.word	0xffffffff


	//   ....[137]....
        /*07ac*/ 	.word	0xffffffff


	//   ....[138]....
        /*07b0*/ 	.word	0xffffffff


	//   ....[139]....
        /*07b4*/ 	.word	0xffffffff


	//   ....[140]....
        /*07b8*/ 	.word	0xffffffff


	//   ....[141]....
        /*07bc*/ 	.word	0xffffffff


	//----- nvinfo : EIATTR_COOP_GROUP_INSTR_OFFSETS
	.align		4
.L_438:
        /*07c0*/ 	.byte	0x04, 0x28
        /*07c2*/ 	.short	(.L_440 - .L_439)


	//   ....[0]....
.L_439:
        /*07c4*/ 	.word	0x00000070


	//   ....[1]....
        /*07c8*/ 	.word	0x00000170


	//   ....[2]....
        /*07cc*/ 	.word	0x00000220


	//   ....[3]....
        /*07d0*/ 	.word	0x000003c0


	//   ....[4]....
        /*07d4*/ 	.word	0x00000520


	//   ....[5]....
        /*07d8*/ 	.word	0x00000640


	//   ....[6]....
        /*07dc*/ 	.word	0x000007a0


	//   ....[7]....
        /*07e0*/ 	.word	0x00002790


	//   ....[8]....
        /*07e4*/ 	.word	0x0000a2e0


	//   ....[9]....
        /*07e8*/ 	.word	0x0000c9c0


	//   ....[10]....
        /*07ec*/ 	.word	0x0000dc90


	//   ....[11]....
        /*07f0*/ 	.word	0x0000e630


	//   ....[12]....
        /*07f4*/ 	.word	0x0000ecd0


	//   ....[13]....
        /*07f8*/ 	.word	0x0000ed60


	//   ....[14]....
        /*07fc*/ 	.word	0x0000ee60


	//   ....[15]....
        /*0800*/ 	.word	0x0000ee80


	//   ....[16]....
        /*0804*/ 	.word	0x00015c40


	//   ....[17]....
        /*0808*/ 	.word	0x00017570


	//   ....[18]....
        /*080c*/ 	.word	0x00018920


	//   ....[19]....
        /*0810*/ 	.word	0x00018aa0


	//   ....[20]....
        /*0814*/ 	.word	0x00018bd0


	//   ....[21]....
        /*0818*/ 	.word	0x00018bf0


	//   ....[22]....
        /*081c*/ 	.word	0x0001f940


	//   ....[23]....
        /*0820*/ 	.word	0x00020fa0


	//   ....[24]....
        /*0824*/ 	.word	0x000222d0


	//   ....[25]....
        /*0828*/ 	.word	0x00022b90


	//   ....[26]....
        /*082c*/ 	.word	0x000232e0


	//   ....[27]....
        /*0830*/ 	.word	0x00023370


	//   ....[28]....
        /*0834*/ 	.word	0x00023440


	//   ....[29]....
        /*0838*/ 	.word	0x00023460


	//   ....[30]....
        /*083c*/ 	.word	0x0002a230


	//   ....[31]....
        /*0840*/ 	.word	0x0002a380


	//   ....[32]....
        /*0844*/ 	.word	0x0002a3a0


	//   ....[33]....
        /*0848*/ 	.word	0x0002a3e0


	//   ....[34]....
        /*084c*/ 	.word	0x0002a400


	//   ....[35]....
        /*0850*/ 	.word	0x0002c770


	//   ....[36]....
        /*0854*/ 	.word	0x0002cc50


	//   ....[37]....
        /*0858*/ 	.word	0x0002cc70


	//   ....[38]....
        /*085c*/ 	.word	0x0002cca0


	//   ....[39]....
        /*0860*/ 	.word	0x0002ccb0


	//   ....[40]....
        /*0864*/ 	.word	0x0002d350


	//   ....[41]....
        /*0868*/ 	.word	0x0002d360


	//   ....[42]....
        /*086c*/ 	.word	0x0002d5a0


	//   ....[43]....
        /*0870*/ 	.word	0x0002d5c0


	//   ....[44]....
        /*0874*/ 	.word	0x0002e1b0


	//   ....[45]....
        /*0878*/ 	.word	0x0002e1d0


	//   ....[46]....
        /*087c*/ 	.word	0x0002e420


	//   ....[47]....
        /*0880*/ 	.word	0x0002e440


	//   ....[48]....
        /*0884*/ 	.word	0x0002e710


	//   ....[49]....
        /*0888*/ 	.word	0x0002e8f0


	//   ....[50]....
        /*088c*/ 	.word	0x0002e920


	//   ....[51]....
        /*0890*/ 	.word	0x0002e950


	//   ....[52]....
        /*0894*/ 	.word	0x0002e980


	//   ....[53]....
        /*0898*/ 	.word	0x0002e9b0


	//   ....[54]....
        /*089c*/ 	.word	0x0002e9e0


	//   ....[55]....
        /*08a0*/ 	.word	0x0002eb50


	//   ....[56]....
        /*08a4*/ 	.word	0x0002eb80


	//   ....[57]....
        /*08a8*/ 	.word	0x0002ebb0


	//   ....[58]....
        /*08ac*/ 	.word	0x0002ebe0


	//   ....[59]....
        /*08b0*/ 	.word	0x0002ec10


	//   ....[60]....
        /*08b4*/ 	.word	0x0002ec40


	//   ....[61]....
        /*08b8*/ 	.word	0x0002ece0


	//   ....[62]....
        /*08bc*/ 	.word	0x0002ed40


	//   ....[63]....
        /*08c0*/ 	.word	0x0002edd0


	//   ....[64]....
        /*08c4*/ 	.word	0x00030310


	//   ....[65]....
        /*08c8*/ 	.word	0x00030e70


	//   ....[66]....
        /*08cc*/ 	.word	0x00030e80


	//   ....[67]....
        /*08d0*/ 	.word	0x00030eb0


	//   ....[68]....
        /*08d4*/ 	.word	0x00030f90


	//   ....[69]....
        /*08d8*/ 	.word	0x00030fc0


	//   ....[70]....
        /*08dc*/ 	.word	0x00031020


	//   ....[71]....
        /*08e0*/ 	.word	0x00031030


	//   ....[72]....
        /*08e4*/ 	.word	0x000310a0


	//   ....[73]....
        /*08e8*/ 	.word	0x00031a10


	//   ....[74]....
        /*08ec*/ 	.word	0x00031a20


	//   ....[75]....
        /*08f0*/ 	.word	0x00031b30


	//   ....[76]....
        /*08f4*/ 	.word	0x00031b70


	//   ....[77]....
        /*08f8*/ 	.word	0x00031e10


	//   ....[78]....
        /*08fc*/ 	.word	0x00031e20


	//   ....[79]....
        /*0900*/ 	.word	0x00031f90


	//   ....[80]....
        /*0904*/ 	.word	0x00031fa0


	//   ....[81]....
        /*0908*/ 	.word	0x00035bb0


	//   ....[82]....
        /*090c*/ 	.word	0x00035be0


	//   ....[83]....
        /*0910*/ 	.word	0x00035c20


	//   ....[84]....
        /*0914*/ 	.word	0x00035c50


	//   ....[85]....
        /*0918*/ 	.word	0x00035c80


	//   ....[86]....
        /*091c*/ 	.word	0x00035cb0


	//   ....[87]....
        /*0920*/ 	.word	0x00035ce0


	//   ....[88]....
        /*0924*/ 	.word	0x00035d10


	//   ....[89]....
        /*0928*/ 	.word	0x00035e90


	//   ....[90]....
        /*092c*/ 	.word	0x00035ec0


	//   ....[91]....
        /*0930*/ 	.word	0x00035ef0


	//   ....[92]....
        /*0934*/ 	.word	0x00035f20


	//   ....[93]....
        /*0938*/ 	.word	0x00035f50


	//   ....[94]....
        /*093c*/ 	.word	0x00035f80


	//   ....[95]....
        /*0940*/ 	.word	0x00036040


	//   ....[96]....
        /*0944*/ 	.word	0x00036060


	//   ....[97]....
        /*0948*/ 	.word	0x000360d0


	//   ....[98]....
        /*094c*/ 	.word	0x000367a0


	//   ....[99]....
        /*0950*/ 	.word	0x00036cb0


	//   ....[100]....
        /*0954*/ 	.word	0x00036e40


	//   ....[101]....
        /*0958*/ 	.word	0x00036ea0


	//   ....[102]....
        /*095c*/ 	.word	0x00036f00


	//   ....[103]....
        /*0960*/ 	.word	0x00036f50


	//   ....[104]....
        /*0964*/ 	.word	0x000370b0


	//   ....[105]....
        /*0968*/ 	.word	0x00037150


	//   ....[106]....
        /*096c*/ 	.word	0x00037200


	//   ....[107]....
        /*0970*/ 	.word	0x000372e0


	//   ....[108]....
        /*0974*/ 	.word	0x000374c0


	//   ....[109]....
        /*0978*/ 	.word	0x00037590


	//   ....[110]....
        /*097c*/ 	.word	0x00037840


	//   ....[111]....
        /*0980*/ 	.word	0x00037960


	//   ....[112]....
        /*0984*/ 	.word	0x00037b30


	//   ....[113]....
        /*0988*/ 	.word	0x00037c00


	//   ....[114]....
        /*098c*/ 	.word	0x00037e20


	//   ....[115]....
        /*0990*/ 	.word	0x00037e70


	//   ....[116]....
        /*0994*/ 	.word	0x000381a0


	//   ....[117]....
        /*0998*/ 	.word	0x00038240


	//   ....[118]....
        /*099c*/ 	.word	0x00038360


	//   ....[119]....
        /*09a0*/ 	.word	0x000383e0


	//   ....[120]....
        /*09a4*/ 	.word	0x00038460


	//   ....[121]....
        /*09a8*/ 	.word	0x000384e0


	//   ....[122]....
        /*09ac*/ 	.word	0x00038560


	//   ....[123]....
        /*09b0*/ 	.word	0x000385f0


	//   ....[124]....
        /*09b4*/ 	.word	0x00038690


	//   ....[125]....
        /*09b8*/ 	.word	0x00038740


	//   ....[126]....
        /*09bc*/ 	.word	0x000387c0


	//   ....[127]....
        /*09c0*/ 	.word	0x00038840


	//   ....[128]....
        /*09c4*/ 	.word	0x000388c0


	//   ....[129]....
        /*09c8*/ 	.word	0x00038950


	//   ....[130]....
        /*09cc*/ 	.word	0x000389d0


	//   ....[131]....
        /*09d0*/ 	.word	0x00038a70


	//   ....[132]....
        /*09d4*/ 	.word	0x00038b00


	//   ....[133]....
        /*09d8*/ 	.word	0x00038c30


	//   ....[134]....
        /*09dc*/ 	.word	0x0003aab0


	//   ....[135]....
        /*09e0*/ 	.word	0x0003c350


	//   ....[136]....
        /*09e4*/ 	.word	0x0003ce00


	//   ....[137]....
        /*09e8*/ 	.word	0x0003d690


	//   ....[138]....
        /*09ec*/ 	.word	0x0003d6e0


	//   ....[139]....
        /*09f0*/ 	.word	0x0003d700


	//   ....[140]....
        /*09f4*/ 	.word	0x0003d710


	//   ....[141]....
        /*09f8*/ 	.word	0x00048360


	//----- nvinfo : EIATTR_REG_RECONFIG
	.align		4
.L_440:
        /*09fc*/ 	.byte	0x01, 0x54
	.zero		2


	//----- nvinfo : EIATTR_SYSCALL_OFFSETS
	.align		4
        /*0a00*/ 	.byte	0x04, 0x46
        /*0a02*/ 	.short	(.L_442 - .L_441)


	//   ....[0]....
.L_441:
        /*0a04*/ 	.word	0x0000a890


	//   ....[1]....
        /*0a08*/ 	.word	0x0002ff50


	//   ....[2]....
        /*0a0c*/ 	.word	0x000300a0


	//   ....[3]....
        /*0a10*/ 	.word	0x00030190


	//   ....[4]....
        /*0a14*/ 	.word	0x00030a40


	//   ....[5]....
        /*0a18*/ 	.word	0x000313d0


	//----- nvinfo : EIATTR_MBARRIER_INSTR_OFFSETS
	.align		4
.L_442:
        /*0a1c*/ 	.byte	0x04, 0x39
        /*0a1e*/ 	.short	(.L_444 - .L_443)


	//   ....[0]....
.L_443:
        /*0a20*/ 	.word	0x000002a0
        /*0a24*/ 	.word	0x000000ff
        /*0a28*/ 	.word	0x00038800
        /*0a2c*/ 	.short	0x0100
        /*0a2e*/ 	.byte	0x08
	.zero		1


	//   ....[1]....
        /*0a30*/ 	.word	0x000002b0
        /*0a34*/ 	.word	0x000000ff
        /*0a38*/ 	.word	0x00038810
        /*0a3c*/ 	.short	0x0100
        /*0a3e*/ 	.byte	0x08
	.zero		1


	//   ....[2]....
        /*0a40*/ 	.word	0x000002c0
        /*0a44*/ 	.word	0x000000ff
        /*0a48*/ 	.word	0x00038820
        /*0a4c*/ 	.short	0x0100
        /*0a4e*/ 	.byte	0x08
	.zero		1


	//   ....[3]....
        /*0a50*/ 	.word	0x00000370
        /*0a54*/ 	.word	0x000000ff
        /*0a58*/ 	.word	0x00038830
        /*0a5c*/ 	.short	0x0100
        /*0a5e*/ 	.byte	0x06
	.zero		1


	//   ....[4]....
        /*0a60*/ 	.word	0x00000380
        /*0a64*/ 	.word	0x000000ff
        /*0a68*/ 	.word	0x00038840
        /*0a6c*/ 	.short	0x0100
        /*0a6e*/ 	.byte	0x06
	.zero		1


	//   ....[5]....
        /*0a70*/ 	.word	0x00000390
        /*0a74*/ 	.word	0x000000ff
        /*0a78*/ 	.word	0x00038838
        /*0a7c*/ 	.short	0x0100
        /*0a7e*/ 	.byte	0x06
	.zero		1


	//   ....[6]....
        /*0a80*/ 	.word	0x000003a0
        /*0a84*/ 	.word	0x000000ff
        /*0a88*/ 	.word	0x00038848
        /*0a8c*/ 	.short	0x0100
        /*0a8e*/ 	.byte	0x06
	.zero		1


	//   ....[7]....
        /*0a90*/ 	.word	0x000004d0
        /*0a94*/ 	.word	0x000000ff
        /*0a98*/ 	.word	0x00038850
        /*0a9c*/ 	.short	0x0100
        /*0a9e*/ 	.byte	0x08
	.zero		1


	//   ....[8]....
        /*0aa0*/ 	.word	0x000004e0
        /*0aa4*/ 	.word	0x000000ff
        /*0aa8*/ 	.word	0x00038860
        /*0aac*/ 	.short	0x0100
        /*0aae*/ 	.byte	0x08
	.zero		1


	//   ....[9]....
        /*0ab0*/ 	.word	0x000004f0
        /*0ab4*/ 	.word	0x000000ff
        /*0ab8*/ 	.word	0x00038858
        /*0abc*/ 	.short	0x0100
        /*0abe*/ 	.byte	0x08
	.zero		1


	//   ....[10]....
        /*0ac0*/ 	.word	0x00000500
        /*0ac4*/ 	.word	0x000000ff
        /*0ac8*/ 	.word	0x00038868
        /*0acc*/ 	.short	0x0100
        /*0ace*/ 	.byte	0x08
	.zero		1


	//   ....[11]....
        /*0ad0*/ 	.word	0x000005f0
        /*0ad4*/ 	.word	0x000000ff
        /*0ad8*/ 	.word	0x00038870
        /*0adc*/ 	.short	0x0100
        /*0ade*/ 	.byte	0x06
	.zero		1


	//   ....[12]....
        /*0ae0*/ 	.word	0x00000600
        /*0ae4*/ 	.word	0x000000ff
        /*0ae8*/ 	.word	0x00038880
        /*0aec*/ 	.short	0x0100
        /*0aee*/ 	.byte	0x06
	.zero		1


	//   ....[13]....
        /*0af0*/ 	.word	0x00000610
        /*0af4*/ 	.word	0x000000ff
        /*0af8*/ 	.word	0x00038878
        /*0afc*/ 	.short	0x0100
        /*0afe*/ 	.byte	0x06
	.zero		1


	//   ....[14]....
        /*0b00*/ 	.word	0x00000620
        /*0b04*/ 	.word	0x000000ff
        /*0b08*/ 	.word	0x00038888
        /*0b0c*/ 	.short	0x0100
        /*0b0e*/ 	.byte	0x06
	.zero		1


	//   ....[15]....
        /*0b10*/ 	.word	0x00000750
        /*0b14*/ 	.word	0x000000ff
        /*0b18*/ 	.word	0x00038890
        /*0b1c*/ 	.short	0x0100
        /*0b1e*/ 	.byte	0x08
	.zero		1


	//   ....[16]....
        /*0b20*/ 	.word	0x00000760
        /*0b24*/ 	.word	0x000000ff
        /*0b28*/ 	.word	0x000388a0
        /*0b2c*/ 	.short	0x0100
        /*0b2e*/ 	.byte	0x08
	.zero		1


	//   ....[17]....
        /*0b30*/ 	.word	0x00000770
        /*0b34*/ 	.word	0x000000ff
        /*0b38*/ 	.word	0x00038898
        /*0b3c*/ 	.short	0x0100
        /*0b3e*/ 	.byte	0x08
	.zero		1


	//   ....[18]....
        /*0b40*/ 	.word	0x00000780
        /*0b44*/ 	.word	0x000000ff
        /*0b48*/ 	.word	0x000388a8
        /*0b4c*/ 	.short	0x0100
        /*0b4e*/ 	.byte	0x08
	.zero		1


	//   ....[19]....
        /*0b50*/ 	.word	0x000008c0
        /*0b54*/ 	.word	0x000000ff
        /*0b58*/ 	.word	0x000388b0
        /*0b5c*/ 	.short	0x0100
        /*0b5e*/ 	.byte	0x08
	.zero		1


	//   ....[20]....
        /*0b60*/ 	.word	0x000008d0
        /*0b64*/ 	.word	0x000000ff
        /*0b68*/ 	.word	0x000388c0
        /*0b6c*/ 	.short	0x0100
        /*0b6e*/ 	.byte	0x08
	.zero		1


	//   ....[21]....
        /*0b70*/ 	.word	0x000008e0
        /*0b74*/ 	.word	0x000000ff
        /*0b78*/ 	.word	0x000388b8
        /*0b7c*/ 	.short	0x0100
        /*0b7e*/ 	.byte	0x08
	.zero		1


	//   ....[22]....
        /*0b80*/ 	.word	0x000008f0
        /*0b84*/ 	.word	0x000000ff
        /*0b88*/ 	.word	0x000388c8
        /*0b8c*/ 	.short	0x0100
        /*0b8e*/ 	.byte	0x08
	.zero		1


	//   ....[23]....
        /*0b90*/ 	.word	0x00004b50
        /*0b94*/ 	.word	0x00000000
        /*0b98*/ 	.word	0x00000000
        /*0b9c*/ 	.short	0x0101
        /*0b9e*/ 	.byte	0x3f
	.zero		1


	//   ....[24]....
        /*0ba0*/ 	.word	0x00008910
        /*0ba4*/ 	.word	0x00000000
        /*0ba8*/ 	.word	0x00000000
        /*0bac*/ 	.short	0x0101
        /*0bae*/ 	.byte	0x3f
	.zero		1


	//   ....[25]....
        /*0bb0*/ 	.word	0x0000ae10
        /*0bb4*/ 	.word	0x000000ff
        /*0bb8*/ 	.word	0x00038800
        /*0bbc*/ 	.short	0x010a
        /*0bbe*/ 	.byte	0x27
	.zero		1


	//   ....[26]....
        /*0bc0*/ 	.word	0x0000b5e0
        /*0bc4*/ 	.word	0x00000009
        /*0bc8*/ 	.word	0x00000000
        /*0bcc*/ 	.short	0x010a
        /*0bce*/ 	.byte	0x3f
	.zero		1


	//   ....[27]....
        /*0bd0*/ 	.word	0x0000b6e0
        /*0bd4*/ 	.word	0x00000005
        /*0bd8*/ 	.word	0x00000000
        /*0bdc*/ 	.short	0x010a
        /*0bde*/ 	.byte	0x3f
	.zero		1


	//   ....[28]....
        /*0be0*/ 	.word	0x0000bb20
        /*0be4*/ 	.word	0x00000014
        /*0be8*/ 	.word	0x00000000
        /*0bec*/ 	.short	0x010a
        /*0bee*/ 	.byte	0x3f
	.zero		1


	//   ....[29]....
        /*0bf0*/ 	.word	0x0000bc20
        /*0bf4*/ 	.word	0x00000008
        /*0bf8*/ 	.word	0x00000000
        /*0bfc*/ 	.short	0x010a
        /*0bfe*/ 	.byte	0x3f
	.zero		1


	//   ....[30]....
        /*0c00*/ 	.word	0x0000d960
        /*0c04*/ 	.word	0x00000014
        /*0c08*/ 	.word	0x00000000
        /*0c0c*/ 	.short	0x0101
        /*0c0e*/ 	.byte	0x3f
	.zero		1


	//   ....[31]....
        /*0c10*/ 	.word	0x00015cc0
        /*0c14*/ 	.word	0x00000005
        /*0c18*/ 	.word	0x00000000
        /*0c1c*/ 	.short	0x0101
        /*0c1e*/ 	.byte	0x3f
	.zero		1


	//   ....[32]....
        /*0c20*/ 	.word	0x00016140
        /*0c24*/ 	.word	0x00000009
        /*0c28*/ 	.word	0x00000000
        /*0c2c*/ 	.short	0x010a
        /*0c2e*/ 	.byte	0x3f
	.zero		1


	//   ....[33]....
        /*0c30*/ 	.word	0x00016240
        /*0c34*/ 	.word	0x00000008
        /*0c38*/ 	.word	0x00000000
        /*0c3c*/ 	.short	0x010a
        /*0c3e*/ 	.byte	0x3f
	.zero		1


	//   ....[34]....
        /*0c40*/ 	.word	0x000166a0
        /*0c44*/ 	.word	0x00000014
        /*0c48*/ 	.word	0x00000000
        /*0c4c*/ 	.short	0x010a
        /*0c4e*/ 	.byte	0x3f
	.zero		1


	//   ....[35]....
        /*0c50*/ 	.word	0x000167a0
        /*0c54*/ 	.word	0x00000008
        /*0c58*/ 	.word	0x00000000
        /*0c5c*/ 	.short	0x010a
        /*0c5e*/ 	.byte	0x3f
	.zero		1


	//   ....[36]....
        /*0c60*/ 	.word	0x000184e0
        /*0c64*/ 	.word	0x00000014
        /*0c68*/ 	.word	0x00000000
        /*0c6c*/ 	.short	0x0101
        /*0c6e*/ 	.byte	0x3f
	.zero		1


	//   ....[37]....
        /*0c70*/ 	.word	0x0001f9c0
        /*0c74*/ 	.word	0x00000005
        /*0c78*/ 	.word	0x00000000
        /*0c7c*/ 	.short	0x0101
        /*0c7e*/ 	.byte	0x3f
	.zero		1


	//   ....[38]....
        /*0c80*/ 	.word	0x0001fbc0
        /*0c84*/ 	.word	0x00000007
        /*0c88*/ 	.word	0x00000000
        /*0c8c*/ 	.short	0x010a
        /*0c8e*/ 	.byte	0x3f
	.zero		1


	//   ....[39]....
        /*0c90*/ 	.word	0x0001fcc0
        /*0c94*/ 	.word	0x00000006
        /*0c98*/ 	.word	0x00000000
        /*0c9c*/ 	.short	0x010a
        /*0c9e*/ 	.byte	0x3f
	.zero		1


	//   ....[40]....
        /*0ca0*/ 	.word	0x00020100
        /*0ca4*/ 	.word	0x0000000e
        /*0ca8*/ 	.word	0x00000000
        /*0cac*/ 	.short	0x010a
        /*0cae*/ 	.byte	0x3f
	.zero		1


	//   ....[41]....
        /*0cb0*/ 	.word	0x00020200
        /*0cb4*/ 	.word	0x00000006
        /*0cb8*/ 	.word	0x00000000
        /*0cbc*/ 	.short	0x010a
        /*0cbe*/ 	.byte	0x3f
	.zero		1


	//   ....[42]....
        /*0cc0*/ 	.word	0x00021f40
        /*0cc4*/ 	.word	0x0000000e
        /*0cc8*/ 	.word	0x00000000
        /*0ccc*/ 	.short	0x0101
        /*0cce*/ 	.byte	0x3f
	.zero		1


	//   ....[43]....
        /*0cd0*/ 	.word	0x0002a2b0
        /*0cd4*/ 	.word	0x00000006
        /*0cd8*/ 	.word	0x00000000
        /*0cdc*/ 	.short	0x0101
        /*0cde*/ 	.byte	0x3f
	.zero		1


	//   ....[44]....
        /*0ce0*/ 	.word	0x0002d340
        /*0ce4*/ 	.word	0x000000ff
        /*0ce8*/ 	.word	0x00000000
        /*0cec*/ 	.short	0x0101
        /*0cee*/ 	.byte	0x04
	.zero		1


	//   ....[45]....
        /*0cf0*/ 	.word	0x000305a0
        /*0cf4*/ 	.word	0x00000000
        /*0cf8*/ 	.word	0x00038840
        /*0cfc*/ 	.short	0x010a
        /*0cfe*/ 	.byte	0x3f
	.zero		1


	//   ....[46]....
        /*0d00*/ 	.word	0x00031170
        /*0d04*/ 	.word	0x00000008
        /*0d08*/ 	.word	0x00038800
        /*0d0c*/ 	.short	0x0107
        /*0d0e*/ 	.byte	0x3f
	.zero		1


	//   ....[47]....
        /*0d10*/ 	.word	0x00031220
        /*0d14*/ 	.word	0x00000000
        /*0d18*/ 	.word	0x00038800
        /*0d1c*/ 	.short	0x0101
        /*0d1e*/ 	.byte	0x3f
	.zero		1


	//   ....[48]....
        /*0d20*/ 	.word	0x000321d0
        /*0d24*/ 	.word	0x00000000
        /*0d28*/ 	.word	0x00038810
        /*0d2c*/ 	.short	0x0107
        /*0d2e*/ 	.byte	0x3f
	.zero		1


	//   ....[49]....
        /*0d30*/ 	.word	0x000322d0
        /*0d34*/ 	.word	0x00000002
        /*0d38*/ 	.word	0x00038810
        /*0d3c*/ 	.short	0x0101
        /*0d3e*/ 	.byte	0x3f
	.zero		1


	//   ....[50]....
        /*0d40*/ 	.word	0x000322f0
        /*0d44*/ 	.word	0x00000002
        /*0d48*/ 	.word	0x00038820
        /*0d4c*/ 	.short	0x010a
        /*0d4e*/ 	.byte	0x3f
	.zero		1


	//   ....[51]....
        /*0d50*/ 	.word	0x00032400
        /*0d54*/ 	.word	0x00000000
        /*0d58*/ 	.word	0x00038860
        /*0d5c*/ 	.short	0x010a
        /*0d5e*/ 	.byte	0x3f
	.zero		1


	//   ....[52]....
        /*0d60*/ 	.word	0x00033080
        /*0d64*/ 	.word	0x00000003
        /*0d68*/ 	.word	0x00038840
        /*0d6c*/ 	.short	0x010a
        /*0d6e*/ 	.byte	0x3f
	.zero		1


	//   ....[53]....
        /*0d70*/ 	.word	0x000332d0
        /*0d74*/ 	.word	0x00000003
        /*0d78*/ 	.word	0x00038860
        /*0d7c*/ 	.short	0x010a
        /*0d7e*/ 	.byte	0x3f
	.zero		1


	//   ....[54]....
        /*0d80*/ 	.word	0x00033ef0
        /*0d84*/ 	.word	0x00000004
        /*0d88*/ 	.word	0x00038840
        /*0d8c*/ 	.short	0x010a
        /*0d8e*/ 	.byte	0x3f
	.zero		1


	//   ....[55]....
        /*0d90*/ 	.word	0x00034130
        /*0d94*/ 	.word	0x00000004
        /*0d98*/ 	.word	0x00038860
        /*0d9c*/ 	.short	0x010a
        /*0d9e*/ 	.byte	0x3f
	.zero		1


	//   ....[56]....
        /*0da0*/ 	.word	0x00034cc0
        /*0da4*/ 	.word	0x00000002
        /*0da8*/ 	.word	0x00038840
        /*0dac*/ 	.short	0x010a
        /*0dae*/ 	.byte	0x3f
	.zero		1


	//   ....[57]....
        /*0db0*/ 	.word	0x00034f10
        /*0db4*/ 	.word	0x00000002
        /*0db8*/ 	.word	0x00038860
        /*0dbc*/ 	.short	0x010a
        /*0dbe*/ 	.byte	0x3f
	.zero		1


	//   ....[58]....
        /*0dc0*/ 	.word	0x00036720
        /*0dc4*/ 	.word	0x00000009
        /*0dc8*/ 	.word	0x00038820
        /*0dcc*/ 	.short	0x010a
        /*0dce*/ 	.byte	0x3f
	.zero		1


	//   ....[59]....
        /*0dd0*/ 	.word	0x00036890
        /*0dd4*/ 	.word	0x00000005
        /*0dd8*/ 	.word	0x00000000
        /*0ddc*/ 	.short	0x010a
        /*0dde*/ 	.byte	0x3f
	.zero		1


	//   ....[60]....
        /*0de0*/ 	.word	0x00036910
        /*0de4*/ 	.word	0x00000007
        /*0de8*/ 	.word	0x00000000
        /*0dec*/ 	.short	0x010a
        /*0dee*/ 	.byte	0x3f
	.zero		1


	//   ....[61]....
        /*0df0*/ 	.word	0x00036950
        /*0df4*/ 	.word	0x00000005
        /*0df8*/ 	.word	0x00000000
        /*0dfc*/ 	.short	0x010a
        /*0dfe*/ 	.byte	0x3f
	.zero		1


	//   ....[62]....
        /*0e00*/ 	.word	0x00036980
        /*0e04*/ 	.word	0x00000003
        /*0e08*/ 	.word	0x00000000
        /*0e0c*/ 	.short	0x010a
        /*0e0e*/ 	.byte	0x3f
	.zero		1


	//   ....[63]....
        /*0e10*/ 	.word	0x000369f0
        /*0e14*/ 	.word	0x00000005
        /*0e18*/ 	.word	0x00038800
        /*0e1c*/ 	.short	0x010a
        /*0e1e*/ 	.byte	0x3f
	.zero		1


	//   ....[64]....
        /*0e20*/ 	.word	0x00036a40
        /*0e24*/ 	.word	0x00000005
        /*0e28*/ 	.word	0x00000000
        /*0e2c*/ 	.short	0x010a
        /*0e2e*/ 	.byte	0x3f
	.zero		1


	//   ....[65]....
        /*0e30*/ 	.word	0x00036a90
        /*0e34*/ 	.word	0x00000008
        /*0e38*/ 	.word	0x00000000
        /*0e3c*/ 	.short	0x010a
        /*0e3e*/ 	.byte	0x3f
	.zero		1


	//   ....[66]....
        /*0e40*/ 	.word	0x00036ae0
        /*0e44*/ 	.word	0x00000008
        /*0e48*/ 	.word	0x00000000
        /*0e4c*/ 	.short	0x010a
        /*0e4e*/ 	.byte	0x3f
	.zero		1


	//   ....[67]....
        /*0e50*/ 	.word	0x00036b30
        /*0e54*/ 	.word	0x00000008
        /*0e58*/ 	.word	0x00000000
        /*0e5c*/ 	.short	0x010a
        /*0e5e*/ 	.byte	0x3f
	.zero		1


	//   ....[68]....
        /*0e60*/ 	.word	0x00036b80
        /*0e64*/ 	.word	0x00000006
        /*0e68*/ 	.word	0x00000000
        /*0e6c*/ 	.short	0x010a
        /*0e6e*/ 	.byte	0x3f
	.zero		1


	//   ....[69]....
        /*0e70*/ 	.word	0x00036bd0
        /*0e74*/ 	.word	0x00000006
        /*0e78*/ 	.word	0x00000000
        /*0e7c*/ 	.short	0x010a
        /*0e7e*/ 	.byte	0x3f
	.zero		1


	//   ....[70]....
        /*0e80*/ 	.word	0x00036d70
        /*0e84*/ 	.word	0x00000000
        /*0e88*/ 	.word	0x00038840
        /*0e8c*/ 	.short	0x010a
        /*0e8e*/ 	.byte	0x3f
	.zero		1


	//   ....[71]....
        /*0e90*/ 	.word	0x00037ec0
        /*0e94*/ 	.word	0x00000002
        /*0e98*/ 	.word	0x00038820
        /*0e9c*/ 	.short	0x010a
        /*0e9e*/ 	.byte	0x3f
	.zero		1


	//   ....[72]....
        /*0ea0*/ 	.word	0x00037f10
        /*0ea4*/ 	.word	0x00000000
        /*0ea8*/ 	.word	0x00038860
        /*0eac*/ 	.short	0x010a
        /*0eae*/ 	.byte	0x3f
	.zero		1


	//   ....[73]....
        /*0eb0*/ 	.word	0x00037f60
        /*0eb4*/ 	.word	0x00000003
        /*0eb8*/ 	.word	0x00038840
        /*0ebc*/ 	.short	0x010a
        /*0ebe*/ 	.byte	0x3f
	.zero		1


	//   ....[74]....
        /*0ec0*/ 	.word	0x00037fb0
        /*0ec4*/ 	.word	0x00000003
        /*0ec8*/ 	.word	0x00038860
        /*0ecc*/ 	.short	0x010a
        /*0ece*/ 	.byte	0x3f
	.zero		1


	//   ....[75]....
        /*0ed0*/ 	.word	0x00038000
        /*0ed4*/ 	.word	0x00000004
        /*0ed8*/ 	.word	0x00038840
        /*0edc*/ 	.short	0x010a
        /*0ede*/ 	.byte	0x3f
	.zero		1


	//   ....[76]....
        /*0ee0*/ 	.word	0x00038050
        /*0ee4*/ 	.word	0x00000004
        /*0ee8*/ 	.word	0x00038860
        /*0eec*/ 	.short	0x010a
        /*0eee*/ 	.byte	0x3f
	.zero		1


	//   ....[77]....
        /*0ef0*/ 	.word	0x000380a0
        /*0ef4*/ 	.word	0x00000002
        /*0ef8*/ 	.word	0x00038840
        /*0efc*/ 	.short	0x010a
        /*0efe*/ 	.byte	0x3f
	.zero		1


	//   ....[78]....
        /*0f00*/ 	.word	0x000380f0
        /*0f04*/ 	.word	0x00000002
        /*0f08*/ 	.word	0x00038860
        /*0f0c*/ 	.short	0x010a
        /*0f0e*/ 	.byte	0x3f
	.zero		1


	//   ....[79]....
        /*0f10*/ 	.word	0x00038b50
        /*0f14*/ 	.word	0x00000009
        /*0f18*/ 	.word	0x00038820
        /*0f1c*/ 	.short	0x010a
        /*0f1e*/ 	.byte	0x3f
	.zero		1


	//   ....[80]....
        /*0f20*/ 	.word	0x00038cf0
        /*0f24*/ 	.word	0x00000005
        /*0f28*/ 	.word	0x00000000
        /*0f2c*/ 	.short	0x010a
        /*0f2e*/ 	.byte	0x3f
	.zero		1


	//   ....[81]....
        /*0f30*/ 	.word	0x00038d40
        /*0f34*/ 	.word	0x00000007
        /*0f38*/ 	.word	0x00000000
        /*0f3c*/ 	.short	0x010a
        /*0f3e*/ 	.byte	0x3f
	.zero		1


	//   ....[82]....
        /*0f40*/ 	.word	0x00038d90
        /*0f44*/ 	.word	0x00000005
        /*0f48*/ 	.word	0x00000000
        /*0f4c*/ 	.short	0x010a
        /*0f4e*/ 	.byte	0x3f
	.zero		1


	//   ....[83]....
        /*0f50*/ 	.word	0x00038f90
        /*0f54*/ 	.word	0x00000007
        /*0f58*/ 	.word	0x00000000
        /*0f5c*/ 	.short	0x010a
        /*0f5e*/ 	.byte	0x3f
	.zero		1


	//   ....[84]....
        /*0f60*/ 	.word	0x000390d0
        /*0f64*/ 	.word	0x0000000d
        /*0f68*/ 	.word	0x00000000
        /*0f6c*/ 	.short	0x010a
        /*0f6e*/ 	.byte	0x3f
	.zero		1


	//   ....[85]....
        /*0f70*/ 	.word	0x00039670
        /*0f74*/ 	.word	0x0000000a
        /*0f78*/ 	.word	0x00038810
        /*0f7c*/ 	.short	0x010a
        /*0f7e*/ 	.byte	0x3f
	.zero		1


	//   ....[86]....
        /*0f80*/ 	.word	0x000397f0
        /*0f84*/ 	.word	0x0000000d
        /*0f88*/ 	.word	0x00000000
        /*0f8c*/ 	.short	0x010a
        /*0f8e*/ 	.byte	0x3f
	.zero		1


	//   ....[87]....
        /*0f90*/ 	.word	0x00039930
        /*0f94*/ 	.word	0x00000014
        /*0f98*/ 	.word	0x00000000
        /*0f9c*/ 	.short	0x010a
        /*0f9e*/ 	.byte	0x3f
	.zero		1


	//   ....[88]....
        /*0fa0*/ 	.word	0x0003bdc0
        /*0fa4*/ 	.word	0x0000000d
        /*0fa8*/ 	.word	0x00000000
        /*0fac*/ 	.short	0x0101
        /*0fae*/ 	.byte	0x3f
	.zero		1


	//   ....[89]....
        /*0fb0*/ 	.word	0x00048440
        /*0fb4*/ 	.word	0x00000004
        /*0fb8*/ 	.word	0x00000000
        /*0fbc*/ 	.short	0x0101
        /*0fbe*/ 	.byte	0x3f
	.zero		1


	//   ....[90]....
        /*0fc0*/ 	.word	0x00048470
        /*0fc4*/ 	.word	0x0000000d
        /*0fc8*/ 	.word	0x00000000
        /*0fcc*/ 	.short	0x010a
        /*0fce*/ 	.byte	0x3f
	.zero		1


	//   ....[91]....
        /*0fd0*/ 	.word	0x000484c0
        /*0fd4*/ 	.word	0x0000000a
        /*0fd8*/ 	.word	0x00038810
        /*0fdc*/ 	.short	0x010a
        /*0fde*/ 	.byte	0x3f
	.zero		1


	//   ....[92]....
        /*0fe0*/ 	.word	0x00048510
        /*0fe4*/ 	.word	0x00000014
        /*0fe8*/ 	.word	0x00000000
        /*0fec*/ 	.short	0x010a
        /*0fee*/ 	.byte	0x3f
	.zero		1


	//----- nvinfo : EIATTR_NUM_MBARRIERS
	.align		4
.L_444:
        /*0ff0*/ 	.byte	0x03, 0x38
        /*0ff2*/ 	.short	0x0017


	//----- nvinfo : EIATTR_EXIT_INSTR_OFFSETS
	.align		4
        /*0ff4*/ 	.byte	0x04, 0x1c
        /*0ff6*/ 	.short	(.L_446 - .L_445)


	//   ....[0]....
.L_445:
        /*0ff8*/ 	.word	0x00000b90


	//   ....[1]....
        /*0ffc*/ 	.word	0x0002e6b0


	//   ....[2]....
        /*1000*/ 	.word	0x000369d0


	//----- nvinfo : EIATTR_MAX_THREADS
	.align		4
.L_446:
        /*1004*/ 	.byte	0x04, 0x05
        /*1006*/ 	.short	(.L_448 - .L_447)
.L_447:
        /*1008*/ 	.word	0x00000180
        /*100c*/ 	.word	0x00000001
        /*1010*/ 	.word	0x00000001


	//----- nvinfo : EIATTR_CRS_STACK_SIZE
	.align		4
.L_448:
        /*1014*/ 	.byte	0x04, 0x1e
        /*1016*/ 	.short	(.L_450 - .L_449)
.L_449:
        /*1018*/ 	.word	0x00000000


	//----- nvinfo : EIATTR_CBANK_PARAM_SIZE
	.align		4
.L_450:
        /*101c*/ 	.byte	0x03, 0x19
        /*101e*/ 	.short	0x0bf0


	//----- nvinfo : EIATTR_PARAM_CBANK
	.align		4
        /*1020*/ 	.byte	0x04, 0x0a
        /*1022*/ 	.short	(.L_452 - .L_451)
	.align		4
.L_451:
        /*1024*/ 	.word	index@(.nv.constant0._ZN7cutlass13device_kernelIN5flash11enable_sm90INS1_16FlashAttnFwdSm90INS1_25CollectiveMainloopFwdSm90ILi2EN4cute5tupleIJNS5_1CILi1EEES8_S8_EEENS6_IJNS7_ILi64EEESA_SA_EEELi512ENS_6half_tEfNS_4arch4Sm90ELb0ELb1ELb1ELb1ELb0ELb0ELb1ELb0ELb0ELb1ELb0ELb0EEENS1_21CollectiveEpilogueFwdINS6_IJSA_NS7_ILi512EEESA_EEES9_SC_SE_Li256ELb1ELb1ELb0ELb0EEENS1_36VarlenDynamicPersistentTileSchedulerILi64ELi64ELi256ELi128ELb0ELb1ELb1ELb1ELb0ELb1EEEEEEEEEvNT_6ParamsE)
        /*1028*/ 	.short	0x0210
        /*102a*/ 	.short	0x0bf0


	//----- nvinfo : EIATTR_SW_WAR
	.align		4
.L_452:
        /*102c*/ 	.byte	0x04, 0x36
        /*102e*/ 	.short	(.L_454 - .L_453)
.L_453:
        /*1030*/ 	.word	0x00000008
.L_454:


//--------------------- .nv.info._ZN7cutlass13device_kernelIN5flash11enable_sm90INS1_16FlashAttnFwdSm90INS1_25CollectiveMainloopFwdSm90ILi2EN4cute5tupleIJNS5_1CILi1EEES8_S8_EEENS6_IJNS7_ILi64EEESA_SA_EEELi512ENS_6half_tEfNS_4arch4Sm90ELb0ELb1ELb1ELb1ELb0ELb1ELb1ELb0ELb0ELb1ELb0ELb0EEENS1_21CollectiveEpilogueFwdINS6_IJSA_NS7_ILi512EEESA_EEES9_SC_SE_Li256ELb1ELb1ELb0ELb0EEENS1_36VarlenDynamicPersistentTileSchedulerILi64ELi64ELi256ELi128ELb0ELb1ELb1ELb1ELb0ELb1EEEEEEEEEvNT_6ParamsE --------------------------
	.section	.nv.info._ZN7cutlass13device_kernelIN5flash11enable_sm90INS1_16FlashAttnFwdSm90INS1_25CollectiveMainloopFwdSm90ILi2EN4cute5tupleIJNS5_1CILi1EEES8_S8_EEENS6_IJNS7_ILi64EEESA_SA_EEELi512ENS_6half_tEfNS_4arch4Sm90ELb0ELb1ELb1ELb1ELb0ELb1ELb1ELb0ELb0ELb1ELb0ELb0EEENS1_21CollectiveEpilogueFwdINS6_IJSA_NS7_ILi512EEESA_EEES9_SC_SE_Li256ELb1ELb1ELb0ELb0EEENS1_36VarlenDynamicPersistentTileSchedulerILi64ELi64ELi256ELi128ELb0ELb1ELb1ELb1ELb0ELb1EEEEEEEEEvNT_6ParamsE,"",@"SHT_CUDA_INFO"
	.sectionflags	@""
	.align	4


	//----- nvinfo : EIATTR_CUDA_API_VERSION
	.align		4
        /*0000*/ 	.byte	0x04, 0x37
        /*0002*/ 	.short	(.L_456 - .L_455)
.L_455:
        /*0004*/ 	.word	0x00000082


	//----- nvinfo : EIATTR_KPARAM_INFO
	.align		4
.L_456:
        /*0008*/ 	.byte	0x04, 0x17
        /*000a*/ 	.short	(.L_458 - .L_457)
.L_457:
        /*000c*/ 	.word	0x00000000
        /*0010*/ 	.short	0x0000
        /*0012*/ 	.short	0x0070
        /*0014*/ 	.byte	0x00, 0xf0, 0x01, 0x2e


	//----- nvinfo : EIATTR_SPARSE_MMA_MASK
	.align		4
.L_458:
        /*0018*/ 	.byte	0x03, 0x50
        /*001a*/ 	.short	0x0000


	//----- nvinfo : EIATTR_MAXREG_COUNT
	.align		4
        /*001c*/ 	.byte	0x03, 0x1b
        /*001e*/ 	.short	0x00a8


	//----- nvinfo : EIATTR_NUM_BARRIERS
	.align		4
        /*0020*/ 	.byte	0x02, 0x4c
        /*0022*/ 	.byte	0x10
	.zero		1


	//----- nvinfo : EIATTR_EXTERNS
	.align		4
        /*0024*/ 	.byte	0x04, 0x0f
        /*0026*/ 	.short	(.L_460 - .L_459)


	//   ....[0]....
	.align		4
.L_459:
        /*0028*/ 	.word	index@(__assertfail)


	//----- nvinfo : EIATTR_ANNOTATIONS
	.align		4
.L_460:
        /*002c*/ 	.byte	0x04, 0x55
        /*002e*/ 	.short	(.L_462 - .L_461)


	//   ....[0]....
.L_461:
        /* <DEDUP_REMOVED lines=97> */


	//----- nvinfo : EIATTR_MERCURY_ISA_VERSION
	.align		4
.L_462:
        /*0628*/ 	.byte	0x03, 0x5f
        /*062a*/ 	.short	0x0101


	//----- nvinfo : EIATTR_UNUSED_LOAD_BYTE_OFFSET
	.align		4
        /*062c*/ 	.byte	0x04, 0x44
        /*062e*/ 	.short	(.L_464 - .L_463)


	//   ....[0]....
.L_463:
        /*0630*/ 	.word	0x00000b60
        /*0634*/ 	.word	0x0000fff0


	//   ....[1]....
        /*0638*/ 	.word	0x00031540
        /*063c*/ 	.word	0x0000fff0


	//----- nvinfo : EIATTR_INT_WARP_WIDE_INSTR_OFFSETS
	.align		4
.L_464:
        /*0640*/ 	.byte	0x04, 0x31
        /*0642*/ 	.short	(.L_466 - .L_465)


	//   ....[0]....
.L_465:
        /*0644*/ 	.word	0x000001e0


	//   ....[1]....
        /*0648*/ 	.word	0x00000220


	//   ....[2]....
        /*064c*/ 	.word	0x00000290


	//   ....[3]....
        /*0650*/ 	.word	0x000002a0


	//   ....[4]....
        /*0654*/ 	.word	0x00037c70


	//   ....[5]....
        /*0658*/ 	.word	0x00037cd0


	//   ....[6]....
        /*065c*/ 	.word	0x0003d840


	//   ....[7]....
        /*0660*/ 	.word	0x0003d8a0


	//----- nvinfo : EIATTR_COOP_GROUP_MASK_REGIDS
	.align		4
.L_466:
        /*0664*/ 	.byte	0x04, 0x29
        /*0666*/ 	.short	(.L_468 - .L_467)


	//   ....[0]....
.L_467:
        /*0668*/ 	.word	0xffffffff


	//   ....[1]....
        /*066c*/ 	.word	0xffffffff


	//   ....[2]....
        /*0670*/ 	.word	0xffffffff


	//   ....[3]....
        /*0674*/ 	.word	0xffffffff


	//   ....[4]....
        /*0678*/ 	.word	0xffffffff


	//   ....[5]....
        /*067c*/ 	.word	0xffffffff


	//   ....[6]....
        /*0680*/ 	.word	0xffffffff


	//   ....[7]....
        /*0684*/ 	.word	0xffffffff


	//   ....[8]....
        /*0688*/ 	.word	0xffffffff


	//   ....[9]....
        /*068c*/ 	.word	0xffffffff


	//   ....[10]....
        /*0690*/ 	.word	0xffffffff


	//   ....[11]....
        /*0694*/ 	.word	0xffffffff


	//   ....[12]....
        /*0698*/ 	.word	0xffffffff


	//   ....[13]....
        /*069c*/ 	.word	0xffffffff


	//   ....[14]....
        /*06a0*/ 	.word	0xffffffff


	//   ....[15]....
        /*06a4*/ 	.word	0xffffffff


	//   ....[16]....
        /*06a8*/ 	.word	0xffffffff


	//   ....[17]....
        /*06ac*/ 	.word	0xffffffff


	//   ....[18]....
        /*06b0*/ 	.word	0xffffffff


	//   ....[19]....
        /*06b4*/ 	.word	0xffffffff


	//   ....[20]....
        /*06b8*/ 	.word	0xffffffff


	//   ....[21]....
        /*06bc*/ 	.word	0xffffffff


	//   ....[22]....
        /*06c0*/ 	.word	0xffffffff


	//   ....[23]....
        /*06c4*/ 	.word	0xffffffff


	//   ....[24]....
        /*06c8*/ 	.word	0xffffffff


	//   ....[25]....
        /*06cc*/ 	.word	0xffffffff


	//   ....[26]....
        /*06d0*/ 	.word	0xffffffff


	//   ....[27]....
        /*06d4*/ 	.word	0xffffffff


	//   ....[28]....
        /*06d8*/ 	.word	0xffffffff


	//   ....[29]....
        /*06dc*/ 	.word	0xffffffff


	//   ....[30]....
        /*06e0*/ 	.word	0xffffffff


	//   ....[31]....
        /*06e4*/ 	.word	0xffffffff


	//   ....[32]....
        /*06e8*/ 	.word	0xffffffff


	//   ....[33]....
        /*06ec*/ 	.word	0xffffffff


	//   ....[34]....
        /*06f0*/ 	.word	0xffffffff


	//   ....[35]....
        /*06f4*/ 	.word	0xffffffff


	//   ....[36]....
        /*06f8*/ 	.word	0xffffffff


	//   ....[37]....
        /*06fc*/ 	.word	0xffffffff


	//   ....[38]....
        /*0700*/ 	.word	0xffffffff


	//   ....[39]....
        /*0704*/ 	.word	0xffffffff


	//   ....[40]....
        /*0708*/ 	.word	0xffffffff


	//   ....[41]....
        /*070c*/ 	.word	0xffffffff


	//   ....[42]....
        /*0710*/ 	.word	0xffffffff


	//   ....[43]....
        /*0714*/ 	.word	0xffffffff


	//   ....[44]....
        /*0718*/ 	.word	0xffffffff


	//   ....[45]....
        /*071c*/ 	.word	0xffffffff


	//   ....[46]....
        /*0720*/ 	.word	0xffffffff


	//   ....[47]....
        /*0724*/ 	.word	0xffffffff


	//   ....[48]....
        /*0728*/ 	.word	0xffffffff


	//   ....[49]....
        /*072c*/ 	.word	0xffffffff


	//   ....[50]....
        /*0730*/ 	.word	0xffffffff


	//   ....[51]....
        /*0734*/ 	.word	0xffffffff


	//   ....[52]....
        /*0738*/ 	.word	0xffffffff


	//   ....[53]....
        /*073c*/ 	.word	0xffffffff


	//   ....[54]....
        /*0740*/ 	.word	0xffffffff


	//   ....[55]....
        /*0744*/ 	.word	0xffffffff


	//   ....[56]....
        /*0748*/ 	.word	0xffffffff


	//   ....[57]....
        /*074c*/ 	.word	0xffffffff


	//   ....[58]....
        /*0750*/ 	.word	0xffffffff


	//   ....[59]....
        /*0754*/ 	.word	0xffffffff


	//   ....[60]....
        /*0758*/ 	.word	0xffffffff


	//   ....[61]....
        /*075c*/ 	.word	0xffffffff


	//   ....[62]....
        /*0760*/ 	.word	0xffffffff


	//   ....[63]....
        /*0764*/ 	.word	0xffffffff


	//   ....[64]....
        /*0768*/ 	.word	0xffffffff


	//   ....[65]....
        /*076c*/ 	.word	0xffffffff


	//   ....[66]....
        /*0770*/ 	.word	0xffffffff


	//   ....[67]....
        /*0774*/ 	.word	0xffffffff


	//   ....[68]....
        /*0778*/ 	.word	0xffffffff


	//   ....[69]....
        /*077c*/ 	.word	0xffffffff


	//   ....[70]....
        /*0780*/ 	.word	0xffffffff


	//   ....[71]....
        /*0784*/ 	.word	0xffffffff


	//   ....[72]....
        /*0788*/ 	.word	0xffffffff


	//   ....[73]....
        /*078c*/ 	.word	0xffffffff


	//   ....[74]....
        /*0790*/ 	.word	0xffffffff


	//   ....[75]....
        /*0794*/ 	.word	0xffffffff


	//   ....[76]....
        /*0798*/ 	.word	0xffffffff


	//   ....[77]....
        /*079c*/ 	.word	0xffffffff


	//   ....[78]....
        /*07a0*/ 	.word	0xffffffff


	//   ....[79]....
        /*07a4*/ 	.word	0xffffffff


	//   ....[80]....
        /*07a8*/ 	.word	0xffffffff


	//   ....[81]....
        /*07ac*/ 	.word	0xffffffff


	//   ....[82]....
        /*07b0*/ 	.word	0xffffffff


	//   ....[83]....
        /*07b4*/ 	.word	0xffffffff


	//   ....[84]....
        /*07b8*/ 	.word	0xffffffff


	//   ....[85]....
        /*07bc*/ 	.word	0xffffffff


	//   ....[86]....
        /*07c0*/ 	.word	0xffffffff


	//   ....[87]....
        /*07c4*/ 	.word	0xffffffff


	//   ....[88]....
        /*07c8*/ 	.word	0xffffffff


	//   ....[89]....
        /*07cc*/ 	.word	0xffffffff


	//   ....[90]....
        /*07d0*/ 	.word	0xffffffff


	//   ....[91]....
        /*07d4*/ 	.word	0xffffffff


	//   ....[92]....
        /*07d8*/ 	.word	0xffffffff


	//   ....[93]....
        /*07dc*/ 	.word	0xffffffff


	//   ....[94]....
        /*07e0*/ 	.word	0xffffffff


	//   ....[95]....
        /*07e4*/ 	.word	0xffffffff


	//   ....[96]....
        /*07e8*/ 	.word	0xffffffff


	//   ....[97]....
        /*07ec*/ 	.word	0xffffffff


	//   ....[98]....
        /*07f0*/ 	.word	0xffffffff


	//   ....[99]....
        /*07f4*/ 	.word	0xffffffff


	//   ....[100]....
        /*07f8*/ 	.word	0xffffffff


	//   ....[101]....
        /*07fc*/ 	.word	0xffffffff


	//   ....[102]....
        /*0800*/ 	.word	0xffffffff


	//   ....[103]....
        /*0804*/ 	.word	0xffffffff


	//   ....[104]....
        /*0808*/ 	.word	0xffffffff


	//   ....[105]....
        /*080c*/ 	.word	0xffffffff


	//   ....[106]....
        /*0810*/ 	.word	0xffffffff


	//   ....[107]....
        /*0814*/ 	.word	0xffffffff


	//   ....[108]....
        /*0818*/ 	.word	0xffffffff


	//   ....[109]....
        /*081c*/ 	.word	0xffffffff


	//   ....[110]....
        /*0820*/ 	.word	0xffffffff


	//   ....[111]....
        /*0824*/ 	.word	0xffffffff


	//   ....[112]....
        /*0828*/ 	.word	0xffffffff


	//   ....[113]....
        /*082c*/ 	.word	0xffffffff


	//   ....[114]....
        /*0830*/ 	.word	0xffffffff


	//   ....[115]....
        /*0834*/ 	.word	0xffffffff


	//   ....[116]....
        /*0838*/ 	.word	0x0500000f


	//   ....[117]....
        /*083c*/ 	.word	0x0500000f


	//   ....[118]....
        /*0840*/ 	.word	0x0500000f


	//   ....[119]....
        /*0844*/ 	.word	0x0500000f


	//   ....[120]....
        /*0848*/ 	.word	0x0500000f


	//   ....[121]....
        /*084c*/ 	.word	0x0500000f


	//   ....[122]....
        /*0850*/ 	.word	0x0500000f


	//   ....[123]....
        /*0854*/ 	.word	0x0500000f


	//   ....[124]....
        /*0858*/ 	.word	0x0500000f


	//   ....[125]....
        /*085c*/ 	.word	0x0500000f


	//   ....[126]....
        /*0860*/ 	.word	0x0500000f


	//   ....[127]....
        /*0864*/ 	.word	0x0500000f


	//   ....[128]....
        /*0868*/ 	.word	0x0500000f


	//   ....[129]....
        /*086c*/ 	.word	0x0500000f


	//   ....[130]....
        /*0870*/ 	.word	0x0500000f


	//   ....[131]....
        /*0874*/ 	.word	0x0500000f


	//   ....[132]....
        /*0878*/ 	.word	0x0500000f


	//   ....[133]....
        /*087c*/ 	.word	0x0500000f


	//   ....[134]....
        /*0880*/ 	.word	0x0500000f


	//   ....[135]....
        /*0884*/ 	.word	0x0500000f


	//   ....[136]....
        /*0888*/ 	.word	0x0500000f


	//   ....[137]....
        /*088c*/ 	.word	0x0500000f


	//   ....[138]....
        /*0890*/ 	.word	0x0500000f


	//   ....[139]....
        /*0894*/ 	.word	0x0500000f


	//   ....[140]....
        /*0898*/ 	.word	0x0500000f


	//   ....[141]....
        /*089c*/ 	.word	0x0500000f


	//   ....[142]....
        /*08a0*/ 	.word	0x0500000f


	//   ....[143]....
        /*08a4*/ 	.word	0x0500000f


	//   ....[144]....
        /*08a8*/ 	.word	0x0500000f


	//   ....[145]....
        /*08ac*/ 	.word	0x0500000f


	//   ....[146]....
        /*08b0*/ 	.word	0x0500000f


	//   ....[147]....
        /*08b4*/ 	.word	0x0500000f


	//   ....[148]....
        /*08b8*/ 	.word	0x0500000f


	//   ....[149]....
        /*08bc*/ 	.word	0x0500000f


	//   ....[150]....
        /*08c0*/ 	.word	0x0500000f


	//   ....[151]....
        /*08c4*/ 	.word	0x0500000f


	//   ....[152]....
        /*08c8*/ 	.word	0x0500000f


	//   ....[153]....
        /*08cc*/ 	.word	0x0500000f


	//   ....[154]....
        /*08d0*/ 	.word	0x0500000f


	//   ....[155]....
        /*08d4*/ 	.word	0x0500000f


	//   ....[156]....
        /*08d8*/ 	.word	0x0500000f


	//   ....[157]....
        /*08dc*/ 	.word	0x0500000f


	//   ....[158]....
        /*08e0*/ 	.word	0x0500000f


	//   ....[159]....
        /*08e4*/ 	.word	0x0500000f


	//   ....[160]....
        /*08e8*/ 	.word	0x0500000f


	//   ....[161]....
        /*08ec*/ 	.word	0x0500000f


	//   ....[162]....
        /*08f0*/ 	.word	0x0500000f


	//   ....[163]....
        /*08f4*/ 	.word	0x0500000f


	//   ....[164]....
        /*08f8*/ 	.word	0x0500000f


	//   ....[165]....
        /*08fc*/ 	.word	0x0500000f


	//   ....[166]....
        /*0900*/ 	.word	0x0500000f


	//   ....[167]....
        /*0904*/ 	.word	0x0500000f


	//   ....[168]....
        /*0908*/ 	.word	0xffffffff


	//   ....[169]....
        /*090c*/ 	.word	0xffffffff


	//   ....[170]....
        /*0910*/ 	.word	0xffffffff


	//   ....[171]....
        /*0914*/ 	.word	0xffffffff


	//   ....[172]....
        /*0918*/ 	.word	0xffffffff


	//   ....[173]....
        /*091c*/ 	.word	0xffffffff


	//   ....[174]....
        /*0920*/ 	.word	0xffffffff


	//   ....[175]....
        /*0924*/ 	.word	0xffffffff


	//----- nvinfo : EIATTR_COOP_GROUP_INSTR_OFFSETS
	.align		4
.L_468:
        /*0928*/ 	.byte	0x04, 0x28
        /*092a*/ 	.short	(.L_470 - .L_469)


	//   ....[0]....
.L_469:
        /*092c*/ 	.word	0x000000c0


	//   ....[1]....
        /*0930*/ 	.word	0x000001f0


	//   ....[2]....
        /*0934*/ 	.word	0x00000240


	//   ....[3]....
        /*0938*/ 	.word	0x00000450


	//   ....[4]....
        /*093c*/ 	.word	0x000005b0


	//   ....[5]....
        /*0940*/ 	.word	0x000006d0


	//   ....[6]....
        /*0944*/ 	.word	0x00000830


	//   ....[7]....
        /*0948*/ 	.word	0x00005490


	//   ....[8]....
        /*094c*/ 	.word	0x0000cff0


	//   ....[9]....
        /*0950*/ 	.word	0x0000e190


	//   ....[10]....
        /*0954*/ 	.word	0x0000e1a0


	//   ....[11]....
        /*0958*/ 	.word	0x0000e1b0


	//   ....[12]....
        /*095c*/ 	.word	0x0000e1c0


	//   ....[13]....
        /*0960*/ 	.word	0x0000e4e0


	//   ....[14]....
        /*0964*/ 	.word	0x0000e4f0


	//   ....[15]....
        /*0968*/ 	.word	0x0000e500


	//   ....[16]....
        /*096c*/ 	.word	0x0000e510


	//   ....[17]....
        /*0970*/ 	.word	0x0000f6d0


	//   ....[18]....
        /*0974*/ 	.word	0x0000f6f0


	//   ....[19]....
        /*0978*/ 	.word	0x0000f700


	//   ....[20]....
        /*097c*/ 	.word	0x0000f710


	//   ....[21]....
        /*0980*/ 	.word	0x0000f820


	//   ....[22]....
        /*0984*/ 	.word	0x0000f840


	//   ....[23]....
        /*0988*/ 	.word	0x0000f850


	//   ....[24]....
        /*098c*/ 	.word	0x0000f8d0


	//   ....[25]....
        /*0990*/ 	.word	0x00012480


	//   ....[26]....
        /*0994*/ 	.word	0x00013730


	//   ....[27]....
        /*0998*/ 	.word	0x00013c80


	//   ....[28]....
        /*099c*/ 	.word	0x000147d0


	//   ....[29]....
        /*09a0*/ 	.word	0x00014860


	//   ....[30]....
        /*09a4*/ 	.word	0x00014940


	//   ....[31]....
        /*09a8*/ 	.word	0x00014960


	//   ....[32]....
        /*09ac*/ 	.word	0x0001b780


	//   ....[33]....
        /*09b0*/ 	.word	0x0001d090


	//   ....[34]....
        /*09b4*/ 	.word	0x0001e470


	//   ....[35]....
        /*09b8*/ 	.word	0x0001e5f0


	//   ....[36]....
        /*09bc*/ 	.word	0x0001e710


	//   ....[37]....
        /*09c0*/ 	.word	0x0001e730


	//   ....[38]....
        /*09c4*/ 	.word	0x000254d0


	//   ....[39]....
        /*09c8*/ 	.word	0x00026b10


	//   ....[40]....
        /*09cc*/ 	.word	0x00027dc0


	//   ....[41]....
        /*09d0*/ 	.word	0x00028310


	//   ....[42]....
        /*09d4*/ 	.word	0x00028e60


	//   ....[43]....
        /*09d8*/ 	.word	0x00028ef0


	//   ....[44]....
        /*09dc*/ 	.word	0x00028fd0


	//   ....[45]....
        /*09e0*/ 	.word	0x00028ff0


	//   ....[46]....
        /*09e4*/ 	.word	0x0002ff40


	//   ....[47]....
        /*09e8*/ 	.word	0x00030070


	//   ....[48]....
        /*09ec*/ 	.word	0x00030090


	//   ....[49]....
        /*09f0*/ 	.word	0x000300d0


	//   ....[50]....
        /*09f4*/ 	.word	0x000300f0


	//   ....[51]....
        /*09f8*/ 	.word	0x000326c0


	//   ....[52]....
        /*09fc*/ 	.word	0x00032bc0


	//   ....[53]....
        /*0a00*/ 	.word	0x00032be0


	//   ....[54]....
        /*0a04*/ 	.word	0x00032c10


	//   ....[55]....
        /*0a08*/ 	.word	0x00032c20


	//   ....[56]....
        /*0a0c*/ 	.word	0x00033260


	//   ....[57]....
        /*0a10*/ 	.word	0x00033280


	//   ....[58]....
        /*0a14*/ 	.word	0x000334b0


	//   ....[59]....
        /*0a18*/ 	.word	0x000334d0


	//   ....[60]....
        /*0a1c*/ 	.word	0x00033fd0


	//   ....[61]....
        /*0a20*/ 	.word	0x00033ff0


	//   ....[62]....
        /*0a24*/ 	.word	0x00034220


	//   ....[63]....
        /*0a28*/ 	.word	0x00034240


	//   ....[64]....
        /*0a2c*/ 	.word	0x000344f0


	//   ....[65]....
        /*0a30*/ 	.word	0x000346d0


	//   ....[66]....
        /*0a34*/ 	.word	0x00034700


	//   ....[67]....
        /*0a38*/ 	.word	0x00034730


	//   ....[68]....
        /*0a3c*/ 	.word	0x00034760


	//   ....[69]....
        /*0a40*/ 	.word	0x00034790


	//   ....[70]....
        /*0a44*/ 	.word	0x000347c0


	//   ....[71]....
        /*0a48*/ 	.word	0x00034930


	//   ....[72]....
        /*0a4c*/ 	.word	0x00034960


	//   ....[73]....
        /*0a50*/ 	.word	0x00034990


	//   ....[74]....
        /*0a54*/ 	.word	0x000349c0


	//   ....[75]....
        /*0a58*/ 	.word	0x000349f0


	//   ....[76]....
        /*0a5c*/ 	.word	0x00034a20


	//   ....[77]....
        /*0a60*/ 	.word	0x00034ac0


	//   ....[78]....
        /*0a64*/ 	.word	0x00034b20


	//   ....[79]....
        /*0a68*/ 	.word	0x00034bb0


	//   ....[80]....
        /*0a6c*/ 	.word	0x00035ce0


	//   ....[81]....
        /*0a70*/ 	.word	0x00038230


	//   ....[82]....
        /*0a74*/ 	.word	0x00038d90


	//   ....[83]....
        /*0a78*/ 	.word	0x00038da0


	//   ....[84]....
        /*0a7c*/ 	.word	0x00038dd0


	//   ....[85]....
        /*0a80*/ 	.word	0x00038eb0


	//   ....[86]....
        /*0a84*/ 	.word	0x00038ee0


	//   ....[87]....
        /*0a88*/ 	.word	0x00038f40


	//   ....[88]....
        /*0a8c*/ 	.word	0x00038f50


	//   ....[89]....
        /*0a90*/ 	.word	0x00038fc0


	//   ....[90]....
        /*0a94*/ 	.word	0x00039930


	//   ....[91]....
        /*0a98*/ 	.word	0x00039940


	//   ....[92]....
        /*0a9c*/ 	.word	0x00039a50


	//   ....[93]....
        /*0aa0*/ 	.word	0x00039a90


	//   ....[94]....
        /*0aa4*/ 	.word	0x00039d30


	//   ....[95]....
        /*0aa8*/ 	.word	0x00039d40


	//   ....[96]....
        /*0aac*/ 	.word	0x00039eb0


	//   ....[97]....
        /*0ab0*/ 	.word	0x00039ec0


	//   ....[98]....
        /*0ab4*/ 	.word	0x0003dad0


	//   ....[99]....
        /*0ab8*/ 	.word	0x0003db00


	//   ....[100]....
        /*0abc*/ 	.word	0x0003db40


	//   ....[101]....
        /*0ac0*/ 	.word	0x0003db70


	//   ....[102]....
        /*0ac4*/ 	.word	0x0003dba0


	//   ....[103]....
        /*0ac8*/ 	.word	0x0003dbd0


	//   ....[104]....
        /*0acc*/ 	.word	0x0003dc00


	//   ....[105]....
        /*0ad0*/ 	.word	0x0003dc30


	//   ....[106]....
        /*0ad4*/ 	.word	0x0003ddb0


	//   ....[107]....
        /*0ad8*/ 	.word	0x0003dde0


	//   ....[108]....
        /*0adc*/ 	.word	0x0003de10


	//   ....[109]....
        /*0ae0*/ 	.word	0x0003de40


	//   ....[110]....
        /*0ae4*/ 	.word	0x0003de70


	//   ....[111]....
        /*0ae8*/ 	.word	0x0003dea0


	//   ....[112]....
        /*0aec*/ 	.word	0x0003df60


	//   ....[113]....
        /*0af0*/ 	.word	0x0003df80


	//   ....[114]....
        /*0af4*/ 	.word	0x0003dff0


	//   ....[115]....
        /*0af8*/ 	.word	0x0003e6c0


	//   ....[116]....
        /*0afc*/ 	.word	0x0003eb00


	//   ....[117]....
        /*0b00*/ 	.word	0x0003eb90


	//   ....[118]....
        /*0b04*/ 	.word	0x0003ebe0


	//   ....[119]....
        /*0b08*/ 	.word	0x0003ec30


	//   ....[120]....
        /*0b0c*/ 	.word	0x0003ecc0


	//   ....[121]....
        /*0b10*/ 	.word	0x0003ed50


	//   ....[122]....
        /*0b14*/ 	.word	0x0003eda0


	//   ....[123]....
        /*0b18*/ 	.word	0x0003edf0


	//   ....[124]....
        /*0b1c*/ 	.word	0x0003eee0


	//   ....[125]....
        /*0b20*/ 	.word	0x0003ef90


	//   ....[126]....
        /*0b24*/ 	.word	0x0003f010


	//   ....[127]....
        /*0b28*/ 	.word	0x0003f0a0


	//   ....[128]....
        /*0b2c*/ 	.word	0x0003f200


	//   ....[129]....
        /*0b30*/ 	.word	0x0003f320


	//   ....[130]....
        /*0b34*/ 	.word	0x0003f390


	//   ....[131]....
        /*0b38*/ 	.word	0x0003f3f0


	//   ....[132]....
        /*0b3c*/ 	.word	0x0003f6e0


	//   ....[133]....
        /*0b40*/ 	.word	0x0003f9d0


	//   ....[134]....
        /*0b44*/ 	.word	0x0003fb60


	//   ....[135]....
        /*0b48*/ 	.word	0x0003fbc0


	//   ....[136]....
        /*0b4c*/ 	.word	0x0003fc20


	//   ....[137]....
        /*0b50*/ 	.word	0x0003fc70


	//   ....[138]....
        /*0b54*/ 	.word	0x0003fdd0


	//   ....[139]....
        /*0b58*/ 	.word	0x0003fe70


	//   ....[140]....
        /*0b5c*/ 	.word	0x0003ff20


	//   ....[141]....
        /*0b60*/ 	.word	0x00040000


	//   ....[142]....
        /*0b64*/ 	.word	0x000401e0


	//   ....[143]....
        /*0b68*/ 	.word	0x000402b0


	//   ....[144]....
        /*0b6c*/ 	.word	0x00040560


	//   ....[145]....
        /*0b70*/ 	.word	0x00040680


	//   ....[146]....
        /*0b74*/ 	.word	0x00040850


	//   ....[147]....
        /*0b78*/ 	.word	0x00040920


	//   ....[148]....
        /*0b7c*/ 	.word	0x00040b40


	//   ....[149]....
        /*0b80*/ 	.word	0x00040b90


	//   ....[150]....
        /*0b84*/ 	.word	0x00040ec0


	//   ....[151]....
        /*0b88*/ 	.word	0x00040f60


	//   ....[152]....
        /*0b8c*/ 	.word	0x00041080


	//   ....[153]....
        /*0b90*/ 	.word	0x00041100


	//   ....[154]....
        /*0b94*/ 	.word	0x00041180


	//   ....[155]....
        /*0b98*/ 	.word	0x00041200


	//   ....[156]....
        /*0b9c*/ 	.word	0x00041280


	//   ....[157]....
        /*0ba0*/ 	.word	0x00041310


	//   ....[158]....
        /*0ba4*/ 	.word	0x000413b0


	//   ....[159]....
        /*0ba8*/ 	.word	0x00041460


	//   ....[160]....
        /*0bac*/ 	.word	0x000414e0


	//   ....[161]....
        /*0bb0*/ 	.word	0x00041560


	//   ....[162]....
        /*0bb4*/ 	.word	0x000415e0


	//   ....[163]....
        /*0bb8*/ 	.word	0x00041670


	//   ....[164]....
        /*0bbc*/ 	.word	0x000416f0


	//   ....[165]....
        /*0bc0*/ 	.word	0x00041790


	//   ....[166]....
        /*0bc4*/ 	.word	0x00041820


	//   ....[167]....
        /*0bc8*/ 	.word	0x00041950


	//   ....[168]....
        /*0bcc*/ 	.word	0x00043870


	//   ....[169]....
        /*0bd0*/ 	.word	0x00045000


	//   ....[170]....
        /*0bd4*/ 	.word	0x00045af0


	//   ....[171]....
        /*0bd8*/ 	.word	0x00046390


	//   ....[172]....
        /*0bdc*/ 	.word	0x000463e0


	//   ....[173]....
        /*0be0*/ 	.word	0x00046400


	//   ....[174]....
        /*0be4*/ 	.word	0x00046410


	//   ....[175]....
        /*0be8*/ 	.word	0x00051060


	//----- nvinfo : EIATTR_REG_RECONFIG
	.align		4
.L_470:
        /*0bec*/ 	.byte	0x01, 0x54
	.zero		2


	//----- nvinfo : EIATTR_SYSCALL_OFFSETS
	.align		4
        /*0bf0*/ 	.byte	0x04, 0x46
        /*0bf2*/ 	.short	(.L_472 - .L_471)


	//   ....[0]....
.L_471:
        /*0bf4*/ 	.word	0x00001e30


	//   ....[1]....
        /*0bf8*/ 	.word	0x00001f80


	//   ....[2]....
        /*0bfc*/ 	.word	0x0000d5e0


	//   ....[3]....
        /*0c00*/ 	.word	0x0000df30


	//   ....[4]....
        /*0c04*/ 	.word	0x00037e70


	//   ....[5]....
        /*0c08*/ 	.word	0x00037fc0


	//   ....[6]....
        /*0c0c*/ 	.word	0x000380b0


	//   ....[7]....
        /*0c10*/ 	.word	0x00038960


	//   ....[8]....
        /*0c14*/ 	.word	0x000392f0


	//----- nvinfo : EIATTR_MBARRIER_INSTR_OFFSETS
	.align		4
.L_472:
        /*0c18*/ 	.byte	0x04, 0x39
        /*0c1a*/ 	.short	(.L_474 - .L_473)


	//   ....[0]....
.L_473:
        /*0c1c*/ 	.word	0x00000330
        /*0c20*/ 	.word	0x000000ff
        /*0c24*/ 	.word	0x00038800
        /*0c28*/ 	.short	0x0100
        /*0c2a*/ 	.byte	0x08
	.zero		1


	//   ....[1]....
        /*0c2c*/ 	.word	0x00000340
        /*0c30*/ 	.word	0x000000ff
        /*0c34*/ 	.word	0x00038810
        /*0c38*/ 	.short	0x0100
        /*0c3a*/ 	.byte	0x08
	.zero		1


	//   ....[2]....
        /*0c3c*/ 	.word	0x00000350
        /*0c40*/ 	.word	0x000000ff
        /*0c44*/ 	.word	0x00038820
        /*0c48*/ 	.short	0x0100
        /*0c4a*/ 	.byte	0x08
	.zero		1


	//   ....[3]....
        /*0c4c*/ 	.word	0x00000400
        /*0c50*/ 	.word	0x000000ff
        /*0c54*/ 	.word	0x00038830
        /*0c58*/ 	.short	0x0100
        /*0c5a*/ 	.byte	0x06
	.zero		1


	//   ....[4]....
        /*0c5c*/ 	.word	0x00000410
        /*0c60*/ 	.word	0x000000ff
        /*0c64*/ 	.word	0x00038840
        /*0c68*/ 	.short	0x0100
        /*0c6a*/ 	.byte	0x06
	.zero		1


	//   ....[5]....
        /*0c6c*/ 	.word	0x00000420
        /*0c70*/ 	.word	0x000000ff
        /*0c74*/ 	.word	0x00038838
        /*0c78*/ 	.short	0x0100
        /*0c7a*/ 	.byte	0x06
	.zero		1


	//   ....[6]....
        /*0c7c*/ 	.word	0x00000430
        /*0c80*/ 	.word	0x000000ff
        /*0c84*/ 	.word	0x00038848
        /*0c88*/ 	.short	0x0100
        /*0c8a*/ 	.byte	0x06
	.zero		1


	//   ....[7]....
        /*0c8c*/ 	.word	0x00000560
        /*0c90*/ 	.word	0x000000ff
        /*0c94*/ 	.word	0x00038850
        /*0c98*/ 	.short	0x0100
        /*0c9a*/ 	.byte	0x08
	.zero		1


	//   ....[8]....
        /*0c9c*/ 	.word	0x00000570
        /*0ca0*/ 	.word	0x000000ff
        /*0ca4*/ 	.word	0x00038860
        /*0ca8*/ 	.short	0x0100
        /*0caa*/ 	.byte	0x08
	.zero		1


	//   ....[9]....
        /*0cac*/ 	.word	0x00000580
        /*0cb0*/ 	.word	0x000000ff
        /*0cb4*/ 	.word	0x00038858
        /*0cb8*/ 	.short	0x0100
        /*0cba*/ 	.byte	0x08
	.zero		1


	//   ....[10]....
        /*0cbc*/ 	.word	0x00000590
        /*0cc0*/ 	.word	0x000000ff
        /*0cc4*/ 	.word	0x00038868
        /*0cc8*/ 	.short	0x0100
        /*0cca*/ 	.byte	0x08
	.zero		1


	//   ....[11]....
        /*0ccc*/ 	.word	0x00000680
        /*0cd0*/ 	.word	0x000000ff
        /*0cd4*/ 	.word	0x00038870
        /*0cd8*/ 	.short	0x0100
        /*0cda*/ 	.byte	0x06
	.zero		1


	//   ....[12]....
        /*0cdc*/ 	.word	0x00000690
        /*0ce0*/ 	.word	0x000000ff
        /*0ce4*/ 	.word	0x00038880
        /*0ce8*/ 	.short	0x0100
        /*0cea*/ 	.byte	0x06
	.zero		1


	//   ....[13]....
        /*0cec*/ 	.word	0x000006a0
        /*0cf0*/ 	.word	0x000000ff
        /*0cf4*/ 	.word	0x00038878
        /*0cf8*/ 	.short	0x0100
        /*0cfa*/ 	.byte	0x06
	.zero		1


	//   ....[14]....
        /*0cfc*/ 	.word	0x000006b0
        /*0d00*/ 	.word	0x000000ff
        /*0d04*/ 	.word	0x00038888
        /*0d08*/ 	.short	0x0100
        /*0d0a*/ 	.byte	0x06
	.zero		1


	//   ....[15]....
        /*0d0c*/ 	.word	0x000007e0
        /*0d10*/ 	.word	0x000000ff
        /*0d14*/ 	.word	0x00038890
        /*0d18*/ 	.short	0x0100
        /*0d1a*/ 	.byte	0x08
	.zero		1


	//   ....[16]....
        /*0d1c*/ 	.word	0x000007f0
        /*0d20*/ 	.word	0x000000ff
        /*0d24*/ 	.word	0x000388a0
        /*0d28*/ 	.short	0x0100
        /*0d2a*/ 	.byte	0x08
	.zero		1


	//   ....[17]....
        /*0d2c*/ 	.word	0x00000800
        /*0d30*/ 	.word	0x000000ff
        /*0d34*/ 	.word	0x00038898
        /*0d38*/ 	.short	0x0100
        /*0d3a*/ 	.byte	0x08
	.zero		1


	//   ....[18]....
        /*0d3c*/ 	.word	0x00000810
        /*0d40*/ 	.word	0x000000ff
        /*0d44*/ 	.word	0x000388a8
        /*0d48*/ 	.short	0x0100
        /*0d4a*/ 	.byte	0x08
	.zero		1


	//   ....[19]....
        /*0d4c*/ 	.word	0x00000940
        /*0d50*/ 	.word	0x000000ff
        /*0d54*/ 	.word	0x000388b0
        /*0d58*/ 	.short	0x0100
        /*0d5a*/ 	.byte	0x08
	.zero		1


	//   ....[20]....
        /*0d5c*/ 	.word	0x00000950
        /*0d60*/ 	.word	0x000000ff
        /*0d64*/ 	.word	0x000388c0
        /*0d68*/ 	.short	0x0100
        /*0d6a*/ 	.byte	0x08
	.zero		1


	//   ....[21]....
        /*0d6c*/ 	.word	0x00000960
        /*0d70*/ 	.word	0x000000ff
        /*0d74*/ 	.word	0x000388b8
        /*0d78*/ 	.short	0x0100
        /*0d7a*/ 	.byte	0x08
	.zero		1


	//   ....[22]....
        /*0d7c*/ 	.word	0x00000970
        /*0d80*/ 	.word	0x000000ff
        /*0d84*/ 	.word	0x000388c8
        /*0d88*/ 	.short	0x0100
        /*0d8a*/ 	.byte	0x08
	.zero		1


	//   ....[23]....
        /*0d8c*/ 	.word	0x00002aa0
        /*0d90*/ 	.word	0x0000003c
        /*0d94*/ 	.word	0x00038890
        /*0d98*/ 	.short	0x010a
        /*0d9a*/ 	.byte	0x3f
	.zero		1


	//   ....[24]....
        /*0d9c*/ 	.word	0x00003440
        /*0da0*/ 	.word	0x0000003c
        /*0da4*/ 	.word	0x00038890
        /*0da8*/ 	.short	0x010a
        /*0daa*/ 	.byte	0x3f
	.zero		1


	//   ....[25]....
        /*0dac*/ 	.word	0x00003cb0
        /*0db0*/ 	.word	0x0000003c
        /*0db4*/ 	.word	0x00038890
        /*0db8*/ 	.short	0x010a
        /*0dba*/ 	.byte	0x3f
	.zero		1


	//   ....[26]....
        /*0dbc*/ 	.word	0x00003e60
        /*0dc0*/ 	.word	0x00000004
        /*0dc4*/ 	.word	0x00000000
        /*0dc8*/ 	.short	0x0101
        /*0dca*/ 	.byte	0x3f
	.zero		1


	//   ....[27]....
        /*0dcc*/ 	.word	0x00003ea0
        /*0dd0*/ 	.word	0x0000003c
        /*0dd4*/ 	.word	0x000388b0
        /*0dd8*/ 	.short	0x010a
        /*0dda*/ 	.byte	0x3f
	.zero		1


	//   ....[28]....
        /*0ddc*/ 	.word	0x000044b0
        /*0de0*/ 	.word	0x0000003c
        /*0de4*/ 	.word	0x00000000
        /*0de8*/ 	.short	0x0101
        /*0dea*/ 	.byte	0x3f
	.zero		1


	//   ....[29]....
        /*0dec*/ 	.word	0x000078e0
        /*0df0*/ 	.word	0x0000000c
        /*0df4*/ 	.word	0x00000000
        /*0df8*/ 	.short	0x0101
        /*0dfa*/ 	.byte	0x3f
	.zero		1


	//   ....[30]....
        /*0dfc*/ 	.word	0x0000b6e0
        /*0e00*/ 	.word	0x0000000c
        /*0e04*/ 	.word	0x00000000
        /*0e08*/ 	.short	0x0101
        /*0e0a*/ 	.byte	0x3f
	.zero		1


	//   ....[31]....
        /*0e0c*/ 	.word	0x0000dcb0
        /*0e10*/ 	.word	0x00000002
        /*0e14*/ 	.word	0x00038800
        /*0e18*/ 	.short	0x010a
        /*0e1a*/ 	.byte	0x3f
	.zero		1


	//   ....[32]....
        /*0e1c*/ 	.word	0x0000dd00
        /*0e20*/ 	.word	0x00000002
        /*0e24*/ 	.word	0x00038800
        /*0e28*/ 	.short	0x010a
        /*0e2a*/ 	.byte	0x3f
	.zero		1


	//   ....[33]....
        /*0e2c*/ 	.word	0x0000e760
        /*0e30*/ 	.word	0x00000002
        /*0e34*/ 	.word	0x00038800
        /*0e38*/ 	.short	0x010a
        /*0e3a*/ 	.byte	0x3f
	.zero		1


	//   ....[34]....
        /*0e3c*/ 	.word	0x0000fb70
        /*0e40*/ 	.word	0x00000002
        /*0e44*/ 	.word	0x00038800
        /*0e48*/ 	.short	0x010a
        /*0e4a*/ 	.byte	0x3f
	.zero		1


	//   ....[35]....
        /*0e4c*/ 	.word	0x000110a0
        /*0e50*/ 	.word	0x00000005
        /*0e54*/ 	.word	0x00000000
        /*0e58*/ 	.short	0x010a
        /*0e5a*/ 	.byte	0x3f
	.zero		1


	//   ....[36]....
        /*0e5c*/ 	.word	0x000111a0
        /*0e60*/ 	.word	0x00000004
        /*0e64*/ 	.word	0x00000000
        /*0e68*/ 	.short	0x010a
        /*0e6a*/ 	.byte	0x3f
	.zero		1


	//   ....[37]....
        /*0e6c*/ 	.word	0x000115e0
        /*0e70*/ 	.word	0x0000000e
        /*0e74*/ 	.word	0x00000000
        /*0e78*/ 	.short	0x010a
        /*0e7a*/ 	.byte	0x3f
	.zero		1


	//   ....[38]....
        /*0e7c*/ 	.word	0x000116e0
        /*0e80*/ 	.word	0x00000004
        /*0e84*/ 	.word	0x00000000
        /*0e88*/ 	.short	0x010a
        /*0e8a*/ 	.byte	0x3f
	.zero		1


	//   ....[39]....
        /*0e8c*/ 	.word	0x00013420
        /*0e90*/ 	.word	0x0000000e
        /*0e94*/ 	.word	0x00000000
        /*0e98*/ 	.short	0x0101
        /*0e9a*/ 	.byte	0x3f
	.zero		1


	//   ....[40]....
        /*0e9c*/ 	.word	0x0001b800
        /*0ea0*/ 	.word	0x00000004
        /*0ea4*/ 	.word	0x00000000
        /*0ea8*/ 	.short	0x0101
        /*0eaa*/ 	.byte	0x3f
	.zero		1


	//   ....[41]....
        /*0eac*/ 	.word	0x0001bc80
        /*0eb0*/ 	.word	0x00000005
        /*0eb4*/ 	.word	0x00000000
        /*0eb8*/ 	.short	0x010a
        /*0eba*/ 	.byte	0x3f
	.zero		1


	//   ....[42]....
        /*0ebc*/ 	.word	0x0001bd80
        /*0ec0*/ 	.word	0x00000006
        /*0ec4*/ 	.word	0x00000000
        /*0ec8*/ 	.short	0x010a
        /*0eca*/ 	.byte	0x3f
	.zero		1


	//   ....[43]....
        /*0ecc*/ 	.word	0x0001c1c0
        /*0ed0*/ 	.word	0x0000000b
        /*0ed4*/ 	.word	0x00000000
        /*0ed8*/ 	.short	0x010a
        /*0eda*/ 	.byte	0x3f
	.zero		1


	//   ....[44]....
        /*0edc*/ 	.word	0x0001c2c0
        /*0ee0*/ 	.word	0x00000006
        /*0ee4*/ 	.word	0x00000000
        /*0ee8*/ 	.short	0x010a
        /*0eea*/ 	.byte	0x3f
	.zero		1


	//   ....[45]....
        /*0eec*/ 	.word	0x0001e000
        /*0ef0*/ 	.word	0x00000012
        /*0ef4*/ 	.word	0x00000000
        /*0ef8*/ 	.short	0x0101
        /*0efa*/ 	.byte	0x3f
	.zero		1


	//   ....[46]....
        /*0efc*/ 	.word	0x00025550
        /*0f00*/ 	.word	0x00000004
        /*0f04*/ 	.word	0x00000000
        /*0f08*/ 	.short	0x0101
        /*0f0a*/ 	.byte	0x3f
	.zero		1


	//   ....[47]....
        /*0f0c*/ 	.word	0x00025730
        /*0f10*/ 	.word	0x00000005
        /*0f14*/ 	.word	0x00000000
        /*0f18*/ 	.short	0x010a
        /*0f1a*/ 	.byte	0x3f
	.zero		1


	//   ....[48]....
        /*0f1c*/ 	.word	0x00025830
        /*0f20*/ 	.word	0x00000004
        /*0f24*/ 	.word	0x00000000
        /*0f28*/ 	.short	0x010a
        /*0f2a*/ 	.byte	0x3f
	.zero		1


	//   ....[49]....
        /*0f2c*/ 	.word	0x00025c70
        /*0f30*/ 	.word	0x0000000c
        /*0f34*/ 	.word	0x00000000
        /*0f38*/ 	.short	0x010a
        /*0f3a*/ 	.byte	0x3f
	.zero		1


	//   ....[50]....
        /*0f3c*/ 	.word	0x00025d70
        /*0f40*/ 	.word	0x00000004
        /*0f44*/ 	.word	0x00000000
        /*0f48*/ 	.short	0x010a
        /*0f4a*/ 	.byte	0x3f
	.zero		1


	//   ....[51]....
        /*0f4c*/ 	.word	0x00027ab0
        /*0f50*/ 	.word	0x0000000c
        /*0f54*/ 	.word	0x00000000
        /*0f58*/ 	.short	0x0101
        /*0f5a*/ 	.byte	0x3f
	.zero		1


	//   ....[52]....
        /*0f5c*/ 	.word	0x0002ffc0
        /*0f60*/ 	.word	0x00000004
        /*0f64*/ 	.word	0x00000000
        /*0f68*/ 	.short	0x0101
        /*0f6a*/ 	.byte	0x3f
	.zero		1


	//   ....[53]....
        /*0f6c*/ 	.word	0x00033250
        /*0f70*/ 	.word	0x00000000
        /*0f74*/ 	.word	0x00000000
        /*0f78*/ 	.short	0x0101
        /*0f7a*/ 	.byte	0x3f
	.zero		1


	//   ....[54]....
        /*0f7c*/ 	.word	0x00035dd0
        /*0f80*/ 	.word	0x00000006
        /*0f84*/ 	.word	0x00038820
        /*0f88*/ 	.short	0x010a
        /*0f8a*/ 	.byte	0x3f
	.zero		1


	//   ....[55]....
        /*0f8c*/ 	.word	0x00035ec0
        /*0f90*/ 	.word	0x00000005
        /*0f94*/ 	.word	0x000388a0
        /*0f98*/ 	.short	0x010a
        /*0f9a*/ 	.byte	0x3f
	.zero		1


	//   ....[56]....
        /*0f9c*/ 	.word	0x00036110
        /*0fa0*/ 	.word	0x00000005
        /*0fa4*/ 	.word	0x000388c0
        /*0fa8*/ 	.short	0x010a
        /*0faa*/ 	.byte	0x3f
	.zero		1


	//   ....[57]....
        /*0fac*/ 	.word	0x00036b90
        /*0fb0*/ 	.word	0x00000005
        /*0fb4*/ 	.word	0x000388a0
        /*0fb8*/ 	.short	0x010a
        /*0fba*/ 	.byte	0x3f
	.zero		1


	//   ....[58]....
        /*0fbc*/ 	.word	0x00036dd0
        /*0fc0*/ 	.word	0x00000005
        /*0fc4*/ 	.word	0x000388c0
        /*0fc8*/ 	.short	0x010a
        /*0fca*/ 	.byte	0x3f
	.zero		1


	//   ....[59]....
        /*0fcc*/ 	.word	0x000384c0
        /*0fd0*/ 	.word	0x00000000
        /*0fd4*/ 	.word	0x00038840
        /*0fd8*/ 	.short	0x010a
        /*0fda*/ 	.byte	0x3f
	.zero		1


	//   ....[60]....
        /*0fdc*/ 	.word	0x00039090
        /*0fe0*/ 	.word	0x00000008
        /*0fe4*/ 	.word	0x00038800
        /*0fe8*/ 	.short	0x0107
        /*0fea*/ 	.byte	0x3f
	.zero		1


	//   ....[61]....
        /*0fec*/ 	.word	0x00039140
        /*0ff0*/ 	.word	0x00000000
        /*0ff4*/ 	.word	0x00038800
        /*0ff8*/ 	.short	0x0101
        /*0ffa*/ 	.byte	0x3f
	.zero		1


	//   ....[62]....
        /*0ffc*/ 	.word	0x0003a0f0
        /*1000*/ 	.word	0x00000000
        /*1004*/ 	.word	0x00038810
        /*1008*/ 	.short	0x0107
        /*100a*/ 	.byte	0x3f
	.zero		1


	//   ....[63]....
        /*100c*/ 	.word	0x0003a1f0
        /*1010*/ 	.word	0x00000002
        /*1014*/ 	.word	0x00038810
        /*1018*/ 	.short	0x0101
        /*101a*/ 	.byte	0x3f
	.zero		1


	//   ....[64]....
        /*101c*/ 	.word	0x0003a210
        /*1020*/ 	.word	0x00000002
        /*1024*/ 	.word	0x00038820
        /*1028*/ 	.short	0x010a
        /*102a*/ 	.byte	0x3f
	.zero		1


	//   ....[65]....
        /*102c*/ 	.word	0x0003a320
        /*1030*/ 	.word	0x00000000
        /*1034*/ 	.word	0x00038860
        /*1038*/ 	.short	0x010a
        /*103a*/ 	.byte	0x3f
	.zero		1


	//   ....[66]....
        /*103c*/ 	.word	0x0003afa0
        /*1040*/ 	.word	0x00000002
        /*1044*/ 	.word	0x00038840
        /*1048*/ 	.short	0x010a
        /*104a*/ 	.byte	0x3f
	.zero		1


	//   ....[67]....
        /*104c*/ 	.word	0x0003b1f0
        /*1050*/ 	.word	0x00000002
        /*1054*/ 	.word	0x00038860
        /*1058*/ 	.short	0x010a
        /*105a*/ 	.byte	0x3f
	.zero		1


	//   ....[68]....
        /*105c*/ 	.word	0x0003be10
        /*1060*/ 	.word	0x00000003
        /*1064*/ 	.word	0x00038840
        /*1068*/ 	.short	0x010a
        /*106a*/ 	.byte	0x3f
	.zero		1


	//   ....[69]....
        /*106c*/ 	.word	0x0003c050
        /*1070*/ 	.word	0x00000003
        /*1074*/ 	.word	0x00038860
        /*1078*/ 	.short	0x010a
        /*107a*/ 	.byte	0x3f
	.zero		1


	//   ....[70]....
        /*107c*/ 	.word	0x0003cbe0
        /*1080*/ 	.word	0x00000003
        /*1084*/ 	.word	0x00038840
        /*1088*/ 	.short	0x010a
        /*108a*/ 	.byte	0x3f
	.zero		1


	//   ....[71]....
        /*108c*/ 	.word	0x0003ce30
        /*1090*/ 	.word	0x00000003
        /*1094*/ 	.word	0x00038860
        /*1098*/ 	.short	0x010a
        /*109a*/ 	.byte	0x3f
	.zero		1


	//   ....[72]....
        /*109c*/ 	.word	0x0003e640
        /*10a0*/ 	.word	0x00000000
        /*10a4*/ 	.word	0x00038820
        /*10a8*/ 	.short	0x010a
        /*10aa*/ 	.byte	0x3f
	.zero		1


	//   ....[73]....
        /*10ac*/ 	.word	0x0003e7f0
        /*10b0*/ 	.word	0x00000006
        /*10b4*/ 	.word	0x00000000
        /*10b8*/ 	.short	0x010a
        /*10ba*/ 	.byte	0x3f
	.zero		1


	//   ....[74]....
        /*10bc*/ 	.word	0x0003e860
        /*10c0*/ 	.word	0x00000007
        /*10c4*/ 	.word	0x00000000
        /*10c8*/ 	.short	0x010a
        /*10ca*/ 	.byte	0x3f
	.zero		1


	//   ....[75]....
        /*10cc*/ 	.word	0x0003e8d0
        /*10d0*/ 	.word	0x00000004
        /*10d4*/ 	.word	0x00000000
        /*10d8*/ 	.short	0x010a
        /*10da*/ 	.byte	0x3f
	.zero		1


	//   ....[76]....
        /*10dc*/ 	.word	0x0003e900
        /*10e0*/ 	.word	0x00000003
        /*10e4*/ 	.word	0x00000000
        /*10e8*/ 	.short	0x010a
        /*10ea*/ 	.byte	0x3f
	.zero		1


	//   ....[77]....
        /*10ec*/ 	.word	0x0003e960
        /*10f0*/ 	.word	0x0000003c
        /*10f4*/ 	.word	0x00038890
        /*10f8*/ 	.short	0x010a
        /*10fa*/ 	.byte	0x3f
	.zero		1


	//   ....[78]....
        /*10fc*/ 	.word	0x0003e9b0
        /*1100*/ 	.word	0x0000003c
        /*1104*/ 	.word	0x00038890
        /*1108*/ 	.short	0x010a
        /*110a*/ 	.byte	0x3f
	.zero		1


	//   ....[79]....
        /*110c*/ 	.word	0x0003ea00
        /*1110*/ 	.word	0x0000003c
        /*1114*/ 	.word	0x00038890
        /*1118*/ 	.short	0x010a
        /*111a*/ 	.byte	0x3f
	.zero		1


	//   ....[80]....
        /*111c*/ 	.word	0x0003ea50
        /*1120*/ 	.word	0x0000003c
        /*1124*/ 	.word	0x000388b0
        /*1128*/ 	.short	0x010a
        /*112a*/ 	.byte	0x3f
	.zero		1


	//   ....[81]....
        /*112c*/ 	.word	0x0003ee20
        /*1130*/ 	.word	0x00000002
        /*1134*/ 	.word	0x00038800
        /*1138*/ 	.short	0x010a
        /*113a*/ 	.byte	0x3f
	.zero		1


	//   ....[82]....
        /*113c*/ 	.word	0x0003f420
        /*1140*/ 	.word	0x00000002
        /*1144*/ 	.word	0x00038800
        /*1148*/ 	.short	0x010a
        /*114a*/ 	.byte	0x3f
	.zero		1


	//   ....[83]....
        /*114c*/ 	.word	0x0003f470
        /*1150*/ 	.word	0x00000004
        /*1154*/ 	.word	0x00000000
        /*1158*/ 	.short	0x010a
        /*115a*/ 	.byte	0x3f
	.zero		1


	//   ....[84]....
        /*115c*/ 	.word	0x0003f4c0
        /*1160*/ 	.word	0x00000004
        /*1164*/ 	.word	0x00000000
        /*1168*/ 	.short	0x010a
        /*116a*/ 	.byte	0x3f
	.zero		1


	//   ....[85]....
        /*116c*/ 	.word	0x0003f510
        /*1170*/ 	.word	0x00000006
        /*1174*/ 	.word	0x00000000
        /*1178*/ 	.short	0x010a
        /*117a*/ 	.byte	0x3f
	.zero		1


	//   ....[86]....
        /*117c*/ 	.word	0x0003f560
        /*1180*/ 	.word	0x00000006
        /*1184*/ 	.word	0x00000000
        /*1188*/ 	.short	0x010a
        /*118a*/ 	.byte	0x3f
	.zero		1


	//   ....[87]....
        /*118c*/ 	.word	0x0003f5b0
        /*1190*/ 	.word	0x00000004
        /*1194*/ 	.word	0x00000000
        /*1198*/ 	.short	0x010a
        /*119a*/ 	.byte	0x3f
	.zero		1


	//   ....[88]....
        /*119c*/ 	.word	0x0003f600
        /*11a0*/ 	.word	0x00000004
        /*11a4*/ 	.word	0x00000000
        /*11a8*/ 	.short	0x010a
        /*11aa*/ 	.byte	0x3f
	.zero		1


	//   ....[89]....
        /*11ac*/ 	.word	0x0003f7b0
        /*11b0*/ 	.word	0x00000005
        /*11b4*/ 	.word	0x00038820
        /*11b8*/ 	.short	0x010a
        /*11ba*/ 	.byte	0x3f
	.zero		1


	//   ....[90]....
        /*11bc*/ 	.word	0x0003f800
        /*11c0*/ 	.word	0x00000005
        /*11c4*/ 	.word	0x000388a0
        /*11c8*/ 	.short	0x010a
        /*11ca*/ 	.byte	0x3f
	.zero		1


	//   ....[91]....
        /*11cc*/ 	.word	0x0003f850
        /*11d0*/ 	.word	0x00000005
        /*11d4*/ 	.word	0x000388c0
        /*11d8*/ 	.short	0x010a
        /*11da*/ 	.byte	0x3f
	.zero		1


	//   ....[92]....
        /*11dc*/ 	.word	0x0003f8a0
        /*11e0*/ 	.word	0x00000005
        /*11e4*/ 	.word	0x000388a0
        /*11e8*/ 	.short	0x010a
        /*11ea*/ 	.byte	0x3f
	.zero		1


	//   ....[93]....
        /*11ec*/ 	.word	0x0003f8f0
        /*11f0*/ 	.word	0x00000005
        /*11f4*/ 	.word	0x000388c0
        /*11f8*/ 	.short	0x010a
        /*11fa*/ 	.byte	0x3f
	.zero		1


	//   ....[94]....
        /*11fc*/ 	.word	0x0003fa90
        /*1200*/ 	.word	0x00000000
        /*1204*/ 	.word	0x00038840
        /*1208*/ 	.short	0x010a
        /*120a*/ 	.byte	0x3f
	.zero		1


	//   ....[95]....
        /*120c*/ 	.word	0x00040be0
        /*1210*/ 	.word	0x00000002
        /*1214*/ 	.word	0x00038820
        /*1218*/ 	.short	0x010a
        /*121a*/ 	.byte	0x3f
	.zero		1


	//   ....[96]....
        /*121c*/ 	.word	0x00040c30
        /*1220*/ 	.word	0x00000000
        /*1224*/ 	.word	0x00038860
        /*1228*/ 	.short	0x010a
        /*122a*/ 	.byte	0x3f
	.zero		1


	//   ....[97]....
        /*122c*/ 	.word	0x00040c80
        /*1230*/ 	.word	0x00000002
        /*1234*/ 	.word	0x00038840
        /*1238*/ 	.short	0x010a
        /*123a*/ 	.byte	0x3f
	.zero		1


	//   ....[98]....
        /*123c*/ 	.word	0x00040cd0
        /*1240*/ 	.word	0x00000002
        /*1244*/ 	.word	0x00038860
        /*1248*/ 	.short	0x010a
        /*124a*/ 	.byte	0x3f
	.zero		1


	//   ....[99]....
        /*124c*/ 	.word	0x00040d20
        /*1250*/ 	.word	0x00000003
        /*1254*/ 	.word	0x00038840
        /*1258*/ 	.short	0x010a
        /*125a*/ 	.byte	0x3f
	.zero		1


	//   ....[100]....
        /*125c*/ 	.word	0x00040d70
        /*1260*/ 	.word	0x00000003
        /*1264*/ 	.word	0x00038860
        /*1268*/ 	.short	0x010a
        /*126a*/ 	.byte	0x3f
	.zero		1


	//   ....[101]....
        /*126c*/ 	.word	0x00040dc0
        /*1270*/ 	.word	0x00000003
        /*1274*/ 	.word	0x00038840
        /*1278*/ 	.short	0x010a
        /*127a*/ 	.byte	0x3f
	.zero		1


	//   ....[102]....
        /*127c*/ 	.word	0x00040e10
        /*1280*/ 	.word	0x00000003
        /*1284*/ 	.word	0x00038860
        /*1288*/ 	.short	0x010a
        /*128a*/ 	.byte	0x3f
	.zero		1


	//   ....[103]....
        /*128c*/ 	.word	0x00041870
        /*1290*/ 	.word	0x00000000
        /*1294*/ 	.word	0x00038820
        /*1298*/ 	.short	0x010a
        /*129a*/ 	.byte	0x3f
	.zero		1


	//   ....[104]....
        /*129c*/ 	.word	0x00041a10
        /*12a0*/ 	.word	0x00000006
        /*12a4*/ 	.word	0x00000000
        /*12a8*/ 	.short	0x010a
        /*12aa*/ 	.byte	0x3f
	.zero		1


	//   ....[105]....
        /*12ac*/ 	.word	0x00041a60
        /*12b0*/ 	.word	0x00000007
        /*12b4*/ 	.word	0x00000000
        /*12b8*/ 	.short	0x010a
        /*12ba*/ 	.byte	0x3f
	.zero		1


	//   ....[106]....
        /*12bc*/ 	.word	0x00041ab0
        /*12c0*/ 	.word	0x00000004
        /*12c4*/ 	.word	0x00000000
        /*12c8*/ 	.short	0x010a
        /*12ca*/ 	.byte	0x3f
	.zero		1


	//   ....[107]....
        /*12cc*/ 	.word	0x00041cd0
        /*12d0*/ 	.word	0x00000009
        /*12d4*/ 	.word	0x00000000
        /*12d8*/ 	.short	0x010a
        /*12da*/ 	.byte	0x3f
	.zero		1


	//   ....[108]....
        /*12dc*/ 	.word	0x00041e10
        /*12e0*/ 	.word	0x0000000b
        /*12e4*/ 	.word	0x00000000
        /*12e8*/ 	.short	0x010a
        /*12ea*/ 	.byte	0x3f
	.zero		1


	//   ....[109]....
        /*12ec*/ 	.word	0x000423b0
        /*12f0*/ 	.word	0x00000006
        /*12f4*/ 	.word	0x00038810
        /*12f8*/ 	.short	0x010a
        /*12fa*/ 	.byte	0x3f
	.zero		1


	//   ....[110]....
        /*12fc*/ 	.word	0x00042530
        /*1300*/ 	.word	0x0000000b
        /*1304*/ 	.word	0x00000000
        /*1308*/ 	.short	0x010a
        /*130a*/ 	.byte	0x3f
	.zero		1


	//   ....[111]....
        /*130c*/ 	.word	0x00042670
        /*1310*/ 	.word	0x0000000e
        /*1314*/ 	.word	0x00000000
        /*1318*/ 	.short	0x010a
        /*131a*/ 	.byte	0x3f
	.zero		1


	//   ....[112]....
        /*131c*/ 	.word	0x00044ae0
        /*1320*/ 	.word	0x0000000b
        /*1324*/ 	.word	0x00000000
        /*1328*/ 	.short	0x0101
        /*132a*/ 	.byte	0x3f
	.zero		1


	//   ....[113]....
        /*132c*/ 	.word	0x00051140
        /*1330*/ 	.word	0x00000002
        /*1334*/ 	.word	0x00000000
        /*1338*/ 	.short	0x0101
        /*133a*/ 	.byte	0x3f
	.zero		1


	//   ....[114]....
        /*133c*/ 	.word	0x00051170
        /*1340*/ 	.word	0x0000000b
        /*1344*/ 	.word	0x00000000
        /*1348*/ 	.short	0x010a
        /*134a*/ 	.byte	0x3f
	.zero		1


	//   ....[115]....
        /*134c*/ 	.word	0x000511c0
        /*1350*/ 	.word	0x00000006
        /*1354*/ 	.word	0x00038810
        /*1358*/ 	.short	0x010a
        /*135a*/ 	.byte	0x3f
	.zero		1


	//   ....[116]....
        /*135c*/ 	.word	0x00051210
        /*1360*/ 	.word	0x0000000e
        /*1364*/ 	.word	0x00000000
        /*1368*/ 	.short	0x010a
        /*136a*/ 	.byte	0x3f
	.zero		1


	//----- nvinfo : EIATTR_NUM_MBARRIERS
	.align		4
.L_474:
        /*136c*/ 	.byte	0x03, 0x38
        /*136e*/ 	.short	0x0017


	//----- nvinfo : EIATTR_EXIT_INSTR_OFFSETS
	.align		4
        /*1370*/ 	.byte	0x04, 0x1c
        /*1372*/ 	.short	(.L_476 - .L_475)


	//   ....[0]....
.L_475:
        /*1374*/ 	.word	0x0003e950


	//----- nvinfo : EIATTR_MAX_THREADS
	.align		4
.L_476:
        /*1378*/ 	.byte	0x04, 0x05
        /*137a*/ 	.short	(.L_478 - .L_477)
.L_477:
        /*137c*/ 	.word	0x00000180
        /*1380*/ 	.word	0x00000001
        /*1384*/ 	.word	0x00000001


	//----- nvinfo : EIATTR_CRS_STACK_SIZE
	.align		4
.L_478:
        /*1388*/ 	.byte	0x04, 0x1e
        /*138a*/ 	.short	(.L_480 - .L_479)
.L_479:
        /*138c*/ 	.word	0x00000000


	//----- nvinfo : EIATTR_CBANK_PARAM_SIZE
	.align		4
.L_480:
        /*1390*/ 	.byte	0x03, 0x19
        /*1392*/ 	.short	0x0bf0


	//----- nvinfo : EIATTR_PARAM_CBANK
	.align		4
        /*1394*/ 	.byte	0x04, 0x0a
        /*1396*/ 	.short	(.L_482 - .L_481)
	.align		4
.L_481:
        /*1398*/ 	.word	index@(.nv.constant0._ZN7cutlass13device_kernelIN5flash11enable_sm90INS1_16FlashAttnFwdSm90INS1_25CollectiveMainloopFwdSm90ILi2EN4cute5tupleIJNS5_1CILi1EEES8_S8_EEENS6_IJNS7_ILi64EEESA_SA_EEELi512ENS_6half_tEfNS_4arch4Sm90ELb0ELb1ELb1ELb1ELb0ELb1ELb1ELb0ELb0ELb1ELb0ELb0EEENS1_21CollectiveEpilogueFwdINS6_IJSA_NS7_ILi512EEESA_EEES9_SC_SE_Li256ELb1ELb1ELb0ELb0EEENS1_36VarlenDynamicPersistentTileSchedulerILi64ELi64ELi256ELi128ELb0ELb1ELb1ELb1ELb0ELb1EEEEEEEEEvNT_6ParamsE)
        /*139c*/ 	.short	0x0210
        /*139e*/ 	.short	0x0bf0


	//----- nvinfo : EIATTR_SW_WAR
	.align		4
.L_482:
        /*13a0*/ 	.byte	0x04, 0x36
        /*13a2*/ 	.short	(.L_484 - .L_483)
.L_483:
        /*13a4*/ 	.word	0x00000008
.L_484:


//--------------------- .nv.info._ZN7cutlass13device_kernelIN5flash11enable_sm90INS1_16FlashAttnFwdSm90INS1_25CollectiveMainloopFwdSm90ILi2EN4cute5tupleIJNS5_1CILi1EEES8_S8_EEENS6_IJNS7_ILi64EEESA_SA_EEELi512ENS_6half_tEfNS_4arch4Sm90ELb1ELb0ELb1ELb0ELb0ELb0ELb0ELb0ELb0ELb1ELb0ELb0EEENS1_21CollectiveEpilogueFwdINS6_IJSA_NS7_ILi512EEESA_EEES9_SC_SE_Li256ELb0ELb1ELb0ELb0EEENS1_30DynamicPersistentTileSchedulerILi256ELi128ELb0ELb1ELb1EEEEEEEEEvNT_6ParamsE --------------------------
	.section	.nv.info._ZN7cutlass13device_kernelIN5flash11enable_sm90INS1_16FlashAttnFwdSm90INS1_25CollectiveMainloopFwdSm90ILi2EN4cute5tupleIJNS5_1CILi1EEES8_S8_EEENS6_IJNS7_ILi64EEESA_SA_EEELi512ENS_6half_tEfNS_4arch4Sm90ELb1ELb0ELb1ELb0ELb0ELb0ELb0ELb0ELb0ELb1ELb0ELb0EEENS1_21CollectiveEpilogueFwdINS6_IJSA_NS7_ILi512EEESA_EEES9_SC_SE_Li256ELb0ELb1ELb0ELb0EEENS1_30DynamicPersistentTileSchedulerILi256ELi128ELb0ELb1ELb1EEEEEEEEEvNT_6ParamsE,"",@"SHT_CUDA_INFO"
	.sectionflags	@""
	.align	4


	//----- nvinfo : EIATTR_CUDA_API_VERSION
	.align		4
        /*0000*/ 	.byte	0x04, 0x37
        /*0002*/ 	.short	(.L_486 - .L_485)
.L_485:
        /*0004*/ 	.word	0x00000082


	//----- nvinfo : EIATTR_KPARAM_INFO
	.align		4
.L_486:
        /*0008*/ 	.byte	0x04, 0x17
        /*000a*/ 	.short	(.L_488 - .L_487)
.L_487:
        /*000c*/ 	.word	0x00000000
        /*0010*/ 	.short	0x0000
        /*0012*/ 	.short	0x0070
        /*0014*/ 	.byte	0x00, 0xf0, 0x01, 0x2a


	//----- nvinfo : EIATTR_SPARSE_MMA_MASK
	.align		4
.L_488:
        /*0018*/ 	.byte	0x03, 0x50
        /*001a*/ 	.short	0x0000


	//----- nvinfo : EIATTR_MAXREG_COUNT
	.align		4
        /*001c*/ 	.byte	0x03, 0x1b
        /*001e*/ 	.short	0x00a8


	//----- nvinfo : EIATTR_NUM_BARRIERS
	.align		4
        /*0020*/ 	.byte	0x02, 0x4c
        /*0022*/ 	.byte	0x10
	.zero		1


	//----- nvinfo : EIATTR_EXTERNS
	.align		4
        /*0024*/ 	.byte	0x04, 0x0f
        /*0026*/ 	.short	(.L_490 - .L_489)


	//   ....[0]....
	.align		4
.L_489:
        /*0028*/ 	.word	index@(__assertfail)


	//----- nvinfo : EIATTR_ANNOTATIONS
	.align		4
.L_490:
        /*002c*/ 	.byte	0x04, 0x55
        /*002e*/ 	.short	(.L_492 - .L_491)


	//   ....[0]....
.L_491:
        /* <DEDUP_REMOVED lines=24> */


	//----- nvinfo : EIATTR_MERCURY_ISA_VERSION
	.align		4
.L_492:
        /*01a0*/ 	.byte	0x03, 0x5f
        /*01a2*/ 	.short	0x0101


	//----- nvinfo : EIATTR_INT_WARP_WIDE_INSTR_OFFSETS
	.align		4
        /*01a4*/ 	.byte	0x04, 0x31
        /*01a6*/ 	.short	(.L_494 - .L_493)


	//   ....[0]....
.L_493:
        /*01a8*/ 	.word	0x00000130


	//   ....[1]....
        /*01ac*/ 	.word	0x00000170


	//   ....[2]....
        /*01b0*/ 	.word	0x000001e0


	//   ....[3]....
        /*01b4*/ 	.word	0x0000d010


	//   ....[4]....
        /*01b8*/ 	.word	0x0000d0a0


	//   ....[5]....
        /*01bc*/ 	.word	0x00011690


	//   ....[6]....
        /*01c0*/ 	.word	0x00011720


	//----- nvinfo : EIATTR_COOP_GROUP_MASK_REGIDS
	.align		4
.L_494:
        /*01c4*/ 	.byte	0x04, 0x29
        /*01c6*/ 	.short	(.L_496 - .L_495)


	//   ....[0]....
.L_495:
        /*01c8*/ 	.word	0xffffffff


	//   ....[1]....
        /*01cc*/ 	.word	0xffffffff


	//   ....[2]....
        /*01d0*/ 	.word	0xffffffff


	//   ....[3]....
        /*01d4*/ 	.word	0xffffffff


	//   ....[4]....
        /*01d8*/ 	.word	0xffffffff


	//   ....[5]....
        /*01dc*/ 	.word	0xffffffff


	//   ....[6]....
        /*01e0*/ 	.word	0xffffffff


	//   ....[7]....
        /*01e4*/ 	.word	0xffffffff


	//   ....[8]....
        /*01e8*/ 	.word	0xffffffff


	//   ....[9]....
        /*01ec*/ 	.word	0xffffffff


	//   ....[10]....
        /*01f0*/ 	.word	0xffffffff


	//   ....[11]....
        /*01f4*/ 	.word	0xffffffff


	//   ....[12]....
        /*01f8*/ 	.word	0xffffffff


	//   ....[13]....
        /*01fc*/ 	.word	0xffffffff


	//   ....[14]....
        /*0200*/ 	.word	0xffffffff


	//   ....[15]....
        /*0204*/ 	.word	0xffffffff


	//   ....[16]....
        /*0208*/ 	.word	0xffffffff


	//   ....[17]....
        /*020c*/ 	.word	0xffffffff


	//   ....[18]....
        /*0210*/ 	.word	0xffffffff


	//   ....[19]....
        /*0214*/ 	.word	0xffffffff


	//   ....[20]....
        /*0218*/ 	.word	0xffffffff


	//   ....[21]....
        /*021c*/ 	.word	0xffffffff


	//   ....[22]....
        /*0220*/ 	.word	0xffffffff


	//   ....[23]....
        /*0224*/ 	.word	0xffffffff


	//   ....[24]....
        /*0228*/ 	.word	0xffffffff


	//   ....[25]....
        /*022c*/ 	.word	0xffffffff


	//   ....[26]....
        /*0230*/ 	.word	0xffffffff


	//   ....[27]....
        /*0234*/ 	.word	0xffffffff


	//   ....[28]....
        /*0238*/ 	.word	0xffffffff


	//   ....[29]....
        /*023c*/ 	.word	0xffffffff


	//   ....[30]....
        /*0240*/ 	.word	0xffffffff


	//   ....[31]....
        /*0244*/ 	.word	0xffffffff


	//   ....[32]....
        /*0248*/ 	.word	0xffffffff


	//   ....[33]....
        /*024c*/ 	.word	0xffffffff


	//   ....[34]....
        /*0250*/ 	.word	0xffffffff


	//   ....[35]....
        /*0254*/ 	.word	0xffffffff


	//   ....[36]....
        /*0258*/ 	.word	0xffffffff


	//   ....[37]....
        /*025c*/ 	.word	0xffffffff


	//   ....[38]....
        /*0260*/ 	.word	0xffffffff


	//   ....[39]....
        /*0264*/ 	.word	0xffffffff


	//   ....[40]....
        /*0268*/ 	.word	0xffffffff


	//   ....[41]....
        /*026c*/ 	.word	0xffffffff


	//   ....[42]....
        /*0270*/ 	.word	0xffffffff


	//   ....[43]....
        /*0274*/ 	.word	0xffffffff


	//   ....[44]....
        /*0278*/ 	.word	0xffffffff


	//   ....[45]....
        /*027c*/ 	.word	0xffffffff


	//   ....[46]....
        /*0280*/ 	.word	0xffffffff


	//   ....[47]....
        /*0284*/ 	.word	0xffffffff


	//   ....[48]....
        /*0288*/ 	.word	0xffffffff


	//   ....[49]....
        /*028c*/ 	.word	0xffffffff


	//   ....[50]....
        /*0290*/ 	.word	0xffffffff


	//   ....[51]....
        /*0294*/ 	.word	0xffffffff


	//   ....[52]....
        /*0298*/ 	.word	0xffffffff


	//   ....[53]....
        /*029c*/ 	.word	0xffffffff


	//   ....[54]....
        /*02a0*/ 	.word	0xffffffff


	//   ....[55]....
        /*02a4*/ 	.word	0xffffffff


	//   ....[56]....
        /*02a8*/ 	.word	0xffffffff


	//   ....[57]....
        /*02ac*/ 	.word	0x0500000f


	//   ....[58]....
        /*02b0*/ 	.word	0x0500000f


	//   ....[59]....
        /*02b4*/ 	.word	0x0500000f


	//   ....[60]....
        /*02b8*/ 	.word	0x0500000f


	//   ....[61]....
        /*02bc*/ 	.word	0x0500000f


	//   ....[62]....
        /*02c0*/ 	.word	0x0500000f


	//   ....[63]....
        /*02c4*/ 	.word	0x0500000f


	//   ....[64]....
        /*02c8*/ 	.word	0x0500000f


	//   ....[65]....
        /*02cc*/ 	.word	0x0500000f


	//   ....[66]....
        /*02d0*/ 	.word	0x0500000f


	//   ....[67]....
        /*02d4*/ 	.word	0x0500000f


	//----- nvinfo : EIATTR_COOP_GROUP_INSTR_OFFSETS
	.align		4
.L_496:
        /*02d8*/ 	.byte	0x04, 0x28
        /*02da*/ 	.short	(.L_498 - .L_497)


	//   ....[0]....
.L_497:
        /*02dc*/ 	.word	0x00000060


	//   ....[1]....
        /*02e0*/ 	.word	0x00000140


	//   ....[2]....
        /*02e4*/ 	.word	0x00000190


	//   ....[3]....
        /*02e8*/ 	.word	0x00000380


	//   ....[4]....
        /*02ec*/ 	.word	0x000004e0


	//   ....[5]....
        /*02f0*/ 	.word	0x00000600


	//   ....[6]....
        /*02f4*/ 	.word	0x00000760


	//   ....[7]....
        /*02f8*/ 	.word	0x00001900


	//   ....[8]....
        /*02fc*/ 	.word	0x000036c0


	//   ....[9]....
        /*0300*/ 	.word	0x00003cb0


	//   ....[10]....
        /*0304*/ 	.word	0x00003cd0


	//   ....[11]....
        /*0308*/ 	.word	0x00004470


	//   ....[12]....
        /*030c*/ 	.word	0x00004510


	//   ....[13]....
        /*0310*/ 	.word	0x00004980


	//   ....[14]....
        /*0314*/ 	.word	0x000049f0


	//   ....[15]....
        /*0318*/ 	.word	0x00005390


	//   ....[16]....
        /*031c*/ 	.word	0x00005690


	//   ....[17]....
        /*0320*/ 	.word	0x000056a0


	//   ....[18]....
        /*0324*/ 	.word	0x00005dd0


	//   ....[19]....
        /*0328*/ 	.word	0x00005e50


	//   ....[20]....
        /*032c*/ 	.word	0x000062b0


	//   ....[21]....
        /*0330*/ 	.word	0x00006350


	//   ....[22]....
        /*0334*/ 	.word	0x000075b0


	//   ....[23]....
        /*0338*/ 	.word	0x00007cd0


	//   ....[24]....
        /*033c*/ 	.word	0x00007d40


	//   ....[25]....
        /*0340*/ 	.word	0x00008030


	//   ....[26]....
        /*0344*/ 	.word	0x000081f0


	//   ....[27]....
        /*0348*/ 	.word	0x00009290


	//   ....[28]....
        /*034c*/ 	.word	0x000092d0


	//   ....[29]....
        /*0350*/ 	.word	0x00009310


	//   ....[30]....
        /*0354*/ 	.word	0x00009390


	//   ....[31]....
        /*0358*/ 	.word	0x000093c0


	//   ....[32]....
        /*035c*/ 	.word	0x00009e30


	//   ....[33]....
        /*0360*/ 	.word	0x0000b0f0


	//   ....[34]....
        /*0364*/ 	.word	0x0000b120


	//   ....[35]....
        /*0368*/ 	.word	0x0000b150


	//   ....[36]....
        /*036c*/ 	.word	0x0000b170


	//   ....[37]....
        /*0370*/ 	.word	0x0000b7c0


	//   ....[38]....
        /*0374*/ 	.word	0x0000b7d0


	//   ....[39]....
        /*0378*/ 	.word	0x0000ba00


	//   ....[40]....
        /*037c*/ 	.word	0x0000ba20


	//   ....[41]....
        /*0380*/ 	.word	0x0000c3b0


	//   ....[42]....
        /*0384*/ 	.word	0x0000c3d0


	//   ....[43]....
        /*0388*/ 	.word	0x0000c600


	//   ....[44]....
        /*038c*/ 	.word	0x0000c620


	//   ....[45]....
        /*0390*/ 	.word	0x0000c8e0


	//   ....[46]....
        /*0394*/ 	.word	0x0000d600


	//   ....[47]....
        /*0398*/ 	.word	0x0000df40


	//   ....[48]....
        /*039c*/ 	.word	0x0000df70


	//   ....[49]....
        /*03a0*/ 	.word	0x0000e020


	//   ....[50]....
        /*03a4*/ 	.word	0x0000e030


	//   ....[51]....
        /*03a8*/ 	.word	0x0000e0a0


	//   ....[52]....
        /*03ac*/ 	.word	0x0000e0b0


	//   ....[53]....
        /*03b0*/ 	.word	0x0000e0c0


	//   ....[54]....
        /*03b4*/ 	.word	0x0000e100


	//   ....[55]....
        /*03b8*/ 	.word	0x00011880


	//   ....[56]....
        /*03bc*/ 	.word	0x00011a70


	//   ....[57]....
        /*03c0*/ 	.word	0x00012070


	//   ....[58]....
        /*03c4*/ 	.word	0x000121d0


	//   ....[59]....
        /*03c8*/ 	.word	0x00012230


	//   ....[60]....
        /*03cc*/ 	.word	0x000122c0


	//   ....[61]....
        /*03d0*/ 	.word	0x000123a0


	//   ....[62]....
        /*03d4*/ 	.word	0x00012400


	//   ....[63]....
        /*03d8*/ 	.word	0x000124e0


	//   ....[64]....
        /*03dc*/ 	.word	0x00012540


	//   ....[65]....
        /*03e0*/ 	.word	0x00012600


	//   ....[66]....
        /*03e4*/ 	.word	0x00012920


	//   ....[67]....
        /*03e8*/ 	.word	0x00012a40


	//----- nvinfo : EIATTR_REG_RECONFIG
	.align		4
.L_498:
        /*03ec*/ 	.byte	0x01, 0x54
	.zero		2


	//----- nvinfo : EIATTR_SYSCALL_OFFSETS
	.align		4
        /*03f0*/ 	.byte	0x04, 0x46
        /*03f2*/ 	.short	(.L_500 - .L_499)


	//   ....[0]....
.L_499:
        /*03f4*/ 	.word	0x00003890


	//   ....[1]....
        /*03f8*/ 	.word	0x0000d210


	//   ....[2]....
        /*03fc*/ 	.word	0x0000d360


	//   ....[3]....
        /*0400*/ 	.word	0x0000d450


	//   ....[4]....
        /*0404*/ 	.word	0x0000db80


	//----- nvinfo : EIATTR_MBARRIER_INSTR_OFFSETS
	.align		4
.L_500:
        /*0408*/ 	.byte	0x04, 0x39
        /*040a*/ 	.short	(.L_502 - .L_501)


	//   ....[0]....
.L_501:
        /*040c*/ 	.word	0x00000270
        /*0410*/ 	.word	0x000000ff
        /*0414*/ 	.word	0x00028c00
        /*0418*/ 	.short	0x0100
        /*041a*/ 	.byte	0x08
	.zero		1


	//   ....[1]....
        /*041c*/ 	.word	0x00000280
        /*0420*/ 	.word	0x000000ff
        /*0424*/ 	.word	0x00028c20
        /*0428*/ 	.short	0x0100
        /*042a*/ 	.byte	0x08
	.zero		1


	//   ....[2]....
        /*042c*/ 	.word	0x00000330
        /*0430*/ 	.word	0x000000ff
        /*0434*/ 	.word	0x00028c30
        /*0438*/ 	.short	0x0100
        /*043a*/ 	.byte	0x06
	.zero		1


	//   ....[3]....
        /*043c*/ 	.word	0x00000340
        /*0440*/ 	.word	0x000000ff
        /*0444*/ 	.word	0x00028c40
        /*0448*/ 	.short	0x0100
        /*044a*/ 	.byte	0x06
	.zero		1


	//   ....[4]....
        /*044c*/ 	.word	0x00000350
        /*0450*/ 	.word	0x000000ff
        /*0454*/ 	.word	0x00028c38
        /*0458*/ 	.short	0x0100
        /*045a*/ 	.byte	0x06
	.zero		1


	//   ....[5]....
        /*045c*/ 	.word	0x00000360
        /*0460*/ 	.word	0x000000ff
        /*0464*/ 	.word	0x00028c48
        /*0468*/ 	.short	0x0100
        /*046a*/ 	.byte	0x06
	.zero		1


	//   ....[6]....
        /*046c*/ 	.word	0x00000490
        /*0470*/ 	.word	0x000000ff
        /*0474*/ 	.word	0x00028c50
        /*0478*/ 	.short	0x0100
        /*047a*/ 	.byte	0x08
	.zero		1


	//   ....[7]....
        /*047c*/ 	.word	0x000004a0
        /*0480*/ 	.word	0x000000ff
        /*0484*/ 	.word	0x00028c60
        /*0488*/ 	.short	0x0100
        /*048a*/ 	.byte	0x08
	.zero		1


	//   ....[8]....
        /*048c*/ 	.word	0x000004b0
        /*0490*/ 	.word	0x000000ff
        /*0494*/ 	.word	0x00028c58
        /*0498*/ 	.short	0x0100
        /*049a*/ 	.byte	0x08
	.zero		1


	//   ....[9]....
        /*049c*/ 	.word	0x000004c0
        /*04a0*/ 	.word	0x000000ff
        /*04a4*/ 	.word	0x00028c68
        /*04a8*/ 	.short	0x0100
        /*04aa*/ 	.byte	0x08
	.zero		1


	//   ....[10]....
        /*04ac*/ 	.word	0x000005b0
        /*04b0*/ 	.word	0x000000ff
        /*04b4*/ 	.word	0x00028c70
        /*04b8*/ 	.short	0x0100
        /*04ba*/ 	.byte	0x06
	.zero		1


	//   ....[11]....
        /*04bc*/ 	.word	0x000005c0
        /*04c0*/ 	.word	0x000000ff
        /*04c4*/ 	.word	0x00028c80
        /*04c8*/ 	.short	0x0100
        /*04ca*/ 	.byte	0x06
	.zero		1


	//   ....[12]....
        /*04cc*/ 	.word	0x000005d0
        /*04d0*/ 	.word	0x000000ff
        /*04d4*/ 	.word	0x00028c78
        /*04d8*/ 	.short	0x0100
        /*04da*/ 	.byte	0x06
	.zero		1


	//   ....[13]....
        /*04dc*/ 	.word	0x000005e0
        /*04e0*/ 	.word	0x000000ff
        /*04e4*/ 	.word	0x00028c88
        /*04e8*/ 	.short	0x0100
        /*04ea*/ 	.byte	0x06
	.zero		1


	//   ....[14]....
        /*04ec*/ 	.word	0x00000710
        /*04f0*/ 	.word	0x000000ff
        /*04f4*/ 	.word	0x00028c90
        /*04f8*/ 	.short	0x0100
        /*04fa*/ 	.byte	0x08
	.zero		1


	//   ....[15]....
        /*04fc*/ 	.word	0x00000720
        /*0500*/ 	.word	0x000000ff
        /*0504*/ 	.word	0x00028ca0
        /*0508*/ 	.short	0x0100
        /*050a*/ 	.byte	0x08
	.zero		1


	//   ....[16]....
        /*050c*/ 	.word	0x00000730
        /*0510*/ 	.word	0x000000ff
        /*0514*/ 	.word	0x00028c98
        /*0518*/ 	.short	0x0100
        /*051a*/ 	.byte	0x08
	.zero		1


	//   ....[17]....
        /*051c*/ 	.word	0x00000740
        /*0520*/ 	.word	0x000000ff
        /*0524*/ 	.word	0x00028ca8
        /*0528*/ 	.short	0x0100
        /*052a*/ 	.byte	0x08
	.zero		1


	//   ....[18]....
        /*052c*/ 	.word	0x00000870
        /*0530*/ 	.word	0x000000ff
        /*0534*/ 	.word	0x00028cb0
        /*0538*/ 	.short	0x0100
        /*053a*/ 	.byte	0x08
	.zero		1


	//   ....[19]....
        /*053c*/ 	.word	0x00000880
        /*0540*/ 	.word	0x000000ff
        /*0544*/ 	.word	0x00028cc0
        /*0548*/ 	.short	0x0100
        /*054a*/ 	.byte	0x08
	.zero		1


	//   ....[20]....
        /*054c*/ 	.word	0x00000890
        /*0550*/ 	.word	0x000000ff
        /*0554*/ 	.word	0x00028cb8
        /*0558*/ 	.short	0x0100
        /*055a*/ 	.byte	0x08
	.zero		1


	//   ....[21]....
        /*055c*/ 	.word	0x000008a0
        /*0560*/ 	.word	0x000000ff
        /*0564*/ 	.word	0x00028cc8
        /*0568*/ 	.short	0x0100
        /*056a*/ 	.byte	0x08
	.zero		1


	//   ....[22]....
        /*056c*/ 	.word	0x00001a10
        /*0570*/ 	.word	0x000000ff
        /*0574*/ 	.word	0x00028c50
        /*0578*/ 	.short	0x010a
        /*057a*/ 	.byte	0x15
	.zero		1


	//   ....[23]....
        /*057c*/ 	.word	0x00001cd0
        /*0580*/ 	.word	0x00000000
        /*0584*/ 	.word	0x00000000
        /*0588*/ 	.short	0x0101
        /*058a*/ 	.byte	0x3f
	.zero		1


	//   ....[24]....
        /*058c*/ 	.word	0x00002620
        /*0590*/ 	.word	0x000000ff
        /*0594*/ 	.word	0x00028c50
        /*0598*/ 	.short	0x010a
        /*059a*/ 	.byte	0x15
	.zero		1


	//   ....[25]....
        /*059c*/ 	.word	0x00002660
        /*05a0*/ 	.word	0x000000ff
        /*05a4*/ 	.word	0x00028c50
        /*05a8*/ 	.short	0x010a
        /*05aa*/ 	.byte	0x15
	.zero		1


	//   ....[26]....
        /*05ac*/ 	.word	0x00002830
        /*05b0*/ 	.word	0x00000000
        /*05b4*/ 	.word	0x00000000
        /*05b8*/ 	.short	0x0101
        /*05ba*/ 	.byte	0x3f
	.zero		1


	//   ....[27]....
        /*05bc*/ 	.word	0x00003910
        /*05c0*/ 	.word	0x000000ff
        /*05c4*/ 	.word	0x00028c00
        /*05c8*/ 	.short	0x010a
        /*05ca*/ 	.byte	0x2b
	.zero		1


	//   ....[28]....
        /*05cc*/ 	.word	0x00003990
        /*05d0*/ 	.word	0x00000007
        /*05d4*/ 	.word	0x00028c30
        /*05d8*/ 	.short	0x010a
        /*05da*/ 	.byte	0x3f
	.zero		1


	//   ....[29]....
        /*05dc*/ 	.word	0x000039d0
        /*05e0*/ 	.word	0x00000007
        /*05e4*/ 	.word	0x00028c30
        /*05e8*/ 	.short	0x010a
        /*05ea*/ 	.byte	0x3f
	.zero		1


	//   ....[30]....
        /*05ec*/ 	.word	0x00004c00
        /*05f0*/ 	.word	0x00000003
        /*05f4*/ 	.word	0x00000000
        /*05f8*/ 	.short	0x0101
        /*05fa*/ 	.byte	0x3f
	.zero		1


	//   ....[31]....
        /*05fc*/ 	.word	0x00005040
        /*0600*/ 	.word	0x00000007
        /*0604*/ 	.word	0x00028c50
        /*0608*/ 	.short	0x010a
        /*060a*/ 	.byte	0x3f
	.zero		1


	//   ....[32]....
        /*060c*/ 	.word	0x00005080
        /*0610*/ 	.word	0x00000007
        /*0614*/ 	.word	0x00028c50
        /*0618*/ 	.short	0x010a
        /*061a*/ 	.byte	0x3f
	.zero		1


	//   ....[33]....
        /*061c*/ 	.word	0x000053b0
        /*0620*/ 	.word	0x00000007
        /*0624*/ 	.word	0x00000000
        /*0628*/ 	.short	0x0101
        /*062a*/ 	.byte	0x3f
	.zero		1


	//   ....[34]....
        /*062c*/ 	.word	0x000054d0
        /*0630*/ 	.word	0x000000ff
        /*0634*/ 	.word	0x00028c30
        /*0638*/ 	.short	0x010a
        /*063a*/ 	.byte	0x1a
	.zero		1


	//   ....[35]....
        /*063c*/ 	.word	0x00005510
        /*0640*/ 	.word	0x000000ff
        /*0644*/ 	.word	0x00028c30
        /*0648*/ 	.short	0x010a
        /*064a*/ 	.byte	0x1a
	.zero		1


	//   ....[36]....
        /*064c*/ 	.word	0x00006610
        /*0650*/ 	.word	0x0000009f
        /*0654*/ 	.word	0x00000000
        /*0658*/ 	.short	0x0101
        /*065a*/ 	.byte	0x3f
	.zero		1


	//   ....[37]....
        /*065c*/ 	.word	0x000072f0
        /*0660*/ 	.word	0x000000ff
        /*0664*/ 	.word	0x00028c50
        /*0668*/ 	.short	0x010a
        /*066a*/ 	.byte	0x1a
	.zero		1


	//   ....[38]....
        /*066c*/ 	.word	0x00007330
        /*0670*/ 	.word	0x000000ff
        /*0674*/ 	.word	0x00028c50
        /*0678*/ 	.short	0x010a
        /*067a*/ 	.byte	0x1a
	.zero		1


	//   ....[39]....
        /*067c*/ 	.word	0x000075d0
        /*0680*/ 	.word	0x000000b2
        /*0684*/ 	.word	0x00000000
        /*0688*/ 	.short	0x0101
        /*068a*/ 	.byte	0x3f
	.zero		1


	//   ....[40]....
        /*068c*/ 	.word	0x00007700
        /*0690*/ 	.word	0x000000ff
        /*0694*/ 	.word	0x00028c30
        /*0698*/ 	.short	0x010a
        /*069a*/ 	.byte	0x18
	.zero		1


	//   ....[41]....
        /*069c*/ 	.word	0x00007740
        /*06a0*/ 	.word	0x000000ff
        /*06a4*/ 	.word	0x00028c30
        /*06a8*/ 	.short	0x010a
        /*06aa*/ 	.byte	0x18
	.zero		1


	//   ....[42]....
        /*06ac*/ 	.word	0x00008590
        /*06b0*/ 	.word	0x00000098
        /*06b4*/ 	.word	0x00000000
        /*06b8*/ 	.short	0x0101
        /*06ba*/ 	.byte	0x3f
	.zero		1


	//   ....[43]....
        /*06bc*/ 	.word	0x00008fe0
        /*06c0*/ 	.word	0x000000ff
        /*06c4*/ 	.word	0x00028c50
        /*06c8*/ 	.short	0x010a
        /*06ca*/ 	.byte	0x18
	.zero		1


	//   ....[44]....
        /*06cc*/ 	.word	0x00009020
        /*06d0*/ 	.word	0x000000ff
        /*06d4*/ 	.word	0x00028c50
        /*06d8*/ 	.short	0x010a
        /*06da*/ 	.byte	0x18
	.zero		1


	//   ....[45]....
        /*06dc*/ 	.word	0x000092b0
        /*06e0*/ 	.word	0x000000aa
        /*06e4*/ 	.word	0x00000000
        /*06e8*/ 	.short	0x0101
        /*06ea*/ 	.byte	0x3f
	.zero		1


	//   ....[46]....
        /*06ec*/ 	.word	0x0000b770
        /*06f0*/ 	.word	0x000000ff
        /*06f4*/ 	.word	0x00000000
        /*06f8*/ 	.short	0x0101
        /*06fa*/ 	.byte	0x05
	.zero		1


	//   ....[47]....
        /*06fc*/ 	.word	0x0000d860
        /*0700*/ 	.word	0x00000003
        /*0704*/ 	.word	0x00028c40
        /*0708*/ 	.short	0x010a
        /*070a*/ 	.byte	0x3f
	.zero		1


	//   ....[48]....
        /*070c*/ 	.word	0x0000e1b0
        /*0710*/ 	.word	0x00000011
        /*0714*/ 	.word	0x00028c00
        /*0718*/ 	.short	0x0107
        /*071a*/ 	.byte	0x3f
	.zero		1


	//   ....[49]....
        /*071c*/ 	.word	0x0000e2a0
        /*0720*/ 	.word	0x00000011
        /*0724*/ 	.word	0x00028c00
        /*0728*/ 	.short	0x0101
        /*072a*/ 	.byte	0x3f
	.zero		1


	//   ....[50]....
        /*072c*/ 	.word	0x0000e2c0
        /*0730*/ 	.word	0x00000011
        /*0734*/ 	.word	0x00028c20
        /*0738*/ 	.short	0x010a
        /*073a*/ 	.byte	0x3f
	.zero		1


	//   ....[51]....
        /*073c*/ 	.word	0x0000e3a0
        /*0740*/ 	.word	0x00000000
        /*0744*/ 	.word	0x00028c60
        /*0748*/ 	.short	0x010a
        /*074a*/ 	.byte	0x3f
	.zero		1


	//   ....[52]....
        /*074c*/ 	.word	0x0000ef80
        /*0750*/ 	.word	0x00000002
        /*0754*/ 	.word	0x00028c40
        /*0758*/ 	.short	0x010a
        /*075a*/ 	.byte	0x3f
	.zero		1


	//   ....[53]....
        /*075c*/ 	.word	0x0000f1a0
        /*0760*/ 	.word	0x00000002
        /*0764*/ 	.word	0x00028c60
        /*0768*/ 	.short	0x010a
        /*076a*/ 	.byte	0x3f
	.zero		1


	//   ....[54]....
        /*076c*/ 	.word	0x0000fd40
        /*0770*/ 	.word	0x00000004
        /*0774*/ 	.word	0x00028c40
        /*0778*/ 	.short	0x010a
        /*077a*/ 	.byte	0x3f
	.zero		1


	//   ....[55]....
        /*077c*/ 	.word	0x0000ff60
        /*0780*/ 	.word	0x00000004
        /*0784*/ 	.word	0x00028c60
        /*0788*/ 	.short	0x010a
        /*078a*/ 	.byte	0x3f
	.zero		1


	//   ....[56]....
        /*078c*/ 	.word	0x00010aa0
        /*0790*/ 	.word	0x00000004
        /*0794*/ 	.word	0x00028c40
        /*0798*/ 	.short	0x010a
        /*079a*/ 	.byte	0x3f
	.zero		1


	//   ....[57]....
        /*079c*/ 	.word	0x00010cc0
        /*07a0*/ 	.word	0x00000004
        /*07a4*/ 	.word	0x00028c60
        /*07a8*/ 	.short	0x010a
        /*07aa*/ 	.byte	0x3f
	.zero		1


	//   ....[58]....
        /*07ac*/ 	.word	0x000119f0
        /*07b0*/ 	.word	0x00000000
        /*07b4*/ 	.word	0x00028c20
        /*07b8*/ 	.short	0x010a
        /*07ba*/ 	.byte	0x3f
	.zero		1


	//   ....[59]....
        /*07bc*/ 	.word	0x00011bc0
        /*07c0*/ 	.word	0x00000006
        /*07c4*/ 	.word	0x00000000
        /*07c8*/ 	.short	0x010a
        /*07ca*/ 	.byte	0x3f
	.zero		1


	//   ....[60]....
        /*07cc*/ 	.word	0x00011c10
        /*07d0*/ 	.word	0x00000003
        /*07d4*/ 	.word	0x00000000
        /*07d8*/ 	.short	0x010a
        /*07da*/ 	.byte	0x3f
	.zero		1


	//   ....[61]....
        /*07dc*/ 	.word	0x00011c70
        /*07e0*/ 	.word	0x00000012
        /*07e4*/ 	.word	0x00000000
        /*07e8*/ 	.short	0x010a
        /*07ea*/ 	.byte	0x3f
	.zero		1


	//   ....[62]....
        /*07ec*/ 	.word	0x00011ca0
        /*07f0*/ 	.word	0x00000003
        /*07f4*/ 	.word	0x00000000
        /*07f8*/ 	.short	0x010a
        /*07fa*/ 	.byte	0x3f
	.zero		1


	//   ....[63]....
        /*07fc*/ 	.word	0x00011d10
        /*0800*/ 	.word	0x00000003
        /*0804*/ 	.word	0x00028c50
        /*0808*/ 	.short	0x010a
        /*080a*/ 	.byte	0x3f
	.zero		1


	//   ....[64]....
        /*080c*/ 	.word	0x00011d70
        /*0810*/ 	.word	0x00000003
        /*0814*/ 	.word	0x00028c50
        /*0818*/ 	.short	0x010a
        /*081a*/ 	.byte	0x3f
	.zero		1


	//   ....[65]....
        /*081c*/ 	.word	0x00011dd0
        /*0820*/ 	.word	0x00000003
        /*0824*/ 	.word	0x00028c00
        /*0828*/ 	.short	0x010a
        /*082a*/ 	.byte	0x3f
	.zero		1


	//   ....[66]....
        /*082c*/ 	.word	0x00011e20
        /*0830*/ 	.word	0x00000007
        /*0834*/ 	.word	0x00028c30
        /*0838*/ 	.short	0x010a
        /*083a*/ 	.byte	0x3f
	.zero		1


	//   ....[67]....
        /*083c*/ 	.word	0x00011e70
        /*0840*/ 	.word	0x00000007
        /*0844*/ 	.word	0x00028c50
        /*0848*/ 	.short	0x010a
        /*084a*/ 	.byte	0x3f
	.zero		1


	//   ....[68]....
        /*084c*/ 	.word	0x00011ed0
        /*0850*/ 	.word	0x00000006
        /*0854*/ 	.word	0x00028c30
        /*0858*/ 	.short	0x010a
        /*085a*/ 	.byte	0x3f
	.zero		1


	//   ....[69]....
        /*085c*/ 	.word	0x00011f20
        /*0860*/ 	.word	0x000000b2
        /*0864*/ 	.word	0x00028c50
        /*0868*/ 	.short	0x010a
        /*086a*/ 	.byte	0x3f
	.zero		1


	//   ....[70]....
        /*086c*/ 	.word	0x00011f80
        /*0870*/ 	.word	0x00000006
        /*0874*/ 	.word	0x00028c30
        /*0878*/ 	.short	0x010a
        /*087a*/ 	.byte	0x3f
	.zero		1


	//   ....[71]....
        /*087c*/ 	.word	0x00011fd0
        /*0880*/ 	.word	0x000000aa
        /*0884*/ 	.word	0x00028c50
        /*0888*/ 	.short	0x010a
        /*088a*/ 	.byte	0x3f
	.zero		1


	//   ....[72]....
        /*088c*/ 	.word	0x00012120
        /*0890*/ 	.word	0x00000003
        /*0894*/ 	.word	0x00028c40
        /*0898*/ 	.short	0x010a
        /*089a*/ 	.byte	0x3f
	.zero		1


	//   ....[73]....
        /*089c*/ 	.word	0x00012640
        /*08a0*/ 	.word	0x00000011
        /*08a4*/ 	.word	0x00028c20
        /*08a8*/ 	.short	0x010a
        /*08aa*/ 	.byte	0x3f
	.zero		1


	//   ....[74]....
        /*08ac*/ 	.word	0x00012690
        /*08b0*/ 	.word	0x00000000
        /*08b4*/ 	.word	0x00028c60
        /*08b8*/ 	.short	0x010a
        /*08ba*/ 	.byte	0x3f
	.zero		1


	//   ....[75]....
        /*08bc*/ 	.word	0x000126e0
        /*08c0*/ 	.word	0x00000002
        /*08c4*/ 	.word	0x00028c40
        /*08c8*/ 	.short	0x010a
        /*08ca*/ 	.byte	0x3f
	.zero		1


	//   ....[76]....
        /*08cc*/ 	.word	0x00012730
        /*08d0*/ 	.word	0x00000002
        /*08d4*/ 	.word	0x00028c60
        /*08d8*/ 	.short	0x010a
        /*08da*/ 	.byte	0x3f
	.zero		1


	//   ....[77]....
        /*08dc*/ 	.word	0x00012780
        /*08e0*/ 	.word	0x00000004
        /*08e4*/ 	.word	0x00028c40
        /*08e8*/ 	.short	0x010a
        /*08ea*/ 	.byte	0x3f
	.zero		1


	//   ....[78]....
        /*08ec*/ 	.word	0x000127d0
        /*08f0*/ 	.word	0x00000004
        /*08f4*/ 	.word	0x00028c60
        /*08f8*/ 	.short	0x010a
        /*08fa*/ 	.byte	0x3f
	.zero		1


	//   ....[79]....
        /*08fc*/ 	.word	0x00012820
        /*0900*/ 	.word	0x00000004
        /*0904*/ 	.word	0x00028c40
        /*0908*/ 	.short	0x010a
        /*090a*/ 	.byte	0x3f
	.zero		1


	//   ....[80]....
        /*090c*/ 	.word	0x00012870
        /*0910*/ 	.word	0x00000004
        /*0914*/ 	.word	0x00028c60
        /*0918*/ 	.short	0x010a
        /*091a*/ 	.byte	0x3f
	.zero		1


	//   ....[81]....
        /*091c*/ 	.word	0x00012960
        /*0920*/ 	.word	0x00000000
        /*0924*/ 	.word	0x00028c20
        /*0928*/ 	.short	0x010a
        /*092a*/ 	.byte	0x3f
	.zero		1


	//   ....[82]....
        /*092c*/ 	.word	0x00012b00
        /*0930*/ 	.word	0x00000006
        /*0934*/ 	.word	0x00000000
        /*0938*/ 	.short	0x010a
        /*093a*/ 	.byte	0x3f
	.zero		1


	//   ....[83]....
        /*093c*/ 	.word	0x00012b50
        /*0940*/ 	.word	0x00000003
        /*0944*/ 	.word	0x00000000
        /*0948*/ 	.short	0x010a
        /*094a*/ 	.byte	0x3f
	.zero		1


	//   ....[84]....
        /*094c*/ 	.word	0x00012ba0
        /*0950*/ 	.word	0x00000012
        /*0954*/ 	.word	0x00000000
        /*0958*/ 	.short	0x010a
        /*095a*/ 	.byte	0x3f
	.zero		1


	//----- nvinfo : EIATTR_NUM_MBARRIERS
	.align		4
.L_502:
        /*095c*/ 	.byte	0x03, 0x38
        /*095e*/ 	.short	0x0016


	//----- nvinfo : EIATTR_EXIT_INSTR_OFFSETS
	.align		4
        /*0960*/ 	.byte	0x04, 0x1c
        /*0962*/ 	.short	(.L_504 - .L_503)


	//   ....[0]....
.L_503:
        /*0964*/ 	.word	0x00000a10


	//   ....[1]....
        /*0968*/ 	.word	0x0000c880


	//   ....[2]....
        /*096c*/ 	.word	0x00011cf0


	//----- nvinfo : EIATTR_MAX_THREADS
	.align		4
.L_504:
        /*0970*/ 	.byte	0x04, 0x05
        /*0972*/ 	.short	(.L_506 - .L_505)
.L_505:
        /*0974*/ 	.word	0x00000180
        /*0978*/ 	.word	0x00000001
        /*097c*/ 	.word	0x00000001


	//----- nvinfo : EIATTR_CRS_STACK_SIZE
	.align		4
.L_506:
        /*0980*/ 	.byte	0x04, 0x1e
        /*0982*/ 	.short	(.L_508 - .L_507)
.L_507:
        /*0984*/ 	.word	0x00000000


	//----- nvinfo : EIATTR_CBANK_PARAM_SIZE
	.align		4
.L_508:
        /*0988*/ 	.byte	0x03, 0x19
        /*098a*/ 	.short	0x0af0


	//----- nvinfo : EIATTR_PARAM_CBANK
	.align		4
        /*098c*/ 	.byte	0x04, 0x0a
        /*098e*/ 	.short	(.L_510 - .L_509)
	.align		4
.L_509:
        /*0990*/ 	.word	index@(.nv.constant0._ZN7cutlass13device_kernelIN5flash11enable_sm90INS1_16FlashAttnFwdSm90INS1_25CollectiveMainloopFwdSm90ILi2EN4cute5tupleIJNS5_1CILi1EEES8_S8_EEENS6_IJNS7_ILi64EEESA_SA_EEELi512ENS_6half_tEfNS_4arch4Sm90ELb1ELb0ELb1ELb0ELb0ELb0ELb0ELb0ELb0ELb1ELb0ELb0EEENS1_21CollectiveEpilogueFwdINS6_IJSA_NS7_ILi512EEESA_EEES9_SC_SE_Li256ELb0ELb1ELb0ELb0EEENS1_30DynamicPersistentTileSchedulerILi256ELi128ELb0ELb1ELb1EEEEEEEEEvNT_6ParamsE)
        /*0994*/ 	.short	0x0210
        /*0996*/ 	.short	0x0af0


	//----- nvinfo : EIATTR_SW_WAR
	.align		4
.L_510:
        /*0998*/ 	.byte	0x04, 0x36
        /*099a*/ 	.short	(.L_512 - .L_511)
.L_511:
        /*099c*/ 	.word	0x00000008
.L_512:


//--------------------- .nv.info._ZN7cutlass13device_kernelIN5flash11enable_sm90INS1_16FlashAttnFwdSm90INS1_25CollectiveMainloopFwdSm90ILi2EN4cute5tupleIJNS5_1CILi1EEES8_S8_EEENS6_IJNS7_ILi64EEESA_SA_EEELi512ENS_6half_tEfNS_4arch4Sm90ELb1ELb0ELb1ELb0ELb0ELb0ELb1ELb0ELb0ELb1ELb0ELb0EEENS1_21CollectiveEpilogueFwdINS6_IJSA_NS7_ILi512EEESA_EEES9_SC_SE_Li256ELb0ELb1ELb0ELb0EEENS1_30DynamicPersistentTileSchedulerILi256ELi128ELb0ELb1ELb1EEEEEEEEEvNT_6ParamsE --------------------------
	.section	.nv.info._ZN7cutlass13device_kernelIN5flash11enable_sm90INS1_16FlashAttnFwdSm90INS1_25CollectiveMainloopFwdSm90ILi2EN4cute5tupleIJNS5_1CILi1EEES8_S8_EEENS6_IJNS7_ILi64EEESA_SA_EEELi512ENS_6half_tEfNS_4arch4Sm90ELb1ELb0ELb1ELb0ELb0ELb0ELb1ELb0ELb0ELb1ELb0ELb0EEENS1_21CollectiveEpilogueFwdINS6_IJSA_NS7_ILi512EEESA_EEES9_SC_SE_Li256ELb0ELb1ELb0ELb0EEENS1_30DynamicPersistentTileSchedulerILi256ELi128ELb0ELb1ELb1EEEEEEEEEvNT_6ParamsE,"",@"SHT_CUDA_INFO"
	.sectionflags	@""
	.align	4


	//----- nvinfo : EIATTR_CUDA_API_VERSION
	.align		4
        /*0000*/ 	.byte	0x04, 0x37
        /*0002*/ 	.short	(.L_514 - .L_513)
.L_513:
        /*0004*/ 	.word	0x00000082


	//----- nvinfo : EIATTR_KPARAM_INFO
	.align		4
.L_514:
        /*0008*/ 	.byte	0x04, 0x17
        /*000a*/ 	.short	(.L_516 - .L_515)
.L_515:
        /*000c*/ 	.word	0x00000000
        /*0010*/ 	.short	0x0000
        /*0012*/ 	.short	0x0070
        /*0014*/ 	.byte	0x00, 0xf0, 0x01, 0x2e


	//----- nvinfo : EIATTR_SPARSE_MMA_MASK
	.align		4
.L_516:
        /*0018*/ 	.byte	0x03, 0x50
        /*001a*/ 	.short	0x0000


	//----- nvinfo : EIATTR_MAXREG_COUNT
	.align		4
        /*001c*/ 	.byte	0x03, 0x1b
        /*001e*/ 	.short	0x00a8


	//----- nvinfo : EIATTR_NUM_BARRIERS
	.align		4
        /*0020*/ 	.byte	0x02, 0x4c
        /*0022*/ 	.byte	0x10
	.zero		1


	//----- nvinfo : EIATTR_EXTERNS
	.align		4
        /*0024*/ 	.byte	0x04, 0x0f
        /*0026*/ 	.short	(.L_518 - .L_517)


	//   ....[0]....
	.align		4
.L_517:
        /*0028*/ 	.word	index@(__assertfail)


	//----- nvinfo : EIATTR_ANNOTATIONS
	.align		4
.L_518:
        /*002c*/ 	.byte	0x04, 0x55
        /*002e*/ 	.short	(.L_520 - .L_519)


	//   ....[0]....
.L_519:
        /* <DEDUP_REMOVED lines=33> */


	//----- nvinfo : EIATTR_MERCURY_ISA_VERSION
	.align		4
.L_520:
        /*0230*/ 	.byte	0x03, 0x5f
        /*0232*/ 	.short	0x0101


	//----- nvinfo : EIATTR_INT_WARP_WIDE_INSTR_OFFSETS
	.align		4
        /*0234*/ 	.byte	0x04, 0x31
        /*0236*/ 	.short	(.L_522 - .L_521)


	//   ....[0]....
.L_521:
        /*0238*/ 	.word	0x00000130


	//   ....[1]....
        /*023c*/ 	.word	0x00000170


	//   ....[2]....
        /*0240*/ 	.word	0x000001e0


	//   ....[3]....
        /*0244*/ 	.word	0x000001f0


	//   ....[4]....
        /*0248*/ 	.word	0x00010dc0


	//   ....[5]....
        /*024c*/ 	.word	0x00010e50


	//   ....[6]....
        /*0250*/ 	.word	0x000164a0


	//   ....[7]....
        /*0254*/ 	.word	0x00016530


	//----- nvinfo : EIATTR_COOP_GROUP_MASK_REGIDS
	.align		4
.L_522:
        /*0258*/ 	.byte	0x04, 0x29
        /*025a*/ 	.short	(.L_524 - .L_523)


	//   ....[0]....
.L_523:
        /*025c*/ 	.word	0xffffffff


	//   ....[1]....
        /*0260*/ 	.word	0xffffffff


	//   ....[2]....
        /*0264*/ 	.word	0xffffffff


	//   ....[3]....
        /*0268*/ 	.word	0xffffffff


	//   ....[4]....
        /*026c*/ 	.word	0xffffffff


	//   ....[5]....
        /*0270*/ 	.word	0xffffffff


	//   ....[6]....
        /*0274*/ 	.word	0xffffffff


	//   ....[7]....
        /*0278*/ 	.word	0xffffffff


	//   ....[8]....
        /*027c*/ 	.word	0xffffffff


	//   ....[9]....
        /*0280*/ 	.word	0xffffffff


	//   ....[10]....
        /*0284*/ 	.word	0xffffffff


	//   ....[11]....
        /*0288*/ 	.word	0xffffffff


	//   ....[12]....
        /*028c*/ 	.word	0xffffffff


	//   ....[13]....
        /*0290*/ 	.word	0xffffffff


	//   ....[14]....
        /*0294*/ 	.word	0xffffffff


	//   ....[15]....
        /*0298*/ 	.word	0xffffffff


	//   ....[16]....
        /*029c*/ 	.word	0xffffffff


	//   ....[17]....
        /*02a0*/ 	.word	0xffffffff


	//   ....[18]....
        /*02a4*/ 	.word	0xffffffff


	//   ....[19]....
        /*02a8*/ 	.word	0xffffffff


	//   ....[20]....
        /*02ac*/ 	.word	0xffffffff


	//   ....[21]....
        /*02b0*/ 	.word	0xffffffff


	//   ....[22]....
        /*02b4*/ 	.word	0xffffffff


	//   ....[23]....
        /*02b8*/ 	.word	0xffffffff


	//   ....[24]....
        /*02bc*/ 	.word	0xffffffff


	//   ....[25]....
        /*02c0*/ 	.word	0xffffffff


	//   ....[26]....
        /*02c4*/ 	.word	0xffffffff


	//   ....[27]....
        /*02c8*/ 	.word	0xffffffff


	//   ....[28]....
        /*02cc*/ 	.word	0xffffffff


	//   ....[29]....
        /*02d0*/ 	.word	0xffffffff


	//   ....[30]....
        /*02d4*/ 	.word	0xffffffff


	//   ....[31]....
        /*02d8*/ 	.word	0xffffffff


	//   ....[32]....
        /*02dc*/ 	.word	0xffffffff


	//   ....[33]....
        /*02e0*/ 	.word	0xffffffff


	//   ....[34]....
        /*02e4*/ 	.word	0xffffffff


	//   ....[35]....
        /*02e8*/ 	.word	0xffffffff


	//   ....[36]....
        /*02ec*/ 	.word	0xffffffff


	//   ....[37]....
        /*02f0*/ 	.word	0xffffffff


	//   ....[38]....
        /*02f4*/ 	.word	0xffffffff


	//   ....[39]....
        /*02f8*/ 	.word	0xffffffff


	//   ....[40]....
        /*02fc*/ 	.word	0xffffffff


	//   ....[41]....
        /*0300*/ 	.word	0xffffffff


	//   ....[42]....
        /*0304*/ 	.word	0xffffffff


	//   ....[43]....
        /*0308*/ 	.word	0xffffffff


	//   ....[44]....
        /*030c*/ 	.word	0xffffffff


	//   ....[45]....
        /*0310*/ 	.word	0xffffffff


	//   ....[46]....
        /*0314*/ 	.word	0xffffffff


	//   ....[47]....
        /*0318*/ 	.word	0xffffffff


	//   ....[48]....
        /*031c*/ 	.word	0xffffffff


	//   ....[49]....
        /*0320*/ 	.word	0xffffffff


	//   ....[50]....
        /*0324*/ 	.word	0xffffffff


	//   ....[51]....
        /*0328*/ 	.word	0xffffffff


	//   ....[52]....
        /*032c*/ 	.word	0xffffffff


	//   ....[53]....
        /*0330*/ 	.word	0xffffffff


	//   ....[54]....
        /*0334*/ 	.word	0xffffffff


	//   ....[55]....
        /*0338*/ 	.word	0xffffffff


	//   ....[56]....
        /*033c*/ 	.word	0xffffffff


	//   ....[57]....
        /*0340*/ 	.word	0xffffffff


	//   ....[58]....
        /*0344*/ 	.word	0xffffffff


	//   ....[59]....
        /*0348*/ 	.word	0xffffffff


	//   ....[60]....
        /*034c*/ 	.word	0xffffffff


	//   ....[61]....
        /*0350*/ 	.word	0xffffffff


	//   ....[62]....
        /*0354*/ 	.word	0xffffffff


	//   ....[63]....
        /*0358*/ 	.word	0xffffffff


	//   ....[64]....
        /*035c*/ 	.word	0xffffffff


	//   ....[65]....
        /*0360*/ 	.word	0xffffffff


	//   ....[66]....
        /*0364*/ 	.word	0xffffffff


	//   ....[67]....
        /*0368*/ 	.word	0xffffffff


	//   ....[68]....
        /*036c*/ 	.word	0x0500000f


	//   ....[69]....
        /*0370*/ 	.word	0x0500000f


	//   ....[70]....
        /*0374*/ 	.word	0x0500000f


	//   ....[71]....
        /*0378*/ 	.word	0x0500000f


	//   ....[72]....
        /*037c*/ 	.word	0x0500000f


	//   ....[73]....
        /*0380*/ 	.word	0x0500000f


	//   ....[74]....
        /*0384*/ 	.word	0x0500000f


	//   ....[75]....
        /*0388*/ 	.word	0x0500000f


	//   ....[76]....
        /*038c*/ 	.word	0x0500000f


	//   ....[77]....
        /*0390*/ 	.word	0x0500000f


	//   ....[78]....
        /*0394*/ 	.word	0x0500000f


	//   ....[79]....
        /*0398*/ 	.word	0x0500000f


	//   ....[80]....
        /*039c*/ 	.word	0x0500000f


	//   ....[81]....
        /*03a0*/ 	.word	0x0500000f


	//   ....[82]....
        /*03a4*/ 	.word	0x0500000f


	//   ....[83]....
        /*03a8*/ 	.word	0x0500000f


	//   ....[84]....
        /*03ac*/ 	.word	0x0500000f


	//   ....[85]....
        /*03b0*/ 	.word	0x0500000f


	//   ....[86]....
        /*03b4*/ 	.word	0x0500000f


	//----- nvinfo : EIATTR_COOP_GROUP_INSTR_OFFSETS
	.align		4
.L_524:
        /*03b8*/ 	.byte	0x04, 0x28
        /*03ba*/ 	.short	(.L_526 - .L_525)


	//   ....[0]....
.L_525:
        /*03bc*/ 	.word	0x00000070


	//   ....[1]....
        /*03c0*/ 	.word	0x00000140


	//   ....[2]....
        /*03c4*/ 	.word	0x00000190


	//   ....[3]....
        /*03c8*/ 	.word	0x000003a0


	//   ....[4]....
        /*03cc*/ 	.word	0x00000500


	//   ....[5]....
        /*03d0*/ 	.word	0x00000620


	//   ....[6]....
        /*03d4*/ 	.word	0x00000780


	//   ....[7]....
        /*03d8*/ 	.word	0x00001940


	//   ....[8]....
        /*03dc*/ 	.word	0x00003640


	//   ....[9]....
        /*03e0*/ 	.word	0x00004680


	//   ....[10]....
        /*03e4*/ 	.word	0x00005280


	//   ....[11]....
        /*03e8*/ 	.word	0x000052a0


	//   ....[12]....
        /*03ec*/ 	.word	0x000059f0


	//   ....[13]....
        /*03f0*/ 	.word	0x00005ac0


	//   ....[14]....
        /*03f4*/ 	.word	0x00005ef0


	//   ....[15]....
        /*03f8*/ 	.word	0x00005f90


	//   ....[16]....
        /*03fc*/ 	.word	0x00006840


	//   ....[17]....
        /*0400*/ 	.word	0x00007500


	//   ....[18]....
        /*0404*/ 	.word	0x000081f0


	//   ....[19]....
        /*0408*/ 	.word	0x000085d0


	//   ....[20]....
        /*040c*/ 	.word	0x000087c0


	//   ....[21]....
        /*0410*/ 	.word	0x00008900


	//   ....[22]....
        /*0414*/ 	.word	0x00008cb0


	//   ....[23]....
        /*0418*/ 	.word	0x00008d40


	//   ....[24]....
        /*041c*/ 	.word	0x00009ec0


	//   ....[25]....
        /*0420*/ 	.word	0x0000ab20


	//   ....[26]....
        /*0424*/ 	.word	0x0000bab0


	//   ....[27]....
        /*0428*/ 	.word	0x0000bb30


	//   ....[28]....
        /*042c*/ 	.word	0x0000be40


	//   ....[29]....
        /*0430*/ 	.word	0x0000c000


	//   ....[30]....
        /*0434*/ 	.word	0x0000cff0


	//   ....[31]....
        /*0438*/ 	.word	0x0000d030


	//   ....[32]....
        /*043c*/ 	.word	0x0000d060


	//   ....[33]....
        /*0440*/ 	.word	0x0000d0c0


	//   ....[34]....
        /*0444*/ 	.word	0x0000d0e0


	//   ....[35]....
        /*0448*/ 	.word	0x0000dc00


	//   ....[36]....
        /*044c*/ 	.word	0x0000ee20


	//   ....[37]....
        /*0450*/ 	.word	0x0000ee50


	//   ....[38]....
        /*0454*/ 	.word	0x0000ee80


	//   ....[39]....
        /*0458*/ 	.word	0x0000eea0


	//   ....[40]....
        /*045c*/ 	.word	0x0000f4e0


	//   ....[41]....
        /*0460*/ 	.word	0x0000f500


	//   ....[42]....
        /*0464*/ 	.word	0x0000f730


	//   ....[43]....
        /*0468*/ 	.word	0x0000f750


	//   ....[44]....
        /*046c*/ 	.word	0x000100d0


	//   ....[45]....
        /*0470*/ 	.word	0x000100f0


	//   ....[46]....
        /*0474*/ 	.word	0x00010330


	//   ....[47]....
        /*0478*/ 	.word	0x00010350


	//   ....[48]....
        /*047c*/ 	.word	0x00010630


	//   ....[49]....
        /*0480*/ 	.word	0x000113c0


	//   ....[50]....
        /*0484*/ 	.word	0x00011d10


	//   ....[51]....
        /*0488*/ 	.word	0x00011d40


	//   ....[52]....
        /*048c*/ 	.word	0x00011e50


	//   ....[53]....
        /*0490*/ 	.word	0x00011e60


	//   ....[54]....
        /*0494*/ 	.word	0x00011ee0


	//   ....[55]....
        /*0498*/ 	.word	0x00011ef0


	//   ....[56]....
        /*049c*/ 	.word	0x00011f00


	//   ....[57]....
        /*04a0*/ 	.word	0x00011f10


	//   ....[58]....
        /*04a4*/ 	.word	0x00012900


	//   ....[59]....
        /*04a8*/ 	.word	0x00012940


	//   ....[60]....
        /*04ac*/ 	.word	0x000129c0


	//   ....[61]....
        /*04b0*/ 	.word	0x00012a90


	//   ....[62]....
        /*04b4*/ 	.word	0x00012c60


	//   ....[63]....
        /*04b8*/ 	.word	0x00012c70


	//   ....[64]....
        /*04bc*/ 	.word	0x00012dc0


	//   ....[65]....
        /*04c0*/ 	.word	0x00012dd0


	//   ....[66]....
        /*04c4*/ 	.word	0x00016680


	//   ....[67]....
        /*04c8*/ 	.word	0x00016870


	//   ....[68]....
        /*04cc*/ 	.word	0x00016dd0


	//   ....[69]....
        /*04d0*/ 	.word	0x00016f30


	//   ....[70]....
        /*04d4*/ 	.word	0x00016fb0


	//   ....[71]....
        /*04d8*/ 	.word	0x00017070


	//   ....[72]....
        /*04dc*/ 	.word	0x00017160


	//   ....[73]....
        /*04e0*/ 	.word	0x000171c0


	//   ....[74]....
        /*04e4*/ 	.word	0x000172b0


	//   ....[75]....
        /*04e8*/ 	.word	0x00017310


	//   ....[76]....
        /*04ec*/ 	.word	0x000173b0


	//   ....[77]....
        /*04f0*/ 	.word	0x00017490


	//   ....[78]....
        /*04f4*/ 	.word	0x00017540


	//   ....[79]....
        /*04f8*/ 	.word	0x00017820


	//   ....[80]....
        /*04fc*/ 	.word	0x00017870


	//   ....[81]....
        /*0500*/ 	.word	0x000179d0


	//   ....[82]....
        /*0504*/ 	.word	0x00017b20


	//   ....[83]....
        /*0508*/ 	.word	0x00017cf0


	//   ....[84]....
        /*050c*/ 	.word	0x00017d40


	//   ....[85]....
        /*0510*/ 	.word	0x00018060


	//   ....[86]....
        /*0514*/ 	.word	0x00018180


	//----- nvinfo : EIATTR_REG_RECONFIG
	.align		4
.L_526:
        /*0518*/ 	.byte	0x01, 0x54
	.zero		2


	//----- nvinfo : EIATTR_SYSCALL_OFFSETS
	.align		4
        /*051c*/ 	.byte	0x04, 0x46
        /*051e*/ 	.short	(.L_528 - .L_527)


	//   ....[0]....
.L_527:
        /*0520*/ 	.word	0x000037f0


	//   ....[1]....
        /*0524*/ 	.word	0x00010fc0


	//   ....[2]....
        /*0528*/ 	.word	0x00011110


	//   ....[3]....
        /*052c*/ 	.word	0x00011200


	//   ....[4]....
        /*0530*/ 	.word	0x00011960


	//   ....[5]....
        /*0534*/ 	.word	0x00012260


	//----- nvinfo : EIATTR_MBARRIER_INSTR_OFFSETS
	.align		4
.L_528:
        /*0538*/ 	.byte	0x04, 0x39
        /*053a*/ 	.short	(.L_530 - .L_529)


	//   ....[0]....
.L_529:
        /*053c*/ 	.word	0x00000280
        /*0540*/ 	.word	0x000000ff
        /*0544*/ 	.word	0x00038800
        /*0548*/ 	.short	0x0100
        /*054a*/ 	.byte	0x08
	.zero		1


	//   ....[1]....
        /*054c*/ 	.word	0x00000290
        /*0550*/ 	.word	0x000000ff
        /*0554*/ 	.word	0x00038810
        /*0558*/ 	.short	0x0100
        /*055a*/ 	.byte	0x08
	.zero		1


	//   ....[2]....
        /*055c*/ 	.word	0x000002a0
        /*0560*/ 	.word	0x000000ff
        /*0564*/ 	.word	0x00038820
        /*0568*/ 	.short	0x0100
        /*056a*/ 	.byte	0x08
	.zero		1


	//   ....[3]....
        /*056c*/ 	.word	0x00000350
        /*0570*/ 	.word	0x000000ff
        /*0574*/ 	.word	0x00038830
        /*0578*/ 	.short	0x0100
        /*057a*/ 	.byte	0x06
	.zero		1


	//   ....[4]....
        /*057c*/ 	.word	0x00000360
        /*0580*/ 	.word	0x000000ff
        /*0584*/ 	.word	0x00038840
        /*0588*/ 	.short	0x0100
        /*058a*/ 	.byte	0x06
	.zero		1


	//   ....[5]....
        /*058c*/ 	.word	0x00000370
        /*0590*/ 	.word	0x000000ff
        /*0594*/ 	.word	0x00038838
        /*0598*/ 	.short	0x0100
        /*059a*/ 	.byte	0x06
	.zero		1


	//   ....[6]....
        /*059c*/ 	.word	0x00000380
        /*05a0*/ 	.word	0x000000ff
        /*05a4*/ 	.word	0x00038848
        /*05a8*/ 	.short	0x0100
        /*05aa*/ 	.byte	0x06
	.zero		1


	//   ....[7]....
        /*05ac*/ 	.word	0x000004b0
        /*05b0*/ 	.word	0x000000ff
        /*05b4*/ 	.word	0x00038850
        /*05b8*/ 	.short	0x0100
        /*05ba*/ 	.byte	0x08
	.zero		1


	//   ....[8]....
        /*05bc*/ 	.word	0x000004c0
        /*05c0*/ 	.word	0x000000ff
        /*05c4*/ 	.word	0x00038860
        /*05c8*/ 	.short	0x0100
        /*05ca*/ 	.byte	0x08
	.zero		1


	//   ....[9]....
        /*05cc*/ 	.word	0x000004d0
        /*05d0*/ 	.word	0x000000ff
        /*05d4*/ 	.word	0x00038858
        /*05d8*/ 	.short	0x0100
        /*05da*/ 	.byte	0x08
	.zero		1


	//   ....[10]....
        /*05dc*/ 	.word	0x000004e0
        /*05e0*/ 	.word	0x000000ff
        /*05e4*/ 	.word	0x00038868
        /*05e8*/ 	.short	0x0100
        /*05ea*/ 	.byte	0x08
	.zero		1


	//   ....[11]....
        /*05ec*/ 	.word	0x000005d0
        /*05f0*/ 	.word	0x000000ff
        /*05f4*/ 	.word	0x00038870
        /*05f8*/ 	.short	0x0100
        /*05fa*/ 	.byte	0x06
	.zero		1


	//   ....[12]....
        /*05fc*/ 	.word	0x000005e0
        /*0600*/ 	.word	0x000000ff
        /*0604*/ 	.word	0x00038880
        /*0608*/ 	.short	0x0100
        /*060a*/ 	.byte	0x06
	.zero		1


	//   ....[13]....
        /*060c*/ 	.word	0x000005f0
        /*0610*/ 	.word	0x000000ff
        /*0614*/ 	.word	0x00038878
        /*0618*/ 	.short	0x0100
        /*061a*/ 	.byte	0x06
	.zero		1


	//   ....[14]....
        /*061c*/ 	.word	0x00000600
        /*0620*/ 	.word	0x000000ff
        /*0624*/ 	.word	0x00038888
        /*0628*/ 	.short	0x0100
        /*062a*/ 	.byte	0x06
	.zero		1


	//   ....[15]....
        /*062c*/ 	.word	0x00000730
        /*0630*/ 	.word	0x000000ff
        /*0634*/ 	.word	0x00038890
        /*0638*/ 	.short	0x0100
        /*063a*/ 	.byte	0x08
	.zero		1


	//   ....[16]....
        /*063c*/ 	.word	0x00000740
        /*0640*/ 	.word	0x000000ff
        /*0644*/ 	.word	0x000388a0
        /*0648*/ 	.short	0x0100
        /*064a*/ 	.byte	0x08
	.zero		1


	//   ....[17]....
        /*064c*/ 	.word	0x00000750
        /*0650*/ 	.word	0x000000ff
        /*0654*/ 	.word	0x00038898
        /*0658*/ 	.short	0x0100
        /*065a*/ 	.byte	0x08
	.zero		1


	//   ....[18]....
        /*065c*/ 	.word	0x00000760
        /*0660*/ 	.word	0x000000ff
        /*0664*/ 	.word	0x000388a8
        /*0668*/ 	.short	0x0100
        /*066a*/ 	.byte	0x08
	.zero		1


	//   ....[19]....
        /*066c*/ 	.word	0x00000890
        /*0670*/ 	.word	0x000000ff
        /*0674*/ 	.word	0x000388b0
        /*0678*/ 	.short	0x0100
        /*067a*/ 	.byte	0x08
	.zero		1


	//   ....[20]....
        /*067c*/ 	.word	0x000008a0
        /*0680*/ 	.word	0x000000ff
        /*0684*/ 	.word	0x000388c0
        /*0688*/ 	.short	0x0100
        /*068a*/ 	.byte	0x08
	.zero		1


	//   ....[21]....
        /*068c*/ 	.word	0x000008b0
        /*0690*/ 	.word	0x000000ff
        /*0694*/ 	.word	0x000388b8
        /*0698*/ 	.short	0x0100
        /*069a*/ 	.byte	0x08
	.zero		1


	//   ....[22]....
        /*069c*/ 	.word	0x000008c0
        /*06a0*/ 	.word	0x000000ff
        /*06a4*/ 	.word	0x000388c8
        /*06a8*/ 	.short	0x0100
        /*06aa*/ 	.byte	0x08
	.zero		1


	//   ....[23]....
        /*06ac*/ 	.word	0x00001cf0
        /*06b0*/ 	.word	0x00000000
        /*06b4*/ 	.word	0x00000000
        /*06b8*/ 	.short	0x0101
        /*06ba*/ 	.byte	0x3f
	.zero		1


	//   ....[24]....
        /*06bc*/ 	.word	0x000027c0
        /*06c0*/ 	.word	0x00000000
        /*06c4*/ 	.word	0x00000000
        /*06c8*/ 	.short	0x0101
        /*06ca*/ 	.byte	0x3f
	.zero		1


	//   ....[25]....
        /*06cc*/ 	.word	0x00003870
        /*06d0*/ 	.word	0x00000011
        /*06d4*/ 	.word	0x00038800
        /*06d8*/ 	.short	0x010a
        /*06da*/ 	.byte	0x3f
	.zero		1


	//   ....[26]....
        /*06dc*/ 	.word	0x000038d0
        /*06e0*/ 	.word	0x00000005
        /*06e4*/ 	.word	0x00038830
        /*06e8*/ 	.short	0x010a
        /*06ea*/ 	.byte	0x3f
	.zero		1


	//   ....[27]....
        /*06ec*/ 	.word	0x00003940
        /*06f0*/ 	.word	0x00000005
        /*06f4*/ 	.word	0x00038830
        /*06f8*/ 	.short	0x010a
        /*06fa*/ 	.byte	0x3f
	.zero		1


	//   ....[28]....
        /*06fc*/ 	.word	0x00003bc0
        /*0700*/ 	.word	0x00000011
        /*0704*/ 	.word	0x00038810
        /*0708*/ 	.short	0x010a
        /*070a*/ 	.byte	0x3f
	.zero		1


	//   ....[29]....
        /*070c*/ 	.word	0x00003c00
        /*0710*/ 	.word	0x00000005
        /*0714*/ 	.word	0x00038850
        /*0718*/ 	.short	0x010a
        /*071a*/ 	.byte	0x3f
	.zero		1


	//   ....[30]....
        /*071c*/ 	.word	0x00003cd0
        /*0720*/ 	.word	0x00000005
        /*0724*/ 	.word	0x00038850
        /*0728*/ 	.short	0x010a
        /*072a*/ 	.byte	0x3f
	.zero		1


	//   ....[31]....
        /*072c*/ 	.word	0x000061e0
        /*0730*/ 	.word	0x00000018
        /*0734*/ 	.word	0x00000000
        /*0738*/ 	.short	0x0101
        /*073a*/ 	.byte	0x3f
	.zero		1


	//   ....[32]....
        /*073c*/ 	.word	0x00006860
        /*0740*/ 	.word	0x00000005
        /*0744*/ 	.word	0x00000000
        /*0748*/ 	.short	0x0101
        /*074a*/ 	.byte	0x3f
	.zero		1


	//   ....[33]....
        /*074c*/ 	.word	0x00006990
        /*0750*/ 	.word	0x00000009
        /*0754*/ 	.word	0x00038830
        /*0758*/ 	.short	0x010a
        /*075a*/ 	.byte	0x3f
	.zero		1


	//   ....[34]....
        /*075c*/ 	.word	0x000069e0
        /*0760*/ 	.word	0x00000009
        /*0764*/ 	.word	0x00038830
        /*0768*/ 	.short	0x010a
        /*076a*/ 	.byte	0x3f
	.zero		1


	//   ....[35]....
        /*076c*/ 	.word	0x00006b80
        /*0770*/ 	.word	0x00000009
        /*0774*/ 	.word	0x00038850
        /*0778*/ 	.short	0x010a
        /*077a*/ 	.byte	0x3f
	.zero		1


	//   ....[36]....
        /*077c*/ 	.word	0x00006bc0
        /*0780*/ 	.word	0x00000009
        /*0784*/ 	.word	0x00038850
        /*0788*/ 	.short	0x010a
        /*078a*/ 	.byte	0x3f
	.zero		1


	//   ....[37]....
        /*078c*/ 	.word	0x00008e00
        /*0790*/ 	.word	0x00000098
        /*0794*/ 	.word	0x00000000
        /*0798*/ 	.short	0x0101
        /*079a*/ 	.byte	0x3f
	.zero		1


	//   ....[38]....
        /*079c*/ 	.word	0x00009ee0
        /*07a0*/ 	.word	0x00000009
        /*07a4*/ 	.word	0x00000000
        /*07a8*/ 	.short	0x0101
        /*07aa*/ 	.byte	0x3f
	.zero		1


	//   ....[39]....
        /*07ac*/ 	.word	0x0000a000
        /*07b0*/ 	.word	0x00000009
        /*07b4*/ 	.word	0x00038830
        /*07b8*/ 	.short	0x010a
        /*07ba*/ 	.byte	0x3f
	.zero		1


	//   ....[40]....
        /*07bc*/ 	.word	0x0000a050
        /*07c0*/ 	.word	0x00000009
        /*07c4*/ 	.word	0x00038830
        /*07c8*/ 	.short	0x010a
        /*07ca*/ 	.byte	0x3f
	.zero		1


	//   ....[41]....
        /*07cc*/ 	.word	0x0000a1d0
        /*07d0*/ 	.word	0x00000009
        /*07d4*/ 	.word	0x00038850
        /*07d8*/ 	.short	0x010a
        /*07da*/ 	.byte	0x3f
	.zero		1


	//   ....[42]....
        /*07dc*/ 	.word	0x0000a210
        /*07e0*/ 	.word	0x00000009
        /*07e4*/ 	.word	0x00038850
        /*07e8*/ 	.short	0x010a
        /*07ea*/ 	.byte	0x3f
	.zero		1


	//   ....[43]....
        /*07ec*/ 	.word	0x0000c330
        /*07f0*/ 	.word	0x00000098
        /*07f4*/ 	.word	0x00000000
        /*07f8*/ 	.short	0x0101
        /*07fa*/ 	.byte	0x3f
	.zero		1


	//   ....[44]....
        /*07fc*/ 	.word	0x0000d010
        /*0800*/ 	.word	0x00000009
        /*0804*/ 	.word	0x00000000
        /*0808*/ 	.short	0x0101
        /*080a*/ 	.byte	0x3f
	.zero		1


	//   ....[45]....
        /*080c*/ 	.word	0x0000f4d0
        /*0810*/ 	.word	0x00000000
        /*0814*/ 	.word	0x00000000
        /*0818*/ 	.short	0x0101
        /*081a*/ 	.byte	0x3f
	.zero		1


	//   ....[46]....
        /*081c*/ 	.word	0x000115f0
        /*0820*/ 	.word	0x00000000
        /*0824*/ 	.word	0x00038840
        /*0828*/ 	.short	0x010a
        /*082a*/ 	.byte	0x3f
	.zero		1


	//   ....[47]....
        /*082c*/ 	.word	0x00012030
        /*0830*/ 	.word	0x00000011
        /*0834*/ 	.word	0x00038800
        /*0838*/ 	.short	0x0107
        /*083a*/ 	.byte	0x3f
	.zero		1


	//   ....[48]....
        /*083c*/ 	.word	0x000120d0
        /*0840*/ 	.word	0x00000011
        /*0844*/ 	.word	0x00038800
        /*0848*/ 	.short	0x0101
        /*084a*/ 	.byte	0x3f
	.zero		1


	//   ....[49]....
        /*084c*/ 	.word	0x00012ff0
        /*0850*/ 	.word	0x00000011
        /*0854*/ 	.word	0x00038810
        /*0858*/ 	.short	0x0107
        /*085a*/ 	.byte	0x3f
	.zero		1


	//   ....[50]....
        /*085c*/ 	.word	0x000130f0
        /*0860*/ 	.word	0x00000011
        /*0864*/ 	.word	0x00038810
        /*0868*/ 	.short	0x0101
        /*086a*/ 	.byte	0x3f
	.zero		1


	//   ....[51]....
        /*086c*/ 	.word	0x00013110
        /*0870*/ 	.word	0x00000011
        /*0874*/ 	.word	0x00038820
        /*0878*/ 	.short	0x010a
        /*087a*/ 	.byte	0x3f
	.zero		1


	//   ....[52]....
        /*087c*/ 	.word	0x000131e0
        /*0880*/ 	.word	0x00000000
        /*0884*/ 	.word	0x00038860
        /*0888*/ 	.short	0x010a
        /*088a*/ 	.byte	0x3f
	.zero		1


	//   ....[53]....
        /*088c*/ 	.word	0x00013db0
        /*0890*/ 	.word	0x00000003
        /*0894*/ 	.word	0x00038840
        /*0898*/ 	.short	0x010a
        /*089a*/ 	.byte	0x3f
	.zero		1


	//   ....[54]....
        /*089c*/ 	.word	0x00013fd0
        /*08a0*/ 	.word	0x00000003
        /*08a4*/ 	.word	0x00038860
        /*08a8*/ 	.short	0x010a
        /*08aa*/ 	.byte	0x3f
	.zero		1


	//   ....[55]....
        /*08ac*/ 	.word	0x00014b60
        /*08b0*/ 	.word	0x00000004
        /*08b4*/ 	.word	0x00038840
        /*08b8*/ 	.short	0x010a
        /*08ba*/ 	.byte	0x3f
	.zero		1


	//   ....[56]....
        /*08bc*/ 	.word	0x00014d80
        /*08c0*/ 	.word	0x00000004
        /*08c4*/ 	.word	0x00038860
        /*08c8*/ 	.short	0x010a
        /*08ca*/ 	.byte	0x3f
	.zero		1


	//   ....[57]....
        /*08cc*/ 	.word	0x000158b0
        /*08d0*/ 	.word	0x00000004
        /*08d4*/ 	.word	0x00038840
        /*08d8*/ 	.short	0x010a
        /*08da*/ 	.byte	0x3f
	.zero		1


	//   ....[58]....
        /*08dc*/ 	.word	0x00015ad0
        /*08e0*/ 	.word	0x00000004
        /*08e4*/ 	.word	0x00038860
        /*08e8*/ 	.short	0x010a
        /*08ea*/ 	.byte	0x3f
	.zero		1


	//   ....[59]....
        /*08ec*/ 	.word	0x000167f0
        /*08f0*/ 	.word	0x00000000
        /*08f4*/ 	.word	0x00038820
        /*08f8*/ 	.short	0x010a
        /*08fa*/ 	.byte	0x3f
	.zero		1


	//   ....[60]....
        /*08fc*/ 	.word	0x000169e0
        /*0900*/ 	.word	0x00000006
        /*0904*/ 	.word	0x00000000
        /*0908*/ 	.short	0x010a
        /*090a*/ 	.byte	0x3f
	.zero		1


	//   ....[61]....
        /*090c*/ 	.word	0x00016a10
        /*0910*/ 	.word	0x00000007
        /*0914*/ 	.word	0x00000000
        /*0918*/ 	.short	0x010a
        /*091a*/ 	.byte	0x3f
	.zero		1


	//   ....[62]....
        /*091c*/ 	.word	0x00016a70
        /*0920*/ 	.word	0x00000004
        /*0924*/ 	.word	0x00000000
        /*0928*/ 	.short	0x010a
        /*092a*/ 	.byte	0x3f
	.zero		1


	//   ....[63]....
        /*092c*/ 	.word	0x00016aa0
        /*0930*/ 	.word	0x00000003
        /*0934*/ 	.word	0x00000000
        /*0938*/ 	.short	0x010a
        /*093a*/ 	.byte	0x3f
	.zero		1


	//   ....[64]....
        /*093c*/ 	.word	0x00016b00
        /*0940*/ 	.word	0x00000011
        /*0944*/ 	.word	0x00038800
        /*0948*/ 	.short	0x010a
        /*094a*/ 	.byte	0x3f
	.zero		1


	//   ....[65]....
        /*094c*/ 	.word	0x00016b50
        /*0950*/ 	.word	0x00000005
        /*0954*/ 	.word	0x00038830
        /*0958*/ 	.short	0x010a
        /*095a*/ 	.byte	0x3f
	.zero		1


	//   ....[66]....
        /*095c*/ 	.word	0x00016ba0
        /*0960*/ 	.word	0x00000011
        /*0964*/ 	.word	0x00038810
        /*0968*/ 	.short	0x010a
        /*096a*/ 	.byte	0x3f
	.zero		1


	//   ....[67]....
        /*096c*/ 	.word	0x00016bf0
        /*0970*/ 	.word	0x00000005
        /*0974*/ 	.word	0x00038850
        /*0978*/ 	.short	0x010a
        /*097a*/ 	.byte	0x3f
	.zero		1


	//   ....[68]....
        /*097c*/ 	.word	0x00016c40
        /*0980*/ 	.word	0x00000009
        /*0984*/ 	.word	0x00038830
        /*0988*/ 	.short	0x010a
        /*098a*/ 	.byte	0x3f
	.zero		1


	//   ....[69]....
        /*098c*/ 	.word	0x00016c90
        /*0990*/ 	.word	0x00000009
        /*0994*/ 	.word	0x00038850
        /*0998*/ 	.short	0x010a
        /*099a*/ 	.byte	0x3f
	.zero		1


	//   ....[70]....
        /*099c*/ 	.word	0x00016ce0
        /*09a0*/ 	.word	0x00000009
        /*09a4*/ 	.word	0x00038830
        /*09a8*/ 	.short	0x010a
        /*09aa*/ 	.byte	0x3f
	.zero		1


	//   ....[71]....
        /*09ac*/ 	.word	0x00016d30
        /*09b0*/ 	.word	0x00000009
        /*09b4*/ 	.word	0x00038850
        /*09b8*/ 	.short	0x010a
        /*09ba*/ 	.byte	0x3f
	.zero		1


	//   ....[72]....
        /*09bc*/ 	.word	0x00016e80
        /*09c0*/ 	.word	0x00000000
        /*09c4*/ 	.word	0x00038840
        /*09c8*/ 	.short	0x010a
        /*09ca*/ 	.byte	0x3f
	.zero		1


	//   ....[73]....
        /*09cc*/ 	.word	0x00017d80
        /*09d0*/ 	.word	0x00000011
        /*09d4*/ 	.word	0x00038820
        /*09d8*/ 	.short	0x010a
        /*09da*/ 	.byte	0x3f
	.zero		1


	//   ....[74]....
        /*09dc*/ 	.word	0x00017dd0
        /*09e0*/ 	.word	0x00000000
        /*09e4*/ 	.word	0x00038860
        /*09e8*/ 	.short	0x010a
        /*09ea*/ 	.byte	0x3f
	.zero		1


	//   ....[75]....
        /*09ec*/ 	.word	0x00017e20
        /*09f0*/ 	.word	0x00000003
        /*09f4*/ 	.word	0x00038840
        /*09f8*/ 	.short	0x010a
        /*09fa*/ 	.byte	0x3f
	.zero		1


	//   ....[76]....
        /*09fc*/ 	.word	0x00017e70
        /*0a00*/ 	.word	0x00000003
        /*0a04*/ 	.word	0x00038860
        /*0a08*/ 	.short	0x010a
        /*0a0a*/ 	.byte	0x3f
	.zero		1


	//   ....[77]....
        /*0a0c*/ 	.word	0x00017ec0
        /*0a10*/ 	.word	0x00000004
        /*0a14*/ 	.word	0x00038840
        /*0a18*/ 	.short	0x010a
        /*0a1a*/ 	.byte	0x3f
	.zero		1


	//   ....[78]....
        /*0a1c*/ 	.word	0x00017f10
        /*0a20*/ 	.word	0x00000004
        /*0a24*/ 	.word	0x00038860
        /*0a28*/ 	.short	0x010a
        /*0a2a*/ 	.byte	0x3f
	.zero		1


	//   ....[79]....
        /*0a2c*/ 	.word	0x00017f60
        /*0a30*/ 	.word	0x00000004
        /*0a34*/ 	.word	0x00038840
        /*0a38*/ 	.short	0x010a
        /*0a3a*/ 	.byte	0x3f
	.zero		1


	//   ....[80]....
        /*0a3c*/ 	.word	0x00017fb0
        /*0a40*/ 	.word	0x00000004
        /*0a44*/ 	.word	0x00038860
        /*0a48*/ 	.short	0x010a
        /*0a4a*/ 	.byte	0x3f
	.zero		1


	//   ....[81]....
        /*0a4c*/ 	.word	0x000180a0
        /*0a50*/ 	.word	0x00000000
        /*0a54*/ 	.word	0x00038820
        /*0a58*/ 	.short	0x010a
        /*0a5a*/ 	.byte	0x3f
	.zero		1


	//   ....[82]....
        /*0a5c*/ 	.word	0x00018240
        /*0a60*/ 	.word	0x00000006
        /*0a64*/ 	.word	0x00000000
        /*0a68*/ 	.short	0x010a
        /*0a6a*/ 	.byte	0x3f
	.zero		1


	//   ....[83]....
        /*0a6c*/ 	.word	0x00018290
        /*0a70*/ 	.word	0x00000007
        /*0a74*/ 	.word	0x00000000
        /*0a78*/ 	.short	0x010a
        /*0a7a*/ 	.byte	0x3f
	.zero		1


	//   ....[84]....
        /*0a7c*/ 	.word	0x000182e0
        /*0a80*/ 	.word	0x00000004
        /*0a84*/ 	.word	0x00000000
        /*0a88*/ 	.short	0x010a
        /*0a8a*/ 	.byte	0x3f
	.zero		1


	//----- nvinfo : EIATTR_NUM_MBARRIERS
	.align		4
.L_530:
        /*0a8c*/ 	.byte	0x03, 0x38
        /*0a8e*/ 	.short	0x0017


	//----- nvinfo : EIATTR_EXIT_INSTR_OFFSETS
	.align		4
        /*0a90*/ 	.byte	0x04, 0x1c
        /*0a92*/ 	.short	(.L_532 - .L_531)


	//   ....[0]....
.L_531:
        /*0a94*/ 	.word	0x00000a30


	//   ....[1]....
        /*0a98*/ 	.word	0x000105b0


	//   ....[2]....
        /*0a9c*/ 	.word	0x00016af0


	//----- nvinfo : EIATTR_MAX_THREADS
	.align		4
.L_532:
        /*0aa0*/ 	.byte	0x04, 0x05
        /*0aa2*/ 	.short	(.L_534 - .L_533)
.L_533:
        /*0aa4*/ 	.word	0x00000180
        /*0aa8*/ 	.word	0x00000001
        /*0aac*/ 	.word	0x00000001


	//----- nvinfo : EIATTR_CRS_STACK_SIZE
	.align		4
.L_534:
        /*0ab0*/ 	.byte	0x04, 0x1e
        /*0ab2*/ 	.short	(.L_536 - .L_535)
.L_535:
        /*0ab4*/ 	.word	0x00000000


	//----- nvinfo : EIATTR_CBANK_PARAM_SIZE
	.align		4
.L_536:
        /*0ab8*/ 	.byte	0x03, 0x19
        /*0aba*/ 	.short	0x0bf0


	//----- nvinfo : EIATTR_PARAM_CBANK
	.align		4
        /*0abc*/ 	.byte	0x04, 0x0a
        /*0abe*/ 	.short	(.L_538 - .L_537)
	.align		4
.L_537:
        /*0ac0*/ 	.word	index@(.nv.constant0._ZN7cutlass13device_kernelIN5flash11enable_sm90INS1_16FlashAttnFwdSm90INS1_25CollectiveMainloopFwdSm90ILi2EN4cute5tupleIJNS5_1CILi1EEES8_S8_EEENS6_IJNS7_ILi64EEESA_SA_EEELi512ENS_6half_tEfNS_4arch4Sm90ELb1ELb0ELb1ELb0ELb0ELb0ELb1ELb0ELb0ELb1ELb0ELb0EEENS1_21CollectiveEpilogueFwdINS6_IJSA_NS7_ILi512EEESA_EEES9_SC_SE_Li256ELb0ELb1ELb0ELb0EEENS1_30DynamicPersistentTileSchedulerILi256ELi128ELb0ELb1ELb1EEEEEEEEEvNT_6ParamsE)
        /*0ac4*/ 	.short	0x0210
        /*0ac6*/ 	.short	0x0bf0


	//----- nvinfo : EIATTR_SW_WAR
	.align		4
.L_538:
        /*0ac8*/ 	.byte	0x04, 0x36
        /*0aca*/ 	.short	(.L_540 - .L_539)
.L_539:
        /*0acc*/ 	.word	0x00000008
.L_540:


//--------------------- .nv.info._ZN7cutlass13device_kernelIN5flash11enable_sm90INS1_16FlashAttnFwdSm90INS1_25CollectiveMainloopFwdSm90ILi2EN4cute5tupleIJNS5_1CILi1EEES8_S8_EEENS6_IJNS7_ILi64EEESA_SA_EEELi512ENS_6half_tEfNS_4arch4Sm90ELb1ELb0ELb1ELb1ELb0ELb0ELb0ELb0ELb0ELb1ELb0ELb0EEENS1_21CollectiveEpilogueFwdINS6_IJSA_NS7_ILi512EEESA_EEES9_SC_SE_Li256ELb1ELb1ELb0ELb0EEENS1_36VarlenDynamicPersistentTileSchedulerILi64ELi64ELi256ELi128ELb0ELb1ELb1ELb1ELb1ELb1EEEEEEEEEvNT_6ParamsE --------------------------
	.section	.nv.info._ZN7cutlass13device_kernelIN5flash11enable_sm90INS1_16FlashAttnFwdSm90INS1_25CollectiveMainloopFwdSm90ILi2EN4cute5tupleIJNS5_1CILi1EEES8_S8_EEENS6_IJNS7_ILi64EEESA_SA_EEELi512ENS_6half_tEfNS_4arch4Sm90ELb1ELb0ELb1ELb1ELb0ELb0ELb0ELb0ELb0ELb1ELb0ELb0EEENS1_21CollectiveEpilogueFwdINS6_IJSA_NS7_ILi512EEESA_EEES9_SC_SE_Li256ELb1ELb1ELb0ELb0EEENS1_36VarlenDynamicPersistentTileSchedulerILi64ELi64ELi256ELi128ELb0ELb1ELb1ELb1ELb1ELb1EEEEEEEEEvNT_6ParamsE,"",@"SHT_CUDA_INFO"
	.sectionflags	@""
	.align	4


	//----- nvinfo : EIATTR_CUDA_API_VERSION
	.align		4
        /*0000*/ 	.byte	0x04, 0x37
        /*0002*/ 	.short	(.L_542 - .L_541)
.L_541:
        /*0004*/ 	.word	0x00000082


	//----- nvinfo : EIATTR_KPARAM_INFO
	.align		4
.L_542:
        /*0008*/ 	.byte	0x04, 0x17
        /*000a*/ 	.short	(.L_544 - .L_543)
.L_543:
        /*000c*/ 	.word	0x00000000
        /*0010*/ 	.short	0x0000
        /*0012*/ 	.short	0x0070
        /*0014*/ 	.byte	0x00, 0xf0, 0x01, 0x2a


	//----- nvinfo : EIATTR_SPARSE_MMA_MASK
	.align		4
.L_544:
        /*0018*/ 	.byte	0x03, 0x50
        /*001a*/ 	.short	0x0000


	//----- nvinfo : EIATTR_MAXREG_COUNT
	.align		4
        /*001c*/ 	.byte	0x03, 0x1b
        /*001e*/ 	.short	0x00a8


	//----- nvinfo : EIATTR_NUM_BARRIERS
	.align		4
        /*0020*/ 	.byte	0x02, 0x4c
        /*0022*/ 	.byte	0x10
	.zero		1


	//----- nvinfo : EIATTR_EXTERNS
	.align		4
        /*0024*/ 	.byte	0x04, 0x0f
        /*0026*/ 	.short	(.L_546 - .L_545)


	//   ....[0]....
	.align		4
.L_545:
        /*0028*/ 	.word	index@(__assertfail)


	//----- nvinfo : EIATTR_ANNOTATIONS
	.align		4
.L_546:
        /*002c*/ 	.byte	0x04, 0x55
        /*002e*/ 	.short	(.L_548 - .L_547)


	//   ....[0]....
.L_547:
        /* <DEDUP_REMOVED lines=79> */


	//----- nvinfo : EIATTR_MERCURY_ISA_VERSION
	.align		4
.L_548:
        /*0508*/ 	.byte	0x03, 0x5f
        /*050a*/ 	.short	0x0101


	//----- nvinfo : EIATTR_UNUSED_LOAD_BYTE_OFFSET
	.align		4
        /*050c*/ 	.byte	0x04, 0x44
        /*050e*/ 	.short	(.L_550 - .L_549)


	//   ....[0]....
.L_549:
        /*0510*/ 	.word	0x00000a20
        /*0514*/ 	.word	0x0000fff0


	//   ....[1]....
        /*0518*/ 	.word	0x00009f30
        /*051c*/ 	.word	0x0000fff0


	//----- nvinfo : EIATTR_INT_WARP_WIDE_INSTR_OFFSETS
	.align		4
.L_550:
        /*0520*/ 	.byte	0x04, 0x31
        /*0522*/ 	.short	(.L_552 - .L_551)


	//   ....[0]....
.L_551:
        /*0524*/ 	.word	0x00000130


	//   ....[1]....
        /*0528*/ 	.word	0x00000170


	//   ....[2]....
        /*052c*/ 	.word	0x000001e0


	//   ....[3]....
        /*0530*/ 	.word	0x0000e1d0


	//   ....[4]....
        /*0534*/ 	.word	0x0000e260


	//   ....[5]....
        /*0538*/ 	.word	0x00012f10


	//   ....[6]....
        /*053c*/ 	.word	0x00012fa0


	//----- nvinfo : EIATTR_COOP_GROUP_MASK_REGIDS
	.align		4
.L_552:
        /*0540*/ 	.byte	0x04, 0x29
        /*0542*/ 	.short	(.L_554 - .L_553)


	//   ....[0]....
.L_553:
        /*0544*/ 	.word	0xffffffff


	//   ....[1]....
        /*0548*/ 	.word	0xffffffff


	//   ....[2]....
        /*054c*/ 	.word	0xffffffff


	//   ....[3]....
        /*0550*/ 	.word	0xffffffff


	//   ....[4]....
        /*0554*/ 	.word	0xffffffff


	//   ....[5]....
        /*0558*/ 	.word	0xffffffff


	//   ....[6]....
        /*055c*/ 	.word	0xffffffff


	//   ....[7]....
        /*0560*/ 	.word	0xffffffff


	//   ....[8]....
        /*0564*/ 	.word	0xffffffff


	//   ....[9]....
        /*0568*/ 	.word	0xffffffff


	//   ....[10]....
        /*056c*/ 	.word	0xffffffff


	//   ....[11]....
        /*0570*/ 	.word	0xffffffff


	//   ....[12]....
        /*0574*/ 	.word	0xffffffff


	//   ....[13]....
        /*0578*/ 	.word	0xffffffff


	//   ....[14]....
        /*057c*/ 	.word	0xffffffff


	//   ....[15]....
        /*0580*/ 	.word	0xffffffff


	//   ....[16]....
        /*0584*/ 	.word	0xffffffff


	//   ....[17]....
        /*0588*/ 	.word	0xffffffff


	//   ....[18]....
        /*058c*/ 	.word	0xffffffff


	//   ....[19]....
        /*0590*/ 	.word	0xffffffff


	//   ....[20]....
        /*0594*/ 	.word	0xffffffff


	//   ....[21]....
        /*0598*/ 	.word	0xffffffff


	//   ....[22]....
        /*059c*/ 	.word	0xffffffff


	//   ....[23]....
        /*05a0*/ 	.word	0xffffffff


	//   ....[24]....
        /*05a4*/ 	.word	0xffffffff


	//   ....[25]....
        /*05a8*/ 	.word	0xffffffff


	//   ....[26]....
        /*05ac*/ 	.word	0xffffffff


	//   ....[27]....
        /*05b0*/ 	.word	0xffffffff


	//   ....[28]....
        /*05b4*/ 	.word	0xffffffff


	//   ....[29]....
        /*05b8*/ 	.word	0xffffffff


	//   ....[30]....
        /*05bc*/ 	.word	0xffffffff


	//   ....[31]....
        /*05c0*/ 	.word	0xffffffff


	//   ....[32]....
        /*05c4*/ 	.word	0xffffffff


	//   ....[33]....
        /*05c8*/ 	.word	0xffffffff


	//   ....[34]....
        /*05cc*/ 	.word	0xffffffff


	//   ....[35]....
        /*05d0*/ 	.word	0xffffffff


	//   ....[36]....
        /*05d4*/ 	.word	0xffffffff


	//   ....[37]....
        /*05d8*/ 	.word	0xffffffff


	//   ....[38]....
        /*05dc*/ 	.word	0xffffffff


	//   ....[39]....
        /*05e0*/ 	.word	0xffffffff


	//   ....[40]....
        /*05e4*/ 	.word	0xffffffff


	//   ....[41]....
        /*05e8*/ 	.word	0xffffffff


	//   ....[42]....
        /*05ec*/ 	.word	0xffffffff


	//   ....[43]....
        /*05f0*/ 	.word	0xffffffff


	//   ....[44]....
        /*05f4*/ 	.word	0xffffffff


	//   ....[45]....
        /*05f8*/ 	.word	0xffffffff


	//   ....[46]....
        /*05fc*/ 	.word	0xffffffff


	//   ....[47]....
        /*0600*/ 	.word	0xffffffff


	//   ....[48]....
        /*0604*/ 	.word	0xffffffff


	//   ....[49]....
        /*0608*/ 	.word	0xffffffff


	//   ....[50]....
        /*060c*/ 	.word	0xffffffff


	//   ....[51]....
        /*0610*/ 	.word	0xffffffff


	//   ....[52]....
        /*0614*/ 	.word	0xffffffff


	//   ....[53]....
        /*0618*/ 	.word	0xffffffff


	//   ....[54]....
        /*061c*/ 	.word	0xffffffff


	//   ....[55]....
        /*0620*/ 	.word	0xffffffff


	//   ....[56]....
        /*0624*/ 	.word	0xffffffff


	//   ....[57]....
        /*0628*/ 	.word	0xffffffff


	//   ....[58]....
        /*062c*/ 	.word	0xffffffff


	//   ....[59]....
        /*0630*/ 	.word	0xffffffff


	//   ....[60]....
        /*0634*/ 	.word	0xffffffff


	//   ....[61]....
        /*0638*/ 	.word	0xffffffff


	//   ....[62]....
        /*063c*/ 	.word	0xffffffff


	//   ....[63]....
        /*0640*/ 	.word	0xffffffff


	//   ....[64]....
        /*0644*/ 	.word	0xffffffff


	//   ....[65]....
        /*0648*/ 	.word	0xffffffff


	//   ....[66]....
        /*064c*/ 	.word	0xffffffff


	//   ....[67]....
        /*0650*/ 	.word	0xffffffff


	//   ....[68]....
        /*0654*/ 	.word	0xffffffff


	//   ....[69]....
        /*0658*/ 	.word	0xffffffff


	//   ....[70]....
        /*065c*/ 	.word	0xffffffff


	//   ....[71]....
        /*0660*/ 	.word	0xffffffff


	//   ....[72]....
        /*0664*/ 	.word	0xffffffff


	//   ....[73]....
        /*0668*/ 	.word	0xffffffff


	//   ....[74]....
        /*066c*/ 	.word	0xffffffff


	//   ....[75]....
        /*0670*/ 	.word	0xffffffff


	//   ....[76]....
        /*0674*/ 	.word	0xffffffff


	//   ....[77]....
        /*0678*/ 	.word	0xffffffff


	//   ....[78]....
        /*067c*/ 	.word	0xffffffff


	//   ....[79]....
        /*0680*/ 	.word	0xffffffff


	//   ....[80]....
        /*0684*/ 	.word	0xffffffff


	//   ....[81]....
        /*0688*/ 	.word	0xffffffff


	//   ....[82]....
        /*068c*/ 	.word	0xffffffff


	//   ....[83]....
        /*0690*/ 	.word	0xffffffff


	//   ....[84]....
        /*0694*/ 	.word	0xffffffff


	//   ....[85]....
        /*0698*/ 	.word	0xffffffff


	//   ....[86]....
        /*069c*/ 	.word	0xffffffff


	//   ....[87]....
        /*06a0*/ 	.word	0xffffffff


	//   ....[88]....
        /*06a4*/ 	.word	0x0500000f


	//   ....[89]....
        /*06a8*/ 	.word	0x0500000f


	//   ....[90]....
        /*06ac*/ 	.word	0x0500000f


	//   ....[91]....
        /*06b0*/ 	.word	0x0500000f


	//   ....[92]....
        /*06b4*/ 	.word	0x0500000f


	//   ....[93]....
        /*06b8*/ 	.word	0x0500000f


	//   ....[94]....
        /*06bc*/ 	.word	0x0500000f


	//   ....[95]....
        /*06c0*/ 	.word	0x0500000f


	//   ....[96]....
        /*06c4*/ 	.word	0x0500000f


	//   ....[97]....
        /*06c8*/ 	.word	0x0500000f


	//   ....[98]....
        /*06cc*/ 	.word	0x0500000f


	//   ....[99]....
        /*06d0*/ 	.word	0x0500000f


	//   ....[100]....
        /*06d4*/ 	.word	0x0500000f


	//   ....[101]....
        /*06d8*/ 	.word	0x0500000f


	//   ....[102]....
        /*06dc*/ 	.word	0x0500000f


	//   ....[103]....
        /*06e0*/ 	.word	0x0500000f


	//   ....[104]....
        /*06e4*/ 	.word	0x0500000f


	//   ....[105]....
        /*06e8*/ 	.word	0x0500000f


	//   ....[106]....
        /*06ec*/ 	.word	0x0500000f


	//   ....[107]....
        /*06f0*/ 	.word	0x0500000f


	//   ....[108]....
        /*06f4*/ 	.word	0x0500000f


	//   ....[109]....
        /*06f8*/ 	.word	0x0500000f


	//   ....[110]....
        /*06fc*/ 	.word	0x0500000f


	//   ....[111]....
        /*0700*/ 	.word	0x0500000f


	//   ....[112]....
        /*0704*/ 	.word	0x0500000f


	//   ....[113]....
        /*0708*/ 	.word	0x0500000f


	//   ....[114]....
        /*070c*/ 	.word	0x0500000f


	//----- nvinfo : EIATTR_COOP_GROUP_INSTR_OFFSETS
	.align		4
.L_554:
        /*0710*/ 	.byte	0x04, 0x28
        /*0712*/ 	.short	(.L_556 - .L_555)


	//   ....[0]....
.L_555:
        /*0714*/ 	.word	0x00000060


	//   ....[1]....
        /*0718*/ 	.word	0x00000140


	//   ....[2]....
        /*071c*/ 	.word	0x00000190


	//   ....[3]....
        /*0720*/ 	.word	0x00000380


	//   ....[4]....
        /*0724*/ 	.word	0x000004e0


	//   ....[5]....
        /*0728*/ 	.word	0x00000600


	//   ....[6]....
        /*072c*/ 	.word	0x00000760


	//   ....[7]....
        /*0730*/ 	.word	0x00001ad0


	//   ....[8]....
        /*0734*/ 	.word	0x00003870


	//   ....[9]....
        /*0738*/ 	.word	0x00003e60


	//   ....[10]....
        /*073c*/ 	.word	0x00003e90


	//   ....[11]....
        /*0740*/ 	.word	0x000045f0


	//   ....[12]....
        /*0744*/ 	.word	0x00004690


	//   ....[13]....
        /*0748*/ 	.word	0x00004b00


	//   ....[14]....
        /*074c*/ 	.word	0x00004b70


	//   ....[15]....
        /*0750*/ 	.word	0x00005500


	//   ....[16]....
        /*0754*/ 	.word	0x000057e0


	//   ....[17]....
        /*0758*/ 	.word	0x000057f0


	//   ....[18]....
        /*075c*/ 	.word	0x00005f40


	//   ....[19]....
        /*0760*/ 	.word	0x00005fb0


	//   ....[20]....
        /*0764*/ 	.word	0x00006410


	//   ....[21]....
        /*0768*/ 	.word	0x000064b0


	//   ....[22]....
        /*076c*/ 	.word	0x00007710


	//   ....[23]....
        /*0770*/ 	.word	0x00007e30


	//   ....[24]....
        /*0774*/ 	.word	0x00007ea0


	//   ....[25]....
        /*0778*/ 	.word	0x00008190


	//   ....[26]....
        /*077c*/ 	.word	0x00008350


	//   ....[27]....
        /*0780*/ 	.word	0x000093f0


	//   ....[28]....
        /*0784*/ 	.word	0x00009430


	//   ....[29]....
        /*0788*/ 	.word	0x00009470


	//   ....[30]....
        /*078c*/ 	.word	0x000094e0


	//   ....[31]....
        /*0790*/ 	.word	0x00009510


	//   ....[32]....
        /*0794*/ 	.word	0x0000ae70


	//   ....[33]....
        /*0798*/ 	.word	0x0000b4a0


	//   ....[34]....
        /*079c*/ 	.word	0x0000b4d0


	//   ....[35]....
        /*07a0*/ 	.word	0x0000b4f0


	//   ....[36]....
        /*07a4*/ 	.word	0x0000b510


	//   ....[37]....
        /*07a8*/ 	.word	0x0000bb90


	//   ....[38]....
        /*07ac*/ 	.word	0x0000bbb0


	//   ....[39]....
        /*07b0*/ 	.word	0x0000bde0


	//   ....[40]....
        /*07b4*/ 	.word	0x0000be00


	//   ....[41]....
        /*07b8*/ 	.word	0x0000c990


	//   ....[42]....
        /*07bc*/ 	.word	0x0000c9c0


	//   ....[43]....
        /*07c0*/ 	.word	0x0000cc00


	//   ....[44]....
        /*07c4*/ 	.word	0x0000cc20


	//   ....[45]....
        /*07c8*/ 	.word	0x0000ced0


	//   ....[46]....
        /*07cc*/ 	.word	0x0000d0a0


	//   ....[47]....
        /*07d0*/ 	.word	0x0000d0d0


	//   ....[48]....
        /*07d4*/ 	.word	0x0000d100


	//   ....[49]....
        /*07d8*/ 	.word	0x0000d130


	//   ....[50]....
        /*07dc*/ 	.word	0x0000d160


	//   ....[51]....
        /*07e0*/ 	.word	0x0000d190


	//   ....[52]....
        /*07e4*/ 	.word	0x0000d300


	//   ....[53]....
        /*07e8*/ 	.word	0x0000d330


	//   ....[54]....
        /*07ec*/ 	.word	0x0000d360


	//   ....[55]....
        /*07f0*/ 	.word	0x0000d390


	//   ....[56]....
        /*07f4*/ 	.word	0x0000d3c0


	//   ....[57]....
        /*07f8*/ 	.word	0x0000d3f0


	//   ....[58]....
        /*07fc*/ 	.word	0x0000d490


	//   ....[59]....
        /*0800*/ 	.word	0x0000d4f0


	//   ....[60]....
        /*0804*/ 	.word	0x0000d580


	//   ....[61]....
        /*0808*/ 	.word	0x0000e7d0


	//   ....[62]....
        /*080c*/ 	.word	0x0000f320


	//   ....[63]....
        /*0810*/ 	.word	0x0000f350


	//   ....[64]....
        /*0814*/ 	.word	0x0000f3f0


	//   ....[65]....
        /*0818*/ 	.word	0x0000f410


	//   ....[66]....
        /*081c*/ 	.word	0x0000f490


	//   ....[67]....
        /*0820*/ 	.word	0x0000f4b0


	//   ....[68]....
        /*0824*/ 	.word	0x0000f4c0


	//   ....[69]....
        /*0828*/ 	.word	0x0000f530


	//   ....[70]....
        /*082c*/ 	.word	0x000131a0


	//   ....[71]....
        /*0830*/ 	.word	0x000131d0


	//   ....[72]....
        /*0834*/ 	.word	0x00013210


	//   ....[73]....
        /*0838*/ 	.word	0x00013240


	//   ....[74]....
        /*083c*/ 	.word	0x00013270


	//   ....[75]....
        /*0840*/ 	.word	0x000132a0


	//   ....[76]....
        /*0844*/ 	.word	0x000132d0


	//   ....[77]....
        /*0848*/ 	.word	0x00013300


	//   ....[78]....
        /*084c*/ 	.word	0x00013480


	//   ....[79]....
        /*0850*/ 	.word	0x000134b0


	//   ....[80]....
        /*0854*/ 	.word	0x000134e0


	//   ....[81]....
        /*0858*/ 	.word	0x00013510


	//   ....[82]....
        /*085c*/ 	.word	0x00013540


	//   ....[83]....
        /*0860*/ 	.word	0x00013570


	//   ....[84]....
        /*0864*/ 	.word	0x00013630


	//   ....[85]....
        /*0868*/ 	.word	0x00013650


	//   ....[86]....
        /*086c*/ 	.word	0x000136c0


	//   ....[87]....
        /*0870*/ 	.word	0x00013d80


	//   ....[88]....
        /*0874*/ 	.word	0x000143e0


	//   ....[89]....
        /*0878*/ 	.word	0x00014560


	//   ....[90]....
        /*087c*/ 	.word	0x000145d0


	//   ....[91]....
        /*0880*/ 	.word	0x00014630


	//   ....[92]....
        /*0884*/ 	.word	0x00014720


	//   ....[93]....
        /*0888*/ 	.word	0x00014780


	//   ....[94]....
        /*088c*/ 	.word	0x00014880


	//   ....[95]....
        /*0890*/ 	.word	0x000148e0


	//   ....[96]....
        /*0894*/ 	.word	0x000149c0


	//   ....[97]....
        /*0898*/ 	.word	0x00014cf0


	//   ....[98]....
        /*089c*/ 	.word	0x00014d90


	//   ....[99]....
        /*08a0*/ 	.word	0x00014eb0


	//   ....[100]....
        /*08a4*/ 	.word	0x00014f20


	//   ....[101]....
        /*08a8*/ 	.word	0x00014f90


	//   ....[102]....
        /*08ac*/ 	.word	0x00015000


	//   ....[103]....
        /*08b0*/ 	.word	0x00015070


	//   ....[104]....
        /*08b4*/ 	.word	0x000150f0


	//   ....[105]....
        /*08b8*/ 	.word	0x00015180


	//   ....[106]....
        /*08bc*/ 	.word	0x00015210


	//   ....[107]....
        /*08c0*/ 	.word	0x00015280


	//   ....[108]....
        /*08c4*/ 	.word	0x000152f0


	//   ....[109]....
        /*08c8*/ 	.word	0x00015360


	//   ....[110]....
        /*08cc*/ 	.word	0x000153e0


	//   ....[111]....
        /*08d0*/ 	.word	0x00015450


	//   ....[112]....
        /*08d4*/ 	.word	0x000154f0


	//   ....[113]....
        /*08d8*/ 	.word	0x00015580


	//   ....[114]....
        /*08dc*/ 	.word	0x000156b0


	//----- nvinfo : EIATTR_REG_RECONFIG
	.align		4
.L_556:
        /*08e0*/ 	.byte	0x01, 0x54
	.zero		2


	//----- nvinfo : EIATTR_SYSCALL_OFFSETS
	.align		4
        /*08e4*/ 	.byte	0x04, 0x46
        /*08e6*/ 	.short	(.L_558 - .L_557)


	//   ....[0]....
.L_557:
        /*08e8*/ 	.word	0x00003a40


	//   ....[1]....
        /*08ec*/ 	.word	0x0000e3d0


	//   ....[2]....
        /*08f0*/ 	.word	0x0000e530


	//   ....[3]....
        /*08f4*/ 	.word	0x0000e630


	//   ....[4]....
        /*08f8*/ 	.word	0x0000ef60


	//----- nvinfo : EIATTR_MBARRIER_INSTR_OFFSETS
	.align		4
.L_558:
        /*08fc*/ 	.byte	0x04, 0x39
        /*08fe*/ 	.short	(.L_560 - .L_559)


	//   ....[0]....
.L_559:
        /*0900*/ 	.word	0x00000270
        /*0904*/ 	.word	0x000000ff
        /*0908*/ 	.word	0x00028c00
        /*090c*/ 	.short	0x0100
        /*090e*/ 	.byte	0x08
	.zero		1


	//   ....[1]....
        /*0910*/ 	.word	0x00000280
        /*0914*/ 	.word	0x000000ff
        /*0918*/ 	.word	0x00028c20
        /*091c*/ 	.short	0x0100
        /*091e*/ 	.byte	0x08
	.zero		1


	//   ....[2]....
        /*0920*/ 	.word	0x00000330
        /*0924*/ 	.word	0x000000ff
        /*0928*/ 	.word	0x00028c30
        /*092c*/ 	.short	0x0100
        /*092e*/ 	.byte	0x06
	.zero		1


	//   ....[3]....
        /*0930*/ 	.word	0x00000340
        /*0934*/ 	.word	0x000000ff
        /*0938*/ 	.word	0x00028c40
        /*093c*/ 	.short	0x0100
        /*093e*/ 	.byte	0x06
	.zero		1


	//   ....[4]....
        /*0940*/ 	.word	0x00000350
        /*0944*/ 	.word	0x000000ff
        /*0948*/ 	.word	0x00028c38
        /*094c*/ 	.short	0x0100
        /*094e*/ 	.byte	0x06
	.zero		1


	//   ....[5]....
        /*0950*/ 	.word	0x00000360
        /*0954*/ 	.word	0x000000ff
        /*0958*/ 	.word	0x00028c48
        /*095c*/ 	.short	0x0100
        /*095e*/ 	.byte	0x06
	.zero		1


	//   ....[6]....
        /*0960*/ 	.word	0x00000490
        /*0964*/ 	.word	0x000000ff
        /*0968*/ 	.word	0x00028c50
        /*096c*/ 	.short	0x0100
        /*096e*/ 	.byte	0x08
	.zero		1


	//   ....[7]....
        /*0970*/ 	.word	0x000004a0
        /*0974*/ 	.word	0x000000ff
        /*0978*/ 	.word	0x00028c60
        /*097c*/ 	.short	0x0100
        /*097e*/ 	.byte	0x08
	.zero		1


	//   ....[8]....
        /*0980*/ 	.word	0x000004b0
        /*0984*/ 	.word	0x000000ff
        /*0988*/ 	.word	0x00028c58
        /*098c*/ 	.short	0x0100
        /*098e*/ 	.byte	0x08
	.zero		1


	//   ....[9]....
        /*0990*/ 	.word	0x000004c0
        /*0994*/ 	.word	0x000000ff
        /*0998*/ 	.word	0x00028c68
        /*099c*/ 	.short	0x0100
        /*099e*/ 	.byte	0x08
	.zero		1


	//   ....[10]....
        /*09a0*/ 	.word	0x000005b0
        /*09a4*/ 	.word	0x000000ff
        /*09a8*/ 	.word	0x00028c70
        /*09ac*/ 	.short	0x0100
        /*09ae*/ 	.byte	0x06
	.zero		1


	//   ....[11]....
        /*09b0*/ 	.word	0x000005c0
        /*09b4*/ 	.word	0x000000ff
        /*09b8*/ 	.word	0x00028c80
        /*09bc*/ 	.short	0x0100
        /*09be*/ 	.byte	0x06
	.zero		1


	//   ....[12]....
        /*09c0*/ 	.word	0x000005d0
        /*09c4*/ 	.word	0x000000ff
        /*09c8*/ 	.word	0x00028c78
        /*09cc*/ 	.short	0x0100
        /*09ce*/ 	.byte	0x06
	.zero		1


	//   ....[13]....
        /*09d0*/ 	.word	0x000005e0
        /*09d4*/ 	.word	0x000000ff
        /*09d8*/ 	.word	0x00028c88
        /*09dc*/ 	.short	0x0100
        /*09de*/ 	.byte	0x06
	.zero		1


	//   ....[14]....
        /*09e0*/ 	.word	0x00000710
        /*09e4*/ 	.word	0x000000ff
        /*09e8*/ 	.word	0x00028c90
        /*09ec*/ 	.short	0x0100
        /*09ee*/ 	.byte	0x08
	.zero		1


	//   ....[15]....
        /*09f0*/ 	.word	0x00000720
        /*09f4*/ 	.word	0x000000ff
        /*09f8*/ 	.word	0x00028ca0
        /*09fc*/ 	.short	0x0100
        /*09fe*/ 	.byte	0x08
	.zero		1


	//   ....[16]....
        /*0a00*/ 	.word	0x00000730
        /*0a04*/ 	.word	0x000000ff
        /*0a08*/ 	.word	0x00028c98
        /*0a0c*/ 	.short	0x0100
        /*0a0e*/ 	.byte	0x08
	.zero		1


	//   ....[17]....
        /*0a10*/ 	.word	0x00000740
        /*0a14*/ 	.word	0x000000ff
        /*0a18*/ 	.word	0x00028ca8
        /*0a1c*/ 	.short	0x0100
        /*0a1e*/ 	.byte	0x08
	.zero		1


	//   ....[18]....
        /*0a20*/ 	.word	0x00000870
        /*0a24*/ 	.word	0x000000ff
        /*0a28*/ 	.word	0x00028cb0
        /*0a2c*/ 	.short	0x0100
        /*0a2e*/ 	.byte	0x08
	.zero		1


	//   ....[19]....
        /*0a30*/ 	.word	0x00000880
        /*0a34*/ 	.word	0x000000ff
        /*0a38*/ 	.word	0x00028cc0
        /*0a3c*/ 	.short	0x0100
        /*0a3e*/ 	.byte	0x08
	.zero		1


	//   ....[20]....
        /*0a40*/ 	.word	0x00000890
        /*0a44*/ 	.word	0x000000ff
        /*0a48*/ 	.word	0x00028cb8
        /*0a4c*/ 	.short	0x0100
        /*0a4e*/ 	.byte	0x08
	.zero		1


	//   ....[21]....
        /*0a50*/ 	.word	0x000008a0
        /*0a54*/ 	.word	0x000000ff
        /*0a58*/ 	.word	0x00028cc8
        /*0a5c*/ 	.short	0x0100
        /*0a5e*/ 	.byte	0x08
	.zero		1


	//   ....[22]....
        /*0a60*/ 	.word	0x00001be0
        /*0a64*/ 	.word	0x000000ff
        /*0a68*/ 	.word	0x00028c50
        /*0a6c*/ 	.short	0x010a
        /*0a6e*/ 	.byte	0x15
	.zero		1


	//   ....[23]....
        /*0a70*/ 	.word	0x00001ea0
        /*0a74*/ 	.word	0x00000000
        /*0a78*/ 	.word	0x00000000
        /*0a7c*/ 	.short	0x0101
        /*0a7e*/ 	.byte	0x3f
	.zero		1


	//   ....[24]....
        /*0a80*/ 	.word	0x000027f0
        /*0a84*/ 	.word	0x000000ff
        /*0a88*/ 	.word	0x00028c50
        /*0a8c*/ 	.short	0x010a
        /*0a8e*/ 	.byte	0x15
	.zero		1


	//   ....[25]....
        /*0a90*/ 	.word	0x00002830
        /*0a94*/ 	.word	0x000000ff
        /*0a98*/ 	.word	0x00028c50
        /*0a9c*/ 	.short	0x010a
        /*0a9e*/ 	.byte	0x15
	.zero		1


	//   ....[26]....
        /*0aa0*/ 	.word	0x00002a00
        /*0aa4*/ 	.word	0x00000000
        /*0aa8*/ 	.word	0x00000000
        /*0aac*/ 	.short	0x0101
        /*0aae*/ 	.byte	0x3f
	.zero		1


	//   ....[27]....
        /*0ab0*/ 	.word	0x00003ac0
        /*0ab4*/ 	.word	0x000000ff
        /*0ab8*/ 	.word	0x00028c00
        /*0abc*/ 	.short	0x010a
        /*0abe*/ 	.byte	0x2e
	.zero		1


	//   ....[28]....
        /*0ac0*/ 	.word	0x00003b40
        /*0ac4*/ 	.word	0x00000007
        /*0ac8*/ 	.word	0x00028c30
        /*0acc*/ 	.short	0x010a
        /*0ace*/ 	.byte	0x3f
	.zero		1


	//   ....[29]....
        /*0ad0*/ 	.word	0x00003b80
        /*0ad4*/ 	.word	0x00000007
        /*0ad8*/ 	.word	0x00028c30
        /*0adc*/ 	.short	0x010a
        /*0ade*/ 	.byte	0x3f
	.zero		1


	//   ....[30]....
        /*0ae0*/ 	.word	0x00004d80
        /*0ae4*/ 	.word	0x00000003
        /*0ae8*/ 	.word	0x00000000
        /*0aec*/ 	.short	0x0101
        /*0aee*/ 	.byte	0x3f
	.zero		1


	//   ....[31]....
        /*0af0*/ 	.word	0x000051c0
        /*0af4*/ 	.word	0x00000007
        /*0af8*/ 	.word	0x00028c50
        /*0afc*/ 	.short	0x010a
        /*0afe*/ 	.byte	0x3f
	.zero		1


	//   ....[32]....
        /*0b00*/ 	.word	0x00005200
        /*0b04*/ 	.word	0x00000007
        /*0b08*/ 	.word	0x00028c50
        /*0b0c*/ 	.short	0x010a
        /*0b0e*/ 	.byte	0x3f
	.zero		1


	//   ....[33]....
        /*0b10*/ 	.word	0x00005520
        /*0b14*/ 	.word	0x00000007
        /*0b18*/ 	.word	0x00000000
        /*0b1c*/ 	.short	0x0101
        /*0b1e*/ 	.byte	0x3f
	.zero		1


	//   ....[34]....
        /*0b20*/ 	.word	0x00005630
        /*0b24*/ 	.word	0x000000ff
        /*0b28*/ 	.word	0x00028c30
        /*0b2c*/ 	.short	0x010a
        /*0b2e*/ 	.byte	0x19
	.zero		1


	//   ....[35]....
        /*0b30*/ 	.word	0x00005670
        /*0b34*/ 	.word	0x000000ff
        /*0b38*/ 	.word	0x00028c30
        /*0b3c*/ 	.short	0x010a
        /*0b3e*/ 	.byte	0x19
	.zero		1


	//   ....[36]....
        /*0b40*/ 	.word	0x00006770
        /*0b44*/ 	.word	0x0000009f
        /*0b48*/ 	.word	0x00000000
        /*0b4c*/ 	.short	0x0101
        /*0b4e*/ 	.byte	0x3f
	.zero		1


	//   ....[37]....
        /*0b50*/ 	.word	0x00007450
        /*0b54*/ 	.word	0x000000ff
        /*0b58*/ 	.word	0x00028c50
        /*0b5c*/ 	.short	0x010a
        /*0b5e*/ 	.byte	0x19
	.zero		1


	//   ....[38]....
        /*0b60*/ 	.word	0x00007490
        /*0b64*/ 	.word	0x000000ff
        /*0b68*/ 	.word	0x00028c50
        /*0b6c*/ 	.short	0x010a
        /*0b6e*/ 	.byte	0x19
	.zero		1


	//   ....[39]....
        /*0b70*/ 	.word	0x00007730
        /*0b74*/ 	.word	0x000000b2
        /*0b78*/ 	.word	0x00000000
        /*0b7c*/ 	.short	0x0101
        /*0b7e*/ 	.byte	0x3f
	.zero		1


	//   ....[40]....
        /*0b80*/ 	.word	0x00007860
        /*0b84*/ 	.word	0x000000ff
        /*0b88*/ 	.word	0x00028c30
        /*0b8c*/ 	.short	0x010a
        /*0b8e*/ 	.byte	0x18
	.zero		1


	//   ....[41]....
        /*0b90*/ 	.word	0x000078a0
        /*0b94*/ 	.word	0x000000ff
        /*0b98*/ 	.word	0x00028c30
        /*0b9c*/ 	.short	0x010a
        /*0b9e*/ 	.byte	0x18
	.zero		1


	//   ....[42]....
        /*0ba0*/ 	.word	0x000086f0
        /*0ba4*/ 	.word	0x00000098
        /*0ba8*/ 	.word	0x00000000
        /*0bac*/ 	.short	0x0101
        /*0bae*/ 	.byte	0x3f
	.zero		1


	//   ....[43]....
        /*0bb0*/ 	.word	0x00009140
        /*0bb4*/ 	.word	0x000000ff
        /*0bb8*/ 	.word	0x00028c50
        /*0bbc*/ 	.short	0x010a
        /*0bbe*/ 	.byte	0x18
	.zero		1


	//   ....[44]....
        /*0bc0*/ 	.word	0x00009180
        /*0bc4*/ 	.word	0x000000ff
        /*0bc8*/ 	.word	0x00028c50
        /*0bcc*/ 	.short	0x010a
        /*0bce*/ 	.byte	0x18
	.zero		1


	//   ....[45]....
        /*0bd0*/ 	.word	0x00009410
        /*0bd4*/ 	.word	0x000000aa
        /*0bd8*/ 	.word	0x00000000
        /*0bdc*/ 	.short	0x0101
        /*0bde*/ 	.byte	0x3f
	.zero		1


	//   ....[46]....
        /*0be0*/ 	.word	0x0000bba0
        /*0be4*/ 	.word	0x000000ff
        /*0be8*/ 	.word	0x00000000
        /*0bec*/ 	.short	0x0101
        /*0bee*/ 	.byte	0x04
	.zero		1


	//   ....[47]....
        /*0bf0*/ 	.word	0x0000ea60
        /*0bf4*/ 	.word	0x00000000
        /*0bf8*/ 	.word	0x00028c40
        /*0bfc*/ 	.short	0x010a
        /*0bfe*/ 	.byte	0x3f
	.zero		1


	//   ....[48]....
        /*0c00*/ 	.word	0x0000f5e0
        /*0c04*/ 	.word	0x00000008
        /*0c08*/ 	.word	0x00028c00
        /*0c0c*/ 	.short	0x0107
        /*0c0e*/ 	.byte	0x3f
	.zero		1


	//   ....[49]....
        /*0c10*/ 	.word	0x0000f6e0
        /*0c14*/ 	.word	0x00000002
        /*0c18*/ 	.word	0x00028c00
        /*0c1c*/ 	.short	0x0101
        /*0c1e*/ 	.byte	0x3f
	.zero		1


	//   ....[50]....
        /*0c20*/ 	.word	0x0000f700
        /*0c24*/ 	.word	0x00000002
        /*0c28*/ 	.word	0x00028c20
        /*0c2c*/ 	.short	0x010a
        /*0c2e*/ 	.byte	0x3f
	.zero		1


	//   ....[51]....
        /*0c30*/ 	.word	0x0000f810
        /*0c34*/ 	.word	0x00000000
        /*0c38*/ 	.word	0x00028c60
        /*0c3c*/ 	.short	0x010a
        /*0c3e*/ 	.byte	0x3f
	.zero		1


	//   ....[52]....
        /*0c40*/ 	.word	0x000104f0
        /*0c44*/ 	.word	0x00000003
        /*0c48*/ 	.word	0x00028c40
        /*0c4c*/ 	.short	0x010a
        /*0c4e*/ 	.byte	0x3f
	.zero		1


	//   ....[53]....
        /*0c50*/ 	.word	0x00010750
        /*0c54*/ 	.word	0x00000003
        /*0c58*/ 	.word	0x00028c60
        /*0c5c*/ 	.short	0x010a
        /*0c5e*/ 	.byte	0x3f
	.zero		1


	//   ....[54]....
        /*0c60*/ 	.word	0x000113d0
        /*0c64*/ 	.word	0x00000004
        /*0c68*/ 	.word	0x00028c40
        /*0c6c*/ 	.short	0x010a
        /*0c6e*/ 	.byte	0x3f
	.zero		1


	//   ....[55]....
        /*0c70*/ 	.word	0x00011620
        /*0c74*/ 	.word	0x00000004
        /*0c78*/ 	.word	0x00028c60
        /*0c7c*/ 	.short	0x010a
        /*0c7e*/ 	.byte	0x3f
	.zero		1


	//   ....[56]....
        /*0c80*/ 	.word	0x00012230
        /*0c84*/ 	.word	0x00000004
        /*0c88*/ 	.word	0x00028c40
        /*0c8c*/ 	.short	0x010a
        /*0c8e*/ 	.byte	0x3f
	.zero		1


	//   ....[57]....
        /*0c90*/ 	.word	0x00012490
        /*0c94*/ 	.word	0x00000004
        /*0c98*/ 	.word	0x00028c60
        /*0c9c*/ 	.short	0x010a
        /*0c9e*/ 	.byte	0x3f
	.zero		1


	//   ....[58]....
        /*0ca0*/ 	.word	0x00013d00
        /*0ca4*/ 	.word	0x00000000
        /*0ca8*/ 	.word	0x00028c20
        /*0cac*/ 	.short	0x010a
        /*0cae*/ 	.byte	0x3f
	.zero		1


	//   ....[59]....
        /*0cb0*/ 	.word	0x00013ec0
        /*0cb4*/ 	.word	0x00000006
        /*0cb8*/ 	.word	0x00000000
        /*0cbc*/ 	.short	0x010a
        /*0cbe*/ 	.byte	0x3f
	.zero		1


	//   ....[60]....
        /*0cc0*/ 	.word	0x00013f30
        /*0cc4*/ 	.word	0x00000007
        /*0cc8*/ 	.word	0x00000000
        /*0ccc*/ 	.short	0x010a
        /*0cce*/ 	.byte	0x3f
	.zero		1


	//   ....[61]....
        /*0cd0*/ 	.word	0x00013fa0
        /*0cd4*/ 	.word	0x00000004
        /*0cd8*/ 	.word	0x00000000
        /*0cdc*/ 	.short	0x010a
        /*0cde*/ 	.byte	0x3f
	.zero		1


	//   ....[62]....
        /*0ce0*/ 	.word	0x00013fd0
        /*0ce4*/ 	.word	0x00000003
        /*0ce8*/ 	.word	0x00000000
        /*0cec*/ 	.short	0x010a
        /*0cee*/ 	.byte	0x3f
	.zero		1


	//   ....[63]....
        /*0cf0*/ 	.word	0x00014040
        /*0cf4*/ 	.word	0x00000003
        /*0cf8*/ 	.word	0x00028c50
        /*0cfc*/ 	.short	0x010a
        /*0cfe*/ 	.byte	0x3f
	.zero		1


	//   ....[64]....
        /*0d00*/ 	.word	0x000140a0
        /*0d04*/ 	.word	0x00000003
        /*0d08*/ 	.word	0x00028c50
        /*0d0c*/ 	.short	0x010a
        /*0d0e*/ 	.byte	0x3f
	.zero		1


	//   ....[65]....
        /*0d10*/ 	.word	0x00014100
        /*0d14*/ 	.word	0x00000003
        /*0d18*/ 	.word	0x00028c00
        /*0d1c*/ 	.short	0x010a
        /*0d1e*/ 	.byte	0x3f
	.zero		1


	//   ....[66]....
        /*0d20*/ 	.word	0x00014150
        /*0d24*/ 	.word	0x00000007
        /*0d28*/ 	.word	0x00028c30
        /*0d2c*/ 	.short	0x010a
        /*0d2e*/ 	.byte	0x3f
	.zero		1


	//   ....[67]....
        /*0d30*/ 	.word	0x000141a0
        /*0d34*/ 	.word	0x00000007
        /*0d38*/ 	.word	0x00028c50
        /*0d3c*/ 	.short	0x010a
        /*0d3e*/ 	.byte	0x3f
	.zero		1


	//   ....[68]....
        /*0d40*/ 	.word	0x00014200
        /*0d44*/ 	.word	0x00000006
        /*0d48*/ 	.word	0x00028c30
        /*0d4c*/ 	.short	0x010a
        /*0d4e*/ 	.byte	0x3f
	.zero		1


	//   ....[69]....
        /*0d50*/ 	.word	0x00014250
        /*0d54*/ 	.word	0x000000b2
        /*0d58*/ 	.word	0x00028c50
        /*0d5c*/ 	.short	0x010a
        /*0d5e*/ 	.byte	0x3f
	.zero		1


	//   ....[70]....
        /*0d60*/ 	.word	0x000142b0
        /*0d64*/ 	.word	0x00000006
        /*0d68*/ 	.word	0x00028c30
        /*0d6c*/ 	.short	0x010a
        /*0d6e*/ 	.byte	0x3f
	.zero		1


	//   ....[71]....
        /*0d70*/ 	.word	0x00014300
        /*0d74*/ 	.word	0x000000aa
        /*0d78*/ 	.word	0x00028c50
        /*0d7c*/ 	.short	0x010a
        /*0d7e*/ 	.byte	0x3f
	.zero		1


	//   ....[72]....
        /*0d80*/ 	.word	0x000144a0
        /*0d84*/ 	.word	0x00000000
        /*0d88*/ 	.word	0x00028c40
        /*0d8c*/ 	.short	0x010a
        /*0d8e*/ 	.byte	0x3f
	.zero		1


	//   ....[73]....
        /*0d90*/ 	.word	0x00014a10
        /*0d94*/ 	.word	0x00000002
        /*0d98*/ 	.word	0x00028c20
        /*0d9c*/ 	.short	0x010a
        /*0d9e*/ 	.byte	0x3f
	.zero		1


	//   ....[74]....
        /*0da0*/ 	.word	0x00014a60
        /*0da4*/ 	.word	0x00000000
        /*0da8*/ 	.word	0x00028c60
        /*0dac*/ 	.short	0x010a
        /*0dae*/ 	.byte	0x3f
	.zero		1


	//   ....[75]....
        /*0db0*/ 	.word	0x00014ab0
        /*0db4*/ 	.word	0x00000003
        /*0db8*/ 	.word	0x00028c40
        /*0dbc*/ 	.short	0x010a
        /*0dbe*/ 	.byte	0x3f
	.zero		1


	//   ....[76]....
        /*0dc0*/ 	.word	0x00014b00
        /*0dc4*/ 	.word	0x00000003
        /*0dc8*/ 	.word	0x00028c60
        /*0dcc*/ 	.short	0x010a
        /*0dce*/ 	.byte	0x3f
	.zero		1


	//   ....[77]....
        /*0dd0*/ 	.word	0x00014b50
        /*0dd4*/ 	.word	0x00000004
        /*0dd8*/ 	.word	0x00028c40
        /*0ddc*/ 	.short	0x010a
        /*0dde*/ 	.byte	0x3f
	.zero		1


	//   ....[78]....
        /*0de0*/ 	.word	0x00014ba0
        /*0de4*/ 	.word	0x00000004
        /*0de8*/ 	.word	0x00028c60
        /*0dec*/ 	.short	0x010a
        /*0dee*/ 	.byte	0x3f
	.zero		1


	//   ....[79]....
        /*0df0*/ 	.word	0x00014bf0
        /*0df4*/ 	.word	0x00000004
        /*0df8*/ 	.word	0x00028c40
        /*0dfc*/ 	.short	0x010a
        /*0dfe*/ 	.byte	0x3f
	.zero		1


	//   ....[80]....
        /*0e00*/ 	.word	0x00014c40
        /*0e04*/ 	.word	0x00000004
        /*0e08*/ 	.word	0x00028c60
        /*0e0c*/ 	.short	0x010a
        /*0e0e*/ 	.byte	0x3f
	.zero		1


	//   ....[81]....
        /*0e10*/ 	.word	0x000155d0
        /*0e14*/ 	.word	0x00000000
        /*0e18*/ 	.word	0x00028c20
        /*0e1c*/ 	.short	0x010a
        /*0e1e*/ 	.byte	0x3f
	.zero		1


	//   ....[82]....
        /*0e20*/ 	.word	0x00015770
        /*0e24*/ 	.word	0x00000006
        /*0e28*/ 	.word	0x00000000
        /*0e2c*/ 	.short	0x010a
        /*0e2e*/ 	.byte	0x3f
	.zero		1


	//   ....[83]....
        /*0e30*/ 	.word	0x000157c0
        /*0e34*/ 	.word	0x00000007
        /*0e38*/ 	.word	0x00000000
        /*0e3c*/ 	.short	0x010a
        /*0e3e*/ 	.byte	0x3f
	.zero		1


	//   ....[84]....
        /*0e40*/ 	.word	0x00015810
        /*0e44*/ 	.word	0x00000004
        /*0e48*/ 	.word	0x00000000
        /*0e4c*/ 	.short	0x010a
        /*0e4e*/ 	.byte	0x3f
	.zero		1


	//----- nvinfo : EIATTR_NUM_MBARRIERS
	.align		4
.L_560:
        /*0e50*/ 	.byte	0x03, 0x38
        /*0e52*/ 	.short	0x0016


	//----- nvinfo : EIATTR_EXIT_INSTR_OFFSETS
	.align		4
        /*0e54*/ 	.byte	0x04, 0x1c
        /*0e56*/ 	.short	(.L_562 - .L_561)


	//   ....[0]....
.L_561:
        /*0e58*/ 	.word	0x00000a50


	//   ....[1]....
        /*0e5c*/ 	.word	0x0000ce80


	//   ....[2]....
        /*0e60*/ 	.word	0x00014020


	//----- nvinfo : EIATTR_MAX_THREADS
	.align		4
.L_562:
        /*0e64*/ 	.byte	0x04, 0x05
        /*0e66*/ 	.short	(.L_564 - .L_563)
.L_563:
        /*0e68*/ 	.word	0x00000180
        /*0e6c*/ 	.word	0x00000001
        /*0e70*/ 	.word	0x00000001


	//----- nvinfo : EIATTR_CRS_STACK_SIZE
	.align		4
.L_564:
        /*0e74*/ 	.byte	0x04, 0x1e
        /*0e76*/ 	.short	(.L_566 - .L_565)
.L_565:
        /*0e78*/ 	.word	0x00000000


	//----- nvinfo : EIATTR_CBANK_PARAM_SIZE
	.align		4
.L_566:
        /*0e7c*/ 	.byte	0x03, 0x19
        /*0e7e*/ 	.short	0x0af0


	//----- nvinfo : EIATTR_PARAM_CBANK
	.align		4
        /*0e80*/ 	.byte	0x04, 0x0a
        /*0e82*/ 	.short	(.L_568 - .L_567)
	.align		4
.L_567:
        /*0e84*/ 	.word	index@(.nv.constant0._ZN7cutlass13device_kernelIN5flash11enable_sm90INS1_16FlashAttnFwdSm90INS1_25CollectiveMainloopFwdSm90ILi2EN4cute5tupleIJNS5_1CILi1EEES8_S8_EEENS6_IJNS7_ILi64EEESA_SA_EEELi512ENS_6half_tEfNS_4arch4Sm90ELb1ELb0ELb1ELb1ELb0ELb0ELb0ELb0ELb0ELb1ELb0ELb0EEENS1_21CollectiveEpilogueFwdINS6_IJSA_NS7_ILi512EEESA_EEES9_SC_SE_Li256ELb1ELb1ELb0ELb0EEENS1_36VarlenDynamicPersistentTileSchedulerILi64ELi64ELi256ELi128ELb0ELb1ELb1ELb1ELb1ELb1EEEEEEEEEvNT_6ParamsE)
        /*0e88*/ 	.short	0x0210
        /*0e8a*/ 	.short	0x0af0


	//----- nvinfo : EIATTR_SW_WAR
	.align		4
.L_568:
        /*0e8c*/ 	.byte	0x04, 0x36
        /*0e8e*/ 	.short	(.L_570 - .L_569)
.L_569:
        /*0e90*/ 	.word	0x00000008
.L_570:


//--------------------- .nv.info._ZN7cutlass13device_kernelIN5flash11enable_sm90INS1_16FlashAttnFwdSm90INS1_25CollectiveMainloopFwdSm90ILi2EN4cute5tupleIJNS5_1CILi1EEES8_S8_EEENS6_IJNS7_ILi64EEESA_SA_EEELi512ENS_6half_tEfNS_4arch4Sm90ELb1ELb0ELb1ELb1ELb0ELb1ELb0ELb0ELb0ELb1ELb0ELb0EEENS1_21CollectiveEpilogueFwdINS6_IJSA_NS7_ILi512EEESA_EEES9_SC_SE_Li256ELb1ELb1ELb0ELb0EEENS1_36VarlenDynamicPersistentTileSchedulerILi64ELi64ELi256ELi128ELb0ELb1ELb1ELb1ELb1ELb1EEEEEEEEEvNT_6ParamsE --------------------------
	.section	.nv.info._ZN7cutlass13device_kernelIN5flash11enable_sm90INS1_16FlashAttnFwdSm90INS1_25CollectiveMainloopFwdSm90ILi2EN4cute5tupleIJNS5_1CILi1EEES8_S8_EEENS6_IJNS7_ILi64EEESA_SA_EEELi512ENS_6half_tEfNS_4arch4Sm90ELb1ELb0ELb1ELb1ELb0ELb1ELb0ELb0ELb0ELb1ELb0ELb0EEENS1_21CollectiveEpilogueFwdINS6_IJSA_NS7_ILi512EEESA_EEES9_SC_SE_Li256ELb1ELb1ELb0ELb0EEENS1_36VarlenDynamicPersistentTileSchedulerILi64ELi64ELi256ELi128ELb0ELb1ELb1ELb1ELb1ELb1EEEEEEEEEvNT_6ParamsE,"",@"SHT_CUDA_INFO"
	.sectionflags	@""
	.align	4


	//----- nvinfo : EIATTR_CUDA_API_VERSION
	.align		4
        /*0000*/ 	.byte	0x04, 0x37
        /*0002*/ 	.short	(.L_572 - .L_571)
.L_571:
        /*0004*/ 	.word	0x00000082


	//----- nvinfo : EIATTR_KPARAM_INFO
	.align		4
.L_572:
        /*0008*/ 	.byte	0x04, 0x17
        /*000a*/ 	.short	(.L_574 - .L_573)
.L_573:
        /*000c*/ 	.word	0x00000000
        /*0010*/ 	.short	0x0000
        /*0012*/ 	.short	0x0070
        /*0014*/ 	.byte	0x00, 0xf0, 0x01, 0x2a


	//----- nvinfo : EIATTR_SPARSE_MMA_MASK
	.align		4
.L_574:
        /*0018*/ 	.byte	0x03, 0x50
        /*001a*/ 	.short	0x0000


	//----- nvinfo : EIATTR_MAXREG_COUNT
	.align		4
        /*001c*/ 	.byte	0x03, 0x1b
        /*001e*/ 	.short	0x00a8


	//----- nvinfo : EIATTR_NUM_BARRIERS
	.align		4
        /*0020*/ 	.byte	0x02, 0x4c
        /*0022*/ 	.byte	0x10
	.zero		1


	//----- nvinfo : EIATTR_EXTERNS
	.align		4
        /*0024*/ 	.byte	0x04, 0x0f
        /*0026*/ 	.short	(.L_576 - .L_575)


	//   ....[0]....
	.align		4
.L_575:
        /*0028*/ 	.word	index@(__assertfail)


	//----- nvinfo : EIATTR_ANNOTATIONS
	.align		4
.L_576:
        /*002c*/ 	.byte	0x04, 0x55
        /*002e*/ 	.short	(.L_578 - .L_577)


	//   ....[0]....
.L_577:
        /* <DEDUP_REMOVED lines=100> */


	//----- nvinfo : EIATTR_MERCURY_ISA_VERSION
	.align		4
.L_578:
        /*0658*/ 	.byte	0x03, 0x5f
        /*065a*/ 	.short	0x0101


	//----- nvinfo : EIATTR_UNUSED_LOAD_BYTE_OFFSET
	.align		4
        /*065c*/ 	.byte	0x04, 0x44
        /*065e*/ 	.short	(.L_580 - .L_579)


	//   ....[0]....
.L_579:
        /*0660*/ 	.word	0x00000a90
        /*0664*/ 	.word	0x0000fff0


	//   ....[1]....
        /*0668*/ 	.word	0x0000ff30
        /*066c*/ 	.word	0x0000fff0


	//----- nvinfo : EIATTR_INT_WARP_WIDE_INSTR_OFFSETS
	.align		4
.L_580:
        /*0670*/ 	.byte	0x04, 0x31
        /*0672*/ 	.short	(.L_582 - .L_581)


	//   ....[0]....
.L_581:
        /*0674*/ 	.word	0x00000190


	//   ....[1]....
        /*0678*/ 	.word	0x000001d0


	//   ....[2]....
        /*067c*/ 	.word	0x000002a0


	//   ....[3]....
        /*0680*/ 	.word	0x00015e70


	//   ....[4]....
        /*0684*/ 	.word	0x00015f00


	//   ....[5]....
        /*0688*/ 	.word	0x0001abe0


	//   ....[6]....
        /*068c*/ 	.word	0x0001ac70


	//----- nvinfo : EIATTR_COOP_GROUP_MASK_REGIDS
	.align		4
.L_582:
        /*0690*/ 	.byte	0x04, 0x29
        /*0692*/ 	.short	(.L_584 - .L_583)


	//   ....[0]....
.L_583:
        /*0694*/ 	.word	0xffffffff


	//   ....[1]....
        /*0698*/ 	.word	0xffffffff


	//   ....[2]....
        /*069c*/ 	.word	0xffffffff


	//   ....[3]....
        /*06a0*/ 	.word	0xffffffff


	//   ....[4]....
        /*06a4*/ 	.word	0xffffffff


	//   ....[5]....
        /*06a8*/ 	.word	0xffffffff


	//   ....[6]....
        /*06ac*/ 	.word	0xffffffff


	//   ....[7]....
        /*06b0*/ 	.word	0xffffffff


	//   ....[8]....
        /*06b4*/ 	.word	0xffffffff


	//   ....[9]....
        /*06b8*/ 	.word	0xffffffff


	//   ....[10]....
        /*06bc*/ 	.word	0xffffffff


	//   ....[11]....
        /*06c0*/ 	.word	0xffffffff


	//   ....[12]....
        /*06c4*/ 	.word	0xffffffff


	//   ....[13]....
        /*06c8*/ 	.word	0xffffffff


	//   ....[14]....
        /*06cc*/ 	.word	0xffffffff


	//   ....[15]....
        /*06d0*/ 	.word	0xffffffff


	//   ....[16]....
        /*06d4*/ 	.word	0xffffffff


	//   ....[17]....
        /*06d8*/ 	.word	0xffffffff


	//   ....[18]....
        /*06dc*/ 	.word	0xffffffff


	//   ....[19]....
        /*06e0*/ 	.word	0xffffffff


	//   ....[20]....
        /*06e4*/ 	.word	0xffffffff


	//   ....[21]....
        /*06e8*/ 	.word	0xffffffff


	//   ....[22]....
        /*06ec*/ 	.word	0xffffffff


	//   ....[23]....
        /*06f0*/ 	.word	0xffffffff


	//   ....[24]....
        /*06f4*/ 	.word	0xffffffff


	//   ....[25]....
        /*06f8*/ 	.word	0xffffffff


	//   ....[26]....
        /*06fc*/ 	.word	0xffffffff


	//   ....[27]....
        /*0700*/ 	.word	0xffffffff


	//   ....[28]....
        /*0704*/ 	.word	0xffffffff


	//   ....[29]....
        /*0708*/ 	.word	0xffffffff


	//   ....[30]....
        /*070c*/ 	.word	0xffffffff


	//   ....[31]....
        /*0710*/ 	.word	0xffffffff


	//   ....[32]....
        /*0714*/ 	.word	0xffffffff


	//   ....[33]....
        /*0718*/ 	.word	0xffffffff


	//   ....[34]....
        /*071c*/ 	.word	0xffffffff


	//   ....[35]....
        /*0720*/ 	.word	0xffffffff


	//   ....[36]....
        /*0724*/ 	.word	0xffffffff


	//   ....[37]....
        /*0728*/ 	.word	0xffffffff


	//   ....[38]....
        /*072c*/ 	.word	0xffffffff


	//   ....[39]....
        /*0730*/ 	.word	0xffffffff


	//   ....[40]....
        /*0734*/ 	.word	0xffffffff


	//   ....[41]....
        /*0738*/ 	.word	0xffffffff


	//   ....[42]....
        /*073c*/ 	.word	0xffffffff


	//   ....[43]....
        /*0740*/ 	.word	0xffffffff


	//   ....[44]....
        /*0744*/ 	.word	0xffffffff


	//   ....[45]....
        /*0748*/ 	.word	0xffffffff


	//   ....[46]....
        /*074c*/ 	.word	0xffffffff


	//   ....[47]....
        /*0750*/ 	.word	0xffffffff


	//   ....[48]....
        /*0754*/ 	.word	0xffffffff


	//   ....[49]....
        /*0758*/ 	.word	0xffffffff


	//   ....[50]....
        /*075c*/ 	.word	0xffffffff


	//   ....[51]....
        /*0760*/ 	.word	0xffffffff


	//   ....[52]....
        /*0764*/ 	.word	0xffffffff


	//   ....[53]....
        /*0768*/ 	.word	0xffffffff


	//   ....[54]....
        /*076c*/ 	.word	0xffffffff


	//   ....[55]....
        /*0770*/ 	.word	0xffffffff


	//   ....[56]....
        /*0774*/ 	.word	0xffffffff


	//   ....[57]....
        /*0778*/ 	.word	0xffffffff


	//   ....[58]....
        /*077c*/ 	.word	0xffffffff


	//   ....[59]....
        /*0780*/ 	.word	0xffffffff


	//   ....[60]....
        /*0784*/ 	.word	0xffffffff


	//   ....[61]....
        /*0788*/ 	.word	0xffffffff


	//   ....[62]....
        /*078c*/ 	.word	0xffffffff


	//   ....[63]....
        /*0790*/ 	.word	0xffffffff


	//   ....[64]....
        /*0794*/ 	.word	0xffffffff


	//   ....[65]....
        /*0798*/ 	.word	0xffffffff


	//   ....[66]....
        /*079c*/ 	.word	0xffffffff


	//   ....[67]....
        /*07a0*/ 	.word	0xffffffff


	//   ....[68]....
        /*07a4*/ 	.word	0xffffffff


	//   ....[69]....
        /*07a8*/ 	.word	0xffffffff


	//   ....[70]....
        /*07ac*/ 	.word	0xffffffff


	//   ....[71]....
        /*07b0*/ 	.word	0xffffffff


	//   ....[72]....
        /*07b4*/ 	.word	0xffffffff


	//   ....[73]....
        /*07b8*/ 	.word	0xffffffff


	//   ....[74]....
        /*07bc*/ 	.word	0xffffffff


	//   ....[75]....
        /*07c0*/ 	.word	0xffffffff


	//   ....[76]....
        /*07c4*/ 	.word	0xffffffff


	//   ....[77]....
        /*07c8*/ 	.word	0xffffffff


	//   ....[78]....
        /*07cc*/ 	.word	0xffffffff


	//   ....[79]....
        /*07d0*/ 	.word	0xffffffff


	//   ....[80]....
        /*07d4*/ 	.word	0xffffffff


	//   ....[81]....
        /*07d8*/ 	.word	0xffffffff


	//   ....[82]....
        /*07dc*/ 	.word	0xffffffff


	//   ....[83]....
        /*07e0*/ 	.word	0xffffffff


	//   ....[84]....
        /*07e4*/ 	.word	0xffffffff


	//   ....[85]....
        /*07e8*/ 	.word	0xffffffff


	//   ....[86]....
        /*07ec*/ 	.word	0xffffffff


	//   ....[87]....
        /*07f0*/ 	.word	0xffffffff


	//   ....[88]....
        /*07f4*/ 	.word	0xffffffff


	//   ....[89]....
        /*07f8*/ 	.word	0xffffffff


	//   ....[90]....
        /*07fc*/ 	.word	0xffffffff


	//   ....[91]....
        /*0800*/ 	.word	0xffffffff


	//   ....[92]....
        /*0804*/ 	.word	0xffffffff


	//   ....[93]....
        /*0808*/ 	.word	0xffffffff


	//   ....[94]....
        /*080c*/ 	.word	0xffffffff


	//   ....[95]....
        /*0810*/ 	.word	0xffffffff


	//   ....[96]....
        /*0814*/ 	.word	0xffffffff


	//   ....[97]....
        /*0818*/ 	.word	0xffffffff


	//   ....[98]....
        /*081c*/ 	.word	0xffffffff


	//   ....[99]....
        /*0820*/ 	.word	0xffffffff


	//   ....[100]....
        /*0824*/ 	.word	0xffffffff


	//   ....[101]....
        /*0828*/ 	.word	0xffffffff


	//   ....[102]....
        /*082c*/ 	.word	0xffffffff


	//   ....[103]....
        /*0830*/ 	.word	0xffffffff


	//   ....[104]....
        /*0834*/ 	.word	0xffffffff


	//   ....[105]....
        /*0838*/ 	.word	0x0500000f


	//   ....[106]....
        /*083c*/ 	.word	0x0500000f


	//   ....[107]....
        /*0840*/ 	.word	0x0500000f


	//   ....[108]....
        /*0844*/ 	.word	0x0500000f


	//   ....[109]....
        /*0848*/ 	.word	0x0500000f


	//   ....[110]....
        /*084c*/ 	.word	0x0500000f


	//   ....[111]....
        /*0850*/ 	.word	0x0500000f


	//   ....[112]....
        /*0854*/ 	.word	0x0500000f


	//   ....[113]....
        /*0858*/ 	.word	0x0500000f


	//   ....[114]....
        /*085c*/ 	.word	0x0500000f


	//   ....[115]....
        /*0860*/ 	.word	0x0500000f


	//   ....[116]....
        /*0864*/ 	.word	0x0500000f


	//   ....[117]....
        /*0868*/ 	.word	0x0500000f


	//   ....[118]....
        /*086c*/ 	.word	0x0500000f


	//   ....[119]....
        /*0870*/ 	.word	0x0500000f


	//   ....[120]....
        /*0874*/ 	.word	0x0500000f


	//   ....[121]....
        /*0878*/ 	.word	0x0500000f


	//   ....[122]....
        /*087c*/ 	.word	0x0500000f


	//   ....[123]....
        /*0880*/ 	.word	0x0500000f


	//   ....[124]....
        /*0884*/ 	.word	0x0500000f


	//   ....[125]....
        /*0888*/ 	.word	0x0500000f


	//   ....[126]....
        /*088c*/ 	.word	0x0500000f


	//   ....[127]....
        /*0890*/ 	.word	0x0500000f


	//   ....[128]....
        /*0894*/ 	.word	0x0500000f


	//   ....[129]....
        /*0898*/ 	.word	0x0500000f


	//   ....[130]....
        /*089c*/ 	.word	0x0500000f


	//   ....[131]....
        /*08a0*/ 	.word	0x0500000f


	//   ....[132]....
        /*08a4*/ 	.word	0x0500000f


	//   ....[133]....
        /*08a8*/ 	.word	0x0500000f


	//   ....[134]....
        /*08ac*/ 	.word	0x0500000f


	//   ....[135]....
        /*08b0*/ 	.word	0x0500000f


	//   ....[136]....
        /*08b4*/ 	.word	0x0500000f


	//   ....[137]....
        /*08b8*/ 	.word	0x0500000f


	//   ....[138]....
        /*08bc*/ 	.word	0x0500000f


	//   ....[139]....
        /*08c0*/ 	.word	0x0500000f


	//   ....[140]....
        /*08c4*/ 	.word	0x0500000f


	//   ....[141]....
        /*08c8*/ 	.word	0x0500000f


	//   ....[142]....
        /*08cc*/ 	.word	0x0500000f


	//   ....[143]....
        /*08d0*/ 	.word	0x0500000f


	//   ....[144]....
        /*08d4*/ 	.word	0x0500000f


	//   ....[145]....
        /*08d8*/ 	.word	0x0500000f


	//   ....[146]....
        /*08dc*/ 	.word	0x0500000f


	//   ....[147]....
        /*08e0*/ 	.word	0x0500000f


	//   ....[148]....
        /*08e4*/ 	.word	0x0500000f


	//----- nvinfo : EIATTR_COOP_GROUP_INSTR_OFFSETS
	.align		4
.L_584:
        /*08e8*/ 	.byte	0x04, 0x28
        /*08ea*/ 	.short	(.L_586 - .L_585)


	//   ....[0]....
.L_585:
        /*08ec*/ 	.word	0x00000060


	//   ....[1]....
        /*08f0*/ 	.word	0x000001a0


	//   ....[2]....
        /*08f4*/ 	.word	0x000001e0


	//   ....[3]....
        /*08f8*/ 	.word	0x000003d0


	//   ....[4]....
        /*08fc*/ 	.word	0x00000530


	//   ....[5]....
        /*0900*/ 	.word	0x00000650


	//   ....[6]....
        /*0904*/ 	.word	0x000007b0


	//   ....[7]....
        /*0908*/ 	.word	0x000047b0


	//   ....[8]....
        /*090c*/ 	.word	0x00006710


	//   ....[9]....
        /*0910*/ 	.word	0x00006e30


	//   ....[10]....
        /*0914*/ 	.word	0x00006e40


	//   ....[11]....
        /*0918*/ 	.word	0x00006e50


	//   ....[12]....
        /*091c*/ 	.word	0x00006e60


	//   ....[13]....
        /*0920*/ 	.word	0x00007170


	//   ....[14]....
        /*0924*/ 	.word	0x00007180


	//   ....[15]....
        /*0928*/ 	.word	0x00007190


	//   ....[16]....
        /*092c*/ 	.word	0x000071a0


	//   ....[17]....
        /*0930*/ 	.word	0x00008370


	//   ....[18]....
        /*0934*/ 	.word	0x00008380


	//   ....[19]....
        /*0938*/ 	.word	0x00008390


	//   ....[20]....
        /*093c*/ 	.word	0x000083a0


	//   ....[21]....
        /*0940*/ 	.word	0x00008610


	//   ....[22]....
        /*0944*/ 	.word	0x00008620


	//   ....[23]....
        /*0948*/ 	.word	0x00008630


	//   ....[24]....
        /*094c*/ 	.word	0x00008640


	//   ....[25]....
        /*0950*/ 	.word	0x00009a60


	//   ....[26]....
        /*0954*/ 	.word	0x00009c20


	//   ....[27]....
        /*0958*/ 	.word	0x0000a170


	//   ....[28]....
        /*095c*/ 	.word	0x0000a220


	//   ....[29]....
        /*0960*/ 	.word	0x0000a610


	//   ....[30]....
        /*0964*/ 	.word	0x0000a6d0


	//   ....[31]....
        /*0968*/ 	.word	0x0000b140


	//   ....[32]....
        /*096c*/ 	.word	0x0000b360


	//   ....[33]....
        /*0970*/ 	.word	0x0000b440


	//   ....[34]....
        /*0974*/ 	.word	0x0000bf60


	//   ....[35]....
        /*0978*/ 	.word	0x0000bfd0


	//   ....[36]....
        /*097c*/ 	.word	0x0000c760


	//   ....[37]....
        /*0980*/ 	.word	0x0000c880


	//   ....[38]....
        /*0984*/ 	.word	0x0000d5a0


	//   ....[39]....
        /*0988*/ 	.word	0x0000ddc0


	//   ....[40]....
        /*098c*/ 	.word	0x0000de20


	//   ....[41]....
        /*0990*/ 	.word	0x0000e6b0


	//   ....[42]....
        /*0994*/ 	.word	0x0000e710


	//   ....[43]....
        /*0998*/ 	.word	0x0000f3f0


	//   ....[44]....
        /*099c*/ 	.word	0x0000f440


	//   ....[45]....
        /*09a0*/ 	.word	0x0000f480


	//   ....[46]....
        /*09a4*/ 	.word	0x0000f4e0


	//   ....[47]....
        /*09a8*/ 	.word	0x0000f500


	//   ....[48]....
        /*09ac*/ 	.word	0x00010ee0


	//   ....[49]....
        /*09b0*/ 	.word	0x000113d0


	//   ....[50]....
        /*09b4*/ 	.word	0x00011400


	//   ....[51]....
        /*09b8*/ 	.word	0x00011430


	//   ....[52]....
        /*09bc*/ 	.word	0x00011440


	//   ....[53]....
        /*09c0*/ 	.word	0x00011a30


	//   ....[54]....
        /*09c4*/ 	.word	0x00011aa0


	//   ....[55]....
        /*09c8*/ 	.word	0x00011d20


	//   ....[56]....
        /*09cc*/ 	.word	0x00011d40


	//   ....[57]....
        /*09d0*/ 	.word	0x00012890


	//   ....[58]....
        /*09d4*/ 	.word	0x000128b0


	//   ....[59]....
        /*09d8*/ 	.word	0x00012ae0


	//   ....[60]....
        /*09dc*/ 	.word	0x00012b00


	//   ....[61]....
        /*09e0*/ 	.word	0x00012db0


	//   ....[62]....
        /*09e4*/ 	.word	0x00012f80


	//   ....[63]....
        /*09e8*/ 	.word	0x00012fb0


	//   ....[64]....
        /*09ec*/ 	.word	0x00012fe0


	//   ....[65]....
        /*09f0*/ 	.word	0x00013010


	//   ....[66]....
        /*09f4*/ 	.word	0x00013040


	//   ....[67]....
        /*09f8*/ 	.word	0x00013070


	//   ....[68]....
        /*09fc*/ 	.word	0x000131e0


	//   ....[69]....
        /*0a00*/ 	.word	0x00013210


	//   ....[70]....
        /*0a04*/ 	.word	0x00013240


	//   ....[71]....
        /*0a08*/ 	.word	0x00013270


	//   ....[72]....
        /*0a0c*/ 	.word	0x000132a0


	//   ....[73]....
        /*0a10*/ 	.word	0x000132d0


	//   ....[74]....
        /*0a14*/ 	.word	0x00013370


	//   ....[75]....
        /*0a18*/ 	.word	0x000133d0


	//   ....[76]....
        /*0a1c*/ 	.word	0x00013460


	//   ....[77]....
        /*0a20*/ 	.word	0x00014260


	//   ....[78]....
        /*0a24*/ 	.word	0x00016470


	//   ....[79]....
        /*0a28*/ 	.word	0x00017020


	//   ....[80]....
        /*0a2c*/ 	.word	0x00017030


	//   ....[81]....
        /*0a30*/ 	.word	0x00017050


	//   ....[82]....
        /*0a34*/ 	.word	0x000170f0


	//   ....[83]....
        /*0a38*/ 	.word	0x00017120


	//   ....[84]....
        /*0a3c*/ 	.word	0x00017190


	//   ....[85]....
        /*0a40*/ 	.word	0x000171a0


	//   ....[86]....
        /*0a44*/ 	.word	0x00017210


	//   ....[87]....
        /*0a48*/ 	.word	0x0001ae70


	//   ....[88]....
        /*0a4c*/ 	.word	0x0001aed0


	//   ....[89]....
        /*0a50*/ 	.word	0x0001af00


	//   ....[90]....
        /*0a54*/ 	.word	0x0001af30


	//   ....[91]....
        /*0a58*/ 	.word	0x0001af60


	//   ....[92]....
        /*0a5c*/ 	.word	0x0001af90


	//   ....[93]....
        /*0a60*/ 	.word	0x0001afc0


	//   ....[94]....
        /*0a64*/ 	.word	0x0001afd0


	//   ....[95]....
        /*0a68*/ 	.word	0x0001b150


	//   ....[96]....
        /*0a6c*/ 	.word	0x0001b180


	//   ....[97]....
        /*0a70*/ 	.word	0x0001b1b0


	//   ....[98]....
        /*0a74*/ 	.word	0x0001b1e0


	//   ....[99]....
        /*0a78*/ 	.word	0x0001b210


	//   ....[100]....
        /*0a7c*/ 	.word	0x0001b240


	//   ....[101]....
        /*0a80*/ 	.word	0x0001b300


	//   ....[102]....
        /*0a84*/ 	.word	0x0001b320


	//   ....[103]....
        /*0a88*/ 	.word	0x0001b390


	//   ....[104]....
        /*0a8c*/ 	.word	0x0001ba60


	//   ....[105]....
        /*0a90*/ 	.word	0x0001bf40


	//   ....[106]....
        /*0a94*/ 	.word	0x0001bfd0


	//   ....[107]....
        /*0a98*/ 	.word	0x0001c020


	//   ....[108]....
        /*0a9c*/ 	.word	0x0001c070


	//   ....[109]....
        /*0aa0*/ 	.word	0x0001c100


	//   ....[110]....
        /*0aa4*/ 	.word	0x0001c190


	//   ....[111]....
        /*0aa8*/ 	.word	0x0001c1e0


	//   ....[112]....
        /*0aac*/ 	.word	0x0001c230


	//   ....[113]....
        /*0ab0*/ 	.word	0x0001c310


	//   ....[114]....
        /*0ab4*/ 	.word	0x0001c3a0


	//   ....[115]....
        /*0ab8*/ 	.word	0x0001c3f0


	//   ....[116]....
        /*0abc*/ 	.word	0x0001c450


	//   ....[117]....
        /*0ac0*/ 	.word	0x0001c4f0


	//   ....[118]....
        /*0ac4*/ 	.word	0x0001c580


	//   ....[119]....
        /*0ac8*/ 	.word	0x0001c5d0


	//   ....[120]....
        /*0acc*/ 	.word	0x0001c620


	//   ....[121]....
        /*0ad0*/ 	.word	0x0001c930


	//   ....[122]....
        /*0ad4*/ 	.word	0x0001cc20


	//   ....[123]....
        /*0ad8*/ 	.word	0x0001cdd0


	//   ....[124]....
        /*0adc*/ 	.word	0x0001ce20


	//   ....[125]....
        /*0ae0*/ 	.word	0x0001ce80


	//   ....[126]....
        /*0ae4*/ 	.word	0x0001cf20


	//   ....[127]....
        /*0ae8*/ 	.word	0x0001cfd0


	//   ....[128]....
        /*0aec*/ 	.word	0x0001d070


	//   ....[129]....
        /*0af0*/ 	.word	0x0001d130


	//   ....[130]....
        /*0af4*/ 	.word	0x0001d210


	//   ....[131]....
        /*0af8*/ 	.word	0x0001d540


	//   ....[132]....
        /*0afc*/ 	.word	0x0001d5e0


	//   ....[133]....
        /*0b00*/ 	.word	0x0001d700


	//   ....[134]....
        /*0b04*/ 	.word	0x0001d770


	//   ....[135]....
        /*0b08*/ 	.word	0x0001d7f0


	//   ....[136]....
        /*0b0c*/ 	.word	0x0001d870


	//   ....[137]....
        /*0b10*/ 	.word	0x0001d8f0


	//   ....[138]....
        /*0b14*/ 	.word	0x0001d980


	//   ....[139]....
        /*0b18*/ 	.word	0x0001da20


	//   ....[140]....
        /*0b1c*/ 	.word	0x0001dac0


	//   ....[141]....
        /*0b20*/ 	.word	0x0001db30


	//   ....[142]....
        /*0b24*/ 	.word	0x0001dba0


	//   ....[143]....
        /*0b28*/ 	.word	0x0001dc10


	//   ....[144]....
        /*0b2c*/ 	.word	0x0001dc90


	//   ....[145]....
        /*0b30*/ 	.word	0x0001dd10


	//   ....[146]....
        /*0b34*/ 	.word	0x0001ddb0


	//   ....[147]....
        /*0b38*/ 	.word	0x0001de40


	//   ....[148]....
        /*0b3c*/ 	.word	0x0001df70


	//----- nvinfo : EIATTR_REG_RECONFIG
	.align		4
.L_586:
        /*0b40*/ 	.byte	0x01, 0x54
	.zero		2


	//----- nvinfo : EIATTR_SYSCALL_OFFSETS
	.align		4
        /*0b44*/ 	.byte	0x04, 0x46
        /*0b46*/ 	.short	(.L_588 - .L_587)


	//   ....[0]....
.L_587:
        /*0b48*/ 	.word	0x00001a10


	//   ....[1]....
        /*0b4c*/ 	.word	0x00001b60


	//   ....[2]....
        /*0b50*/ 	.word	0x000068c0


	//   ....[3]....
        /*0b54*/ 	.word	0x00006be0


	//   ....[4]....
        /*0b58*/ 	.word	0x00016070


	//   ....[5]....
        /*0b5c*/ 	.word	0x000161d0


	//   ....[6]....
        /*0b60*/ 	.word	0x000162d0


	//   ....[7]....
        /*0b64*/ 	.word	0x00016c40


	//----- nvinfo : EIATTR_MBARRIER_INSTR_OFFSETS
	.align		4
.L_588:
        /*0b68*/ 	.byte	0x04, 0x39
        /*0b6a*/ 	.short	(.L_590 - .L_589)


	//   ....[0]....
.L_589:
        /*0b6c*/ 	.word	0x000002c0
        /*0b70*/ 	.word	0x000000ff
        /*0b74*/ 	.word	0x00028c00
        /*0b78*/ 	.short	0x0100
        /*0b7a*/ 	.byte	0x08
	.zero		1


	//   ....[1]....
        /*0b7c*/ 	.word	0x000002d0
        /*0b80*/ 	.word	0x000000ff
        /*0b84*/ 	.word	0x00028c20
        /*0b88*/ 	.short	0x0100
        /*0b8a*/ 	.byte	0x08
	.zero		1


	//   ....[2]....
        /*0b8c*/ 	.word	0x00000380
        /*0b90*/ 	.word	0x000000ff
        /*0b94*/ 	.word	0x00028c30
        /*0b98*/ 	.short	0x0100
        /*0b9a*/ 	.byte	0x06
	.zero		1


	//   ....[3]....
        /*0b9c*/ 	.word	0x00000390
        /*0ba0*/ 	.word	0x000000ff
        /*0ba4*/ 	.word	0x00028c40
        /*0ba8*/ 	.short	0x0100
        /*0baa*/ 	.byte	0x06
	.zero		1


	//   ....[4]....
        /*0bac*/ 	.word	0x000003a0
        /*0bb0*/ 	.word	0x000000ff
        /*0bb4*/ 	.word	0x00028c38
        /*0bb8*/ 	.short	0x0100
        /*0bba*/ 	.byte	0x06
	.zero		1


	//   ....[5]....
        /*0bbc*/ 	.word	0x000003b0
        /*0bc0*/ 	.word	0x000000ff
        /*0bc4*/ 	.word	0x00028c48
        /*0bc8*/ 	.short	0x0100
        /*0bca*/ 	.byte	0x06
	.zero		1


	//   ....[6]....
        /*0bcc*/ 	.word	0x000004e0
        /*0bd0*/ 	.word	0x000000ff
        /*0bd4*/ 	.word	0x00028c50
        /*0bd8*/ 	.short	0x0100
        /*0bda*/ 	.byte	0x08
	.zero		1


	//   ....[7]....
        /*0bdc*/ 	.word	0x000004f0
        /*0be0*/ 	.word	0x000000ff
        /*0be4*/ 	.word	0x00028c60
        /*0be8*/ 	.short	0x0100
        /*0bea*/ 	.byte	0x08
	.zero		1


	//   ....[8]....
        /*0bec*/ 	.word	0x00000500
        /*0bf0*/ 	.word	0x000000ff
        /*0bf4*/ 	.word	0x00028c58
        /*0bf8*/ 	.short	0x0100
        /*0bfa*/ 	.byte	0x08
	.zero		1


	//   ....[9]....
        /*0bfc*/ 	.word	0x00000510
        /*0c00*/ 	.word	0x000000ff
        /*0c04*/ 	.word	0x00028c68
        /*0c08*/ 	.short	0x0100
        /*0c0a*/ 	.byte	0x08
	.zero		1


	//   ....[10]....
        /*0c0c*/ 	.word	0x00000600
        /*0c10*/ 	.word	0x000000ff
        /*0c14*/ 	.word	0x00028c70
        /*0c18*/ 	.short	0x0100
        /*0c1a*/ 	.byte	0x06
	.zero		1


	//   ....[11]....
        /*0c1c*/ 	.word	0x00000610
        /*0c20*/ 	.word	0x000000ff
        /*0c24*/ 	.word	0x00028c80
        /*0c28*/ 	.short	0x0100
        /*0c2a*/ 	.byte	0x06
	.zero		1


	//   ....[12]....
        /*0c2c*/ 	.word	0x00000620
        /*0c30*/ 	.word	0x000000ff
        /*0c34*/ 	.word	0x00028c78
        /*0c38*/ 	.short	0x0100
        /*0c3a*/ 	.byte	0x06
	.zero		1


	//   ....[13]....
        /*0c3c*/ 	.word	0x00000630
        /*0c40*/ 	.word	0x000000ff
        /*0c44*/ 	.word	0x00028c88
        /*0c48*/ 	.short	0x0100
        /*0c4a*/ 	.byte	0x06
	.zero		1


	//   ....[14]....
        /*0c4c*/ 	.word	0x00000760
        /*0c50*/ 	.word	0x000000ff
        /*0c54*/ 	.word	0x00028c90
        /*0c58*/ 	.short	0x0100
        /*0c5a*/ 	.byte	0x08
	.zero		1


	//   ....[15]....
        /*0c5c*/ 	.word	0x00000770
        /*0c60*/ 	.word	0x000000ff
        /*0c64*/ 	.word	0x00028ca0
        /*0c68*/ 	.short	0x0100
        /*0c6a*/ 	.byte	0x08
	.zero		1


	//   ....[16]....
        /*0c6c*/ 	.word	0x00000780
        /*0c70*/ 	.word	0x000000ff
        /*0c74*/ 	.word	0x00028c98
        /*0c78*/ 	.short	0x0100
        /*0c7a*/ 	.byte	0x08
	.zero		1


	//   ....[17]....
        /*0c7c*/ 	.word	0x00000790
        /*0c80*/ 	.word	0x000000ff
        /*0c84*/ 	.word	0x00028ca8
        /*0c88*/ 	.short	0x0100
        /*0c8a*/ 	.byte	0x08
	.zero		1


	//   ....[18]....
        /*0c8c*/ 	.word	0x000008c0
        /*0c90*/ 	.word	0x000000ff
        /*0c94*/ 	.word	0x00028cb0
        /*0c98*/ 	.short	0x0100
        /*0c9a*/ 	.byte	0x08
	.zero		1


	//   ....[19]....
        /*0c9c*/ 	.word	0x000008d0
        /*0ca0*/ 	.word	0x000000ff
        /*0ca4*/ 	.word	0x00028cc0
        /*0ca8*/ 	.short	0x0100
        /*0caa*/ 	.byte	0x08
	.zero		1


	//   ....[20]....
        /*0cac*/ 	.word	0x000008e0
        /*0cb0*/ 	.word	0x000000ff
        /*0cb4*/ 	.word	0x00028cb8
        /*0cb8*/ 	.short	0x0100
        /*0cba*/ 	.byte	0x08
	.zero		1


	//   ....[21]....
        /*0cbc*/ 	.word	0x000008f0
        /*0cc0*/ 	.word	0x000000ff
        /*0cc4*/ 	.word	0x00028cc8
        /*0cc8*/ 	.short	0x0100
        /*0cca*/ 	.byte	0x08
	.zero		1


	//   ....[22]....
        /*0ccc*/ 	.word	0x00002720
        /*0cd0*/ 	.word	0x00000044
        /*0cd4*/ 	.word	0x00028c90
        /*0cd8*/ 	.short	0x010a
        /*0cda*/ 	.byte	0x3f
	.zero		1


	//   ....[23]....
        /*0cdc*/ 	.word	0x000030a0
        /*0ce0*/ 	.word	0x00000044
        /*0ce4*/ 	.word	0x00028c90
        /*0ce8*/ 	.short	0x010a
        /*0cea*/ 	.byte	0x3f
	.zero		1


	//   ....[24]....
        /*0cec*/ 	.word	0x00003910
        /*0cf0*/ 	.word	0x00000044
        /*0cf4*/ 	.word	0x00028c90
        /*0cf8*/ 	.short	0x010a
        /*0cfa*/ 	.byte	0x3f
	.zero		1


	//   ....[25]....
        /*0cfc*/ 	.word	0x00003b10
        /*0d00*/ 	.word	0x00000004
        /*0d04*/ 	.word	0x00000000
        /*0d08*/ 	.short	0x0101
        /*0d0a*/ 	.byte	0x3f
	.zero		1


	//   ....[26]....
        /*0d0c*/ 	.word	0x00003b50
        /*0d10*/ 	.word	0x00000044
        /*0d14*/ 	.word	0x00028cb0
        /*0d18*/ 	.short	0x010a
        /*0d1a*/ 	.byte	0x3f
	.zero		1


	//   ....[27]....
        /*0d1c*/ 	.word	0x00004180
        /*0d20*/ 	.word	0x00000044
        /*0d24*/ 	.word	0x00000000
        /*0d28*/ 	.short	0x0101
        /*0d2a*/ 	.byte	0x3f
	.zero		1


	//   ....[28]....
        /*0d2c*/ 	.word	0x000048c0
        /*0d30*/ 	.word	0x00000014
        /*0d34*/ 	.word	0x00028c50
        /*0d38*/ 	.short	0x010a
        /*0d3a*/ 	.byte	0x3f
	.zero		1


	//   ....[29]....
        /*0d3c*/ 	.word	0x00004c70
        /*0d40*/ 	.word	0x00000000
        /*0d44*/ 	.word	0x00000000
        /*0d48*/ 	.short	0x0101
        /*0d4a*/ 	.byte	0x3f
	.zero		1


	//   ....[30]....
        /*0d4c*/ 	.word	0x000055a0
        /*0d50*/ 	.word	0x00000003
        /*0d54*/ 	.word	0x00028c50
        /*0d58*/ 	.short	0x010a
        /*0d5a*/ 	.byte	0x3f
	.zero		1


	//   ....[31]....
        /*0d5c*/ 	.word	0x000055f0
        /*0d60*/ 	.word	0x00000003
        /*0d64*/ 	.word	0x00028c50
        /*0d68*/ 	.short	0x010a
        /*0d6a*/ 	.byte	0x3f
	.zero		1


	//   ....[32]....
        /*0d6c*/ 	.word	0x000058b0
        /*0d70*/ 	.word	0x00000003
        /*0d74*/ 	.word	0x00000000
        /*0d78*/ 	.short	0x0101
        /*0d7a*/ 	.byte	0x3f
	.zero		1


	//   ....[33]....
        /*0d7c*/ 	.word	0x00006950
        /*0d80*/ 	.word	0x00000002
        /*0d84*/ 	.word	0x00028c00
        /*0d88*/ 	.short	0x010a
        /*0d8a*/ 	.byte	0x3f
	.zero		1


	//   ....[34]....
        /*0d8c*/ 	.word	0x000069a0
        /*0d90*/ 	.word	0x00000002
        /*0d94*/ 	.word	0x00028c00
        /*0d98*/ 	.short	0x010a
        /*0d9a*/ 	.byte	0x3f
	.zero		1


	//   ....[35]....
        /*0d9c*/ 	.word	0x000073e0
        /*0da0*/ 	.word	0x00000002
        /*0da4*/ 	.word	0x00028c00
        /*0da8*/ 	.short	0x010a
        /*0daa*/ 	.byte	0x3f
	.zero		1


	//   ....[36]....
        /*0dac*/ 	.word	0x000087f0
        /*0db0*/ 	.word	0x00000002
        /*0db4*/ 	.word	0x00028c00
        /*0db8*/ 	.short	0x010a
        /*0dba*/ 	.byte	0x3f
	.zero		1


	//   ....[37]....
        /*0dbc*/ 	.word	0x000095d0
        /*0dc0*/ 	.word	0x00000015
        /*0dc4*/ 	.word	0x00028c30
        /*0dc8*/ 	.short	0x010a
        /*0dca*/ 	.byte	0x3f
	.zero		1


	//   ....[38]....
        /*0dcc*/ 	.word	0x00009670
        /*0dd0*/ 	.word	0x00000015
        /*0dd4*/ 	.word	0x00028c30
        /*0dd8*/ 	.short	0x010a
        /*0dda*/ 	.byte	0x3f
	.zero		1


	//   ....[39]....
        /*0ddc*/ 	.word	0x0000a9b0
        /*0de0*/ 	.word	0x00000000
        /*0de4*/ 	.word	0x00000000
        /*0de8*/ 	.short	0x0101
        /*0dea*/ 	.byte	0x3f
	.zero		1


	//   ....[40]....
        /*0dec*/ 	.word	0x0000ad50
        /*0df0*/ 	.word	0x00000015
        /*0df4*/ 	.word	0x00028c50
        /*0df8*/ 	.short	0x010a
        /*0dfa*/ 	.byte	0x3f
	.zero		1


	//   ....[41]....
        /*0dfc*/ 	.word	0x0000ae10
        /*0e00*/ 	.word	0x00000015
        /*0e04*/ 	.word	0x00028c50
        /*0e08*/ 	.short	0x010a
        /*0e0a*/ 	.byte	0x3f
	.zero		1


	//   ....[42]....
        /*0e0c*/ 	.word	0x0000b160
        /*0e10*/ 	.word	0x00000015
        /*0e14*/ 	.word	0x00000000
        /*0e18*/ 	.short	0x0101
        /*0e1a*/ 	.byte	0x3f
	.zero		1


	//   ....[43]....
        /*0e1c*/ 	.word	0x0000b280
        /*0e20*/ 	.word	0x000000d6
        /*0e24*/ 	.word	0x00028c30
        /*0e28*/ 	.short	0x010a
        /*0e2a*/ 	.byte	0x3f
	.zero		1


	//   ....[44]....
        /*0e2c*/ 	.word	0x0000b330
        /*0e30*/ 	.word	0x000000d6
        /*0e34*/ 	.word	0x00028c30
        /*0e38*/ 	.short	0x010a
        /*0e3a*/ 	.byte	0x3f
	.zero		1


	//   ....[45]....
        /*0e3c*/ 	.word	0x0000c2d0
        /*0e40*/ 	.word	0x0000000f
        /*0e44*/ 	.word	0x00000000
        /*0e48*/ 	.short	0x0101
        /*0e4a*/ 	.byte	0x3f
	.zero		1


	//   ....[46]....
        /*0e4c*/ 	.word	0x0000d270
        /*0e50*/ 	.word	0x000000d6
        /*0e54*/ 	.word	0x00028c50
        /*0e58*/ 	.short	0x010a
        /*0e5a*/ 	.byte	0x3f
	.zero		1


	//   ....[47]....
        /*0e5c*/ 	.word	0x0000d2c0
        /*0e60*/ 	.word	0x000000d6
        /*0e64*/ 	.word	0x00028c50
        /*0e68*/ 	.short	0x010a
        /*0e6a*/ 	.byte	0x3f
	.zero		1


	//   ....[48]....
        /*0e6c*/ 	.word	0x0000d5c0
        /*0e70*/ 	.word	0x000000d6
        /*0e74*/ 	.word	0x00000000
        /*0e78*/ 	.short	0x0101
        /*0e7a*/ 	.byte	0x3f
	.zero		1


	//   ....[49]....
        /*0e7c*/ 	.word	0x0000d6f0
        /*0e80*/ 	.word	0x00000015
        /*0e84*/ 	.word	0x00028c30
        /*0e88*/ 	.short	0x010a
        /*0e8a*/ 	.byte	0x3f
	.zero		1


	//   ....[50]....
        /*0e8c*/ 	.word	0x0000d760
        /*0e90*/ 	.word	0x00000015
        /*0e94*/ 	.word	0x00028c30
        /*0e98*/ 	.short	0x010a
        /*0e9a*/ 	.byte	0x3f
	.zero		1


	//   ....[51]....
        /*0e9c*/ 	.word	0x0000e1b0
        /*0ea0*/ 	.word	0x00000014
        /*0ea4*/ 	.word	0x00000000
        /*0ea8*/ 	.short	0x0101
        /*0eaa*/ 	.byte	0x3f
	.zero		1


	//   ....[52]....
        /*0eac*/ 	.word	0x0000f0c0
        /*0eb0*/ 	.word	0x00000015
        /*0eb4*/ 	.word	0x00028c50
        /*0eb8*/ 	.short	0x010a
        /*0eba*/ 	.byte	0x3f
	.zero		1


	//   ....[53]....
        /*0ebc*/ 	.word	0x0000f110
        /*0ec0*/ 	.word	0x00000015
        /*0ec4*/ 	.word	0x00028c50
        /*0ec8*/ 	.short	0x010a
        /*0eca*/ 	.byte	0x3f
	.zero		1


	//   ....[54]....
        /*0ecc*/ 	.word	0x0000f410
        /*0ed0*/ 	.word	0x00000015
        /*0ed4*/ 	.word	0x00000000
        /*0ed8*/ 	.short	0x0101
        /*0eda*/ 	.byte	0x3f
	.zero		1


	//   ....[55]....
        /*0edc*/ 	.word	0x00011a50
        /*0ee0*/ 	.word	0x00000000
        /*0ee4*/ 	.word	0x00000000
        /*0ee8*/ 	.short	0x0101
        /*0eea*/ 	.byte	0x3f
	.zero		1


	//   ....[56]....
        /*0eec*/ 	.word	0x00014350
        /*0ef0*/ 	.word	0x00000006
        /*0ef4*/ 	.word	0x00028c20
        /*0ef8*/ 	.short	0x010a
        /*0efa*/ 	.byte	0x3f
	.zero		1


	//   ....[57]....
        /*0efc*/ 	.word	0x00014430
        /*0f00*/ 	.word	0x00000005
        /*0f04*/ 	.word	0x00028ca0
        /*0f08*/ 	.short	0x010a
        /*0f0a*/ 	.byte	0x3f
	.zero		1


	//   ....[58]....
        /*0f0c*/ 	.word	0x00014680
        /*0f10*/ 	.word	0x00000005
        /*0f14*/ 	.word	0x00028cc0
        /*0f18*/ 	.short	0x010a
        /*0f1a*/ 	.byte	0x3f
	.zero		1


	//   ....[59]....
        /*0f1c*/ 	.word	0x00015100
        /*0f20*/ 	.word	0x00000005
        /*0f24*/ 	.word	0x00028ca0
        /*0f28*/ 	.short	0x010a
        /*0f2a*/ 	.byte	0x3f
	.zero		1


	//   ....[60]....
        /*0f2c*/ 	.word	0x00015340
        /*0f30*/ 	.word	0x00000005
        /*0f34*/ 	.word	0x00028cc0
        /*0f38*/ 	.short	0x010a
        /*0f3a*/ 	.byte	0x3f
	.zero		1


	//   ....[61]....
        /*0f3c*/ 	.word	0x00016720
        /*0f40*/ 	.word	0x00000000
        /*0f44*/ 	.word	0x00028c40
        /*0f48*/ 	.short	0x010a
        /*0f4a*/ 	.byte	0x3f
	.zero		1


	//   ....[62]....
        /*0f4c*/ 	.word	0x000172c0
        /*0f50*/ 	.word	0x00000008
        /*0f54*/ 	.word	0x00028c00
        /*0f58*/ 	.short	0x0107
        /*0f5a*/ 	.byte	0x3f
	.zero		1


	//   ....[63]....
        /*0f5c*/ 	.word	0x000173c0
        /*0f60*/ 	.word	0x00000002
        /*0f64*/ 	.word	0x00028c00
        /*0f68*/ 	.short	0x0101
        /*0f6a*/ 	.byte	0x3f
	.zero		1


	//   ....[64]....
        /*0f6c*/ 	.word	0x000173e0
        /*0f70*/ 	.word	0x00000002
        /*0f74*/ 	.word	0x00028c20
        /*0f78*/ 	.short	0x010a
        /*0f7a*/ 	.byte	0x3f
	.zero		1


	//   ....[65]....
        /*0f7c*/ 	.word	0x000174e0
        /*0f80*/ 	.word	0x00000000
        /*0f84*/ 	.word	0x00028c60
        /*0f88*/ 	.short	0x010a
        /*0f8a*/ 	.byte	0x3f
	.zero		1


	//   ....[66]....
        /*0f8c*/ 	.word	0x000181c0
        /*0f90*/ 	.word	0x00000003
        /*0f94*/ 	.word	0x00028c40
        /*0f98*/ 	.short	0x010a
        /*0f9a*/ 	.byte	0x3f
	.zero		1


	//   ....[67]....
        /*0f9c*/ 	.word	0x00018420
        /*0fa0*/ 	.word	0x00000003
        /*0fa4*/ 	.word	0x00028c60
        /*0fa8*/ 	.short	0x010a
        /*0faa*/ 	.byte	0x3f
	.zero		1


	//   ....[68]....
        /*0fac*/ 	.word	0x000190a0
        /*0fb0*/ 	.word	0x00000004
        /*0fb4*/ 	.word	0x00028c40
        /*0fb8*/ 	.short	0x010a
        /*0fba*/ 	.byte	0x3f
	.zero		1


	//   ....[69]....
        /*0fbc*/ 	.word	0x000192f0
        /*0fc0*/ 	.word	0x00000004
        /*0fc4*/ 	.word	0x00028c60
        /*0fc8*/ 	.short	0x010a
        /*0fca*/ 	.byte	0x3f
	.zero		1


	//   ....[70]....
        /*0fcc*/ 	.word	0x00019f00
        /*0fd0*/ 	.word	0x00000004
        /*0fd4*/ 	.word	0x00028c40
        /*0fd8*/ 	.short	0x010a
        /*0fda*/ 	.byte	0x3f
	.zero		1


	//   ....[71]....
        /*0fdc*/ 	.word	0x0001a160
        /*0fe0*/ 	.word	0x00000004
        /*0fe4*/ 	.word	0x00028c60
        /*0fe8*/ 	.short	0x010a
        /*0fea*/ 	.byte	0x3f
	.zero		1


	//   ....[72]....
        /*0fec*/ 	.word	0x0001b9e0
        /*0ff0*/ 	.word	0x00000000
        /*0ff4*/ 	.word	0x00028c20
        /*0ff8*/ 	.short	0x010a
        /*0ffa*/ 	.byte	0x3f
	.zero		1


	//   ....[73]....
        /*0ffc*/ 	.word	0x0001bb90
        /*1000*/ 	.word	0x00000006
        /*1004*/ 	.word	0x00000000
        /*1008*/ 	.short	0x010a
        /*100a*/ 	.byte	0x3f
	.zero		1


	//   ....[74]....
        /*100c*/ 	.word	0x0001bc00
        /*1010*/ 	.word	0x00000007
        /*1014*/ 	.word	0x00000000
        /*1018*/ 	.short	0x010a
        /*101a*/ 	.byte	0x3f
	.zero		1


	//   ....[75]....
        /*101c*/ 	.word	0x0001bc70
        /*1020*/ 	.word	0x00000004
        /*1024*/ 	.word	0x00000000
        /*1028*/ 	.short	0x010a
        /*102a*/ 	.byte	0x3f
	.zero		1


	//   ....[76]....
        /*102c*/ 	.word	0x0001bca0
        /*1030*/ 	.word	0x00000003
        /*1034*/ 	.word	0x00000000
        /*1038*/ 	.short	0x010a
        /*103a*/ 	.byte	0x3f
	.zero		1


	//   ....[77]....
        /*103c*/ 	.word	0x0001bd00
        /*1040*/ 	.word	0x00000044
        /*1044*/ 	.word	0x00028c90
        /*1048*/ 	.short	0x010a
        /*104a*/ 	.byte	0x3f
	.zero		1


	//   ....[78]....
        /*104c*/ 	.word	0x0001bd50
        /*1050*/ 	.word	0x00000044
        /*1054*/ 	.word	0x00028c90
        /*1058*/ 	.short	0x010a
        /*105a*/ 	.byte	0x3f
	.zero		1


	//   ....[79]....
        /*105c*/ 	.word	0x0001bda0
        /*1060*/ 	.word	0x00000044
        /*1064*/ 	.word	0x00028c90
        /*1068*/ 	.short	0x010a
        /*106a*/ 	.byte	0x3f
	.zero		1


	//   ....[80]....
        /*106c*/ 	.word	0x0001bdf0
        /*1070*/ 	.word	0x00000044
        /*1074*/ 	.word	0x00028cb0
        /*1078*/ 	.short	0x010a
        /*107a*/ 	.byte	0x3f
	.zero		1


	//   ....[81]....
        /*107c*/ 	.word	0x0001be40
        /*1080*/ 	.word	0x00000014
        /*1084*/ 	.word	0x00028c50
        /*1088*/ 	.short	0x010a
        /*108a*/ 	.byte	0x3f
	.zero		1


	//   ....[82]....
        /*108c*/ 	.word	0x0001be90
        /*1090*/ 	.word	0x00000003
        /*1094*/ 	.word	0x00028c50
        /*1098*/ 	.short	0x010a
        /*109a*/ 	.byte	0x3f
	.zero		1


	//   ....[83]....
        /*109c*/ 	.word	0x0001c260
        /*10a0*/ 	.word	0x00000002
        /*10a4*/ 	.word	0x00028c00
        /*10a8*/ 	.short	0x010a
        /*10aa*/ 	.byte	0x3f
	.zero		1


	//   ....[84]....
        /*10ac*/ 	.word	0x0001c670
        /*10b0*/ 	.word	0x00000002
        /*10b4*/ 	.word	0x00028c00
        /*10b8*/ 	.short	0x010a
        /*10ba*/ 	.byte	0x3f
	.zero		1


	//   ....[85]....
        /*10bc*/ 	.word	0x0001c6c0
        /*10c0*/ 	.word	0x00000015
        /*10c4*/ 	.word	0x00028c30
        /*10c8*/ 	.short	0x010a
        /*10ca*/ 	.byte	0x3f
	.zero		1


	//   ....[86]....
        /*10cc*/ 	.word	0x0001c710
        /*10d0*/ 	.word	0x00000015
        /*10d4*/ 	.word	0x00028c50
        /*10d8*/ 	.short	0x010a
        /*10da*/ 	.byte	0x3f
	.zero		1


	//   ....[87]....
        /*10dc*/ 	.word	0x0001c760
        /*10e0*/ 	.word	0x000000d6
        /*10e4*/ 	.word	0x00028c30
        /*10e8*/ 	.short	0x010a
        /*10ea*/ 	.byte	0x3f
	.zero		1


	//   ....[88]....
        /*10ec*/ 	.word	0x0001c7b0
        /*10f0*/ 	.word	0x000000d6
        /*10f4*/ 	.word	0x00028c50
        /*10f8*/ 	.short	0x010a
        /*10fa*/ 	.byte	0x3f
	.zero		1


	//   ....[89]....
        /*10fc*/ 	.word	0x0001c800
        /*1100*/ 	.word	0x00000015
        /*1104*/ 	.word	0x00028c30
        /*1108*/ 	.short	0x010a
        /*110a*/ 	.byte	0x3f
	.zero		1


	//   ....[90]....
        /*110c*/ 	.word	0x0001c850
        /*1110*/ 	.word	0x00000015
        /*1114*/ 	.word	0x00028c50
        /*1118*/ 	.short	0x010a
        /*111a*/ 	.byte	0x3f
	.zero		1


	//   ....[91]....
        /*111c*/ 	.word	0x0001ca00
        /*1120*/ 	.word	0x00000005
        /*1124*/ 	.word	0x00028c20
        /*1128*/ 	.short	0x010a
        /*112a*/ 	.byte	0x3f
	.zero		1


	//   ....[92]....
        /*112c*/ 	.word	0x0001ca50
        /*1130*/ 	.word	0x00000005
        /*1134*/ 	.word	0x00028ca0
        /*1138*/ 	.short	0x010a
        /*113a*/ 	.byte	0x3f
	.zero		1


	//   ....[93]....
        /*113c*/ 	.word	0x0001caa0
        /*1140*/ 	.word	0x00000005
        /*1144*/ 	.word	0x00028cc0
        /*1148*/ 	.short	0x010a
        /*114a*/ 	.byte	0x3f
	.zero		1


	//   ....[94]....
        /*114c*/ 	.word	0x0001caf0
        /*1150*/ 	.word	0x00000005
        /*1154*/ 	.word	0x00028ca0
        /*1158*/ 	.short	0x010a
        /*115a*/ 	.byte	0x3f
	.zero		1


	//   ....[95]....
        /*115c*/ 	.word	0x0001cb40
        /*1160*/ 	.word	0x00000005
        /*1164*/ 	.word	0x00028cc0
        /*1168*/ 	.short	0x010a
        /*116a*/ 	.byte	0x3f
	.zero		1


	//   ....[96]....
        /*116c*/ 	.word	0x0001cce0
        /*1170*/ 	.word	0x00000000
        /*1174*/ 	.word	0x00028c40
        /*1178*/ 	.short	0x010a
        /*117a*/ 	.byte	0x3f
	.zero		1


	//   ....[97]....
        /*117c*/ 	.word	0x0001d260
        /*1180*/ 	.word	0x00000002
        /*1184*/ 	.word	0x00028c20
        /*1188*/ 	.short	0x010a
        /*118a*/ 	.byte	0x3f
	.zero		1


	//   ....[98]....
        /*118c*/ 	.word	0x0001d2b0
        /*1190*/ 	.word	0x00000000
        /*1194*/ 	.word	0x00028c60
        /*1198*/ 	.short	0x010a
        /*119a*/ 	.byte	0x3f
	.zero		1


	//   ....[99]....
        /*119c*/ 	.word	0x0001d300
        /*11a0*/ 	.word	0x00000003
        /*11a4*/ 	.word	0x00028c40
        /*11a8*/ 	.short	0x010a
        /*11aa*/ 	.byte	0x3f
	.zero		1


	//   ....[100]....
        /*11ac*/ 	.word	0x0001d350
        /*11b0*/ 	.word	0x00000003
        /*11b4*/ 	.word	0x00028c60
        /*11b8*/ 	.short	0x010a
        /*11ba*/ 	.byte	0x3f
	.zero		1


	//   ....[101]....
        /*11bc*/ 	.word	0x0001d3a0
        /*11c0*/ 	.word	0x00000004
        /*11c4*/ 	.word	0x00028c40
        /*11c8*/ 	.short	0x010a
        /*11ca*/ 	.byte	0x3f
	.zero		1


	//   ....[102]....
        /*11cc*/ 	.word	0x0001d3f0
        /*11d0*/ 	.word	0x00000004
        /*11d4*/ 	.word	0x00028c60
        /*11d8*/ 	.short	0x010a
        /*11da*/ 	.byte	0x3f
	.zero		1


	//   ....[103]....
        /*11dc*/ 	.word	0x0001d440
        /*11e0*/ 	.word	0x00000004
        /*11e4*/ 	.word	0x00028c40
        /*11e8*/ 	.short	0x010a
        /*11ea*/ 	.byte	0x3f
	.zero		1


	//   ....[104]....
        /*11ec*/ 	.word	0x0001d490
        /*11f0*/ 	.word	0x00000004
        /*11f4*/ 	.word	0x00028c60
        /*11f8*/ 	.short	0x010a
        /*11fa*/ 	.byte	0x3f
	.zero		1


	//   ....[105]....
        /*11fc*/ 	.word	0x0001de90
        /*1200*/ 	.word	0x00000000
        /*1204*/ 	.word	0x00028c20
        /*1208*/ 	.short	0x010a
        /*120a*/ 	.byte	0x3f
	.zero		1


	//   ....[106]....
        /*120c*/ 	.word	0x0001e030
        /*1210*/ 	.word	0x00000006
        /*1214*/ 	.word	0x00000000
        /*1218*/ 	.short	0x010a
        /*121a*/ 	.byte	0x3f
	.zero		1


	//   ....[107]....
        /*121c*/ 	.word	0x0001e080
        /*1220*/ 	.word	0x00000007
        /*1224*/ 	.word	0x00000000
        /*1228*/ 	.short	0x010a
        /*122a*/ 	.byte	0x3f
	.zero		1


	//   ....[108]....
        /*122c*/ 	.word	0x0001e0d0
        /*1230*/ 	.word	0x00000004
        /*1234*/ 	.word	0x00000000
        /*1238*/ 	.short	0x010a
        /*123a*/ 	.byte	0x3f
	.zero		1


	//----- nvinfo : EIATTR_NUM_MBARRIERS
	.align		4
.L_590:
        /*123c*/ 	.byte	0x03, 0x38
        /*123e*/ 	.short	0x0016


	//----- nvinfo : EIATTR_EXIT_INSTR_OFFSETS
	.align		4
        /*1240*/ 	.byte	0x04, 0x1c
        /*1242*/ 	.short	(.L_592 - .L_591)


	//   ....[0]....
.L_591:
        /*1244*/ 	.word	0x0001bcf0


	//----- nvinfo : EIATTR_MAX_THREADS
	.align		4
.L_592:
        /*1248*/ 	.byte	0x04, 0x05
        /*124a*/ 	.short	(.L_594 - .L_593)
.L_593:
        /*124c*/ 	.word	0x00000180
        /*1250*/ 	.word	0x00000001
        /*1254*/ 	.word	0x00000001


	//----- nvinfo : EIATTR_CRS_STACK_SIZE
	.align		4
.L_594:
        /*1258*/ 	.byte	0x04, 0x1e
        /*125a*/ 	.short	(.L_596 - .L_595)
.L_595:
        /*125c*/ 	.word	0x00000000


	//----- nvinfo : EIATTR_CBANK_PARAM_SIZE
	.align		4
.L_596:
        /*1260*/ 	.byte	0x03, 0x19
        /*1262*/ 	.short	0x0af0


	//----- nvinfo : EIATTR_PARAM_CBANK
	.align		4
        /*1264*/ 	.byte	0x04, 0x0a
        /*1266*/ 	.short	(.L_598 - .L_597)
	.align		4
.L_597:
        /*1268*/ 	.word	index@(.nv.constant0._ZN7cutlass13device_kernelIN5flash11enable_sm90INS1_16FlashAttnFwdSm90INS1_25CollectiveMainloopFwdSm90ILi2EN4cute5tupleIJNS5_1CILi1EEES8_S8_EEENS6_IJNS7_ILi64EEESA_SA_EEELi512ENS_6half_tEfNS_4arch4Sm90ELb1ELb0ELb1ELb1ELb0ELb1ELb0ELb0ELb0ELb1ELb0ELb0EEENS1_21CollectiveEpilogueFwdINS6_IJSA_NS7_ILi512EEESA_EEES9_SC_SE_Li256ELb1ELb1ELb0ELb0EEENS1_36VarlenDynamicPersistentTileSchedulerILi64ELi64ELi256ELi128ELb0ELb1ELb1ELb1ELb1ELb1EEEEEEEEEvNT_6ParamsE)
        /*126c*/ 	.short	0x0210
        /*126e*/ 	.short	0x0af0


	//----- nvinfo : EIATTR_SW_WAR
	.align		4
.L_598:
        /*1270*/ 	.byte	0x04, 0x36
        /*1272*/ 	.short	(.L_600 - .L_599)
.L_599:
        /*1274*/ 	.word	0x00000008
.L_600:


//--------------------- .nv.info._ZN7cutlass13device_kernelIN5flash11enable_sm90INS1_16FlashAttnFwdSm90INS1_25CollectiveMainloopFwdSm90ILi2EN4cute5tupleIJNS5_1CILi1EEES8_S8_EEENS6_IJNS7_ILi64EEESA_SA_EEELi512ENS_6half_tEfNS_4arch4Sm90ELb1ELb0ELb1ELb1ELb0ELb0ELb1ELb0ELb0ELb1ELb0ELb0EEENS1_21CollectiveEpilogueFwdINS6_IJSA_NS7_ILi512EEESA_EEES9_SC_SE_Li256ELb1ELb1ELb0ELb0EEENS1_36VarlenDynamicPersistentTileSchedulerILi64ELi64ELi256ELi128ELb0ELb1ELb1ELb1ELb1ELb1EEEEEEEEEvNT_6ParamsE --------------------------
	.section	.nv.info._ZN7cutlass13device_kernelIN5flash11enable_sm90INS1_16FlashAttnFwdSm90INS1_25CollectiveMainloopFwdSm90ILi2EN4cute5tupleIJNS5_1CILi1EEES8_S8_EEENS6_IJNS7_ILi64EEESA_SA_EEELi512ENS_6half_tEfNS_4arch4Sm90ELb1ELb0ELb1ELb1ELb0ELb0ELb1ELb0ELb0ELb1ELb0ELb0EEENS1_21CollectiveEpilogueFwdINS6_IJSA_NS7_ILi512EEESA_EEES9_SC_SE_Li256ELb1ELb1ELb0ELb0EEENS1_36VarlenDynamicPersistentTileSchedulerILi64ELi64ELi256ELi128ELb0ELb1ELb1ELb1ELb1ELb1EEEEEEEEEvNT_6ParamsE,"",@"SHT_CUDA_INFO"
	.sectionflags	@""
	.align	4


	//----- nvinfo : EIATTR_CUDA_API_VERSION
	.align		4
        /*0000*/ 	.byte	0x04, 0x37
        /*0002*/ 	.short	(.L_602 - .L_601)
.L_601:
        /*0004*/ 	.word	0x00000082


	//----- nvinfo : EIATTR_KPARAM_INFO
	.align		4
.L_602:
        /*0008*/ 	.byte	0x04, 0x17
        /*000a*/ 	.short	(.L_604 - .L_603)
.L_603:
        /*000c*/ 	.word	0x00000000
        /*0010*/ 	.short	0x0000
        /*0012*/ 	.short	0x0070
        /*0014*/ 	.byte	0x00, 0xf0, 0x01, 0x2e


	//----- nvinfo : EIATTR_SPARSE_MMA_MASK
	.align		4
.L_604:
        /*0018*/ 	.byte	0x03, 0x50
        /*001a*/ 	.short	0x0000


	//----- nvinfo : EIATTR_MAXREG_COUNT
	.align		4
        /*001c*/ 	.byte	0x03, 0x1b
        /*001e*/ 	.short	0x00a8


	//----- nvinfo : EIATTR_NUM_BARRIERS
	.align		4
        /*0020*/ 	.byte	0x02, 0x4c
        /*0022*/ 	.byte	0x10
	.zero		1


	//----- nvinfo : EIATTR_EXTERNS
	.align		4
        /*0024*/ 	.byte	0x04, 0x0f
        /*0026*/ 	.short	(.L_606 - .L_605)


	//   ....[0]....
	.align		4
.L_605:
        /*0028*/ 	.word	index@(__assertfail)


	//----- nvinfo : EIATTR_ANNOTATIONS
	.align		4
.L_606:
        /*002c*/ 	.byte	0x04, 0x55
        /*002e*/ 	.short	(.L_608 - .L_607)


	//   ....[0]....
.L_607:
        /* <DEDUP_REMOVED lines=100> */


	//----- nvinfo : EIATTR_MERCURY_ISA_VERSION
	.align		4
.L_608:
        /*0658*/ 	.byte	0x03, 0x5f
        /*065a*/ 	.short	0x0101


	//----- nvinfo : EIATTR_UNUSED_LOAD_BYTE_OFFSET
	.align		4
        /*065c*/ 	.byte	0x04, 0x44
        /*065e*/ 	.short	(.L_610 - .L_609)


	//   ....[0]....
.L_609:
        /*0660*/ 	.word	0x00000a50
        /*0664*/ 	.word	0x0000fff0


	//   ....[1]....
        /*0668*/ 	.word	0x0000db90
        /*066c*/ 	.word	0x0000fff0


	//----- nvinfo : EIATTR_INT_WARP_WIDE_INSTR_OFFSETS
	.align		4
.L_610:
        /*0670*/ 	.byte	0x04, 0x31
        /*0672*/ 	.short	(.L_612 - .L_611)


	//   ....[0]....
.L_611:
        /*0674*/ 	.word	0x00000130


	//   ....[1]....
        /*0678*/ 	.word	0x00000170


	//   ....[2]....
        /*067c*/ 	.word	0x000001e0


	//   ....[3]....
        /*0680*/ 	.word	0x000001f0


	//   ....[4]....
        /*0684*/ 	.word	0x00011ea0


	//   ....[5]....
        /*0688*/ 	.word	0x00011f00


	//   ....[6]....
        /*068c*/ 	.word	0x00017c90


	//   ....[7]....
        /*0690*/ 	.word	0x00017d20


	//----- nvinfo : EIATTR_COOP_GROUP_MASK_REGIDS
	.align		4
.L_612:
        /*0694*/ 	.byte	0x04, 0x29
        /*0696*/ 	.short	(.L_614 - .L_613)


	//   ....[0]....
.L_613:
        /*0698*/ 	.word	0xffffffff


	//   ....[1]....
        /*069c*/ 	.word	0xffffffff


	//   ....[2]....
        /*06a0*/ 	.word	0xffffffff


	//   ....[3]....
        /*06a4*/ 	.word	0xffffffff


	//   ....[4]....
        /*06a8*/ 	.word	0xffffffff


	//   ....[5]....
        /*06ac*/ 	.word	0xffffffff


	//   ....[6]....
        /*06b0*/ 	.word	0xffffffff


	//   ....[7]....
        /*06b4*/ 	.word	0xffffffff


	//   ....[8]....
        /*06b8*/ 	.word	0xffffffff


	//   ....[9]....
        /*06bc*/ 	.word	0xffffffff


	//   ....[10]....
        /*06c0*/ 	.word	0xffffffff


	//   ....[11]....
        /*06c4*/ 	.word	0xffffffff


	//   ....[12]....
        /*06c8*/ 	.word	0xffffffff


	//   ....[13]....
        /*06cc*/ 	.word	0xffffffff


	//   ....[14]....
        /*06d0*/ 	.word	0xffffffff


	//   ....[15]....
        /*06d4*/ 	.word	0xffffffff


	//   ....[16]....
        /*06d8*/ 	.word	0xffffffff


	//   ....[17]....
        /*06dc*/ 	.word	0xffffffff


	//   ....[18]....
        /*06e0*/ 	.word	0xffffffff


	//   ....[19]....
        /*06e4*/ 	.word	0xffffffff


	//   ....[20]....
        /*06e8*/ 	.word	0xffffffff


	//   ....[21]....
        /*06ec*/ 	.word	0xffffffff


	//   ....[22]....
        /*06f0*/ 	.word	0xffffffff


	//   ....[23]....
        /*06f4*/ 	.word	0xffffffff


	//   ....[24]....
        /*06f8*/ 	.word	0xffffffff


	//   ....[25]....
        /*06fc*/ 	.word	0xffffffff


	//   ....[26]....
        /*0700*/ 	.word	0xffffffff


	//   ....[27]....
        /*0704*/ 	.word	0xffffffff


	//   ....[28]....
        /*0708*/ 	.word	0xffffffff


	//   ....[29]....
        /*070c*/ 	.word	0xffffffff


	//   ....[30]....
        /*0710*/ 	.word	0xffffffff


	//   ....[31]....
        /*0714*/ 	.word	0xffffffff


	//   ....[32]....
        /*0718*/ 	.word	0xffffffff


	//   ....[33]....
        /*071c*/ 	.word	0xffffffff


	//   ....[34]....
        /*0720*/ 	.word	0xffffffff


	//   ....[35]....
        /*0724*/ 	.word	0xffffffff


	//   ....[36]....
        /*0728*/ 	.word	0xffffffff


	//   ....[37]....
        /*072c*/ 	.word	0xffffffff


	//   ....[38]....
        /*0730*/ 	.word	0xffffffff


	//   ....[39]....
        /*0734*/ 	.word	0xffffffff


	//   ....[40]....
        /*0738*/ 	.word	0xffffffff


	//   ....[41]....
        /*073c*/ 	.word	0xffffffff


	//   ....[42]....
        /*0740*/ 	.word	0xffffffff


	//   ....[43]....
        /*0744*/ 	.word	0xffffffff


	//   ....[44]....
        /*0748*/ 	.word	0xffffffff


	//   ....[45]....
        /*074c*/ 	.word	0xffffffff


	//   ....[46]....
        /*0750*/ 	.word	0xffffffff


	//   ....[47]....
        /*0754*/ 	.word	0xffffffff


	//   ....[48]....
        /*0758*/ 	.word	0xffffffff


	//   ....[49]....
        /*075c*/ 	.word	0xffffffff


	//   ....[50]....
        /*0760*/ 	.word	0xffffffff


	//   ....[51]....
        /*0764*/ 	.word	0xffffffff


	//   ....[52]....
        /*0768*/ 	.word	0xffffffff


	//   ....[53]....
        /*076c*/ 	.word	0xffffffff


	//   ....[54]....
        /*0770*/ 	.word	0xffffffff


	//   ....[55]....
        /*0774*/ 	.word	0xffffffff


	//   ....[56]....
        /*0778*/ 	.word	0xffffffff


	//   ....[57]....
        /*077c*/ 	.word	0xffffffff


	//   ....[58]....
        /*0780*/ 	.word	0xffffffff


	//   ....[59]....
        /*0784*/ 	.word	0xffffffff


	//   ....[60]....
        /*0788*/ 	.word	0xffffffff


	//   ....[61]....
        /*078c*/ 	.word	0xffffffff


	//   ....[62]....
        /*0790*/ 	.word	0xffffffff


	//   ....[63]....
        /*0794*/ 	.word	0xffffffff


	//   ....[64]....
        /*0798*/ 	.word	0xffffffff


	//   ....[65]....
        /*079c*/ 	.word	0xffffffff


	//   ....[66]....
        /*07a0*/ 	.word	0xffffffff


	//   ....[67]....
        /*07a4*/ 	.word	0xffffffff


	//   ....[68]....
        /*07a8*/ 	.word	0xffffffff


	//   ....[69]....
        /*07ac*/ 	.word	0xffffffff


	//   ....[70]....
        /*07b0*/ 	.word	0xffffffff


	//   ....[71]....
        /*07b4*/ 	.word	0xffffffff


	//   ....[72]....
        /*07b8*/ 	.word	0xffffffff


	//   ....[73]....
        /*07bc*/ 	.word	0xffffffff


	//   ....[74]....
        /*07c0*/ 	.word	0xffffffff


	//   ....[75]....
        /*07c4*/ 	.word	0xffffffff


	//   ....[76]....
        /*07c8*/ 	.word	0xffffffff


	//   ....[77]....
        /*07cc*/ 	.word	0xffffffff


	//   ....[78]....
        /*07d0*/ 	.word	0xffffffff


	//   ....[79]....
        /*07d4*/ 	.word	0xffffffff


	//   ....[80]....
        /*07d8*/ 	.word	0xffffffff


	//   ....[81]....
        /*07dc*/ 	.word	0xffffffff


	//   ....[82]....
        /*07e0*/ 	.word	0xffffffff


	//   ....[83]....
        /*07e4*/ 	.word	0xffffffff


	//   ....[84]....
        /*07e8*/ 	.word	0xffffffff


	//   ....[85]....
        /*07ec*/ 	.word	0xffffffff


	//   ....[86]....
        /*07f0*/ 	.word	0xffffffff


	//   ....[87]....
        /*07f4*/ 	.word	0xffffffff


	//   ....[88]....
        /*07f8*/ 	.word	0xffffffff


	//   ....[89]....
        /*07fc*/ 	.word	0xffffffff


	//   ....[90]....
        /*0800*/ 	.word	0xffffffff


	//   ....[91]....
        /*0804*/ 	.word	0xffffffff


	//   ....[92]....
        /*0808*/ 	.word	0xffffffff


	//   ....[93]....
        /*080c*/ 	.word	0xffffffff


	//   ....[94]....
        /*0810*/ 	.word	0xffffffff


	//   ....[95]....
        /*0814*/ 	.word	0xffffffff


	//   ....[96]....
        /*0818*/ 	.word	0xffffffff


	//   ....[97]....
        /*081c*/ 	.word	0xffffffff


	//   ....[98]....
        /*0820*/ 	.word	0xffffffff


	//   ....[99]....
        /*0824*/ 	.word	0x0500000f


	//   ....[100]....
        /*0828*/ 	.word	0x0500000f


	//   ....[101]....
        /*082c*/ 	.word	0x0500000f


	//   ....[102]....
        /*0830*/ 	.word	0x0500000f


	//   ....[103]....
        /*0834*/ 	.word	0x0500000f


	//   ....[104]....
        /*0838*/ 	.word	0x0500000f


	//   ....[105]....
        /*083c*/ 	.word	0x0500000f


	//   ....[106]....
        /*0840*/ 	.word	0x0500000f


	//   ....[107]....
        /*0844*/ 	.word	0x0500000f


	//   ....[108]....
        /*0848*/ 	.word	0x0500000f


	//   ....[109]....
        /*084c*/ 	.word	0x0500000f


	//   ....[110]....
        /*0850*/ 	.word	0x0500000f


	//   ....[111]....
        /*0854*/ 	.word	0x0500000f


	//   ....[112]....
        /*0858*/ 	.word	0x0500000f


	//   ....[113]....
        /*085c*/ 	.word	0x0500000f


	//   ....[114]....
        /*0860*/ 	.word	0x0500000f


	//   ....[115]....
        /*0864*/ 	.word	0x0500000f


	//   ....[116]....
        /*0868*/ 	.word	0x0500000f


	//   ....[117]....
        /*086c*/ 	.word	0x0500000f


	//   ....[118]....
        /*0870*/ 	.word	0x0500000f


	//   ....[119]....
        /*0874*/ 	.word	0x0500000f


	//   ....[120]....
        /*0878*/ 	.word	0x0500000f


	//   ....[121]....
        /*087c*/ 	.word	0x0500000f


	//   ....[122]....
        /*0880*/ 	.word	0x0500000f


	//   ....[123]....
        /*0884*/ 	.word	0x0500000f


	//   ....[124]....
        /*0888*/ 	.word	0x0500000f


	//   ....[125]....
        /*088c*/ 	.word	0x0500000f


	//   ....[126]....
        /*0890*/ 	.word	0x0500000f


	//   ....[127]....
        /*0894*/ 	.word	0x0500000f


	//   ....[128]....
        /*0898*/ 	.word	0x0500000f


	//   ....[129]....
        /*089c*/ 	.word	0x0500000f


	//   ....[130]....
        /*08a0*/ 	.word	0x0500000f


	//   ....[131]....
        /*08a4*/ 	.word	0x0500000f


	//   ....[132]....
        /*08a8*/ 	.word	0x0500000f


	//   ....[133]....
        /*08ac*/ 	.word	0x0500000f


	//----- nvinfo : EIATTR_COOP_GROUP_INSTR_OFFSETS
	.align		4
.L_614:
        /*08b0*/ 	.byte	0x04, 0x28
        /*08b2*/ 	.short	(.L_616 - .L_615)


	//   ....[0]....
.L_615:
        /*08b4*/ 	.word	0x00000070


	//   ....[1]....
        /*08b8*/ 	.word	0x00000140


	//   ....[2]....
        /*08bc*/ 	.word	0x00000190


	//   ....[3]....
        /*08c0*/ 	.word	0x000003a0


	//   ....[4]....
        /*08c4*/ 	.word	0x00000500


	//   ....[5]....
        /*08c8*/ 	.word	0x00000620


	//   ....[6]....
        /*08cc*/ 	.word	0x00000780


	//   ....[7]....
        /*08d0*/ 	.word	0x00001a90


	//   ....[8]....
        /*08d4*/ 	.word	0x00003780


	//   ....[9]....
        /*08d8*/ 	.word	0x00004780


	//   ....[10]....
        /*08dc*/ 	.word	0x00005360


	//   ....[11]....
        /*08e0*/ 	.word	0x000053a0


	//   ....[12]....
        /*08e4*/ 	.word	0x00005a80


	//   ....[13]....
        /*08e8*/ 	.word	0x00005b30


	//   ....[14]....
        /*08ec*/ 	.word	0x00005f90


	//   ....[15]....
        /*08f0*/ 	.word	0x00006010


	//   ....[16]....
        /*08f4*/ 	.word	0x000068f0


	//   ....[17]....
        /*08f8*/ 	.word	0x000075a0


	//   ....[18]....
        /*08fc*/ 	.word	0x00008270


	//   ....[19]....
        /*0900*/ 	.word	0x00008750


	//   ....[20]....
        /*0904*/ 	.word	0x000087f0


	//   ....[21]....
        /*0908*/ 	.word	0x00008940


	//   ....[22]....
        /*090c*/ 	.word	0x00008d40


	//   ....[23]....
        /*0910*/ 	.word	0x00008de0


	//   ....[24]....
        /*0914*/ 	.word	0x00009f40


	//   ....[25]....
        /*0918*/ 	.word	0x0000ab90


	//   ....[26]....
        /*091c*/ 	.word	0x0000bb20


	//   ....[27]....
        /*0920*/ 	.word	0x0000bba0


	//   ....[28]....
        /*0924*/ 	.word	0x0000bed0


	//   ....[29]....
        /*0928*/ 	.word	0x0000c090


	//   ....[30]....
        /*092c*/ 	.word	0x0000d060


	//   ....[31]....
        /*0930*/ 	.word	0x0000d0a0


	//   ....[32]....
        /*0934*/ 	.word	0x0000d0d0


	//   ....[33]....
        /*0938*/ 	.word	0x0000d140


	//   ....[34]....
        /*093c*/ 	.word	0x0000d180


	//   ....[35]....
        /*0940*/ 	.word	0x0000eaa0


	//   ....[36]....
        /*0944*/ 	.word	0x0000f0c0


	//   ....[37]....
        /*0948*/ 	.word	0x0000f0f0


	//   ....[38]....
        /*094c*/ 	.word	0x0000f110


	//   ....[39]....
        /*0950*/ 	.word	0x0000f140


	//   ....[40]....
        /*0954*/ 	.word	0x0000f7c0


	//   ....[41]....
        /*0958*/ 	.word	0x0000f7e0


	//   ....[42]....
        /*095c*/ 	.word	0x0000fa20


	//   ....[43]....
        /*0960*/ 	.word	0x0000fa40


	//   ....[44]....
        /*0964*/ 	.word	0x000105d0


	//   ....[45]....
        /*0968*/ 	.word	0x00010600


	//   ....[46]....
        /*096c*/ 	.word	0x00010840


	//   ....[47]....
        /*0970*/ 	.word	0x00010860


	//   ....[48]....
        /*0974*/ 	.word	0x00010b10


	//   ....[49]....
        /*0978*/ 	.word	0x00010cf0


	//   ....[50]....
        /*097c*/ 	.word	0x00010d20


	//   ....[51]....
        /*0980*/ 	.word	0x00010d50


	//   ....[52]....
        /*0984*/ 	.word	0x00010d80


	//   ....[53]....
        /*0988*/ 	.word	0x00010db0


	//   ....[54]....
        /*098c*/ 	.word	0x00010de0


	//   ....[55]....
        /*0990*/ 	.word	0x00010f50


	//   ....[56]....
        /*0994*/ 	.word	0x00010f80


	//   ....[57]....
        /*0998*/ 	.word	0x00010fb0


	//   ....[58]....
        /*099c*/ 	.word	0x00010fe0


	//   ....[59]....
        /*09a0*/ 	.word	0x00011010


	//   ....[60]....
        /*09a4*/ 	.word	0x00011040


	//   ....[61]....
        /*09a8*/ 	.word	0x000110e0


	//   ....[62]....
        /*09ac*/ 	.word	0x00011140


	//   ....[63]....
        /*09b0*/ 	.word	0x000111d0


	//   ....[64]....
        /*09b4*/ 	.word	0x000124a0


	//   ....[65]....
        /*09b8*/ 	.word	0x00013030


	//   ....[66]....
        /*09bc*/ 	.word	0x00013040


	//   ....[67]....
        /*09c0*/ 	.word	0x00013060


	//   ....[68]....
        /*09c4*/ 	.word	0x00013130


	//   ....[69]....
        /*09c8*/ 	.word	0x00013160


	//   ....[70]....
        /*09cc*/ 	.word	0x000131c0


	//   ....[71]....
        /*09d0*/ 	.word	0x000131d0


	//   ....[72]....
        /*09d4*/ 	.word	0x00013240


	//   ....[73]....
        /*09d8*/ 	.word	0x00013b90


	//   ....[74]....
        /*09dc*/ 	.word	0x00013ba0


	//   ....[75]....
        /*09e0*/ 	.word	0x00013cd0


	//   ....[76]....
        /*09e4*/ 	.word	0x00013d00


	//   ....[77]....
        /*09e8*/ 	.word	0x00013f80


	//   ....[78]....
        /*09ec*/ 	.word	0x00013fb0


	//   ....[79]....
        /*09f0*/ 	.word	0x00014120


	//   ....[80]....
        /*09f4*/ 	.word	0x00014130


	//   ....[81]....
        /*09f8*/ 	.word	0x00017f20


	//   ....[82]....
        /*09fc*/ 	.word	0x00017f50


	//   ....[83]....
        /*0a00*/ 	.word	0x00017f90


	//   ....[84]....
        /*0a04*/ 	.word	0x00017fc0


	//   ....[85]....
        /*0a08*/ 	.word	0x00017ff0


	//   ....[86]....
        /*0a0c*/ 	.word	0x00018020


	//   ....[87]....
        /*0a10*/ 	.word	0x00018050


	//   ....[88]....
        /*0a14*/ 	.word	0x00018080


	//   ....[89]....
        /*0a18*/ 	.word	0x00018200


	//   ....[90]....
        /*0a1c*/ 	.word	0x00018230


	//   ....[91]....
        /*0a20*/ 	.word	0x00018260


	//   ....[92]....
        /*0a24*/ 	.word	0x00018290


	//   ....[93]....
        /*0a28*/ 	.word	0x000182c0


	//   ....[94]....
        /*0a2c*/ 	.word	0x000182f0


	//   ....[95]....
        /*0a30*/ 	.word	0x000183b0


	//   ....[96]....
        /*0a34*/ 	.word	0x000183d0


	//   ....[97]....
        /*0a38*/ 	.word	0x00018440


	//   ....[98]....
        /*0a3c*/ 	.word	0x00018b10


	//   ....[99]....
        /*0a40*/ 	.word	0x000190d0


	//   ....[100]....
        /*0a44*/ 	.word	0x00019250


	//   ....[101]....
        /*0a48*/ 	.word	0x000192a0


	//   ....[102]....
        /*0a4c*/ 	.word	0x00019300


	//   ....[103]....
        /*0a50*/ 	.word	0x00019360


	//   ....[104]....
        /*0a54*/ 	.word	0x000194b0


	//   ....[105]....
        /*0a58*/ 	.word	0x00019550


	//   ....[106]....
        /*0a5c*/ 	.word	0x00019600


	//   ....[107]....
        /*0a60*/ 	.word	0x000196e0


	//   ....[108]....
        /*0a64*/ 	.word	0x000198b0


	//   ....[109]....
        /*0a68*/ 	.word	0x00019970


	//   ....[110]....
        /*0a6c*/ 	.word	0x00019c20


	//   ....[111]....
        /*0a70*/ 	.word	0x00019d40


	//   ....[112]....
        /*0a74*/ 	.word	0x00019f10


	//   ....[113]....
        /*0a78*/ 	.word	0x00019fe0


	//   ....[114]....
        /*0a7c*/ 	.word	0x0001a1e0


	//   ....[115]....
        /*0a80*/ 	.word	0x0001a270


	//   ....[116]....
        /*0a84*/ 	.word	0x0001a5a0


	//   ....[117]....
        /*0a88*/ 	.word	0x0001a640


	//   ....[118]....
        /*0a8c*/ 	.word	0x0001a760


	//   ....[119]....
        /*0a90*/ 	.word	0x0001a7e0


	//   ....[120]....
        /*0a94*/ 	.word	0x0001a860


	//   ....[121]....
        /*0a98*/ 	.word	0x0001a8e0


	//   ....[122]....
        /*0a9c*/ 	.word	0x0001a960


	//   ....[123]....
        /*0aa0*/ 	.word	0x0001a9f0


	//   ....[124]....
        /*0aa4*/ 	.word	0x0001aa90


	//   ....[125]....
        /*0aa8*/ 	.word	0x0001ab40


	//   ....[126]....
        /*0aac*/ 	.word	0x0001abc0


	//   ....[127]....
        /*0ab0*/ 	.word	0x0001ac40


	//   ....[128]....
        /*0ab4*/ 	.word	0x0001acc0


	//   ....[129]....
        /*0ab8*/ 	.word	0x0001ad50


	//   ....[130]....
        /*0abc*/ 	.word	0x0001add0


	//   ....[131]....
        /*0ac0*/ 	.word	0x0001ae70


	//   ....[132]....
        /*0ac4*/ 	.word	0x0001af00


	//   ....[133]....
        /*0ac8*/ 	.word	0x0001b030


	//----- nvinfo : EIATTR_REG_RECONFIG
	.align		4
.L_616:
        /*0acc*/ 	.byte	0x01, 0x54
	.zero		2


	//----- nvinfo : EIATTR_SYSCALL_OFFSETS
	.align		4
        /*0ad0*/ 	.byte	0x04, 0x46
        /*0ad2*/ 	.short	(.L_618 - .L_617)


	//   ....[0]....
.L_617:
        /*0ad4*/ 	.word	0x00003930


	//   ....[1]....
        /*0ad8*/ 	.word	0x000120a0


	//   ....[2]....
        /*0adc*/ 	.word	0x00012200


	//   ....[3]....
        /*0ae0*/ 	.word	0x00012300


	//   ....[4]....
        /*0ae4*/ 	.word	0x00012c10


	//   ....[5]....
        /*0ae8*/ 	.word	0x00013560


	//----- nvinfo : EIATTR_MBARRIER_INSTR_OFFSETS
	.align		4
.L_618:
        /*0aec*/ 	.byte	0x04, 0x39
        /*0aee*/ 	.short	(.L_620 - .L_619)


	//   ....[0]....
.L_619:
        /*0af0*/ 	.word	0x00000280
        /*0af4*/ 	.word	0x000000ff
        /*0af8*/ 	.word	0x00038800
        /*0afc*/ 	.short	0x0100
        /*0afe*/ 	.byte	0x08
	.zero		1


	//   ....[1]....
        /*0b00*/ 	.word	0x00000290
        /*0b04*/ 	.word	0x000000ff
        /*0b08*/ 	.word	0x00038810
        /*0b0c*/ 	.short	0x0100
        /*0b0e*/ 	.byte	0x08
	.zero		1


	//   ....[2]....
        /*0b10*/ 	.word	0x000002a0
        /*0b14*/ 	.word	0x000000ff
        /*0b18*/ 	.word	0x00038820
        /*0b1c*/ 	.short	0x0100
        /*0b1e*/ 	.byte	0x08
	.zero		1


	//   ....[3]....
        /*0b20*/ 	.word	0x00000350
        /*0b24*/ 	.word	0x000000ff
        /*0b28*/ 	.word	0x00038830
        /*0b2c*/ 	.short	0x0100
        /*0b2e*/ 	.byte	0x06
	.zero		1


	//   ....[4]....
        /*0b30*/ 	.word	0x00000360
        /*0b34*/ 	.word	0x000000ff
        /*0b38*/ 	.word	0x00038840
        /*0b3c*/ 	.short	0x0100
        /*0b3e*/ 	.byte	0x06
	.zero		1


	//   ....[5]....
        /*0b40*/ 	.word	0x00000370
        /*0b44*/ 	.word	0x000000ff
        /*0b48*/ 	.word	0x00038838
        /*0b4c*/ 	.short	0x0100
        /*0b4e*/ 	.byte	0x06
	.zero		1


	//   ....[6]....
        /*0b50*/ 	.word	0x00000380
        /*0b54*/ 	.word	0x000000ff
        /*0b58*/ 	.word	0x00038848
        /*0b5c*/ 	.short	0x0100
        /*0b5e*/ 	.byte	0x06
	.zero		1


	//   ....[7]....
        /*0b60*/ 	.word	0x000004b0
        /*0b64*/ 	.word	0x000000ff
        /*0b68*/ 	.word	0x00038850
        /*0b6c*/ 	.short	0x0100
        /*0b6e*/ 	.byte	0x08
	.zero		1


	//   ....[8]....
        /*0b70*/ 	.word	0x000004c0
        /*0b74*/ 	.word	0x000000ff
        /*0b78*/ 	.word	0x00038860
        /*0b7c*/ 	.short	0x0100
        /*0b7e*/ 	.byte	0x08
	.zero		1


	//   ....[9]....
        /*0b80*/ 	.word	0x000004d0
        /*0b84*/ 	.word	0x000000ff
        /*0b88*/ 	.word	0x00038858
        /*0b8c*/ 	.short	0x0100
        /*0b8e*/ 	.byte	0x08
	.zero		1


	//   ....[10]....
        /*0b90*/ 	.word	0x000004e0
        /*0b94*/ 	.word	0x000000ff
        /*0b98*/ 	.word	0x00038868
        /*0b9c*/ 	.short	0x0100
        /*0b9e*/ 	.byte	0x08
	.zero		1


	//   ....[11]....
        /*0ba0*/ 	.word	0x000005d0
        /*0ba4*/ 	.word	0x000000ff
        /*0ba8*/ 	.word	0x00038870
        /*0bac*/ 	.short	0x0100
        /*0bae*/ 	.byte	0x06
	.zero		1


	//   ....[12]....
        /*0bb0*/ 	.word	0x000005e0
        /*0bb4*/ 	.word	0x000000ff
        /*0bb8*/ 	.word	0x00038880
        /*0bbc*/ 	.short	0x0100
        /*0bbe*/ 	.byte	0x06
	.zero		1


	//   ....[13]....
        /*0bc0*/ 	.word	0x000005f0
        /*0bc4*/ 	.word	0x000000ff
        /*0bc8*/ 	.word	0x00038878
        /*0bcc*/ 	.short	0x0100
        /*0bce*/ 	.byte	0x06
	.zero		1


	//   ....[14]....
        /*0bd0*/ 	.word	0x00000600
        /*0bd4*/ 	.word	0x000000ff
        /*0bd8*/ 	.word	0x00038888
        /*0bdc*/ 	.short	0x0100
        /*0bde*/ 	.byte	0x06
	.zero		1


	//   ....[15]....
        /*0be0*/ 	.word	0x00000730
        /*0be4*/ 	.word	0x000000ff
        /*0be8*/ 	.word	0x00038890
        /*0bec*/ 	.short	0x0100
        /*0bee*/ 	.byte	0x08
	.zero		1


	//   ....[16]....
        /*0bf0*/ 	.word	0x00000740
        /*0bf4*/ 	.word	0x000000ff
        /*0bf8*/ 	.word	0x000388a0
        /*0bfc*/ 	.short	0x0100
        /*0bfe*/ 	.byte	0x08
	.zero		1


	//   ....[17]....
        /*0c00*/ 	.word	0x00000750
        /*0c04*/ 	.word	0x000000ff
        /*0c08*/ 	.word	0x00038898
        /*0c0c*/ 	.short	0x0100
        /*0c0e*/ 	.byte	0x08
	.zero		1


	//   ....[18]....
        /*0c10*/ 	.word	0x00000760
        /*0c14*/ 	.word	0x000000ff
        /*0c18*/ 	.word	0x000388a8
        /*0c1c*/ 	.short	0x0100
        /*0c1e*/ 	.byte	0x08
	.zero		1


	//   ....[19]....
        /*0c20*/ 	.word	0x00000890
        /*0c24*/ 	.word	0x000000ff
        /*0c28*/ 	.word	0x000388b0
        /*0c2c*/ 	.short	0x0100
        /*0c2e*/ 	.byte	0x08
	.zero		1


	//   ....[20]....
        /*0c30*/ 	.word	0x000008a0
        /*0c34*/ 	.word	0x000000ff
        /*0c38*/ 	.word	0x000388c0
        /*0c3c*/ 	.short	0x0100
        /*0c3e*/ 	.byte	0x08
	.zero		1


	//   ....[21]....
        /*0c40*/ 	.word	0x000008b0
        /*0c44*/ 	.word	0x000000ff
        /*0c48*/ 	.word	0x000388b8
        /*0c4c*/ 	.short	0x0100
        /*0c4e*/ 	.byte	0x08
	.zero		1


	//   ....[22]....
        /*0c50*/ 	.word	0x000008c0
        /*0c54*/ 	.word	0x000000ff
        /*0c58*/ 	.word	0x000388c8
        /*0c5c*/ 	.short	0x0100
        /*0c5e*/ 	.byte	0x08
	.zero		1


	//   ....[23]....
        /*0c60*/ 	.word	0x00001e40
        /*0c64*/ 	.word	0x00000000
        /*0c68*/ 	.word	0x00000000
        /*0c6c*/ 	.short	0x0101
        /*0c6e*/ 	.byte	0x3f
	.zero		1


	//   ....[24]....
        /*0c70*/ 	.word	0x00002910
        /*0c74*/ 	.word	0x00000000
        /*0c78*/ 	.word	0x00000000
        /*0c7c*/ 	.short	0x0101
        /*0c7e*/ 	.byte	0x3f
	.zero		1


	//   ....[25]....
        /*0c80*/ 	.word	0x000039b0
        /*0c84*/ 	.word	0x00000011
        /*0c88*/ 	.word	0x00038800
        /*0c8c*/ 	.short	0x010a
        /*0c8e*/ 	.byte	0x3f
	.zero		1


	//   ....[26]....
        /*0c90*/ 	.word	0x00003a10
        /*0c94*/ 	.word	0x00000005
        /*0c98*/ 	.word	0x00038830
        /*0c9c*/ 	.short	0x010a
        /*0c9e*/ 	.byte	0x3f
	.zero		1


	//   ....[27]....
        /*0ca0*/ 	.word	0x00003a80
        /*0ca4*/ 	.word	0x00000005
        /*0ca8*/ 	.word	0x00038830
        /*0cac*/ 	.short	0x010a
        /*0cae*/ 	.byte	0x3f
	.zero		1


	//   ....[28]....
        /*0cb0*/ 	.word	0x00003d00
        /*0cb4*/ 	.word	0x00000011
        /*0cb8*/ 	.word	0x00038810
        /*0cbc*/ 	.short	0x010a
        /*0cbe*/ 	.byte	0x3f
	.zero		1


	//   ....[29]....
        /*0cc0*/ 	.word	0x00003d40
        /*0cc4*/ 	.word	0x00000005
        /*0cc8*/ 	.word	0x00038850
        /*0ccc*/ 	.short	0x010a
        /*0cce*/ 	.byte	0x3f
	.zero		1


	//   ....[30]....
        /*0cd0*/ 	.word	0x00003e10
        /*0cd4*/ 	.word	0x00000005
        /*0cd8*/ 	.word	0x00038850
        /*0cdc*/ 	.short	0x010a
        /*0cde*/ 	.byte	0x3f
	.zero		1


	//   ....[31]....
        /*0ce0*/ 	.word	0x00006260
        /*0ce4*/ 	.word	0x00000018
        /*0ce8*/ 	.word	0x00000000
        /*0cec*/ 	.short	0x0101
        /*0cee*/ 	.byte	0x3f
	.zero		1


	//   ....[32]....
        /*0cf0*/ 	.word	0x00006910
        /*0cf4*/ 	.word	0x00000005
        /*0cf8*/ 	.word	0x00000000
        /*0cfc*/ 	.short	0x0101
        /*0cfe*/ 	.byte	0x3f
	.zero		1


	//   ....[33]....
        /*0d00*/ 	.word	0x00006a30
        /*0d04*/ 	.word	0x00000009
        /*0d08*/ 	.word	0x00038830
        /*0d0c*/ 	.short	0x010a
        /*0d0e*/ 	.byte	0x3f
	.zero		1


	//   ....[34]....
        /*0d10*/ 	.word	0x00006a80
        /*0d14*/ 	.word	0x00000009
        /*0d18*/ 	.word	0x00038830
        /*0d1c*/ 	.short	0x010a
        /*0d1e*/ 	.byte	0x3f
	.zero		1


	//   ....[35]....
        /*0d20*/ 	.word	0x00006c00
        /*0d24*/ 	.word	0x00000009
        /*0d28*/ 	.word	0x00038850
        /*0d2c*/ 	.short	0x010a
        /*0d2e*/ 	.byte	0x3f
	.zero		1


	//   ....[36]....
        /*0d30*/ 	.word	0x00006c40
        /*0d34*/ 	.word	0x00000009
        /*0d38*/ 	.word	0x00038850
        /*0d3c*/ 	.short	0x010a
        /*0d3e*/ 	.byte	0x3f
	.zero		1


	//   ....[37]....
        /*0d40*/ 	.word	0x00009140
        /*0d44*/ 	.word	0x00000099
        /*0d48*/ 	.word	0x00000000
        /*0d4c*/ 	.short	0x0101
        /*0d4e*/ 	.byte	0x3f
	.zero		1


	//   ....[38]....
        /*0d50*/ 	.word	0x00009f60
        /*0d54*/ 	.word	0x00000009
        /*0d58*/ 	.word	0x00000000
        /*0d5c*/ 	.short	0x0101
        /*0d5e*/ 	.byte	0x3f
	.zero		1


	//   ....[39]....
        /*0d60*/ 	.word	0x0000a080
        /*0d64*/ 	.word	0x00000009
        /*0d68*/ 	.word	0x00038830
        /*0d6c*/ 	.short	0x010a
        /*0d6e*/ 	.byte	0x3f
	.zero		1


	//   ....[40]....
        /*0d70*/ 	.word	0x0000a0d0
        /*0d74*/ 	.word	0x00000009
        /*0d78*/ 	.word	0x00038830
        /*0d7c*/ 	.short	0x010a
        /*0d7e*/ 	.byte	0x3f
	.zero		1


	//   ....[41]....
        /*0d80*/ 	.word	0x0000a250
        /*0d84*/ 	.word	0x00000009
        /*0d88*/ 	.word	0x00038850
        /*0d8c*/ 	.short	0x010a
        /*0d8e*/ 	.byte	0x3f
	.zero		1


	//   ....[42]....
        /*0d90*/ 	.word	0x0000a290
        /*0d94*/ 	.word	0x00000009
        /*0d98*/ 	.word	0x00038850
        /*0d9c*/ 	.short	0x010a
        /*0d9e*/ 	.byte	0x3f
	.zero		1


	//   ....[43]....
        /*0da0*/ 	.word	0x0000c3c0
        /*0da4*/ 	.word	0x00000098
        /*0da8*/ 	.word	0x00000000
        /*0dac*/ 	.short	0x0101
        /*0dae*/ 	.byte	0x3f
	.zero		1


	//   ....[44]....
        /*0db0*/ 	.word	0x0000d080
        /*0db4*/ 	.word	0x00000009
        /*0db8*/ 	.word	0x00000000
        /*0dbc*/ 	.short	0x0101
        /*0dbe*/ 	.byte	0x3f
	.zero		1


	//   ....[45]....
        /*0dc0*/ 	.word	0x0000f7f0
        /*0dc4*/ 	.word	0x00000000
        /*0dc8*/ 	.word	0x00000000
        /*0dcc*/ 	.short	0x0101
        /*0dce*/ 	.byte	0x3f
	.zero		1


	//   ....[46]....
        /*0dd0*/ 	.word	0x00012750
        /*0dd4*/ 	.word	0x00000000
        /*0dd8*/ 	.word	0x00038840
        /*0ddc*/ 	.short	0x010a
        /*0dde*/ 	.byte	0x3f
	.zero		1


	//   ....[47]....
        /*0de0*/ 	.word	0x00013300
        /*0de4*/ 	.word	0x00000008
        /*0de8*/ 	.word	0x00038800
        /*0dec*/ 	.short	0x0107
        /*0dee*/ 	.byte	0x3f
	.zero		1


	//   ....[48]....
        /*0df0*/ 	.word	0x000133b0
        /*0df4*/ 	.word	0x00000000
        /*0df8*/ 	.word	0x00038800
        /*0dfc*/ 	.short	0x0101
        /*0dfe*/ 	.byte	0x3f
	.zero		1


	//   ....[49]....
        /*0e00*/ 	.word	0x00014360
        /*0e04*/ 	.word	0x00000000
        /*0e08*/ 	.word	0x00038810
        /*0e0c*/ 	.short	0x0107
        /*0e0e*/ 	.byte	0x3f
	.zero		1


	//   ....[50]....
        /*0e10*/ 	.word	0x00014460
        /*0e14*/ 	.word	0x00000002
        /*0e18*/ 	.word	0x00038810
        /*0e1c*/ 	.short	0x0101
        /*0e1e*/ 	.byte	0x3f
	.zero		1


	//   ....[51]....
        /*0e20*/ 	.word	0x00014480
        /*0e24*/ 	.word	0x00000002
        /*0e28*/ 	.word	0x00038820
        /*0e2c*/ 	.short	0x010a
        /*0e2e*/ 	.byte	0x3f
	.zero		1


	//   ....[52]....
        /*0e30*/ 	.word	0x00014590
        /*0e34*/ 	.word	0x00000000
        /*0e38*/ 	.word	0x00038860
        /*0e3c*/ 	.short	0x010a
        /*0e3e*/ 	.byte	0x3f
	.zero		1


	//   ....[53]....
        /*0e40*/ 	.word	0x00015270
        /*0e44*/ 	.word	0x00000003
        /*0e48*/ 	.word	0x00038840
        /*0e4c*/ 	.short	0x010a
        /*0e4e*/ 	.byte	0x3f
	.zero		1


	//   ....[54]....
        /*0e50*/ 	.word	0x000154d0
        /*0e54*/ 	.word	0x00000003
        /*0e58*/ 	.word	0x00038860
        /*0e5c*/ 	.short	0x010a
        /*0e5e*/ 	.byte	0x3f
	.zero		1


	//   ....[55]....
        /*0e60*/ 	.word	0x00016150
        /*0e64*/ 	.word	0x00000004
        /*0e68*/ 	.word	0x00038840
        /*0e6c*/ 	.short	0x010a
        /*0e6e*/ 	.byte	0x3f
	.zero		1


	//   ....[56]....
        /*0e70*/ 	.word	0x000163a0
        /*0e74*/ 	.word	0x00000004
        /*0e78*/ 	.word	0x00038860
        /*0e7c*/ 	.short	0x010a
        /*0e7e*/ 	.byte	0x3f
	.zero		1


	//   ....[57]....
        /*0e80*/ 	.word	0x00016fb0
        /*0e84*/ 	.word	0x00000004
        /*0e88*/ 	.word	0x00038840
        /*0e8c*/ 	.short	0x010a
        /*0e8e*/ 	.byte	0x3f
	.zero		1


	//   ....[58]....
        /*0e90*/ 	.word	0x00017210
        /*0e94*/ 	.word	0x00000004
        /*0e98*/ 	.word	0x00038860
        /*0e9c*/ 	.short	0x010a
        /*0e9e*/ 	.byte	0x3f
	.zero		1


	//   ....[59]....
        /*0ea0*/ 	.word	0x00018a90
        /*0ea4*/ 	.word	0x00000000
        /*0ea8*/ 	.word	0x00038820
        /*0eac*/ 	.short	0x010a
        /*0eae*/ 	.byte	0x3f
	.zero		1


	//   ....[60]....
        /*0eb0*/ 	.word	0x00018c50
        /*0eb4*/ 	.word	0x00000006
        /*0eb8*/ 	.word	0x00000000
        /*0ebc*/ 	.short	0x010a
        /*0ebe*/ 	.byte	0x3f
	.zero		1


	//   ....[61]....
        /*0ec0*/ 	.word	0x00018cc0
        /*0ec4*/ 	.word	0x00000007
        /*0ec8*/ 	.word	0x00000000
        /*0ecc*/ 	.short	0x010a
        /*0ece*/ 	.byte	0x3f
	.zero		1


	//   ....[62]....
        /*0ed0*/ 	.word	0x00018d30
        /*0ed4*/ 	.word	0x00000004
        /*0ed8*/ 	.word	0x00000000
        /*0edc*/ 	.short	0x010a
        /*0ede*/ 	.byte	0x3f
	.zero		1


	//   ....[63]....
        /*0ee0*/ 	.word	0x00018d60
        /*0ee4*/ 	.word	0x00000003
        /*0ee8*/ 	.word	0x00000000
        /*0eec*/ 	.short	0x010a
        /*0eee*/ 	.byte	0x3f
	.zero		1


	//   ....[64]....
        /*0ef0*/ 	.word	0x00018dc0
        /*0ef4*/ 	.word	0x00000011
        /*0ef8*/ 	.word	0x00038800
        /*0efc*/ 	.short	0x010a
        /*0efe*/ 	.byte	0x3f
	.zero		1


	//   ....[65]....
        /*0f00*/ 	.word	0x00018e10
        /*0f04*/ 	.word	0x00000005
        /*0f08*/ 	.word	0x00038830
        /*0f0c*/ 	.short	0x010a
        /*0f0e*/ 	.byte	0x3f
	.zero		1


	//   ....[66]....
        /*0f10*/ 	.word	0x00018e60
        /*0f14*/ 	.word	0x00000011
        /*0f18*/ 	.word	0x00038810
        /*0f1c*/ 	.short	0x010a
        /*0f1e*/ 	.byte	0x3f
	.zero		1


	//   ....[67]....
        /*0f20*/ 	.word	0x00018eb0
        /*0f24*/ 	.word	0x00000005
        /*0f28*/ 	.word	0x00038850
        /*0f2c*/ 	.short	0x010a
        /*0f2e*/ 	.byte	0x3f
	.zero		1


	//   ....[68]....
        /*0f30*/ 	.word	0x00018f00
        /*0f34*/ 	.word	0x00000009
        /*0f38*/ 	.word	0x00038830
        /*0f3c*/ 	.short	0x010a
        /*0f3e*/ 	.byte	0x3f
	.zero		1


	//   ....[69]....
        /*0f40*/ 	.word	0x00018f50
        /*0f44*/ 	.word	0x00000009
        /*0f48*/ 	.word	0x00038850
        /*0f4c*/ 	.short	0x010a
        /*0f4e*/ 	.byte	0x3f
	.zero		1


	//   ....[70]....
        /*0f50*/ 	.word	0x00018fa0
        /*0f54*/ 	.word	0x00000009
        /*0f58*/ 	.word	0x00038830
        /*0f5c*/ 	.short	0x010a
        /*0f5e*/ 	.byte	0x3f
	.zero		1


	//   ....[71]....
        /*0f60*/ 	.word	0x00018ff0
        /*0f64*/ 	.word	0x00000009
        /*0f68*/ 	.word	0x00038850
        /*0f6c*/ 	.short	0x010a
        /*0f6e*/ 	.byte	0x3f
	.zero		1


	//   ....[72]....
        /*0f70*/ 	.word	0x00019190
        /*0f74*/ 	.word	0x00000000
        /*0f78*/ 	.word	0x00038840
        /*0f7c*/ 	.short	0x010a
        /*0f7e*/ 	.byte	0x3f
	.zero		1


	//   ....[73]....
        /*0f80*/ 	.word	0x0001a2c0
        /*0f84*/ 	.word	0x00000002
        /*0f88*/ 	.word	0x00038820
        /*0f8c*/ 	.short	0x010a
        /*0f8e*/ 	.byte	0x3f
	.zero		1


	//   ....[74]....
        /*0f90*/ 	.word	0x0001a310
        /*0f94*/ 	.word	0x00000000
        /*0f98*/ 	.word	0x00038860
        /*0f9c*/ 	.short	0x010a
        /*0f9e*/ 	.byte	0x3f
	.zero		1


	//   ....[75]....
        /*0fa0*/ 	.word	0x0001a360
        /*0fa4*/ 	.word	0x00000003
        /*0fa8*/ 	.word	0x00038840
        /*0fac*/ 	.short	0x010a
        /*0fae*/ 	.byte	0x3f
	.zero		1


	//   ....[76]....
        /*0fb0*/ 	.word	0x0001a3b0
        /*0fb4*/ 	.word	0x00000003
        /*0fb8*/ 	.word	0x00038860
        /*0fbc*/ 	.short	0x010a
        /*0fbe*/ 	.byte	0x3f
	.zero		1


	//   ....[77]....
        /*0fc0*/ 	.word	0x0001a400
        /*0fc4*/ 	.word	0x00000004
        /*0fc8*/ 	.word	0x00038840
        /*0fcc*/ 	.short	0x010a
        /*0fce*/ 	.byte	0x3f
	.zero		1


	//   ....[78]....
        /*0fd0*/ 	.word	0x0001a450
        /*0fd4*/ 	.word	0x00000004
        /*0fd8*/ 	.word	0x00038860
        /*0fdc*/ 	.short	0x010a
        /*0fde*/ 	.byte	0x3f
	.zero		1


	//   ....[79]....
        /*0fe0*/ 	.word	0x0001a4a0
        /*0fe4*/ 	.word	0x00000004
        /*0fe8*/ 	.word	0x00038840
        /*0fec*/ 	.short	0x010a
        /*0fee*/ 	.byte	0x3f
	.zero		1


	//   ....[80]....
        /*0ff0*/ 	.word	0x0001a4f0
        /*0ff4*/ 	.word	0x00000004
        /*0ff8*/ 	.word	0x00038860
        /*0ffc*/ 	.short	0x010a
        /*0ffe*/ 	.byte	0x3f
	.zero		1


	//   ....[81]....
        /*1000*/ 	.word	0x0001af50
        /*1004*/ 	.word	0x00000000
        /*1008*/ 	.word	0x00038820
        /*100c*/ 	.short	0x010a
        /*100e*/ 	.byte	0x3f
	.zero		1


	//   ....[82]....
        /*1010*/ 	.word	0x0001b0f0
        /*1014*/ 	.word	0x00000006
        /*1018*/ 	.word	0x00000000
        /*101c*/ 	.short	0x010a
        /*101e*/ 	.byte	0x3f
	.zero		1


	//   ....[83]....
        /*1020*/ 	.word	0x0001b140
        /*1024*/ 	.word	0x00000007
        /*1028*/ 	.word	0x00000000
        /*102c*/ 	.short	0x010a
        /*102e*/ 	.byte	0x3f
	.zero		1


	//   ....[84]....
        /*1030*/ 	.word	0x0001b190
        /*1034*/ 	.word	0x00000004
        /*1038*/ 	.word	0x00000000
        /*103c*/ 	.short	0x010a
        /*103e*/ 	.byte	0x3f
	.zero		1


	//----- nvinfo : EIATTR_NUM_MBARRIERS
	.align		4
.L_620:
        /*1040*/ 	.byte	0x03, 0x38
        /*1042*/ 	.short	0x0017


	//----- nvinfo : EIATTR_EXIT_INSTR_OFFSETS
	.align		4
        /*1044*/ 	.byte	0x04, 0x1c
        /*1046*/ 	.short	(.L_622 - .L_621)


	//   ....[0]....
.L_621:
        /*1048*/ 	.word	0x00000a80


	//   ....[1]....
        /*104c*/ 	.word	0x00010ab0


	//   ....[2]....
        /*1050*/ 	.word	0x00018db0


	//----- nvinfo : EIATTR_MAX_THREADS
	.align		4
.L_622:
        /*1054*/ 	.byte	0x04, 0x05
        /*1056*/ 	.short	(.L_624 - .L_623)
.L_623:
        /*1058*/ 	.word	0x00000180
        /*105c*/ 	.word	0x00000001
        /*1060*/ 	.word	0x00000001


	//----- nvinfo : EIATTR_CRS_STACK_SIZE
	.align		4
.L_624:
        /*1064*/ 	.byte	0x04, 0x1e
        /*1066*/ 	.short	(.L_626 - .L_625)
.L_625:
        /*1068*/ 	.word	0x00000000


	//----- nvinfo : EIATTR_CBANK_PARAM_SIZE
	.align		4
.L_626:
        /*106c*/ 	.byte	0x03, 0x19
        /*106e*/ 	.short	0x0bf0


	//----- nvinfo : EIATTR_PARAM_CBANK
	.align		4
        /*1070*/ 	.byte	0x04, 0x0a
        /*1072*/ 	.short	(.L_628 - .L_627)
	.align		4
.L_627:
        /*1074*/ 	.word	index@(.nv.constant0._ZN7cutlass13device_kernelIN5flash11enable_sm90INS1_16FlashAttnFwdSm90INS1_25CollectiveMainloopFwdSm90ILi2EN4cute5tupleIJNS5_1CILi1EEES8_S8_EEENS6_IJNS7_ILi64EEESA_SA_EEELi512ENS_6half_tEfNS_4arch4Sm90ELb1ELb0ELb1ELb1ELb0ELb0ELb1ELb0ELb0ELb1ELb0ELb0EEENS1_21CollectiveEpilogueFwdINS6_IJSA_NS7_ILi512EEESA_EEES9_SC_SE_Li256ELb1ELb1ELb0ELb0EEENS1_36VarlenDynamicPersistentTileSchedulerILi64ELi64ELi256ELi128ELb0ELb1ELb1ELb1ELb1ELb1EEEEEEEEEvNT_6ParamsE)
        /*1078*/ 	.short	0x0210
        /*107a*/ 	.short	0x0bf0


	//----- nvinfo : EIATTR_SW_WAR
	.align		4
.L_628:
        /*107c*/ 	.byte	0x04, 0x36
        /*107e*/ 	.short	(.L_630 - .L_629)
.L_629:
        /*1080*/ 	.word	0x00000008
.L_630:


//--------------------- .nv.info._ZN7cutlass13device_kernelIN5flash11enable_sm90INS1_16FlashAttnFwdSm90INS1_25CollectiveMainloopFwdSm90ILi2EN4cute5tupleIJNS5_1CILi1EEES8_S8_EEENS6_IJNS7_ILi64EEESA_SA_EEELi512ENS_6half_tEfNS_4arch4Sm90ELb1ELb0ELb1ELb1ELb0ELb1ELb1ELb0ELb0ELb1ELb0ELb0EEENS1_21CollectiveEpilogueFwdINS6_IJSA_NS7_ILi512EEESA_EEES9_SC_SE_Li256ELb1ELb1ELb0ELb0EEENS1_36VarlenDynamicPersistentTileSchedulerILi64ELi64ELi256ELi128ELb0ELb1ELb1ELb1ELb1ELb1EEEEEEEEEvNT_6ParamsE --------------------------
	.section	.nv.info._ZN7cutlass13device_kernelIN5flash11enable_sm90INS1_16FlashAttnFwdSm90INS1_25CollectiveMainloopFwdSm90ILi2EN4cute5tupleIJNS5_1CILi1EEES8_S8_EEENS6_IJNS7_ILi64EEESA_SA_EEELi512ENS_6half_tEfNS_4arch4Sm90ELb1ELb0ELb1ELb1ELb0ELb1ELb1ELb0ELb0ELb1ELb0ELb0EEENS1_21CollectiveEpilogueFwdINS6_IJSA_NS7_ILi512EEESA_EEES9_SC_SE_Li256ELb1ELb1ELb0ELb0EEENS1_36VarlenDynamicPersistentTileSchedulerILi64ELi64ELi256ELi128ELb0ELb1ELb1ELb1ELb1ELb1EEEEEEEEEvNT_6ParamsE,"",@"SHT_CUDA_INFO"
	.sectionflags	@""
	.align	4


	//----- nvinfo : EIATTR_CUDA_API_VERSION
	.align		4
        /*0000*/ 	.byte	0x04, 0x37
        /*0002*/ 	.short	(.L_632 - .L_631)
.L_631:
        /*0004*/ 	.word	0x00000082


	//----- nvinfo : EIATTR_KPARAM_INFO
	.align		4
.L_632:
        /*0008*/ 	.byte	0x04, 0x17
        /*000a*/ 	.short	(.L_634 - .L_633)
.L_633:
        /*000c*/ 	.word	0x00000000
        /*0010*/ 	.short	0x0000
        /*0012*/ 	.short	0x0070
        /*0014*/ 	.byte	0x00, 0xf0, 0x01, 0x2e


	//----- nvinfo : EIATTR_SPARSE_MMA_MASK
	.align		4
.L_634:
        /*0018*/ 	.byte	0x03, 0x50
        /*001a*/ 	.short	0x0000


	//----- nvinfo : EIATTR_MAXREG_COUNT
	.align		4
        /*001c*/ 	.byte	0x03, 0x1b
        /*001e*/ 	.short	0x00a8


	//----- nvinfo : EIATTR_NUM_BARRIERS
	.align		4
        /*0020*/ 	.byte	0x02, 0x4c
        /*0022*/ 	.byte	0x10
	.zero		1


	//----- nvinfo : EIATTR_EXTERNS
	.align		4
        /*0024*/ 	.byte	0x04, 0x0f
        /*0026*/ 	.short	(.L_636 - .L_635)


	//   ....[0]....
	.align		4
.L_635:
        /*0028*/ 	.word	index@(__assertfail)


	//----- nvinfo : EIATTR_ANNOTATIONS
	.align		4
.L_636:
        /*002c*/ 	.byte	0x04, 0x55
        /*002e*/ 	.short	(.L_638 - .L_637)


	//   ....[0]....
.L_637:
        /* <DEDUP_REMOVED lines=119> */


	//----- nvinfo : EIATTR_MERCURY_ISA_VERSION
	.align		4
.L_638:
        /*0788*/ 	.byte	0x03, 0x5f
        /*078a*/ 	.short	0x0101


	//----- nvinfo : EIATTR_UNUSED_LOAD_BYTE_OFFSET
	.align		4
        /*078c*/ 	.byte	0x04, 0x44
        /*078e*/ 	.short	(.L_640 - .L_639)


	//   ....[0]....
.L_639:
        /*0790*/ 	.word	0x00000ad0
        /*0794*/ 	.word	0x0000fff0


	//   ....[1]....
        /*0798*/ 	.word	0x000146f0
        /*079c*/ 	.word	0x0000fff0


	//----- nvinfo : EIATTR_INT_WARP_WIDE_INSTR_OFFSETS
	.align		4
.L_640:
        /*07a0*/ 	.byte	0x04, 0x31
        /*07a2*/ 	.short	(.L_642 - .L_641)


	//   ....[0]....
.L_641:
        /*07a4*/ 	.word	0x00000190


	//   ....[1]....
        /*07a8*/ 	.word	0x000001d0


	//   ....[2]....
        /*07ac*/ 	.word	0x00000240


	//   ....[3]....
        /*07b0*/ 	.word	0x000002b0


	//   ....[4]....
        /*07b4*/ 	.word	0x0001a770


	//   ....[5]....
        /*07b8*/ 	.word	0x0001a7d0


	//   ....[6]....
        /*07bc*/ 	.word	0x00020570


	//   ....[7]....
        /*07c0*/ 	.word	0x000205d0


	//----- nvinfo : EIATTR_COOP_GROUP_MASK_REGIDS
	.align		4
.L_642:
        /*07c4*/ 	.byte	0x04, 0x29
        /*07c6*/ 	.short	(.L_644 - .L_643)


	//   ....[0]....
.L_643:
        /*07c8*/ 	.word	0xffffffff


	//   ....[1]....
        /*07cc*/ 	.word	0xffffffff


	//   ....[2]....
        /*07d0*/ 	.word	0xffffffff


	//   ....[3]....
        /*07d4*/ 	.word	0xffffffff


	//   ....[4]....
        /*07d8*/ 	.word	0xffffffff


	//   ....[5]....
        /*07dc*/ 	.word	0xffffffff


	//   ....[6]....
        /*07e0*/ 	.word	0xffffffff


	//   ....[7]....
        /*07e4*/ 	.word	0xffffffff


	//   ....[8]....
        /*07e8*/ 	.word	0xffffffff


	//   ....[9]....
        /*07ec*/ 	.word	0xffffffff


	//   ....[10]....
        /*07f0*/ 	.word	0xffffffff


	//   ....[11]....
        /*07f4*/ 	.word	0xffffffff


	//   ....[12]....
        /*07f8*/ 	.word	0xffffffff


	//   ....[13]....
        /*07fc*/ 	.word	0xffffffff


	//   ....[14]....
        /*0800*/ 	.word	0xffffffff


	//   ....[15]....
        /*0804*/ 	.word	0xffffffff


	//   ....[16]....
        /*0808*/ 	.word	0xffffffff


	//   ....[17]....
        /*080c*/ 	.word	0xffffffff


	//   ....[18]....
        /*0810*/ 	.word	0xffffffff


	//   ....[19]....
        /*0814*/ 	.word	0xffffffff


	//   ....[20]....
        /*0818*/ 	.word	0xffffffff


	//   ....[21]....
        /*081c*/ 	.word	0xffffffff


	//   ....[22]....
        /*0820*/ 	.word	0xffffffff


	//   ....[23]....
        /*0824*/ 	.word	0xffffffff


	//   ....[24]....
        /*0828*/ 	.word	0xffffffff


	//   ....[25]....
        /*082c*/ 	.word	0xffffffff


	//   ....[26]....
        /*0830*/ 	.word	0xffffffff


	//   ....[27]....
        /*0834*/ 	.word	0xffffffff


	//   ....[28]....
        /*0838*/ 	.word	0xffffffff


	//   ....[29]....
        /*083c*/ 	.word	0xffffffff


	//   ....[30]....
        /*0840*/ 	.word	0xffffffff


	//   ....[31]....
        /*0844*/ 	.word	0xffffffff


	//   ....[32]....
        /*0848*/ 	.word	0xffffffff


	//   ....[33]....
        /*084c*/ 	.word	0xffffffff


	//   ....[34]....
        /*0850*/ 	.word	0xffffffff


	//   ....[35]....
        /*0854*/ 	.word	0xffffffff


	//   ....[36]....
        /*0858*/ 	.word	0xffffffff


	//   ....[37]....
        /*085c*/ 	.word	0xffffffff


	//   ....[38]....
        /*0860*/ 	.word	0xffffffff


	//   ....[39]....
        /*0864*/ 	.word	0xffffffff


	//   ....[40]....
        /*0868*/ 	.word	0xffffffff


	//   ....[41]....
        /*086c*/ 	.word	0xffffffff


	//   ....[42]....
        /*0870*/ 	.word	0xffffffff


	//   ....[43]....
        /*0874*/ 	.word	0xffffffff


	//   ....[44]....
        /*0878*/ 	.word	0xffffffff


	//   ....[45]....
        /*087c*/ 	.word	0xffffffff


	//   ....[46]....
        /*0880*/ 	.word	0xffffffff


	//   ....[47]....
        /*0884*/ 	.word	0xffffffff


	//   ....[48]....
        /*0888*/ 	.word	0xffffffff


	//   ....[49]....
        /*088c*/ 	.word	0xffffffff


	//   ....[50]....
        /*0890*/ 	.word	0xffffffff


	//   ....[51]....
        /*0894*/ 	.word	0xffffffff


	//   ....[52]....
        /*0898*/ 	.word	0xffffffff


	//   ....[53]....
        /*089c*/ 	.word	0xffffffff


	//   ....[54]....
        /*08a0*/ 	.word	0xffffffff


	//   ....[55]....
        /*08a4*/ 	.word	0xffffffff


	//   ....[56]....
        /*08a8*/ 	.word	0xffffffff


	//   ....[57]....
        /*08ac*/ 	.word	0xffffffff


	//   ....[58]....
        /*08b0*/ 	.word	0xffffffff


	//   ....[59]....
        /*08b4*/ 	.word	0xffffffff


	//   ....[60]....
        /*08b8*/ 	.word	0xffffffff


	//   ....[61]....
        /*08bc*/ 	.word	0xffffffff


	//   ....[62]....
        /*08c0*/ 	.word	0xffffffff


	//   ....[63]....
        /*08c4*/ 	.word	0xffffffff


	//   ....[64]....
        /*08c8*/ 	.word	0xffffffff


	//   ....[65]....
        /*08cc*/ 	.word	0xffffffff


	//   ....[66]....
        /*08d0*/ 	.word	0xffffffff


	//   ....[67]....
        /*08d4*/ 	.word	0xffffffff


	//   ....[68]....
        /*08d8*/ 	.word	0xffffffff


	//   ....[69]....
        /*08dc*/ 	.word	0xffffffff


	//   ....[70]....
        /*08e0*/ 	.word	0xffffffff


	//   ....[71]....
        /*08e4*/ 	.word	0xffffffff


	//   ....[72]....
        /*08e8*/ 	.word	0xffffffff


	//   ....[73]....
        /*08ec*/ 	.word	0xffffffff


	//   ....[74]....
        /*08f0*/ 	.word	0xffffffff


	//   ....[75]....
        /*08f4*/ 	.word	0xffffffff


	//   ....[76]....
        /*08f8*/ 	.word	0xffffffff


	//   ....[77]....
        /*08fc*/ 	.word	0xffffffff


	//   ....[78]....
        /*0900*/ 	.word	0xffffffff


	//   ....[79]....
        /*0904*/ 	.word	0xffffffff


	//   ....[80]....
        /*0908*/ 	.word	0xffffffff


	//   ....[81]....
        /*090c*/ 	.word	0xffffffff


	//   ....[82]....
        /*0910*/ 	.word	0xffffffff


	//   ....[83]....
        /*0914*/ 	.word	0xffffffff


	//   ....[84]....
        /*0918*/ 	.word	0xffffffff


	//   ....[85]....
        /*091c*/ 	.word	0xffffffff


	//   ....[86]....
        /*0920*/ 	.word	0xffffffff


	//   ....[87]....
        /*0924*/ 	.word	0xffffffff


	//   ....[88]....
        /*0928*/ 	.word	0xffffffff


	//   ....[89]....
        /*092c*/ 	.word	0xffffffff


	//   ....[90]....
        /*0930*/ 	.word	0xffffffff


	//   ....[91]....
        /*0934*/ 	.word	0xffffffff


	//   ....[92]....
        /*0938*/ 	.word	0xffffffff


	//   ....[93]....
        /*093c*/ 	.word	0xffffffff


	//   ....[94]....
        /*0940*/ 	.word	0xffffffff


	//   ....[95]....
        /*0944*/ 	.word	0xffffffff


	//   ....[96]....
        /*0948*/ 	.word	0xffffffff


	//   ....[97]....
        /*094c*/ 	.word	0xffffffff


	//   ....[98]....
        /*0950*/ 	.word	0xffffffff


	//   ....[99]....
        /*0954*/ 	.word	0xffffffff


	//   ....[100]....
        /*0958*/ 	.word	0xffffffff


	//   ....[101]....
        /*095c*/ 	.word	0xffffffff


	//   ....[102]....
        /*0960*/ 	.word	0xffffffff


	//   ....[103]....
        /*0964*/ 	.word	0xffffffff


	//   ....[104]....
        /*0968*/ 	.word	0xffffffff


	//   ....[105]....
        /*096c*/ 	.word	0xffffffff


	//   ....[106]....
        /*0970*/ 	.word	0xffffffff


	//   ....[107]....
        /*0974*/ 	.word	0xffffffff


	//   ....[108]....
        /*0978*/ 	.word	0xffffffff


	//   ....[109]....
        /*097c*/ 	.word	0xffffffff


	//   ....[110]....
        /*0980*/ 	.word	0xffffffff


	//   ....[111]....
        /*0984*/ 	.word	0xffffffff


	//   ....[112]....
        /*0988*/ 	.word	0xffffffff


	//   ....[113]....
        /*098c*/ 	.word	0xffffffff


	//   ....[114]....
        /*0990*/ 	.word	0xffffffff


	//   ....[115]....
        /*0994*/ 	.word	0xffffffff


	//   ....[116]....
        /*0998*/ 	.word	0x0500000f


	//   ....[117]....
        /*099c*/ 	.word	0x0500000f


	//   ....[118]....
        /*09a0*/ 	.word	0x0500000f


	//   ....[119]....
        /*09a4*/ 	.word	0x0500000f


	//   ....[120]....
        /*09a8*/ 	.word	0x0500000f


	//   ....[121]....
        /*09ac*/ 	.word	0x0500000f


	//   ....[122]....
        /*09b0*/ 	.word	0x0500000f


	//   ....[123]....
        /*09b4*/ 	.word	0x0500000f


	//   ....[124]....
        /*09b8*/ 	.word	0x0500000f


	//   ....[125]....
        /*09bc*/ 	.word	0x0500000f


	//   ....[126]....
        /*09c0*/ 	.word	0x0500000f


	//   ....[127]....
        /*09c4*/ 	.word	0x0500000f


	//   ....[128]....
        /*09c8*/ 	.word	0x0500000f


	//   ....[129]....
        /*09cc*/ 	.word	0x0500000f


	//   ....[130]....
        /*09d0*/ 	.word	0x0500000f


	//   ....[131]....
        /*09d4*/ 	.word	0x0500000f


	//   ....[132]....
        /*09d8*/ 	.word	0x0500000f


	//   ....[133]....
        /*09dc*/ 	.word	0x0500000f


	//   ....[134]....
        /*09e0*/ 	.word	0x0500000f


	//   ....[135]....
        /*09e4*/ 	.word	0x0500000f


	//   ....[136]....
        /*09e8*/ 	.word	0x0500000f


	//   ....[137]....
        /*09ec*/ 	.word	0x0500000f


	//   ....[138]....
        /*09f0*/ 	.word	0x0500000f


	//   ....[139]....
        /*09f4*/ 	.word	0x0500000f


	//   ....[140]....
        /*09f8*/ 	.word	0x0500000f


	//   ....[141]....
        /*09fc*/ 	.word	0x0500000f


	//   ....[142]....
        /*0a00*/ 	.word	0x0500000f


	//   ....[143]....
        /*0a04*/ 	.word	0x0500000f


	//   ....[144]....
        /*0a08*/ 	.word	0x0500000f


	//   ....[145]....
        /*0a0c*/ 	.word	0x0500000f


	//   ....[146]....
        /*0a10*/ 	.word	0x0500000f


	//   ....[147]....
        /*0a14*/ 	.word	0x0500000f


	//   ....[148]....
        /*0a18*/ 	.word	0x0500000f


	//   ....[149]....
        /*0a1c*/ 	.word	0x0500000f


	//   ....[150]....
        /*0a20*/ 	.word	0x0500000f


	//   ....[151]....
        /*0a24*/ 	.word	0x0500000f


	//   ....[152]....
        /*0a28*/ 	.word	0x0500000f


	//   ....[153]....
        /*0a2c*/ 	.word	0x0500000f


	//   ....[154]....
        /*0a30*/ 	.word	0x0500000f


	//   ....[155]....
        /*0a34*/ 	.word	0x0500000f


	//   ....[156]....
        /*0a38*/ 	.word	0x0500000f


	//   ....[157]....
        /*0a3c*/ 	.word	0x0500000f


	//   ....[158]....
        /*0a40*/ 	.word	0x0500000f


	//   ....[159]....
        /*0a44*/ 	.word	0x0500000f


	//   ....[160]....
        /*0a48*/ 	.word	0x0500000f


	//   ....[161]....
        /*0a4c*/ 	.word	0x0500000f


	//   ....[162]....
        /*0a50*/ 	.word	0x0500000f


	//   ....[163]....
        /*0a54*/ 	.word	0x0500000f


	//   ....[164]....
        /*0a58*/ 	.word	0x0500000f


	//   ....[165]....
        /*0a5c*/ 	.word	0x0500000f


	//   ....[166]....
        /*0a60*/ 	.word	0x0500000f


	//   ....[167]....
        /*0a64*/ 	.word	0x0500000f


	//----- nvinfo : EIATTR_COOP_GROUP_INSTR_OFFSETS
	.align		4
.L_644:
        /*0a68*/ 	.byte	0x04, 0x28
        /*0a6a*/ 	.short	(.L_646 - .L_645)


	//   ....[0]....
.L_645:
        /*0a6c*/ 	.word	0x00000060


	//   ....[1]....
        /*0a70*/ 	.word	0x000001a0


	//   ....[2]....
        /*0a74*/ 	.word	0x000001e0


	//   ....[3]....
        /*0a78*/ 	.word	0x000003f0


	//   ....[4]....
        /*0a7c*/ 	.word	0x00000550


	//   ....[5]....
        /*0a80*/ 	.word	0x00000670


	//   ....[6]....
        /*0a84*/ 	.word	0x000007d0


	//   ....[7]....
        /*0a88*/ 	.word	0x00004800


	//   ....[8]....
        /*0a8c*/ 	.word	0x00006600


	//   ....[9]....
        /*0a90*/ 	.word	0x00006d20


	//   ....[10]....
        /*0a94*/ 	.word	0x00006d30


	//   ....[11]....
        /*0a98*/ 	.word	0x00006d40


	//   ....[12]....
        /*0a9c*/ 	.word	0x00006d50


	//   ....[13]....
        /*0aa0*/ 	.word	0x00007040


	//   ....[14]....
        /*0aa4*/ 	.word	0x00007050


	//   ....[15]....
        /*0aa8*/ 	.word	0x00007060


	//   ....[16]....
        /*0aac*/ 	.word	0x00007070


	//   ....[17]....
        /*0ab0*/ 	.word	0x00008250


	//   ....[18]....
        /*0ab4*/ 	.word	0x00008260


	//   ....[19]....
        /*0ab8*/ 	.word	0x00008270


	//   ....[20]....
        /*0abc*/ 	.word	0x00008280


	//   ....[21]....
        /*0ac0*/ 	.word	0x000084d0


	//   ....[22]....
        /*0ac4*/ 	.word	0x000084e0


	//   ....[23]....
        /*0ac8*/ 	.word	0x000084f0


	//   ....[24]....
        /*0acc*/ 	.word	0x00008500


	//   ....[25]....
        /*0ad0*/ 	.word	0x00009c00


	//   ....[26]....
        /*0ad4*/ 	.word	0x0000b440


	//   ....[27]....
        /*0ad8*/ 	.word	0x0000b4a0


	//   ....[28]....
        /*0adc*/ 	.word	0x0000ba70


	//   ....[29]....
        /*0ae0*/ 	.word	0x0000bb60


	//   ....[30]....
        /*0ae4*/ 	.word	0x0000bf50


	//   ....[31]....
        /*0ae8*/ 	.word	0x0000bfe0


	//   ....[32]....
        /*0aec*/ 	.word	0x0000c920


	//   ....[33]....
        /*0af0*/ 	.word	0x0000d8a0


	//   ....[34]....
        /*0af4*/ 	.word	0x0000e6d0


	//   ....[35]....
        /*0af8*/ 	.word	0x0000e840


	//   ....[36]....
        /*0afc*/ 	.word	0x0000ee00


	//   ....[37]....
        /*0b00*/ 	.word	0x0000eea0


	//   ....[38]....
        /*0b04*/ 	.word	0x0000f2f0


	//   ....[39]....
        /*0b08*/ 	.word	0x0000f450


	//   ....[40]....
        /*0b0c*/ 	.word	0x000104d0


	//   ....[41]....
        /*0b10*/ 	.word	0x000114d0


	//   ....[42]....
        /*0b14*/ 	.word	0x00012730


	//   ....[43]....
        /*0b18*/ 	.word	0x000127d0


	//   ....[44]....
        /*0b1c*/ 	.word	0x000129a0


	//   ....[45]....
        /*0b20*/ 	.word	0x00012b30


	//   ....[46]....
        /*0b24*/ 	.word	0x00013b90


	//   ....[47]....
        /*0b28*/ 	.word	0x00013c00


	//   ....[48]....
        /*0b2c*/ 	.word	0x00013c30


	//   ....[49]....
        /*0b30*/ 	.word	0x00013ce0


	//   ....[50]....
        /*0b34*/ 	.word	0x00013d00


	//   ....[51]....
        /*0b38*/ 	.word	0x000156b0


	//   ....[52]....
        /*0b3c*/ 	.word	0x00015b90


	//   ....[53]....
        /*0b40*/ 	.word	0x00015bd0


	//   ....[54]....
        /*0b44*/ 	.word	0x00015bf0


	//   ....[55]....
        /*0b48*/ 	.word	0x00015c10


	//   ....[56]....
        /*0b4c*/ 	.word	0x00016220


	//   ....[57]....
        /*0b50*/ 	.word	0x00016280


	//   ....[58]....
        /*0b54*/ 	.word	0x00016520


	//   ....[59]....
        /*0b58*/ 	.word	0x00016540


	//   ....[60]....
        /*0b5c*/ 	.word	0x000170c0


	//   ....[61]....
        /*0b60*/ 	.word	0x000170e0


	//   ....[62]....
        /*0b64*/ 	.word	0x00017310


	//   ....[63]....
        /*0b68*/ 	.word	0x00017330


	//   ....[64]....
        /*0b6c*/ 	.word	0x000175e0


	//   ....[65]....
        /*0b70*/ 	.word	0x000177c0


	//   ....[66]....
        /*0b74*/ 	.word	0x000177f0


	//   ....[67]....
        /*0b78*/ 	.word	0x00017820


	//   ....[68]....
        /*0b7c*/ 	.word	0x00017850


	//   ....[69]....
        /*0b80*/ 	.word	0x00017880


	//   ....[70]....
        /*0b84*/ 	.word	0x000178b0


	//   ....[71]....
        /*0b88*/ 	.word	0x00017a20


	//   ....[72]....
        /*0b8c*/ 	.word	0x00017a50


	//   ....[73]....
        /*0b90*/ 	.word	0x00017a80


	//   ....[74]....
        /*0b94*/ 	.word	0x00017ab0


	//   ....[75]....
        /*0b98*/ 	.word	0x00017ae0


	//   ....[76]....
        /*0b9c*/ 	.word	0x00017b10


	//   ....[77]....
        /*0ba0*/ 	.word	0x00017bb0


	//   ....[78]....
        /*0ba4*/ 	.word	0x00017c10


	//   ....[79]....
        /*0ba8*/ 	.word	0x00017ca0


	//   ....[80]....
        /*0bac*/ 	.word	0x00018b50


	//   ....[81]....
        /*0bb0*/ 	.word	0x0001ad70


	//   ....[82]....
        /*0bb4*/ 	.word	0x0001b900


	//   ....[83]....
        /*0bb8*/ 	.word	0x0001b910


	//   ....[84]....
        /*0bbc*/ 	.word	0x0001b930


	//   ....[85]....
        /*0bc0*/ 	.word	0x0001ba00


	//   ....[86]....
        /*0bc4*/ 	.word	0x0001ba30


	//   ....[87]....
        /*0bc8*/ 	.word	0x0001ba90


	//   ....[88]....
        /*0bcc*/ 	.word	0x0001baa0


	//   ....[89]....
        /*0bd0*/ 	.word	0x0001bb10


	//   ....[90]....
        /*0bd4*/ 	.word	0x0001c460


	//   ....[91]....
        /*0bd8*/ 	.word	0x0001c470


	//   ....[92]....
        /*0bdc*/ 	.word	0x0001c5b0


	//   ....[93]....
        /*0be0*/ 	.word	0x0001c5c0


	//   ....[94]....
        /*0be4*/ 	.word	0x0001c870


	//   ....[95]....
        /*0be8*/ 	.word	0x0001c880


	//   ....[96]....
        /*0bec*/ 	.word	0x0001c9f0


	//   ....[97]....
        /*0bf0*/ 	.word	0x0001ca00


	//   ....[98]....
        /*0bf4*/ 	.word	0x00020800


	//   ....[99]....
        /*0bf8*/ 	.word	0x00020830


	//   ....[100]....
        /*0bfc*/ 	.word	0x00020870


	//   ....[101]....
        /*0c00*/ 	.word	0x000208a0


	//   ....[102]....
        /*0c04*/ 	.word	0x000208d0


	//   ....[103]....
        /*0c08*/ 	.word	0x00020900


	//   ....[104]....
        /*0c0c*/ 	.word	0x00020930


	//   ....[105]....
        /*0c10*/ 	.word	0x00020960


	//   ....[106]....
        /*0c14*/ 	.word	0x00020ae0


	//   ....[107]....
        /*0c18*/ 	.word	0x00020b10


	//   ....[108]....
        /*0c1c*/ 	.word	0x00020b40


	//   ....[109]....
        /*0c20*/ 	.word	0x00020b70


	//   ....[110]....
        /*0c24*/ 	.word	0x00020ba0


	//   ....[111]....
        /*0c28*/ 	.word	0x00020bd0


	//   ....[112]....
        /*0c2c*/ 	.word	0x00020c90


	//   ....[113]....
        /*0c30*/ 	.word	0x00020cb0


	//   ....[114]....
        /*0c34*/ 	.word	0x00020d20


	//   ....[115]....
        /*0c38*/ 	.word	0x000213f0


	//   ....[116]....
        /*0c3c*/ 	.word	0x00021830


	//   ....[117]....
        /*0c40*/ 	.word	0x000218c0


	//   ....[118]....
        /*0c44*/ 	.word	0x00021910


	//   ....[119]....
        /*0c48*/ 	.word	0x00021960


	//   ....[120]....
        /*0c4c*/ 	.word	0x000219f0


	//   ....[121]....
        /*0c50*/ 	.word	0x00021a80


	//   ....[122]....
        /*0c54*/ 	.word	0x00021ad0


	//   ....[123]....
        /*0c58*/ 	.word	0x00021b20


	//   ....[124]....
        /*0c5c*/ 	.word	0x00021c00


	//   ....[125]....
        /*0c60*/ 	.word	0x00021c90


	//   ....[126]....
        /*0c64*/ 	.word	0x00021ce0


	//   ....[127]....
        /*0c68*/ 	.word	0x00021d40


	//   ....[128]....
        /*0c6c*/ 	.word	0x00021de0


	//   ....[129]....
        /*0c70*/ 	.word	0x00021e70


	//   ....[130]....
        /*0c74*/ 	.word	0x00021ec0


	//   ....[131]....
        /*0c78*/ 	.word	0x00021f10


	//   ....[132]....
        /*0c7c*/ 	.word	0x00022270


	//   ....[133]....
        /*0c80*/ 	.word	0x00022560


	//   ....[134]....
        /*0c84*/ 	.word	0x000226e0


	//   ....[135]....
        /*0c88*/ 	.word	0x00022730


	//   ....[136]....
        /*0c8c*/ 	.word	0x00022790


	//   ....[137]....
        /*0c90*/ 	.word	0x000227f0


	//   ....[138]....
        /*0c94*/ 	.word	0x00022940


	//   ....[139]....
        /*0c98*/ 	.word	0x000229e0


	//   ....[140]....
        /*0c9c*/ 	.word	0x00022a90


	//   ....[141]....
        /*0ca0*/ 	.word	0x00022b70


	//   ....[142]....
        /*0ca4*/ 	.word	0x00022d40


	//   ....[143]....
        /*0ca8*/ 	.word	0x00022e00


	//   ....[144]....
        /*0cac*/ 	.word	0x000230b0


	//   ....[145]....
        /*0cb0*/ 	.word	0x000231d0


	//   ....[146]....
        /*0cb4*/ 	.word	0x000233a0


	//   ....[147]....
        /*0cb8*/ 	.word	0x00023470


	//   ....[148]....
        /*0cbc*/ 	.word	0x00023670


	//   ....[149]....
        /*0cc0*/ 	.word	0x00023700


	//   ....[150]....
        /*0cc4*/ 	.word	0x00023a30


	//   ....[151]....
        /*0cc8*/ 	.word	0x00023ad0


	//   ....[152]....
        /*0ccc*/ 	.word	0x00023bf0


	//   ....[153]....
        /*0cd0*/ 	.word	0x00023c70


	//   ....[154]....
        /*0cd4*/ 	.word	0x00023cf0


	//   ....[155]....
        /*0cd8*/ 	.word	0x00023d70


	//   ....[156]....
        /*0cdc*/ 	.word	0x00023df0


	//   ....[157]....
        /*0ce0*/ 	.word	0x00023e80


	//   ....[158]....
        /*0ce4*/ 	.word	0x00023f20


	//   ....[159]....
        /*0ce8*/ 	.word	0x00023fd0


	//   ....[160]....
        /*0cec*/ 	.word	0x00024050


	//   ....[161]....
        /*0cf0*/ 	.word	0x000240d0


	//   ....[162]....
        /*0cf4*/ 	.word	0x00024150


	//   ....[163]....
        /*0cf8*/ 	.word	0x000241e0


	//   ....[164]....
        /*0cfc*/ 	.word	0x00024260


	//   ....[165]....
        /*0d00*/ 	.word	0x00024300


	//   ....[166]....
        /*0d04*/ 	.word	0x00024390


	//   ....[167]....
        /*0d08*/ 	.word	0x000244c0


	//----- nvinfo : EIATTR_REG_RECONFIG
	.align		4
.L_646:
        /*0d0c*/ 	.byte	0x01, 0x54
	.zero		2


	//----- nvinfo : EIATTR_SYSCALL_OFFSETS
	.align		4
        /*0d10*/ 	.byte	0x04, 0x46
        /*0d12*/ 	.short	(.L_648 - .L_647)


	//   ....[0]....
.L_647:
        /*0d14*/ 	.word	0x00001a70


	//   ....[1]....
        /*0d18*/ 	.word	0x00001bc0


	//   ....[2]....
        /*0d1c*/ 	.word	0x000067b0


	//   ....[3]....
        /*0d20*/ 	.word	0x00006ad0


	//   ....[4]....
        /*0d24*/ 	.word	0x0001a970


	//   ....[5]....
        /*0d28*/ 	.word	0x0001aad0


	//   ....[6]....
        /*0d2c*/ 	.word	0x0001abd0


	//   ....[7]....
        /*0d30*/ 	.word	0x0001b4e0


	//   ....[8]....
        /*0d34*/ 	.word	0x0001be30


	//----- nvinfo : EIATTR_MBARRIER_INSTR_OFFSETS
	.align		4
.L_648:
        /*0d38*/ 	.byte	0x04, 0x39
        /*0d3a*/ 	.short	(.L_650 - .L_649)


	//   ....[0]....
.L_649:
        /*0d3c*/ 	.word	0x000002d0
        /*0d40*/ 	.word	0x000000ff
        /*0d44*/ 	.word	0x00038800
        /*0d48*/ 	.short	0x0100
        /*0d4a*/ 	.byte	0x08
	.zero		1


	//   ....[1]....
        /*0d4c*/ 	.word	0x000002e0
        /*0d50*/ 	.word	0x000000ff
        /*0d54*/ 	.word	0x00038810
        /*0d58*/ 	.short	0x0100
        /*0d5a*/ 	.byte	0x08
	.zero		1


	//   ....[2]....
        /*0d5c*/ 	.word	0x000002f0
        /*0d60*/ 	.word	0x000000ff
        /*0d64*/ 	.word	0x00038820
        /*0d68*/ 	.short	0x0100
        /*0d6a*/ 	.byte	0x08
	.zero		1


	//   ....[3]....
        /*0d6c*/ 	.word	0x000003a0
        /*0d70*/ 	.word	0x000000ff
        /*0d74*/ 	.word	0x00038830
        /*0d78*/ 	.short	0x0100
        /*0d7a*/ 	.byte	0x06
	.zero		1


	//   ....[4]....
        /*0d7c*/ 	.word	0x000003b0
        /*0d80*/ 	.word	0x000000ff
        /*0d84*/ 	.word	0x00038840
        /*0d88*/ 	.short	0x0100
        /*0d8a*/ 	.byte	0x06
	.zero		1


	//   ....[5]....
        /*0d8c*/ 	.word	0x000003c0
        /*0d90*/ 	.word	0x000000ff
        /*0d94*/ 	.word	0x00038838
        /*0d98*/ 	.short	0x0100
        /*0d9a*/ 	.byte	0x06
	.zero		1


	//   ....[6]....
        /*0d9c*/ 	.word	0x000003d0
        /*0da0*/ 	.word	0x000000ff
        /*0da4*/ 	.word	0x00038848
        /*0da8*/ 	.short	0x0100
        /*0daa*/ 	.byte	0x06
	.zero		1


	//   ....[7]....
        /*0dac*/ 	.word	0x00000500
        /*0db0*/ 	.word	0x000000ff
        /*0db4*/ 	.word	0x00038850
        /*0db8*/ 	.short	0x0100
        /*0dba*/ 	.byte	0x08
	.zero		1


	//   ....[8]....
        /*0dbc*/ 	.word	0x00000510
        /*0dc0*/ 	.word	0x000000ff
        /*0dc4*/ 	.word	0x00038860
        /*0dc8*/ 	.short	0x0100
        /*0dca*/ 	.byte	0x08
	.zero		1


	//   ....[9]....
        /*0dcc*/ 	.word	0x00000520
        /*0dd0*/ 	.word	0x000000ff
        /*0dd4*/ 	.word	0x00038858
        /*0dd8*/ 	.short	0x0100
        /*0dda*/ 	.byte	0x08
	.zero		1


	//   ....[10]....
        /*0ddc*/ 	.word	0x00000530
        /*0de0*/ 	.word	0x000000ff
        /*0de4*/ 	.word	0x00038868
        /*0de8*/ 	.short	0x0100
        /*0dea*/ 	.byte	0x08
	.zero		1


	//   ....[11]....
        /*0dec*/ 	.word	0x00000620
        /*0df0*/ 	.word	0x000000ff
        /*0df4*/ 	.word	0x00038870
        /*0df8*/ 	.short	0x0100
        /*0dfa*/ 	.byte	0x06
	.zero		1


	//   ....[12]....
        /*0dfc*/ 	.word	0x00000630
        /*0e00*/ 	.word	0x000000ff
        /*0e04*/ 	.word	0x00038880
        /*0e08*/ 	.short	0x0100
        /*0e0a*/ 	.byte	0x06
	.zero		1


	//   ....[13]....
        /*0e0c*/ 	.word	0x00000640
        /*0e10*/ 	.word	0x000000ff
        /*0e14*/ 	.word	0x00038878
        /*0e18*/ 	.short	0x0100
        /*0e1a*/ 	.byte	0x06
	.zero		1


	//   ....[14]....
        /*0e1c*/ 	.word	0x00000650
        /*0e20*/ 	.word	0x000000ff
        /*0e24*/ 	.word	0x00038888
        /*0e28*/ 	.short	0x0100
        /*0e2a*/ 	.byte	0x06
	.zero		1


	//   ....[15]....
        /*0e2c*/ 	.word	0x00000780
        /*0e30*/ 	.word	0x000000ff
        /*0e34*/ 	.word	0x00038890
        /*0e38*/ 	.short	0x0100
        /*0e3a*/ 	.byte	0x08
	.zero		1


	//   ....[16]....
        /*0e3c*/ 	.word	0x00000790
        /*0e40*/ 	.word	0x000000ff
        /*0e44*/ 	.word	0x000388a0
        /*0e48*/ 	.short	0x0100
        /*0e4a*/ 	.byte	0x08
	.zero		1


	//   ....[17]....
        /*0e4c*/ 	.word	0x000007a0
        /*0e50*/ 	.word	0x000000ff
        /*0e54*/ 	.word	0x00038898
        /*0e58*/ 	.short	0x0100
        /*0e5a*/ 	.byte	0x08
	.zero		1


	//   ....[18]....
        /*0e5c*/ 	.word	0x000007b0
        /*0e60*/ 	.word	0x000000ff
        /*0e64*/ 	.word	0x000388a8
        /*0e68*/ 	.short	0x0100
        /*0e6a*/ 	.byte	0x08
	.zero		1


	//   ....[19]....
        /*0e6c*/ 	.word	0x000008e0
        /*0e70*/ 	.word	0x000000ff
        /*0e74*/ 	.word	0x000388b0
        /*0e78*/ 	.short	0x0100
        /*0e7a*/ 	.byte	0x08
	.zero		1


	//   ....[20]....
        /*0e7c*/ 	.word	0x000008f0
        /*0e80*/ 	.word	0x000000ff
        /*0e84*/ 	.word	0x000388c0
        /*0e88*/ 	.short	0x0100
        /*0e8a*/ 	.byte	0x08
	.zero		1


	//   ....[21]....
        /*0e8c*/ 	.word	0x00000900
        /*0e90*/ 	.word	0x000000ff
        /*0e94*/ 	.word	0x000388b8
        /*0e98*/ 	.short	0x0100
        /*0e9a*/ 	.byte	0x08
	.zero		1


	//   ....[22]....
        /*0e9c*/ 	.word	0x00000910
        /*0ea0*/ 	.word	0x000000ff
        /*0ea4*/ 	.word	0x000388c8
        /*0ea8*/ 	.short	0x0100
        /*0eaa*/ 	.byte	0x08
	.zero		1


	//   ....[23]....
        /*0eac*/ 	.word	0x00002780
        /*0eb0*/ 	.word	0x00000044
        /*0eb4*/ 	.word	0x00038890
        /*0eb8*/ 	.short	0x010a
        /*0eba*/ 	.byte	0x3f
	.zero		1


	//   ....[24]....
        /*0ebc*/ 	.word	0x00003100
        /*0ec0*/ 	.word	0x00000044
        /*0ec4*/ 	.word	0x00038890
        /*0ec8*/ 	.short	0x010a
        /*0eca*/ 	.byte	0x3f
	.zero		1


	//   ....[25]....
        /*0ecc*/ 	.word	0x00003970
        /*0ed0*/ 	.word	0x00000044
        /*0ed4*/ 	.word	0x00038890
        /*0ed8*/ 	.short	0x010a
        /*0eda*/ 	.byte	0x3f
	.zero		1


	//   ....[26]....
        /*0edc*/ 	.word	0x00003b70
        /*0ee0*/ 	.word	0x00000004
        /*0ee4*/ 	.word	0x00000000
        /*0ee8*/ 	.short	0x0101
        /*0eea*/ 	.byte	0x3f
	.zero		1


	//   ....[27]....
        /*0eec*/ 	.word	0x00003bb0
        /*0ef0*/ 	.word	0x00000044
        /*0ef4*/ 	.word	0x000388b0
        /*0ef8*/ 	.short	0x010a
        /*0efa*/ 	.byte	0x3f
	.zero		1


	//   ....[28]....
        /*0efc*/ 	.word	0x000041e0
        /*0f00*/ 	.word	0x00000044
        /*0f04*/ 	.word	0x00000000
        /*0f08*/ 	.short	0x0101
        /*0f0a*/ 	.byte	0x3f
	.zero		1


	//   ....[29]....
        /*0f0c*/ 	.word	0x00004c40
        /*0f10*/ 	.word	0x00000000
        /*0f14*/ 	.word	0x00000000
        /*0f18*/ 	.short	0x0101
        /*0f1a*/ 	.byte	0x3f
	.zero		1


	//   ....[30]....
        /*0f1c*/ 	.word	0x000057c0
        /*0f20*/ 	.word	0x00000003
        /*0f24*/ 	.word	0x00000000
        /*0f28*/ 	.short	0x0101
        /*0f2a*/ 	.byte	0x3f
	.zero		1


	//   ....[31]....
        /*0f2c*/ 	.word	0x00006840
        /*0f30*/ 	.word	0x00000002
        /*0f34*/ 	.word	0x00038800
        /*0f38*/ 	.short	0x010a
        /*0f3a*/ 	.byte	0x3f
	.zero		1


	//   ....[32]....
        /*0f3c*/ 	.word	0x00006890
        /*0f40*/ 	.word	0x00000002
        /*0f44*/ 	.word	0x00038800
        /*0f48*/ 	.short	0x010a
        /*0f4a*/ 	.byte	0x3f
	.zero		1


	//   ....[33]....
        /*0f4c*/ 	.word	0x000072b0
        /*0f50*/ 	.word	0x00000002
        /*0f54*/ 	.word	0x00038800
        /*0f58*/ 	.short	0x010a
        /*0f5a*/ 	.byte	0x3f
	.zero		1


	//   ....[34]....
        /*0f5c*/ 	.word	0x000086b0
        /*0f60*/ 	.word	0x00000002
        /*0f64*/ 	.word	0x00038800
        /*0f68*/ 	.short	0x010a
        /*0f6a*/ 	.byte	0x3f
	.zero		1


	//   ....[35]....
        /*0f6c*/ 	.word	0x000094b0
        /*0f70*/ 	.word	0x0000000f
        /*0f74*/ 	.word	0x00038830
        /*0f78*/ 	.short	0x010a
        /*0f7a*/ 	.byte	0x3f
	.zero		1


	//   ....[36]....
        /*0f7c*/ 	.word	0x00009560
        /*0f80*/ 	.word	0x0000000f
        /*0f84*/ 	.word	0x00038830
        /*0f88*/ 	.short	0x010a
        /*0f8a*/ 	.byte	0x3f
	.zero		1


	//   ....[37]....
        /*0f8c*/ 	.word	0x00009870
        /*0f90*/ 	.word	0x00000002
        /*0f94*/ 	.word	0x00038810
        /*0f98*/ 	.short	0x010a
        /*0f9a*/ 	.byte	0x3f
	.zero		1


	//   ....[38]....
        /*0f9c*/ 	.word	0x000098c0
        /*0fa0*/ 	.word	0x0000000f
        /*0fa4*/ 	.word	0x00038850
        /*0fa8*/ 	.short	0x010a
        /*0faa*/ 	.byte	0x3f
	.zero		1


	//   ....[39]....
        /*0fac*/ 	.word	0x00009970
        /*0fb0*/ 	.word	0x0000000f
        /*0fb4*/ 	.word	0x00038850
        /*0fb8*/ 	.short	0x010a
        /*0fba*/ 	.byte	0x3f
	.zero		1


	//   ....[40]....
        /*0fbc*/ 	.word	0x0000c240
        /*0fc0*/ 	.word	0x00000014
        /*0fc4*/ 	.word	0x00000000
        /*0fc8*/ 	.short	0x0101
        /*0fca*/ 	.byte	0x3f
	.zero		1


	//   ....[41]....
        /*0fcc*/ 	.word	0x0000c940
        /*0fd0*/ 	.word	0x0000000f
        /*0fd4*/ 	.word	0x00000000
        /*0fd8*/ 	.short	0x0101
        /*0fda*/ 	.byte	0x3f
	.zero		1


	//   ....[42]....
        /*0fdc*/ 	.word	0x0000ca40
        /*0fe0*/ 	.word	0x00000015
        /*0fe4*/ 	.word	0x00038830
        /*0fe8*/ 	.short	0x010a
        /*0fea*/ 	.byte	0x3f
	.zero		1


	//   ....[43]....
        /*0fec*/ 	.word	0x0000cab0
        /*0ff0*/ 	.word	0x00000015
        /*0ff4*/ 	.word	0x00038830
        /*0ff8*/ 	.short	0x010a
        /*0ffa*/ 	.byte	0x3f
	.zero		1


	//   ....[44]....
        /*0ffc*/ 	.word	0x0000cd20
        /*1000*/ 	.word	0x00000015
        /*1004*/ 	.word	0x00038850
        /*1008*/ 	.short	0x010a
        /*100a*/ 	.byte	0x3f
	.zero		1


	//   ....[45]....
        /*100c*/ 	.word	0x0000cd70
        /*1010*/ 	.word	0x00000015
        /*1014*/ 	.word	0x00038850
        /*1018*/ 	.short	0x010a
        /*101a*/ 	.byte	0x3f
	.zero		1


	//   ....[46]....
        /*101c*/ 	.word	0x0000f8d0
        /*1020*/ 	.word	0x000000a7
        /*1024*/ 	.word	0x00000000
        /*1028*/ 	.short	0x0101
        /*102a*/ 	.byte	0x3f
	.zero		1


	//   ....[47]....
        /*102c*/ 	.word	0x000104f0
        /*1030*/ 	.word	0x00000015
        /*1034*/ 	.word	0x00000000
        /*1038*/ 	.short	0x0101
        /*103a*/ 	.byte	0x3f
	.zero		1


	//   ....[48]....
        /*103c*/ 	.word	0x00010650
        /*1040*/ 	.word	0x00000015
        /*1044*/ 	.word	0x00038830
        /*1048*/ 	.short	0x010a
        /*104a*/ 	.byte	0x3f
	.zero		1


	//   ....[49]....
        /*104c*/ 	.word	0x000106c0
        /*1050*/ 	.word	0x00000015
        /*1054*/ 	.word	0x00038830
        /*1058*/ 	.short	0x010a
        /*105a*/ 	.byte	0x3f
	.zero		1


	//   ....[50]....
        /*105c*/ 	.word	0x00010930
        /*1060*/ 	.word	0x00000015
        /*1064*/ 	.word	0x00038850
        /*1068*/ 	.short	0x010a
        /*106a*/ 	.byte	0x3f
	.zero		1


	//   ....[51]....
        /*106c*/ 	.word	0x00010980
        /*1070*/ 	.word	0x00000015
        /*1074*/ 	.word	0x00038850
        /*1078*/ 	.short	0x010a
        /*107a*/ 	.byte	0x3f
	.zero		1


	//   ....[52]....
        /*107c*/ 	.word	0x00012e70
        /*1080*/ 	.word	0x000000a2
        /*1084*/ 	.word	0x00000000
        /*1088*/ 	.short	0x0101
        /*108a*/ 	.byte	0x3f
	.zero		1


	//   ....[53]....
        /*108c*/ 	.word	0x00013bb0
        /*1090*/ 	.word	0x00000015
        /*1094*/ 	.word	0x00000000
        /*1098*/ 	.short	0x0101
        /*109a*/ 	.byte	0x3f
	.zero		1


	//   ....[54]....
        /*109c*/ 	.word	0x000162a0
        /*10a0*/ 	.word	0x00000000
        /*10a4*/ 	.word	0x00000000
        /*10a8*/ 	.short	0x0101
        /*10aa*/ 	.byte	0x3f
	.zero		1


	//   ....[55]....
        /*10ac*/ 	.word	0x00018c40
        /*10b0*/ 	.word	0x00000005
        /*10b4*/ 	.word	0x00038820
        /*10b8*/ 	.short	0x010a
        /*10ba*/ 	.byte	0x3f
	.zero		1


	//   ....[56]....
        /*10bc*/ 	.word	0x00018d30
        /*10c0*/ 	.word	0x00000004
        /*10c4*/ 	.word	0x000388a0
        /*10c8*/ 	.short	0x010a
        /*10ca*/ 	.byte	0x3f
	.zero		1


	//   ....[57]....
        /*10cc*/ 	.word	0x00018f80
        /*10d0*/ 	.word	0x00000004
        /*10d4*/ 	.word	0x000388c0
        /*10d8*/ 	.short	0x010a
        /*10da*/ 	.byte	0x3f
	.zero		1


	//   ....[58]....
        /*10dc*/ 	.word	0x00019a00
        /*10e0*/ 	.word	0x00000004
        /*10e4*/ 	.word	0x000388a0
        /*10e8*/ 	.short	0x010a
        /*10ea*/ 	.byte	0x3f
	.zero		1


	//   ....[59]....
        /*10ec*/ 	.word	0x00019c40
        /*10f0*/ 	.word	0x00000004
        /*10f4*/ 	.word	0x000388c0
        /*10f8*/ 	.short	0x010a
        /*10fa*/ 	.byte	0x3f
	.zero		1


	//   ....[60]....
        /*10fc*/ 	.word	0x0001b020
        /*1100*/ 	.word	0x00000000
        /*1104*/ 	.word	0x00038840
        /*1108*/ 	.short	0x010a
        /*110a*/ 	.byte	0x3f
	.zero		1


	//   ....[61]....
        /*110c*/ 	.word	0x0001bbd0
        /*1110*/ 	.word	0x00000008
        /*1114*/ 	.word	0x00038800
        /*1118*/ 	.short	0x0107
        /*111a*/ 	.byte	0x3f
	.zero		1


	//   ....[62]....
        /*111c*/ 	.word	0x0001bc80
        /*1120*/ 	.word	0x00000000
        /*1124*/ 	.word	0x00038800
        /*1128*/ 	.short	0x0101
        /*112a*/ 	.byte	0x3f
	.zero		1


	//   ....[63]....
        /*112c*/ 	.word	0x0001cc30
        /*1130*/ 	.word	0x00000000
        /*1134*/ 	.word	0x00038810
        /*1138*/ 	.short	0x0107
        /*113a*/ 	.byte	0x3f
	.zero		1


	//   ....[64]....
        /*113c*/ 	.word	0x0001cd30
        /*1140*/ 	.word	0x00000002
        /*1144*/ 	.word	0x00038810
        /*1148*/ 	.short	0x0101
        /*114a*/ 	.byte	0x3f
	.zero		1


	//   ....[65]....
        /*114c*/ 	.word	0x0001cd50
        /*1150*/ 	.word	0x00000002
        /*1154*/ 	.word	0x00038820
        /*1158*/ 	.short	0x010a
        /*115a*/ 	.byte	0x3f
	.zero		1


	//   ....[66]....
        /*115c*/ 	.word	0x0001ce60
        /*1160*/ 	.word	0x00000000
        /*1164*/ 	.word	0x00038860
        /*1168*/ 	.short	0x010a
        /*116a*/ 	.byte	0x3f
	.zero		1


	//   ....[67]....
        /*116c*/ 	.word	0x0001db50
        /*1170*/ 	.word	0x00000000
        /*1174*/ 	.word	0x00038840
        /*1178*/ 	.short	0x010a
        /*117a*/ 	.byte	0x3f
	.zero		1


	//   ....[68]....
        /*117c*/ 	.word	0x0001ddb0
        /*1180*/ 	.word	0x00000000
        /*1184*/ 	.word	0x00038860
        /*1188*/ 	.short	0x010a
        /*118a*/ 	.byte	0x3f
	.zero		1


	//   ....[69]....
        /*118c*/ 	.word	0x0001ea30
        /*1190*/ 	.word	0x00000002
        /*1194*/ 	.word	0x00038840
        /*1198*/ 	.short	0x010a
        /*119a*/ 	.byte	0x3f
	.zero		1


	//   ....[70]....
        /*119c*/ 	.word	0x0001ec80
        /*11a0*/ 	.word	0x00000002
        /*11a4*/ 	.word	0x00038860
        /*11a8*/ 	.short	0x010a
        /*11aa*/ 	.byte	0x3f
	.zero		1


	//   ....[71]....
        /*11ac*/ 	.word	0x0001f890
        /*11b0*/ 	.word	0x00000002
        /*11b4*/ 	.word	0x00038840
        /*11b8*/ 	.short	0x010a
        /*11ba*/ 	.byte	0x3f
	.zero		1


	//   ....[72]....
        /*11bc*/ 	.word	0x0001faf0
        /*11c0*/ 	.word	0x00000002
        /*11c4*/ 	.word	0x00038860
        /*11c8*/ 	.short	0x010a
        /*11ca*/ 	.byte	0x3f
	.zero		1


	//   ....[73]....
        /*11cc*/ 	.word	0x00021370
        /*11d0*/ 	.word	0x00000000
        /*11d4*/ 	.word	0x00038820
        /*11d8*/ 	.short	0x010a
        /*11da*/ 	.byte	0x3f
	.zero		1


	//   ....[74]....
        /*11dc*/ 	.word	0x00021520
        /*11e0*/ 	.word	0x00000006
        /*11e4*/ 	.word	0x00000000
        /*11e8*/ 	.short	0x010a
        /*11ea*/ 	.byte	0x3f
	.zero		1


	//   ....[75]....
        /*11ec*/ 	.word	0x00021590
        /*11f0*/ 	.word	0x00000007
        /*11f4*/ 	.word	0x00000000
        /*11f8*/ 	.short	0x010a
        /*11fa*/ 	.byte	0x3f
	.zero		1


	//   ....[76]....
        /*11fc*/ 	.word	0x00021600
        /*1200*/ 	.word	0x00000004
        /*1204*/ 	.word	0x00000000
        /*1208*/ 	.short	0x010a
        /*120a*/ 	.byte	0x3f
	.zero		1


	//   ....[77]....
        /*120c*/ 	.word	0x00021630
        /*1210*/ 	.word	0x00000003
        /*1214*/ 	.word	0x00000000
        /*1218*/ 	.short	0x010a
        /*121a*/ 	.byte	0x3f
	.zero		1


	//   ....[78]....
        /*121c*/ 	.word	0x00021690
        /*1220*/ 	.word	0x00000044
        /*1224*/ 	.word	0x00038890
        /*1228*/ 	.short	0x010a
        /*122a*/ 	.byte	0x3f
	.zero		1


	//   ....[79]....
        /*122c*/ 	.word	0x000216e0
        /*1230*/ 	.word	0x00000044
        /*1234*/ 	.word	0x00038890
        /*1238*/ 	.short	0x010a
        /*123a*/ 	.byte	0x3f
	.zero		1


	//   ....[80]....
        /*123c*/ 	.word	0x00021730
        /*1240*/ 	.word	0x00000044
        /*1244*/ 	.word	0x00038890
        /*1248*/ 	.short	0x010a
        /*124a*/ 	.byte	0x3f
	.zero		1


	//   ....[81]....
        /*124c*/ 	.word	0x00021780
        /*1250*/ 	.word	0x00000044
        /*1254*/ 	.word	0x000388b0
        /*1258*/ 	.short	0x010a
        /*125a*/ 	.byte	0x3f
	.zero		1


	//   ....[82]....
        /*125c*/ 	.word	0x00021b50
        /*1260*/ 	.word	0x00000002
        /*1264*/ 	.word	0x00038800
        /*1268*/ 	.short	0x010a
        /*126a*/ 	.byte	0x3f
	.zero		1


	//   ....[83]....
        /*126c*/ 	.word	0x00021f60
        /*1270*/ 	.word	0x00000002
        /*1274*/ 	.word	0x00038800
        /*1278*/ 	.short	0x010a
        /*127a*/ 	.byte	0x3f
	.zero		1


	//   ....[84]....
        /*127c*/ 	.word	0x00021fb0
        /*1280*/ 	.word	0x0000000f
        /*1284*/ 	.word	0x00038830
        /*1288*/ 	.short	0x010a
        /*128a*/ 	.byte	0x3f
	.zero		1


	//   ....[85]....
        /*128c*/ 	.word	0x00022000
        /*1290*/ 	.word	0x00000002
        /*1294*/ 	.word	0x00038810
        /*1298*/ 	.short	0x010a
        /*129a*/ 	.byte	0x3f
	.zero		1


	//   ....[86]....
        /*129c*/ 	.word	0x00022050
        /*12a0*/ 	.word	0x0000000f
        /*12a4*/ 	.word	0x00038850
        /*12a8*/ 	.short	0x010a
        /*12aa*/ 	.byte	0x3f
	.zero		1


	//   ....[87]....
        /*12ac*/ 	.word	0x000220a0
        /*12b0*/ 	.word	0x00000015
        /*12b4*/ 	.word	0x00038830
        /*12b8*/ 	.short	0x010a
        /*12ba*/ 	.byte	0x3f
	.zero		1


	//   ....[88]....
        /*12bc*/ 	.word	0x000220f0
        /*12c0*/ 	.word	0x00000015
        /*12c4*/ 	.word	0x00038850
        /*12c8*/ 	.short	0x010a
        /*12ca*/ 	.byte	0x3f
	.zero		1


	//   ....[89]....
        /*12cc*/ 	.word	0x00022140
        /*12d0*/ 	.word	0x00000015
        /*12d4*/ 	.word	0x00038830
        /*12d8*/ 	.short	0x010a
        /*12da*/ 	.byte	0x3f
	.zero		1


	//   ....[90]....
        /*12dc*/ 	.word	0x00022190
        /*12e0*/ 	.word	0x00000015
        /*12e4*/ 	.word	0x00038850
        /*12e8*/ 	.short	0x010a
        /*12ea*/ 	.byte	0x3f
	.zero		1


	//   ....[91]....
        /*12ec*/ 	.word	0x00022340
        /*12f0*/ 	.word	0x00000004
        /*12f4*/ 	.word	0x00038820
        /*12f8*/ 	.short	0x010a
        /*12fa*/ 	.byte	0x3f
	.zero		1


	//   ....[92]....
        /*12fc*/ 	.word	0x00022390
        /*1300*/ 	.word	0x00000004
        /*1304*/ 	.word	0x000388a0
        /*1308*/ 	.short	0x010a
        /*130a*/ 	.byte	0x3f
	.zero		1


	//   ....[93]....
        /*130c*/ 	.word	0x000223e0
        /*1310*/ 	.word	0x00000004
        /*1314*/ 	.word	0x000388c0
        /*1318*/ 	.short	0x010a
        /*131a*/ 	.byte	0x3f
	.zero		1


	//   ....[94]....
        /*131c*/ 	.word	0x00022430
        /*1320*/ 	.word	0x00000004
        /*1324*/ 	.word	0x000388a0
        /*1328*/ 	.short	0x010a
        /*132a*/ 	.byte	0x3f
	.zero		1


	//   ....[95]....
        /*132c*/ 	.word	0x00022480
        /*1330*/ 	.word	0x00000004
        /*1334*/ 	.word	0x000388c0
        /*1338*/ 	.short	0x010a
        /*133a*/ 	.byte	0x3f
	.zero		1


	//   ....[96]....
        /*133c*/ 	.word	0x00022620
        /*1340*/ 	.word	0x00000000
        /*1344*/ 	.word	0x00038840
        /*1348*/ 	.short	0x010a
        /*134a*/ 	.byte	0x3f
	.zero		1


	//   ....[97]....
        /*134c*/ 	.word	0x00023750
        /*1350*/ 	.word	0x00000002
        /*1354*/ 	.word	0x00038820
        /*1358*/ 	.short	0x010a
        /*135a*/ 	.byte	0x3f
	.zero		1


	//   ....[98]....
        /*135c*/ 	.word	0x000237a0
        /*1360*/ 	.word	0x00000000
        /*1364*/ 	.word	0x00038860
        /*1368*/ 	.short	0x010a
        /*136a*/ 	.byte	0x3f
	.zero		1


	//   ....[99]....
        /*136c*/ 	.word	0x000237f0
        /*1370*/ 	.word	0x00000000
        /*1374*/ 	.word	0x00038840
        /*1378*/ 	.short	0x010a
        /*137a*/ 	.byte	0x3f
	.zero		1


	//   ....[100]....
        /*137c*/ 	.word	0x00023840
        /*1380*/ 	.word	0x00000000
        /*1384*/ 	.word	0x00038860
        /*1388*/ 	.short	0x010a
        /*138a*/ 	.byte	0x3f
	.zero		1


	//   ....[101]....
        /*138c*/ 	.word	0x00023890
        /*1390*/ 	.word	0x00000002
        /*1394*/ 	.word	0x00038840
        /*1398*/ 	.short	0x010a
        /*139a*/ 	.byte	0x3f
	.zero		1


	//   ....[102]....
        /*139c*/ 	.word	0x000238e0
        /*13a0*/ 	.word	0x00000002
        /*13a4*/ 	.word	0x00038860
        /*13a8*/ 	.short	0x010a
        /*13aa*/ 	.byte	0x3f
	.zero		1


	//   ....[103]....
        /*13ac*/ 	.word	0x00023930
        /*13b0*/ 	.word	0x00000002
        /*13b4*/ 	.word	0x00038840
        /*13b8*/ 	.short	0x010a
        /*13ba*/ 	.byte	0x3f
	.zero		1


	//   ....[104]....
        /*13bc*/ 	.word	0x00023980
        /*13c0*/ 	.word	0x00000002
        /*13c4*/ 	.word	0x00038860
        /*13c8*/ 	.short	0x010a
        /*13ca*/ 	.byte	0x3f
	.zero		1


	//   ....[105]....
        /*13cc*/ 	.word	0x000243e0
        /*13d0*/ 	.word	0x00000000
        /*13d4*/ 	.word	0x00038820
        /*13d8*/ 	.short	0x010a
        /*13da*/ 	.byte	0x3f
	.zero		1


	//   ....[106]....
        /*13dc*/ 	.word	0x00024580
        /*13e0*/ 	.word	0x00000006
        /*13e4*/ 	.word	0x00000000
        /*13e8*/ 	.short	0x010a
        /*13ea*/ 	.byte	0x3f
	.zero		1


	//   ....[107]....
        /*13ec*/ 	.word	0x000245d0
        /*13f0*/ 	.word	0x00000007
        /*13f4*/ 	.word	0x00000000
        /*13f8*/ 	.short	0x010a
        /*13fa*/ 	.byte	0x3f
	.zero		1


	//   ....[108]....
        /*13fc*/ 	.word	0x00024620
        /*1400*/ 	.word	0x00000004
        /*1404*/ 	.word	0x00000000
        /*1408*/ 	.short	0x010a
        /*140a*/ 	.byte	0x3f
	.zero		1


	//----- nvinfo : EIATTR_NUM_MBARRIERS
	.align		4
.L_650:
        /*140c*/ 	.byte	0x03, 0x38
        /*140e*/ 	.short	0x0017


	//----- nvinfo : EIATTR_EXIT_INSTR_OFFSETS
	.align		4
        /*1410*/ 	.byte	0x04, 0x1c
        /*1412*/ 	.short	(.L_652 - .L_651)


	//   ....[0]....
.L_651:
        /*1414*/ 	.word	0x00021680


	//----- nvinfo : EIATTR_MAX_THREADS
	.align		4
.L_652:
        /*1418*/ 	.byte	0x04, 0x05
        /*141a*/ 	.short	(.L_654 - .L_653)
.L_653:
        /*141c*/ 	.word	0x00000180
        /*1420*/ 	.word	0x00000001
        /*1424*/ 	.word	0x00000001


	//----- nvinfo : EIATTR_CRS_STACK_SIZE
	.align		4
.L_654:
        /*1428*/ 	.byte	0x04, 0x1e
        /*142a*/ 	.short	(.L_656 - .L_655)
.L_655:
        /*142c*/ 	.word	0x00000000


	//----- nvinfo : EIATTR_CBANK_PARAM_SIZE
	.align		4
.L_656:
        /*1430*/ 	.byte	0x03, 0x19
        /*1432*/ 	.short	0x0bf0


	//----- nvinfo : EIATTR_PARAM_CBANK
	.align		4
        /*1434*/ 	.byte	0x04, 0x0a
        /*1436*/ 	.short	(.L_658 - .L_657)
	.align		4
.L_657:
        /*1438*/ 	.word	index@(.nv.constant0._ZN7cutlass13device_kernelIN5flash11enable_sm90INS1_16FlashAttnFwdSm90INS1_25CollectiveMainloopFwdSm90ILi2EN4cute5tupleIJNS5_1CILi1EEES8_S8_EEENS6_IJNS7_ILi64EEESA_SA_EEELi512ENS_6half_tEfNS_4arch4Sm90ELb1ELb0ELb1ELb1ELb0ELb1ELb1ELb0ELb0ELb1ELb0ELb0EEENS1_21CollectiveEpilogueFwdINS6_IJSA_NS7_ILi512EEESA_EEES9_SC_SE_Li256ELb1ELb1ELb0ELb0EEENS1_36VarlenDynamicPersistentTileSchedulerILi64ELi64ELi256ELi128ELb0ELb1ELb1ELb1ELb1ELb1EEEEEEEEEvNT_6ParamsE)
        /*143c*/ 	.short	0x0210
        /*143e*/ 	.short	0x0bf0


	//----- nvinfo : EIATTR_SW_WAR
	.align		4
.L_658:
        /*1440*/ 	.byte	0x04, 0x36
        /*1442*/ 	.short	(.L_660 - .L_659)
.L_659:
        /*1444*/ 	.word	0x00000008
.L_660:


//--------------------- .nv.callgraph             --------------------------
	.section	.nv.callgraph,"",@"SHT_CUDA_CALLGRAPH"
	.align	4
	.sectionentsize	8
	.align		4
        /*0000*/ 	.word	0x00000000
	.align		4
        /*0004*/ 	.word	0xffffffff
	.align		4
        /*0008*/ 	.word	index@(_ZN7cutlass13device_kernelIN5flash11enable_sm90INS1_16FlashAttnFwdSm90INS1_25CollectiveMainloopFwdSm90ILi2EN4cute5tupleIJNS5_1CILi1EEES8_S8_EEENS6_IJNS7_ILi64EEESA_SA_EEELi512ENS_6half_tEfNS_4arch4Sm90ELb0ELb0ELb1ELb0ELb0ELb0ELb0ELb0ELb0ELb1ELb0ELb0EEENS1_21CollectiveEpilogueFwdINS6_IJSA_NS7_ILi512EEESA_EEES9_SC_SE_Li256ELb0ELb1ELb0ELb0EEENS1_29StaticPersistentTileSchedulerILb0EEEEEEEEEvNT_6ParamsE)
	.align		4
        /*000c*/ 	.word	index@(__assertfail)
	.align		4
        /*0010*/ 	.word	index@(_ZN7cutlass13device_kernelIN5flash11enable_sm90INS1_16FlashAttnFwdSm90INS1_25CollectiveMainloopFwdSm90ILi2EN4cute5tupleIJNS5_1CILi1EEES8_S8_EEENS6_IJNS7_ILi64EEESA_SA_EEELi512ENS_6half_tEfNS_4arch4Sm90ELb0ELb0ELb1ELb0ELb0ELb0ELb1ELb0ELb0ELb1ELb0ELb0EEENS1_21CollectiveEpilogueFwdINS6_IJSA_NS7_ILi512EEESA_EEES9_SC_SE_Li256ELb0ELb1ELb0ELb0EEENS1_29StaticPersistentTileSchedulerILb0EEEEEEEEEvNT_6ParamsE)
	.align		4
        /*0014*/ 	.word	index@(__assertfail)
	.align		4
        /*0018*/ 	.word	index@(_ZN7cutlass13device_kernelIN5flash11enable_sm90INS1_16FlashAttnFwdSm90INS1_25CollectiveMainloopFwdSm90ILi2EN4cute5tupleIJNS5_1CILi1EEES8_S8_EEENS6_IJNS7_ILi64EEESA_SA_EEELi512ENS_6half_tEfNS_4arch4Sm90ELb0ELb0ELb1ELb1ELb0ELb0ELb0ELb0ELb0ELb1ELb0ELb0EEENS1_21CollectiveEpilogueFwdINS6_IJSA_NS7_ILi512EEESA_EEES9_SC_SE_Li256ELb1ELb1ELb0ELb0EEENS1_36VarlenDynamicPersistentTileSchedulerILi64ELi64ELi256ELi128ELb0ELb1ELb1ELb0ELb1ELb1EEEEEEEEEvNT_6ParamsE)
	.align		4
        /*001c*/ 	.word	index@(__assertfail)
	.align		4
        /*0020*/ 	.word	index@(_ZN7cutlass13device_kernelIN5flash11enable_sm90INS1_16FlashAttnFwdSm90INS1_25CollectiveMainloopFwdSm90ILi2EN4cute5tupleIJNS5_1CILi1EEES8_S8_EEENS6_IJNS7_ILi64EEESA_SA_EEELi512ENS_6half_tEfNS_4arch4Sm90ELb0ELb0ELb1ELb1ELb0ELb1ELb0ELb0ELb0ELb1ELb0ELb0EEENS1_21CollectiveEpilogueFwdINS6_IJSA_NS7_ILi512EEESA_EEES9_SC_SE_Li256ELb1ELb1ELb0ELb0EEENS1_36VarlenDynamicPersistentTileSchedulerILi64ELi64ELi256ELi128ELb0ELb1ELb1ELb0ELb1ELb1EEEEEEEEEvNT_6ParamsE)
	.align		4
        /*0024*/ 	.word	index@(__assertfail)
	.align		4
        /*0028*/ 	.word	index@(_ZN7cutlass13device_kernelIN5flash11enable_sm90INS1_16FlashAttnFwdSm90INS1_25CollectiveMainloopFwdSm90ILi2EN4cute5tupleIJNS5_1CILi1EEES8_S8_EEENS6_IJNS7_ILi64EEESA_SA_EEELi512ENS_6half_tEfNS_4arch4Sm90ELb0ELb0ELb1ELb1ELb0ELb0ELb1ELb0ELb0ELb1ELb0ELb0EEENS1_21CollectiveEpilogueFwdINS6_IJSA_NS7_ILi512EEESA_EEES9_SC_SE_Li256ELb1ELb1ELb0ELb0EEENS1_36VarlenDynamicPersistentTileSchedulerILi64ELi64ELi256ELi128ELb0ELb1ELb1ELb0ELb1ELb1EEEEEEEEEvNT_6ParamsE)
	.align		4
        /*002c*/ 	.word	index@(__assertfail)
	.align		4
        /*0030*/ 	.word	index@(_ZN7cutlass13device_kernelIN5flash11enable_sm90INS1_16FlashAttnFwdSm90INS1_25CollectiveMainloopFwdSm90ILi2EN4cute5tupleIJNS5_1CILi1EEES8_S8_EEENS6_IJNS7_ILi64EEESA_SA_EEELi512ENS_6half_tEfNS_4arch4Sm90ELb0ELb0ELb1ELb1ELb0ELb1ELb1ELb0ELb0ELb1ELb0ELb0EEENS1_21CollectiveEpilogueFwdINS6_IJSA_NS7_ILi512EEESA_EEES9_SC_SE_Li256ELb1ELb1ELb0ELb0EEENS1_36VarlenDynamicPersistentTileSchedulerILi64ELi64ELi256ELi128ELb0ELb1ELb1ELb0ELb1ELb1EEEEEEEEEvNT_6ParamsE)
	.align		4
        /*0034*/ 	.word	index@(__assertfail)
	.align		4
        /*0038*/ 	.word	index@(_ZN7cutlass13device_kernelIN5flash11enable_sm90INS1_16FlashAttnFwdSm90INS1_25CollectiveMainloopFwdSm90ILi2EN4cute5tupleIJNS5_1CILi1EEES8_S8_EEENS6_IJNS7_ILi64EEESA_SA_EEELi512ENS_6half_tEfNS_4arch4Sm90ELb0ELb1ELb1ELb0ELb0ELb0ELb0ELb0ELb0ELb1ELb0ELb0EEENS1_21CollectiveEpilogueFwdINS6_IJSA_NS7_ILi512EEESA_EEES9_SC_SE_Li256ELb0ELb1ELb0ELb0EEENS1_30DynamicPersistentTileSchedulerILi256ELi128ELb0ELb1ELb1EEEEEEEEEvNT_6ParamsE)
	.align		4
        /*003c*/ 	.word	index@(__assertfail)
	.align		4
        /*0040*/ 	.word	index@(_ZN7cutlass13device_kernelIN5flash11enable_sm90INS1_16FlashAttnFwdSm90INS1_25CollectiveMainloopFwdSm90ILi2EN4cute5tupleIJNS5_1CILi1EEES8_S8_EEENS6_IJNS7_ILi64EEESA_SA_EEELi512ENS_6half_tEfNS_4arch4Sm90ELb0ELb1ELb1ELb0ELb0ELb0ELb1ELb0ELb0ELb1ELb0ELb0EEENS1_21CollectiveEpilogueFwdINS6_IJSA_NS7_ILi512EEESA_EEES9_SC_SE_Li256ELb0ELb1ELb0ELb0EEENS1_30DynamicPersistentTileSchedulerILi256ELi128ELb0ELb1ELb1EEEEEEEEEvNT_6ParamsE)
	.align		4
        /*0044*/ 	.word	index@(__assertfail)
	.align		4
        /*0048*/ 	.word	index@(_ZN7cutlass13device_kernelIN5flash11enable_sm90INS1_16FlashAttnFwdSm90INS1_25CollectiveMainloopFwdSm90ILi2EN4cute5tupleIJNS5_1CILi1EEES8_S8_EEENS6_IJNS7_ILi64EEESA_SA_EEELi512ENS_6half_tEfNS_4arch4Sm90ELb0ELb1ELb1ELb1ELb0ELb0ELb0ELb0ELb0ELb1ELb0ELb0EEENS1_21CollectiveEpilogueFwdINS6_IJSA_NS7_ILi512EEESA_EEES9_SC_SE_Li256ELb1ELb1ELb0ELb0EEENS1_36VarlenDynamicPersistentTileSchedulerILi64ELi64ELi256ELi128ELb0ELb1ELb1ELb1ELb0ELb1EEEEEEEEEvNT_6ParamsE)
	.align		4
        /*004c*/ 	.word	index@(__assertfail)
	.align		4
        /*0050*/ 	.word	index@(_ZN7cutlass13device_kernelIN5flash11enable_sm90INS1_16FlashAttnFwdSm90INS1_25CollectiveMainloopFwdSm90ILi2EN4cute5tupleIJNS5_1CILi1EEES8_S8_EEENS6_IJNS7_ILi64EEESA_SA_EEELi512ENS_6half_tEfNS_4arch4Sm90ELb0ELb1ELb1ELb1ELb0ELb1ELb0ELb0ELb0ELb1ELb0ELb0EEENS1_21CollectiveEpilogueFwdINS6_IJSA_NS7_ILi512EEESA_EEES9_SC_SE_Li256ELb1ELb1ELb0ELb0EEENS1_36VarlenDynamicPersistentTileSchedulerILi64ELi64ELi256ELi128ELb0ELb1ELb1ELb1ELb0ELb1EEEEEEEEEvNT_6ParamsE)
	.align		4
        /*0054*/ 	.word	index@(__assertfail)
	.align		4
        /*0058*/ 	.word	index@(_ZN7cutlass13device_kernelIN5flash11enable_sm90INS1_16FlashAttnFwdSm90INS1_25CollectiveMainloopFwdSm90ILi2EN4cute5tupleIJNS5_1CILi1EEES8_S8_EEENS6_IJNS7_ILi64EEESA_SA_EEELi512ENS_6half_tEfNS_4arch4Sm90ELb0ELb1ELb1ELb1ELb0ELb0ELb1ELb0ELb0ELb1ELb0ELb0EEENS1_21CollectiveEpilogueFwdINS6_IJSA_NS7_ILi512EEESA_EEES9_SC_SE_Li256ELb1ELb1ELb0ELb0EEENS1_36VarlenDynamicPersistentTileSchedulerILi64ELi64ELi256ELi128ELb0ELb1ELb1ELb1ELb0ELb1EEEEEEEEEvNT_6ParamsE)
	.align		4
        /*005c*/ 	.word	index@(__assertfail)
	.align		4
        /*0060*/ 	.word	index@(_ZN7cutlass13device_kernelIN5flash11enable_sm90INS1_16FlashAttnFwdSm90INS1_25CollectiveMainloopFwdSm90ILi2EN4cute5tupleIJNS5_1CILi1EEES8_S8_EEENS6_IJNS7_ILi64EEESA_SA_EEELi512ENS_6half_tEfNS_4arch4Sm90ELb0ELb1ELb1ELb1ELb0ELb1ELb1ELb0ELb0ELb1ELb0ELb0EEENS1_21CollectiveEpilogueFwdINS6_IJSA_NS7_ILi512EEESA_EEES9_SC_SE_Li256ELb1ELb1ELb0ELb0EEENS1_36VarlenDynamicPersistentTileSchedulerILi64ELi64ELi256ELi128ELb0ELb1ELb1ELb1ELb0ELb1EEEEEEEEEvNT_6ParamsE)
	.align		4
        /*0064*/ 	.word	index@(__assertfail)
	.align		4
        /*0068*/ 	.word	index@(_ZN7cutlass13device_kernelIN5flash11enable_sm90INS1_16FlashAttnFwdSm90INS1_25CollectiveMainloopFwdSm90ILi2EN4cute5tupleIJNS5_1CILi1EEES8_S8_EEENS6_IJNS7_ILi64EEESA_SA_EEELi512ENS_6half_tEfNS_4arch4Sm90ELb1ELb0ELb1ELb0ELb0ELb0ELb0ELb0ELb0ELb1ELb0ELb0EEENS1_21CollectiveEpilogueFwdINS6_IJSA_NS7_ILi512EEESA_EEES9_SC_SE_Li256ELb0ELb1ELb0ELb0EEENS1_30DynamicPersistentTileSchedulerILi256ELi128ELb0ELb1ELb1EEEEEEEEEvNT_6ParamsE)
	.align		4
        /*006c*/ 	.word	index@(__assertfail)
	.align		4
        /*0070*/ 	.word	index@(_ZN7cutlass13device_kernelIN5flash11enable_sm90INS1_16FlashAttnFwdSm90INS1_25CollectiveMainloopFwdSm90ILi2EN4cute5tupleIJNS5_1CILi1EEES8_S8_EEENS6_IJNS7_ILi64EEESA_SA_EEELi512ENS_6half_tEfNS_4arch4Sm90ELb1ELb0ELb1ELb0ELb0ELb0ELb1ELb0ELb0ELb1ELb0ELb0EEENS1_21CollectiveEpilogueFwdINS6_IJSA_NS7_ILi512EEESA_EEES9_SC_SE_Li256ELb0ELb1ELb0ELb0EEENS1_30DynamicPersistentTileSchedulerILi256ELi128ELb0ELb1ELb1EEEEEEEEEvNT_6ParamsE)
	.align		4
        /*0074*/ 	.word	index@(__assertfail)
	.align		4
        /*0078*/ 	.word	index@(_ZN7cutlass13device_kernelIN5flash11enable_sm90INS1_16FlashAttnFwdSm90INS1_25CollectiveMainloopFwdSm90ILi2EN4cute5tupleIJNS5_1CILi1EEES8_S8_EEENS6_IJNS7_ILi64EEESA_SA_EEELi512ENS_6half_tEfNS_4arch4Sm90ELb1ELb0ELb1ELb1ELb0ELb0ELb0ELb0ELb0ELb1ELb0ELb0EEENS1_21CollectiveEpilogueFwdINS6_IJSA_NS7_ILi512EEESA_EEES9_SC_SE_Li256ELb1ELb1ELb0ELb0EEENS1_36VarlenDynamicPersistentTileSchedulerILi64ELi64ELi256ELi128ELb0ELb1ELb1ELb1ELb1ELb1EEEEEEEEEvNT_6ParamsE)
	.align		4
        /*007c*/ 	.word	index@(__assertfail)
	.align		4
        /*0080*/ 	.word	index@(_ZN7cutlass13device_kernelIN5flash11enable_sm90INS1_16FlashAttnFwdSm90INS1_25CollectiveMainloopFwdSm90ILi2EN4cute5tupleIJNS5_1CILi1EEES8_S8_EEENS6_IJNS7_ILi64EEESA_SA_EEELi512ENS_6half_tEfNS_4arch4Sm90ELb1ELb0ELb1ELb1ELb0ELb1ELb0ELb0ELb0ELb1ELb0ELb0EEENS1_21CollectiveEpilogueFwdINS6_IJSA_NS7_ILi512EEESA_EEES9_SC_SE_Li256ELb1ELb1ELb0ELb0EEENS1_36VarlenDynamicPersistentTileSchedulerILi64ELi64ELi256ELi128ELb0ELb1ELb1ELb1ELb1ELb1EEEEEEEEEvNT_6ParamsE)
	.align		4
        /*0084*/ 	.word	index@(__assertfail)
	.align		4
        /*0088*/ 	.word	index@(_ZN7cutlass13device_kernelIN5flash11enable_sm90INS1_16FlashAttnFwdSm90INS1_25CollectiveMainloopFwdSm90ILi2EN4cute5tupleIJNS5_1CILi1EEES8_S8_EEENS6_IJNS7_ILi64EEESA_SA_EEELi512ENS_6half_tEfNS_4arch4Sm90ELb1ELb0ELb1ELb1ELb0ELb0ELb1ELb0ELb0ELb1ELb0ELb0EEENS1_21CollectiveEpilogueFwdINS6_IJSA_NS7_ILi512EEESA_EEES9_SC_SE_Li256ELb1ELb1ELb0ELb0EEENS1_36VarlenDynamicPersistentTileSchedulerILi64ELi64ELi256ELi128ELb0ELb1ELb1ELb1ELb1ELb1EEEEEEEEEvNT_6ParamsE)
	.align		4
        /*008c*/ 	.word	index@(__assertfail)
	.align		4
        /*0090*/ 	.word	index@(_ZN7cutlass13device_kernelIN5flash11enable_sm90INS1_16FlashAttnFwdSm90INS1_25CollectiveMainloopFwdSm90ILi2EN4cute5tupleIJNS5_1CILi1EEES8_S8_EEENS6_IJNS7_ILi64EEESA_SA_EEELi512ENS_6half_tEfNS_4arch4Sm90ELb1ELb0ELb1ELb1ELb0ELb1ELb1ELb0ELb0ELb1ELb0ELb0EEENS1_21CollectiveEpilogueFwdINS6_IJSA_NS7_ILi512EEESA_EEES9_SC_SE_Li256ELb1ELb1ELb0ELb0EEENS1_36VarlenDynamicPersistentTileSchedulerILi64ELi64ELi256ELi128ELb0ELb1ELb1ELb1ELb1ELb1EEEEEEEEEvNT_6ParamsE)
	.align		4
        /*0094*/ 	.word	index@(__assertfail)
	.align		4
        /*0098*/ 	.word	0x00000000
	.align		4
        /*009c*/ 	.word	0xfffffffe
	.align		4
        /*00a0*/ 	.word	0x00000000
	.align		4
        /*00a4*/ 	.word	0xfffffffd
	.align		4
        /*00a8*/ 	.word	0x00000000
	.align		4
        /*00ac*/ 	.word	0xfffffffc


//--------------------- .nv.constant4             --------------------------
	.section	.nv.constant4,"a",@progbits
	.align	8
	.align		8
.nv.constant4:
        /*0000*/ 	.dword	__assertfail
	.align		8
        /*0008*/ 	.dword	__unnamed_1
	.align		8
        /*0010*/ 	.dword	__unnamed_2
	.align		8
        /*0018*/ 	.dword	__unnamed_3
	.align		8
        /*0020*/ 	.dword	__unnamed_4
	.align		8
        /*0028*/ 	.dword	__unnamed_5
	.align		8
        /*0030*/ 	.dword	__unnamed_6
	.align		8
        /*0038*/ 	.dword	_ZN85_INTERNAL_6c9b5c46_49_flash_fwd_hdim64_512_fp16_softcap_packgqa_sm90_cu_a7f3af4d_40414cuda3std3__45__cpo5beginE
	.align		8
        /*0040*/ 	.dword	_ZN85_INTERNAL_6c9b5c46_49_flash_fwd_hdim64_512_fp16_softcap_packgqa_sm90_cu_a7f3af4d_40414cuda3std3__45__cpo3endE
	.align		8
        /*0048*/ 	.dword	_ZN85_INTERNAL_6c9b5c46_49_flash_fwd_hdim64_512_fp16_softcap_packgqa_sm90_cu_a7f3af4d_40414cuda3std3__45__cpo6cbeginE
	.align		8
        /*0050*/ 	.dword	_ZN85_INTERNAL_6c9b5c46_49_flash_fwd_hdim64_512_fp16_softcap_packgqa_sm90_cu_a7f3af4d_40414cuda3std3__45__cpo4cendE
	.align		8
        /*0058*/ 	.dword	_ZN85_INTERNAL_6c9b5c46_49_flash_fwd_hdim64_512_fp16_softcap_packgqa_sm90_cu_a7f3af4d_40414cuda3std3__487_GLOBAL__N__6c9b5c46_49_flash_fwd_hdim64_512_fp16_softcap_packgqa_sm90_cu_a7f3af4d_40416ignoreE
	.align		8
        /*0060*/ 	.dword	_ZN85_INTERNAL_6c9b5c46_49_flash_fwd_hdim64_512_fp16_softcap_packgqa_sm90_cu_a7f3af4d_40414cuda3std3__419piecewise_constructE
	.align		8
        /*0068*/ 	.dword	_ZN85_INTERNAL_6c9b5c46_49_flash_fwd_hdim64_512_fp16_softcap_packgqa_sm90_cu_a7f3af4d_40414cuda3std3__48in_placeE
	.align		8
        /*0070*/ 	.dword	_ZN85_INTERNAL_6c9b5c46_49_flash_fwd_hdim64_512_fp16_softcap_packgqa_sm90_cu_a7f3af4d_40414cuda3std6ranges3__45__cpo4swapE
	.align		8
        /*0078*/ 	.dword	_ZN85_INTERNAL_6c9b5c46_49_flash_fwd_hdim64_512_fp16_softcap_packgqa_sm90_cu_a7f3af4d_40414cuda3std6ranges3__45__cpo9iter_moveE
	.align		8
        /*0080*/ 	.dword	_ZN85_INTERNAL_6c9b5c46_49_flash_fwd_hdim64_512_fp16_softcap_packgqa_sm90_cu_a7f3af4d_40414cute7productE
	.align		8
        /*0088*/ 	.dword	_ZN85_INTERNAL_6c9b5c46_49_flash_fwd_hdim64_512_fp16_softcap_packgqa_sm90_cu_a7f3af4d_40414cute1_E
	.align		8
        /*0090*/ 	.dword	$str$20
	.align		8
        /*0098*/ 	.dword	$str$21


//--------------------- .text._ZN7cutlass13device_kernelIN5flash11enable_sm90INS1_16FlashAttnFwdSm90INS1_25CollectiveMainloopFwdSm90ILi2EN4cute5tupleIJNS5_1CILi1EEES8_S8_EEENS6_IJNS7_ILi64EEESA_SA_EEELi512ENS_6half_tEfNS_4arch4Sm90ELb0ELb0ELb1ELb0ELb0ELb0ELb0ELb0ELb0ELb1ELb0ELb0EEENS1_21CollectiveEpilogueFwdINS6_IJSA_NS7_ILi512EEESA_EEES9_SC_SE_Li256ELb0ELb1ELb0ELb0EEENS1_29StaticPersistentTileSchedulerILb0EEEEEEEEEvNT_6ParamsE --------------------------
	.section	.text._ZN7cutlass13device_kernelIN5flash11enable_sm90INS1_16FlashAttnFwdSm90INS1_25CollectiveMainloopFwdSm90ILi2EN4cute5tupleIJNS5_1CILi1EEES8_S8_EEENS6_IJNS7_ILi64EEESA_SA_EEELi512ENS_6half_tEfNS_4arch4Sm90ELb0ELb0ELb1ELb0ELb0ELb0ELb0ELb0ELb0ELb1ELb0ELb0EEENS1_21CollectiveEpilogueFwdINS6_IJSA_NS7_ILi512EEESA_EEES9_SC_SE_Li256ELb0ELb1ELb0ELb0EEENS1_29StaticPersistentTileSchedulerILb0EEEEEEEEEvNT_6ParamsE,"ax",@progbits
	.align	128
.text._ZN7cutlass13device_kernelIN5flash11enable_sm90INS1_16FlashAttnFwdSm90INS1_25CollectiveMainloopFwdSm90ILi2EN4cute5tupleIJNS5_1CILi1EEES8_S8_EEENS6_IJNS7_ILi64EEESA_SA_EEELi512ENS_6half_tEfNS_4arch4Sm90ELb0ELb0ELb1ELb0ELb0ELb0ELb0ELb0ELb0ELb1ELb0ELb0EEENS1_21CollectiveEpilogueFwdINS6_IJSA_NS7_ILi512EEESA_EEES9_SC_SE_Li256ELb0ELb1ELb0ELb0EEENS1_29StaticPersistentTileSchedulerILb0EEEEEEEEEvNT_6ParamsE:
        .type           _ZN7cutlass13device_kernelIN5flash11enable_sm90INS1_16FlashAttnFwdSm90INS1_25CollectiveMainloopFwdSm90ILi2EN4cute5tupleIJNS5_1CILi1EEES8_S8_EEENS6_IJNS7_ILi64EEESA_SA_EEELi512ENS_6half_tEfNS_4arch4Sm90ELb0ELb0ELb1ELb0ELb0ELb0ELb0ELb0ELb0ELb1ELb0ELb0EEENS1_21CollectiveEpilogueFwdINS6_IJSA_NS7_ILi512EEESA_EEES9_SC_SE_Li256ELb0ELb1ELb0ELb0EEENS1_29StaticPersistentTileSchedulerILb0EEEEEEEEEvNT_6ParamsE,@function
        .size           _ZN7cutlass13device_kernelIN5flash11enable_sm90INS1_16FlashAttnFwdSm90INS1_25CollectiveMainloopFwdSm90ILi2EN4cute5tupleIJNS5_1CILi1EEES8_S8_EEENS6_IJNS7_ILi64EEESA_SA_EEELi512ENS_6half_tEfNS_4arch4Sm90ELb0ELb0ELb1ELb0ELb0ELb0ELb0ELb0ELb0ELb1ELb0ELb0EEENS1_21CollectiveEpilogueFwdINS6_IJSA_NS7_ILi512EEESA_EEES9_SC_SE_Li256ELb0ELb1ELb0ELb0EEENS1_29StaticPersistentTileSchedulerILb0EEEEEEEEEvNT_6ParamsE,(.L_x_6019 - _ZN7cutlass13device_kernelIN5flash11enable_sm90INS1_16FlashAttnFwdSm90INS1_25CollectiveMainloopFwdSm90ILi2EN4cute5tupleIJNS5_1CILi1EEES8_S8_EEENS6_IJNS7_ILi64EEESA_SA_EEELi512ENS_6half_tEfNS_4arch4Sm90ELb0ELb0ELb1ELb0ELb0ELb0ELb0ELb0ELb0ELb1ELb0ELb0EEENS1_21CollectiveEpilogueFwdINS6_IJSA_NS7_ILi512EEESA_EEES9_SC_SE_Li256ELb0ELb1ELb0ELb0EEENS1_29StaticPersistentTileSchedulerILb0EEEEEEEEEvNT_6ParamsE)
        .other          _ZN7cutlass13device_kernelIN5flash11enable_sm90INS1_16FlashAttnFwdSm90INS1_25CollectiveMainloopFwdSm90ILi2EN4cute5tupleIJNS5_1CILi1EEES8_S8_EEENS6_IJNS7_ILi64EEESA_SA_EEELi512ENS_6half_tEfNS_4arch4Sm90ELb0ELb0ELb1ELb0ELb0ELb0ELb0ELb0ELb0ELb1ELb0ELb0EEENS1_21CollectiveEpilogueFwdINS6_IJSA_NS7_ILi512EEESA_EEES9_SC_SE_Li256ELb0ELb1ELb0ELb0EEENS1_29StaticPersistentTileSchedulerILb0EEEEEEEEEvNT_6ParamsE,@"STO_CUDA_ENTRY STV_DEFAULT"
_ZN7cutlass13device_kernelIN5flash11enable_sm90INS1_16FlashAttnFwdSm90INS1_25CollectiveMainloopFwdSm90ILi2EN4cute5tupleIJNS5_1CILi1EEES8_S8_EEENS6_IJNS7_ILi64EEESA_SA_EEELi512ENS_6half_tEfNS_4arch4Sm90ELb0ELb0ELb1ELb0ELb0ELb0ELb0ELb0ELb0ELb1ELb0ELb0EEENS1_21CollectiveEpilogueFwdINS6_IJSA_NS7_ILi512EEESA_EEES9_SC_SE_Li256ELb0ELb1ELb0ELb0EEENS1_29StaticPersistentTileSchedulerILb0EEEEEEEEEvNT_6ParamsE:
[----:B------:R-:W0:Y:S02]  /*0000*/  LDC R1, c[0x0][0x28] ;  /* 0x00000a00ff017b82 */ /* 0x000e240000000800 */
[----:B0-----:R-:W-:Y:S01]  /*0010*/  VIADD R1, R1, 0xffffffc8 ;  /* 0xffffffc801017836 */ /* 0x001fe20000000000 */
[----:B------:R-:W0:Y:S01]  /*0020*/  S2R R0, SR_TID.X ;  /* 0x0000000000007919 */ /* 0x000e220000002100 */
[----:B------:R-:W-:Y:S01]  /*0030*/  ELECT P0, URZ, PT ;  /* 0x00000000003f782f */ /* 0x000fe20003800000 */
[----:B------:R-:W-:Y:S01]  /*0040*/  BSSY B0, `(.L_x_0) ;  /* 0x000000e000007945 */ /* 0x000fe20003800000 */
[----:B0-----:R-:W-:-:S05]  /*0050*/  SHF.R.U32.HI R2, RZ, 0x5, R0 ;  /* 0x00000005ff027819 */ /* 0x001fca0000011600 */
[----:B------:R-:W0:Y:S02]  /*0060*/  SHFL.IDX PT, R3, R2, RZ, 0x1f ;  /* 0x00001fff02037589 */ /* 0x000e2400000e0000 */
[----:B0-----:R-:W-:Y:S02]  /*0070*/  ISETP.EQ.AND P0, PT, R3, RZ, P0 ;  /* 0x000000ff0300720c */ /* 0x001fe40000702270 */
[----:B------:R-:W-:-:S11]  /*0080*/  SHF.R.U32.HI R3, RZ, 0x7, R0 ;  /* 0x00000007ff037819 */ /* 0x000fd60000011600 */
[----:B------:R-:W-:Y:S05]  /*0090*/  @!P0 BRA `(.L_x_1) ;  /* 0x0000000000208947 */ /* 0x000fea0003800000 */
[----:B------:R-:W-:Y:S02]  /*00a0*/  ULDC.64 UR4, c[0x0][0x198] ;  /* 0x0000660000047ab9 */ /* 0x000fe40000000a00 */
[----:B------:R-:W-:Y:S02]  /*00b0*/  UIADD3 UR6, UP0, UR4, 0x370, URZ ;  /* 0x0000037004067890 */ /* 0x000fe4000ff1e03f */
[----:B------:R-:W-:Y:S02]  /*00c0*/  UIADD3 UR4, UP1, UR4, 0x470, URZ ;  /* 0x0000047004047890 */ /* 0x000fe4000ff3e03f */
[----:B------:R-:W-:Y:S02]  /*00d0*/  UIADD3.X UR7, URZ, UR5, URZ, UP0, !UPT ;  /* 0x000000053f077290 */ /* 0x000fe400087fe43f */
[----:B------:R-:W-:-:S07]  /*00e0*/  UIADD3.X UR5, URZ, UR5, URZ, UP1, !UPT ;  /* 0x000000053f057290 */ /* 0x000fce0008ffe43f */
[----:B------:R0:W-:Y:S02]  /*00f0*/  UTMACCTL.PF [UR6] ;  /* 0x00000000060079b9 */ /* 0x0001e40008040000 */
[----:B------:R0:W-:Y:S02]  /*0100*/  UTMACCTL.PF [UR4] ;  /* 0x00000000040079b9 */ /* 0x0001e40008040000 */
[----:B0-----:R-:W-:Y:S01]  /*0110*/  NOP ;  /* 0x0000000000007918 */ /* 0x001fe20000000000 */
.L_x_1:
[----:B------:R-:W-:Y:S05]  /*0120*/  BSYNC B0 ;  /* 0x0000000000007941 */ /* 0x000fea0003800000 */
.L_x_0:
[----:B------:R-:W-:Y:S01]  /*0130*/  VOTEU.ANY UP0, P0 ;  /* 0x00000000003f7886 */ /* 0x000fe20000000100 */
[----:B------:R-:W0:Y:S01]  /*0140*/  SHFL.IDX PT, R3, R3, RZ, 0x1f ;  /* 0x00001fff03037589 */ /* 0x000e2200000e0000 */
[----:B------:R-:W-:Y:S01]  /*0150*/  UMOV UR4, 0x80 ;  /* 0x0000008000047882 */ /* 0x000fe20000000000 */
[----:B------:R-:W-:Y:S01]  /*0160*/  UMOV UR7, 0x100 ;  /* 0x0000010000077882 */ /* 0x000fe20000000000 */
[----:B------:R-:W-:Y:S01]  /*0170*/  VOTEU.ANY UP1, P0 ;  /* 0x00000000003f7886 */ /* 0x000fe20000020100 */
[----:B------:R-:W1:Y:S01]  /*0180*/  @UP0 S2UR UR8, SR_CgaCtaId ;  /* 0x00000000000809c3 */ /* 0x000e620000008800 */
[----:B------:R-:W2:Y:S01]  /*0190*/  SHFL.IDX PT, R4, R2, RZ, 0x1f ;  /* 0x00001fff02047589 */ /* 0x000ea200000e0000 */
[----:B------:R-:W-:Y:S01]  /*01a0*/  @UP0 UMOV UR6, 0x400 ;  /* 0x0000040000060882 */ /* 0x000fe20000000000 */
[----:B------:R-:W-:-:S04]  /*01b0*/  @UP0 UIADD3 UR4, -UR4, 0x100000, URZ ;  /* 0x0010000004040890 */ /* 0x000fc8000fffe13f */
[----:B------:R-:W-:Y:S02]  /*01c0*/  @UP0 USHF.L.U32 UR5, UR4, 0xb, URZ ;  /* 0x0000000b04050899 */ /* 0x000fe4000800063f */
[----:B------:R-:W-:Y:S01]  /*01d0*/  @UP0 USHF.L.U32 UR4, UR4, 0x1, URZ ;  /* 0x0000000104040899 */ /* 0x000fe2000800063f */
[----:B------:R-:W-:Y:S01]  /*01e0*/  VOTEU.ANY UP2, P0 ;  /* 0x00000000003f7886 */ /* 0x000fe20000040100 */
[----:B0-----:R-:W-:Y:S01]  /*01f0*/  R2UR UR48, R3 ;  /* 0x00000000033072ca */ /* 0x001fe200000e0000 */
[----:B-1----:R-:W-:Y:S01]  /*0200*/  @UP0 ULEA UR8, UR8, UR6, 0x18 ;  /* 0x0000000608080291 */ /* 0x002fe2000f8ec03f */
[----:B--2---:R-:W-:Y:S01]  /*0210*/  ISETP.NE.AND P1, PT, R4, RZ, PT ;  /* 0x000000ff0400720c */ /* 0x004fe20003f25270 */
[----:B------:R-:W-:-:S04]  /*0220*/  @UP0 UIADD3 UR6, -UR7, 0x100000, URZ ;  /* 0x0010000007060890 */ /* 0x000fc8000fffe13f */
[----:B------:R-:W-:Y:S02]  /*0230*/  @UP0 USHF.L.U32 UR7, UR6, 0xb, URZ ;  /* 0x0000000b06070899 */ /* 0x000fe4000800063f */
[----:B------:R-:W-:-:S04]  /*0240*/  @UP0 USHF.L.U32 UR6, UR6, 0x1, URZ ;  /* 0x0000000106060899 */ /* 0x000fc8000800063f */
[----:B------:R-:W-:Y:S01]  /*0250*/  UISETP.NE.AND UP0, UPT, UR48, URZ, UPT ;  /* 0x0000003f3000728c */ /* 0x000fe2000bf05270 */
[----:B------:R-:W0:Y:S02]  /*0260*/  FENCE.VIEW.ASYNC.S ;  /* 0x00000000000073c6 */ /* 0x000e240000000000 */
[----:B0-----:R0:W1:Y:S05]  /*0270*/  @UP1 SYNCS.EXCH.64 URZ, [UR8+0x28c00], UR4 ;  /* 0x028c0004083f15b2 */ /* 0x00106a0008000100 */
[----:B------:R0:W2:Y:S01]  /*0280*/  @UP2 SYNCS.EXCH.64 URZ, [UR8+0x28c20], UR6 ;  /* 0x028c2006083f25b2 */ /* 0x0000a20008000100 */
[----:B------:R-:W-:Y:S05]  /*0290*/  @P1 BRA `(.L_x_2) ;  /* 0x0000000000381947 */ /* 0x000fea0003800000 */
[----:B0-----:R-:W0:Y:S01]  /*02a0*/  S2UR UR5, SR_CgaCtaId ;  /* 0x00000000000579c3 */ /* 0x001e220000008800 */
[----:B------:R-:W-:Y:S01]  /*02b0*/  UMOV UR4, 0x400 ;  /* 0x0000040000047882 */ /* 0x000fe20000000000 */
[----:B------:R-:W-:Y:S01]  /*02c0*/  UMOV UR7, 0x1 ;  /* 0x0000000100077882 */ /* 0x000fe20000000000 */
[----:B------:R-:W-:Y:S01]  /*02d0*/  ELECT P0, URZ, PT ;  /* 0x00000000003f782f */ /* 0x000fe20003800000 */
[----:B0-----:R-:W-:Y:S02]  /*02e0*/  ULEA UR6, UR5, UR4, 0x18 ;  /* 0x0000000405067291 */ /* 0x001fe4000f8ec03f */
[----:B------:R-:W-:-:S04]  /*02f0*/  UIADD3 UR4, -UR7, 0x100000, URZ ;  /* 0x0010000007047890 */ /* 0x000fc8000fffe13f */
[----:B------:R-:W-:Y:S02]  /*0300*/  USHF.L.U32 UR5, UR4, 0xb, URZ ;  /* 0x0000000b04057899 */ /* 0x000fe4000800063f */
[----:B------:R-:W-:Y:S01]  /*0310*/  USHF.L.U32 UR4, UR4, 0x1, URZ ;  /* 0x0000000104047899 */ /* 0x000fe2000800063f */
[----:B------:R-:W0:Y:S11]  /*0320*/  FENCE.VIEW.ASYNC.S ;  /* 0x00000000000073c6 */ /* 0x000e360000000000 */
[----:B0-----:R3:W4:Y:S01]  /*0330*/  SYNCS.EXCH.64 URZ, [UR6+0x28c30], UR4 ;  /* 0x028c3004063f75b2 */ /* 0x0017220008000100 */
[----:B------:R3:W0:Y:S01]  /*0340*/  SYNCS.EXCH.64 URZ, [UR6+0x28c40], UR4 ;  /* 0x028c4004063f75b2 */ /* 0x0006220008000100 */
[----:B------:R3:W0:Y:S01]  /*0350*/  SYNCS.EXCH.64 URZ, [UR6+0x28c38], UR4 ;  /* 0x028c3804063f75b2 */ /* 0x0006220008000100 */
[----:B------:R3:W0:Y:S02]  /*0360*/  SYNCS.EXCH.64 URZ, [UR6+0x28c48], UR4 ;  /* 0x028c4804063f75b2 */ /* 0x0006240008000100 */
[----:B---3--:R-:W-:Y:S01]  /*0370*/  NOP ;  /* 0x0000000000007918 */ /* 0x008fe20000000000 */
.L_x_2:
[----:B------:R-:W3:Y:S01]  /*0380*/  SHFL.IDX PT, R3, R2, RZ, 0x1f ;  /* 0x00001fff02037589 */ /* 0x000ee200000e0000 */
[----:B------:R-:W-:Y:S01]  /*0390*/  NOP ;  /* 0x0000000000007918 */ /* 0x000fe20000000000 */
[----:B---3--:R-:W-:-:S13]  /*03a0*/  ISETP.NE.AND P0, PT, R3, RZ, PT ;  /* 0x000000ff0300720c */ /* 0x008fda0003f05270 */
[----:B------:R-:W-:Y:S05]  /*03b0*/  @P0 BRA `(.L_x_3) ;  /* 0x0000000000480947 */ /* 0x000fea0003800000 */
[----:B0-----:R-:W0:Y:S01]  /*03c0*/  S2UR UR5, SR_CgaCtaId ;  /* 0x00000000000579c3 */ /* 0x001e220000008800 */
[----:B------:R-:W-:Y:S01]  /*03d0*/  UMOV UR4, 0x400 ;  /* 0x0000040000047882 */ /* 0x000fe20000000000 */
[----:B------:R-:W-:Y:S01]  /*03e0*/  UMOV UR6, 0x1 ;  /* 0x0000000100067882 */ /* 0x000fe20000000000 */
[----:B------:R-:W-:Y:S01]  /*03f0*/  UMOV UR9, 0x2 ;  /* 0x0000000200097882 */ /* 0x000fe20000000000 */
[----:B------:R-:W-:-:S04]  /*0400*/  UIADD3 UR6, -UR6, 0x100000, URZ ;  /* 0x0010000006067890 */ /* 0x000fc8000fffe13f */
[----:B------:R-:W-:Y:S02]  /*0410*/  USHF.L.U32 UR7, UR6, 0xb, URZ ;  /* 0x0000000b06077899 */ /* 0x000fe4000800063f */
[----:B------:R-:W-:Y:S01]  /*0420*/  USHF.L.U32 UR6, UR6, 0x1, URZ ;  /* 0x0000000106067899 */ /* 0x000fe2000800063f */
[----:B------:R-:W-:Y:S01]  /*0430*/  ELECT P0, URZ, PT ;  /* 0x00000000003f782f */ /* 0x000fe20003800000 */
[----:B0-----:R-:W-:Y:S02]  /*0440*/  ULEA UR8, UR5, UR4, 0x18 ;  /* 0x0000000405087291 */ /* 0x001fe4000f8ec03f */
[----:B------:R-:W-:-:S04]  /*0450*/  UIADD3 UR4, -UR9, 0x100000, URZ ;  /* 0x0010000009047890 */ /* 0x000fc8000fffe13f */
[----:B------:R-:W-:Y:S02]  /*0460*/  USHF.L.U32 UR5, UR4, 0xb, URZ ;  /* 0x0000000b04057899 */ /* 0x000fe4000800063f */
[----:B------:R-:W-:Y:S01]  /*0470*/  USHF.L.U32 UR4, UR4, 0x1, URZ ;  /* 0x0000000104047899 */ /* 0x000fe2000800063f */
[----:B------:R-:W0:Y:S03]  /*0480*/  FENCE.VIEW.ASYNC.S ;  /* 0x00000000000073c6 */ /* 0x000e260000000000 */
[----:B0-----:R3:W0:Y:S08]  /*0490*/  SYNCS.EXCH.64 URZ, [UR8+0x28c50], UR6 ;  /* 0x028c5006083f75b2 */ /* 0x0016300008000100 */
[----:B------:R3:W0:Y:S01]  /*04a0*/  SYNCS.EXCH.64 URZ, [UR8+0x28c60], UR4 ;  /* 0x028c6004083f75b2 */ /* 0x0006220008000100 */
[----:B------:R3:W0:Y:S01]  /*04b0*/  SYNCS.EXCH.64 URZ, [UR8+0x28c58], UR6 ;  /* 0x028c5806083f75b2 */ /* 0x0006220008000100 */
[----:B------:R3:W0:Y:S02]  /*04c0*/  SYNCS.EXCH.64 URZ, [UR8+0x28c68], UR4 ;  /* 0x028c6804083f75b2 */ /* 0x0006240008000100 */
[----:B---3--:R-:W-:Y:S01]  /*04d0*/  NOP ;  /* 0x0000000000007918 */ /* 0x008fe20000000000 */
.L_x_3:
[----:B------:R-:W3:Y:S01]  /*04e0*/  SHFL.IDX PT, R3, R2, RZ, 0x1f ;  /* 0x00001fff02037589 */ /* 0x000ee200000e0000 */
[----:B------:R-:W-:Y:S01]  /*04f0*/  NOP ;  /* 0x0000000000007918 */ /* 0x000fe20000000000 */
[----:B---3--:R-:W-:-:S13]  /*0500*/  ISETP.NE.AND P0, PT, R3, RZ, PT ;  /* 0x000000ff0300720c */ /* 0x008fda0003f05270 */
        /* <DEDUP_REMOVED lines=10> */
[----:B0-----:R3:W0:Y:S01]  /*05b0*/  SYNCS.EXCH.64 URZ, [UR6+0x28c70], UR4 ;  /* 0x028c7004063f75b2 */ /* 0x0016220008000100 */
[----:B------:R3:W0:Y:S01]  /*05c0*/  SYNCS.EXCH.64 URZ, [UR6+0x28c80], UR4 ;  /* 0x028c8004063f75b2 */ /* 0x0006220008000100 */
[----:B------:R3:W0:Y:S01]  /*05d0*/  SYNCS.EXCH.64 URZ, [UR6+0x28c78], UR4 ;  /* 0x028c7804063f75b2 */ /* 0x0006220008000100 */
[----:B------:R3:W0:Y:S02]  /*05e0*/  SYNCS.EXCH.64 URZ, [UR6+0x28c88], UR4 ;  /* 0x028c8804063f75b2 */ /* 0x0006240008000100 */
[----:B---3--:R-:W-:Y:S01]  /*05f0*/  NOP ;  /* 0x0000000000007918 */ /* 0x008fe20000000000 */
.L_x_4:
        /* <DEDUP_REMOVED lines=8> */
[----:B------:R-:W-:Y:S01]  /*0680*/  ELECT P0, URZ, PT ;  /* 0x00000000003f782f */ /* 0x000fe20003800000 */
[----:B0-----:R-:W-:Y:S02]  /*0690*/  ULEA UR8, UR5, UR4, 0x18 ;  /* 0x0000000405087291 */ /* 0x001fe4000f8ec03f */
[----:B------:R-:W-:-:S04]  /*06a0*/  UIADD3 UR4, -UR6, 0x100000, URZ ;  /* 0x0010000006047890 */ /* 0x000fc8000fffe13f */
[----:B------:R-:W-:Y:S02]  /*06b0*/  USHF.L.U32 UR5, UR4, 0xb, URZ ;  /* 0x0000000b04057899 */ /* 0x000fe4000800063f */
[----:B------:R-:W-:Y:S02]  /*06c0*/  USHF.L.U32 UR4, UR4, 0x1, URZ ;  /* 0x0000000104047899 */ /* 0x000fe4000800063f */
        /* <DEDUP_REMOVED lines=9> */
.L_x_5:
        /* <DEDUP_REMOVED lines=22> */
.L_x_6:
[----:B------:R-:W-:Y:S01]  /*08c0*/  PLOP3.LUT P0, PT, PT, PT, UP0, 0x80, 0x0 ;  /* 0x000000000000781c */ /* 0x000fe20003f0f008 */
[----:B------:R-:W-:Y:S01]  /*08d0*/  UMOV UR37, 0x1 ;  /* 0x0000000100257882 */ /* 0x000fe20000000000 */
[----:B------:R-:W-:Y:S01]  /*08e0*/  NOP ;  /* 0x0000000000007918 */ /* 0x000fe20000000000 */
[----:B------:R-:W-:Y:S01]  /*08f0*/  USEL UR37, UR37, 0x2, !UP0 ;  /* 0x0000000225257887 */ /* 0x000fe2000c000000 */
[----:B------:R-:W-:Y:S01]  /*0900*/  ULDC.64 UR42, c[0x0][0x208] ;  /* 0x00008200002a7ab9 */ /* 0x000fe20000000a00 */
[----:B012-4-:R-:W-:Y:S08]  /*0910*/  BAR.SYNC.DEFER_BLOCKING 0x0 ;  /* 0x0000000000007b1d */ /* 0x017ff00000010000 */
[----:B------:R-:W-:Y:S05]  /*0920*/  @!P0 BRA `(.L_x_7) ;  /* 0x0000008000ac8947 */ /* 0x000fea0003800000 */
.L_x_8:
[----:B------:R-:W-:-:S08]  /*0930*/  NOP ;  /* 0x0000000000007918 */ /* 0x000fd00000000000 */
[----:B------:R-:W0:Y:S02]  /*0940*/  USETMAXREG.TRY_ALLOC.CTAPOOL UP0, 0xf0 ;  /* 0x000000f0000079c8 */ /* 0x000e240008000600 */
[----:B0-----:R-:W-:-:S13]  /*0950*/  PLOP3.LUT P0, PT, PT, PT, UP0, 0x80, 0x0 ;  /* 0x000000000000781c */ /* 0x001fda0003f0f008 */
[----:B------:R-:W-:Y:S05]  /*0960*/  @!P0 BRA `(.L_x_8) ;  /* 0xfffffffc00f08947 */ /* 0x000fea000383ffff */
[----:B------:R-:W-:Y:S01]  /*0970*/  LOP3.LUT R2, R0, 0xffffff80, RZ, 0xc0, !PT ;  /* 0xffffff8000027812 */ /* 0x000fe200078ec0ff */
[----:B------:R-:W0:Y:S03]  /*0980*/  S2UR UR47, SR_CTAID.X ;  /* 0x00000000002f79c3 */ /* 0x000e260000002500 */
[----:B------:R-:W-:-:S05]  /*0990*/  ISETP.NE.AND P0, PT, R2, 0x80, PT ;  /* 0x000000800200780c */ /* 0x000fca0003f05270 */
[----:B------:R-:W0:Y:S08]  /*09a0*/  LDC R2, c[0x0][0xc34] ;  /* 0x00030d00ff027b82 */ /* 0x000e300000000800 */
[----:B------:R-:W-:Y:S06]  /*09b0*/  @!P0 BAR.ARV 0x8, 0x100 ;  /* 0x0204000000008b1d */ /* 0x000fec0000002000 */
[----:B------:R-:W-:-:S13]  /*09c0*/  ISETP.GE.U32.AND P0, PT, R0, 0x100, PT ;  /* 0x000001000000780c */ /* 0x000fda0003f06070 */
[----:B------:R-:W-:Y:S06]  /*09d0*/  @P0 BAR.ARV 0xf, 0x100 ;  /* 0x03c4000000000b1d */ /* 0x000fec0000002000 */
[----:B0-----:R-:W-:-:S13]  /*09e0*/  ISETP.LE.AND P0, PT, R2, UR47, PT ;  /* 0x0000002f02007c0c */ /* 0x001fda000bf03270 */
[----:B------:R-:W-:Y:S05]  /*09f0*/  @P0 EXIT ;  /* 0x000000000000094d */ /* 0x000fea0003800000 */
[----:B------:R-:W-:Y:S01]  /*0a00*/  VIADD R0, R0, 0xffffff80 ;  /* 0xffffff8000007836 */ /* 0x000fe20000000000 */
[----:B------:R-:W0:Y:S01]  /*0a10*/  S2UR UR4, SR_CgaCtaId ;  /* 0x00000000000479c3 */ /* 0x000e220000008800 */
[----:B------:R-:W-:Y:S01]  /*0a20*/  UMOV UR41, 0x400 ;  /* 0x0000040000297882 */ /* 0x000fe20000000000 */
[----:B------:R-:W-:Y:S01]  /*0a30*/  IMAD.MOV.U32 R23, RZ, RZ, 0x40 ;  /* 0x00000040ff177424 */ /* 0x000fe200078e00ff */
[----:B------:R-:W-:Y:S01]  /*0a40*/  ULOP3.LUT UR40, UR37, 0x1, URZ, 0xfc, !UPT ;  /* 0x0000000125287892 */ /* 0x000fe2000f8efc3f */
[----:B------:R-:W-:Y:S01]  /*0a50*/  SHF.R.S32.HI R3, RZ, 0x1f, R0 ;  /* 0x0000001fff037819 */ /* 0x000fe20000011400 */
[----:B------:R-:W-:Y:S01]  /*0a60*/  UMOV UR36, URZ ;  /* 0x0000003f00247c82 */ /* 0x000fe20008000000 */
[----:B------:R-:W-:Y:S01]  /*0a70*/  UMOV UR38, URZ ;  /* 0x0000003f00267c82 */ /* 0x000fe20008000000 */
[----:B------:R-:W-:Y:S01]  /*0a80*/  UMOV UR39, URZ ;  /* 0x0000003f00277c82 */ /* 0x000fe20008000000 */
[CC--:B------:R-:W-:Y:S02]  /*0a90*/  LEA.HI R2, R3.reuse, R0.reuse, RZ, 0x4 ;  /* 0x0000000003027211 */ /* 0x0c0fe400078f20ff */
[----:B------:R-:W-:-:S02]  /*0aa0*/  LEA.HI R4, R3, R0, RZ, 0x5 ;  /* 0x0000000003047211 */ /* 0x000fc400078f28ff */
[----:B------:R-:W-:Y:S02]  /*0ab0*/  SHF.R.S32.HI R9, RZ, 0x4, R2 ;  /* 0x00000004ff097819 */ /* 0x000fe40000011402 */
[CC--:B------:R-:W-:Y:S02]  /*0ac0*/  LEA.HI R5, R3.reuse, R0.reuse, RZ, 0x7 ;  /* 0x0000000003057211 */ /* 0x0c0fe400078f38ff */
[C---:B------:R-:W-:Y:S02]  /*0ad0*/  LOP3.LUT R7, R2.reuse, 0xfffffff0, RZ, 0xc0, !PT ;  /* 0xfffffff002077812 */ /* 0x040fe400078ec0ff */
[----:B------:R-:W-:Y:S02]  /*0ae0*/  LEA.HI R2, R2, R9, RZ, 0x1 ;  /* 0x0000000902027211 */ /* 0x000fe400078f08ff */
[CC--:B------:R-:W-:Y:S01]  /*0af0*/  LEA.HI R6, R3.reuse, R0.reuse, RZ, 0x2 ;  /* 0x0000000003067211 */ /* 0x0c0fe200078f10ff */
[----:B------:R-:W-:Y:S01]  /*0b00*/  IMAD.IADD R7, R0, 0x1, -R7 ;  /* 0x0000000100077824 */ /* 0x000fe200078e0a07 */
[----:B------:R-:W-:-:S02]  /*0b10*/  LEA.HI R211, R3, R0, RZ, 0x3 ;  /* 0x0000000003d37211 */ /* 0x000fc400078f18ff */
[--C-:B------:R-:W-:Y:S01]  /*0b20*/  SHF.R.S32.HI R11, RZ, 0x5, R4.reuse ;  /* 0x00000005ff0b7819 */ /* 0x100fe20000011404 */
[----:B0-----:R-:W-:Y:S01]  /*0b30*/  ULEA UR41, UR4, UR41, 0x18 ;  /* 0x0000002904297291 */ /* 0x001fe2000f8ec03f */
[----:B------:R-:W-:Y:S02]  /*0b40*/  SHF.R.S32.HI R4, RZ, 0x1f, R4 ;  /* 0x0000001fff047819 */ /* 0x000fe40000011404 */
[----:B------:R-:W-:Y:S02]  /*0b50*/  LOP3.LUT R3, R5, 0xffffff80, RZ, 0xc0, !PT ;  /* 0xffffff8005037812 */ /* 0x000fe400078ec0ff */
[----:B------:R-:W-:Y:S02]  /*0b60*/  LOP3.LUT R2, R2, 0x1ffffffe, RZ, 0xc0, !PT ;  /* 0x1ffffffe02027812 */ /* 0x000fe400078ec0ff */
[----:B------:R-:W-:Y:S01]  /*0b70*/  LOP3.LUT R13, R6, 0xfffffffc, RZ, 0xc0, !PT ;  /* 0xfffffffc060d7812 */ /* 0x000fe200078ec0ff */
[----:B------:R-:W-:Y:S01]  /*0b80*/  IMAD.IADD R3, R0, 0x1, -R3 ;  /* 0x0000000100037824 */ /* 0x000fe200078e0a03 */
[----:B------:R-:W-:Y:S01]  /*0b90*/  LOP3.LUT R209, R211, 0xfffffff8, RZ, 0xc0, !PT ;  /* 0xfffffff8d3d17812 */ /* 0x000fe200078ec0ff */
[----:B------:R-:W-:Y:S01]  /*0ba0*/  IMAD.IADD R9, R9, 0x1, -R2 ;  /* 0x0000000109097824 */ /* 0x000fe200078e0a02 */
[----:B------:R-:W-:Y:S01]  /*0bb0*/  LEA.HI R4, R4, R11, RZ, 0x2 ;  /* 0x0000000b04047211 */ /* 0x000fe200078f10ff */
[C---:B------:R-:W-:Y:S01]  /*0bc0*/  IMAD.IADD R13, R0.reuse, 0x1, -R13 ;  /* 0x00000001000d7824 */ /* 0x040fe200078e0a0d */
[----:B------:R-:W-:Y:S01]  /*0bd0*/  SHF.R.S32.HI R210, RZ, 0x7, R5 ;  /* 0x00000007ffd27819 */ /* 0x000fe20000011405 */
[----:B------:R-:W-:Y:S01]  /*0be0*/  IMAD.IADD R209, R0, 0x1, -R209 ;  /* 0x0000000100d17824 */ /* 0x000fe200078e0ad1 */
[----:B------:R-:W-:Y:S01]  /*0bf0*/  LOP3.LUT R4, R4, 0x3ffffc, RZ, 0xc0, !PT ;  /* 0x003ffffc04047812 */ /* 0x000fe200078ec0ff */
[----:B------:R-:W-:Y:S01]  /*0c00*/  IMAD.SHL.U32 R9, R9, 0x8, RZ ;  /* 0x0000000809097824 */ /* 0x000fe200078e00ff */
[--C-:B------:R-:W-:Y:S01]  /*0c10*/  SHF.R.S32.HI R2, RZ, 0x1f, R7.reuse ;  /* 0x0000001fff027819 */ /* 0x100fe20000011407 */
[----:B------:R-:W-:Y:S01]  /*0c20*/  IMAD R15, R210, 0x100, R7 ;  /* 0x00000100d20f7824 */ /* 0x000fe200078e0207 */
[----:B------:R-:W-:Y:S01]  /*0c30*/  SHF.R.S32.HI R0, RZ, 0x1f, R3 ;  /* 0x0000001fff007819 */ /* 0x000fe20000011403 */
[----:B------:R-:W-:Y:S01]  /*0c40*/  IMAD.IADD R8, R11, 0x1, -R4 ;  /* 0x000000010b087824 */ /* 0x000fe200078e0a04 */
[----:B------:R-:W-:Y:S01]  /*0c50*/  LEA.HI R6, R2, R7, RZ, 0x3 ;  /* 0x0000000702067211 */ /* 0x000fe200078f18ff */
[----:B------:R-:W-:Y:S01]  /*0c60*/  IMAD.SHL.U32 R16, R209, 0x8, RZ ;  /* 0x00000008d1107824 */ /* 0x000fe200078e00ff */
[----:B------:R-:W-:Y:S01]  /*0c70*/  LEA.HI R2, R0, R3, RZ, 0x2 ;  /* 0x0000000300027211 */ /* 0x000fe200078f10ff */
[----:B------:R-:W-:Y:S01]  /*0c80*/  IMAD R12, R8, 0x10, R15 ;  /* 0x00000010080c7824 */ /* 0x000fe200078e020f */
[C---:B------:R-:W-:Y:S01]  /*0c90*/  LOP3.LUT R4, R6.reuse, 0xfffffff8, RZ, 0xc0, !PT ;  /* 0xfffffff806047812 */ /* 0x040fe200078ec0ff */
[----:B------:R-:W-:Y:S01]  /*0ca0*/  IMAD.SHL.U32 R6, R6, 0x40, RZ ;  /* 0x0000004006067824 */ /* 0x000fe200078e00ff */
[----:B------:R-:W-:Y:S01]  /*0cb0*/  LOP3.LUT R8, R2, 0x7ffffffc, RZ, 0xc0, !PT ;  /* 0x7ffffffc02087812 */ /* 0x000fe200078ec0ff */
[--C-:B------:R-:W-:Y:S01]  /*0cc0*/  IMAD.U32 R215, R12, 0x40, R9.reuse ;  /* 0x000000400cd77824 */ /* 0x100fe200078e0009 */
[----:B------:R-:W-:Y:S01]  /*0cd0*/  LEA.HI R10, R13, R13, RZ, 0x1 ;  /* 0x0000000d0d0a7211 */ /* 0x000fe200078f08ff */
[----:B------:R-:W-:Y:S01]  /*0ce0*/  IMAD.IADD R7, R7, 0x1, -R4 ;  /* 0x0000000107077824 */ /* 0x000fe200078e0a04 */
[----:B------:R-:W-:Y:S01]  /*0cf0*/  LEA.HI R4, R0, R3, RZ, 0x5 ;  /* 0x0000000300047211 */ /* 0x000fe200078f28ff */
[----:B------:R-:W-:Y:S01]  /*0d00*/  IMAD.IADD R17, R3, 0x1, -R8 ;  /* 0x0000000103117824 */ /* 0x000fe200078e0a08 */
[--C-:B------:R-:W-:Y:S01]  /*0d10*/  SHF.R.S32.HI R0, RZ, 0x2, R2.reuse ;  /* 0x00000002ff007819 */ /* 0x100fe20000011402 */
[----:B------:R-:W-:Y:S01]  /*0d20*/  VIADD R189, R16, 0x40 ;  /* 0x0000004010bd7836 */ /* 0x000fe20000000000 */
[----:B------:R-:W-:Y:S01]  /*0d30*/  SHF.R.S32.HI R3, RZ, 0x1f, R2 ;  /* 0x0000001fff037819 */ /* 0x000fe20000011402 */
[----:B------:R-:W-:Y:S01]  /*0d40*/  IMAD.SHL.U32 R2, R7, 0x40, RZ ;  /* 0x0000004007027824 */ /* 0x000fe200078e00ff */
[----:B------:R-:W-:Y:S01]  /*0d50*/  LOP3.LUT R6, R6, 0x7ffffe00, RZ, 0xc0, !PT ;  /* 0x7ffffe0006067812 */ /* 0x000fe200078ec0ff */
[C---:B------:R-:W-:Y:S01]  /*0d60*/  VIADD R188, R16.reuse, 0x80 ;  /* 0x0000008010bc7836 */ /* 0x040fe20000000000 */
[----:B------:R-:W-:Y:S01]  /*0d70*/  LEA.HI R3, R3, R0, RZ, 0x3 ;  /* 0x0000000003037211 */ /* 0x000fe200078f18ff */
[----:B------:R-:W-:Y:S01]  /*0d80*/  VIADD R187, R16, 0xc0 ;  /* 0x000000c010bb7836 */ /* 0x000fe20000000000 */
[----:B------:R-:W-:Y:S01]  /*0d90*/  LOP3.LUT R2, R2, 0x1c0, RZ, 0xc0, !PT ;  /* 0x000001c002027812 */ /* 0x000fe200078ec0ff */
[----:B------:R-:W-:Y:S01]  /*0da0*/  IMAD R6, R11, 0x400, R6 ;  /* 0x000004000b067824 */ /* 0x000fe200078e0206 */
[----:B------:R-:W-:Y:S01]  /*0db0*/  R2P PR, R7, 0x6 ;  /* 0x0000000607007804 */ /* 0x000fe20000000000 */
[----:B------:R-:W-:Y:S01]  /*0dc0*/  VIADD R186, R16, 0x100 ;  /* 0x0000010010ba7836 */ /* 0x000fe20000000000 */
[----:B------:R-:W-:Y:S01]  /*0dd0*/  LOP3.LUT R9, R2, 0x8, R9, 0xf8, !PT ;  /* 0x0000000802097812 */ /* 0x000fe200078ef809 */
[C---:B------:R-:W-:Y:S01]  /*0de0*/  VIADD R185, R16.reuse, 0x140 ;  /* 0x0000014010b97836 */ /* 0x040fe20000000000 */
[----:B------:R-:W-:Y:S01]  /*0df0*/  SHF.R.U32.HI R8, RZ, 0x3, R2 ;  /* 0x00000003ff087819 */ /* 0x000fe20000011602 */
[C---:B------:R-:W-:Y:S01]  /*0e00*/  VIADD R213, R16.reuse, 0x180 ;  /* 0x0000018010d57836 */ /* 0x040fe20000000000 */
[----:B------:R-:W-:Y:S01]  /*0e10*/  LOP3.LUT R3, R3, 0xfffffff8, RZ, 0xc0, !PT ;  /* 0xfffffff803037812 */ /* 0x000fe200078ec0ff */
[----:B------:R-:W-:Y:S01]  /*0e20*/  VIADD R212, R16, 0x1c0 ;  /* 0x000001c010d47836 */ /* 0x000fe20000000000 */
[----:B------:R-:W-:Y:S01]  /*0e30*/  LOP3.LUT R9, R9, R8, RZ, 0x3c, !PT ;  /* 0x0000000809097212 */ /* 0x000fe200078e3cff */
[----:B------:R-:W-:Y:S01]  /*0e40*/  IMAD.SHL.U32 R17, R17, 0x2, RZ ;  /* 0x0000000211117824 */ /* 0x000fe200078e00ff */
[----:B------:R-:W-:Y:S01]  /*0e50*/  LEA.HI R5, R5, R210, RZ, 0x1 ;  /* 0x000000d205057211 */ /* 0x000fe200078f08ff */
[----:B------:R-:W-:Y:S01]  /*0e60*/  IMAD.IADD R3, R0, 0x1, -R3 ;  /* 0x0000000100037824 */ /* 0x000fe200078e0a03 */
[----:B------:R-:W-:Y:S01]  /*0e70*/  LOP3.LUT R10, R10, 0x1ffffffe, RZ, 0xc0, !PT ;  /* 0x1ffffffe0a0a7812 */ /* 0x000fe200078ec0ff */
[----:B------:R-:W-:Y:S01]  /*0e80*/  IMAD.IADD R6, R6, 0x1, R9 ;  /* 0x0000000106067824 */ /* 0x000fe200078e0209 */
[----:B------:R-:W-:-:S02]  /*0e90*/  SHF.R.S32.HI R2, RZ, 0x5, R4 ;  /* 0x00000005ff027819 */ /* 0x000fc40000011404 */
[----:B------:R-:W-:Y:S01]  /*0ea0*/  LOP3.LUT R5, R5, 0xfffffe, RZ, 0xc0, !PT ;  /* 0x00fffffe05057812 */ /* 0x000fe200078ec0ff */
[----:B------:R-:W-:Y:S01]  /*0eb0*/  IMAD.IADD R13, R13, 0x1, -R10 ;  /* 0x000000010d0d7824 */ /* 0x000fe200078e0a0a */
[----:B------:R-:W-:Y:S01]  /*0ec0*/  LEA R22, R6, UR41, 0x1 ;  /* 0x0000002906167c11 */ /* 0x000fe2000f8e08ff */
[----:B------:R-:W-:Y:S01]  /*0ed0*/  IMAD R2, R2, 0x10, R3 ;  /* 0x0000001002027824 */ /* 0x000fe200078e0203 */
[----:B------:R-:W-:Y:S01]  /*0ee0*/  SEL R23, R23, 0xffffffc0, !P2 ;  /* 0xffffffc017177807 */ /* 0x000fe20005000000 */
[----:B------:R-:W-:Y:S01]  /*0ef0*/  IMAD.IADD R5, R210, 0x1, -R5 ;  /* 0x00000001d2057824 */ /* 0x000fe200078e0a05 */
[----:B------:R-:W-:Y:S01]  /*0f00*/  SHF.R.S32.HI R211, RZ, 0x3, R211 ;  /* 0x00000003ffd37819 */ /* 0x000fe200000114d3 */
[C---:B------:R-:W-:Y:S01]  /*0f10*/  VIADD R184, R22.reuse, 0x26800 ;  /* 0x0002680016b87836 */ /* 0x040fe20000000000 */
[----:B------:R-:W-:Y:S01]  /*0f20*/  SHF.R.S32.HI R222, RZ, 0x1f, R189 ;  /* 0x0000001fffde7819 */ /* 0x000fe200000114bd */
[----:B------:R-:W-:Y:S01]  /*0f30*/  VIADD R19, R22, 0x26820 ;  /* 0x0002682016137836 */ /* 0x000fe20000000000 */
[----:B------:R-:W-:Y:S01]  /*0f40*/  SHF.R.S32.HI R221, RZ, 0x1f, R188 ;  /* 0x0000001fffdd7819 */ /* 0x000fe200000114bc */
[C---:B------:R-:W-:Y:S01]  /*0f50*/  @P1 VIADD R19, R184.reuse, 0xffffffe0 ;  /* 0xffffffe0b8131836 */ /* 0x040fe20000000000 */
[----:B------:R-:W-:Y:S01]  /*0f60*/  SHF.R.S32.HI R220, RZ, 0x1f, R187 ;  /* 0x0000001fffdc7819 */ /* 0x000fe200000114bb */
[----:B------:R-:W-:Y:S01]  /*0f70*/  IMAD.IADD R184, R184, 0x1, R23 ;  /* 0x00000001b8b87824 */ /* 0x000fe200078e0217 */
[----:B------:R-:W-:Y:S01]  /*0f80*/  SHF.R.S32.HI R219, RZ, 0x1f, R186 ;  /* 0x0000001fffdb7819 */ /* 0x000fe200000114ba */
[----:B------:R-:W-:Y:S01]  /*0f90*/  IMAD.SHL.U32 R18, R5, 0x100, RZ ;  /* 0x0000010005127824 */ /* 0x000fe200078e00ff */
[----:B------:R-:W-:Y:S01]  /*0fa0*/  SHF.R.S32.HI R218, RZ, 0x1f, R185 ;  /* 0x0000001fffda7819 */ /* 0x000fe200000114b9 */
[----:B------:R-:W-:Y:S01]  /*0fb0*/  IMAD R214, R13, 0x8, R2 ;  /* 0x000000080dd67824 */ /* 0x000fe200078e0202 */
[----:B------:R-:W-:Y:S01]  /*0fc0*/  SHF.R.S32.HI R217, RZ, 0x1f, R213 ;  /* 0x0000001fffd97819 */ /* 0x000fe200000114d5 */
[----:B------:R-:W-:Y:S01]  /*0fd0*/  IMAD.IADD R23, R23, 0x1, R19 ;  /* 0x0000000117177824 */ /* 0x000fe200078e0213 */
[----:B------:R-:W-:-:S07]  /*0fe0*/  SHF.R.S32.HI R216, RZ, 0x1f, R212 ;  /* 0x0000001fffd87819 */ /* 0x000fce00000114d4 */
.L_x_44:
[----:B------:R-:W-:Y:S01]  /*0ff0*/  ULDC UR4, c[0x0][0xc38] ;  /* 0x00030e0000047ab9 */ /* 0x000fe20000000800 */
[----:B------:R-:W-:Y:S01]  /*1000*/  ULDC UR50, c[0x0][0x424] ;  /* 0x0001090000327ab9 */ /* 0x000fe20000000800 */
[----:B------:R-:W-:Y:S01]  /*1010*/  UISETP.NE.AND UP1, UPT, UR4, 0x1, UPT ;  /* 0x000000010400788c */ /* 0x000fe2000bf25270 */
[----:B------:R-:W-:Y:S02]  /*1020*/  ULDC UR6, c[0x0][0x2f0] ;  /* 0x0000bc0000067ab9 */ /* 0x000fe40000000800 */
[----:B------:R-:W-:Y:S01]  /*1030*/  ULDC.64 UR4, c[0x0][0x418] ;  /* 0x0001060000047ab9 */ /* 0x000fe20000000a00 */
[----:B------:R-:W-:Y:S01]  /*1040*/  UMOV UR44, UR47 ;  /* 0x0000002f002c7c82 */ /* 0x000fe20008000000 */
[----:B------:R-:W-:Y:S01]  /*1050*/  UISETP.NE.U32.AND UP0, UPT, UR4, URZ, UPT ;  /* 0x0000003f0400728c */ /* 0x000fe2000bf05070 */
[----:B------:R-:W-:Y:S02]  /*1060*/  UMOV UR46, UR47 ;  /* 0x0000002f002e7c82 */ /* 0x000fe40008000000 */
[----:B------:R-:W-:Y:S01]  /*1070*/  ULDC UR4, c[0x0][0xc44] ;  /* 0x0003110000047ab9 */ /* 0x000fe20000000800 */
[----:B------:R-:W-:-:S02]  /*1080*/  UISETP.NE.AND.EX UP0, UPT, UR5, URZ, UPT, UP0 ;  /* 0x0000003f0500728c */ /* 0x000fc4000bf05300 */
[----:B------:R-:W-:Y:S02]  /*1090*/  UISETP.NE.AND UP2, UPT, UR4, 0x1, UPT ;  /* 0x000000010400788c */ /* 0x000fe4000bf45270 */
[----:B------:R-:W-:Y:S01]  /*10a0*/  USEL UR50, UR50, 0x1, UP0 ;  /* 0x0000000132327887 */ /* 0x000fe20008000000 */
[----:B------:R-:W-:Y:S01]  /*10b0*/  @UP1 ULDC UR4, c[0x0][0xc3c] ;  /* 0x00030f0000041ab9 */ /* 0x000fe20000000800 */
[----:B------:R-:W-:Y:S02]  /*10c0*/  UISETP.NE.AND UP0, UPT, UR48, 0x1, UPT ;  /* 0x000000013000788c */ /* 0x000fe4000bf05270 */
[----:B------:R-:W-:Y:S02]  /*10d0*/  UIMAD.WIDE.U32 UR4, UR47, UR4, URZ ;  /* 0x000000042f0472a5 */ /* 0x000fe4000f8e003f */
[----:B------:R-:W-:Y:S02]  /*10e0*/  UIMAD UR50, UR50, UR6, URZ ;  /* 0x00000006323272a4 */ /* 0x000fe4000f8e023f */
[----:B------:R-:W-:Y:S01]  /*10f0*/  PLOP3.LUT P0, PT, PT, PT, UP0, 0x80, 0x0 ;  /* 0x000000000000781c */ /* 0x000fe20003f0f008 */
[----:B------:R-:W-:Y:S01]  /*1100*/  @UP1 ULDC UR6, c[0x0][0xc40] ;  /* 0x0003100000061ab9 */ /* 0x000fe20000000800 */
[----:B------:R-:W-:Y:S01]  /*1110*/  @UP2 ULDC.64 UR8, c[0x0][0xc48] ;  /* 0x0003120000082ab9 */ /* 0x000fe20000000a00 */
[----:B------:R-:W-:-:S02]  /*1120*/  @UP1 USHF.R.U32.HI UR44, URZ, UR6, UR5 ;  /* 0x000000063f2c1299 */ /* 0x000fc40008011605 */
[----:B------:R-:W-:Y:S02]  /*1130*/  UIADD3 UR6, UR50, 0x3f, URZ ;  /* 0x0000003f32067890 */ /* 0x000fe4000fffe03f */
[----:B------:R-:W-:Y:S02]  /*1140*/  UIMAD.WIDE.U32 UR4, UR44, UR8, URZ ;  /* 0x000000082c0472a5 */ /* 0x000fe4000f8e003f */
[----:B------:R-:W-:Y:S01]  /*1150*/  USHF.R.S32.HI UR7, URZ, 0x1f, UR6 ;  /* 0x0000001f3f077899 */ /* 0x000fe20008011406 */
[----:B------:R-:W-:Y:S01]  /*1160*/  UMOV UR45, UR44 ;  /* 0x0000002c002d7c82 */ /* 0x000fe20008000000 */
[----:B------:R-:W-:Y:S02]  /*1170*/  @UP2 USHF.R.U32.HI UR45, URZ, UR9, UR5 ;  /* 0x000000093f2d2299 */ /* 0x000fe40008011605 */
[----:B------:R-:W-:-:S04]  /*1180*/  ULEA.HI UR7, UR7, UR6, URZ, 0x6 ;  /* 0x0000000607077291 */ /* 0x000fc8000f8f303f */
[----:B------:R-:W-:Y:S01]  /*1190*/  USHF.R.S32.HI UR49, URZ, 0x6, UR7 ;  /* 0x000000063f317899 */ /* 0x000fe20008011407 */
[----:B0123-5:R-:W-:Y:S11]  /*11a0*/  @!P0 BRA `(.L_x_9) ;  /* 0x0000001800488947 */ /* 0x02fff60003800000 */
[----:B------:R-:W0:Y:S01]  /*11b0*/  SHFL.IDX PT, R0, R210, RZ, 0x1f ;  /* 0x00001fffd2007589 */ /* 0x000e2200000e0000 */
[----:B------:R-:W-:-:S06]  /*11c0*/  UISETP.NE.AND UP0, UPT, UR40, 0x3, UPT ;  /* 0x000000032800788c */ /* 0x000fcc000bf05270 */
[----:B------:R-:W-:Y:S02]  /*11d0*/  PLOP3.LUT P0, PT, PT, PT, UP0, 0x80, 0x0 ;  /* 0x000000000000781c */ /* 0x000fe40003f0f008 */
[----:B0-----:R-:W-:-:S13]  /*11e0*/  R2UR UR4, R0 ;  /* 0x00000000000472ca */ /* 0x001fda00000e0000 */
[----:B------:R-:W-:-:S04]  /*11f0*/  ULEA.HI UR5, UR4, UR4, URZ, 0x1 ;  /* 0x0000000404057291 */ /* 0x000fc8000f8f083f */
[----:B------:R-:W-:-:S04]  /*1200*/  ULOP3.LUT UR5, UR5, 0x1fffe, URZ, 0xc0, !UPT ;  /* 0x0001fffe05057892 */ /* 0x000fc8000f8ec03f */
[----:B------:R-:W-:-:S04]  /*1210*/  UIADD3 UR5, UR4, -UR5, URZ ;  /* 0x8000000504057290 */ /* 0x000fc8000fffe03f */
[----:B------:R-:W-:-:S04]  /*1220*/  ULEA UR5, UR5, UR41, 0xf ;  /* 0x0000002905057291 */ /* 0x000fc8000f8e783f */
[----:B------:R-:W-:-:S04]  /*1230*/  UIADD3 UR5, UR5, 0x400, URZ ;  /* 0x0000040005057890 */ /* 0x000fc8000fffe03f */
[----:B------:R-:W-:-:S04]  /*1240*/  USHF.R.U32.HI UR5, URZ, 0x4, UR5 ;  /* 0x000000043f057899 */ /* 0x000fc80008011605 */
[----:B------:R-:W-:-:S04]  /*1250*/  ULOP3.LUT UR5, UR5, 0x3fff, URZ, 0xc0, !UPT ;  /* 0x00003fff05057892 */ /* 0x000fc8000f8ec03f */
[----:B------:R-:W-:Y:S01]  /*1260*/  ULOP3.LUT UR20, UR5, 0x2000000, URZ, 0xfc, !UPT ;  /* 0x0200000005147892 */ /* 0x000fe2000f8efc3f */
[----:B------:R-:W-:Y:S11]  /*1270*/  @!P0 BRA `(.L_x_10) ;  /* 0x0000000000048947 */ /* 0x000ff60003800000 */
[----:B------:R-:W-:Y:S01]  /*1280*/  BPT.TRAP 0x1 ;  /* 0x000000040000795c */ /* 0x000fe20000300000 */
.L_x_10:
[----:B------:R-:W-:Y:S01]  /*1290*/  ULEA UR16, UR39, UR41, 0x3 ;  /* 0x0000002927107291 */ /* 0x000fe2000f8e183f */
[----:B------:R-:W-:-:S05]  /*12a0*/  IMAD.U32 R0, RZ, RZ, UR38 ;  /* 0x00000026ff007e24 */ /* 0x000fca000f8e00ff */
[----:B------:R-:W-:-:S04]  /*12b0*/  SHF.L.U32 R0, R0, 0x1f, RZ ;  /* 0x0000001f00007819 */ /* 0x000fc800000006ff */
[----:B------:R-:W0:Y:S02]  /*12c0*/  SYNCS.PHASECHK.TRANS64.TRYWAIT P0, [UR16+0x28c50], R0 ;  /* 0x028c5000ff0075a7 */ /* 0x000e240008000150 */
[----:B0-----:R-:W-:Y:S05]  /*12d0*/  @!P0 BRA `(.L_x_11) ;  /* 0x000000c400888947 */ /* 0x001fea0003800000 */
.L_x_150:
[----:B------:R-:W-:Y:S01]  /*12e0*/  BAR.SYNC.DEFER_BLOCKING 0xe, 0x100 ;  /* 0x0384000000007b1d */ /* 0x000fe20000010000 */
[----:B------:R-:W-:Y:S01]  /*12f0*/  UIADD3 UR4, UR41, 0x26800, URZ ;  /* 0x0002680029047890 */ /* 0x000fe2000fffe03f */
[----:B0-----:R-:W-:Y:S01]  /*1300*/  IMAD.U32 R0, RZ, RZ, UR16 ;  /* 0x00000010ff007e24 */ /* 0x001fe2000f8e00ff */
[----:B------:R-:W-:Y:S02]  /*1310*/  ULEA UR12, UR39, UR20, 0xc ;  /* 0x00000014270c7291 */ /* 0x000fe4000f8e603f */
[----:B------:R-:W-:Y:S01]  /*1320*/  USHF.R.U32.HI UR4, URZ, 0x4, UR4 ;  /* 0x000000043f047899 */ /* 0x000fe20008011604 */
[----:B------:R-:W-:Y:S01]  /*1330*/  UMOV UR7, 0x40000040 ;  /* 0x4000004000077882 */ /* 0x000fe20000000000 */
[----:B------:R-:W-:Y:S02]  /*1340*/  UMOV UR5, 0x40000040 ;  /* 0x4000004000057882 */ /* 0x000fe40000000000 */
[----:B------:R-:W-:Y:S01]  /*1350*/  ULOP3.LUT UR4, UR4, 0x3fff, URZ, 0xc0, !UPT ;  /* 0x00003fff04047892 */ /* 0x000fe2000f8ec03f */
[----:B------:R-:W0:Y:S01]  /*1360*/  S2R R3, SR_TID.X ;  /* 0x0000000000037919 */ /* 0x000e220000002100 */
[----:B------:R-:W-:Y:S01]  /*1370*/  UMOV UR6, UR12 ;  /* 0x0000000c00067c82 */ /* 0x000fe20008000000 */
[----:B------:R-:W-:-:S02]  /*1380*/  UIADD3 UR10, UR12, 0x100, URZ ;  /* 0x000001000c0a7890 */ /* 0x000fc4000fffe03f */
[----:B------:R-:W-:Y:S01]  /*1390*/  ULOP3.LUT UR13, UR4, 0x10000, URZ, 0xfc, !UPT ;  /* 0x00010000040d7892 */ /* 0x000fe2000f8efc3f */
[----:B------:R-:W-:Y:S01]  /*13a0*/  UMOV UR11, 0x40000040 ;  /* 0x40000040000b7882 */ /* 0x000fe20000000000 */
[----:B------:R-:W-:Y:S02]  /*13b0*/  UMOV UR9, 0x40000040 ;  /* 0x4000004000097882 */ /* 0x000fe40000000000 */
[----:B------:R-:W-:Y:S02]  /*13c0*/  UIADD3 UR8, UR13, 0x4, URZ ;  /* 0x000000040d087890 */ /* 0x000fe4000fffe03f */
[----:B------:R-:W-:Y:S01]  /*13d0*/  UIADD3 UR14, UR12, 0x180, URZ ;  /* 0x000001800c0e7890 */ /* 0x000fe2000fffe03f */
[----:B------:R-:W-:Y:S01]  /*13e0*/  UMOV UR4, UR13 ;  /* 0x0000000d00047c82 */ /* 0x000fe20008000000 */
[----:B------:R-:W-:Y:S01]  /*13f0*/  UMOV UR15, 0x40000040 ;  /* 0x40000040000f7882 */ /* 0x000fe20000000000 */
[----:B------:R-:W-:Y:S01]  /*1400*/  WARPGROUP.ARRIVE ;  /* 0x00000000000079c5 */ /* 0x000fe20000000000 */
[----:B------:R-:W-:-:S05]  /*1410*/  UISETP.GE.AND UP0, UPT, UR50, 0x41, UPT ;  /* 0x000000413200788c */ /* 0x000fca000bf06270 */
[----:B------:R-:W-:Y:S01]  /*1420*/  HGMMA.64x256x16.F32 R24, gdesc[UR4].tnspB, RZ, !UPT, gsb0 ;  /* 0x43e00000041879f0 */ /* 0x000fe2000c0008ff */
[----:B------:R-:W-:Y:S02]  /*1430*/  UIADD3 UR6, UR12, 0x80, URZ ;  /* 0x000000800c067890 */ /* 0x000fe4000fffe03f */
[----:B------:R-:W-:Y:S01]  /*1440*/  UIADD3 UR4, UR13, 0x2, URZ ;  /* 0x000000020d047890 */ /* 0x000fe2000fffe03f */
[----:B------:R-:W-:Y:S01]  /*1450*/  UMOV UR7, 0x40000040 ;  /* 0x4000004000077882 */ /* 0x000fe20000000000 */
[----:B------:R-:W-:Y:S01]  /*1460*/  UMOV UR5, 0x40000040 ;  /* 0x4000004000057882 */ /* 0x000fe20000000000 */
[----:B------:R-:W-:-:S03]  /*1470*/  UIADD3 UR12, UR13, 0x6, URZ ;  /* 0x000000060d0c7890 */ /* 0x000fc6000fffe03f */
[----:B------:R-:W-:Y:S01]  /*1480*/  UMOV UR13, 0x40000040 ;  /* 0x40000040000d7882 */ /* 0x000fe20000000000 */
[----:B0-----:R-:W-:-:S04]  /*1490*/  LOP3.LUT R3, R3, 0x7f, RZ, 0xc0, !PT ;  /* 0x0000007f03037812 */ /* 0x001fc800078ec0ff */
[----:B------:R-:W-:-:S13]  /*14a0*/  ISETP.NE.AND P0, PT, R3, RZ, PT ;  /* 0x000000ff0300720c */ /* 0x000fda0003f05270 */
[----:B------:R-:W-:-:S05]  /*14b0*/  @!P0 VIADD R0, R0, 0x28c60 ;  /* 0x00028c6000008836 */ /* 0x000fca0000000000 */
[----:B------:R-:W-:Y:S01]  /*14c0*/  @!P0 PRMT R0, RZ, 0x654, R0 ;  /* 0x00000654ff008816 */ /* 0x000fe20000000000 */
[----:B------:R-:W-:Y:S02]  /*14d0*/  WARPGROUP.DEPBAR.LE gsb0, 0x0 ;  /* 0x00008000000079c5 */ /* 0x000fe40000010000 */
[----:B------:R-:W-:-:S06]  /*14e0*/  WARPGROUP.ARRIVE ;  /* 0x00000000000079c5 */ /* 0x000fcc0000000000 */
[----:B------:R-:W-:Y:S03]  /*14f0*/  HGMMA.64x256x16.F32 R24, gdesc[UR4].tnspB, R24, gsb0 ;  /* 0x43e00000041879f0 */ /* 0x000fe60008000818 */
[----:B------:R-:W-:Y:S02]  /*1500*/  WARPGROUP.DEPBAR.LE gsb0, 0x0 ;  /* 0x00008000000079c5 */ /* 0x000fe40000010000 */
[----:B------:R-:W-:-:S15]  /*1510*/  WARPGROUP.ARRIVE ;  /* 0x00000000000079c5 */ /* 0x000fde0000000000 */
[----:B------:R-:W-:-:S08]  /*1520*/  NOP ;  /* 0x0000000000007918 */ /* 0x000fd00000000000 */
[----:B------:R-:W-:Y:S03]  /*1530*/  HGMMA.64x256x16.F32 R24, gdesc[UR8].tnspB, R24, gsb0 ;  /* 0x43e00000081879f0 */ /* 0x000fe60008000818 */
[----:B------:R-:W-:Y:S02]  /*1540*/  WARPGROUP.DEPBAR.LE gsb0, 0x0 ;  /* 0x00008000000079c5 */ /* 0x000fe40000010000 */
[----:B------:R-:W-:-:S15]  /*1550*/  WARPGROUP.ARRIVE ;  /* 0x00000000000079c5 */ /* 0x000fde0000000000 */
[----:B------:R-:W-:-:S08]  /*1560*/  NOP ;  /* 0x0000000000007918 */ /* 0x000fd00000000000 */
[----:B------:R-:W-:Y:S03]  /*1570*/  HGMMA.64x256x16.F32 R24, gdesc[UR12].tnspB, R24, gsb0 ;  /* 0x43e000000c1879f0 */ /* 0x000fe60008000818 */
[----:B------:R-:W-:Y:S02]  /*1580*/  WARPGROUP.DEPBAR.LE gsb0, 0x0 ;  /* 0x00008000000079c5 */ /* 0x000fe40000010000 */
[----:B------:R-:W-:Y:S06]  /*1590*/  BAR.ARV 0xf, 0x100 ;  /* 0x03c4000000007b1d */ /* 0x000fec0000002000 */
[----:B------:R0:W-:Y:S01]  /*15a0*/  @!P0 SYNCS.ARRIVE.TRANS64.RED.A1T0 RZ, [R0+URZ], RZ ;  /* 0x000000ff00ff89a7 */ /* 0x0001e2000810043f */
[----:B------:R-:W-:-:S13]  /*15b0*/  PLOP3.LUT P0, PT, PT, PT, UP0, 0x80, 0x0 ;  /* 0x000000000000781c */ /* 0x000fda0003f0f008 */
[----:B0-----:R-:W-:Y:S05]  /*15c0*/  @!P0 BRA `(.L_x_12) ;  /* 0x0000000c00048947 */ /* 0x001fea0003800000 */
[----:B------:R-:W-:-:S06]  /*15d0*/  UIADD3 UR49, UR49, -0x2, URZ ;  /* 0xfffffffe31317890 */ /* 0x000fcc000fffe03f */
[----:B------:R-:W-:-:S07]  /*15e0*/  IMAD.U32 R0, RZ, RZ, UR49 ;  /* 0x00000031ff007e24 */ /* 0x000fce000f8e00ff */
.L_x_17:
[----:B------:R-:W-:Y:S01]  /*15f0*/  BAR.SYNC.DEFER_BLOCKING 0xe, 0x100 ;  /* 0x0384000000007b1d */ /* 0x000fe20000010000 */
[----:B0-----:R-:W-:Y:S01]  /*1600*/  IMAD.U32 R3, RZ, RZ, UR39 ;  /* 0x00000027ff037e24 */ /* 0x001fe2000f8e00ff */
[----:B------:R-:W-:Y:S01]  /*1610*/  UISETP.NE.AND UP1, UPT, UR40, 0x3, UPT ;  /* 0x000000032800788c */ /* 0x000fe2000bf25270 */
[C---:B------:R-:W-:Y:S01]  /*1620*/  ISETP.GT.AND P1, PT, R0.reuse, RZ, PT ;  /* 0x000000ff0000720c */ /* 0x040fe20003f24270 */
[----:B------:R-:W-:Y:S01]  /*1630*/  UIADD3 UR39, UR39, 0x1, URZ ;  /* 0x0000000127277890 */ /* 0x000fe2000fffe03f */
[----:B------:R-:W-:Y:S02]  /*1640*/  IMAD R3, R3, 0x40, R2 ;  /* 0x0000004003037824 */ /* 0x000fe400078e0202 */
[----:B------:R-:W-:Y:S01]  /*1650*/  VIADD R0, R0, 0xffffffff ;  /* 0xffffffff00007836 */ /* 0x000fe20000000000 */
[----:B------:R-:W-:Y:S01]  /*1660*/  PLOP3.LUT P2, PT, PT, PT, UP1, 0x80, 0x0 ;  /* 0x000000000000781c */ /* 0x000fe20003f4f018 */
[----:B------:R-:W-:Y:S01]  /*1670*/  UISETP.NE.AND UP0, UPT, UR39, 0x2, UPT ;  /* 0x000000022700788c */ /* 0x000fe2000bf05270 */
[----:B------:R-:W-:-:S03]  /*1680*/  LEA R3, R3, UR41, 0x2 ;  /* 0x0000002903037c11 */ /* 0x000fc6000f8e10ff */
[----:B------:R-:W-:Y:S02]  /*1690*/  USEL UR6, URZ, 0x1, UP0 ;  /* 0x000000013f067887 */ /* 0x000fe40008000000 */
[----:B------:R-:W-:Y:S02]  /*16a0*/  USEL UR39, UR39, URZ, UP0 ;  /* 0x0000003f27277287 */ /* 0x000fe40008000000 */
[----:B------:R-:W-:Y:S01]  /*16b0*/  ULOP3.LUT UR38, UR38, UR6, URZ, 0x3c, !UPT ;  /* 0x0000000626267292 */ /* 0x000fe2000f8e3c3f */
[----:B------:R-:W0:Y:S04]  /*16c0*/  LDS R4, [R3+0x28800] ;  /* 0x0288000003047984 */ /* 0x000e280000000800 */
[----:B------:R-:W1:Y:S01]  /*16d0*/  LDS R5, [R3+0x28820] ;  /* 0x0288200003057984 */ /* 0x000e620000000800 */
[-C--:B0-----:R-:W-:Y:S01]  /*16e0*/  FMUL.FTZ R24, R24, R4.reuse ;  /* 0x0000000418187220 */ /* 0x081fe20000410000 */
[-C--:B------:R-:W-:Y:S01]  /*16f0*/  FMUL.FTZ R25, R25, R4.reuse ;  /* 0x0000000419197220 */ /* 0x080fe20000410000 */
        /* <DEDUP_REMOVED lines=61> */
[----:B------:R-:W-:Y:S01]  /*1ad0*/  FMUL.FTZ R149, R149, R4 ;  /* 0x0000000495957220 */ /* 0x000fe20000410000 */
[-C--:B-1----:R-:W-:Y:S01]  /*1ae0*/  FMUL.FTZ R26, R26, R5.reuse ;  /* 0x000000051a1a7220 */ /* 0x082fe20000410000 */
        /* <DEDUP_REMOVED lines=63> */
[----:B------:R-:W-:Y:S06]  /*1ee0*/  @!P2 BRA `(.L_x_13) ;  /* 0x000000000004a947 */ /* 0x000fec0003800000 */
[----:B------:R-:W-:Y:S01]  /*1ef0*/  BPT.TRAP 0x1 ;  /* 0x000000040000795c */ /* 0x000fe20000300000 */
.L_x_13:
[----:B------:R-:W-:Y:S01]  /*1f00*/  ULEA UR6, UR39, UR41, 0x3 ;  /* 0x0000002927067291 */ /* 0x000fe2000f8e183f */
[----:B------:R-:W-:-:S05]  /*1f10*/  IMAD.U32 R3, RZ, RZ, UR38 ;  /* 0x00000026ff037e24 */ /* 0x000fca000f8e00ff */
[----:B------:R-:W-:-:S04]  /*1f20*/  SHF.L.U32 R3, R3, 0x1f, RZ ;  /* 0x0000001f03037819 */ /* 0x000fc800000006ff */
[----:B------:R0:W1:Y:S01]  /*1f30*/  SYNCS.PHASECHK.TRANS64.TRYWAIT P0, [UR6+0x28c50], R3 ;  /* 0x028c5003ff0075a7 */ /* 0x0000620008000146 */
[----:B------:R-:W-:Y:S05]  /*1f40*/  @!P2 BRA `(.L_x_14) ;  /* 0x000000000004a947 */ /* 0x000fea0003800000 */
[----:B------:R-:W-:Y:S01]  /*1f50*/  BPT.TRAP 0x1 ;  /* 0x000000040000795c */ /* 0x000fe20000300000 */
.L_x_14:
[----:B-1----:R-:W-:Y:S05]  /*1f60*/  @P0 BRA `(.L_x_15) ;  /* 0x0000000000080947 */ /* 0x002fea0003800000 */
[----:B------:R-:W1:Y:S02]  /*1f70*/  SYNCS.PHASECHK.TRANS64.TRYWAIT P0, [UR6+0x28c50], R3 ;  /* 0x028c5003ff0075a7 */ /* 0x000e640008000146 */
[----:B-1----:R-:W-:Y:S05]  /*1f80*/  @!P0 BRA `(.L_x_16) ;  /* 0x000000b800748947 */ /* 0x002fea0003800000 */
.L_x_15:
[----:B------:R-:W-:Y:S01]  /*1f90*/  UIADD3 UR6, UR41, 0x26800, URZ ;  /* 0x0002680029067890 */ /* 0x000fe2000fffe03f */
[----:B------:R-:W-:Y:S01]  /*1fa0*/  WARPGROUP.ARRIVE ;  /* 0x00000000000079c5 */ /* 0x000fe20000000000 */
[----:B------:R-:W-:-:S05]  /*1fb0*/  ULEA UR18, UR39, UR20, 0xc ;  /* 0x0000001427127291 */ /* 0x000fca000f8e603f */
[----:B-1----:R-:W1:Y:S01]  /*1fc0*/  S2R R4, SR_TID.X ;  /* 0x0000000000047919 */ /* 0x002e620000002100 */
[----:B------:R-:W-:Y:S01]  /*1fd0*/  USHF.R.U32.HI UR6, URZ, 0x4, UR6 ;  /* 0x000000043f067899 */ /* 0x000fe20008011606 */
[----:B0-----:R-:W-:Y:S01]  /*1fe0*/  IMAD.U32 R3, RZ, RZ, UR39 ;  /* 0x00000027ff037e24 */ /* 0x001fe2000f8e00ff */
[----:B------:R-:W-:Y:S01]  /*1ff0*/  UMOV UR19, 0x40000040 ;  /* 0x4000004000137882 */ /* 0x000fe20000000000 */
[----:B------:R-:W-:Y:S01]  /*2000*/  UMOV UR17, 0x40000040 ;  /* 0x4000004000117882 */ /* 0x000fe20000000000 */
[----:B------:R-:W-:Y:S01]  /*2010*/  ULOP3.LUT UR6, UR6, 0x3fff, URZ, 0xc0, !UPT ;  /* 0x00003fff06067892 */ /* 0x000fe2000f8ec03f */
[----:B------:R-:W-:Y:S01]  /*2020*/  UMOV UR7, 0x40000040 ;  /* 0x4000004000077882 */ /* 0x000fe20000000000 */
[----:B------:R-:W-:Y:S02]  /*2030*/  UIADD3 UR10, UR18, 0x100, URZ ;  /* 0x00000100120a7890 */ /* 0x000fe4000fffe03f */
[----:B------:R-:W-:Y:S02]  /*2040*/  ULOP3.LUT UR16, UR6, 0x10000, URZ, 0xfc, !UPT ;  /* 0x0001000006107892 */ /* 0x000fe4000f8efc3f */
[----:B------:R-:W-:Y:S01]  /*2050*/  UIADD3 UR6, UR18, 0x80, URZ ;  /* 0x0000008012067890 */ /* 0x000fe2000fffe03f */
[----:B------:R-:W-:Y:S01]  /*2060*/  UMOV UR11, 0x40000040 ;  /* 0x40000040000b7882 */ /* 0x000fe20000000000 */
[----:B------:R-:W-:Y:S01]  /*2070*/  UIADD3 UR14, UR18, 0x180, URZ ;  /* 0x00000180120e7890 */ /* 0x000fe2000fffe03f */
[----:B------:R-:W-:-:S04]  /*2080*/  UMOV UR15, 0x40000040 ;  /* 0x40000040000f7882 */ /* 0x000fc80000000000 */
[----:B------:R-:W-:Y:S01]  /*2090*/  HGMMA.64x256x16.F32 R24, gdesc[UR16].tnspB, R24, gsb0 ;  /* 0x43e00000101879f0 */ /* 0x000fe20008000818 */
[----:B-1----:R-:W-:-:S04]  /*20a0*/  LOP3.LUT R4, R4, 0x7f, RZ, 0xc0, !PT ;  /* 0x0000007f04047812 */ /* 0x002fc800078ec0ff */
[----:B------:R-:W-:-:S13]  /*20b0*/  ISETP.NE.AND P0, PT, R4, RZ, PT ;  /* 0x000000ff0400720c */ /* 0x000fda0003f05270 */
[----:B------:R-:W-:-:S05]  /*20c0*/  @!P0 LEA R3, R3, UR41, 0x3 ;  /* 0x0000002903038c11 */ /* 0x000fca000f8e18ff */
        /* <DEDUP_REMOVED lines=16> */
[----:B------:R-:W-:Y:S05]  /*21d0*/  @P1 BRA `(.L_x_17) ;  /* 0xfffffff400041947 */ /* 0x000fea000383ffff */
.L_x_12:
[----:B------:R-:W-:Y:S01]  /*21e0*/  BAR.SYNC.DEFER_BLOCKING 0xe, 0x100 ;  /* 0x0384000000007b1d */ /* 0x000fe20000010000 */
[----:B0-----:R-:W-:Y:S01]  /*21f0*/  IMAD.U32 R3, RZ, RZ, UR39 ;  /* 0x00000027ff037e24 */ /* 0x001fe2000f8e00ff */
[----:B------:R-:W-:-:S03]  /*2200*/  UIADD3 UR39, UR39, 0x1, URZ ;  /* 0x0000000127277890 */ /* 0x000fc6000fffe03f */
[----:B------:R-:W-:Y:S01]  /*2210*/  IMAD R0, R3, 0x40, R2 ;  /* 0x0000004003007824 */ /* 0x000fe200078e0202 */
[----:B------:R-:W-:-:S04]  /*2220*/  UISETP.NE.AND UP0, UPT, UR39, 0x2, UPT ;  /* 0x000000022700788c */ /* 0x000fc8000bf05270 */
[----:B------:R-:W-:Y:S01]  /*2230*/  LEA R3, R0, UR41, 0x2 ;  /* 0x0000002900037c11 */ /* 0x000fe2000f8e10ff */
[----:B------:R-:W-:Y:S02]  /*2240*/  USEL UR4, URZ, 0x1, UP0 ;  /* 0x000000013f047887 */ /* 0x000fe40008000000 */
[----:B------:R-:W-:Y:S02]  /*2250*/  USEL UR39, UR39, URZ, UP0 ;  /* 0x0000003f27277287 */ /* 0x000fe40008000000 */
[----:B------:R-:W-:Y:S01]  /*2260*/  ULOP3.LUT UR38, UR38, UR4, URZ, 0x3c, !UPT ;  /* 0x0000000426267292 */ /* 0x000fe2000f8e3c3f */
[----:B------:R-:W0:Y:S04]  /*2270*/  LDS R4, [R3+0x28800] ;  /* 0x0288000003047984 */ /* 0x000e280000000800 */
[----:B------:R1:W2:Y:S02]  /*2280*/  LDS R0, [R3+0x28820] ;  /* 0x0288200003007984 */ /* 0x0002a40000000800 */
[----:B-1----:R-:W-:-:S02]  /*2290*/  IMAD.MOV.U32 R3, RZ, RZ, RZ ;  /* 0x000000ffff037224 */ /* 0x002fc400078e00ff */
[-C--:B0-----:R-:W-:Y:S01]  /*22a0*/  FMUL.FTZ R154, R92, R4.reuse ;  /* 0x000000045c9a7220 */ /* 0x081fe20000410000 */
[-C--:B------:R-:W-:Y:S01]  /*22b0*/  FMUL.FTZ R208, R24, R4.reuse ;  /* 0x0000000418d07220 */ /* 0x080fe20000410000 */
[-C--:B------:R-:W-:Y:S01]  /*22c0*/  FMUL.FTZ R206, R25, R4.reuse ;  /* 0x0000000419ce7220 */ /* 0x080fe20000410000 */
[----:B------:R-:W-:Y:S01]  /*22d0*/  FMUL.FTZ R205, R28, R4 ;  /* 0x000000041ccd7220 */ /* 0x000fe20000410000 */
[-C--:B--2---:R-:W-:Y:S01]  /*22e0*/  FMUL.FTZ R26, R26, R0.reuse ;  /* 0x000000001a1a7220 */ /* 0x084fe20000410000 */
        /* <DEDUP_REMOVED lines=123> */
[----:B------:R-:W-:Y:S01]  /*2aa0*/  IMAD.MOV.U32 R0, RZ, RZ, RZ ;  /* 0x000000ffff007224 */ /* 0x000fe200078e00ff */
[----:B------:R-:W-:Y:S06]  /*2ab0*/  BAR.ARV 0xf, 0x100 ;  /* 0x03c4000000007b1d */ /* 0x000fec0000002000 */
[----:B------:R-:W-:Y:S05]  /*2ac0*/  BRA `(.L_x_18) ;  /* 0x00000040007c7947 */ /* 0x000fea0003800000 */
.L_x_9:
[----:B------:R-:W0:Y:S02]  /*2ad0*/  SHFL.IDX PT, R0, R210, RZ, 0x1f ;  /* 0x00001fffd2007589 */ /* 0x000e2400000e0000 */
[----:B0-----:R-:W-:-:S13]  /*2ae0*/  R2UR UR4, R0 ;  /* 0x00000000000472ca */ /* 0x001fda00000e0000 */
[----:B------:R-:W-:-:S04]  /*2af0*/  ULEA.HI UR5, UR4, UR4, URZ, 0x1 ;  /* 0x0000000404057291 */ /* 0x000fc8000f8f083f */
[----:B------:R-:W-:-:S04]  /*2b00*/  ULOP3.LUT UR5, UR5, 0x1fffe, URZ, 0xc0, !UPT ;  /* 0x0001fffe05057892 */ /* 0x000fc8000f8ec03f */
[----:B------:R-:W-:Y:S02]  /*2b10*/  UIADD3 UR5, UR4, -UR5, URZ ;  /* 0x8000000504057290 */ /* 0x000fe4000fffe03f */
[----:B------:R-:W-:Y:S02]  /*2b20*/  UIADD3 UR4, UR41, 0x26800, URZ ;  /* 0x0002680029047890 */ /* 0x000fe4000fffe03f */
[----:B------:R-:W-:Y:S02]  /*2b30*/  ULEA UR5, UR5, UR41, 0xf ;  /* 0x0000002905057291 */ /* 0x000fe4000f8e783f */
[----:B------:R-:W-:Y:S02]  /*2b40*/  ULOP3.LUT UP0, URZ, UR4, 0x3ff, URZ, 0xc0, !UPT ;  /* 0x000003ff043f7892 */ /* 0x000fe4000f80c03f */
[----:B------:R-:W-:-:S04]  /*2b50*/  UIADD3 UR5, UR5, 0x400, URZ ;  /* 0x0000040005057890 */ /* 0x000fc8000fffe03f */
[----:B------:R-:W-:Y:S01]  /*2b60*/  PLOP3.LUT P0, PT, PT, PT, UP0, 0x80, 0x0 ;  /* 0x000000000000781c */ /* 0x000fe20003f0f008 */
[----:B------:R-:W-:-:S04]  /*2b70*/  USHF.R.U32.HI UR5, URZ, 0x4, UR5 ;  /* 0x000000043f057899 */ /* 0x000fc80008011605 */
[----:B------:R-:W-:-:S08]  /*2b80*/  ULOP3.LUT UR51, UR5, 0x3fff, URZ, 0xc0, !UPT ;  /* 0x00003fff05337892 */ /* 0x000fd0000f8ec03f */
[----:B------:R-:W-:Y:S05]  /*2b90*/  @!P0 BRA `(.L_x_19) ;  /* 0x0000000000408947 */ /* 0x000fea0003800000 */
[----:B------:R-:W-:Y:S01]  /*2ba0*/  MOV R0, 0x0 ;  /* 0x0000000000007802 */ /* 0x000fe20000000f00 */
[----:B------:R-:W-:Y:S01]  /*2bb0*/  ULDC.64 UR4, c[0x4][0x90] ;  /* 0x0100240000047ab9 */ /* 0x000fe20000000a00 */
[----:B------:R-:W-:Y:S01]  /*2bc0*/  ULDC.64 UR6, c[0x4][0x20] ;  /* 0x0100080000067ab9 */ /* 0x000fe20000000a00 */
[----:B------:R-:W-:Y:S01]  /*2bd0*/  IMAD.U32 R4, RZ, RZ, UR4 ;  /* 0x00000004ff047e24 */ /* 0x000fe2000f8e00ff */
[----:B------:R0:W1:Y:S01]  /*2be0*/  LDC.64 R14, c[0x4][R0] ;  /* 0x01000000000e7b82 */ /* 0x0000620000000a00 */
[----:B------:R-:W-:Y:S01]  /*2bf0*/  IMAD.U32 R5, RZ, RZ, UR5 ;  /* 0x00000005ff057e24 */ /* 0x000fe2000f8e00ff */
[----:B------:R-:W-:Y:S01]  /*2c00*/  ULDC.64 UR4, c[0x4][0x98] ;  /* 0x0100260000047ab9 */ /* 0x000fe20000000a00 */
[----:B------:R-:W-:Y:S02]  /*2c10*/  IMAD.U32 R10, RZ, RZ, UR6 ;  /* 0x00000006ff0a7e24 */ /* 0x000fe4000f8e00ff */
[----:B------:R-:W-:Y:S02]  /*2c20*/  IMAD.U32 R6, RZ, RZ, UR4 ;  /* 0x00000004ff067e24 */ /* 0x000fe4000f8e00ff */
[----:B------:R-:W-:-:S02]  /*2c30*/  IMAD.U32 R7, RZ, RZ, UR5 ;  /* 0x00000005ff077e24 */ /* 0x000fc4000f8e00ff */
[----:B------:R-:W-:Y:S02]  /*2c40*/  IMAD.U32 R11, RZ, RZ, UR7 ;  /* 0x00000007ff0b7e24 */ /* 0x000fe4000f8e00ff */
[----:B------:R-:W-:Y:S02]  /*2c50*/  IMAD.MOV.U32 R8, RZ, RZ, 0x70 ;  /* 0x00000070ff087424 */ /* 0x000fe400078e00ff */
[----:B------:R-:W-:Y:S02]  /*2c60*/  IMAD.MOV.U32 R12, RZ, RZ, 0x1 ;  /* 0x00000001ff0c7424 */ /* 0x000fe400078e00ff */
[----:B0-----:R-:W-:-:S07]  /*2c70*/  IMAD.MOV.U32 R13, RZ, RZ, RZ ;  /* 0x000000ffff0d7224 */ /* 0x001fce00078e00ff */
[----:B------:R-:W-:-:S07]  /*2c80*/  LEPC R20, `(.L_x_19) ;  /* 0x000000001014794e */ /* 0x000fce0000000000 */
[----:B-1----:R-:W-:Y:S05]  /*2c90*/  CALL.ABS.NOINC R14 ;  /* 0x000000000e007343 */ /* 0x002fea0003c00000 */
.L_x_19:
[----:B------:R-:W-:Y:S01]  /*2ca0*/  ULEA.HI UR4, UR36, UR36, URZ, 0x1 ;  /* 0x0000002424047291 */ /* 0x000fe2000f8f083f */
[----:B------:R-:W-:-:S03]  /*2cb0*/  IMAD.U32 R3, RZ, RZ, UR40 ;  /* 0x00000028ff037e24 */ /* 0x000fc6000f8e00ff */
[----:B------:R-:W-:Y:S02]  /*2cc0*/  ULOP3.LUT UR4, UR4, 0xfffffffe, URZ, 0xc0, !UPT ;  /* 0xfffffffe04047892 */ /* 0x000fe4000f8ec03f */
[----:B------:R-:W-:Y:S02]  /*2cd0*/  ISETP.NE.AND P0, PT, R3, 0x3, PT ;  /* 0x000000030300780c */ /* 0x000fe40003f05270 */
[----:B------:R-:W-:-:S06]  /*2ce0*/  UIADD3 UR4, UR36, -UR4, URZ ;  /* 0x8000000424047290 */ /* 0x000fcc000fffe03f */
[----:B------:R-:W-:-:S05]  /*2cf0*/  IMAD.U32 R0, RZ, RZ, UR4 ;  /* 0x00000004ff007e24 */ /* 0x000fca000f8e00ff */
[----:B------:R-:W-:-:S04]  /*2d00*/  SHF.L.U32 R0, R0, 0x1f, RZ ;  /* 0x0000001f00007819 */ /* 0x000fc800000006ff */
[----:B------:R-:W0:Y:S02]  /*2d10*/  SYNCS.PHASECHK.TRANS64.TRYWAIT P1, [UR41+0x28c00], R0 ;  /* 0x028c0000ff0075a7 */ /* 0x000e240008020169 */
[----:B0-----:R-:W-:Y:S05]  /*2d20*/  @!P1 BRA `(.L_x_20) ;  /* 0x000000ac00249947 */ /* 0x001fea0003800000 */
.L_x_151:
[----:B------:R-:W-:Y:S05]  /*2d30*/  @!P0 BRA `(.L_x_21) ;  /* 0x0000000000048947 */ /* 0x000fea0003800000 */
[----:B------:R-:W-:Y:S01]  /*2d40*/  BPT.TRAP 0x1 ;  /* 0x000000040000795c */ /* 0x000fe20000300000 */
.L_x_21:
[----:B------:R-:W-:Y:S02]  /*2d50*/  IMAD.U32 R7, RZ, RZ, UR39 ;  /* 0x00000027ff077e24 */ /* 0x000fe4000f8e00ff */
[----:B------:R-:W-:-:S03]  /*2d60*/  IMAD.U32 R8, RZ, RZ, UR38 ;  /* 0x00000026ff087e24 */ /* 0x000fc6000f8e00ff */
[----:B------:R-:W-:Y:S02]  /*2d70*/  LEA R7, R7, UR41, 0x3 ;  /* 0x0000002907077c11 */ /* 0x000fe4000f8e18ff */
[----:B------:R-:W-:-:S04]  /*2d80*/  SHF.L.U32 R8, R8, 0x1f, RZ ;  /* 0x0000001f08087819 */ /* 0x000fc800000006ff */
[----:B------:R1:W2:Y:S01]  /*2d90*/  SYNCS.PHASECHK.TRANS64.TRYWAIT P1, [R7+URZ+0x28c30], R8 ;  /* 0x028c3008070075a7 */ /* 0x0002a2000802017f */
[----:B------:R-:W-:Y:S05]  /*2da0*/  @!P0 BRA `(.L_x_22) ;  /* 0x0000000000048947 */ /* 0x000fea0003800000 */
[----:B------:R-:W-:Y:S01]  /*2db0*/  BPT.TRAP 0x1 ;  /* 0x000000040000795c */ /* 0x000fe20000300000 */
.L_x_22:
[----:B--2---:R-:W-:Y:S05]  /*2dc0*/  @P1 BRA `(.L_x_23) ;  /* 0x0000000000081947 */ /* 0x004fea0003800000 */
[----:B------:R-:W2:Y:S02]  /*2dd0*/  SYNCS.PHASECHK.TRANS64.TRYWAIT P1, [R7+URZ+0x28c30], R8 ;  /* 0x028c3008070075a7 */ /* 0x000ea4000802017f */
[----:B--2---:R-:W-:Y:S05]  /*2de0*/  @!P1 BRA `(.L_x_24) ;  /* 0x000000ac000c9947 */ /* 0x004fea0003800000 */
.L_x_23:
[----:B0-----:R-:W0:Y:S01]  /*2df0*/  S2R R3, SR_TID.X ;  /* 0x0000000000037919 */ /* 0x001e220000002100 */
[----:B------:R-:W-:-:S04]  /*2e00*/  UIADD3 UR4, UR41, 0x22400, URZ ;  /* 0x0002240029047890 */ /* 0x000fc8000fffe03f */
[----:B------:R-:W-:-:S04]  /*2e10*/  USHF.R.U32.HI UR4, URZ, 0x4, UR4 ;  /* 0x000000043f047899 */ /* 0x000fc80008011604 */
[----:B------:R-:W-:-:S06]  /*2e20*/  ULOP3.LUT UR4, UR4, 0x3fff, URZ, 0xc0, !UPT ;  /* 0x00003fff04047892 */ /* 0x000fcc000f8ec03f */
[----:B------:R-:W-:Y:S01]  /*2e30*/  IMAD.U32 R0, RZ, RZ, UR4 ;  /* 0x00000004ff007e24 */ /* 0x000fe2000f8e00ff */
[----:B------:R-:W-:Y:S05]  /*2e40*/  WARPSYNC.ALL ;  /* 0x0000000000007948 */ /* 0x000fea0003800000 */
[----:B------:R-:W-:Y:S02]  /*2e50*/  LOP3.LUT R0, R0, 0x10000, RZ, 0xfc, !PT ;  /* 0x0001000000007812 */ /* 0x000fe400078efcff */
[----:B0-----:R-:W-:-:S04]  /*2e60*/  LOP3.LUT R3, R3, 0x7f, RZ, 0xc0, !PT ;  /* 0x0000007f03037812 */ /* 0x001fc800078ec0ff */
[----:B------:R-:W-:Y:S02]  /*2e70*/  ISETP.NE.AND P1, PT, R3, RZ, PT ;  /* 0x000000ff0300720c */ /* 0x000fe40003f25270 */
[----:B------:R-:W-:Y:S01]  /*2e80*/  R2UR UR12, R0 ;  /* 0x00000000000c72ca */ /* 0x000fe200000e0000 */
[----:B------:R-:W-:Y:S01]  /*2e90*/  UIADD3 UR4, UR41, 0x20400, URZ ;  /* 0x0002040029047890 */ /* 0x000fe2000fffe03f */
[----:B------:R-:W-:Y:S01]  /*2ea0*/  WARPGROUP.ARRIVE ;  /* 0x00000000000079c5 */ /* 0x000fe20000000000 */
[----:B------:R-:W-:Y:S01]  /*2eb0*/  UMOV UR7, 0x40000040 ;  /* 0x4000004000077882 */ /* 0x000fe20000000000 */
[----:B------:R-:W-:Y:S01]  /*2ec0*/  UMOV UR5, 0x40000040 ;  /* 0x4000004000057882 */ /* 0x000fe20000000000 */
[----:B------:R-:W-:Y:S01]  /*2ed0*/  USHF.R.U32.HI UR4, URZ, 0x4, UR4 ;  /* 0x000000043f047899 */ /* 0x000fe20008011604 */
[----:B------:R-:W-:Y:S01]  /*2ee0*/  UMOV UR11, 0x40000040 ;  /* 0x40000040000b7882 */ /* 0x000fe20000000000 */
[----:B------:R-:W-:Y:S02]  /*2ef0*/  UMOV UR9, 0x40000040 ;  /* 0x4000004000097882 */ /* 0x000fe40000000000 */
[----:B------:R-:W-:Y:S01]  /*2f00*/  ULOP3.LUT UR4, UR4, 0x3fff, URZ, 0xc0, !UPT ;  /* 0x00003fff04047892 */ /* 0x000fe2000f8ec03f */
[----:B------:R-:W-:Y:S01]  /*2f10*/  UMOV UR15, 0x40000040 ;  /* 0x40000040000f7882 */ /* 0x000fe20000000000 */
[----:B------:R-:W-:-:S02]  /*2f20*/  ULDC UR20, c[0x0][0x988] ;  /* 0x0002620000147ab9 */ /* 0x000fc40000000800 */
[----:B------:R-:W-:Y:S02]  /*2f30*/  ULEA UR12, UR39, UR12, 0x9 ;  /* 0x0000000c270c7291 */ /* 0x000fe4000f8e483f */
[----:B------:R-:W-:Y:S02]  /*2f40*/  ULOP3.LUT UR13, UR4, 0x10000, URZ, 0xfc, !UPT ;  /* 0x00010000040d7892 */ /* 0x000fe4000f8efc3f */
[----:B------:R-:W-:Y:S02]  /*2f50*/  UIADD3 UR10, UR12, 0x4, URZ ;  /* 0x000000040c0a7890 */ /* 0x000fe4000fffe03f */
[----:B------:R-:W-:Y:S01]  /*2f60*/  UIADD3 UR8, UR13, 0x4, URZ ;  /* 0x000000040d087890 */ /* 0x000fe2000fffe03f */
[----:B------:R-:W-:Y:S02]  /*2f70*/  UMOV UR6, UR12 ;  /* 0x0000000c00067c82 */ /* 0x000fe40008000000 */
[----:B------:R-:W-:Y:S01]  /*2f80*/  UMOV UR4, UR13 ;  /* 0x0000000d00047c82 */ /* 0x000fe20008000000 */
[----:B------:R-:W-:Y:S01]  /*2f90*/  UIADD3 UR14, UR12, 0x6, URZ ;  /* 0x000000060c0e7890 */ /* 0x000fe2000fffe03f */
[----:B------:R-:W-:Y:S01]  /*2fa0*/  HGMMA.64x64x16.F32 R24, gdesc[UR4], RZ, !UPT, gsb0 ;  /* 0x00e00000041879f0 */ /* 0x000fe2000c0008ff */
[----:B------:R-:W-:-:S02]  /*2fb0*/  UIADD3 UR6, UR12, 0x2, URZ ;  /* 0x000000020c067890 */ /* 0x000fc4000fffe03f */
[----:B------:R-:W-:Y:S01]  /*2fc0*/  UIADD3 UR4, UR13, 0x2, URZ ;  /* 0x000000020d047890 */ /* 0x000fe2000fffe03f */
[----:B------:R-:W-:Y:S01]  /*2fd0*/  UMOV UR7, 0x40000040 ;  /* 0x4000004000077882 */ /* 0x000fe20000000000 */
[----:B------:R-:W-:Y:S01]  /*2fe0*/  UMOV UR5, 0x40000040 ;  /* 0x4000004000057882 */ /* 0x000fe20000000000 */
[----:B------:R-:W-:-:S03]  /*2ff0*/  UIADD3 UR12, UR13, 0x6, URZ ;  /* 0x000000060d0c7890 */ /* 0x000fc6000fffe03f */
[----:B------:R-:W-:Y:S01]  /*3000*/  UMOV UR13, 0x40000040 ;  /* 0x40000040000d7882 */ /* 0x000fe20000000000 */
[----:B------:R-:W-:Y:S02]  /*3010*/  WARPGROUP.DEPBAR.LE gsb0, 0x0 ;  /* 0x00008000000079c5 */ /* 0x000fe40000010000 */
[----:B------:R-:W-:-:S06]  /*3020*/  WARPGROUP.ARRIVE ;  /* 0x00000000000079c5 */ /* 0x000fcc0000000000 */
[----:B------:R-:W-:Y:S01]  /*3030*/  HGMMA.64x64x16.F32 R24, gdesc[UR4], R24, gsb0 ;  /* 0x00e00000041879f0 */ /* 0x000fe20008000818 */
[----:B------:R-:W-:Y:S01]  /*3040*/  ULDC UR7, c[0x0][0x9d8] ;  /* 0x0002760000077ab9 */ /* 0x000fe20000000800 */
[----:B------:R-:W-:-:S06]  /*3050*/  UIMAD UR6, UR49, -0x40, UR50 ;  /* 0xffffffc0310678a4 */ /* 0x000fcc000f8e0232 */
[----:B------:R-:W-:-:S05]  /*3060*/  IMAD.U32 R4, RZ, RZ, UR6 ;  /* 0x00000006ff047e24 */ /* 0x000fca000f8e00ff */
[----:B------:R-:W-:-:S04]  /*3070*/  IADD3 R3, -R17, 0x40, R4 ;  /* 0x0000004011037810 */ /* 0x000fc80007ffe104 */
[C---:B------:R-:W-:Y:S02]  /*3080*/  ISETP.GT.AND P3, PT, R3.reuse, RZ, PT ;  /* 0x000000ff0300720c */ /* 0x040fe40003f64270 */
[C---:B------:R-:W-:Y:S02]  /*3090*/  ISETP.GT.AND P6, PT, R3.reuse, 0x1, PT ;  /* 0x000000010300780c */ /* 0x040fe40003fc4270 */
[C---:B------:R-:W-:Y:S02]  /*30a0*/  ISETP.GT.AND P5, PT, R3.reuse, 0x8, PT ;  /* 0x000000080300780c */ /* 0x040fe40003fa4270 */
[C---:B------:R-:W-:Y:S02]  /*30b0*/  ISETP.GT.AND P4, PT, R3.reuse, 0x9, PT ;  /* 0x000000090300780c */ /* 0x040fe40003f84270 */
[----:B------:R-:W-:Y:S01]  /*30c0*/  ISETP.GT.AND P2, PT, R3, 0x10, PT ;  /* 0x000000100300780c */ /* 0x000fe20003f44270 */
[----:B------:R-:W-:Y:S02]  /*30d0*/  WARPGROUP.DEPBAR.LE gsb0, 0x0 ;  /* 0x00008000000079c5 */ /* 0x000fe40000010000 */
[----:B------:R-:W-:-:S06]  /*30e0*/  WARPGROUP.ARRIVE ;  /* 0x00000000000079c5 */ /* 0x000fcc0000000000 */
[----:B------:R-:W-:Y:S03]  /*30f0*/  HGMMA.64x64x16.F32 R24, gdesc[UR8], R24, gsb0 ;  /* 0x00e00000081879f0 */ /* 0x000fe60008000818 */
[----:B------:R-:W-:Y:S02]  /*3100*/  WARPGROUP.DEPBAR.LE gsb0, 0x0 ;  /* 0x00008000000079c5 */ /* 0x000fe40000010000 */
[----:B------:R-:W-:-:S06]  /*3110*/  WARPGROUP.ARRIVE ;  /* 0x00000000000079c5 */ /* 0x000fcc0000000000 */
[----:B------:R-:W-:Y:S03]  /*3120*/  HGMMA.64x64x16.F32 R24, gdesc[UR12], R24, gsb0 ;  /* 0x00e000000c1879f0 */ /* 0x000fe60008000818 */
[----:B------:R-:W-:Y:S02]  /*3130*/  WARPGROUP.DEPBAR.LE gsb0, 0x0 ;  /* 0x00008000000079c5 */ /* 0x000fe40000010000 */
[----:B------:R-:W-:Y:S01]  /*3140*/  FMUL.FTZ R24, R24, UR7 ;  /* 0x0000000718187c20 */ /* 0x000fe20008410000 */
[----:B------:R-:W-:Y:S01]  /*3150*/  FMUL.FTZ R25, R25, UR7 ;  /* 0x0000000719197c20 */ /* 0x000fe20008410000 */
[----:B------:R-:W-:Y:S01]  /*3160*/  FMUL.FTZ R28, R28, UR7 ;  /* 0x000000071c1c7c20 */ /* 0x000fe20008410000 */
[----:B------:R-:W-:Y:S01]  /*3170*/  FMUL.FTZ R29, R29, UR7 ;  /* 0x000000071d1d7c20 */ /* 0x000fe20008410000 */
[----:B------:R-:W-:Y:S01]  /*3180*/  FMUL.FTZ R26, R26, UR7 ;  /* 0x000000071a1a7c20 */ /* 0x000fe20008410000 */
[----:B------:R-:W-:Y:S01]  /*3190*/  FMUL.FTZ R32, R32, UR7 ;  /* 0x0000000720207c20 */ /* 0x000fe20008410000 */
[----:B------:R-:W0:Y:S01]  /*31a0*/  MUFU.TANH R24, R24 ;  /* 0x0000001800187308 */ /* 0x000e220000002400 */
[----:B------:R-:W-:Y:S01]  /*31b0*/  FMUL.FTZ R27, R27, UR7 ;  /* 0x000000071b1b7c20 */ /* 0x000fe20008410000 */
[----:B------:R-:W-:Y:S01]  /*31c0*/  FMUL.FTZ R33, R33, UR7 ;  /* 0x0000000721217c20 */ /* 0x000fe20008410000 */
[----:B------:R-:W-:Y:S01]  /*31d0*/  FMUL.FTZ R30, R30, UR7 ;  /* 0x000000071e1e7c20 */ /* 0x000fe20008410000 */
[----:B------:R-:W-:Y:S01]  /*31e0*/  FMUL.FTZ R36, R36, UR7 ;  /* 0x0000000724247c20 */ /* 0x000fe20008410000 */
[----:B------:R-:W-:Y:S01]  /*31f0*/  FMUL.FTZ R31, R31, UR7 ;  /* 0x000000071f1f7c20 */ /* 0x000fe20008410000 */
[----:B------:R-:W-:Y:S01]  /*3200*/  FMUL.FTZ R37, R37, UR7 ;  /* 0x0000000725257c20 */ /* 0x000fe20008410000 */
[----:B------:R-:W-:Y:S01]  /*3210*/  FMUL.FTZ R35, R35, UR7 ;  /* 0x0000000723237c20 */ /* 0x000fe20008410000 */
[----:B------:R-:W3:Y:S01]  /*3220*/  MUFU.TANH R25, R25 ;  /* 0x0000001900197308 */ /* 0x000ee20000002400 */
[----:B------:R-:W-:Y:S01]  /*3230*/  FMUL.FTZ R40, R40, UR7 ;  /* 0x0000000728287c20 */ /* 0x000fe20008410000 */
[----:B------:R-:W-:Y:S01]  /*3240*/  FMUL.FTZ R34, R34, UR7 ;  /* 0x0000000722227c20 */ /* 0x000fe20008410000 */
[----:B------:R-:W-:Y:S01]  /*3250*/  FMUL.FTZ R41, R41, UR7 ;  /* 0x0000000729297c20 */ /* 0x000fe20008410000 */
[----:B------:R-:W-:Y:S01]  /*3260*/  FMUL.FTZ R38, R38, UR7 ;  /* 0x0000000726267c20 */ /* 0x000fe20008410000 */
[----:B------:R-:W-:Y:S01]  /*3270*/  FMUL.FTZ R44, R44, UR7 ;  /* 0x000000072c2c7c20 */ /* 0x000fe20008410000 */
[----:B------:R-:W-:Y:S01]  /*3280*/  FMUL.FTZ R39, R39, UR7 ;  /* 0x0000000727277c20 */ /* 0x000fe20008410000 */
[----:B------:R-:W-:Y:S01]  /*3290*/  FMUL.FTZ R45, R45, UR7 ;  /* 0x000000072d2d7c20 */ /* 0x000fe20008410000 */
[----:B------:R-:W4:Y:S01]  /*32a0*/  MUFU.TANH R28, R28 ;  /* 0x0000001c001c7308 */ /* 0x000f220000002400 */
[----:B0-----:R-:W-:Y:S01]  /*32b0*/  FSEL R24, R24, -INF , P3 ;  /* 0xff80000018187808 */ /* 0x001fe20001800000 */
[----:B------:R-:W-:Y:S01]  /*32c0*/  FMUL.FTZ R42, R42, UR7 ;  /* 0x000000072a2a7c20 */ /* 0x000fe20008410000 */
[----:B------:R-:W-:Y:S01]  /*32d0*/  FMUL.FTZ R48, R48, UR7 ;  /* 0x0000000730307c20 */ /* 0x000fe20008410000 */
[----:B------:R-:W-:Y:S01]  /*32e0*/  FMUL.FTZ R43, R43, UR7 ;  /* 0x000000072b2b7c20 */ /* 0x000fe20008410000 */
[----:B------:R-:W-:Y:S01]  /*32f0*/  FMUL.FTZ R49, R49, UR7 ;  /* 0x0000000731317c20 */ /* 0x000fe20008410000 */
[----:B------:R-:W-:Y:S01]  /*3300*/  FMUL.FTZ R46, R46, UR7 ;  /* 0x000000072e2e7c20 */ /* 0x000fe20008410000 */
[----:B------:R-:W-:Y:S01]  /*3310*/  FMUL.FTZ R52, R52, UR7 ;  /* 0x0000000734347c20 */ /* 0x000fe20008410000 */
[----:B------:R-:W0:Y:S01]  /*3320*/  MUFU.TANH R29, R29 ;  /* 0x0000001d001d7308 */ /* 0x000e220000002400 */
[----:B---3--:R-:W-:Y:S01]  /*3330*/  FSEL R25, R25, -INF , P6 ;  /* 0xff80000019197808 */ /* 0x008fe20003000000 */
[----:B------:R-:W-:Y:S01]  /*3340*/  FMUL.FTZ R53, R53, UR7 ;  /* 0x0000000735357c20 */ /* 0x000fe20008410000 */
[----:B------:R-:W-:Y:S01]  /*3350*/  FMUL.FTZ R47, R47, UR7 ;  /* 0x000000072f2f7c20 */ /* 0x000fe20008410000 */
[----:B------:R-:W-:Y:S01]  /*3360*/  FMUL.FTZ R50, R50, UR7 ;  /* 0x0000000732327c20 */ /* 0x000fe20008410000 */
[----:B------:R-:W-:Y:S01]  /*3370*/  FMNMX.FTZ R5, R24, R25, !PT ;  /* 0x0000001918057209 */ /* 0x000fe20007810000 */
[----:B------:R-:W-:Y:S01]  /*3380*/  FMUL.FTZ R51, R51, UR7 ;  /* 0x0000000733337c20 */ /* 0x000fe20008410000 */
[----:B------:R-:W-:Y:S01]  /*3390*/  FMUL.FTZ R54, R54, UR7 ;  /* 0x0000000736367c20 */ /* 0x000fe20008410000 */
[----:B------:R-:W3:Y:S01]  /*33a0*/  MUFU.TANH R26, R26 ;  /* 0x0000001a001a7308 */ /* 0x000ee20000002400 */
[----:B----4-:R-:W-:Y:S01]  /*33b0*/  FSEL R28, R28, -INF , P5 ;  /* 0xff8000001c1c7808 */ /* 0x010fe20002800000 */
[----:B------:R-:W-:-:S03]  /*33c0*/  FMUL.FTZ R55, R55, UR7 ;  /* 0x0000000737377c20 */ /* 0x000fc60008410000 */
[----:B------:R-:W-:-:S03]  /*33d0*/  FMNMX.FTZ R4, R28, R5, !PT ;  /* 0x000000051c047209 */ /* 0x000fc60007810000 */
[----:B------:R-:W4:Y:S01]  /*33e0*/  MUFU.TANH R32, R32 ;  /* 0x0000002000207308 */ /* 0x000f220000002400 */
[----:B0-----:R-:W-:-:S04]  /*33f0*/  FSEL R29, R29, -INF , P4 ;  /* 0xff8000001d1d7808 */ /* 0x001fc80002000000 */
[----:B------:R-:W-:-:S03]  /*3400*/  FMNMX.FTZ R5, R29, R4, !PT ;  /* 0x000000041d057209 */ /* 0x000fc60007810000 */
[----:B------:R-:W0:Y:S01]  /*3410*/  MUFU.TANH R27, R27 ;  /* 0x0000001b001b7308 */ /* 0x000e220000002400 */
[----:B---3--:R-:W-:Y:S02]  /*3420*/  FSEL R26, R26, -INF , P3 ;  /* 0xff8000001a1a7808 */ /* 0x008fe40001800000 */
[----:B------:R-:W-:-:S05]  /*3430*/  ISETP.GT.AND P3, PT, R3, 0x11, PT ;  /* 0x000000110300780c */ /* 0x000fca0003f64270 */
[----:B------:R-:W3:Y:S01]  /*3440*/  MUFU.TANH R33, R33 ;  /* 0x0000002100217308 */ /* 0x000ee20000002400 */
[----:B----4-:R-:W-:-:S04]  /*3450*/  FSEL R32, R32, -INF , P2 ;  /* 0xff80000020207808 */ /* 0x010fc80001000000 */
[----:B------:R-:W-:-:S03]  /*3460*/  FMNMX.FTZ R4, R32, R5, !PT ;  /* 0x0000000520047209 */ /* 0x000fc60007810000 */
[----:B------:R-:W4:Y:S01]  /*3470*/  MUFU.TANH R30, R30 ;  /* 0x0000001e001e7308 */ /* 0x000f220000002400 */
[----:B0-----:R-:W-:Y:S02]  /*3480*/  FSEL R27, R27, -INF , P6 ;  /* 0xff8000001b1b7808 */ /* 0x001fe40003000000 */
[----:B------:R-:W-:-:S05]  /*3490*/  ISETP.GT.AND P6, PT, R3, 0x18, PT ;  /* 0x000000180300780c */ /* 0x000fca0003fc4270 */
[----:B------:R-:W0:Y:S01]  /*34a0*/  MUFU.TANH R36, R36 ;  /* 0x0000002400247308 */ /* 0x000e220000002400 */
[----:B---3--:R-:W-:-:S04]  /*34b0*/  FSEL R33, R33, -INF , P3 ;  /* 0xff80000021217808 */ /* 0x008fc80001800000 */
[----:B------:R-:W-:-:S03]  /*34c0*/  FMNMX.FTZ R5, R33, R4, !PT ;  /* 0x0000000421057209 */ /* 0x000fc60007810000 */
[----:B------:R-:W3:Y:S01]  /*34d0*/  MUFU.TANH R31, R31 ;  /* 0x0000001f001f7308 */ /* 0x000ee20000002400 */
[----:B----4-:R-:W-:Y:S02]  /*34e0*/  FSEL R30, R30, -INF , P5 ;  /* 0xff8000001e1e7808 */ /* 0x010fe40002800000 */
[----:B------:R-:W-:-:S05]  /*34f0*/  ISETP.GT.AND P5, PT, R3, 0x19, PT ;  /* 0x000000190300780c */ /* 0x000fca0003fa4270 */
        /* <DEDUP_REMOVED lines=43> */
[----:B----4-:R-:W-:-:S07]  /*37b0*/  FSEL R49, R49, -INF , P4 ;  /* 0xff80000031317808 */ /* 0x010fce0002000000 */
[----:B------:R-:W4:Y:S01]  /*37c0*/  MUFU.TANH R53, R53 ;  /* 0x0000003500357308 */ /* 0x000f220000002400 */
[----:B0-----:R-:W-:Y:S02]  /*37d0*/  FSEL R46, R46, -INF , P2 ;  /* 0xff8000002e2e7808 */ /* 0x001fe40001000000 */
[----:B------:R-:W-:Y:S02]  /*37e0*/  ISETP.GT.AND P2, PT, R3, 0x39, PT ;  /* 0x000000390300780c */ /* 0x000fe40003f44270 */
[----:B------:R-:W-:-:S03]  /*37f0*/  FMNMX.FTZ R3, R49, R4, !PT ;  /* 0x0000000431037209 */ /* 0x000fc60007810000 */
[----:B------:R-:W0:Y:S01]  /*3800*/  MUFU.TANH R47, R47 ;  /* 0x0000002f002f7308 */ /* 0x000e220000002400 */
[----:B---3--:R-:W-:-:S04]  /*3810*/  FSEL R52, R52, -INF , P3 ;  /* 0xff80000034347808 */ /* 0x008fc80001800000 */
[----:B------:R-:W-:Y:S02]  /*3820*/  FMNMX.FTZ R4, R52, R3, !PT ;  /* 0x0000000334047209 */ /* 0x000fe40007810000 */
[----:B------:R-:W-:Y:S01]  /*3830*/  FMNMX.FTZ R3, R26, R27, !PT ;  /* 0x0000001b1a037209 */ /* 0x000fe20007810000 */
[----:B------:R-:W3:Y:S01]  /*3840*/  MUFU.TANH R50, R50 ;  /* 0x0000003200327308 */ /* 0x000ee20000002400 */
[----:B----4-:R-:W-:-:S04]  /*3850*/  FSEL R53, R53, -INF , P2 ;  /* 0xff80000035357808 */ /* 0x010fc80001000000 */
[----:B------:R-:W-:-:S03]  /*3860*/  FMNMX.FTZ R5, R53, R4, !PT ;  /* 0x0000000435057209 */ /* 0x000fc60007810000 */
[----:B------:R-:W4:Y:S01]  /*3870*/  MUFU.TANH R51, R51 ;  /* 0x0000003300337308 */ /* 0x000f220000002400 */
[----:B0-----:R-:W-:Y:S01]  /*3880*/  FSEL R47, R47, -INF , P6 ;  /* 0xff8000002f2f7808 */ /* 0x001fe20003000000 */
[----:B------:R-:W0:Y:S06]  /*3890*/  SHFL.BFLY PT, R4, R5, 0x2, 0x1f ;  /* 0x0c401f0005047f89 */ /* 0x000e2c00000e0000 */
[----:B------:R-:W5:Y:S01]  /*38a0*/  MUFU.TANH R54, R54 ;  /* 0x0000003600367308 */ /* 0x000f620000002400 */
[----:B---3--:R-:W-:-:S07]  /*38b0*/  FSEL R50, R50, -INF , P5 ;  /* 0xff80000032327808 */ /* 0x008fce0002800000 */
[----:B------:R-:W3:Y:S01]  /*38c0*/  MUFU.TANH R55, R55 ;  /* 0x0000003700377308 */ /* 0x000ee20000002400 */
[----:B----4-:R-:W-:Y:S02]  /*38d0*/  FSEL R51, R51, -INF , P4 ;  /* 0xff80000033337808 */ /* 0x010fe40002000000 */
[----:B-----5:R-:W-:Y:S02]  /*38e0*/  FSEL R54, R54, -INF , P3 ;  /* 0xff80000036367808 */ /* 0x020fe40001800000 */
[----:B0-----:R-:W-:Y:S02]  /*38f0*/  FMNMX.FTZ R9, R5, R4, !PT ;  /* 0x0000000405097209 */ /* 0x001fe40007810000 */
[----:B------:R-:W-:-:S03]  /*3900*/  FMNMX.FTZ R4, R30, R3, !PT ;  /* 0x000000031e047209 */ /* 0x000fc60007810000 */
[----:B------:R-:W0:Y:S01]  /*3910*/  SHFL.BFLY PT, R10, R9, 0x1, 0x1f ;  /* 0x0c201f00090a7f89 */ /* 0x000e2200000e0000 */
[----:B------:R-:W-:Y:S02]  /*3920*/  FMNMX.FTZ R3, R31, R4, !PT ;  /* 0x000000041f037209 */ /* 0x000fe40007810000 */
[----:B---3--:R-:W-:Y:S02]  /*3930*/  FSEL R55, R55, -INF , P2 ;  /* 0xff80000037377808 */ /* 0x008fe40001000000 */
[----:B------:R-:W-:-:S04]  /*3940*/  FMNMX.FTZ R4, R34, R3, !PT ;  /* 0x0000000322047209 */ /* 0x000fc80007810000 */
[----:B------:R-:W-:-:S04]  /*3950*/  FMNMX.FTZ R3, R35, R4, !PT ;  /* 0x0000000423037209 */ /* 0x000fc80007810000 */
[----:B------:R-:W-:-:S04]  /*3960*/  FMNMX.FTZ R6, R38, R3, !PT ;  /* 0x0000000326067209 */ /* 0x000fc80007810000 */
[----:B------:R-:W-:-:S04]  /*3970*/  FMNMX.FTZ R3, R39, R6, !PT ;  /* 0x0000000627037209 */ /* 0x000fc80007810000 */
[----:B------:R-:W-:Y:S02]  /*3980*/  FMNMX.FTZ R6, R42, R3, !PT ;  /* 0x000000032a067209 */ /* 0x000fe40007810000 */
[----:B0-----:R-:W-:Y:S02]  /*3990*/  FMNMX.FTZ R4, R9, R10, !PT ;  /* 0x0000000a09047209 */ /* 0x001fe40007810000 */
[----:B------:R-:W-:Y:S02]  /*39a0*/  FMNMX.FTZ R3, R43, R6, !PT ;  /* 0x000000062b037209 */ /* 0x000fe40007810000 */
[C---:B------:R-:W-:Y:S01]  /*39b0*/  FSETP.NEU.FTZ.AND P6, PT, R4.reuse, -INF , PT ;  /* 0xff8000000400780b */ /* 0x040fe20003fdd000 */
[----:B------:R-:W-:Y:S01]  /*39c0*/  FMUL.FTZ R5, R4, UR20 ;  /* 0x0000001404057c20 */ /* 0x000fe20008410000 */
[----:B------:R-:W-:-:S04]  /*39d0*/  FMNMX.FTZ R6, R46, R3, !PT ;  /* 0x000000032e067209 */ /* 0x000fc80007810000 */
[----:B------:R-:W-:Y:S02]  /*39e0*/  FMNMX.FTZ R3, R47, R6, !PT ;  /* 0x000000062f037209 */ /* 0x000fe40007810000 */
[----:B------:R-:W-:Y:S02]  /*39f0*/  FSEL R9, R5, RZ, P6 ;  /* 0x000000ff05097208 */ /* 0x000fe40003000000 */
[----:B------:R-:W-:-:S03]  /*3a00*/  FMNMX.FTZ R6, R50, R3, !PT ;  /* 0x0000000332067209 */ /* 0x000fc60007810000 */
[--C-:B------:R-:W-:Y:S01]  /*3a10*/  FFMA.FTZ R24, R24, UR20, -R9.reuse ;  /* 0x0000001418187c23 */ /* 0x100fe20008010809 */
[----:B------:R-:W-:Y:S01]  /*3a20*/  FMNMX.FTZ R3, R51, R6, !PT ;  /* 0x0000000633037209 */ /* 0x000fe20007810000 */
[--C-:B------:R-:W-:Y:S01]  /*3a30*/  FFMA.FTZ R25, R25, UR20, -R9.reuse ;  /* 0x0000001419197c23 */ /* 0x100fe20008010809 */
[--C-:B------:R-:W-:Y:S01]  /*3a40*/  FFMA.FTZ R28, R28, UR20, -R9.reuse ;  /* 0x000000141c1c7c23 */ /* 0x100fe20008010809 */
[--C-:B------:R-:W-:Y:S01]  /*3a50*/  FFMA.FTZ R29, R29, UR20, -R9.reuse ;  /* 0x000000141d1d7c23 */ /* 0x100fe20008010809 */
[----:B------:R-:W-:Y:S01]  /*3a60*/  FMNMX.FTZ R6, R54, R3, !PT ;  /* 0x0000000336067209 */ /* 0x000fe20007810000 */
[----:B------:R-:W-:Y:S01]  /*3a70*/  MUFU.EX2 R24, R24 ;  /* 0x0000001800187308 */ /* 0x000fe20000000800 */
[--C-:B------:R-:W-:Y:S01]  /*3a80*/  FFMA.FTZ R32, R32, UR20, -R9.reuse ;  /* 0x0000001420207c23 */ /* 0x100fe20008010809 */
[--C-:B------:R-:W-:Y:S01]  /*3a90*/  FFMA.FTZ R33, R33, UR20, -R9.reuse ;  /* 0x0000001421217c23 */ /* 0x100fe20008010809 */
[----:B------:R-:W-:Y:S01]  /*3aa0*/  FMNMX.FTZ R6, R55, R6, !PT ;  /* 0x0000000637067209 */ /* 0x000fe20007810000 */
[--C-:B------:R-:W-:Y:S01]  /*3ab0*/  FFMA.FTZ R36, R36, UR20, -R9.reuse ;  /* 0x0000001424247c23 */ /* 0x100fe20008010809 */
[--C-:B------:R-:W-:Y:S01]  /*3ac0*/  FFMA.FTZ R37, R37, UR20, -R9.reuse ;  /* 0x0000001425257c23 */ /* 0x100fe20008010809 */
[--C-:B------:R-:W-:Y:S01]  /*3ad0*/  FFMA.FTZ R40, R40, UR20, -R9.reuse ;  /* 0x0000001428287c23 */ /* 0x100fe20008010809 */
[--C-:B------:R-:W-:Y:S01]  /*3ae0*/  FFMA.FTZ R41, R41, UR20, -R9.reuse ;  /* 0x0000001429297c23 */ /* 0x100fe20008010809 */
[----:B------:R-:W0:Y:S01]  /*3af0*/  SHFL.BFLY PT, R3, R6, 0x2, 0x1f ;  /* 0x0c401f0006037f89 */ /* 0x000e2200000e0000 */
[----:B------:R-:W3:Y:S01]  /*3b00*/  MUFU.EX2 R25, R25 ;  /* 0x0000001900197308 */ /* 0x000ee20000000800 */
[--C-:B------:R-:W-:Y:S01]  /*3b10*/  FFMA.FTZ R44, R44, UR20, -R9.reuse ;  /* 0x000000142c2c7c23 */ /* 0x100fe20008010809 */
[--C-:B------:R-:W-:Y:S01]  /*3b20*/  FFMA.FTZ R45, R45, UR20, -R9.reuse ;  /* 0x000000142d2d7c23 */ /* 0x100fe20008010809 */
[--C-:B------:R-:W-:Y:S01]  /*3b30*/  FFMA.FTZ R48, R48, UR20, -R9.reuse ;  /* 0x0000001430307c23 */ /* 0x100fe20008010809 */
[--C-:B------:R-:W-:Y:S01]  /*3b40*/  FFMA.FTZ R49, R49, UR20, -R9.reuse ;  /* 0x0000001431317c23 */ /* 0x100fe20008010809 */
[--C-:B------:R-:W-:Y:S01]  /*3b50*/  FFMA.FTZ R52, R52, UR20, -R9.reuse ;  /* 0x0000001434347c23 */ /* 0x100fe20008010809 */
[----:B------:R-:W-:-:S02]  /*3b60*/  FFMA.FTZ R9, R53, UR20, -R9 ;  /* 0x0000001435097c23 */ /* 0x000fc40008010809 */
[----:B------:R-:W-:Y:S08]  /*3b70*/  MUFU.EX2 R28, R28 ;  /* 0x0000001c001c7308 */ /* 0x000ff00000000800 */
[----:B------:R-:W4:Y:S01]  /*3b80*/  MUFU.EX2 R29, R29 ;  /* 0x0000001d001d7308 */ /* 0x000f220000000800 */
[----:B---3--:R-:W-:Y:S02]  /*3b90*/  F2FP.F16.F32.PACK_AB R152, R25, R24 ;  /* 0x000000181998723e */ /* 0x008fe400000000ff */
[----:B0-----:R-:W-:-:S05]  /*3ba0*/  FMNMX.FTZ R3, R6, R3, !PT ;  /* 0x0000000306037209 */ /* 0x001fca0007810000 */
[----:B------:R-:W-:Y:S01]  /*3bb0*/  MUFU.EX2 R32, R32 ;  /* 0x0000002000207308 */ /* 0x000fe20000000800 */
[----:B------:R-:W0:Y:S07]  /*3bc0*/  SHFL.BFLY PT, R6, R3, 0x1, 0x1f ;  /* 0x0c201f0003067f89 */ /* 0x000e2e00000e0000 */
[----:B------:R-:W3:Y:S01]  /*3bd0*/  MUFU.EX2 R33, R33 ;  /* 0x0000002100217308 */ /* 0x000ee20000000800 */
[----:B----4-:R-:W-:-:S07]  /*3be0*/  F2FP.F16.F32.PACK_AB R154, R29, R28 ;  /* 0x0000001c1d9a723e */ /* 0x010fce00000000ff */
[----:B------:R-:W-:Y:S08]  /*3bf0*/  MUFU.EX2 R36, R36 ;  /* 0x0000002400247308 */ /* 0x000ff00000000800 */
[----:B------:R-:W4:Y:S01]  /*3c00*/  MUFU.EX2 R37, R37 ;  /* 0x0000002500257308 */ /* 0x000f220000000800 */
[----:B---3--:R-:W-:Y:S02]  /*3c10*/  F2FP.F16.F32.PACK_AB R156, R33, R32 ;  /* 0x00000020219c723e */ /* 0x008fe400000000ff */
[----:B0-----:R-:W-:-:S04]  /*3c20*/  FMNMX.FTZ R5, R3, R6, !PT ;  /* 0x0000000603057209 */ /* 0x001fc80007810000 */
[C---:B------:R-:W-:Y:S01]  /*3c30*/  FSETP.NEU.FTZ.AND P2, PT, R5.reuse, -INF , PT ;  /* 0xff8000000500780b */ /* 0x040fe20003f5d000 */
[----:B------:R-:W-:Y:S01]  /*3c40*/  FMUL.FTZ R3, R5, UR20 ;  /* 0x0000001405037c20 */ /* 0x000fe20008410000 */
[----:B------:R-:W-:Y:S04]  /*3c50*/  MUFU.EX2 R40, R40 ;  /* 0x0000002800287308 */ /* 0x000fe80000000800 */
[----:B------:R-:W-:Y:S01]  /*3c60*/  FSEL R6, R3, RZ, P2 ;  /* 0x000000ff03067208 */ /* 0x000fe20001000000 */
[----:B------:R-:W-:Y:S01]  /*3c70*/  FADD.FTZ R3, R24, R25 ;  /* 0x0000001918037221 */ /* 0x000fe20000010000 */
[----:B----4-:R-:W-:Y:S02]  /*3c80*/  F2FP.F16.F32.PACK_AB R158, R37, R36 ;  /* 0x00000024259e723e */ /* 0x010fe400000000ff */
[----:B------:R-:W0:Y:S01]  /*3c90*/  MUFU.EX2 R41, R41 ;  /* 0x0000002900297308 */ /* 0x000e220000000800 */
[--C-:B------:R-:W-:Y:S01]  /*3ca0*/  FFMA.FTZ R26, R26, UR20, -R6.reuse ;  /* 0x000000141a1a7c23 */ /* 0x100fe20008010806 */
[--C-:B------:R-:W-:Y:S01]  /*3cb0*/  FFMA.FTZ R27, R27, UR20, -R6.reuse ;  /* 0x000000141b1b7c23 */ /* 0x100fe20008010806 */
[--C-:B------:R-:W-:Y:S01]  /*3cc0*/  FFMA.FTZ R30, R30, UR20, -R6.reuse ;  /* 0x000000141e1e7c23 */ /* 0x100fe20008010806 */
[--C-:B------:R-:W-:Y:S01]  /*3cd0*/  FFMA.FTZ R31, R31, UR20, -R6.reuse ;  /* 0x000000141f1f7c23 */ /* 0x100fe20008010806 */
[--C-:B------:R-:W-:Y:S01]  /*3ce0*/  FFMA.FTZ R34, R34, UR20, -R6.reuse ;  /* 0x0000001422227c23 */ /* 0x100fe20008010806 */
[--C-:B------:R-:W-:Y:S01]  /*3cf0*/  FFMA.FTZ R35, R35, UR20, -R6.reuse ;  /* 0x0000001423237c23 */ /* 0x100fe20008010806 */
[----:B------:R-:W-:Y:S01]  /*3d00*/  FFMA.FTZ R38, R38, UR20, -R6 ;  /* 0x0000001426267c23 */ /* 0x000fe20008010806 */
[----:B------:R-:W-:Y:S01]  /*3d10*/  MUFU.EX2 R26, R26 ;  /* 0x0000001a001a7308 */ /* 0x000fe20000000800 */
[----:B------:R-:W-:Y:S01]  /*3d20*/  FADD.FTZ R10, R28, R3 ;  /* 0x000000031c0a7221 */ /* 0x000fe20000010000 */
[----:B------:R-:W-:-:S02]  /*3d30*/  @!P1 VIADD R3, R7, 0x28c40 ;  /* 0x00028c4007039836 */ /* 0x000fc40000000000 */
[--C-:B------:R-:W-:Y:S01]  /*3d40*/  FFMA.FTZ R39, R39, UR20, -R6.reuse ;  /* 0x0000001427277c23 */ /* 0x100fe20008010806 */
[----:B------:R-:W-:Y:S01]  /*3d50*/  FFMA.FTZ R42, R42, UR20, -R6 ;  /* 0x000000142a2a7c23 */ /* 0x000fe20008010806 */
[----:B------:R-:W-:Y:S01]  /*3d60*/  FADD.FTZ R13, R29, R10 ;  /* 0x0000000a1d0d7221 */ /* 0x000fe20000010000 */
[--C-:B------:R-:W-:Y:S01]  /*3d70*/  FFMA.FTZ R43, R43, UR20, -R6.reuse ;  /* 0x000000142b2b7c23 */ /* 0x100fe20008010806 */
[----:B------:R-:W-:Y:S01]  /*3d80*/  @!P1 PRMT R3, RZ, 0x654, R3 ;  /* 0x00000654ff039816 */ /* 0x000fe20000000003 */
[----:B------:R-:W3:Y:S01]  /*3d90*/  MUFU.EX2 R27, R27 ;  /* 0x0000001b001b7308 */ /* 0x000ee20000000800 */
[----:B------:R-:W-:Y:S01]  /*3da0*/  FADD.FTZ R12, R32, R13 ;  /* 0x0000000d200c7221 */ /* 0x000fe20000010000 */
[--C-:B------:R-:W-:Y:S01]  /*3db0*/  FFMA.FTZ R46, R46, UR20, -R6.reuse ;  /* 0x000000142e2e7c23 */ /* 0x100fe20008010806 */
[----:B------:R4:W-:Y:S01]  /*3dc0*/  @!P1 SYNCS.ARRIVE.TRANS64.RED.A1T0 RZ, [R3+URZ], RZ ;  /* 0x000000ff03ff99a7 */ /* 0x0009e2000810043f */
[--C-:B------:R-:W-:Y:S01]  /*3dd0*/  FFMA.FTZ R47, R47, UR20, -R6.reuse ;  /* 0x000000142f2f7c23 */ /* 0x100fe20008010806 */
[--C-:B------:R-:W-:Y:S01]  /*3de0*/  FFMA.FTZ R50, R50, UR20, -R6.reuse ;  /* 0x0000001432327c23 */ /* 0x100fe20008010806 */
[--C-:B------:R-:W-:Y:S01]  /*3df0*/  FFMA.FTZ R51, R51, UR20, -R6.reuse ;  /* 0x0000001433337c23 */ /* 0x100fe20008010806 */
[--C-:B------:R-:W-:Y:S01]  /*3e00*/  FFMA.FTZ R54, R54, UR20, -R6.reuse ;  /* 0x0000001436367c23 */ /* 0x100fe20008010806 */
[----:B------:R-:W5:Y:S01]  /*3e10*/  MUFU.EX2 R30, R30 ;  /* 0x0000001e001e7308 */ /* 0x000f620000000800 */
[----:B------:R-:W-:Y:S01]  /*3e20*/  FFMA.FTZ R6, R55, UR20, -R6 ;  /* 0x0000001437067c23 */ /* 0x000fe20008010806 */
[----:B0-----:R-:W-:-:S06]  /*3e30*/  F2FP.F16.F32.PACK_AB R160, R41, R40 ;  /* 0x0000002829a0723e */ /* 0x001fcc00000000ff */
[----:B------:R-:W4:Y:S01]  /*3e40*/  MUFU.EX2 R31, R31 ;  /* 0x0000001f001f7308 */ /* 0x000f220000000800 */
[----:B---3--:R-:W-:Y:S01]  /*3e50*/  FADD.FTZ R11, R26, R27 ;  /* 0x0000001b1a0b7221 */ /* 0x008fe20000010000 */
[----:B------:R-:W-:-:S06]  /*3e60*/  F2FP.F16.F32.PACK_AB R153, R27, R26 ;  /* 0x0000001a1b99723e */ /* 0x000fcc00000000ff */
[----:B------:R-:W0:Y:S01]  /*3e70*/  MUFU.EX2 R34, R34 ;  /* 0x0000002200227308 */ /* 0x000e220000000800 */
[----:B-----5:R-:W-:Y:S01]  /*3e80*/  FADD.FTZ R10, R30, R11 ;  /* 0x0000000b1e0a7221 */ /* 0x020fe20000010000 */
[----:B------:R-:W-:-:S04]  /*3e90*/  FADD.FTZ R11, R33, R12 ;  /* 0x0000000c210b7221 */ /* 0x000fc80000010000 */
[----:B------:R-:W-:Y:S02]  /*3ea0*/  FADD.FTZ R12, R36, R11 ;  /* 0x0000000b240c7221 */ /* 0x000fe40000010000 */
[----:B------:R-:W3:Y:S01]  /*3eb0*/  MUFU.EX2 R35, R35 ;  /* 0x0000002300237308 */ /* 0x000ee20000000800 */
[----:B----4-:R-:W-:Y:S01]  /*3ec0*/  FADD.FTZ R3, R31, R10 ;  /* 0x0000000a1f037221 */ /* 0x010fe20000010000 */
[----:B------:R-:W-:Y:S01]  /*3ed0*/  FADD.FTZ R11, R37, R12 ;  /* 0x0000000c250b7221 */ /* 0x000fe20000010000 */
[----:B------:R-:W-:Y:S01]  /*3ee0*/  F2FP.F16.F32.PACK_AB R155, R31, R30 ;  /* 0x0000001e1f9b723e */ /* 0x000fe200000000ff */
[----:B------:R-:W-:Y:S02]  /*3ef0*/  BAR.SYNC.DEFER_BLOCKING 0xf, 0x100 ;  /* 0x03c4000000007b1d */ /* 0x000fe40000010000 */
[----:B------:R-:W-:Y:S01]  /*3f00*/  FADD.FTZ R12, R40, R11 ;  /* 0x0000000b280c7221 */ /* 0x000fe20000010000 */
[----:B0-----:R-:W-:-:S03]  /*3f10*/  FADD.FTZ R10, R34, R3 ;  /* 0x00000003220a7221 */ /* 0x001fc60000010000 */
[----:B------:R-:W0:Y:S01]  /*3f20*/  MUFU.EX2 R38, R38 ;  /* 0x0000002600267308 */ /* 0x000e220000000800 */
[----:B------:R-:W-:Y:S01]  /*3f30*/  FADD.FTZ R13, R41, R12 ;  /* 0x0000000c290d7221 */ /* 0x000fe20000010000 */
[----:B---3--:R-:W-:-:S06]  /*3f40*/  FADD.FTZ R3, R35, R10 ;  /* 0x0000000a23037221 */ /* 0x008fcc0000010000 */
[----:B------:R-:W3:Y:S01]  /*3f50*/  MUFU.EX2 R39, R39 ;  /* 0x0000002700277308 */ /* 0x000ee20000000800 */
[----:B------:R-:W-:-:S07]  /*3f60*/  F2FP.F16.F32.PACK_AB R157, R35, R34 ;  /* 0x00000022239d723e */ /* 0x000fce00000000ff */
[----:B------:R-:W4:Y:S01]  /*3f70*/  MUFU.EX2 R42, R42 ;  /* 0x0000002a002a7308 */ /* 0x000f220000000800 */
[----:B0-----:R-:W-:Y:S01]  /*3f80*/  FADD.FTZ R10, R38, R3 ;  /* 0x00000003260a7221 */ /* 0x001fe20000010000 */
[----:B------:R0:W-:Y:S06]  /*3f90*/  STSM.16.M88.4 [R22+0x26800], R152 ;  /* 0x0268009816007844 */ /* 0x0001ec0000000200 */
[----:B------:R-:W5:Y:S01]  /*3fa0*/  MUFU.EX2 R43, R43 ;  /* 0x0000002b002b7308 */ /* 0x000f620000000800 */
[C---:B---3--:R-:W-:Y:S01]  /*3fb0*/  FADD.FTZ R11, R39.reuse, R10 ;  /* 0x0000000a270b7221 */ /* 0x048fe20000010000 */
[----:B------:R-:W-:-:S05]  /*3fc0*/  F2FP.F16.F32.PACK_AB R159, R39, R38 ;  /* 0x00000026279f723e */ /* 0x000fca00000000ff */
[----:B------:R0:W-:Y:S01]  /*3fd0*/  STSM.16.M88.4 [R19], R156 ;  /* 0x0000009c13007844 */ /* 0x0001e20000000200 */
[----:B------:R-:W-:Y:S01]  /*3fe0*/  MUFU.EX2 R44, R44 ;  /* 0x0000002c002c7308 */ /* 0x000fe20000000800 */
[----:B----4-:R-:W-:-:S07]  /*3ff0*/  FADD.FTZ R10, R42, R11 ;  /* 0x0000000b2a0a7221 */ /* 0x010fce0000010000 */
[----:B------:R-:W3:Y:S01]  /*4000*/  MUFU.EX2 R46, R46 ;  /* 0x0000002e002e7308 */ /* 0x000ee20000000800 */
[C---:B-----5:R-:W-:Y:S01]  /*4010*/  FADD.FTZ R11, R43.reuse, R10 ;  /* 0x0000000a2b0b7221 */ /* 0x060fe20000010000 */
[----:B------:R-:W-:-:S06]  /*4020*/  F2FP.F16.F32.PACK_AB R161, R43, R42 ;  /* 0x0000002a2ba1723e */ /* 0x000fcc00000000ff */
[----:B------:R-:W4:Y:S08]  /*4030*/  MUFU.EX2 R45, R45 ;  /* 0x0000002d002d7308 */ /* 0x000f300000000800 */
[----:B------:R-:W5:Y:S01]  /*4040*/  MUFU.EX2 R47, R47 ;  /* 0x0000002f002f7308 */ /* 0x000f620000000800 */
[----:B---3--:R-:W-:-:S07]  /*4050*/  FADD.FTZ R10, R46, R11 ;  /* 0x0000000b2e0a7221 */ /* 0x008fce0000010000 */
[----:B------:R-:W-:Y:S01]  /*4060*/  MUFU.EX2 R48, R48 ;  /* 0x0000003000307308 */ /* 0x000fe20000000800 */
[----:B----4-:R-:W-:-:S07]  /*4070*/  F2FP.F16.F32.PACK_AB R162, R45, R44 ;  /* 0x0000002c2da2723e */ /* 0x010fce00000000ff */
[----:B------:R-:W3:Y:S01]  /*4080*/  MUFU.EX2 R49, R49 ;  /* 0x0000003100317308 */ /* 0x000ee20000000800 */
[C---:B-----5:R-:W-:Y:S01]  /*4090*/  F2FP.F16.F32.PACK_AB R163, R47.reuse, R46 ;  /* 0x0000002e2fa3723e */ /* 0x060fe200000000ff */
[----:B------:R-:W-:-:S04]  /*40a0*/  FADD.FTZ R47, R47, R10 ;  /* 0x0000000a2f2f7221 */ /* 0x000fc80000010000 */
[----:B------:R0:W-:Y:S02]  /*40b0*/  STSM.16.M88.4 [R184], R160 ;  /* 0x000000a0b8007844 */ /* 0x0001e40000000200 */
[----:B------:R-:W-:Y:S08]  /*40c0*/  MUFU.EX2 R50, R50 ;  /* 0x0000003200327308 */ /* 0x000ff00000000800 */
[----:B------:R-:W4:Y:S01]  /*40d0*/  MUFU.EX2 R51, R51 ;  /* 0x0000003300337308 */ /* 0x000f220000000800 */
[----:B---3--:R-:W-:-:S07]  /*40e0*/  F2FP.F16.F32.PACK_AB R164, R49, R48 ;  /* 0x0000003031a4723e */ /* 0x008fce00000000ff */
[----:B------:R-:W-:Y:S08]  /*40f0*/  MUFU.EX2 R52, R52 ;  /* 0x0000003400347308 */ /* 0x000ff00000000800 */
[----:B------:R-:W3:Y:S01]  /*4100*/  MUFU.EX2 R9, R9 ;  /* 0x0000000900097308 */ /* 0x000ee20000000800 */
[----:B----4-:R-:W-:Y:S01]  /*4110*/  F2FP.F16.F32.PACK_AB R165, R51, R50 ;  /* 0x0000003233a5723e */ /* 0x010fe200000000ff */
[----:B------:R-:W-:-:S04]  /*4120*/  FADD.FTZ R50, R50, R47 ;  /* 0x0000002f32327221 */ /* 0x000fc80000010000 */
[----:B------:R-:W-:Y:S02]  /*4130*/  FADD.FTZ R51, R51, R50 ;  /* 0x0000003233337221 */ /* 0x000fe40000010000 */
[----:B------:R-:W-:Y:S08]  /*4140*/  MUFU.EX2 R54, R54 ;  /* 0x0000003600367308 */ /* 0x000ff00000000800 */
[----:B------:R4:W5:Y:S01]  /*4150*/  MUFU.EX2 R3, R6 ;  /* 0x0000000600037308 */ /* 0x0009620000000800 */
[----:B---3--:R-:W-:Y:S01]  /*4160*/  F2FP.F16.F32.PACK_AB R166, R9, R52 ;  /* 0x0000003409a6723e */ /* 0x008fe200000000ff */
[----:B----4-:R-:W-:-:S04]  /*4170*/  FADD.FTZ R6, R44, R13 ;  /* 0x0000000d2c067221 */ /* 0x010fc80000010000 */
[----:B------:R-:W-:-:S04]  /*4180*/  FADD.FTZ R45, R45, R6 ;  /* 0x000000062d2d7221 */ /* 0x000fc80000010000 */
[----:B------:R-:W-:Y:S01]  /*4190*/  FADD.FTZ R48, R48, R45 ;  /* 0x0000002d30307221 */ /* 0x000fe20000010000 */
[----:B-----5:R-:W-:Y:S01]  /*41a0*/  F2FP.F16.F32.PACK_AB R167, R3, R54 ;  /* 0x0000003603a7723e */ /* 0x020fe200000000ff */
[----:B------:R-:W-:Y:S02]  /*41b0*/  FADD.FTZ R54, R54, R51 ;  /* 0x0000003336367221 */ /* 0x000fe40000010000 */
[----:B------:R-:W-:Y:S02]  /*41c0*/  FADD.FTZ R49, R49, R48 ;  /* 0x0000003031317221 */ /* 0x000fe40000010000 */
[----:B------:R0:W-:Y:S01]  /*41d0*/  STSM.16.M88.4 [R23], R164 ;  /* 0x000000a417007844 */ /* 0x0001e20000000200 */
[----:B------:R-:W-:Y:S01]  /*41e0*/  FADD.FTZ R3, R3, R54 ;  /* 0x0000003603037221 */ /* 0x000fe20000010000 */
[----:B------:R-:W-:-:S04]  /*41f0*/  FADD.FTZ R6, R52, R49 ;  /* 0x0000003134067221 */ /* 0x000fc80000010000 */
[----:B------:R-:W-:Y:S01]  /*4200*/  FADD.FTZ R6, R9, R6 ;  /* 0x0000000609067221 */ /* 0x000fe20000010000 */
[----:B------:R-:W-:Y:S06]  /*4210*/  @!P0 BRA `(.L_x_25) ;  /* 0x0000000000048947 */ /* 0x000fec0003800000 */
[----:B------:R-:W-:Y:S01]  /*4220*/  BPT.TRAP 0x1 ;  /* 0x000000040000795c */ /* 0x000fe20000300000 */
.L_x_25:
[----:B------:R3:W4:Y:S01]  /*4230*/  SYNCS.PHASECHK.TRANS64.TRYWAIT P2, [R7+URZ+0x28c50], R8 ;  /* 0x028c5008070075a7 */ /* 0x000722000804017f */
[----:B------:R-:W-:Y:S05]  /*4240*/  @!P0 BRA `(.L_x_26) ;  /* 0x0000000000048947 */ /* 0x000fea0003800000 */
[----:B------:R-:W-:Y:S01]  /*4250*/  BPT.TRAP 0x1 ;  /* 0x000000040000795c */ /* 0x000fe20000300000 */
.L_x_26:
[----:B------:R-:W-:Y:S01]  /*4260*/  ULOP3.LUT UR51, UR51, 0x2000000, URZ, 0xfc, !UPT ;  /* 0x0200000033337892 */ /* 0x000fe2000f8efc3f */
[----:B----4-:R-:W-:Y:S11]  /*4270*/  @P2 BRA `(.L_x_27) ;  /* 0x0000000000082947 */ /* 0x010ff60003800000 */
[----:B------:R-:W4:Y:S02]  /*4280*/  SYNCS.PHASECHK.TRANS64.TRYWAIT P2, [R7+URZ+0x28c50], R8 ;  /* 0x028c5008070075a7 */ /* 0x000f24000804017f */
[----:B----4-:R-:W-:Y:S05]  /*4290*/  @!P2 BRA `(.L_x_28) ;  /* 0x0000009400f4a947 */ /* 0x010fea0003800000 */
.L_x_27:
[----:B------:R-:W-:Y:S01]  /*42a0*/  ULEA UR10, UR39, UR51, 0xc ;  /* 0x00000033270a7291 */ /* 0x000fe2000f8e603f */
[----:B------:R-:W-:Y:S01]  /*42b0*/  WARPGROUP.ARRIVE ;  /* 0x00000000000079c5 */ /* 0x000fe20000000000 */
[----:B------:R-:W-:Y:S01]  /*42c0*/  UMOV UR7, 0x40000040 ;  /* 0x4000004000077882 */ /* 0x000fe20000000000 */
[----:B------:R-:W-:Y:S01]  /*42d0*/  UISETP.GE.AND UP0, UPT, UR50, 0x41, UPT ;  /* 0x000000413200788c */ /* 0x000fe2000bf06270 */
[----:B-1234-:R-:W-:-:S03]  /*42e0*/  @!P1 VIADD R7, R7, 0x28c60 ;  /* 0x00028c6007079836 */ /* 0x01efc60000000000 */
[----:B------:R-:W-:Y:S02]  /*42f0*/  UMOV UR6, UR10 ;  /* 0x0000000a00067c82 */ /* 0x000fe40008000000 */
[----:B------:R-:W-:Y:S01]  /*4300*/  HGMMA.64x256x16.F32 R24, R152, gdesc[UR4].tnspB, RZ, !UPT, gsb0 ;  /* 0x43e0000498187df0 */ /* 0x000fe2000c0008ff */
[----:B------:R-:W-:Y:S01]  /*4310*/  UIADD3 UR6, UR10, 0x80, URZ ;  /* 0x000000800a067890 */ /* 0x000fe2000fffe03f */
[----:B------:R-:W-:Y:S01]  /*4320*/  PLOP3.LUT P2, PT, PT, PT, UP0, 0x80, 0x0 ;  /* 0x000000000000781c */ /* 0x000fe20003f4f008 */
[----:B------:R-:W-:Y:S01]  /*4330*/  UMOV UR7, 0x40000040 ;  /* 0x4000004000077882 */ /* 0x000fe20000000000 */
[----:B------:R-:W-:Y:S01]  /*4340*/  @!P1 PRMT R7, RZ, 0x654, R7 ;  /* 0x00000654ff079816 */ /* 0x000fe20000000007 */
[----:B------:R-:W-:Y:S02]  /*4350*/  WARPGROUP.DEPBAR.LE gsb0, 0x0 ;  /* 0x00008000000079c5 */ /* 0x000fe40000010000 */
[----:B------:R-:W-:-:S15]  /*4360*/  WARPGROUP.ARRIVE ;  /* 0x00000000000079c5 */ /* 0x000fde0000000000 */
[----:B------:R-:W-:-:S06]  /*4370*/  NOP ;  /* 0x0000000000007918 */ /* 0x000fcc0000000000 */
[----:B------:R-:W-:Y:S01]  /*4380*/  HGMMA.64x256x16.F32 R24, R156, gdesc[UR4].tnspB, R24, gsb0 ;  /* 0x43e000049c187df0 */ /* 0x000fe20008000818 */
[----:B------:R-:W-:Y:S01]  /*4390*/  UIADD3 UR6, UR10, 0x100, URZ ;  /* 0x000001000a067890 */ /* 0x000fe2000fffe03f */
[----:B------:R-:W-:Y:S01]  /*43a0*/  UMOV UR7, 0x40000040 ;  /* 0x4000004000077882 */ /* 0x000fe20000000000 */
[----:B------:R-:W-:Y:S02]  /*43b0*/  WARPGROUP.DEPBAR.LE gsb0, 0x0 ;  /* 0x00008000000079c5 */ /* 0x000fe40000010000 */
[----:B------:R-:W-:-:S15]  /*43c0*/  WARPGROUP.ARRIVE ;  /* 0x00000000000079c5 */ /* 0x000fde0000000000 */
[----:B------:R-:W-:-:S08]  /*43d0*/  NOP ;  /* 0x0000000000007918 */ /* 0x000fd00000000000 */
[----:B------:R-:W-:Y:S01]  /*43e0*/  HGMMA.64x256x16.F32 R24, R160, gdesc[UR4].tnspB, R24, gsb0 ;  /* 0x43e00004a0187df0 */ /* 0x000fe20008000818 */
[----:B------:R-:W-:Y:S01]  /*43f0*/  UIADD3 UR6, UR10, 0x180, URZ ;  /* 0x000001800a067890 */ /* 0x000fe2000fffe03f */
[----:B------:R-:W-:Y:S01]  /*4400*/  UMOV UR7, 0x40000040 ;  /* 0x4000004000077882 */ /* 0x000fe20000000000 */
[----:B------:R-:W-:Y:S02]  /*4410*/  WARPGROUP.DEPBAR.LE gsb0, 0x0 ;  /* 0x00008000000079c5 */ /* 0x000fe40000010000 */
[----:B------:R-:W-:-:S15]  /*4420*/  WARPGROUP.ARRIVE ;  /* 0x00000000000079c5 */ /* 0x000fde0000000000 */
[----:B------:R-:W-:-:S08]  /*4430*/  NOP ;  /* 0x0000000000007918 */ /* 0x000fd00000000000 */
[----:B------:R-:W-:Y:S03]  /*4440*/  HGMMA.64x256x16.F32 R24, R164, gdesc[UR4].tnspB, R24, gsb0 ;  /* 0x43e00004a4187df0 */ /* 0x000fe60008000818 */
[----:B------:R-:W-:Y:S02]  /*4450*/  WARPGROUP.DEPBAR.LE gsb0, 0x0 ;  /* 0x00008000000079c5 */ /* 0x000fe40000010000 */
[----:B------:R-:W-:Y:S01]  /*4460*/  @!PT LDS RZ, [RZ] ;  /* 0x00000000fffff984 */ /* 0x000fe20000000800 */
[----:B------:R-:W-:Y:S01]  /*4470*/  @!PT LDS RZ, [RZ] ;  /* 0x00000000fffff984 */ /* 0x000fe20000000800 */
[----:B------:R-:W-:Y:S01]  /*4480*/  @!PT LDS RZ, [RZ] ;  /* 0x00000000fffff984 */ /* 0x000fe20000000800 */
[----:B------:R-:W-:Y:S01]  /*4490*/  @!PT LDS RZ, [RZ] ;  /* 0x00000000fffff984 */ /* 0x000fe20000000800 */
[----:B------:R1:W-:Y:S06]  /*44a0*/  MEMBAR.ALL.CTA ;  /* 0x0000000000007992 */ /* 0x0003ec0000008000 */
[----:B-1----:R-:W1:Y:S02]  /*44b0*/  FENCE.VIEW.ASYNC.S ;  /* 0x00000000000073c6 */ /* 0x002e640000000000 */
[----:B-1----:R-:W-:Y:S01]  /*44c0*/  NOP ;  /* 0x0000000000007918 */ /* 0x002fe20000000000 */
[----:B------:R-:W-:Y:S06]  /*44d0*/  BAR.ARV 0xe, 0x100 ;  /* 0x0384000000007b1d */ /* 0x000fec0000002000 */
[----:B------:R1:W-:Y:S01]  /*44e0*/  @!P1 SYNCS.ARRIVE.TRANS64.RED.A1T0 RZ, [R7+URZ], RZ ;  /* 0x000000ff07ff99a7 */ /* 0x0003e2000810043f */
[----:B------:R-:W-:Y:S05]  /*44f0*/  @!P2 BRA `(.L_x_29) ;  /* 0x0000001c0048a947 */ /* 0x000fea0003800000 */
[----:B------:R-:W-:Y:S01]  /*4500*/  IMAD.MOV.U32 R8, RZ, RZ, R5 ;  /* 0x000000ffff087224 */ /* 0x000fe200078e0005 */
[----:B------:R-:W-:Y:S01]  /*4510*/  UIADD3 UR49, UR49, -0x2, URZ ;  /* 0xfffffffe31317890 */ /* 0x000fe2000fffe03f */
[----:B------:R-:W-:Y:S01]  /*4520*/  IMAD.MOV.U32 R13, RZ, RZ, R4 ;  /* 0x000000ffff0d7224 */ /* 0x000fe200078e0004 */
[----:B------:R-:W-:Y:S01]  /*4530*/  UMOV UR21, UR39 ;  /* 0x0000002700157c82 */ /* 0x000fe20008000000 */
[----:B------:R-:W-:Y:S01]  /*4540*/  ULDC UR22, c[0x0][0x9d8] ;  /* 0x0002760000167ab9 */ /* 0x000fe20000000800 */
[----:B------:R-:W-:-:S08]  /*4550*/  ULDC UR20, c[0x0][0x988] ;  /* 0x0002620000147ab9 */ /* 0x000fd00000000800 */
.L_x_38:
[----:B------:R-:W-:Y:S01]  /*4560*/  UIADD3 UR39, UR21, 0x1, URZ ;  /* 0x0000000115277890 */ /* 0x000fe2000fffe03f */
[----:B------:R-:W-:Y:S01]  /*4570*/  IMAD.U32 R4, RZ, RZ, UR49 ;  /* 0x00000031ff047e24 */ /* 0x000fe2000f8e00ff */
[----:B------:R-:W-:Y:S02]  /*4580*/  UIADD3 UR49, UR49, -0x1, URZ ;  /* 0xffffffff31317890 */ /* 0x000fe4000fffe03f */
[----:B------:R-:W-:Y:S02]  /*4590*/  UISETP.NE.AND UP0, UPT, UR39, 0x2, UPT ;  /* 0x000000022700788c */ /* 0x000fe4000bf05270 */
[----:B------:R-:W-:Y:S02]  /*45a0*/  ISETP.GT.AND P2, PT, R4, RZ, PT ;  /* 0x000000ff0400720c */ /* 0x000fe40003f44270 */
[----:B------:R-:W-:Y:S02]  /*45b0*/  USEL UR6, URZ, 0x1, UP0 ;  /* 0x000000013f067887 */ /* 0x000fe40008000000 */
[----:B------:R-:W-:-:S02]  /*45c0*/  USEL UR39, UR39, URZ, UP0 ;  /* 0x0000003f27277287 */ /* 0x000fc40008000000 */
[----:B------:R-:W-:Y:S01]  /*45d0*/  ULOP3.LUT UR38, UR38, UR6, URZ, 0x3c, !UPT ;  /* 0x0000000626267292 */ /* 0x000fe2000f8e3c3f */
[----:B012---:R-:W-:Y:S11]  /*45e0*/  @!P0 BRA `(.L_x_30) ;  /* 0x0000000000048947 */ /* 0x007ff60003800000 */
[----:B------:R-:W-:Y:S01]  /*45f0*/  BPT.TRAP 0x1 ;  /* 0x000000040000795c */ /* 0x000fe20000300000 */
.L_x_30:
[----:B------:R-:W-:Y:S01]  /*4600*/  ULEA UR23, UR39, UR41, 0x3 ;  /* 0x0000002927177291 */ /* 0x000fe2000f8e183f */
[----:B-1----:R-:W-:-:S05]  /*4610*/  IMAD.U32 R7, RZ, RZ, UR38 ;  /* 0x00000026ff077e24 */ /* 0x002fca000f8e00ff */
[----:B------:R-:W-:-:S04]  /*4620*/  SHF.L.U32 R7, R7, 0x1f, RZ ;  /* 0x0000001f07077819 */ /* 0x000fc800000006ff */
[----:B------:R1:W2:Y:S01]  /*4630*/  SYNCS.PHASECHK.TRANS64.TRYWAIT P3, [UR23+0x28c30], R7 ;  /* 0x028c3007ff0075a7 */ /* 0x0002a20008060157 */
[----:B------:R-:W-:Y:S05]  /*4640*/  @!P0 BRA `(.L_x_31) ;  /* 0x0000000000048947 */ /* 0x000fea0003800000 */
[----:B------:R-:W-:Y:S01]  /*4650*/  BPT.TRAP 0x1 ;  /* 0x000000040000795c */ /* 0x000fe20000300000 */
.L_x_31:
[----:B--2---:R-:W-:Y:S05]  /*4660*/  @P3 BRA `(.L_x_32) ;  /* 0x0000000000083947 */ /* 0x004fea0003800000 */
[----:B------:R-:W2:Y:S02]  /*4670*/  SYNCS.PHASECHK.TRANS64.TRYWAIT P3, [UR23+0x28c30], R7 ;  /* 0x028c3007ff0075a7 */ /* 0x000ea40008060157 */
[----:B--2---:R-:W-:Y:S05]  /*4680*/  @!P3 BRA `(.L_x_33) ;  /* 0x00000094000cb947 */ /* 0x004fea0003800000 */
.L_x_32:
[----:B------:R-:W-:Y:S01]  /*4690*/  R2UR UR18, R0 ;  /* 0x00000000001272ca */ /* 0x000fe200000e0000 */
[----:B------:R-:W-:Y:S01]  /*46a0*/  UIADD3 UR6, UR41, 0x20400, URZ ;  /* 0x0002040029067890 */ /* 0x000fe2000fffe03f */
[----:B0-----:R-:W-:Y:S01]  /*46b0*/  WARPGROUP.ARRIVE ;  /* 0x00000000000079c5 */ /* 0x001fe20000000000 */
[----:B------:R-:W-:Y:S01]  /*46c0*/  UMOV UR19, 0x40000040 ;  /* 0x4000004000137882 */ /* 0x000fe20000000000 */
[----:B------:R-:W-:Y:S01]  /*46d0*/  UMOV UR17, 0x40000040 ;  /* 0x4000004000117882 */ /* 0x000fe20000000000 */
[----:B------:R-:W-:Y:S01]  /*46e0*/  USHF.R.U32.HI UR6, URZ, 0x4, UR6 ;  /* 0x000000043f067899 */ /* 0x000fe20008011606 */
[----:B------:R-:W-:Y:S01]  /*46f0*/  UMOV UR7, 0x40000040 ;  /* 0x4000004000077882 */ /* 0x000fe20000000000 */
[----:B------:R-:W-:Y:S02]  /*4700*/  UMOV UR11, 0x40000040 ;  /* 0x40000040000b7882 */ /* 0x000fe40000000000 */
[----:B------:R-:W-:Y:S01]  /*4710*/  ULOP3.LUT UR6, UR6, 0x3fff, URZ, 0xc0, !UPT ;  /* 0x00003fff06067892 */ /* 0x000fe2000f8ec03f */
[----:B------:R-:W-:-:S03]  /*4720*/  UMOV UR15, 0x40000040 ;  /* 0x40000040000f7882 */ /* 0x000fc60000000000 */
[----:B------:R-:W-:Y:S02]  /*4730*/  ULEA UR18, UR39, UR18, 0x9 ;  /* 0x0000001227127291 */ /* 0x000fe4000f8e483f */
[----:B------:R-:W-:Y:S02]  /*4740*/  ULOP3.LUT UR16, UR6, 0x10000, URZ, 0xfc, !UPT ;  /* 0x0001000006107892 */ /* 0x000fe4000f8efc3f */
[----:B------:R-:W-:Y:S02]  /*4750*/  UIADD3 UR6, UR18, 0x2, URZ ;  /* 0x0000000212067890 */ /* 0x000fe4000fffe03f */
[----:B------:R-:W-:Y:S02]  /*4760*/  UIADD3 UR10, UR18, 0x4, URZ ;  /* 0x00000004120a7890 */ /* 0x000fe4000fffe03f */
[----:B------:R-:W-:-:S03]  /*4770*/  UIADD3 UR14, UR18, 0x6, URZ ;  /* 0x00000006120e7890 */ /* 0x000fc6000fffe03f */
[----:B------:R-:W-:Y:S03]  /*4780*/  HGMMA.64x64x16.F32 R152, gdesc[UR16], RZ, !UPT, gsb0 ;  /* 0x00e00000109879f0 */ /* 0x000fe6000c0008ff */
[----:B------:R-:W-:Y:S02]  /*4790*/  WARPGROUP.DEPBAR.LE gsb0, 0x0 ;  /* 0x00008000000079c5 */ /* 0x000fe40000010000 */
[----:B------:R-:W-:-:S06]  /*47a0*/  WARPGROUP.ARRIVE ;  /* 0x00000000000079c5 */ /* 0x000fcc0000000000 */
[----:B------:R-:W-:Y:S03]  /*47b0*/  HGMMA.64x64x16.F32 R152, gdesc[UR4], R152, gsb0 ;  /* 0x00e00000049879f0 */ /* 0x000fe60008000898 */
        /* <DEDUP_REMOVED lines=13> */
[----:B------:R-:W2:Y:S01]  /*4890*/  MUFU.TANH R14, R14 ;  /* 0x0000000e000e7308 */ /* 0x000ea20000002400 */
[----:B------:R-:W-:Y:S01]  /*48a0*/  FMUL.FTZ R153, R164, UR22 ;  /* 0x00000016a4997c20 */ /* 0x000fe20008410000 */
        /* <DEDUP_REMOVED lines=15> */
[----:B--2---:R-:W-:Y:S01]  /*49a0*/  FMNMX.FTZ R4, R14, R13, !PT ;  /* 0x0000000d0e047209 */ /* 0x004fe20007810000 */
[----:B------:R-:W-:Y:S01]  /*49b0*/  FMUL.FTZ R156, R162, UR22 ;  /* 0x00000016a29c7c20 */ /* 0x000fe20008410000 */
[----:B------:R-:W-:Y:S01]  /*49c0*/  FMUL.FTZ R162, R166, UR22 ;  /* 0x00000016a6a27c20 */ /* 0x000fe20008410000 */
[----:B------:R-:W-:Y:S01]  /*49d0*/  FMUL.FTZ R172, R175, UR22 ;  /* 0x00000016afac7c20 */ /* 0x000fe20008410000 */
[----:B------:R-:W-:Y:S01]  /*49e0*/  FMUL.FTZ R166, R170, UR22 ;  /* 0x00000016aaa67c20 */ /* 0x000fe20008410000 */
[----:B------:R-:W-:Y:S01]  /*49f0*/  FMUL.FTZ R170, R178, UR22 ;  /* 0x00000016b2aa7c20 */ /* 0x000fe20008410000 */
[----:B------:R-:W-:Y:S01]  /*4a00*/  IMAD.U32 R181, RZ, RZ, UR21 ;  /* 0x00000015ffb57e24 */ /* 0x000fe2000f8e00ff */
[----:B------:R-:W2:Y:S01]  /*4a10*/  MUFU.TANH R20, R20 ;  /* 0x0000001400147308 */ /* 0x000ea20000002400 */
[----:B0-----:R-:W-:-:S07]  /*4a20*/  FMNMX.FTZ R4, R5, R4, !PT ;  /* 0x0000000405047209 */ /* 0x001fce0007810000 */
[----:B------:R-:W0:Y:S01]  /*4a30*/  MUFU.TANH R21, R21 ;  /* 0x0000001500157308 */ /* 0x000e220000002400 */
[----:B---3--:R-:W-:-:S07]  /*4a40*/  FMNMX.FTZ R165, R15, R4, !PT ;  /* 0x000000040fa57209 */ /* 0x008fce0007810000 */
[----:B------:R-:W3:Y:S01]  /*4a50*/  MUFU.TANH R152, R152 ;  /* 0x0000009800987308 */ /* 0x000ee20000002400 */
[----:B--2---:R-:W-:-:S07]  /*4a60*/  FMNMX.FTZ R4, R20, R165, !PT ;  /* 0x000000a514047209 */ /* 0x004fce0007810000 */
[----:B------:R-:W2:Y:S01]  /*4a70*/  MUFU.TANH R153, R153 ;  /* 0x0000009900997308 */ /* 0x000ea20000002400 */
[----:B0-----:R-:W-:-:S07]  /*4a80*/  FMNMX.FTZ R165, R21, R4, !PT ;  /* 0x0000000415a57209 */ /* 0x001fce0007810000 */
[----:B------:R-:W0:Y:S01]  /*4a90*/  MUFU.TANH R154, R154 ;  /* 0x0000009a009a7308 */ /* 0x000e220000002400 */
[----:B---3--:R-:W-:Y:S01]  /*4aa0*/  FMNMX.FTZ R4, R152, R165, !PT ;  /* 0x000000a598047209 */ /* 0x008fe20007810000 */
[----:B------:R-:W-:-:S06]  /*4ab0*/  FMUL.FTZ R165, R180, UR22 ;  /* 0x00000016b4a57c20 */ /* 0x000fcc0008410000 */
[----:B------:R-:W3:Y:S01]  /*4ac0*/  MUFU.TANH R155, R155 ;  /* 0x0000009b009b7308 */ /* 0x000ee20000002400 */
[----:B--2---:R-:W-:-:S07]  /*4ad0*/  FMNMX.FTZ R169, R153, R4, !PT ;  /* 0x0000000499a97209 */ /* 0x004fce0007810000 */
        /* <DEDUP_REMOVED lines=13> */
[----:B0-----:R-:W-:Y:S01]  /*4bb0*/  FMNMX.FTZ R4, R164, R169, !PT ;  /* 0x000000a9a4047209 */ /* 0x001fe20007810000 */
[----:B------:R-:W-:Y:S01]  /*4bc0*/  FMUL.FTZ R169, R174, UR22 ;  /* 0x00000016aea97c20 */ /* 0x000fe20008410000 */
[----:B------:R-:W-:-:S05]  /*4bd0*/  FMUL.FTZ R174, R183, UR22 ;  /* 0x00000016b7ae7c20 */ /* 0x000fca0008410000 */
[----:B------:R-:W0:Y:S01]  /*4be0*/  MUFU.TANH R9, R9 ;  /* 0x0000000900097308 */ /* 0x000e220000002400 */
[----:B---3--:R-:W-:-:S07]  /*4bf0*/  FMNMX.FTZ R163, R165, R4, !PT ;  /* 0x00000004a5a37209 */ /* 0x008fce0007810000 */
[----:B------:R-:W3:Y:S01]  /*4c00*/  MUFU.TANH R10, R10 ;  /* 0x0000000a000a7308 */ /* 0x000ee20000002400 */
[----:B--2---:R-:W-:Y:S01]  /*4c10*/  FMNMX.FTZ R4, R168, R163, !PT ;  /* 0x000000a3a8047209 */ /* 0x004fe20007810000 */
[----:B------:R-:W-:Y:S01]  /*4c20*/  FMUL.FTZ R163, R167, UR22 ;  /* 0x00000016a7a37c20 */ /* 0x000fe20008410000 */
[----:B------:R-:W-:Y:S01]  /*4c30*/  FMUL.FTZ R167, R171, UR22 ;  /* 0x00000016aba77c20 */ /* 0x000fe20008410000 */
[----:B------:R-:W-:Y:S02]  /*4c40*/  FMUL.FTZ R171, R179, UR22 ;  /* 0x00000016b3ab7c20 */ /* 0x000fe40008410000 */
[----:B------:R-:W2:Y:S02]  /*4c50*/  SHFL.BFLY PT, R173, R4, 0x2, 0x1f ;  /* 0x0c401f0004ad7f89 */ /* 0x000ea400000e0000 */
[----:B------:R-:W4:Y:S08]  /*4c60*/  MUFU.TANH R11, R11 ;  /* 0x0000000b000b7308 */ /* 0x000f300000002400 */
[----:B------:R-:W5:Y:S08]  /*4c70*/  MUFU.TANH R12, R12 ;  /* 0x0000000c000c7308 */ /* 0x000f700000002400 */
[----:B------:R-:W1:Y:S01]  /*4c80*/  MUFU.TANH R156, R156 ;  /* 0x0000009c009c7308 */ /* 0x000e620000002400 */
[----:B--2---:R-:W-:-:S02]  /*4c90*/  FMNMX.FTZ R176, R4, R173, !PT ;  /* 0x000000ad04b07209 */ /* 0x004fc40007810000 */
[----:B0-----:R-:W-:-:S05]  /*4ca0*/  FMNMX.FTZ R173, R9, R8, !PT ;  /* 0x0000000809ad7209 */ /* 0x001fca0007810000 */
[----:B------:R-:W0:Y:S01]  /*4cb0*/  MUFU.TANH R158, R158 ;  /* 0x0000009e009e7308 */ /* 0x000e220000002400 */
[----:B------:R-:W2:Y:S01]  /*4cc0*/  SHFL.BFLY PT, R177, R176, 0x1, 0x1f ;  /* 0x0c201f00b0b17f89 */ /* 0x000ea200000e0000 */
[----:B---3--:R-:W-:Y:S01]  /*4cd0*/  FMNMX.FTZ R4, R10, R173, !PT ;  /* 0x000000ad0a047209 */ /* 0x008fe20007810000 */
[----:B------:R-:W-:-:S03]  /*4ce0*/  FMUL.FTZ R173, R182, UR22 ;  /* 0x00000016b6ad7c20 */ /* 0x000fc60008410000 */
[----:B----4-:R-:W-:Y:S02]  /*4cf0*/  FMNMX.FTZ R175, R11, R4, !PT ;  /* 0x000000040baf7209 */ /* 0x010fe40007810000 */
[----:B------:R-:W3:Y:S02]  /*4d00*/  MUFU.TANH R162, R162 ;  /* 0x000000a200a27308 */ /* 0x000ee40000002400 */
[----:B-----5:R-:W-:-:S04]  /*4d10*/  FMNMX.FTZ R175, R12, R175, !PT ;  /* 0x000000af0caf7209 */ /* 0x020fc80007810000 */
[----:B-1----:R-:W-:Y:S02]  /*4d20*/  FMNMX.FTZ R175, R156, R175, !PT ;  /* 0x000000af9caf7209 */ /* 0x002fe40007810000 */
[----:B------:R-:W1:Y:S02]  /*4d30*/  MUFU.TANH R163, R163 ;  /* 0x000000a300a37308 */ /* 0x000e640000002400 */
[----:B0-----:R-:W-:-:S06]  /*4d40*/  FMNMX.FTZ R175, R158, R175, !PT ;  /* 0x000000af9eaf7209 */ /* 0x001fcc0007810000 */
[----:B------:R-:W0:Y:S01]  /*4d50*/  MUFU.TANH R166, R166 ;  /* 0x000000a600a67308 */ /* 0x000e220000002400 */
[----:B--2---:R-:W-:Y:S02]  /*4d60*/  FMNMX.FTZ R4, R176, R177, !PT ;  /* 0x000000b1b0047209 */ /* 0x004fe40007810000 */
[----:B---3--:R-:W-:-:S03]  /*4d70*/  FMNMX.FTZ R176, R162, R175, !PT ;  /* 0x000000afa2b07209 */ /* 0x008fc60007810000 */
[C---:B------:R-:W-:Y:S02]  /*4d80*/  FMUL.FTZ R180, R4.reuse, UR20 ;  /* 0x0000001404b47c20 */ /* 0x040fe40008410000 */
[----:B------:R-:W2:Y:S01]  /*4d90*/  MUFU.TANH R167, R167 ;  /* 0x000000a700a77308 */ /* 0x000ea20000002400 */
[----:B-1----:R-:W-:Y:S01]  /*4da0*/  FMNMX.FTZ R175, R163, R176, !PT ;  /* 0x000000b0a3af7209 */ /* 0x002fe20007810000 */
[----:B------:R-:W-:Y:S01]  /*4db0*/  FADD.FTZ R13, -R4, R13 ;  /* 0x0000000d040d7221 */ /* 0x000fe20000010100 */
[--C-:B------:R-:W-:Y:S01]  /*4dc0*/  FFMA.FTZ R177, R5, UR20, -R180.reuse ;  /* 0x0000001405b17c23 */ /* 0x100fe200080108b4 */
[--C-:B------:R-:W-:Y:S01]  /*4dd0*/  FFMA.FTZ R14, R14, UR20, -R180.reuse ;  /* 0x000000140e0e7c23 */ /* 0x100fe200080108b4 */
[--C-:B------:R-:W-:Y:S01]  /*4de0*/  FFMA.FTZ R15, R15, UR20, -R180.reuse ;  /* 0x000000140f0f7c23 */ /* 0x100fe200080108b4 */
[----:B------:R-:W-:Y:S01]  /*4df0*/  FMUL.FTZ R13, R13, UR20 ;  /* 0x000000140d0d7c20 */ /* 0x000fe20008410000 */
[--C-:B------:R-:W-:Y:S01]  /*4e00*/  FFMA.FTZ R20, R20, UR20, -R180.reuse ;  /* 0x0000001414147c23 */ /* 0x100fe200080108b4 */
[----:B------:R-:W1:Y:S01]  /*4e10*/  MUFU.TANH R169, R169 ;  /* 0x000000a900a97308 */ /* 0x000e620000002400 */
[----:B0-----:R-:W-:Y:S01]  /*4e20*/  FMNMX.FTZ R176, R166, R175, !PT ;  /* 0x000000afa6b07209 */ /* 0x001fe20007810000 */
[--C-:B------:R-:W-:Y:S01]  /*4e30*/  FFMA.FTZ R21, R21, UR20, -R180.reuse ;  /* 0x0000001415157c23 */ /* 0x100fe200080108b4 */
[--C-:B------:R-:W-:Y:S01]  /*4e40*/  FFMA.FTZ R153, R153, UR20, -R180.reuse ;  /* 0x0000001499997c23 */ /* 0x100fe200080108b4 */
[--C-:B------:R-:W-:Y:S01]  /*4e50*/  FFMA.FTZ R178, R154, UR20, -R180.reuse ;  /* 0x000000149ab27c23 */ /* 0x100fe200080108b4 */
[--C-:B------:R-:W-:Y:S01]  /*4e60*/  FFMA.FTZ R155, R155, UR20, -R180.reuse ;  /* 0x000000149b9b7c23 */ /* 0x100fe200080108b4 */
[--C-:B------:R-:W-:Y:S01]  /*4e70*/  FFMA.FTZ R190, R160, UR20, -R180.reuse ;  /* 0x00000014a0be7c23 */ /* 0x100fe200080108b4 */
[--C-:B------:R-:W-:Y:S01]  /*4e80*/  FFMA.FTZ R164, R164, UR20, -R180.reuse ;  /* 0x00000014a4a47c23 */ /* 0x100fe200080108b4 */
[----:B------:R-:W0:Y:S01]  /*4e90*/  MUFU.TANH R172, R172 ;  /* 0x000000ac00ac7308 */ /* 0x000e220000002400 */
[----:B--2---:R-:W-:Y:S01]  /*4ea0*/  FMNMX.FTZ R176, R167, R176, !PT ;  /* 0x000000b0a7b07209 */ /* 0x004fe20007810000 */
[----:B------:R-:W-:-:S06]  /*4eb0*/  FFMA.FTZ R168, R168, UR20, -R180 ;  /* 0x00000014a8a87c23 */ /* 0x000fcc00080108b4 */
[----:B------:R-:W2:Y:S01]  /*4ec0*/  MUFU.TANH R170, R170 ;  /* 0x000000aa00aa7308 */ /* 0x000ea20000002400 */
[----:B-1----:R-:W-:-:S07]  /*4ed0*/  FMNMX.FTZ R175, R169, R176, !PT ;  /* 0x000000b0a9af7209 */ /* 0x002fce0007810000 */
[----:B------:R-:W1:Y:S01]  /*4ee0*/  MUFU.TANH R171, R171 ;  /* 0x000000ab00ab7308 */ /* 0x000e620000002400 */
[----:B0-----:R-:W-:-:S07]  /*4ef0*/  FMNMX.FTZ R5, R172, R175, !PT ;  /* 0x000000afac057209 */ /* 0x001fce0007810000 */
[----:B------:R-:W0:Y:S01]  /*4f00*/  MUFU.TANH R173, R173 ;  /* 0x000000ad00ad7308 */ /* 0x000e220000002400 */
[----:B--2---:R-:W-:-:S07]  /*4f10*/  FMNMX.FTZ R176, R170, R5, !PT ;  /* 0x00000005aab07209 */ /* 0x004fce0007810000 */
[----:B------:R-:W2:Y:S01]  /*4f20*/  MUFU.TANH R174, R174 ;  /* 0x000000ae00ae7308 */ /* 0x000ea20000002400 */
[----:B-1----:R-:W-:-:S07]  /*4f30*/  FMNMX.FTZ R176, R171, R176, !PT ;  /* 0x000000b0abb07209 */ /* 0x002fce0007810000 */
[----:B------:R-:W1:Y:S01]  /*4f40*/  MUFU.EX2 R13, R13 ;  /* 0x0000000d000d7308 */ /* 0x000e620000000800 */
[----:B0-----:R-:W-:Y:S01]  /*4f50*/  FMNMX.FTZ R5, R173, R176, !PT ;  /* 0x000000b0ad057209 */ /* 0x001fe20007810000 */
[----:B------:R-:W-:-:S06]  /*4f60*/  FFMA.FTZ R176, R152, UR20, -R180 ;  /* 0x0000001498b07c23 */ /* 0x000fcc00080108b4 */
[----:B------:R-:W0:Y:S01]  /*4f70*/  MUFU.EX2 R14, R14 ;  /* 0x0000000e000e7308 */ /* 0x000e220000000800 */
[----:B--2---:R-:W-:-:S05]  /*4f80*/  FMNMX.FTZ R5, R174, R5, !PT ;  /* 0x00000005ae057209 */ /* 0x004fca0007810000 */
[----:B------:R-:W2:Y:S02]  /*4f90*/  SHFL.BFLY PT, R182, R5, 0x2, 0x1f ;  /* 0x0c401f0005b67f89 */ /* 0x000ea400000e0000 */
[----:B------:R-:W3:Y:S01]  /*4fa0*/  MUFU.EX2 R175, R177 ;  /* 0x000000b100af7308 */ /* 0x000ee20000000800 */
[-C--:B-1----:R-:W-:Y:S01]  /*4fb0*/  FMUL.FTZ R24, R24, R13.reuse ;  /* 0x0000000d18187220 */ /* 0x082fe20000410000 */
[-C--:B------:R-:W-:Y:S01]  /*4fc0*/  FMUL.FTZ R25, R25, R13.reuse ;  /* 0x0000000d19197220 */ /* 0x080fe20000410000 */
[-C--:B------:R-:W-:Y:S01]  /*4fd0*/  FMUL.FTZ R28, R28, R13.reuse ;  /* 0x0000000d1c1c7220 */ /* 0x080fe20000410000 */
[-C--:B------:R-:W-:Y:S01]  /*4fe0*/  FMUL.FTZ R29, R29, R13.reuse ;  /* 0x0000000d1d1d7220 */ /* 0x080fe20000410000 */
[-C--:B------:R-:W-:Y:S01]  /*4ff0*/  FMUL.FTZ R32, R32, R13.reuse ;  /* 0x0000000d20207220 */ /* 0x080fe20000410000 */
[-C--:B------:R-:W-:Y:S01]  /*5000*/  FMUL.FTZ R33, R33, R13.reuse ;  /* 0x0000000d21217220 */ /* 0x080fe20000410000 */
[-C--:B------:R-:W-:Y:S01]  /*5010*/  FMUL.FTZ R36, R36, R13.reuse ;  /* 0x0000000d24247220 */ /* 0x080fe20000410000 */
[----:B------:R-:W1:Y:S01]  /*5020*/  MUFU.EX2 R15, R15 ;  /* 0x0000000f000f7308 */ /* 0x000e620000000800 */
[----:B0-----:R-:W-:Y:S01]  /*5030*/  FFMA.FTZ R6, R13, R6, R14 ;  /* 0x000000060d067223 */ /* 0x001fe2000001000e */
[-C--:B------:R-:W-:Y:S01]  /*5040*/  FMUL.FTZ R37, R37, R13.reuse ;  /* 0x0000000d25257220 */ /* 0x080fe20000410000 */
[-C--:B------:R-:W-:Y:S01]  /*5050*/  FMUL.FTZ R40, R40, R13.reuse ;  /* 0x0000000d28287220 */ /* 0x080fe20000410000 */
[-C--:B------:R-:W-:Y:S01]  /*5060*/  FMUL.FTZ R41, R41, R13.reuse ;  /* 0x0000000d29297220 */ /* 0x080fe20000410000 */
[-C--:B------:R-:W-:Y:S01]  /*5070*/  FMUL.FTZ R44, R44, R13.reuse ;  /* 0x0000000d2c2c7220 */ /* 0x080fe20000410000 */
[-C--:B------:R-:W-:Y:S01]  /*5080*/  FMUL.FTZ R45, R45, R13.reuse ;  /* 0x0000000d2d2d7220 */ /* 0x080fe20000410000 */
[-C--:B------:R-:W-:Y:S01]  /*5090*/  FMUL.FTZ R48, R48, R13.reuse ;  /* 0x0000000d30307220 */ /* 0x080fe20000410000 */
[----:B------:R-:W0:Y:S01]  /*50a0*/  MUFU.EX2 R20, R20 ;  /* 0x0000001400147308 */ /* 0x000e220000000800 */
[----:B---3--:R-:W-:Y:S01]  /*50b0*/  FADD.FTZ R6, R175, R6 ;  /* 0x00000006af067221 */ /* 0x008fe20000010000 */
[-C--:B------:R-:W-:Y:S01]  /*50c0*/  FMUL.FTZ R49, R49, R13.reuse ;  /* 0x0000000d31317220 */ /* 0x080fe20000410000 */
[-C--:B------:R-:W-:Y:S01]  /*50d0*/  FMUL.FTZ R52, R52, R13.reuse ;  /* 0x0000000d34347220 */ /* 0x080fe20000410000 */
[-C--:B------:R-:W-:Y:S01]  /*50e0*/  FMUL.FTZ R53, R53, R13.reuse ;  /* 0x0000000d35357220 */ /* 0x080fe20000410000 */
[-C--:B------:R-:W-:Y:S01]  /*50f0*/  FMUL.FTZ R56, R56, R13.reuse ;  /* 0x0000000d38387220 */ /* 0x080fe20000410000 */
[----:B--2---:R-:W-:Y:S01]  /*5100*/  FMNMX.FTZ R152, R5, R182, !PT ;  /* 0x000000b605987209 */ /* 0x004fe20007810000 */
[--C-:B------:R-:W-:Y:S01]  /*5110*/  FFMA.FTZ R182, R157, UR20, -R180.reuse ;  /* 0x000000149db67c23 */ /* 0x100fe200080108b4 */
[--C-:B------:R-:W-:Y:S01]  /*5120*/  FFMA.FTZ R157, R159, UR20, -R180.reuse ;  /* 0x000000149f9d7c23 */ /* 0x100fe200080108b4 */
[--C-:B------:R-:W-:Y:S01]  /*5130*/  FFMA.FTZ R159, R161, UR20, -R180.reuse ;  /* 0x00000014a19f7c23 */ /* 0x100fe200080108b4 */
[----:B------:R-:W-:Y:S01]  /*5140*/  MUFU.EX2 R21, R21 ;  /* 0x0000001500157308 */ /* 0x000fe20000000800 */
[----:B------:R-:W2:Y:S01]  /*5150*/  SHFL.BFLY PT, R5, R152, 0x1, 0x1f ;  /* 0x0c201f0098057f89 */ /* 0x000ea200000e0000 */
[----:B------:R-:W-:Y:S01]  /*5160*/  FFMA.FTZ R161, R165, UR20, -R180 ;  /* 0x00000014a5a17c23 */ /* 0x000fe200080108b4 */
[-C--:B------:R-:W-:Y:S01]  /*5170*/  FMUL.FTZ R57, R57, R13.reuse ;  /* 0x0000000d39397220 */ /* 0x080fe20000410000 */
[-C--:B------:R-:W-:Y:S01]  /*5180*/  FMUL.FTZ R60, R60, R13.reuse ;  /* 0x0000000d3c3c7220 */ /* 0x080fe20000410000 */
[-C--:B------:R-:W-:Y:S01]  /*5190*/  FMUL.FTZ R61, R61, R13.reuse ;  /* 0x0000000d3d3d7220 */ /* 0x080fe20000410000 */
[-C--:B------:R-:W-:Y:S01]  /*51a0*/  FMUL.FTZ R64, R64, R13.reuse ;  /* 0x0000000d40407220 */ /* 0x080fe20000410000 */
[-C--:B------:R-:W-:Y:S01]  /*51b0*/  FMUL.FTZ R65, R65, R13.reuse ;  /* 0x0000000d41417220 */ /* 0x080fe20000410000 */
[----:B------:R-:W-:Y:S01]  /*51c0*/  MUFU.EX2 R176, R176 ;  /* 0x000000b000b07308 */ /* 0x000fe20000000800 */
[-C--:B------:R-:W-:Y:S01]  /*51d0*/  FMUL.FTZ R68, R68, R13.reuse ;  /* 0x0000000d44447220 */ /* 0x080fe20000410000 */
[-C--:B------:R-:W-:Y:S01]  /*51e0*/  FMUL.FTZ R69, R69, R13.reuse ;  /* 0x0000000d45457220 */ /* 0x080fe20000410000 */
        /* <DEDUP_REMOVED lines=12> */
[----:B------:R-:W-:Y:S01]  /*52b0*/  FMUL.FTZ R93, R93, R13 ;  /* 0x0000000d5d5d7220 */ /* 0x000fe20000410000 */
[----:B------:R-:W-:Y:S01]  /*52c0*/  MUFU.EX2 R178, R178 ;  /* 0x000000b200b27308 */ /* 0x000fe20000000800 */
[----:B--2---:R-:W-:Y:S01]  /*52d0*/  FMNMX.FTZ R5, R152, R5, !PT ;  /* 0x0000000598057209 */ /* 0x004fe20007810000 */
[----:B------:R-:W-:-:S02]  /*52e0*/  IMAD.MOV R152, RZ, RZ, -R18 ;  /* 0x000000ffff987224 */ /* 0x000fc400078e0a12 */
[-C--:B------:R-:W-:Y:S01]  /*52f0*/  FMUL.FTZ R96, R96, R13.reuse ;  /* 0x0000000d60607220 */ /* 0x080fe20000410000 */
[-C--:B------:R-:W-:Y:S01]  /*5300*/  FMUL.FTZ R97, R97, R13.reuse ;  /* 0x0000000d61617220 */ /* 0x080fe20000410000 */
[----:B------:R-:W-:Y:S01]  /*5310*/  FMUL.FTZ R100, R100, R13 ;  /* 0x0000000d64647220 */ /* 0x000fe20000410000 */
[C---:B------:R-:W-:Y:S01]  /*5320*/  FADD.FTZ R8, -R5.reuse, R8 ;  /* 0x0000000805087221 */ /* 0x040fe20000010100 */
[----:B------:R-:W-:Y:S01]  /*5330*/  FMUL.FTZ R179, R5, UR20 ;  /* 0x0000001405b37c20 */ /* 0x000fe20008410000 */
[----:B------:R-:W-:Y:S01]  /*5340*/  ISETP.NE.AND P3, PT, R17, R152, PT ;  /* 0x000000981100720c */ /* 0x000fe20003f65270 */
[----:B------:R-:W-:Y:S01]  /*5350*/  MUFU.EX2 R155, R155 ;  /* 0x0000009b009b7308 */ /* 0x000fe20000000800 */
[----:B------:R-:W-:Y:S01]  /*5360*/  FMUL.FTZ R8, R8, UR20 ;  /* 0x0000001408087c20 */ /* 0x000fe20008410000 */
[--C-:B------:R-:W-:Y:S01]  /*5370*/  FFMA.FTZ R9, R9, UR20, -R179.reuse ;  /* 0x0000001409097c23 */ /* 0x100fe200080108b3 */
[--C-:B------:R-:W-:Y:S01]  /*5380*/  FFMA.FTZ R10, R10, UR20, -R179.reuse ;  /* 0x000000140a0a7c23 */ /* 0x100fe200080108b3 */
[--C-:B------:R-:W-:Y:S01]  /*5390*/  FFMA.FTZ R11, R11, UR20, -R179.reuse ;  /* 0x000000140b0b7c23 */ /* 0x100fe200080108b3 */
[--C-:B------:R-:W-:Y:S01]  /*53a0*/  FFMA.FTZ R12, R12, UR20, -R179.reuse ;  /* 0x000000140c0c7c23 */ /* 0x100fe200080108b3 */
[--C-:B------:R-:W-:Y:S01]  /*53b0*/  FFMA.FTZ R196, R172, UR20, -R179.reuse ;  /* 0x00000014acc47c23 */ /* 0x100fe200080108b3 */
[----:B------:R-:W-:Y:S01]  /*53c0*/  IMAD.U32 R172, RZ, RZ, UR23 ;  /* 0x00000017ffac7e24 */ /* 0x000fe2000f8e00ff */
[----:B------:R-:W-:Y:S01]  /*53d0*/  MUFU.EX2 R8, R8 ;  /* 0x0000000800087308 */ /* 0x000fe20000000800 */
[--C-:B------:R-:W-:Y:S01]  /*53e0*/  FFMA.FTZ R165, R156, UR20, -R179.reuse ;  /* 0x000000149ca57c23 */ /* 0x100fe200080108b3 */
[----:B------:R-:W-:Y:S01]  /*53f0*/  FFMA.FTZ R180, R158, UR20, -R179 ;  /* 0x000000149eb47c23 */ /* 0x000fe200080108b3 */
[----:B------:R-:W-:-:S02]  /*5400*/  @!P1 VIADD R152, R172, 0x28c40 ;  /* 0x00028c40ac989836 */ /* 0x000fc40000000000 */
[--C-:B------:R-:W-:Y:S01]  /*5410*/  FFMA.FTZ R194, R167, UR20, -R179.reuse ;  /* 0x00000014a7c27c23 */ /* 0x100fe200080108b3 */
[--C-:B------:R-:W-:Y:S01]  /*5420*/  FFMA.FTZ R167, R169, UR20, -R179.reuse ;  /* 0x00000014a9a77c23 */ /* 0x100fe200080108b3 */
[--C-:B------:R-:W-:Y:S01]  /*5430*/  FFMA.FTZ R169, R170, UR20, -R179.reuse ;  /* 0x00000014aaa97c23 */ /* 0x100fe200080108b3 */
[--C-:B------:R-:W-:Y:S01]  /*5440*/  FFMA.FTZ R170, R171, UR20, -R179.reuse ;  /* 0x00000014abaa7c23 */ /* 0x100fe200080108b3 */
[----:B------:R-:W2:Y:S01]  /*5450*/  MUFU.EX2 R9, R9 ;  /* 0x0000000900097308 */ /* 0x000ea20000000800 */
[----:B------:R-:W-:Y:S01]  /*5460*/  @!P1 PRMT R152, RZ, 0x654, R152 ;  /* 0x00000654ff989816 */ /* 0x000fe20000000098 */
[--C-:B------:R-:W-:Y:S01]  /*5470*/  FFMA.FTZ R177, R162, UR20, -R179.reuse ;  /* 0x00000014a2b17c23 */ /* 0x100fe200080108b3 */
[----:B-1----:R-:W-:Y:S01]  /*5480*/  FADD.FTZ R171, R15, R6 ;  /* 0x000000060fab7221 */ /* 0x002fe20000010000 */
[--C-:B------:R-:W-:Y:S01]  /*5490*/  FFMA.FTZ R192, R163, UR20, -R179.reuse ;  /* 0x00000014a3c07c23 */ /* 0x100fe200080108b3 */
[----:B------:R0:W-:Y:S01]  /*54a0*/  @!P1 SYNCS.ARRIVE.TRANS64.RED.A1T0 RZ, [R152+URZ], RZ ;  /* 0x000000ff98ff99a7 */ /* 0x0001e2000810043f */
[--C-:B------:R-:W-:Y:S01]  /*54b0*/  FFMA.FTZ R163, R166, UR20, -R179.reuse ;  /* 0x00000014a6a37c23 */ /* 0x100fe200080108b3 */
[----:B------:R-:W-:Y:S01]  /*54c0*/  @!P3 IMAD R154, R181, 0x40, R2 ;  /* 0x00000040b59ab824 */ /* 0x000fe200078e0202 */
[----:B------:R-:W1:Y:S01]  /*54d0*/  MUFU.EX2 R10, R10 ;  /* 0x0000000a000a7308 */ /* 0x000e620000000800 */
[--C-:B------:R-:W-:Y:S01]  /*54e0*/  FFMA.FTZ R173, R173, UR20, -R179.reuse ;  /* 0x00000014adad7c23 */ /* 0x100fe200080108b3 */
[----:B------:R-:W-:Y:S01]  /*54f0*/  FFMA.FTZ R174, R174, UR20, -R179 ;  /* 0x00000014aeae7c23 */ /* 0x000fe200080108b3 */
[-C--:B------:R-:W-:Y:S01]  /*5500*/  FMUL.FTZ R101, R101, R13.reuse ;  /* 0x0000000d65657220 */ /* 0x080fe20000410000 */
[----:B------:R-:W-:Y:S01]  /*5510*/  @!P3 LEA R154, R154, UR41, 0x2 ;  /* 0x000000299a9abc11 */ /* 0x000fe2000f8e10ff */
[----:B0-----:R-:W-:Y:S01]  /*5520*/  FADD.FTZ R152, R20, R171 ;  /* 0x000000ab14987221 */ /* 0x001fe20000010000 */
[-C--:B------:R-:W-:Y:S01]  /*5530*/  FMUL.FTZ R104, R104, R13.reuse ;  /* 0x0000000d68687220 */ /* 0x080fe20000410000 */
[----:B------:R-:W-:Y:S01]  /*5540*/  FMUL.FTZ R105, R105, R13 ;  /* 0x0000000d69697220 */ /* 0x000fe20000410000 */
[----:B------:R-:W0:Y:S01]  /*5550*/  MUFU.EX2 R11, R11 ;  /* 0x0000000b000b7308 */ /* 0x000e220000000800 */
[----:B--2---:R-:W-:Y:S01]  /*5560*/  FFMA.FTZ R3, R8, R3, R9 ;  /* 0x0000000308037223 */ /* 0x004fe20000010009 */
[----:B------:R-:W-:Y:S01]  /*5570*/  FADD.FTZ R171, R21, R152 ;  /* 0x0000009815ab7221 */ /* 0x000fe20000010000 */
[----:B------:R-:W-:Y:S01]  /*5580*/  @!P3 STS [R154+0x28800], R13 ;  /* 0x0288000d9a00b388 */ /* 0x000fe20000000800 */
[-C--:B------:R-:W-:Y:S01]  /*5590*/  FMUL.FTZ R108, R108, R13.reuse ;  /* 0x0000000d6c6c7220 */ /* 0x080fe20000410000 */
[-C--:B------:R-:W-:Y:S01]  /*55a0*/  FMUL.FTZ R109, R109, R13.reuse ;  /* 0x0000000d6d6d7220 */ /* 0x080fe20000410000 */
[----:B------:R-:W-:Y:S01]  /*55b0*/  FADD.FTZ R152, R176, R171 ;  /* 0x000000abb0987221 */ /* 0x000fe20000010000 */
[----:B------:R2:W-:Y:S01]  /*55c0*/  @!P3 STS [R154+0x28820], R8 ;  /* 0x028820089a00b388 */ /* 0x0005e20000000800 */
[----:B------:R-:W3:Y:S01]  /*55d0*/  MUFU.EX2 R12, R12 ;  /* 0x0000000c000c7308 */ /* 0x000ee20000000800 */
[----:B-1----:R-:W-:Y:S01]  /*55e0*/  FADD.FTZ R6, R10, R3 ;  /* 0x000000030a067221 */ /* 0x002fe20000010000 */
[----:B------:R-:W-:Y:S01]  /*55f0*/  FADD.FTZ R171, R153, R152 ;  /* 0x0000009899ab7221 */ /* 0x000fe20000010000 */
[-C--:B------:R-:W-:Y:S01]  /*5600*/  FMUL.FTZ R112, R112, R13.reuse ;  /* 0x0000000d70707220 */ /* 0x080fe20000410000 */
[-C--:B------:R-:W-:Y:S01]  /*5610*/  FMUL.FTZ R113, R113, R13.reuse ;  /* 0x0000000d71717220 */ /* 0x080fe20000410000 */
[-C--:B------:R-:W-:Y:S01]  /*5620*/  FMUL.FTZ R116, R116, R13.reuse ;  /* 0x0000000d74747220 */ /* 0x080fe20000410000 */
[----:B------:R-:W-:Y:S01]  /*5630*/  FADD.FTZ R152, R178, R171 ;  /* 0x000000abb2987221 */ /* 0x000fe20000010000 */
[-C--:B------:R-:W-:Y:S01]  /*5640*/  FMUL.FTZ R117, R117, R13.reuse ;  /* 0x0000000d75757220 */ /* 0x080fe20000410000 */
[----:B------:R-:W1:Y:S01]  /*5650*/  MUFU.EX2 R165, R165 ;  /* 0x000000a500a57308 */ /* 0x000e620000000800 */
[----:B0-----:R-:W-:Y:S01]  /*5660*/  FADD.FTZ R3, R11, R6 ;  /* 0x000000060b037221 */ /* 0x001fe20000010000 */
[----:B------:R-:W-:Y:S01]  /*5670*/  FADD.FTZ R171, R155, R152 ;  /* 0x000000989bab7221 */ /* 0x000fe20000010000 */
        /* <DEDUP_REMOVED lines=11> */
[-C--:B------:R-:W-:Y:S01]  /*5730*/  FMUL.FTZ R137, R137, R13.reuse ;  /* 0x0000000d89897220 */ /* 0x080fe20000410000 */
[-C--:B------:R-:W-:Y:S01]  /*5740*/  FMUL.FTZ R140, R140, R13.reuse ;  /* 0x0000000d8c8c7220 */ /* 0x080fe20000410000 */
[----:B------:R-:W3:Y:S01]  /*5750*/  MUFU.EX2 R177, R177 ;  /* 0x000000b100b17308 */ /* 0x000ee20000000800 */
[----:B-1----:R-:W-:Y:S01]  /*5760*/  FADD.FTZ R3, R165, R6 ;  /* 0x00000006a5037221 */ /* 0x002fe20000010000 */
[-C--:B------:R-:W-:Y:S01]  /*5770*/  FMUL.FTZ R141, R141, R13.reuse ;  /* 0x0000000d8d8d7220 */ /* 0x080fe20000410000 */
[-C--:B------:R-:W-:Y:S01]  /*5780*/  FMUL.FTZ R144, R144, R13.reuse ;  /* 0x0000000d90907220 */ /* 0x080fe20000410000 */
[-C--:B------:R-:W-:Y:S01]  /*5790*/  FMUL.FTZ R145, R145, R13.reuse ;  /* 0x0000000d91917220 */ /* 0x080fe20000410000 */
[-C--:B------:R-:W-:Y:S01]  /*57a0*/  FMUL.FTZ R148, R148, R13.reuse ;  /* 0x0000000d94947220 */ /* 0x080fe20000410000 */
[----:B------:R-:W-:Y:S01]  /*57b0*/  FMUL.FTZ R149, R149, R13 ;  /* 0x0000000d95957220 */ /* 0x000fe20000410000 */
[----:B------:R-:W-:Y:S01]  /*57c0*/  F2FP.F16.F32.PACK_AB R158, R178, R153 ;  /* 0x00000099b29e723e */ /* 0x000fe200000000ff */
[----:B------:R-:W1:Y:S01]  /*57d0*/  MUFU.EX2 R192, R192 ;  /* 0x000000c000c07308 */ /* 0x000e620000000800 */
[----:B0-----:R-:W-:Y:S01]  /*57e0*/  FADD.FTZ R6, R180, R3 ;  /* 0x00000003b4067221 */ /* 0x001fe20000010000 */
[----:B--2---:R-:W-:Y:S01]  /*57f0*/  F2FP.F16.F32.PACK_AB R154, R20, R15 ;  /* 0x0000000f149a723e */ /* 0x004fe200000000ff */
[-C--:B------:R-:W-:Y:S01]  /*5800*/  FMUL.FTZ R26, R26, R8.reuse ;  /* 0x000000081a1a7220 */ /* 0x080fe20000410000 */
[----:B------:R-:W-:Y:S01]  /*5810*/  F2FP.F16.F32.PACK_AB R153, R10, R9 ;  /* 0x000000090a99723e */ /* 0x000fe200000000ff */
[-C--:B------:R-:W-:Y:S01]  /*5820*/  FMUL.FTZ R27, R27, R8.reuse ;  /* 0x000000081b1b7220 */ /* 0x080fe20000410000 */
[----:B------:R-:W-:Y:S01]  /*5830*/  F2FP.F16.F32.PACK_AB R156, R176, R21 ;  /* 0x00000015b09c723e */ /* 0x000fe200000000ff */
        /* <DEDUP_REMOVED lines=9> */
[----:B------:R-:W2:Y:S01]  /*58d0*/  MUFU.EX2 R163, R163 ;  /* 0x000000a300a37308 */ /* 0x000ea20000000800 */
[----:B-1----:R-:W-:Y:S01]  /*58e0*/  FADD.FTZ R6, R192, R3 ;  /* 0x00000003c0067221 */ /* 0x002fe20000010000 */
[-C--:B------:R-:W-:Y:S01]  /*58f0*/  FMUL.FTZ R43, R43, R8.reuse ;  /* 0x000000082b2b7220 */ /* 0x080fe20000410000 */
[-C--:B------:R-:W-:Y:S01]  /*5900*/  FMUL.FTZ R46, R46, R8.reuse ;  /* 0x000000082e2e7220 */ /* 0x080fe20000410000 */
[-C--:B------:R-:W-:Y:S01]  /*5910*/  FMUL.FTZ R47, R47, R8.reuse ;  /* 0x000000082f2f7220 */ /* 0x080fe20000410000 */
[-C--:B------:R-:W-:Y:S01]  /*5920*/  FMUL.FTZ R50, R50, R8.reuse ;  /* 0x0000000832327220 */ /* 0x080fe20000410000 */
[-C--:B------:R-:W-:Y:S01]  /*5930*/  FMUL.FTZ R51, R51, R8.reuse ;  /* 0x0000000833337220 */ /* 0x080fe20000410000 */
[-C--:B------:R-:W-:Y:S01]  /*5940*/  FMUL.FTZ R54, R54, R8.reuse ;  /* 0x0000000836367220 */ /* 0x080fe20000410000 */
[----:B------:R-:W1:Y:S01]  /*5950*/  MUFU.EX2 R157, R157 ;  /* 0x0000009d009d7308 */ /* 0x000e620000000800 */
[C---:B0-----:R-:W-:Y:S01]  /*5960*/  FADD.FTZ R152, R182.reuse, R171 ;  /* 0x000000abb6987221 */ /* 0x041fe20000010000 */
[----:B------:R-:W-:Y:S01]  /*5970*/  F2FP.F16.F32.PACK_AB R160, R182, R155 ;  /* 0x0000009bb6a0723e */ /* 0x000fe200000000ff */
[-C--:B------:R-:W-:Y:S01]  /*5980*/  FMUL.FTZ R55, R55, R8.reuse ;  /* 0x0000000837377220 */ /* 0x080fe20000410000 */
[----:B------:R-:W-:Y:S01]  /*5990*/  F2FP.F16.F32.PACK_AB R155, R12, R11 ;  /* 0x0000000b0c9b723e */ /* 0x000fe200000000ff */
[-C--:B------:R-:W-:Y:S01]  /*59a0*/  FMUL.FTZ R58, R58, R8.reuse ;  /* 0x000000083a3a7220 */ /* 0x080fe20000410000 */
[-C--:B------:R-:W-:Y:S01]  /*59b0*/  FMUL.FTZ R59, R59, R8.reuse ;  /* 0x000000083b3b7220 */ /* 0x080fe20000410000 */
[-C--:B------:R-:W-:Y:S01]  /*59c0*/  FMUL.FTZ R62, R62, R8.reuse ;  /* 0x000000083e3e7220 */ /* 0x080fe20000410000 */
[----:B------:R-:W0:Y:S01]  /*59d0*/  MUFU.EX2 R194, R194 ;  /* 0x000000c200c27308 */ /* 0x000e220000000800 */
[----:B--2---:R-:W-:Y:S01]  /*59e0*/  FADD.FTZ R3, R163, R6 ;  /* 0x00000006a3037221 */ /* 0x004fe20000010000 */
[-C--:B------:R-:W-:Y:S01]  /*59f0*/  FMUL.FTZ R63, R63, R8.reuse ;  /* 0x000000083f3f7220 */ /* 0x080fe20000410000 */
[-C--:B------:R-:W-:Y:S01]  /*5a00*/  FMUL.FTZ R66, R66, R8.reuse ;  /* 0x0000000842427220 */ /* 0x080fe20000410000 */
[-C--:B------:R-:W-:Y:S01]  /*5a10*/  FMUL.FTZ R67, R67, R8.reuse ;  /* 0x0000000843437220 */ /* 0x080fe20000410000 */
[-C--:B------:R-:W-:Y:S01]  /*5a20*/  FMUL.FTZ R70, R70, R8.reuse ;  /* 0x0000000846467220 */ /* 0x080fe20000410000 */
[-C--:B------:R-:W-:Y:S01]  /*5a30*/  FMUL.FTZ R71, R71, R8.reuse ;  /* 0x0000000847477220 */ /* 0x080fe20000410000 */
[----:B------:R-:W-:Y:S01]  /*5a40*/  FMUL.FTZ R74, R74, R8 ;  /* 0x000000084a4a7220 */ /* 0x000fe20000410000 */
[----:B------:R-:W2:Y:S01]  /*5a50*/  MUFU.EX2 R190, R190 ;  /* 0x000000be00be7308 */ /* 0x000ea20000000800 */
[----:B-1----:R-:W-:Y:S01]  /*5a60*/  FADD.FTZ R171, R157, R152 ;  /* 0x000000989dab7221 */ /* 0x002fe20000010000 */
[----:B------:R-:W-:Y:S01]  /*5a70*/  F2FP.F16.F32.PACK_AB R152, R175, R14 ;  /* 0x0000000eaf98723e */ /* 0x000fe200000000ff */
[----:B------:R-:W-:Y:S01]  /*5a80*/  BAR.SYNC.DEFER_BLOCKING 0xf, 0x100 ;  /* 0x03c4000000007b1d */ /* 0x000fe20000010000 */
[-C--:B------:R-:W-:Y:S01]  /*5a90*/  FMUL.FTZ R75, R75, R8.reuse ;  /* 0x000000084b4b7220 */ /* 0x080fe20000410000 */
[-C--:B------:R-:W-:Y:S01]  /*5aa0*/  FMUL.FTZ R78, R78, R8.reuse ;  /* 0x000000084e4e7220 */ /* 0x080fe20000410000 */
[-C--:B------:R-:W-:Y:S01]  /*5ab0*/  FMUL.FTZ R79, R79, R8.reuse ;  /* 0x000000084f4f7220 */ /* 0x080fe20000410000 */
[-C--:B------:R-:W-:Y:S01]  /*5ac0*/  FMUL.FTZ R82, R82, R8.reuse ;  /* 0x0000000852527220 */ /* 0x080fe20000410000 */
[-C--:B------:R-:W-:Y:S01]  /*5ad0*/  FMUL.FTZ R83, R83, R8.reuse ;  /* 0x0000000853537220 */ /* 0x080fe20000410000 */
[----:B------:R-:W1:Y:S01]  /*5ae0*/  MUFU.EX2 R167, R167 ;  /* 0x000000a700a77308 */ /* 0x000e620000000800 */
[----:B0-----:R-:W-:Y:S01]  /*5af0*/  FADD.FTZ R6, R194, R3 ;  /* 0x00000003c2067221 */ /* 0x001fe20000010000 */
[-C--:B------:R-:W-:Y:S01]  /*5b00*/  FMUL.FTZ R86, R86, R8.reuse ;  /* 0x0000000856567220 */ /* 0x080fe20000410000 */
[-C--:B------:R-:W-:Y:S01]  /*5b10*/  FMUL.FTZ R87, R87, R8.reuse ;  /* 0x0000000857577220 */ /* 0x080fe20000410000 */
[-C--:B------:R-:W-:Y:S01]  /*5b20*/  FMUL.FTZ R90, R90, R8.reuse ;  /* 0x000000085a5a7220 */ /* 0x080fe20000410000 */
[-C--:B------:R-:W-:Y:S01]  /*5b30*/  FMUL.FTZ R91, R91, R8.reuse ;  /* 0x000000085b5b7220 */ /* 0x080fe20000410000 */
[-C--:B------:R-:W-:Y:S01]  /*5b40*/  FMUL.FTZ R94, R94, R8.reuse ;  /* 0x000000085e5e7220 */ /* 0x080fe20000410000 */
[-C--:B------:R-:W-:Y:S01]  /*5b50*/  FMUL.FTZ R95, R95, R8.reuse ;  /* 0x000000085f5f7220 */ /* 0x080fe20000410000 */
[----:B------:R-:W0:Y:S01]  /*5b60*/  MUFU.EX2 R159, R159 ;  /* 0x0000009f009f7308 */ /* 0x000e220000000800 */
[C---:B--2---:R-:W-:Y:S01]  /*5b70*/  FADD.FTZ R14, R190.reuse, R171 ;  /* 0x000000abbe0e7221 */ /* 0x044fe20000010000 */
[----:B------:R-:W-:Y:S01]  /*5b80*/  F2FP.F16.F32.PACK_AB R162, R190, R157 ;  /* 0x0000009dbea2723e */ /* 0x000fe200000000ff */
[-C--:B------:R-:W-:Y:S01]  /*5b90*/  FMUL.FTZ R98, R98, R8.reuse ;  /* 0x0000000862627220 */ /* 0x080fe20000410000 */
[----:B------:R-:W-:Y:S01]  /*5ba0*/  F2FP.F16.F32.PACK_AB R157, R180, R165 ;  /* 0x000000a5b49d723e */ /* 0x000fe200000000ff */
[-C--:B------:R-:W-:Y:S01]  /*5bb0*/  FMUL.FTZ R99, R99, R8.reuse ;  /* 0x0000000863637220 */ /* 0x080fe20000410000 */
[-C--:B------:R-:W-:Y:S01]  /*5bc0*/  FMUL.FTZ R102, R102, R8.reuse ;  /* 0x0000000866667220 */ /* 0x080fe20000410000 */
[-C--:B------:R-:W-:Y:S01]  /*5bd0*/  FMUL.FTZ R103, R103, R8.reuse ;  /* 0x0000000867677220 */ /* 0x080fe20000410000 */
[----:B------:R-:W2:Y:S01]  /*5be0*/  MUFU.EX2 R196, R196 ;  /* 0x000000c400c47308 */ /* 0x000ea20000000800 */
[----:B-1----:R-:W-:Y:S01]  /*5bf0*/  FADD.FTZ R3, R167, R6 ;  /* 0x00000006a7037221 */ /* 0x002fe20000010000 */
[----:B------:R1:W-:Y:S01]  /*5c00*/  STSM.16.M88.4 [R22+0x26800], R152 ;  /* 0x0268009816007844 */ /* 0x0003e20000000200 */
[-C--:B------:R-:W-:Y:S01]  /*5c10*/  FMUL.FTZ R106, R106, R8.reuse ;  /* 0x000000086a6a7220 */ /* 0x080fe20000410000 */
[-C--:B------:R-:W-:Y:S01]  /*5c20*/  FMUL.FTZ R107, R107, R8.reuse ;  /* 0x000000086b6b7220 */ /* 0x080fe20000410000 */
[-C--:B------:R-:W-:Y:S01]  /*5c30*/  FMUL.FTZ R110, R110, R8.reuse ;  /* 0x000000086e6e7220 */ /* 0x080fe20000410000 */
[-C--:B------:R-:W-:Y:S01]  /*5c40*/  FMUL.FTZ R111, R111, R8.reuse ;  /* 0x000000086f6f7220 */ /* 0x080fe20000410000 */
[-C--:B------:R-:W-:Y:S01]  /*5c50*/  FMUL.FTZ R114, R114, R8.reuse ;  /* 0x0000000872727220 */ /* 0x080fe20000410000 */
[----:B------:R-:W3:Y:S01]  /*5c60*/  MUFU.EX2 R164, R164 ;  /* 0x000000a400a47308 */ /* 0x000ee20000000800 */
        /* <DEDUP_REMOVED lines=14> */
[-C--:B------:R-:W-:Y:S01]  /*5d50*/  FMUL.FTZ R138, R138, R8.reuse ;  /* 0x000000088a8a7220 */ /* 0x080fe20000410000 */
[----:B------:R-:W2:Y:S01]  /*5d60*/  MUFU.EX2 R161, R161 ;  /* 0x000000a100a17308 */ /* 0x000ea20000000800 */
[C---:B---3--:R-:W-:Y:S01]  /*5d70*/  FADD.FTZ R14, R164.reuse, R13 ;  /* 0x0000000da40e7221 */ /* 0x048fe20000010000 */
[----:B------:R-:W-:Y:S01]  /*5d80*/  F2FP.F16.F32.PACK_AB R164, R164, R159 ;  /* 0x0000009fa4a4723e */ /* 0x000fe200000000ff */
[-C--:B------:R-:W-:Y:S01]  /*5d90*/  FMUL.FTZ R139, R139, R8.reuse ;  /* 0x000000088b8b7220 */ /* 0x080fe20000410000 */
[----:B------:R-:W-:Y:S01]  /*5da0*/  F2FP.F16.F32.PACK_AB R159, R192, R177 ;  /* 0x000000b1c09f723e */ /* 0x000fe200000000ff */
[-C--:B------:R-:W-:Y:S01]  /*5db0*/  FMUL.FTZ R142, R142, R8.reuse ;  /* 0x000000088e8e7220 */ /* 0x080fe20000410000 */
[-C--:B------:R-:W-:Y:S01]  /*5dc0*/  FMUL.FTZ R143, R143, R8.reuse ;  /* 0x000000088f8f7220 */ /* 0x080fe20000410000 */
[-C--:B------:R-:W-:Y:S01]  /*5dd0*/  FMUL.FTZ R146, R146, R8.reuse ;  /* 0x0000000892927220 */ /* 0x080fe20000410000 */
[----:B------:R-:W3:Y:S01]  /*5de0*/  MUFU.EX2 R168, R168 ;  /* 0x000000a800a87308 */ /* 0x000ee20000000800 */
[----:B0-----:R-:W-:Y:S01]  /*5df0*/  FADD.FTZ R3, R169, R6 ;  /* 0x00000006a9037221 */ /* 0x001fe20000010000 */
[----:B------:R1:W-:Y:S01]  /*5e00*/  STSM.16.M88.4 [R19], R156 ;  /* 0x0000009c13007844 */ /* 0x0003e20000000200 */
[-C--:B------:R-:W-:Y:S01]  /*5e10*/  FMUL.FTZ R147, R147, R8.reuse ;  /* 0x0000000893937220 */ /* 0x080fe20000410000 */
[-C--:B------:R-:W-:Y:S01]  /*5e20*/  FMUL.FTZ R150, R150, R8.reuse ;  /* 0x0000000896967220 */ /* 0x080fe20000410000 */
[----:B------:R-:W-:-:S03]  /*5e30*/  FMUL.FTZ R151, R151, R8 ;  /* 0x0000000897977220 */ /* 0x000fc60000410000 */
[----:B------:R-:W0:Y:S01]  /*5e40*/  MUFU.EX2 R170, R170 ;  /* 0x000000aa00aa7308 */ /* 0x000e220000000800 */
[----:B--2---:R-:W-:-:S07]  /*5e50*/  FADD.FTZ R13, R161, R14 ;  /* 0x0000000ea10d7221 */ /* 0x004fce0000010000 */
[----:B------:R-:W2:Y:S01]  /*5e60*/  MUFU.EX2 R173, R173 ;  /* 0x000000ad00ad7308 */ /* 0x000ea20000000800 */
[C---:B---3--:R-:W-:Y:S01]  /*5e70*/  F2FP.F16.F32.PACK_AB R166, R168.reuse, R161 ;  /* 0x000000a1a8a6723e */ /* 0x048fe200000000ff */
[----:B------:R-:W-:Y:S01]  /*5e80*/  FADD.FTZ R6, R168, R13 ;  /* 0x0000000da8067221 */ /* 0x000fe20000010000 */
[----:B------:R-:W-:Y:S02]  /*5e90*/  F2FP.F16.F32.PACK_AB R161, R194, R163 ;  /* 0x000000a3c2a1723e */ /* 0x000fe400000000ff */
[----:B------:R-:W-:-:S03]  /*5ea0*/  F2FP.F16.F32.PACK_AB R163, R196, R167 ;  /* 0x000000a7c4a3723e */ /* 0x000fc600000000ff */
[----:B------:R-:W3:Y:S01]  /*5eb0*/  MUFU.EX2 R174, R174 ;  /* 0x000000ae00ae7308 */ /* 0x000ee20000000800 */
[C---:B0-----:R-:W-:Y:S01]  /*5ec0*/  FADD.FTZ R10, R170.reuse, R3 ;  /* 0x00000003aa0a7221 */ /* 0x041fe20000010000 */
[----:B------:R-:W-:Y:S01]  /*5ed0*/  F2FP.F16.F32.PACK_AB R165, R170, R169 ;  /* 0x000000a9aaa5723e */ /* 0x000fe200000000ff */
[----:B------:R1:W-:Y:S02]  /*5ee0*/  STSM.16.M88.4 [R184], R160 ;  /* 0x000000a0b8007844 */ /* 0x0003e40000000200 */
[----:B--2---:R-:W-:Y:S01]  /*5ef0*/  FADD.FTZ R3, R173, R10 ;  /* 0x0000000aad037221 */ /* 0x004fe20000010000 */
[----:B---3--:R-:W-:-:S03]  /*5f00*/  F2FP.F16.F32.PACK_AB R167, R174, R173 ;  /* 0x000000adaea7723e */ /* 0x008fc600000000ff */
[----:B------:R-:W-:Y:S02]  /*5f10*/  FADD.FTZ R3, R174, R3 ;  /* 0x00000003ae037221 */ /* 0x000fe40000010000 */
[----:B------:R1:W-:Y:S01]  /*5f20*/  STSM.16.M88.4 [R23], R164 ;  /* 0x000000a417007844 */ /* 0x0003e20000000200 */
[----:B------:R-:W-:Y:S05]  /*5f30*/  @!P0 BRA `(.L_x_34) ;  /* 0x0000000000048947 */ /* 0x000fea0003800000 */
[----:B------:R-:W-:Y:S01]  /*5f40*/  BPT.TRAP 0x1 ;  /* 0x000000040000795c */ /* 0x000fe20000300000 */
.L_x_34:
[----:B------:R0:W2:Y:S01]  /*5f50*/  SYNCS.PHASECHK.TRANS64.TRYWAIT P3, [UR23+0x28c50], R7 ;  /* 0x028c5007ff0075a7 */ /* 0x0000a20008060157 */
[----:B------:R-:W-:Y:S05]  /*5f60*/  @!P0 BRA `(.L_x_35) ;  /* 0x0000000000048947 */ /* 0x000fea0003800000 */
[----:B------:R-:W-:Y:S01]  /*5f70*/  BPT.TRAP 0x1 ;  /* 0x000000040000795c */ /* 0x000fe20000300000 */
.L_x_35:
[----:B--2---:R-:W-:Y:S05]  /*5f80*/  @P3 BRA `(.L_x_36) ;  /* 0x0000000000083947 */ /* 0x004fea0003800000 */
[----:B------:R-:W2:Y:S02]  /*5f90*/  SYNCS.PHASECHK.TRANS64.TRYWAIT P3, [UR23+0x28c50], R7 ;  /* 0x028c5007ff0075a7 */ /* 0x000ea40008060157 */
[----:B--2---:R-:W-:Y:S05]  /*5fa0*/  @!P3 BRA `(.L_x_37) ;  /* 0x0000007800dcb947 */ /* 0x004fea0003800000 */
.L_x_36:
[----:B------:R-:W-:Y:S01]  /*5fb0*/  ULEA UR10, UR39, UR51, 0xc ;  /* 0x00000033270a7291 */ /* 0x000fe2000f8e603f */
[----:B------:R-:W-:Y:S01]  /*5fc0*/  WARPGROUP.ARRIVE ;  /* 0x00000000000079c5 */ /* 0x000fe20000000000 */
[----:B------:R-:W-:Y:S01]  /*5fd0*/  UMOV UR7, 0x40000040 ;  /* 0x4000004000077882 */ /* 0x000fe20000000000 */
[----:B--2---:R-:W-:Y:S01]  /*5fe0*/  @!P1 VIADD R172, R172, 0x28c60 ;  /* 0x00028c60acac9836 */ /* 0x004fe20000000000 */
[----:B------:R-:W-:Y:S01]  /*5ff0*/  UMOV UR21, UR39 ;  /* 0x0000002700157c82 */ /* 0x000fe20008000000 */
[----:B------:R-:W-:Y:S02]  /*6000*/  IMAD.MOV.U32 R8, RZ, RZ, R5 ;  /* 0x000000ffff087224 */ /* 0x000fe400078e0005 */
[----:B------:R-:W-:Y:S01]  /*6010*/  UMOV UR6, UR10 ;  /* 0x0000000a00067c82 */ /* 0x000fe20008000000 */
[----:B------:R-:W-:Y:S01]  /*6020*/  @!P1 PRMT R172, RZ, 0x654, R172 ;  /* 0x00000654ffac9816 */ /* 0x000fe200000000ac */
[----:B------:R-:W-:Y:S01]  /*6030*/  HGMMA.64x256x16.F32 R24, R152, gdesc[UR4].tnspB, R24, gsb0 ;  /* 0x43e0000498187df0 */ /* 0x000fe20008000818 */
[----:B------:R-:W-:Y:S01]  /*6040*/  UIADD3 UR6, UR10, 0x80, URZ ;  /* 0x000000800a067890 */ /* 0x000fe2000fffe03f */
[----:B------:R-:W-:Y:S01]  /*6050*/  IMAD.MOV.U32 R13, RZ, RZ, R4 ;  /* 0x000000ffff0d7224 */ /* 0x000fe200078e0004 */
[----:B------:R-:W-:Y:S01]  /*6060*/  UMOV UR7, 0x40000040 ;  /* 0x4000004000077882 */ /* 0x000fe20000000000 */
[----:B------:R-:W-:-:S02]  /*6070*/  WARPGROUP.DEPBAR.LE gsb0, 0x0 ;  /* 0x00008000000079c5 */ /* 0x000fc40000010000 */
[----:B------:R-:W-:-:S15]  /*6080*/  WARPGROUP.ARRIVE ;  /* 0x00000000000079c5 */ /* 0x000fde0000000000 */
[----:B------:R-:W-:-:S07]  /*6090*/  NOP ;  /* 0x0000000000007918 */ /* 0x000fce0000000000 */
        /* <DEDUP_REMOVED lines=19> */
[----:B--2---:R-:W2:Y:S02]  /*61d0*/  FENCE.VIEW.ASYNC.S ;  /* 0x00000000000073c6 */ /* 0x004ea40000000000 */
[----:B--2---:R-:W-:Y:S01]  /*61e0*/  NOP ;  /* 0x0000000000007918 */ /* 0x004fe20000000000 */
[----:B------:R-:W-:Y:S06]  /*61f0*/  BAR.ARV 0xe, 0x100 ;  /* 0x0384000000007b1d */ /* 0x000fec0000002000 */
[----:B------:R2:W-:Y:S01]  /*6200*/  @!P1 SYNCS.ARRIVE.TRANS64.RED.A1T0 RZ, [R172+URZ], RZ ;  /* 0x000000ffacff99a7 */ /* 0x0005e2000810043f */
[----:B------:R-:W-:Y:S05]  /*6210*/  @P2 BRA `(.L_x_38) ;  /* 0xffffffe000d02947 */ /* 0x000fea000383ffff */
.L_x_29:
[----:B01----:R-:W0:Y:S01]  /*6220*/  SHFL.BFLY PT, R7, R6, 0x2, 0x1f ;  /* 0x0c401f0006077f89 */ /* 0x003e2200000e0000 */
[----:B------:R-:W-:Y:S01]  /*6230*/  IMAD.MOV.U32 R10, RZ, RZ, RZ ;  /* 0x000000ffff0a7224 */ /* 0x000fe200078e00ff */
[----:B------:R-:W-:Y:S01]  /*6240*/  UIADD3 UR36, UR36, 0x1, URZ ;  /* 0x0000000124247890 */ /* 0x000fe2000fffe03f */
[----:B------:R-:W-:Y:S01]  /*6250*/  IMAD.U32 R14, RZ, RZ, UR20 ;  /* 0x00000014ff0e7e24 */ /* 0x000fe2000f8e00ff */
[----:B------:R-:W1:Y:S01]  /*6260*/  SHFL.BFLY PT, R8, R3, 0x2, 0x1f ;  /* 0x0c401f0003087f89 */ /* 0x000e6200000e0000 */
[----:B------:R-:W-:Y:S08]  /*6270*/  BAR.ARV 0x8, 0x100 ;  /* 0x0204000000007b1d */ /* 0x000ff00000002000 */
[----:B------:R-:W-:Y:S01]  /*6280*/  BAR.SYNC.DEFER_BLOCKING 0xf, 0x100 ;  /* 0x03c4000000007b1d */ /* 0x000fe20000010000 */
[----:B0-----:R-:W-:Y:S01]  /*6290*/  FADD.FTZ R7, R7, R6 ;  /* 0x0000000607077221 */ /* 0x001fe20000010000 */
[----:B------:R-:W-:-:S02]  /*62a0*/  IMAD.MOV.U32 R6, RZ, RZ, RZ ;  /* 0x000000ffff067224 */ /* 0x000fc400078e00ff */
[----:B-1----:R-:W-:Y:S02]  /*62b0*/  FADD.FTZ R8, R8, R3 ;  /* 0x0000000308087221 */ /* 0x002fe40000010000 */
[----:B------:R-:W0:Y:S01]  /*62c0*/  SHFL.BFLY PT, R0, R7, 0x1, 0x1f ;  /* 0x0c201f0007007f89 */ /* 0x000e2200000e0000 */
[----:B------:R-:W-:Y:S01]  /*62d0*/  IMAD.U32 R3, RZ, RZ, UR39 ;  /* 0x00000027ff037e24 */ /* 0x000fe2000f8e00ff */
[----:B------:R-:W-:Y:S02]  /*62e0*/  UIADD3 UR39, UR39, 0x1, URZ ;  /* 0x0000000127277890 */ /* 0x000fe4000fffe03f */
[----:B------:R-:W1:Y:S02]  /*62f0*/  SHFL.BFLY PT, R9, R8, 0x1, 0x1f ;  /* 0x0c201f0008097f89 */ /* 0x000e6400000e0000 */
[----:B------:R-:W-:-:S04]  /*6300*/  UISETP.NE.AND UP0, UPT, UR39, 0x2, UPT ;  /* 0x000000022700788c */ /* 0x000fc8000bf05270 */
[----:B------:R-:W-:Y:S02]  /*6310*/  USEL UR4, URZ, 0x1, UP0 ;  /* 0x000000013f047887 */ /* 0x000fe40008000000 */
[----:B------:R-:W-:Y:S02]  /*6320*/  USEL UR39, UR39, URZ, UP0 ;  /* 0x0000003f27277287 */ /* 0x000fe40008000000 */
[----:B------:R-:W-:Y:S01]  /*6330*/  ULOP3.LUT UR38, UR38, UR4, URZ, 0x3c, !UPT ;  /* 0x0000000426267292 */ /* 0x000fe2000f8e3c3f */
[----:B0-----:R-:W-:Y:S01]  /*6340*/  FADD.FTZ R12, R7, R0 ;  /* 0x00000000070c7221 */ /* 0x001fe20000010000 */
[----:B------:R-:W-:Y:S02]  /*6350*/  IMAD.MOV R0, RZ, RZ, -R18 ;  /* 0x000000ffff007224 */ /* 0x000fe400078e0a12 */
[----:B-1----:R-:W-:Y:S02]  /*6360*/  FADD.FTZ R13, R8, R9 ;  /* 0x00000009080d7221 */ /* 0x002fe40000010000 */
[----:B------:R-:W-:Y:S01]  /*6370*/  FSETP.NE.FTZ.AND P0, PT, R12, RZ, PT ;  /* 0x000000ff0c00720b */ /* 0x000fe20003f15000 */
[----:B------:R-:W-:Y:S01]  /*6380*/  IMAD.U32 R9, RZ, RZ, UR20 ;  /* 0x00000014ff097e24 */ /* 0x000fe2000f8e00ff */
[----:B------:R-:W-:-:S02]  /*6390*/  ISETP.NE.AND P2, PT, R17, R0, PT ;  /* 0x000000001100720c */ /* 0x000fc40003f45270 */
[----:B------:R-:W-:-:S09]  /*63a0*/  FSETP.NE.FTZ.AND P1, PT, R13, RZ, PT ;  /* 0x000000ff0d00720b */ /* 0x000fd20003f35000 */
[----:B------:R-:W0:Y:S01]  /*63b0*/  @P0 MUFU.RCP R10, R12 ;  /* 0x0000000c000a0308 */ /* 0x000e220000001000 */
[----:B------:R-:W-:Y:S01]  /*63c0*/  @P0 FMUL.FTZ R9, R9, 0.69314718246459960938 ;  /* 0x3f31721809090820 */ /* 0x000fe20000410000 */
[----:B------:R-:W-:Y:S02]  /*63d0*/  @!P2 IMAD R0, R3, 0x40, R2 ;  /* 0x000000400300a824 */ /* 0x000fe400078e0202 */
[----:B------:R-:W-:-:S03]  /*63e0*/  IMAD.MOV.U32 R3, RZ, RZ, -0x800000 ;  /* 0xff800000ff037424 */ /* 0x000fc600078e00ff */
[----:B------:R-:W-:Y:S01]  /*63f0*/  @!P2 LEA R11, R0, UR41, 0x2 ;  /* 0x00000029000bac11 */ /* 0x000fe2000f8e10ff */
[----:B------:R-:W-:Y:S01]  /*6400*/  @P1 MUFU.RCP R6, R13 ;  /* 0x0000000d00061308 */ /* 0x000fe20000001000 */
[----:B------:R-:W-:-:S07]  /*6410*/  IMAD.MOV.U32 R0, RZ, RZ, -0x800000 ;  /* 0xff800000ff007424 */ /* 0x000fce00078e00ff */
[----:B------:R-:W1:Y:S01]  /*6420*/  @P0 MUFU.LG2 R8, R12 ;  /* 0x0000000c00080308 */ /* 0x000e620000000c00 */
        /* <DEDUP_REMOVED lines=64> */
[----:B------:R0:W-:Y:S01]  /*6830*/  @!P2 STS [R11+0x28800], R10 ;  /* 0x0288000a0b00a388 */ /* 0x0001e20000000800 */
[----:B-1----:R-:W-:Y:S01]  /*6840*/  @P0 FMUL.FTZ R8, R8, 0.69314718246459960938 ;  /* 0x3f31721808080820 */ /* 0x002fe20000410000 */
[-C--:B------:R-:W-:Y:S01]  /*6850*/  FMUL.FTZ R26, R26, R6.reuse ;  /* 0x000000061a1a7220 */ /* 0x080fe20000410000 */
[-C--:B------:R-:W-:Y:S01]  /*6860*/  FMUL.FTZ R27, R27, R6.reuse ;  /* 0x000000061b1b7220 */ /* 0x080fe20000410000 */
[----:B------:R1:W-:Y:S01]  /*6870*/  @!P2 STS [R11+0x28820], R6 ;  /* 0x028820060b00a388 */ /* 0x0003e20000000800 */
[-C--:B------:R-:W-:Y:S01]  /*6880*/  FMUL.FTZ R30, R30, R6.reuse ;  /* 0x000000061e1e7220 */ /* 0x080fe20000410000 */
[-C--:B------:R-:W-:Y:S01]  /*6890*/  FMUL.FTZ R31, R31, R6.reuse ;  /* 0x000000061f1f7220 */ /* 0x080fe20000410000 */
[-C--:B------:R-:W-:Y:S01]  /*68a0*/  FMUL.FTZ R34, R34, R6.reuse ;  /* 0x0000000622227220 */ /* 0x080fe20000410000 */
[-C--:B------:R-:W-:Y:S01]  /*68b0*/  FMUL.FTZ R35, R35, R6.reuse ;  /* 0x0000000623237220 */ /* 0x080fe20000410000 */
[-C--:B------:R-:W-:Y:S01]  /*68c0*/  FMUL.FTZ R38, R38, R6.reuse ;  /* 0x0000000626267220 */ /* 0x080fe20000410000 */
[----:B0-----:R-:W0:Y:S01]  /*68d0*/  @P1 MUFU.LG2 R10, R13 ;  /* 0x0000000d000a1308 */ /* 0x001e220000000c00 */
[-C--:B------:R-:W-:Y:S01]  /*68e0*/  FMUL.FTZ R39, R39, R6.reuse ;  /* 0x0000000627277220 */ /* 0x080fe20000410000 */
[-C--:B------:R-:W-:Y:S01]  /*68f0*/  FMUL.FTZ R42, R42, R6.reuse ;  /* 0x000000062a2a7220 */ /* 0x080fe20000410000 */
[-C--:B------:R-:W-:Y:S01]  /*6900*/  FMUL.FTZ R43, R43, R6.reuse ;  /* 0x000000062b2b7220 */ /* 0x080fe20000410000 */
[----:B-1----:R-:W-:Y:S01]  /*6910*/  @P1 FMUL.FTZ R11, R14, 0.69314718246459960938 ;  /* 0x3f3172180e0b1820 */ /* 0x002fe20000410000 */
        /* <DEDUP_REMOVED lines=12> */
[----:B0-----:R-:W-:Y:S01]  /*69e0*/  @P1 FMUL.FTZ R10, R10, 0.69314718246459960938 ;  /* 0x3f3172180a0a1820 */ /* 0x001fe20000410000 */
        /* <DEDUP_REMOVED lines=42> */
[----:B------:R-:W-:Y:S01]  /*6c90*/  @P0 FFMA.FTZ R3, R9, R4, R8 ;  /* 0x0000000409030223 */ /* 0x000fe20000010008 */
[----:B------:R-:W-:Y:S01]  /*6ca0*/  @P1 FFMA.FTZ R0, R11, R5, R10 ;  /* 0x000000050b001223 */ /* 0x000fe2000001000a */
[----:B------:R-:W-:Y:S06]  /*6cb0*/  BAR.ARV 0xe, 0x100 ;  /* 0x0384000000007b1d */ /* 0x000fec0000002000 */
.L_x_18:
[----:B------:R-:W0:Y:S01]  /*6cc0*/  S2UR UR6, SR_SWINHI ;  /* 0x00000000000679c3 */ /* 0x000e220000002f00 */
[----:B------:R-:W1:Y:S01]  /*6cd0*/  SHFL.IDX PT, R6, R210, RZ, 0x1f ;  /* 0x00001fffd2067589 */ /* 0x000e6200000e0000 */
[----:B------:R-:W-:Y:S01]  /*6ce0*/  IMAD R9, R211, 0x40, R16 ;  /* 0x00000040d3097824 */ /* 0x000fe200078e0210 */
[----:B------:R-:W-:Y:S01]  /*6cf0*/  F2FP.F16.F32.PACK_AB R96, R97, R96 ;  /* 0x000000606160723e */ /* 0x000fe200000000ff */
[----:B------:R-:W-:Y:S01]  /*6d00*/  ULDC UR7, c[0x0][0xc44] ;  /* 0x0003110000077ab9 */ /* 0x000fe20000000800 */
[----:B------:R-:W-:Y:S01]  /*6d10*/  F2FP.F16.F32.PACK_AB R97, R99, R98 ;  /* 0x000000626361723e */ /* 0x000fe200000000ff */
[----:B------:R-:W-:Y:S01]  /*6d20*/  USHF.R.S32.HI UR11, URZ, 0x1f, UR45 ;  /* 0x0000001f3f0b7899 */ /* 0x000fe2000801142d */
[----:B------:R-:W-:Y:S02]  /*6d30*/  F2FP.F16.F32.PACK_AB R104, R105, R104 ;  /* 0x000000686968723e */ /* 0x000fe400000000ff */
[----:B------:R-:W-:Y:S02]  /*6d40*/  F2FP.F16.F32.PACK_AB R98, R101, R100 ;  /* 0x000000646562723e */ /* 0x000fe400000000ff */
[----:B------:R-:W-:-:S02]  /*6d50*/  F2FP.F16.F32.PACK_AB R99, R103, R102 ;  /* 0x000000666763723e */ /* 0x000fc400000000ff */
[----:B------:R-:W-:Y:S02]  /*6d60*/  F2FP.F16.F32.PACK_AB R105, R107, R106 ;  /* 0x0000006a6b69723e */ /* 0x000fe400000000ff */
[----:B------:R-:W-:Y:S02]  /*6d70*/  F2FP.F16.F32.PACK_AB R106, R109, R108 ;  /* 0x0000006c6d6a723e */ /* 0x000fe400000000ff */
[----:B------:R-:W-:Y:S02]  /*6d80*/  F2FP.F16.F32.PACK_AB R107, R152, R92 ;  /* 0x0000005c986b723e */ /* 0x000fe400000000ff */
[----:B------:R-:W-:Y:S02]  /*6d90*/  F2FP.F16.F32.PACK_AB R112, R113, R112 ;  /* 0x000000707170723e */ /* 0x000fe400000000ff */
[----:B------:R-:W-:Y:S02]  /*6da0*/  F2FP.F16.F32.PACK_AB R113, R155, R153 ;  /* 0x000000999b71723e */ /* 0x000fe400000000ff */
[----:B------:R-:W-:Y:S01]  /*6db0*/  F2FP.F16.F32.PACK_AB R120, R121, R120 ;  /* 0x000000787978723e */ /* 0x000fe200000000ff */
[----:B------:R-:W-:Y:S01]  /*6dc0*/  UMOV UR4, UR41 ;  /* 0x0000002900047c82 */ /* 0x000fe20008000000 */
[----:B0-----:R-:W-:Y:S01]  /*6dd0*/  UMOV UR5, UR6 ;  /* 0x0000000600057c82 */ /* 0x001fe20008000000 */
[----:B------:R-:W-:Y:S01]  /*6de0*/  BAR.SYNC.DEFER_BLOCKING 0x1, 0x100 ;  /* 0x0044000000007b1d */ /* 0x000fe20000010000 */
[----:B------:R-:W-:Y:S01]  /*6df0*/  IMAD.U32 R110, RZ, RZ, UR4 ;  /* 0x00000004ff6e7e24 */ /* 0x000fe2000f8e00ff */
[----:B-1----:R-:W-:Y:S01]  /*6e00*/  ISETP.NE.AND P0, PT, R6, RZ, PT ;  /* 0x000000ff0600720c */ /* 0x002fe20003f05270 */
[----:B------:R-:W-:Y:S01]  /*6e10*/  IMAD.U32 R111, RZ, RZ, UR5 ;  /* 0x00000005ff6f7e24 */ /* 0x000fe2000f8e00ff */
[----:B------:R-:W-:Y:S01]  /*6e20*/  F2FP.F16.F32.PACK_AB R121, R159, R158 ;  /* 0x0000009e9f79723e */ /* 0x000fe200000000ff */
[----:B------:R-:W-:Y:S01]  /*6e30*/  UIADD3 UR5, -UR45, URZ, URZ ;  /* 0x0000003f2d057290 */ /* 0x000fe2000fffe13f */
[----:B------:R-:W-:Y:S01]  /*6e40*/  F2FP.F16.F32.PACK_AB R128, R129, R128 ;  /* 0x000000808180723e */ /* 0x000fe200000000ff */
[--C-:B------:R-:W-:Y:S01]  /*6e50*/  IMAD.WIDE R4, R215, 0x2, R110.reuse ;  /* 0x00000002d7047825 */ /* 0x100fe200078e026e */
[----:B------:R-:W-:Y:S01]  /*6e60*/  F2FP.F16.F32.PACK_AB R129, R164, R163 ;  /* 0x000000a3a481723e */ /* 0x000fe200000000ff */
[----:B------:R-:W-:Y:S01]  /*6e70*/  UIMAD UR7, UR7, UR5, UR44 ;  /* 0x00000005070772a4 */ /* 0x000fe2000f8e022c */
[----:B------:R-:W-:Y:S01]  /*6e80*/  F2FP.F16.F32.PACK_AB R144, R145, R144 ;  /* 0x000000909190723e */ /* 0x000fe200000000ff */
[----:B------:R-:W-:Y:S01]  /*6e90*/  IMAD.WIDE R110, R9, 0x2, R110 ;  /* 0x00000002096e7825 */ /* 0x000fe200078e026e */
[C---:B------:R-:W-:Y:S01]  /*6ea0*/  IADD3 R21, P2, R4.reuse, 0x20, RZ ;  /* 0x0000002004157810 */ /* 0x040fe20007f5e0ff */
[----:B------:R-:W-:Y:S01]  /*6eb0*/  ULDC UR4, c[0x0][0xc] ;  /* 0x0000030000047ab9 */ /* 0x000fe20000000800 */
[C---:B------:R-:W-:Y:S01]  /*6ec0*/  IADD3 R33, P3, R4.reuse, 0x40, RZ ;  /* 0x0000004004217810 */ /* 0x040fe20007f7e0ff */
[----:B------:R-:W-:Y:S01]  /*6ed0*/  UIADD3 UR47, UR4, UR47, URZ ;  /* 0x0000002f042f7290 */ /* 0x000fe2000fffe03f */
[----:B------:R-:W-:Y:S01]  /*6ee0*/  LOP3.LUT R8, R21, 0x380, RZ, 0xc0, !PT ;  /* 0x0000038015087812 */ /* 0x000fe200078ec0ff */
[--C-:B------:R-:W-:Y:S01]  /*6ef0*/  IMAD.X R9, RZ, RZ, R5.reuse, P2 ;  /* 0x000000ffff097224 */ /* 0x100fe200010e0605 */
[----:B------:R-:W-:Y:S01]  /*6f00*/  IADD3 R32, P6, R4, 0x2020, RZ ;  /* 0x0000202004207810 */ /* 0x000fe20007fde0ff */
[--C-:B------:R-:W-:Y:S01]  /*6f10*/  IMAD.X R11, RZ, RZ, R5.reuse, P3 ;  /* 0x000000ffff0b7224 */ /* 0x100fe200018e0605 */
[----:B------:R-:W-:Y:S01]  /*6f20*/  SHF.R.U64 R8, R8, 0x3, RZ ;  /* 0x0000000308087819 */ /* 0x000fe200000012ff */
[----:B------:R-:W-:Y:S01]  /*6f30*/  USHF.R.S32.HI UR10, URZ, 0x1f, UR7 ;  /* 0x0000001f3f0a7899 */ /* 0x000fe20008011407 */
[----:B------:R-:W-:Y:S01]  /*6f40*/  IADD3 R37, P4, R4, 0x60, RZ ;  /* 0x0000006004257810 */ /* 0x000fe20007f9e0ff */
[----:B------:R-:W-:Y:S01]  /*6f50*/  IMAD.X R49, RZ, RZ, R5, P6 ;  /* 0x000000ffff317224 */ /* 0x000fe200030e0605 */
[----:B------:R-:W-:-:S02]  /*6f60*/  LOP3.LUT R8, R8, R21, RZ, 0x3c, !PT ;  /* 0x0000001508087212 */ /* 0x000fc400078e3cff */
[----:B------:R-:W-:Y:S01]  /*6f70*/  IADD3 R41, P5, R4, 0x2000, RZ ;  /* 0x0000200004297810 */ /* 0x000fe20007fbe0ff */
[--C-:B------:R-:W-:Y:S01]  /*6f80*/  IMAD.X R25, RZ, RZ, R5.reuse, P4 ;  /* 0x000000ffff197224 */ /* 0x100fe200020e0605 */
[----:B------:R-:W-:Y:S02]  /*6f90*/  LOP3.LUT R21, R32, 0x380, RZ, 0xc0, !PT ;  /* 0x0000038020157812 */ /* 0x000fe400078ec0ff */
[----:B------:R-:W-:Y:S01]  /*6fa0*/  IADD3 R36, P3, R4, 0x4000, RZ ;  /* 0x0000400004247810 */ /* 0x000fe20007f7e0ff */
[--C-:B------:R-:W-:Y:S01]  /*6fb0*/  IMAD.X R29, RZ, RZ, R5.reuse, P5 ;  /* 0x000000ffff1d7224 */ /* 0x100fe200028e0605 */
[----:B------:R-:W-:Y:S02]  /*6fc0*/  LOP3.LUT R14, R37, 0x380, RZ, 0xc0, !PT ;  /* 0x00000380250e7812 */ /* 0x000fe400078ec0ff */
[----:B------:R-:W-:Y:S01]  /*6fd0*/  LOP3.LUT R20, R41, 0x380, RZ, 0xc0, !PT ;  /* 0x0000038029147812 */ /* 0x000fe200078ec0ff */
[----:B------:R-:W-:Y:S01]  /*6fe0*/  IMAD.X R123, RZ, RZ, R5, P3 ;  /* 0x000000ffff7b7224 */ /* 0x000fe200018e0605 */
[----:B------:R-:W-:-:S02]  /*6ff0*/  SHF.R.U64 R21, R21, 0x3, RZ ;  /* 0x0000000315157819 */ /* 0x000fc400000012ff */
[----:B------:R-:W-:Y:S02]  /*7000*/  SHF.R.U64 R14, R14, 0x3, RZ ;  /* 0x000000030e0e7819 */ /* 0x000fe400000012ff */
[C---:B------:R-:W-:Y:S02]  /*7010*/  IADD3 R45, P1, R4.reuse, 0x2040, RZ ;  /* 0x00002040042d7810 */ /* 0x040fe40007f3e0ff */
[----:B------:R-:W-:Y:S02]  /*7020*/  IADD3 R12, P3, R4, 0x6040, RZ ;  /* 0x00006040040c7810 */ /* 0x000fe40007f7e0ff */
[----:B------:R-:W-:Y:S01]  /*7030*/  SHF.R.U64 R20, R20, 0x3, RZ ;  /* 0x0000000314147819 */ /* 0x000fe200000012ff */
[----:B------:R-:W-:Y:S01]  /*7040*/  IMAD.X R115, RZ, RZ, R5, P1 ;  /* 0x000000ffff737224 */ /* 0x000fe200008e0605 */
[----:B------:R-:W-:Y:S02]  /*7050*/  LOP3.LUT R48, R21, R32, RZ, 0x3c, !PT ;  /* 0x0000002015307212 */ /* 0x000fe400078e3cff */
[----:B------:R-:W-:-:S02]  /*7060*/  IADD3 R53, P2, R4, 0x2060, RZ ;  /* 0x0000206004357810 */ /* 0x000fc40007f5e0ff */
[----:B------:R-:W-:Y:S02]  /*7070*/  IADD3 R57, P4, R4, 0x4020, RZ ;  /* 0x0000402004397810 */ /* 0x000fe40007f9e0ff */
[----:B------:R-:W-:Y:S01]  /*7080*/  LOP3.LUT R21, R36, 0x380, RZ, 0xc0, !PT ;  /* 0x0000038024157812 */ /* 0x000fe200078ec0ff */
[--C-:B------:R-:W-:Y:S01]  /*7090*/  IMAD.X R119, RZ, RZ, R5.reuse, P2 ;  /* 0x000000ffff777224 */ /* 0x100fe200010e0605 */
[----:B------:R-:W-:Y:S01]  /*70a0*/  LOP3.LUT R24, R14, R37, RZ, 0x3c, !PT ;  /* 0x000000250e187212 */ /* 0x000fe200078e3cff */
[----:B------:R-:W-:Y:S01]  /*70b0*/  IMAD.X R127, RZ, RZ, R5, P4 ;  /* 0x000000ffff7f7224 */ /* 0x000fe200020e0605 */
[----:B------:R-:W-:Y:S02]  /*70c0*/  LOP3.LUT R28, R20, R41, RZ, 0x3c, !PT ;  /* 0x00000029141c7212 */ /* 0x000fe400078e3cff */
[----:B------:R-:W-:Y:S02]  /*70d0*/  LOP3.LUT R37, R12, 0x380, RZ, 0xc0, !PT ;  /* 0x000003800c257812 */ /* 0x000fe400078ec0ff */
[----:B------:R-:W-:-:S02]  /*70e0*/  LOP3.LUT R20, R53, 0x380, RZ, 0xc0, !PT ;  /* 0x0000038035147812 */ /* 0x000fc400078ec0ff */
[----:B------:R-:W-:Y:S02]  /*70f0*/  LOP3.LUT R32, R57, 0x380, RZ, 0xc0, !PT ;  /* 0x0000038039207812 */ /* 0x000fe400078ec0ff */
[----:B------:R-:W-:Y:S02]  /*7100*/  SHF.R.U64 R21, R21, 0x3, RZ ;  /* 0x0000000315157819 */ /* 0x000fe400000012ff */
[C---:B------:R-:W-:Y:S02]  /*7110*/  IADD3 R40, P1, R4.reuse, 0x6000, RZ ;  /* 0x0000600004287810 */ /* 0x040fe40007f3e0ff */
[C---:B------:R-:W-:Y:S02]  /*7120*/  IADD3 R69, P2, R4.reuse, 0x6020, RZ ;  /* 0x0000602004457810 */ /* 0x040fe40007f5e0ff */
[----:B------:R-:W-:Y:S01]  /*7130*/  SHF.R.U64 R37, R37, 0x3, RZ ;  /* 0x0000000325257819 */ /* 0x000fe200000012ff */
[--C-:B------:R-:W-:Y:S01]  /*7140*/  IMAD.X R139, RZ, RZ, R5.reuse, P1 ;  /* 0x000000ffff8b7224 */ /* 0x100fe200008e0605 */
[----:B------:R-:W-:Y:S01]  /*7150*/  LOP3.LUT R13, R4, 0x380, RZ, 0xc0, !PT ;  /* 0x00000380040d7812 */ /* 0x000fe200078ec0ff */
[----:B------:R-:W-:Y:S01]  /*7160*/  IMAD.X R143, RZ, RZ, R5, P2 ;  /* 0x000000ffff8f7224 */ /* 0x000fe200010e0605 */
[----:B------:R-:W-:-:S02]  /*7170*/  SHF.R.U64 R20, R20, 0x3, RZ ;  /* 0x0000000314147819 */ /* 0x000fc400000012ff */
[----:B------:R-:W-:Y:S02]  /*7180*/  SHF.R.U64 R32, R32, 0x3, RZ ;  /* 0x0000000320207819 */ /* 0x000fe400000012ff */
[----:B------:R-:W-:Y:S02]  /*7190*/  LOP3.LUT R122, R21, R36, RZ, 0x3c, !PT ;  /* 0x00000024157a7212 */ /* 0x000fe400078e3cff */
[----:B------:R-:W-:Y:S02]  /*71a0*/  IADD3 R65, P6, R4, 0x4060, RZ ;  /* 0x0000406004417810 */ /* 0x000fe40007fde0ff */
[----:B------:R-:W-:Y:S02]  /*71b0*/  LOP3.LUT R10, R33, 0x380, RZ, 0xc0, !PT ;  /* 0x00000380210a7812 */ /* 0x000fe400078ec0ff */
[----:B------:R-:W-:Y:S01]  /*71c0*/  LOP3.LUT R21, R40, 0x380, RZ, 0xc0, !PT ;  /* 0x0000038028157812 */ /* 0x000fe200078ec0ff */
[----:B------:R-:W-:Y:S01]  /*71d0*/  IMAD.X R135, RZ, RZ, R5, P6 ;  /* 0x000000ffff877224 */ /* 0x000fe200030e0605 */
[----:B------:R-:W-:-:S02]  /*71e0*/  LOP3.LUT R12, R37, R12, RZ, 0x3c, !PT ;  /* 0x0000000c250c7212 */ /* 0x000fc400078e3cff */
[----:B------:R-:W-:Y:S02]  /*71f0*/  IADD3 R6, P4, R4, 0x6060, RZ ;  /* 0x0000606004067810 */ /* 0x000fe40007f9e0ff */
[----:B------:R-:W-:Y:S02]  /*7200*/  SHF.R.U64 R13, R13, 0x3, RZ ;  /* 0x000000030d0d7819 */ /* 0x000fe400000012ff */
[----:B------:R-:W-:Y:S01]  /*7210*/  LOP3.LUT R118, R20, R53, RZ, 0x3c, !PT ;  /* 0x0000003514767212 */ /* 0x000fe200078e3cff */
[----:B------:R-:W-:Y:S01]  /*7220*/  IMAD.X R15, RZ, RZ, R5, P4 ;  /* 0x000000ffff0f7224 */ /* 0x000fe200020e0605 */
[----:B------:R-:W-:Y:S02]  /*7230*/  LOP3.LUT R126, R32, R57, RZ, 0x3c, !PT ;  /* 0x00000039207e7212 */ /* 0x000fe400078e3cff */
[----:B------:R-:W-:Y:S02]  /*7240*/  IADD3 R37, P2, R110, 0x3000, RZ ;  /* 0x000030006e257810 */ /* 0x000fe40007f5e0ff */
[----:B------:R-:W-:-:S02]  /*7250*/  SHF.R.U64 R10, R10, 0x3, RZ ;  /* 0x000000030a0a7819 */ /* 0x000fc400000012ff */
[----:B------:R-:W-:Y:S02]  /*7260*/  LOP3.LUT R14, R45, 0x380, RZ, 0xc0, !PT ;  /* 0x000003802d0e7812 */ /* 0x000fe400078ec0ff */
[----:B------:R-:W-:Y:S02]  /*7270*/  LOP3.LUT R20, R65, 0x380, RZ, 0xc0, !PT ;  /* 0x0000038041147812 */ /* 0x000fe400078ec0ff */
[----:B------:R-:W-:Y:S02]  /*7280*/  LOP3.LUT R32, R69, 0x380, RZ, 0xc0, !PT ;  /* 0x0000038045207812 */ /* 0x000fe400078ec0ff */
[----:B------:R-:W-:Y:S02]  /*7290*/  SHF.R.U64 R21, R21, 0x3, RZ ;  /* 0x0000000315157819 */ /* 0x000fe400000012ff */
[----:B------:R-:W-:Y:S02]  /*72a0*/  IADD3 R61, P5, R4, 0x4040, RZ ;  /* 0x00004040043d7810 */ /* 0x000fe40007fbe0ff */
[----:B------:R-:W-:Y:S01]  /*72b0*/  LOP3.LUT R4, R13, R4, RZ, 0x3c, !PT ;  /* 0x000000040d047212 */ /* 0x000fe200078e3cff */
[--C-:B------:R-:W-:Y:S01]  /*72c0*/  IMAD.X R13, RZ, RZ, R5.reuse, P3 ;  /* 0x000000ffff0d7224 */ /* 0x100fe200018e0605 */
[----:B------:R-:W-:Y:S01]  /*72d0*/  LOP3.LUT R36, R37, 0x380, RZ, 0xc0, !PT ;  /* 0x0000038025247812 */ /* 0x000fe200078ec0ff */
[----:B------:R-:W-:Y:S01]  /*72e0*/  IMAD.X R131, RZ, RZ, R5, P5 ;  /* 0x000000ffff837224 */ /* 0x000fe200028e0605 */
[----:B------:R-:W-:-:S02]  /*72f0*/  LOP3.LUT R10, R10, R33, RZ, 0x3c, !PT ;  /* 0x000000210a0a7212 */ /* 0x000fc400078e3cff */
[----:B------:R-:W-:Y:S02]  /*7300*/  SHF.R.U64 R14, R14, 0x3, RZ ;  /* 0x000000030e0e7819 */ /* 0x000fe400000012ff */
[----:B------:R-:W-:Y:S02]  /*7310*/  SHF.R.U64 R20, R20, 0x3, RZ ;  /* 0x0000000314147819 */ /* 0x000fe400000012ff */
[----:B------:R-:W-:Y:S02]  /*7320*/  SHF.R.U64 R32, R32, 0x3, RZ ;  /* 0x0000000320207819 */ /* 0x000fe400000012ff */
[----:B------:R-:W-:Y:S02]  /*7330*/  LOP3.LUT R138, R21, R40, RZ, 0x3c, !PT ;  /* 0x00000028158a7212 */ /* 0x000fe400078e3cff */
[C---:B------:R-:W-:Y:S02]  /*7340*/  IADD3 R21, P4, R110.reuse, 0x1000, RZ ;  /* 0x000010006e157810 */ /* 0x040fe40007f9e0ff */
[----:B------:R-:W-:-:S02]  /*7350*/  IADD3 R33, P3, R110, 0x2000, RZ ;  /* 0x000020006e217810 */ /* 0x000fc40007f7e0ff */
[----:B------:R-:W-:Y:S02]  /*7360*/  SHF.R.U64 R36, R36, 0x3, RZ ;  /* 0x0000000324247819 */ /* 0x000fe400000012ff */
[----:B------:R-:W-:Y:S02]  /*7370*/  LOP3.LUT R114, R14, R45, RZ, 0x3c, !PT ;  /* 0x0000002d0e727212 */ /* 0x000fe400078e3cff */
[----:B------:R-:W-:Y:S02]  /*7380*/  LOP3.LUT R134, R20, R65, RZ, 0x3c, !PT ;  /* 0x0000004114867212 */ /* 0x000fe400078e3cff */
[----:B------:R-:W-:Y:S02]  /*7390*/  LOP3.LUT R142, R32, R69, RZ, 0x3c, !PT ;  /* 0x00000045208e7212 */ /* 0x000fe400078e3cff */
[----:B------:R-:W-:Y:S02]  /*73a0*/  LOP3.LUT R14, R61, 0x380, RZ, 0xc0, !PT ;  /* 0x000003803d0e7812 */ /* 0x000fe400078ec0ff */
[----:B------:R-:W-:-:S02]  /*73b0*/  LOP3.LUT R20, R21, 0x380, RZ, 0xc0, !PT ;  /* 0x0000038015147812 */ /* 0x000fc400078ec0ff */
[----:B------:R-:W-:Y:S02]  /*73c0*/  LOP3.LUT R32, R33, 0x380, RZ, 0xc0, !PT ;  /* 0x0000038021207812 */ /* 0x000fe400078ec0ff */
[----:B------:R-:W-:Y:S02]  /*73d0*/  LOP3.LUT R41, R6, 0x380, RZ, 0xc0, !PT ;  /* 0x0000038006297812 */ /* 0x000fe400078ec0ff */
[----:B------:R-:W-:Y:S01]  /*73e0*/  LOP3.LUT R36, R36, R37, RZ, 0x3c, !PT ;  /* 0x0000002524247212 */ /* 0x000fe200078e3cff */
[----:B------:R-:W-:Y:S01]  /*73f0*/  IMAD.X R37, RZ, RZ, R111, P2 ;  /* 0x000000ffff257224 */ /* 0x000fe200010e066f */
[----:B------:R-:W-:Y:S02]  /*7400*/  SHF.R.U64 R14, R14, 0x3, RZ ;  /* 0x000000030e0e7819 */ /* 0x000fe400000012ff */
[----:B------:R-:W-:Y:S02]  /*7410*/  SHF.R.U64 R20, R20, 0x3, RZ ;  /* 0x0000000314147819 */ /* 0x000fe400000012ff */
[----:B------:R-:W-:-:S02]  /*7420*/  SHF.R.U64 R32, R32, 0x3, RZ ;  /* 0x0000000320207819 */ /* 0x000fc400000012ff */
[----:B------:R-:W-:Y:S02]  /*7430*/  IADD3 R65, P2, R110, 0x9000, RZ ;  /* 0x000090006e417810 */ /* 0x000fe40007f5e0ff */
[----:B------:R-:W-:Y:S02]  /*7440*/  SHF.R.U64 R41, R41, 0x3, RZ ;  /* 0x0000000329297819 */ /* 0x000fe400000012ff */
[----:B------:R-:W-:Y:S02]  /*7450*/  LOP3.LUT R130, R14, R61, RZ, 0x3c, !PT ;  /* 0x0000003d0e827212 */ /* 0x000fe400078e3cff */
[----:B------:R-:W-:Y:S01]  /*7460*/  LOP3.LUT R20, R20, R21, RZ, 0x3c, !PT ;  /* 0x0000001514147212 */ /* 0x000fe200078e3cff */
[--C-:B------:R-:W-:Y:S01]  /*7470*/  IMAD.X R21, RZ, RZ, R111.reuse, P4 ;  /* 0x000000ffff157224 */ /* 0x100fe200020e066f */
[----:B------:R-:W-:Y:S01]  /*7480*/  LOP3.LUT R32, R32, R33, RZ, 0x3c, !PT ;  /* 0x0000002120207212 */ /* 0x000fe200078e3cff */
[----:B------:R-:W-:Y:S01]  /*7490*/  IMAD.X R33, RZ, RZ, R111, P3 ;  /* 0x000000ffff217224 */ /* 0x000fe200018e066f */
[----:B------:R-:W-:-:S02]  /*74a0*/  LOP3.LUT R64, R65, 0x380, RZ, 0xc0, !PT ;  /* 0x0000038041407812 */ /* 0x000fc400078ec0ff */
[----:B------:R-:W-:Y:S02]  /*74b0*/  LOP3.LUT R14, R41, R6, RZ, 0x3c, !PT ;  /* 0x00000006290e7212 */ /* 0x000fe400078e3cff */
[C---:B------:R-:W-:Y:S02]  /*74c0*/  IADD3 R41, P1, R110.reuse, 0x4000, RZ ;  /* 0x000040006e297810 */ /* 0x040fe40007f3e0ff */
[C---:B------:R-:W-:Y:S02]  /*74d0*/  IADD3 R45, P6, R110.reuse, 0x5000, RZ ;  /* 0x000050006e2d7810 */ /* 0x040fe40007fde0ff */
[C---:B------:R-:W-:Y:S02]  /*74e0*/  IADD3 R53, P5, R110.reuse, 0x6000, RZ ;  /* 0x000060006e357810 */ /* 0x040fe40007fbe0ff */
[C---:B------:R-:W-:Y:S02]  /*74f0*/  IADD3 R57, P4, R110.reuse, 0x7000, RZ ;  /* 0x000070006e397810 */ /* 0x040fe40007f9e0ff */
[----:B------:R-:W-:-:S02]  /*7500*/  IADD3 R61, P3, R110, 0x8000, RZ ;  /* 0x000080006e3d7810 */ /* 0x000fc40007f7e0ff */
[----:B------:R-:W-:Y:S02]  /*7510*/  SHF.R.U64 R64, R64, 0x3, RZ ;  /* 0x0000000340407819 */ /* 0x000fe400000012ff */
[----:B------:R-:W-:Y:S02]  /*7520*/  LOP3.LUT R40, R41, 0x380, RZ, 0xc0, !PT ;  /* 0x0000038029287812 */ /* 0x000fe400078ec0ff */
[----:B------:R-:W-:Y:S02]  /*7530*/  LOP3.LUT R44, R45, 0x380, RZ, 0xc0, !PT ;  /* 0x000003802d2c7812 */ /* 0x000fe400078ec0ff */
[----:B------:R-:W-:Y:S02]  /*7540*/  LOP3.LUT R52, R53, 0x380, RZ, 0xc0, !PT ;  /* 0x0000038035347812 */ /* 0x000fe400078ec0ff */
[----:B------:R-:W-:Y:S02]  /*7550*/  LOP3.LUT R56, R57, 0x380, RZ, 0xc0, !PT ;  /* 0x0000038039387812 */ /* 0x000fe400078ec0ff */
[----:B------:R-:W-:-:S02]  /*7560*/  LOP3.LUT R60, R61, 0x380, RZ, 0xc0, !PT ;  /* 0x000003803d3c7812 */ /* 0x000fc400078ec0ff */
[----:B------:R-:W-:Y:S02]  /*7570*/  MOV R223, R4 ;  /* 0x0000000400df7202 */ /* 0x000fe40000000f00 */
[----:B------:R-:W-:Y:S01]  /*7580*/  LOP3.LUT R64, R64, R65, RZ, 0x3c, !PT ;  /* 0x0000004140407212 */ /* 0x000fe200078e3cff */
[----:B------:R-:W-:Y:S01]  /*7590*/  IMAD.X R65, RZ, RZ, R111, P2 ;  /* 0x000000ffff417224 */ /* 0x000fe200010e066f */
[----:B------:R-:W-:Y:S02]  /*75a0*/  F2FP.F16.F32.PACK_AB R5, R27, R26 ;  /* 0x0000001a1b05723e */ /* 0x000fe400000000ff */
[----:B------:R-:W-:Y:S02]  /*75b0*/  LOP3.LUT R26, R110, 0x380, RZ, 0xc0, !PT ;  /* 0x000003806e1a7812 */ /* 0x000fe400078ec0ff */
[----:B------:R-:W-:Y:S02]  /*75c0*/  SHF.R.U64 R40, R40, 0x3, RZ ;  /* 0x0000000328287819 */ /* 0x000fe400000012ff */
[----:B------:R-:W-:-:S02]  /*75d0*/  SHF.R.U64 R44, R44, 0x3, RZ ;  /* 0x000000032c2c7819 */ /* 0x000fc400000012ff */
[----:B------:R-:W-:Y:S02]  /*75e0*/  SHF.R.U64 R52, R52, 0x3, RZ ;  /* 0x0000000334347819 */ /* 0x000fe400000012ff */
[----:B------:R-:W-:Y:S02]  /*75f0*/  SHF.R.U64 R56, R56, 0x3, RZ ;  /* 0x0000000338387819 */ /* 0x000fe400000012ff */
[----:B------:R-:W-:Y:S02]  /*7600*/  SHF.R.U64 R60, R60, 0x3, RZ ;  /* 0x000000033c3c7819 */ /* 0x000fe400000012ff */
[----:B------:R-:W-:Y:S02]  /*7610*/  IADD3 R27, P2, R110, 0xf000, RZ ;  /* 0x0000f0006e1b7810 */ /* 0x000fe40007f5e0ff */
[----:B------:R-:W-:Y:S02]  /*7620*/  F2FP.F16.F32.PACK_AB R6, R7, R205 ;  /* 0x000000cd0706723e */ /* 0x000fe400000000ff */
[----:B------:R-:W-:Y:S01]  /*7630*/  F2FP.F16.F32.PACK_AB R4, R206, R208 ;  /* 0x000000d0ce04723e */ /* 0x000fe200000000ff */
[----:B------:R-:W-:Y:S01]  /*7640*/  IMAD.X R89, RZ, RZ, R111, P2 ;  /* 0x000000ffff597224 */ /* 0x000fe200010e066f */
[----:B------:R-:W-:-:S02]  /*7650*/  F2FP.F16.F32.PACK_AB R7, R31, R30 ;  /* 0x0000001e1f07723e */ /* 0x000fc400000000ff */
[----:B------:R-:W-:Y:S02]  /*7660*/  SHF.R.U64 R31, R26, 0x3, RZ ;  /* 0x000000031a1f7819 */ /* 0x000fe400000012ff */
[----:B------:R-:W-:Y:S01]  /*7670*/  LOP3.LUT R40, R40, R41, RZ, 0x3c, !PT ;  /* 0x0000002928287212 */ /* 0x000fe200078e3cff */
[--C-:B------:R-:W-:Y:S01]  /*7680*/  IMAD.X R41, RZ, RZ, R111.reuse, P1 ;  /* 0x000000ffff297224 */ /* 0x100fe200008e066f */
[----:B------:R-:W-:Y:S01]  /*7690*/  LOP3.LUT R44, R44, R45, RZ, 0x3c, !PT ;  /* 0x0000002d2c2c7212 */ /* 0x000fe200078e3cff */
[--C-:B------:R-:W-:Y:S01]  /*76a0*/  IMAD.X R45, RZ, RZ, R111.reuse, P6 ;  /* 0x000000ffff2d7224 */ /* 0x100fe200030e066f */
[----:B------:R-:W-:Y:S01]  /*76b0*/  LOP3.LUT R52, R52, R53, RZ, 0x3c, !PT ;  /* 0x0000003534347212 */ /* 0x000fe200078e3cff */
[--C-:B------:R-:W-:Y:S01]  /*76c0*/  IMAD.X R53, RZ, RZ, R111.reuse, P5 ;  /* 0x000000ffff357224 */ /* 0x100fe200028e066f */
[----:B------:R-:W-:Y:S01]  /*76d0*/  LOP3.LUT R56, R56, R57, RZ, 0x3c, !PT ;  /* 0x0000003938387212 */ /* 0x000fe200078e3cff */
[--C-:B------:R-:W-:Y:S01]  /*76e0*/  IMAD.X R57, RZ, RZ, R111.reuse, P4 ;  /* 0x000000ffff397224 */ /* 0x100fe200020e066f */
[----:B------:R-:W-:Y:S01]  /*76f0*/  LOP3.LUT R60, R60, R61, RZ, 0x3c, !PT ;  /* 0x0000003d3c3c7212 */ /* 0x000fe200078e3cff */
[----:B------:R-:W-:Y:S01]  /*7700*/  IMAD.X R61, RZ, RZ, R111, P3 ;  /* 0x000000ffff3d7224 */ /* 0x000fe200018e066f */
[----:B------:R-:W-:Y:S01]  /*7710*/  LOP3.LUT R26, R27, 0x380, RZ, 0xc0, !PT ;  /* 0x000003801b1a7812 */ /* 0x000fe200078ec0ff */
[----:B------:R0:W-:Y:S01]  /*7720*/  STSM.16.M88.4 [R223], R4 ;  /* 0x00000004df007844 */ /* 0x0001e20000000200 */
[----:B------:R-:W-:-:S02]  /*7730*/  IADD3 R69, P1, R110, 0xa000, RZ ;  /* 0x0000a0006e457810 */ /* 0x000fc40007f3e0ff */
[C---:B------:R-:W-:Y:S02]  /*7740*/  IADD3 R73, P6, R110.reuse, 0xb000, RZ ;  /* 0x0000b0006e497810 */ /* 0x040fe40007fde0ff */
[C---:B------:R-:W-:Y:S02]  /*7750*/  IADD3 R77, P5, R110.reuse, 0xc000, RZ ;  /* 0x0000c0006e4d7810 */ /* 0x040fe40007fbe0ff */
[C---:B------:R-:W-:Y:S02]  /*7760*/  IADD3 R81, P4, R110.reuse, 0xd000, RZ ;  /* 0x0000d0006e517810 */ /* 0x040fe40007f9e0ff */
[----:B------:R-:W-:Y:S02]  /*7770*/  IADD3 R85, P3, R110, 0xe000, RZ ;  /* 0x0000e0006e557810 */ /* 0x000fe40007f7e0ff */
[----:B------:R-:W-:Y:S02]  /*7780*/  LOP3.LUT R110, R31, R110, RZ, 0x3c, !PT ;  /* 0x0000006e1f6e7212 */ /* 0x000fe400078e3cff */
[----:B------:R-:W-:-:S02]  /*7790*/  SHF.R.U64 R26, R26, 0x3, RZ ;  /* 0x000000031a1a7819 */ /* 0x000fc400000012ff */
[----:B------:R-:W-:Y:S02]  /*77a0*/  MOV R31, R8 ;  /* 0x00000008001f7202 */ /* 0x000fe40000000f00 */
[----:B0-----:R-:W-:Y:S02]  /*77b0*/  F2FP.F16.F32.PACK_AB R4, R204, R207 ;  /* 0x000000cfcc04723e */ /* 0x001fe400000000ff */
[----:B------:R-:W-:Y:S02]  /*77c0*/  F2FP.F16.F32.PACK_AB R5, R35, R34 ;  /* 0x000000222305723e */ /* 0x000fe400000000ff */
[----:B------:R-:W-:Y:S02]  /*77d0*/  F2FP.F16.F32.PACK_AB R6, R202, R203 ;  /* 0x000000cbca06723e */ /* 0x000fe400000000ff */
[----:B------:R-:W-:Y:S02]  /*77e0*/  F2FP.F16.F32.PACK_AB R7, R39, R38 ;  /* 0x000000262707723e */ /* 0x000fe400000000ff */
[----:B------:R-:W-:-:S02]  /*77f0*/  MOV R30, R10 ;  /* 0x0000000a001e7202 */ /* 0x000fc40000000f00 */
[----:B------:R-:W-:Y:S01]  /*7800*/  F2FP.F16.F32.PACK_AB R8, R200, R201 ;  /* 0x000000c9c808723e */ /* 0x000fe200000000ff */
[----:B------:R0:W-:Y:S01]  /*7810*/  STSM.16.M88.4 [R31], R4 ;  /* 0x000000041f007844 */ /* 0x0001e20000000200 */
[----:B------:R-:W-:Y:S02]  /*7820*/  F2FP.F16.F32.PACK_AB R9, R43, R42 ;  /* 0x0000002a2b09723e */ /* 0x000fe400000000ff */
[----:B------:R-:W-:Y:S02]  /*7830*/  F2FP.F16.F32.PACK_AB R10, R198, R199 ;  /* 0x000000c7c60a723e */ /* 0x000fe400000000ff */
[----:B------:R-:W-:Y:S02]  /*7840*/  F2FP.F16.F32.PACK_AB R11, R47, R46 ;  /* 0x0000002e2f0b723e */ /* 0x000fe400000000ff */
[----:B------:R-:W-:Y:S02]  /*7850*/  MOV R34, R12 ;  /* 0x0000000c00227202 */ /* 0x000fe40000000f00 */
[----:B------:R-:W-:Y:S01]  /*7860*/  MOV R35, R14 ;  /* 0x0000000e00237202 */ /* 0x000fe20000000f00 */
[----:B------:R1:W-:Y:S01]  /*7870*/  STSM.16.M88.4 [R30], R8 ;  /* 0x000000081e007844 */ /* 0x0003e20000000200 */
[----:B------:R-:W-:-:S02]  /*7880*/  LOP3.LUT R88, R26, R27, RZ, 0x3c, !PT ;  /* 0x0000001b1a587212 */ /* 0x000fc400078e3cff */
[----:B------:R-:W-:Y:S02]  /*7890*/  MOV R205, R24 ;  /* 0x0000001800cd7202 */ /* 0x000fe40000000f00 */
[----:B------:R-:W-:Y:S02]  /*78a0*/  F2FP.F16.F32.PACK_AB R12, R196, R197 ;  /* 0x000000c5c40c723e */ /* 0x000fe400000000ff */
[----:B------:R-:W-:Y:S02]  /*78b0*/  F2FP.F16.F32.PACK_AB R13, R51, R50 ;  /* 0x00000032330d723e */ /* 0x000fe400000000ff */
[----:B------:R-:W-:Y:S02]  /*78c0*/  F2FP.F16.F32.PACK_AB R14, R194, R195 ;  /* 0x000000c3c20e723e */ /* 0x000fe400000000ff */
[----:B------:R-:W-:Y:S02]  /*78d0*/  F2FP.F16.F32.PACK_AB R15, R55, R54 ;  /* 0x00000036370f723e */ /* 0x000fe400000000ff */
[----:B------:R-:W-:-:S02]  /*78e0*/  MOV R206, R28 ;  /* 0x0000001c00ce7202 */ /* 0x000fc40000000f00 */
[----:B------:R-:W-:Y:S01]  /*78f0*/  F2FP.F16.F32.PACK_AB R24, R192, R193 ;  /* 0x000000c1c018723e */ /* 0x000fe200000000ff */
[----:B------:R-:W-:Y:S01]  /*7900*/  STSM.16.M88.4 [R205], R12 ;  /* 0x0000000ccd007844 */ /* 0x000fe20000000200 */
[----:B------:R-:W-:Y:S02]  /*7910*/  F2FP.F16.F32.PACK_AB R25, R59, R58 ;  /* 0x0000003a3b19723e */ /* 0x000fe400000000ff */
[----:B------:R-:W-:Y:S02]  /*7920*/  F2FP.F16.F32.PACK_AB R26, R190, R191 ;  /* 0x000000bfbe1a723e */ /* 0x000fe400000000ff */
[----:B------:R-:W-:Y:S02]  /*7930*/  F2FP.F16.F32.PACK_AB R27, R63, R62 ;  /* 0x0000003e3f1b723e */ /* 0x000fe400000000ff */
[----:B------:R-:W-:Y:S02]  /*7940*/  MOV R48, R48 ;  /* 0x0000003000307202 */ /* 0x000fe40000000f00 */
[----:B0-----:R-:W-:Y:S01]  /*7950*/  F2FP.F16.F32.PACK_AB R4, R182, R183 ;  /* 0x000000b7b604723e */ /* 0x001fe200000000ff */
[----:B------:R-:W-:Y:S01]  /*7960*/  STSM.16.M88.4 [R206], R24 ;  /* 0x00000018ce007844 */ /* 0x000fe20000000200 */
[----:B------:R-:W-:-:S02]  /*7970*/  F2FP.F16.F32.PACK_AB R5, R67, R66 ;  /* 0x000000424305723e */ /* 0x000fc400000000ff */
[----:B------:R-:W-:Y:S02]  /*7980*/  F2FP.F16.F32.PACK_AB R6, R180, R181 ;  /* 0x000000b5b406723e */ /* 0x000fe400000000ff */
[----:B------:R-:W-:Y:S02]  /*7990*/  F2FP.F16.F32.PACK_AB R7, R71, R70 ;  /* 0x000000464707723e */ /* 0x000fe400000000ff */
[----:B------:R-:W-:Y:S02]  /*79a0*/  MOV R114, R114 ;  /* 0x0000007200727202 */ /* 0x000fe40000000f00 */
[----:B-1----:R-:W-:Y:S01]  /*79b0*/  F2FP.F16.F32.PACK_AB R8, R178, R179 ;  /* 0x000000b3b208723e */ /* 0x002fe200000000ff */
[----:B------:R0:W-:Y:S01]  /*79c0*/  STSM.16.M88.4 [R48], R4 ;  /* 0x0000000430007844 */ /* 0x0001e20000000200 */
[----:B------:R-:W-:Y:S02]  /*79d0*/  F2FP.F16.F32.PACK_AB R9, R75, R74 ;  /* 0x0000004a4b09723e */ /* 0x000fe400000000ff */
[----:B------:R-:W-:-:S02]  /*79e0*/  F2FP.F16.F32.PACK_AB R10, R176, R177 ;  /* 0x000000b1b00a723e */ /* 0x000fc400000000ff */
[----:B------:R-:W-:Y:S02]  /*79f0*/  F2FP.F16.F32.PACK_AB R11, R79, R78 ;  /* 0x0000004e4f0b723e */ /* 0x000fe400000000ff */
[----:B------:R-:W-:Y:S02]  /*7a00*/  MOV R119, R118 ;  /* 0x0000007600777202 */ /* 0x000fe40000000f00 */
[----:B------:R-:W-:Y:S01]  /*7a10*/  F2FP.F16.F32.PACK_AB R28, R174, R175 ;  /* 0x000000afae1c723e */ /* 0x000fe200000000ff */
[----:B------:R1:W-:Y:S01]  /*7a20*/  STSM.16.M88.4 [R114], R8 ;  /* 0x0000000872007844 */ /* 0x0003e20000000200 */
[----:B------:R-:W-:Y:S02]  /*7a30*/  F2FP.F16.F32.PACK_AB R29, R83, R82 ;  /* 0x00000052531d723e */ /* 0x000fe400000000ff */
[----:B------:R-:W-:Y:S02]  /*7a40*/  F2FP.F16.F32.PACK_AB R30, R172, R173 ;  /* 0x000000adac1e723e */ /* 0x000fe400000000ff */
[----:B------:R-:W-:-:S02]  /*7a50*/  F2FP.F16.F32.PACK_AB R31, R87, R86 ;  /* 0x00000056571f723e */ /* 0x000fc400000000ff */
[----:B------:R-:W-:Y:S02]  /*7a60*/  MOV R118, R122 ;  /* 0x0000007a00767202 */ /* 0x000fe40000000f00 */
[----:B0-----:R-:W-:Y:S01]  /*7a70*/  F2FP.F16.F32.PACK_AB R48, R160, R171 ;  /* 0x000000aba030723e */ /* 0x001fe200000000ff */
[----:B------:R-:W-:Y:S01]  /*7a80*/  STSM.16.M88.4 [R119], R28 ;  /* 0x0000001c77007844 */ /* 0x000fe20000000200 */
[----:B------:R-:W-:Y:S02]  /*7a90*/  F2FP.F16.F32.PACK_AB R49, R91, R90 ;  /* 0x0000005a5b31723e */ /* 0x000fe400000000ff */
[----:B------:R-:W-:Y:S02]  /*7aa0*/  F2FP.F16.F32.PACK_AB R50, R93, R154 ;  /* 0x0000009a5d32723e */ /* 0x000fe400000000ff */
[----:B------:R-:W-:Y:S02]  /*7ab0*/  F2FP.F16.F32.PACK_AB R51, R95, R94 ;  /* 0x0000005e5f33723e */ /* 0x000fe400000000ff */
[----:B------:R-:W-:-:S02]  /*7ac0*/  MOV R126, R126 ;  /* 0x0000007e007e7202 */ /* 0x000fc40000000f00 */
[----:B------:R-:W-:Y:S01]  /*7ad0*/  MOV R130, R130 ;  /* 0x0000008200827202 */ /* 0x000fe20000000f00 */
[----:B------:R-:W-:Y:S01]  /*7ae0*/  STSM.16.M88.4 [R118], R48 ;  /* 0x0000003076007844 */ /* 0x000fe20000000200 */
[----:B------:R-:W-:Y:S02]  /*7af0*/  MOV R134, R134 ;  /* 0x0000008600867202 */ /* 0x000fe40000000f00 */
[----:B-1----:R-:W-:Y:S01]  /*7b00*/  F2FP.F16.F32.PACK_AB R114, R117, R116 ;  /* 0x000000747572723e */ /* 0x002fe200000000ff */
[----:B------:R-:W-:Y:S01]  /*7b10*/  STSM.16.M88.4 [R126], R96 ;  /* 0x000000607e007844 */ /* 0x000fe20000000200 */
[----:B------:R-:W-:Y:S02]  /*7b20*/  F2FP.F16.F32.PACK_AB R115, R157, R156 ;  /* 0x0000009c9d73723e */ /* 0x000fe400000000ff */
[----:B------:R-:W-:Y:S01]  /*7b30*/  MOV R138, R138 ;  /* 0x0000008a008a7202 */ /* 0x000fe20000000f00 */
[----:B------:R0:W-:Y:S01]  /*7b40*/  STSM.16.M88.4 [R130], R104 ;  /* 0x0000006882007844 */ /* 0x0001e20000000200 */
[----:B------:R-:W-:-:S02]  /*7b50*/  F2FP.F16.F32.PACK_AB R122, R125, R124 ;  /* 0x0000007c7d7a723e */ /* 0x000fc400000000ff */
[----:B------:R-:W-:Y:S01]  /*7b60*/  F2FP.F16.F32.PACK_AB R123, R162, R161 ;  /* 0x000000a1a27b723e */ /* 0x000fe200000000ff */
[----:B------:R1:W-:Y:S01]  /*7b70*/  STSM.16.M88.4 [R134], R112 ;  /* 0x0000007086007844 */ /* 0x0003e20000000200 */
[----:B------:R-:W-:Y:S02]  /*7b80*/  MOV R142, R142 ;  /* 0x0000008e008e7202 */ /* 0x000fe40000000f00 */
[----:B------:R-:W-:Y:S01]  /*7b90*/  F2FP.F16.F32.PACK_AB R131, R166, R165 ;  /* 0x000000a5a683723e */ /* 0x000fe200000000ff */
[----:B------:R1:W-:Y:S01]  /*7ba0*/  STSM.16.M88.4 [R138], R120 ;  /* 0x000000788a007844 */ /* 0x0003e20000000200 */
[----:B------:R-:W-:Y:S02]  /*7bb0*/  F2FP.F16.F32.PACK_AB R4, R137, R136 ;  /* 0x000000888904723e */ /* 0x000fe400000000ff */
[----:B------:R-:W-:Y:S02]  /*7bc0*/  F2FP.F16.F32.PACK_AB R5, R168, R167 ;  /* 0x000000a7a805723e */ /* 0x000fe400000000ff */
[----:B------:R-:W-:-:S02]  /*7bd0*/  F2FP.F16.F32.PACK_AB R6, R141, R140 ;  /* 0x0000008c8d06723e */ /* 0x000fc400000000ff */
[----:B------:R-:W-:Y:S02]  /*7be0*/  F2FP.F16.F32.PACK_AB R7, R170, R169 ;  /* 0x000000a9aa07723e */ /* 0x000fe400000000ff */
[----:B0-----:R-:W-:Y:S02]  /*7bf0*/  F2FP.F16.F32.PACK_AB R130, R133, R132 ;  /* 0x000000848582723e */ /* 0x001fe400000000ff */
[----:B------:R-:W-:Y:S02]  /*7c00*/  F2FP.F16.F32.PACK_AB R145, R147, R146 ;  /* 0x000000929391723e */ /* 0x000fe400000000ff */
[----:B------:R-:W-:Y:S01]  /*7c10*/  LOP3.LUT R68, R69, 0x380, RZ, 0xc0, !PT ;  /* 0x0000038045447812 */ /* 0x000fe200078ec0ff */
[----:B------:R1:W-:Y:S01]  /*7c20*/  STSM.16.M88.4 [R142], R128 ;  /* 0x000000808e007844 */ /* 0x0003e20000000200 */
[----:B------:R-:W-:Y:S02]  /*7c30*/  LOP3.LUT R72, R73, 0x380, RZ, 0xc0, !PT ;  /* 0x0000038049487812 */ /* 0x000fe400078ec0ff */
[----:B------:R-:W-:Y:S01]  /*7c40*/  LOP3.LUT R76, R77, 0x380, RZ, 0xc0, !PT ;  /* 0x000003804d4c7812 */ /* 0x000fe200078ec0ff */
[----:B------:R1:W-:Y:S01]  /*7c50*/  STSM.16.M88.4 [R34], R4 ;  /* 0x0000000422007844 */ /* 0x0003e20000000200 */
[----:B------:R-:W-:-:S02]  /*7c60*/  LOP3.LUT R80, R81, 0x380, RZ, 0xc0, !PT ;  /* 0x0000038051507812 */ /* 0x000fc400078ec0ff */
[----:B------:R-:W-:Y:S02]  /*7c70*/  LOP3.LUT R84, R85, 0x380, RZ, 0xc0, !PT ;  /* 0x0000038055547812 */ /* 0x000fe400078ec0ff */
[----:B------:R-:W-:Y:S02]  /*7c80*/  F2FP.F16.F32.PACK_AB R146, R149, R148 ;  /* 0x000000949592723e */ /* 0x000fe400000000ff */
[----:B------:R-:W-:Y:S02]  /*7c90*/  F2FP.F16.F32.PACK_AB R147, R151, R150 ;  /* 0x000000969793723e */ /* 0x000fe400000000ff */
[----:B------:R-:W-:Y:S02]  /*7ca0*/  SHF.R.U64 R68, R68, 0x3, RZ ;  /* 0x0000000344447819 */ /* 0x000fe400000012ff */
[----:B------:R-:W-:Y:S01]  /*7cb0*/  SHF.R.U64 R72, R72, 0x3, RZ ;  /* 0x0000000348487819 */ /* 0x000fe200000012ff */
[----:B------:R1:W-:Y:S01]  /*7cc0*/  STSM.16.M88.4 [R35], R144 ;  /* 0x0000009023007844 */ /* 0x0003e20000000200 */
[----:B------:R-:W-:-:S02]  /*7cd0*/  SHF.R.U64 R76, R76, 0x3, RZ ;  /* 0x000000034c4c7819 */ /* 0x000fc400000012ff */
[----:B------:R-:W-:Y:S02]  /*7ce0*/  SHF.R.U64 R80, R80, 0x3, RZ ;  /* 0x0000000350507819 */ /* 0x000fe400000012ff */
[----:B------:R-:W-:Y:S02]  /*7cf0*/  SHF.R.U64 R84, R84, 0x3, RZ ;  /* 0x0000000354547819 */ /* 0x000fe400000012ff */
[----:B------:R-:W-:Y:S01]  /*7d00*/  LOP3.LUT R68, R68, R69, RZ, 0x3c, !PT ;  /* 0x0000004544447212 */ /* 0x000fe200078e3cff */
[--C-:B------:R-:W-:Y:S01]  /*7d10*/  IMAD.X R69, RZ, RZ, R111.reuse, P1 ;  /* 0x000000ffff457224 */ /* 0x100fe200008e066f */
[----:B------:R-:W-:Y:S01]  /*7d20*/  LOP3.LUT R72, R72, R73, RZ, 0x3c, !PT ;  /* 0x0000004948487212 */ /* 0x000fe200078e3cff */
[--C-:B------:R-:W-:Y:S01]  /*7d30*/  IMAD.X R73, RZ, RZ, R111.reuse, P6 ;  /* 0x000000ffff497224 */ /* 0x100fe200030e066f */
[----:B------:R-:W-:Y:S02]  /*7d40*/  LOP3.LUT R76, R76, R77, RZ, 0x3c, !PT ;  /* 0x0000004d4c4c7212 */ /* 0x000fe400078e3cff */
[----:B------:R-:W-:Y:S01]  /*7d50*/  LOP3.LUT R80, R80, R81, RZ, 0x3c, !PT ;  /* 0x0000005150507212 */ /* 0x000fe200078e3cff */
[--C-:B------:R-:W-:Y:S01]  /*7d60*/  IMAD.X R81, RZ, RZ, R111.reuse, P4 ;  /* 0x000000ffff517224 */ /* 0x100fe200020e066f */
[----:B------:R-:W-:Y:S01]  /*7d70*/  LOP3.LUT R84, R84, R85, RZ, 0x3c, !PT ;  /* 0x0000005554547212 */ /* 0x000fe200078e3cff */
[----:B------:R-:W-:Y:S01]  /*7d80*/  IMAD.X R85, RZ, RZ, R111, P3 ;  /* 0x000000ffff557224 */ /* 0x000fe200018e066f */
[----:B------:R-:W-:Y:S01]  /*7d90*/  IADD3.X R77, RZ, R111, RZ, P5, !PT ;  /* 0x0000006fff4d7210 */ /* 0x000fe20002ffe4ff */
[----:B------:R-:W-:Y:S06]  /*7da0*/  BAR.SYNC.DEFER_BLOCKING 0x1, 0x100 ;  /* 0x0044000000007b1d */ /* 0x000fec0000010000 */
[----:B-1----:R-:W-:Y:S05]  /*7db0*/  @P0 BRA `(.L_x_39) ;  /* 0x0000000000cc0947 */ /* 0x002fea0003800000 */
[----:B------:R-:W0:Y:S01]  /*7dc0*/  LDC R10, c[0x0][0xbe8] ;  /* 0x0002fa00ff0a7b82 */ /* 0x000e220000000800 */
[----:B------:R-:W-:Y:S01]  /*7dd0*/  IMAD R4, RZ, RZ, -UR44 ;  /* 0x8000002cff047e24 */ /* 0x000fe2000f8e02ff */
[----:B------:R-:W-:Y:S01]  /*7de0*/  ULDC.64 UR8, c[0x0][0xb90] ;  /* 0x0002e40000087ab9 */ /* 0x000fe20000000a00 */
[----:B------:R-:W-:Y:S01]  /*7df0*/  IMAD.MOV R14, RZ, RZ, -R18 ;  /* 0x000000ffff0e7224 */ /* 0x000fe200078e0a12 */
[----:B------:R-:W-:Y:S02]  /*7e00*/  UIMAD UR6, UR10, UR8, URZ ;  /* 0x000000080a0672a4 */ /* 0x000fe4000f8e023f */
[----:B------:R-:W-:Y:S02]  /*7e10*/  UIMAD.WIDE.U32 UR4, UR7, UR8, URZ ;  /* 0x00000008070472a5 */ /* 0x000fe4000f8e003f */
[----:B------:R-:W1:Y:S01]  /*7e20*/  LDC R15, c[0x0][0xc38] ;  /* 0x00030e00ff0f7b82 */ /* 0x000e620000000800 */
[----:B------:R-:W-:-:S04]  /*7e30*/  UIMAD UR6, UR7, UR9, UR6 ;  /* 0x00000009070672a4 */ /* 0x000fc8000f8e0206 */
[----:B------:R-:W-:-:S03]  /*7e40*/  UIADD3 UR6, UR5, UR6, URZ ;  /* 0x0000000605067290 */ /* 0x000fc6000fffe03f */
[----:B------:R-:W2:Y:S01]  /*7e50*/  LDC.64 R12, c[0x0][0xb98] ;  /* 0x0002e600ff0c7b82 */ /* 0x000ea20000000a00 */
[----:B0-----:R-:W-:Y:S01]  /*7e60*/  ISETP.NE.AND P0, PT, R10, 0x1, PT ;  /* 0x000000010a00780c */ /* 0x001fe20003f05270 */
[----:B-1----:R-:W-:-:S04]  /*7e70*/  IMAD R15, R15, R4, UR46 ;  /* 0x0000002e0f0f7e24 */ /* 0x002fc8000f8e0204 */
[----:B------:R-:W-:-:S08]  /*7e80*/  IMAD R8, R15, 0x40, R214 ;  /* 0x000000400f087824 */ /* 0x000fd000078e02d6 */
[----:B------:R-:W0:Y:S01]  /*7e90*/  @P0 LDC R5, c[0x0][0xbec] ;  /* 0x0002fb00ff050b82 */ /* 0x000e220000000800 */
[----:B------:R-:W-:Y:S02]  /*7ea0*/  IMAD R15, R15, 0x40, R2 ;  /* 0x000000400f0f7824 */ /* 0x000fe400078e0202 */
[----:B------:R-:W-:Y:S02]  /*7eb0*/  IMAD.MOV.U32 R7, RZ, RZ, R8 ;  /* 0x000000ffff077224 */ /* 0x000fe400078e0008 */
[----:B--2---:R-:W-:-:S03]  /*7ec0*/  IMAD R6, R12, UR11, RZ ;  /* 0x0000000b0c067c24 */ /* 0x004fc6000f8e02ff */
[----:B------:R-:W1:Y:S01]  /*7ed0*/  @P0 LDC R9, c[0x0][0xbf0] ;  /* 0x0002fc00ff090b82 */ /* 0x000e620000000800 */
[----:B0-----:R-:W-:-:S04]  /*7ee0*/  @P0 IMAD.HI.U32 R4, R8, R5, RZ ;  /* 0x0000000508040227 */ /* 0x001fc800078e00ff */
[----:B------:R-:W-:Y:S02]  /*7ef0*/  IMAD.U32 R5, RZ, RZ, UR5 ;  /* 0x00000005ff057e24 */ /* 0x000fe4000f8e00ff */
[----:B------:R-:W-:Y:S01]  /*7f00*/  IMAD.U32 R5, RZ, RZ, UR6 ;  /* 0x00000006ff057e24 */ /* 0x000fe2000f8e00ff */
[----:B-1----:R-:W-:Y:S01]  /*7f10*/  @P0 SHF.R.U32.HI R7, RZ, R9, R4 ;  /* 0x00000009ff070219 */ /* 0x002fe20000011604 */
[----:B------:R-:W-:Y:S01]  /*7f20*/  IMAD.U32 R4, RZ, RZ, UR4 ;  /* 0x00000004ff047e24 */ /* 0x000fe2000f8e00ff */
[----:B------:R-:W-:Y:S02]  /*7f30*/  ULDC.64 UR4, c[0x0][0xb88] ;  /* 0x0002e20000047ab9 */ /* 0x000fe40000000a00 */
[--C-:B------:R-:W-:Y:S01]  /*7f40*/  SHF.R.S32.HI R11, RZ, 0x1f, R7.reuse ;  /* 0x0000001fff0b7819 */ /* 0x100fe20000011407 */
[----:B------:R-:W-:Y:S02]  /*7f50*/  IMAD.MOV R9, RZ, RZ, -R7 ;  /* 0x000000ffff097224 */ /* 0x000fe400078e0a07 */
[----:B------:R-:W-:-:S04]  /*7f60*/  IMAD.WIDE.U32 R4, R12, UR45, R4 ;  /* 0x0000002d0c047c25 */ /* 0x000fc8000f8e0004 */
[----:B------:R-:W-:Y:S01]  /*7f70*/  IMAD R9, R10, R9, R8 ;  /* 0x000000090a097224 */ /* 0x000fe200078e0208 */
[----:B------:R-:W-:Y:S01]  /*7f80*/  IADD3 R4, P0, R7, R4, RZ ;  /* 0x0000000407047210 */ /* 0x000fe20007f1e0ff */
[----:B------:R-:W-:-:S03]  /*7f90*/  IMAD R8, R13, UR45, R6 ;  /* 0x0000002d0d087c24 */ /* 0x000fc6000f8e0206 */
[----:B------:R-:W-:Y:S02]  /*7fa0*/  SHF.R.S32.HI R6, RZ, 0x1f, R9 ;  /* 0x0000001fff067819 */ /* 0x000fe40000011409 */
[----:B------:R-:W-:-:S03]  /*7fb0*/  IADD3.X R5, R11, R5, R8, P0, !PT ;  /* 0x000000050b057210 */ /* 0x000fc600007fe408 */
[----:B------:R-:W-:Y:S02]  /*7fc0*/  IMAD R6, R6, UR4, RZ ;  /* 0x0000000406067c24 */ /* 0x000fe4000f8e02ff */
[----:B------:R-:W-:-:S04]  /*7fd0*/  IMAD.WIDE.U32 R4, R9, UR4, R4 ;  /* 0x0000000409047c25 */ /* 0x000fc8000f8e0004 */
[----:B------:R-:W-:Y:S01]  /*7fe0*/  IMAD R7, R9, UR5, R6 ;  /* 0x0000000509077c24 */ /* 0x000fe2000f8e0206 */
[----:B------:R-:W-:Y:S01]  /*7ff0*/  ULDC.64 UR4, c[0x0][0xb50] ;  /* 0x0002d40000047ab9 */ /* 0x000fe20000000a00 */
[----:B------:R-:W-:Y:S01]  /*8000*/  VIADD R9, R15, 0x8 ;  /* 0x000000080f097836 */ /* 0x000fe20000000000 */
[----:B------:R-:W-:Y:S01]  /*8010*/  LEA R11, P0, R4, UR4, 0x2 ;  /* 0x00000004040b7c11 */ /* 0x000fe2000f8010ff */
[----:B------:R-:W-:Y:S01]  /*8020*/  IMAD.IADD R5, R5, 0x1, R7 ;  /* 0x0000000105057824 */ /* 0x000fe200078e0207 */
[----:B------:R-:W-:Y:S02]  /*8030*/  ULDC UR4, c[0x0][0xa88] ;  /* 0x0002a20000047ab9 */ /* 0x000fe40000000800 */
[----:B------:R-:W-:Y:S01]  /*8040*/  IMAD R8, R10, UR4, RZ ;  /* 0x000000040a087c24 */ /* 0x000fe2000f8e02ff */
[----:B------:R-:W-:Y:S01]  /*8050*/  SHFL.IDX PT, R6, R11, 0x1, 0x1c1f ;  /* 0x003c1f000b067f89 */ /* 0x000fe200000e0000 */
[----:B------:R-:W-:Y:S02]  /*8060*/  LEA.HI.X R12, R4, UR5, R5, 0x2, P0 ;  /* 0x00000005040c7c11 */ /* 0x000fe400080f1405 */
[----:B------:R-:W-:Y:S01]  /*8070*/  ISETP.NE.AND P0, PT, R17, R14, PT ;  /* 0x0000000e1100720c */ /* 0x000fe20003f05270 */
[----:B------:R-:W-:Y:S03]  /*8080*/  SHFL.IDX PT, R4, R11, RZ, 0x1c1f ;  /* 0x001c1fff0b047589 */ /* 0x000fe600000e0000 */
[-C--:B------:R-:W-:Y:S01]  /*8090*/  ISETP.GE.OR P1, PT, R15, R8.reuse, P0 ;  /* 0x000000080f00720c */ /* 0x080fe20000726670 */
[----:B------:R-:W0:Y:S01]  /*80a0*/  SHFL.IDX PT, R5, R12, RZ, 0x1c1f ;  /* 0x001c1fff0c057589 */ /* 0x000e2200000e0000 */
[----:B------:R-:W-:-:S03]  /*80b0*/  ISETP.GE.OR P0, PT, R9, R8, P0 ;  /* 0x000000080900720c */ /* 0x000fc60000706670 */
[----:B------:R-:W1:Y:S08]  /*80c0*/  SHFL.IDX PT, R7, R12, 0x1, 0x1c1f ;  /* 0x003c1f000c077f89 */ /* 0x000e7000000e0000 */
[----:B0-----:R0:W-:Y:S04]  /*80d0*/  @!P1 ST.E desc[UR42][R4.64], R3 ;  /* 0x0000000304009985 */ /* 0x0011e8000c10192a */
[----:B-1----:R0:W-:Y:S02]  /*80e0*/  @!P0 ST.E desc[UR42][R6.64], R0 ;  /* 0x0000000006008985 */ /* 0x0021e4000c10192a */
.L_x_39:
[----:B------:R-:W1:Y:S01]  /*80f0*/  LDC R14, c[0x0][0xbe8] ;  /* 0x0002fa00ff0e7b82 */ /* 0x000e620000000800 */
[----:B------:R-:W-:Y:S01]  /*8100*/  ULDC UR12, c[0x0][0xac8] ;  /* 0x0002b200000c7ab9 */ /* 0x000fe20000000800 */
[----:B0-----:R0:W5:Y:S04]  /*8110*/  LD.E.128 R4, desc[UR42][R20.64] ;  /* 0x0000002a14047980 */ /* 0x001168000c101d00 */
[----:B------:R-:W5:Y:S02]  /*8120*/  LD.E.128 R108, desc[UR42][R110.64] ;  /* 0x0000002a6e6c7980 */ /* 0x000f64000c101d00 */
[----:B------:R-:W2:Y:S01]  /*8130*/  LDC R10, c[0x0][0xc38] ;  /* 0x00030e00ff0a7b82 */ /* 0x000ea20000000800 */
[----:B------:R-:W-:Y:S01]  /*8140*/  ISETP.GE.AND P1, PT, R189, UR12, PT ;  /* 0x0000000cbd007c0c */ /* 0x000fe2000bf26270 */
[----:B------:R-:W-:Y:S01]  /*8150*/  IMAD R9, RZ, RZ, -UR44 ;  /* 0x8000002cff097e24 */ /* 0x000fe2000f8e02ff */
[----:B------:R-:W-:Y:S01]  /*8160*/  ULDC.64 UR8, c[0x0][0xae8] ;  /* 0x0002ba0000087ab9 */ /* 0x000fe20000000a00 */
[----:B------:R-:W5:Y:S04]  /*8170*/  LD.E.128 R32, desc[UR42][R32.64] ;  /* 0x0000002a20207980 */ /* 0x000f68000c101d00 */
[----:B------:R-:W3:Y:S01]  /*8180*/  LDC.64 R12, c[0x0][0xae0] ;  /* 0x0002b800ff0c7b82 */ /* 0x000ee20000000a00 */
[----:B------:R-:W5:Y:S04]  /*8190*/  LD.E.128 R36, desc[UR42][R36.64] ;  /* 0x0000002a24247980 */ /* 0x000f68000c101d00 */
[----:B------:R-:W5:Y:S01]  /*81a0*/  LD.E.128 R40, desc[UR42][R40.64] ;  /* 0x0000002a28287980 */ /* 0x000f62000c101d00 */
[----:B-1----:R-:W-:-:S03]  /*81b0*/  ISETP.NE.AND P3, PT, R14, 0x1, PT ;  /* 0x000000010e00780c */ /* 0x002fc60003f65270 */
[----:B------:R-:W5:Y:S01]  /*81c0*/  LD.E.128 R44, desc[UR42][R44.64] ;  /* 0x0000002a2c2c7980 */ /* 0x000f62000c101d00 */
[----:B------:R-:W-:Y:S02]  /*81d0*/  ISETP.GE.AND P0, PT, R188, UR12, PT ;  /* 0x0000000cbc007c0c */ /* 0x000fe4000bf06270 */
[----:B------:R-:W-:Y:S01]  /*81e0*/  SEL R3, RZ, 0xffffffff, P1 ;  /* 0xffffffffff037807 */ /* 0x000fe20000800000 */
[----:B------:R-:W5:Y:S01]  /*81f0*/  LD.E.128 R52, desc[UR42][R52.64] ;  /* 0x0000002a34347980 */ /* 0x000f62000c101d00 */
[----:B------:R-:W-:-:S03]  /*8200*/  ISETP.GE.AND P2, PT, R16, UR12, PT ;  /* 0x0000000c10007c0c */ /* 0x000fc6000bf46270 */
[----:B------:R-:W5:Y:S02]  /*8210*/  LD.E.128 R56, desc[UR42][R56.64] ;  /* 0x0000002a38387980 */ /* 0x000f64000c101d00 */
[----:B0-----:R-:W0:Y:S01]  /*8220*/  @P3 LDC R20, c[0x0][0xbec] ;  /* 0x0002fb00ff143b82 */ /* 0x001e220000000800 */
[----:B------:R-:W-:Y:S01]  /*8230*/  SEL R8, RZ, 0xffffffff, P0 ;  /* 0xffffffffff087807 */ /* 0x000fe20000000000 */
[----:B------:R-:W-:Y:S01]  /*8240*/  IMAD.SHL.U32 R3, R3, 0x2, RZ ;  /* 0x0000000203037824 */ /* 0x000fe200078e00ff */
[----:B------:R-:W-:Y:S01]  /*8250*/  SEL R0, RZ, 0x1, P2 ;  /* 0x00000001ff007807 */ /* 0x000fe20001000000 */
[----:B------:R-:W5:Y:S04]  /*8260*/  LD.E.128 R60, desc[UR42][R60.64] ;  /* 0x0000002a3c3c7980 */ /* 0x000f68000c101d00 */
[----:B------:R-:W1:Y:S01]  /*8270*/  @P3 LDC R11, c[0x0][0xbf0] ;  /* 0x0002fc00ff0b3b82 */ /* 0x000e620000000800 */
[----:B------:R-:W-:Y:S01]  /*8280*/  IMAD.SHL.U32 R8, R8, 0x4, RZ ;  /* 0x0000000408087824 */ /* 0x000fe200078e00ff */
[----:B------:R-:W-:Y:S01]  /*8290*/  LOP3.LUT R3, R3, 0x2, R0, 0xe2, !PT ;  /* 0x0000000203037812 */ /* 0x000fe200078ee200 */
[----:B------:R-:W5:Y:S01]  /*82a0*/  LD.E.128 R64, desc[UR42][R64.64] ;  /* 0x0000002a40407980 */ /* 0x000f62000c101d00 */
[----:B------:R-:W-:Y:S01]  /*82b0*/  ISETP.GE.AND P0, PT, R187, UR12, PT ;  /* 0x0000000cbb007c0c */ /* 0x000fe2000bf06270 */
[----:B--2---:R-:W-:Y:S01]  /*82c0*/  IMAD R28, R10, R9, UR46 ;  /* 0x0000002e0a1c7e24 */ /* 0x004fe2000f8e0209 */
[----:B------:R-:W-:Y:S01]  /*82d0*/  LOP3.LUT R3, R8, 0x4, R3, 0xe2, !PT ;  /* 0x0000000408037812 */ /* 0x000fe200078ee203 */
[----:B------:R-:W-:Y:S01]  /*82e0*/  IMAD R0, R209, 0x20, R211 ;  /* 0x00000020d1007824 */ /* 0x000fe200078e02d3 */
[----:B------:R-:W-:Y:S01]  /*82f0*/  SEL R8, RZ, 0xffffffff, P0 ;  /* 0xffffffffff087807 */ /* 0x000fe20000000000 */
[----:B------:R-:W5:Y:S02]  /*8300*/  LD.E.128 R68, desc[UR42][R68.64] ;  /* 0x0000002a44447980 */ /* 0x000f64000c101d00 */
[----:B------:R-:W-:-:S02]  /*8310*/  IMAD R15, R28, 0x40, R0 ;  /* 0x000000401c0f7824 */ /* 0x000fc400078e0200 */
[----:B------:R-:W-:Y:S01]  /*8320*/  IMAD.SHL.U32 R8, R8, 0x8, RZ ;  /* 0x0000000808087824 */ /* 0x000fe200078e00ff */
[----:B------:R-:W-:Y:S01]  /*8330*/  UIMAD UR6, UR10, UR8, URZ ;  /* 0x000000080a0672a4 */ /* 0x000fe2000f8e023f */
[----:B------:R-:W5:Y:S01]  /*8340*/  LD.E.128 R72, desc[UR42][R72.64] ;  /* 0x0000002a48487980 */ /* 0x000f62000c101d00 */
[----:B0-----:R-:W-:Y:S01]  /*8350*/  @P3 IMAD.HI.U32 R0, R15, R20, RZ ;  /* 0x000000140f003227 */ /* 0x001fe200078e00ff */
[----:B------:R-:W-:Y:S02]  /*8360*/  ISETP.GE.AND P1, PT, R186, UR12, PT ;  /* 0x0000000cba007c0c */ /* 0x000fe4000bf26270 */
[----:B------:R-:W-:Y:S01]  /*8370*/  LOP3.LUT R3, R8, 0x8, R3, 0xe2, !PT ;  /* 0x0000000808037812 */ /* 0x000fe200078ee203 */
[----:B------:R-:W-:Y:S01]  /*8380*/  IMAD.MOV.U32 R8, RZ, RZ, R15 ;  /* 0x000000ffff087224 */ /* 0x000fe200078e000f */
[----:B------:R-:W-:Y:S01]  /*8390*/  UIMAD.WIDE.U32 UR4, UR7, UR8, URZ ;  /* 0x00000008070472a5 */ /* 0x000fe2000f8e003f */
[----:B------:R-:W5:Y:S01]  /*83a0*/  LD.E.128 R76, desc[UR42][R76.64] ;  /* 0x0000002a4c4c7980 */ /* 0x000f62000c101d00 */
[----:B------:R-:W-:Y:S01]  /*83b0*/  UIMAD UR6, UR7, UR9, UR6 ;  /* 0x00000009070672a4 */ /* 0x000fe2000f8e0206 */
[----:B-1----:R-:W-:-:S02]  /*83c0*/  @P3 SHF.R.U32.HI R8, RZ, R11, R0 ;  /* 0x0000000bff083219 */ /* 0x002fc40000011600 */
[----:B------:R-:W-:Y:S01]  /*83d0*/  SEL R0, RZ, 0xffffffff, P1 ;  /* 0xffffffffff007807 */ /* 0x000fe20000800000 */
[----:B------:R-:W-:Y:S01]  /*83e0*/  ULDC.64 UR8, c[0x0][0xaf0] ;  /* 0x0002bc0000087ab9 */ /* 0x000fe20000000a00 */
[----:B------:R-:W-:Y:S01]  /*83f0*/  UIADD3 UR5, UR5, UR6, URZ ;  /* 0x0000000605057290 */ /* 0x000fe2000fffe03f */
[--C-:B------:R-:W-:Y:S01]  /*8400*/  SHF.R.S32.HI R11, RZ, 0x1f, R8.reuse ;  /* 0x0000001fff0b7819 */ /* 0x100fe20000011408 */
[----:B------:R-:W-:Y:S01]  /*8410*/  UIMAD UR6, UR11, UR8, URZ ;  /* 0x000000080b0672a4 */ /* 0x000fe2000f8e023f */
[----:B------:R-:W-:Y:S01]  /*8420*/  ISETP.GE.AND P0, PT, R185, UR12, PT ;  /* 0x0000000cb9007c0c */ /* 0x000fe2000bf06270 */
[----:B------:R-:W-:Y:S01]  /*8430*/  IMAD.SHL.U32 R0, R0, 0x10, RZ ;  /* 0x0000001000007824 */ /* 0x000fe200078e00ff */
[----:B------:R-:W-:Y:S01]  /*8440*/  UIMAD.WIDE.U32 UR4, UR45, UR8, UR4 ;  /* 0x000000082d0472a5 */ /* 0x000fe2000f8e0004 */
[----:B------:R-:W-:Y:S01]  /*8450*/  IMAD.MOV R10, RZ, RZ, -R8 ;  /* 0x000000ffff0a7224 */ /* 0x000fe200078e0a08 */
[----:B------:R-:W-:Y:S01]  /*8460*/  UIMAD UR6, UR45, UR9, UR6 ;  /* 0x000000092d0672a4 */ /* 0x000fe2000f8e0206 */
[----:B------:R-:W-:Y:S01]  /*8470*/  SEL R9, RZ, 0xffffffff, P0 ;  /* 0xffffffffff097807 */ /* 0x000fe20000000000 */
[----:B---3--:R-:W-:Y:S01]  /*8480*/  IMAD R11, R11, R12, RZ ;  /* 0x0000000c0b0b7224 */ /* 0x008fe200078e02ff */
[----:B------:R-:W-:Y:S01]  /*8490*/  LOP3.LUT R0, R0, 0x10, R3, 0xe2, !PT ;  /* 0x0000001000007812 */ /* 0x000fe200078ee203 */
[----:B------:R-:W-:Y:S01]  /*84a0*/  IMAD R3, R14, R10, R15 ;  /* 0x0000000a0e037224 */ /* 0x000fe200078e020f */
[----:B------:R-:W-:Y:S01]  /*84b0*/  UIADD3 UR5, UR5, UR6, URZ ;  /* 0x0000000605057290 */ /* 0x000fe2000fffe03f */
[----:B------:R-:W-:Y:S01]  /*84c0*/  IMAD R13, R8, R13, R11 ;  /* 0x0000000d080d7224 */ /* 0x000fe200078e020b */
[----:B------:R-:W5:Y:S01]  /*84d0*/  LD.E.128 R80, desc[UR42][R80.64] ;  /* 0x0000002a50507980 */ /* 0x000f62000c101d00 */
[----:B------:R-:W-:Y:S01]  /*84e0*/  IMAD.SHL.U32 R11, R9, 0x20, RZ ;  /* 0x00000020090b7824 */ /* 0x000fe200078e00ff */
[----:B------:R-:W-:-:S02]  /*84f0*/  ISETP.GE.AND P0, PT, R213, UR12, PT ;  /* 0x0000000cd5007c0c */ /* 0x000fc4000bf06270 */
[----:B------:R-:W5:Y:S01]  /*8500*/  LD.E.128 R84, desc[UR42][R84.64] ;  /* 0x0000002a54547980 */ /* 0x000f62000c101d00 */
[----:B------:R-:W-:Y:S01]  /*8510*/  SHF.R.S32.HI R10, RZ, 0x1f, R3 ;  /* 0x0000001fff0a7819 */ /* 0x000fe20000011403 */
[----:B------:R-:W-:Y:S01]  /*8520*/  IMAD.WIDE.U32 R8, R8, R12, UR4 ;  /* 0x0000000408087e25 */ /* 0x000fe2000f8e000c */
[----:B------:R-:W-:Y:S01]  /*8530*/  LOP3.LUT R0, R11, 0x20, R0, 0xe2, !PT ;  /* 0x000000200b007812 */ /* 0x000fe200078ee200 */
[----:B------:R-:W-:Y:S01]  /*8540*/  ULDC.64 UR4, c[0x0][0xad8] ;  /* 0x0002b60000047ab9 */ /* 0x000fe20000000a00 */
[----:B------:R-:W5:Y:S01]  /*8550*/  LD.E.128 R88, desc[UR42][R88.64] ;  /* 0x0000002a58587980 */ /* 0x000f62000c101d00 */
[----:B------:R-:W-:Y:S01]  /*8560*/  SEL R11, RZ, 0x40, P0 ;  /* 0x00000040ff0b7807 */ /* 0x000fe20000000000 */
[----:B------:R-:W-:Y:S01]  /*8570*/  IMAD R10, R10, UR4, RZ ;  /* 0x000000040a0a7c24 */ /* 0x000fe2000f8e02ff */
[----:B------:R-:W-:Y:S01]  /*8580*/  ULDC.64 UR6, c[0x0][0xa80] ;  /* 0x0002a00000067ab9 */ /* 0x000fe20000000a00 */
[----:B------:R-:W-:Y:S01]  /*8590*/  @!PT LDS RZ, [RZ] ;  /* 0x00000000fffff984 */ /* 0x000fe20000000800 */
[----:B------:R-:W-:Y:S01]  /*85a0*/  @!PT LDS RZ, [RZ] ;  /* 0x00000000fffff984 */ /* 0x000fe20000000800 */
[----:B------:R-:W-:Y:S01]  /*85b0*/  @!PT LDS RZ, [RZ] ;  /* 0x00000000fffff984 */ /* 0x000fe20000000800 */
[----:B------:R-:W-:Y:S01]  /*85c0*/  @!PT LDS RZ, [RZ] ;  /* 0x00000000fffff984 */ /* 0x000fe20000000800 */
[----:B------:R0:W-:Y:S06]  /*85d0*/  MEMBAR.ALL.CTA ;  /* 0x0000000000007992 */ /* 0x0001ec0000008000 */
[----:B0-----:R-:W0:Y:S01]  /*85e0*/  FENCE.VIEW.ASYNC.S ;  /* 0x00000000000073c6 */ /* 0x001e220000000000 */
[----:B------:R-:W-:Y:S01]  /*85f0*/  LOP3.LUT R0, R0, R11, RZ, 0xfc, !PT ;  /* 0x0000000b00007212 */ /* 0x000fe200078efcff */
[----:B------:R-:W-:Y:S01]  /*8600*/  IMAD R11, R3, UR5, R10 ;  /* 0x00000005030b7c24 */ /* 0x000fe2000f8e020a */
[----:B------:R-:W-:Y:S01]  /*8610*/  ULDC UR5, c[0x0][0xa88] ;  /* 0x0002a20000057ab9 */ /* 0x000fe20000000800 */
[----:B------:R-:W-:Y:S01]  /*8620*/  IMAD.IADD R9, R9, 0x1, R13 ;  /* 0x0000000109097824 */ /* 0x000fe200078e020d */
[----:B------:R-:W-:Y:S01]  /*8630*/  ISETP.GE.AND P0, PT, R212, UR12, PT ;  /* 0x0000000cd4007c0c */ /* 0x000fe2000bf06270 */
[----:B------:R-:W-:-:S02]  /*8640*/  IMAD R29, R14, UR5, RZ ;  /* 0x000000050e1d7c24 */ /* 0x000fc4000f8e02ff */
[----:B------:R-:W-:Y:S02]  /*8650*/  IMAD R28, R28, 0x40, R211 ;  /* 0x000000401c1c7824 */ /* 0x000fe400078e02d3 */
[----:B------:R-:W-:Y:S01]  /*8660*/  IMAD.WIDE.U32 R8, R3, UR4, R8 ;  /* 0x0000000403087c25 */ /* 0x000fe2000f8e0008 */
[----:B------:R-:W-:Y:S01]  /*8670*/  SEL R3, RZ, 0x80, P0 ;  /* 0x00000080ff037807 */ /* 0x000fe20000000000 */
[----:B------:R-:W-:Y:S01]  /*8680*/  UIADD3 UR4, UR41, 0x28c20, URZ ;  /* 0x00028c2029047890 */ /* 0x000fe2000fffe03f */
[----:B------:R-:W-:Y:S01]  /*8690*/  ISETP.GE.AND P0, PT, R28, R29, PT ;  /* 0x0000001d1c00720c */ /* 0x000fe20003f06270 */
[----:B------:R-:W-:Y:S01]  /*86a0*/  IMAD.IADD R9, R9, 0x1, R11 ;  /* 0x0000000109097824 */ /* 0x000fe200078e020b */
[----:B------:R-:W-:Y:S01]  /*86b0*/  LEA R26, P1, R8, UR6, 0x1 ;  /* 0x00000006081a7c11 */ /* 0x000fe2000f8208ff */
[----:B------:R-:W-:-:S03]  /*86c0*/  UPRMT UR4, URZ, 0x654, UR4 ;  /* 0x000006543f047896 */ /* 0x000fc60008000004 */
[----:B------:R-:W-:Y:S01]  /*86d0*/  LEA.HI.X R27, R8, UR7, R9, 0x1, P1 ;  /* 0x00000007081b7c11 */ /* 0x000fe200088f0c09 */
[----:B0-----:R0:W1:Y:S01]  /*86e0*/  SHFL.IDX PT, R10, R26, RZ, 0x181f ;  /* 0x00181fff1a0a7589 */ /* 0x00106200000e0000 */
[----:B------:R-:W-:Y:S03]  /*86f0*/  BSSY B0, `(.L_x_40) ;  /* 0x0000024000007945 */ /* 0x000fe60003800000 */
[----:B------:R0:W2:Y:S01]  /*8700*/  SHFL.IDX PT, R11, R27, RZ, 0x181f ;  /* 0x00181fff1b0b7589 */ /* 0x0000a200000e0000 */
[----:B------:R-:W-:Y:S01]  /*8710*/  SYNCS.ARRIVE.TRANS64.RED.A1T0 RZ, [UR4], RZ ;  /* 0x000000ffffff79a7 */ /* 0x000fe20008100404 */
[----:B------:R-:W-:Y:S01]  /*8720*/  LOP3.LUT R3, R0, R3, RZ, 0xfc, !PT ;  /* 0x0000000300037212 */ /* 0x000fe200078efcff */
[----:B------:R-:W-:Y:S06]  /*8730*/  @P0 BRA `(.L_x_41) ;  /* 0x00000000007c0947 */ /* 0x000fec0003800000 */
[----:B------:R-:W-:Y:S02]  /*8740*/  ISETP.GE.AND P1, PT, R189, UR12, PT ;  /* 0x0000000cbd007c0c */ /* 0x000fe4000bf26270 */
[----:B------:R-:W-:Y:S02]  /*8750*/  ISETP.GE.AND P0, PT, R16, UR12, PT ;  /* 0x0000000c10007c0c */ /* 0x000fe4000bf06270 */
[----:B------:R-:W-:Y:S02]  /*8760*/  ISETP.GE.AND P5, PT, R188, UR12, PT ;  /* 0x0000000cbc007c0c */ /* 0x000fe4000bfa6270 */
[----:B------:R-:W-:-:S07]  /*8770*/  ISETP.GE.AND P3, PT, R187, UR12, PT ;  /* 0x0000000cbb007c0c */ /* 0x000fce000bf66270 */
[CC--:B-1----:R-:W-:Y:S02]  /*8780*/  @!P1 LEA R12, P2, R189.reuse, R10.reuse, 0x1 ;  /* 0x0000000abd0c9211 */ /* 0x0c2fe400078408ff */
[----:B--2---:R-:W-:Y:S02]  /*8790*/  @!P0 IMAD.WIDE R8, R16, 0x2, R10 ;  /* 0x0000000210088825 */ /* 0x004fe400078e020a */
[----:B------:R-:W-:Y:S02]  /*87a0*/  @!P1 LEA.HI.X R13, R189, R11, R222, 0x1, P2 ;  /* 0x0000000bbd0d9211 */ /* 0x000fe400010f0cde */
[----:B------:R-:W-:Y:S01]  /*87b0*/  ISETP.GE.AND P2, PT, R186, UR12, PT ;  /* 0x0000000cba007c0c */ /* 0x000fe2000bf46270 */
[----:B-----5:R1:W-:Y:S01]  /*87c0*/  @!P0 ST.E.128 desc[UR42][R8.64], R108 ;  /* 0x0000006c08008985 */ /* 0x0203e2000c101d2a */
[----:B------:R-:W-:Y:S02]  /*87d0*/  @!P5 LEA R14, P4, R188, R10, 0x1 ;  /* 0x0000000abc0ed211 */ /* 0x000fe400078808ff */
[----:B------:R-:W-:Y:S01]  /*87e0*/  LOP3.LUT P0, RZ, R0, 0x40, RZ, 0xc0, !PT ;  /* 0x0000004000ff7812 */ /* 0x000fe2000780c0ff */
[----:B------:R2:W-:Y:S01]  /*87f0*/  @!P1 ST.E.128 desc[UR42][R12.64], R32 ;  /* 0x000000200c009985 */ /* 0x0005e2000c101d2a */
[----:B------:R-:W-:-:S02]  /*8800*/  ISETP.GE.AND P1, PT, R185, UR12, PT ;  /* 0x0000000cb9007c0c */ /* 0x000fc4000bf26270 */
[-C--:B------:R-:W-:Y:S02]  /*8810*/  @!P5 LEA.HI.X R15, R188, R11.reuse, R221, 0x1, P4 ;  /* 0x0000000bbc0fd211 */ /* 0x080fe400020f0cdd */
[----:B------:R-:W-:Y:S02]  /*8820*/  LOP3.LUT P4, RZ, R3, 0x80, RZ, 0xc0, !PT ;  /* 0x0000008003ff7812 */ /* 0x000fe4000788c0ff */
[CC--:B------:R-:W-:Y:S01]  /*8830*/  @!P3 LEA R20, P6, R187.reuse, R10.reuse, 0x1 ;  /* 0x0000000abb14b211 */ /* 0x0c0fe200078c08ff */
[----:B------:R3:W-:Y:S03]  /*8840*/  @!P5 ST.E.128 desc[UR42][R14.64], R40 ;  /* 0x000000280e00d985 */ /* 0x0007e6000c101d2a */
[----:B------:R-:W-:Y:S02]  /*8850*/  @!P3 LEA.HI.X R21, R187, R11, R220, 0x1, P6 ;  /* 0x0000000bbb15b211 */ /* 0x000fe400030f0cdc */
[----:B-1----:R-:W-:-:S03]  /*8860*/  @!P2 LEA R8, P5, R186, R10, 0x1 ;  /* 0x0000000aba08a211 */ /* 0x002fc600078a08ff */
[----:B------:R3:W-:Y:S01]  /*8870*/  @!P3 ST.E.128 desc[UR42][R20.64], R52 ;  /* 0x000000341400b985 */ /* 0x0007e2000c101d2a */
[-C--:B------:R-:W-:Y:S02]  /*8880*/  @P0 LEA R24, P3, R213, R10.reuse, 0x1 ;  /* 0x0000000ad5180211 */ /* 0x080fe400078608ff */
[CC--:B--2---:R-:W-:Y:S02]  /*8890*/  @!P1 LEA R12, P6, R185.reuse, R10.reuse, 0x1 ;  /* 0x0000000ab90c9211 */ /* 0x0c4fe400078c08ff */
[-C--:B------:R-:W-:Y:S02]  /*88a0*/  @!P2 LEA.HI.X R9, R186, R11.reuse, R219, 0x1, P5 ;  /* 0x0000000bba09a211 */ /* 0x080fe400028f0cdb */
[----:B------:R-:W-:Y:S02]  /*88b0*/  @P4 LEA R10, P5, R212, R10, 0x1 ;  /* 0x0000000ad40a4211 */ /* 0x000fe400078a08ff */
[-C--:B------:R-:W-:Y:S01]  /*88c0*/  @!P1 LEA.HI.X R13, R185, R11.reuse, R218, 0x1, P6 ;  /* 0x0000000bb90d9211 */ /* 0x080fe200030f0cda */
[----:B------:R3:W-:Y:S01]  /*88d0*/  @!P2 ST.E.128 desc[UR42][R8.64], R60 ;  /* 0x0000003c0800a985 */ /* 0x0007e2000c101d2a */
[----:B------:R-:W-:-:S02]  /*88e0*/  @P0 LEA.HI.X R25, R213, R11, R217, 0x1, P3 ;  /* 0x0000000bd5190211 */ /* 0x000fc400018f0cd9 */
[----:B------:R-:W-:Y:S01]  /*88f0*/  @P4 LEA.HI.X R11, R212, R11, R216, 0x1, P5 ;  /* 0x0000000bd40b4211 */ /* 0x000fe200028f0cd8 */
[----:B------:R3:W-:Y:S04]  /*8900*/  @!P1 ST.E.128 desc[UR42][R12.64], R68 ;  /* 0x000000440c009985 */ /* 0x0007e8000c101d2a */
[----:B------:R3:W-:Y:S04]  /*8910*/  @P0 ST.E.128 desc[UR42][R24.64], R76 ;  /* 0x0000004c18000985 */ /* 0x0007e8000c101d2a */
[----:B------:R3:W-:Y:S02]  /*8920*/  @P4 ST.E.128 desc[UR42][R10.64], R84 ;  /* 0x000000540a004985 */ /* 0x0007e4000c101d2a */
.L_x_41:
[----:B------:R-:W-:Y:S05]  /*8930*/  BSYNC B0 ;  /* 0x0000000000007941 */ /* 0x000fea0003800000 */
.L_x_40:
[----:B---3--:R-:W-:Y:S01]  /*8940*/  VIADD R8, R28, 0x20 ;  /* 0x000000201c087836 */ /* 0x008fe20000000000 */
[----:B--2---:R2:W3:Y:S01]  /*8950*/  SHFL.IDX PT, R11, R27, 0x1, 0x181f ;  /* 0x00381f001b0b7f89 */ /* 0x0044e200000e0000 */
[----:B------:R-:W-:Y:S03]  /*8960*/  BSSY B0, `(.L_x_42) ;  /* 0x0000023000007945 */ /* 0x000fe60003800000 */
[----:B------:R-:W-:Y:S01]  /*8970*/  ISETP.GE.AND P0, PT, R8, R29, PT ;  /* 0x0000001d0800720c */ /* 0x000fe20003f06270 */
[----:B-1----:R2:W1:-:S12]  /*8980*/  SHFL.IDX PT, R10, R26, 0x1, 0x181f ;  /* 0x00381f001a0a7f89 */ /* 0x00245800000e0000 */
[----:B--2---:R-:W-:Y:S05]  /*8990*/  @P0 BRA `(.L_x_43) ;  /* 0x00000000007c0947 */ /* 0x004fea0003800000 */
[----:B------:R-:W-:Y:S02]  /*89a0*/  ISETP.GE.AND P2, PT, R189, UR12, PT ;  /* 0x0000000cbd007c0c */ /* 0x000fe4000bf46270 */
[----:B------:R-:W-:Y:S02]  /*89b0*/  ISETP.GE.AND P3, PT, R16, UR12, PT ;  /* 0x0000000c10007c0c */ /* 0x000fe4000bf66270 */
[----:B------:R-:W-:Y:S02]  /*89c0*/  ISETP.GE.AND P5, PT, R188, UR12, PT ;  /* 0x0000000cbc007c0c */ /* 0x000fe4000bfa6270 */
[----:B------:R-:W-:Y:S02]  /*89d0*/  ISETP.GE.AND P4, PT, R187, UR12, PT ;  /* 0x0000000cbb007c0c */ /* 0x000fe4000bf86270 */
[----:B------:R-:W-:-:S05]  /*89e0*/  LOP3.LUT P1, RZ, R0, 0x40, RZ, 0xc0, !PT ;  /* 0x0000004000ff7812 */ /* 0x000fca000782c0ff */
[CC--:B-1----:R-:W-:Y:S02]  /*89f0*/  @!P2 LEA R12, P0, R189.reuse, R10.reuse, 0x1 ;  /* 0x0000000abd0ca211 */ /* 0x0c2fe400078008ff */
[----:B---3--:R-:W-:Y:S02]  /*8a00*/  @!P3 IMAD.WIDE R8, R16, 0x2, R10 ;  /* 0x000000021008b825 */ /* 0x008fe400078e020a */
[-C--:B------:R-:W-:Y:S02]  /*8a10*/  @!P2 LEA.HI.X R13, R189, R11.reuse, R222, 0x1, P0 ;  /* 0x0000000bbd0da211 */ /* 0x080fe400000f0cde */
[----:B------:R-:W-:Y:S01]  /*8a20*/  @!P5 LEA R14, P0, R188, R10, 0x1 ;  /* 0x0000000abc0ed211 */ /* 0x000fe200078008ff */
[----:B-----5:R1:W-:Y:S01]  /*8a30*/  @!P3 ST.E.128 desc[UR42][R8.64], R4 ;  /* 0x000000040800b985 */ /* 0x0203e2000c101d2a */
[----:B------:R-:W-:Y:S02]  /*8a40*/  ISETP.GE.AND P3, PT, R186, UR12, PT ;  /* 0x0000000cba007c0c */ /* 0x000fe4000bf66270 */
[----:B------:R-:W-:Y:S01]  /*8a50*/  @!P5 LEA.HI.X R15, R188, R11, R221, 0x1, P0 ;  /* 0x0000000bbc0fd211 */ /* 0x000fe200000f0cdd */
[----:B------:R2:W-:Y:S01]  /*8a60*/  @!P2 ST.E.128 desc[UR42][R12.64], R36 ;  /* 0x000000240c00a985 */ /* 0x0005e2000c101d2a */
[----:B------:R-:W-:-:S02]  /*8a70*/  ISETP.GE.AND P2, PT, R185, UR12, PT ;  /* 0x0000000cb9007c0c */ /* 0x000fc4000bf46270 */
[----:B------:R-:W-:Y:S01]  /*8a80*/  LOP3.LUT P0, RZ, R3, 0x80, RZ, 0xc0, !PT ;  /* 0x0000008003ff7812 */ /* 0x000fe2000780c0ff */
[----:B------:R2:W-:Y:S01]  /*8a90*/  @!P5 ST.E.128 desc[UR42][R14.64], R44 ;  /* 0x0000002c0e00d985 */ /* 0x0005e2000c101d2a */
[----:B------:R-:W-:-:S04]  /*8aa0*/  @!P4 LEA R20, P6, R187, R10, 0x1 ;  /* 0x0000000abb14c211 */ /* 0x000fc800078c08ff */
[----:B------:R-:W-:Y:S02]  /*8ab0*/  @!P4 LEA.HI.X R21, R187, R11, R220, 0x1, P6 ;  /* 0x0000000bbb15c211 */ /* 0x000fe400030f0cdc */
[----:B------:R-:W-:-:S03]  /*8ac0*/  @!P3 LEA R24, P5, R186, R10, 0x1 ;  /* 0x0000000aba18b211 */ /* 0x000fc600078a08ff */
[----:B------:R2:W-:Y:S01]  /*8ad0*/  @!P4 ST.E.128 desc[UR42][R20.64], R56 ;  /* 0x000000381400c985 */ /* 0x0005e2000c101d2a */
[-C--:B-1----:R-:W-:Y:S02]  /*8ae0*/  @!P2 LEA R4, P6, R185, R10.reuse, 0x1 ;  /* 0x0000000ab904a211 */ /* 0x082fe400078c08ff */
[-C--:B------:R-:W-:Y:S02]  /*8af0*/  @P1 LEA R6, P4, R213, R10.reuse, 0x1 ;  /* 0x0000000ad5061211 */ /* 0x080fe400078808ff */
        /* <DEDUP_REMOVED lines=9> */
.L_x_43:
[----:B------:R-:W-:Y:S05]  /*8b90*/  BSYNC B0 ;  /* 0x0000000000007941 */ /* 0x000fea0003800000 */
.L_x_42:
[----:B------:R-:W4:Y:S02]  /*8ba0*/  LDC R0, c[0x0][0xc34] ;  /* 0x00030d00ff007b82 */ /* 0x000f240000000800 */
[----:B----4-:R-:W-:-:S13]  /*8bb0*/  ISETP.LE.AND P0, PT, R0, UR47, PT ;  /* 0x0000002f00007c0c */ /* 0x010fda000bf03270 */
[----:B------:R-:W-:Y:S05]  /*8bc0*/  @!P0 BRA `(.L_x_44) ;  /* 0xffffff8400088947 */ /* 0x000fea000383ffff */
[----:B------:R-:W-:Y:S05]  /*8bd0*/  EXIT ;  /* 0x000000000000794d */ /* 0x000fea0003800000 */
.L_x_7:
[----:B------:R-:W-:-:S08]  /*8be0*/  NOP ;  /* 0x0000000000007918 */ /* 0x000fd00000000000 */
[----:B------:R-:W0:-:S00]  /*8bf0*/  USETMAXREG.DEALLOC.CTAPOOL 0x18 ;  /* 0x00000018000079c8 */ /* 0x000e0000080e0500 */
[----:B------:R-:W1:Y:S01]  /*8c00*/  S2UR UR5, SR_CTAID.X ;  /* 0x00000000000579c3 */ /* 0x000e620000002500 */
[----:B0-----:R-:W-:Y:S02]  /*8c10*/  IMAD.MOV.U32 R2, RZ, RZ, 0x1 ;  /* 0x00000001ff027424 */ /* 0x001fe400078e00ff */
[----:B------:R-:W-:-:S05]  /*8c20*/  IMAD.MOV.U32 R18, RZ, RZ, RZ ;  /* 0x000000ffff127224 */ /* 0x000fca00078e00ff */
[----:B------:R-:W1:Y:S02]  /*8c30*/  LDC R3, c[0x0][0xc34] ;  /* 0x00030d00ff037b82 */ /* 0x000e640000000800 */
[----:B-1----:R-:W-:Y:S01]  /*8c40*/  ISETP.LE.AND P0, PT, R3, UR5, PT ;  /* 0x0000000503007c0c */ /* 0x002fe2000bf03270 */
[----:B------:R-:W-:-:S05]  /*8c50*/  IMAD.MOV.U32 R3, RZ, RZ, 0x1 ;  /* 0x00000001ff037424 */ /* 0x000fca00078e00ff */
[----:B------:R0:W-:Y:S07]  /*8c60*/  STL [R1], R3 ;  /* 0x0000000301007387 */ /* 0x0001ee0000100800 */
[----:B------:R-:W-:Y:S05]  /*8c70*/  @P0 BRA `(.L_x_45) ;  /* 0x0000004800480947 */ /* 0x000fea0003800000 */
[----:B------:R-:W1:Y:S01]  /*8c80*/  S2UR UR4, SR_CgaCtaId ;  /* 0x00000000000479c3 */ /* 0x000e620000008800 */
[C---:B------:R-:W-:Y:S01]  /*8c90*/  IMAD.SHL.U32 R2, R0.reuse, 0x8, RZ ;  /* 0x0000000800027824 */ /* 0x040fe200078e00ff */
[----:B------:R-:W-:Y:S01]  /*8ca0*/  LOP3.LUT R5, R0, 0x7f, RZ, 0xc0, !PT ;  /* 0x0000007f00057812 */ /* 0x000fe200078ec0ff */
[----:B------:R-:W-:Y:S01]  /*8cb0*/  UMOV UR36, 0x400 ;  /* 0x0000040000247882 */ /* 0x000fe20000000000 */
[----:B------:R-:W-:Y:S01]  /*8cc0*/  IMAD.MOV.U32 R18, RZ, RZ, RZ ;  /* 0x000000ffff127224 */ /* 0x000fe200078e00ff */
[----:B------:R-:W-:Y:S01]  /*8cd0*/  ULDC.64 UR40, c[0x0][0x198] ;  /* 0x0000660000287ab9 */ /* 0x000fe20000000a00 */
[----:B0-----:R-:W-:Y:S01]  /*8ce0*/  LOP3.LUT R3, R2, 0x1f8, RZ, 0xc0, !PT ;  /* 0x000001f802037812 */ /* 0x001fe200078ec0ff */
[----:B------:R-:W-:Y:S01]  /*8cf0*/  IMAD.U32 R2, RZ, RZ, UR5 ;  /* 0x00000005ff027e24 */ /* 0x000fe2000f8e00ff */
[----:B------:R-:W-:Y:S02]  /*8d00*/  ULDC UR38, c[0x0][0xc] ;  /* 0x0000030000267ab9 */ /* 0x000fe40000000800 */
[----:B------:R-:W-:Y:S01]  /*8d10*/  LOP3.LUT R4, R3, 0x38, R0, 0x78, !PT ;  /* 0x0000003803047812 */ /* 0x000fe200078e7800 */
[----:B------:R-:W-:Y:S01]  /*8d20*/  IMAD.SHL.U32 R3, R5, 0x8, RZ ;  /* 0x0000000805037824 */ /* 0x000fe200078e00ff */
[----:B------:R-:W-:-:S04]  /*8d30*/  SHF.R.U32.HI R5, RZ, 0x3, R5 ;  /* 0x00000003ff057819 */ /* 0x000fc80000011605 */
[----:B------:R-:W-:Y:S01]  /*8d40*/  LOP3.LUT R3, R4, 0x200, R3, 0xf8, !PT ;  /* 0x0000020004037812 */ /* 0x000fe200078ef803 */
[----:B------:R-:W-:-:S05]  /*8d50*/  IMAD.SHL.U32 R4, R0, 0x10, RZ ;  /* 0x0000001000047824 */ /* 0x000fca00078e00ff */
[----:B------:R-:W-:Y:S01]  /*8d60*/  LOP3.LUT R0, R5, 0x70, R4, 0xf8, !PT ;  /* 0x0000007005007812 */ /* 0x000fe200078ef804 */
[----:B------:R-:W-:Y:S01]  /*8d70*/  IMAD.MOV.U32 R0, RZ, RZ, 0x1 ;  /* 0x00000001ff007424 */ /* 0x000fe200078e00ff */
[----:B-1----:R-:W-:-:S06]  /*8d80*/  ULEA UR36, UR4, UR36, 0x18 ;  /* 0x0000002404247291 */ /* 0x002fcc000f8ec03f */
[----:B------:R-:W-:-:S05]  /*8d90*/  LEA R3, R3, UR36, 0x1 ;  /* 0x0000002403037c11 */ /* 0x000fca000f8e08ff */
[----:B------:R0:W-:Y:S04]  /*8da0*/  STL [R1+0x28], R3 ;  /* 0x0000280301007387 */ /* 0x0001e80000100800 */
[----:B------:R0:W-:Y:S04]  /*8db0*/  STL [R1+0x20], R2 ;  /* 0x0000200201007387 */ /* 0x0001e80000100800 */
[----:B------:R0:W-:Y:S04]  /*8dc0*/  STL [R1], R0 ;  /* 0x0000000001007387 */ /* 0x0001e80000100800 */
[----:B------:R0:W-:Y:S02]  /*8dd0*/  STL [R1+0x30], RZ ;  /* 0x000030ff01007387 */ /* 0x0001e40000100800 */
.L_x_137:
[----:B------:R-:W2:Y:S01]  /*8de0*/  LDL R4, [R1+0x20] ;  /* 0x0000200001047983 */ /* 0x000ea20000100800 */
[----:B0-----:R-:W0:Y:S01]  /*8df0*/  LDC R0, c[0x0][0xc38] ;  /* 0x00030e00ff007b82 */ /* 0x001e220000000800 */
[----:B------:R-:W-:Y:S05]  /*8e00*/  YIELD ;  /* 0x0000000000007946 */ /* 0x000fea0003800000 */
[----:B------:R-:W-:Y:S02]  /*8e10*/  ULDC.64 UR4, c[0x0][0x418] ;  /* 0x0001060000047ab9 */ /* 0x000fe40000000a00 */
[----:B-1----:R-:W1:Y:S01]  /*8e20*/  LDC R17, c[0x0][0xc44] ;  /* 0x00031100ff117b82 */ /* 0x002e620000000800 */
[----:B------:R-:W-:-:S03]  /*8e30*/  UISETP.NE.U32.AND UP0, UPT, UR4, URZ, UPT ;  /* 0x0000003f0400728c */ /* 0x000fc6000bf05070 */
[----:B------:R-:W-:Y:S01]  /*8e40*/  ULDC UR4, c[0x0][0x424] ;  /* 0x0001090000047ab9 */ /* 0x000fe20000000800 */
[----:B------:R-:W-:Y:S02]  /*8e50*/  UISETP.NE.AND.EX UP0, UPT, UR5, URZ, UPT, UP0 ;  /* 0x0000003f0500728c */ /* 0x000fe4000bf05300 */
[----:B------:R-:W-:Y:S02]  /*8e60*/  UIADD3 UR5, UR36, 0x22400, URZ ;  /* 0x0002240024057890 */ /* 0x000fe4000fffe03f */
[----:B------:R-:W-:Y:S02]  /*8e70*/  USEL UR4, UR4, 0x1, UP0 ;  /* 0x0000000104047887 */ /* 0x000fe40008000000 */
[----:B------:R-:W-:Y:S01]  /*8e80*/  ULOP3.LUT UP0, URZ, UR5, 0x3ff, URZ, 0xc0, !UPT ;  /* 0x000003ff053f7892 */ /* 0x000fe2000f80c03f */
[----:B0-----:R-:W-:Y:S02]  /*8e90*/  ISETP.NE.AND P0, PT, R0, 0x1, PT ;  /* 0x000000010000780c */ /* 0x001fe40003f05270 */
[----:B-1----:R-:W-:-:S11]  /*8ea0*/  ISETP.NE.AND P1, PT, R17, 0x1, PT ;  /* 0x000000011100780c */ /* 0x002fd60003f25270 */
[----:B------:R-:W2:Y:S08]  /*8eb0*/  @P0 LDC R0, c[0x0][0xc3c] ;  /* 0x00030f00ff000b82 */ /* 0x000eb00000000800 */
[----:B------:R-:W0:Y:S08]  /*8ec0*/  @P0 LDC R5, c[0x0][0xc40] ;  /* 0x00031000ff050b82 */ /* 0x000e300000000800 */
[----:B------:R-:W1:Y:S01]  /*8ed0*/  @P1 LDC.64 R2, c[0x0][0xc48] ;  /* 0x00031200ff021b82 */ /* 0x000e620000000a00 */
[----:B--2---:R-:W-:-:S04]  /*8ee0*/  @P0 IMAD.HI.U32 R0, R4, R0, RZ ;  /* 0x0000000004000227 */ /* 0x004fc800078e00ff */
[----:B------:R-:W-:Y:S01]  /*8ef0*/  IMAD.MOV.U32 R6, RZ, RZ, R4 ;  /* 0x000000ffff067224 */ /* 0x000fe200078e0004 */
[----:B0-----:R-:W-:Y:S02]  /*8f00*/  @P0 SHF.R.U32.HI R6, RZ, R5, R0 ;  /* 0x00000005ff060219 */ /* 0x001fe40000011600 */
[----:B------:R-:W-:-:S03]  /*8f10*/  PLOP3.LUT P0, PT, PT, PT, UP0, 0x80, 0x0 ;  /* 0x000000000000781c */ /* 0x000fc60003f0f008 */
[----:B-1----:R-:W-:Y:S01]  /*8f20*/  @P1 IMAD.HI.U32 R2, R6, R2, RZ ;  /* 0x0000000206021227 */ /* 0x002fe200078e00ff */
[----:B------:R0:W-:Y:S03]  /*8f30*/  STL [R1+0x18], R6 ;  /* 0x0000180601007387 */ /* 0x0001e60000100800 */
[----:B------:R-:W-:Y:S01]  /*8f40*/  IMAD.MOV.U32 R19, RZ, RZ, R6 ;  /* 0x000000ffff137224 */ /* 0x000fe200078e0006 */
[----:B------:R-:W-:Y:S02]  /*8f50*/  @P1 SHF.R.U32.HI R19, RZ, R3, R2 ;  /* 0x00000003ff131219 */ /* 0x000fe40000011602 */
[----:B------:R-:W1:Y:S03]  /*8f60*/  LDC R2, c[0x0][0x2f0] ;  /* 0x0000bc00ff027b82 */ /* 0x000e660000000800 */
[----:B------:R-:W-:Y:S01]  /*8f70*/  IMAD.MOV R0, RZ, RZ, -R19 ;  /* 0x000000ffff007224 */ /* 0x000fe200078e0a13 */
[----:B------:R0:W-:Y:S03]  /*8f80*/  STL [R1+0x10], R19 ;  /* 0x0000101301007387 */ /* 0x0001e60000100800 */
[----:B------:R-:W-:-:S02]  /*8f90*/  IMAD R17, R17, R0, R6 ;  /* 0x0000000011117224 */ /* 0x000fc400078e0206 */
[----:B-1----:R-:W-:-:S04]  /*8fa0*/  IMAD R4, R2, UR4, RZ ;  /* 0x0000000402047c24 */ /* 0x002fc8000f8e02ff */
[----:B------:R-:W-:Y:S01]  /*8fb0*/  VIADD R0, R4, 0x3f ;  /* 0x0000003f04007836 */ /* 0x000fe20000000000 */
[----:B------:R0:W-:Y:S04]  /*8fc0*/  STL [R1+0x2c], R4 ;  /* 0x00002c0401007387 */ /* 0x0001e80000100800 */
[----:B------:R-:W-:-:S04]  /*8fd0*/  SHF.R.S32.HI R3, RZ, 0x1f, R0 ;  /* 0x0000001fff037819 */ /* 0x000fc80000011400 */
[----:B------:R-:W-:-:S04]  /*8fe0*/  LEA.HI R3, R3, R0, RZ, 0x6 ;  /* 0x0000000003037211 */ /* 0x000fc800078f30ff */
[----:B------:R-:W-:-:S05]  /*8ff0*/  SHF.R.S32.HI R0, RZ, 0x6, R3 ;  /* 0x00000006ff007819 */ /* 0x000fca0000011403 */
[----:B------:R0:W-:Y:S01]  /*9000*/  STL [R1+0x1c], R0 ;  /* 0x00001c0001007387 */ /* 0x0001e20000100800 */
[----:B------:R-:W-:Y:S05]  /*9010*/  @!P0 BRA `(.L_x_46) ;  /* 0x0000000000408947 */ /* 0x000fea0003800000 */
[----:B------:R-:W-:Y:S01]  /*9020*/  MOV R2, 0x0 ;  /* 0x0000000000027802 */ /* 0x000fe20000000f00 */
[----:B------:R-:W-:Y:S01]  /*9030*/  ULDC.64 UR6, c[0x4][0x90] ;  /* 0x0100240000067ab9 */ /* 0x000fe20000000a00 */
[----:B------:R-:W-:Y:S01]  /*9040*/  ULDC.64 UR8, c[0x4][0x98] ;  /* 0x0100260000087ab9 */ /* 0x000fe20000000a00 */
[----:B------:R-:W-:Y:S01]  /*9050*/  ULDC.64 UR4, c[0x4][0x8] ;  /* 0x0100020000047ab9 */ /* 0x000fe20000000a00 */
[----:B0-----:R-:W-:Y:S02]  /*9060*/  IMAD.U32 R4, RZ, RZ, UR6 ;  /* 0x00000006ff047e24 */ /* 0x001fe4000f8e00ff */
[----:B------:R-:W0:Y:S01]  /*9070*/  LDC.64 R2, c[0x4][R2] ;  /* 0x0100000002027b82 */ /* 0x000e220000000a00 */
[----:B------:R-:W-:Y:S02]  /*9080*/  IMAD.U32 R5, RZ, RZ, UR7 ;  /* 0x00000007ff057e24 */ /* 0x000fe4000f8e00ff */
[----:B------:R-:W-:Y:S02]  /*9090*/  IMAD.U32 R6, RZ, RZ, UR8 ;  /* 0x00000008ff067e24 */ /* 0x000fe4000f8e00ff */
[----:B------:R-:W-:-:S02]  /*90a0*/  IMAD.U32 R7, RZ, RZ, UR9 ;  /* 0x00000009ff077e24 */ /* 0x000fc4000f8e00ff */
[----:B------:R-:W-:Y:S02]  /*90b0*/  IMAD.U32 R10, RZ, RZ, UR4 ;  /* 0x00000004ff0a7e24 */ /* 0x000fe4000f8e00ff */
[----:B------:R-:W-:Y:S02]  /*90c0*/  IMAD.U32 R11, RZ, RZ, UR5 ;  /* 0x00000005ff0b7e24 */ /* 0x000fe4000f8e00ff */
[----:B------:R-:W-:Y:S02]  /*90d0*/  IMAD.MOV.U32 R8, RZ, RZ, 0x70 ;  /* 0x00000070ff087424 */ /* 0x000fe400078e00ff */
[----:B------:R-:W-:Y:S02]  /*90e0*/  IMAD.MOV.U32 R12, RZ, RZ, 0x1 ;  /* 0x00000001ff0c7424 */ /* 0x000fe400078e00ff */
[----:B------:R-:W-:-:S07]  /*90f0*/  IMAD.MOV.U32 R13, RZ, RZ, RZ ;  /* 0x000000ffff0d7224 */ /* 0x000fce00078e00ff */
[----:B------:R-:W-:-:S07]  /*9100*/  LEPC R20, `(.L_x_46) ;  /* 0x000000001014794e */ /* 0x000fce0000000000 */
[----:B0-----:R-:W-:Y:S05]  /*9110*/  CALL.ABS.NOINC R2 ;  /* 0x0000000002007343 */ /* 0x001fea0003c00000 */
.L_x_46:
[----:B------:R-:W-:-:S04]  /*9120*/  UIADD3 UR4, UR36, 0x400, URZ ;  /* 0x0000040024047890 */ /* 0x000fc8000fffe03f */
[----:B------:R-:W-:-:S06]  /*9130*/  ULOP3.LUT UP0, URZ, UR4, 0x3ff, URZ, 0xc0, !UPT ;  /* 0x000003ff043f7892 */ /* 0x000fcc000f80c03f */
[----:B------:R-:W-:-:S13]  /*9140*/  PLOP3.LUT P0, PT, PT, PT, UP0, 0x80, 0x0 ;  /* 0x000000000000781c */ /* 0x000fda0003f0f008 */
[----:B------:R-:W-:Y:S05]  /*9150*/  @!P0 BRA `(.L_x_47) ;  /* 0x00000000007c8947 */ /* 0x000fea0003800000 */
[----:B------:R-:W-:Y:S01]  /*9160*/  MOV R16, 0x0 ;  /* 0x0000000000107802 */ /* 0x000fe20000000f00 */
[----:B------:R-:W-:Y:S01]  /*9170*/  ULDC.64 UR6, c[0x4][0x90] ;  /* 0x0100240000067ab9 */ /* 0x000fe20000000a00 */
[----:B------:R-:W-:Y:S01]  /*9180*/  ULDC.64 UR8, c[0x4][0x98] ;  /* 0x0100260000087ab9 */ /* 0x000fe20000000a00 */
[----:B------:R-:W-:Y:S01]  /*9190*/  ULDC.64 UR4, c[0x4][0x10] ;  /* 0x0100040000047ab9 */ /* 0x000fe20000000a00 */
[----:B------:R1:W2:Y:S01]  /*91a0*/  LDC.64 R2, c[0x4][R16] ;  /* 0x0100000010027b82 */ /* 0x0002a20000000a00 */
[----:B0-----:R-:W-:Y:S02]  /*91b0*/  IMAD.U32 R4, RZ, RZ, UR6 ;  /* 0x00000006ff047e24 */ /* 0x001fe4000f8e00ff */
[----:B------:R-:W-:Y:S02]  /*91c0*/  IMAD.U32 R5, RZ, RZ, UR7 ;  /* 0x00000007ff057e24 */ /* 0x000fe4000f8e00ff */
[----:B------:R-:W-:Y:S02]  /*91d0*/  IMAD.U32 R6, RZ, RZ, UR8 ;  /* 0x00000008ff067e24 */ /* 0x000fe4000f8e00ff */
[----:B------:R-:W-:-:S02]  /*91e0*/  IMAD.U32 R7, RZ, RZ, UR9 ;  /* 0x00000009ff077e24 */ /* 0x000fc4000f8e00ff */
[----:B------:R-:W-:Y:S02]  /*91f0*/  IMAD.U32 R10, RZ, RZ, UR4 ;  /* 0x00000004ff0a7e24 */ /* 0x000fe4000f8e00ff */
[----:B------:R-:W-:Y:S02]  /*9200*/  IMAD.U32 R11, RZ, RZ, UR5 ;  /* 0x00000005ff0b7e24 */ /* 0x000fe4000f8e00ff */
[----:B------:R-:W-:Y:S02]  /*9210*/  IMAD.MOV.U32 R8, RZ, RZ, 0x70 ;  /* 0x00000070ff087424 */ /* 0x000fe400078e00ff */
[----:B------:R-:W-:Y:S02]  /*9220*/  IMAD.MOV.U32 R12, RZ, RZ, 0x1 ;  /* 0x00000001ff0c7424 */ /* 0x000fe400078e00ff */
[----:B-1----:R-:W-:-:S07]  /*9230*/  IMAD.MOV.U32 R13, RZ, RZ, RZ ;  /* 0x000000ffff0d7224 */ /* 0x002fce00078e00ff */
[----:B------:R-:W-:-:S07]  /*9240*/  LEPC R20, `(.L_x_48) ;  /* 0x000000001014794e */ /* 0x000fce0000000000 */
[----:B--2---:R-:W-:Y:S05]  /*9250*/  CALL.ABS.NOINC R2 ;  /* 0x0000000002007343 */ /* 0x004fea0003c00000 */
.L_x_48:
[----:B------:R0:W1:Y:S01]  /*9260*/  LDC.64 R2, c[0x4][R16] ;  /* 0x0100000010027b82 */ /* 0x0000620000000a00 */
[----:B------:R-:W-:Y:S01]  /*9270*/  ULDC.64 UR6, c[0x4][0x90] ;  /* 0x0100240000067ab9 */ /* 0x000fe20000000a00 */
[----:B------:R-:W-:Y:S01]  /*9280*/  ULDC.64 UR8, c[0x4][0x98] ;  /* 0x0100260000087ab9 */ /* 0x000fe20000000a00 */
[----:B------:R-:W-:Y:S01]  /*9290*/  ULDC.64 UR4, c[0x4][0x18] ;  /* 0x0100060000047ab9 */ /* 0x000fe20000000a00 */
[----:B------:R-:W-:Y:S02]  /*92a0*/  IMAD.U32 R4, RZ, RZ, UR6 ;  /* 0x00000006ff047e24 */ /* 0x000fe4000f8e00ff */
[----:B------:R-:W-:Y:S02]  /*92b0*/  IMAD.U32 R5, RZ, RZ, UR7 ;  /* 0x00000007ff057e24 */ /* 0x000fe4000f8e00ff */
[----:B------:R-:W-:Y:S02]  /*92c0*/  IMAD.U32 R6, RZ, RZ, UR8 ;  /* 0x00000008ff067e24 */ /* 0x000fe4000f8e00ff */
[----:B------:R-:W-:-:S02]  /*92d0*/  IMAD.U32 R7, RZ, RZ, UR9 ;  /* 0x00000009ff077e24 */ /* 0x000fc4000f8e00ff */
[----:B------:R-:W-:Y:S02]  /*92e0*/  IMAD.U32 R10, RZ, RZ, UR4 ;  /* 0x00000004ff0a7e24 */ /* 0x000fe4000f8e00ff */
[----:B------:R-:W-:Y:S02]  /*92f0*/  IMAD.U32 R11, RZ, RZ, UR5 ;  /* 0x00000005ff0b7e24 */ /* 0x000fe4000f8e00ff */
[----:B------:R-:W-:Y:S02]  /*9300*/  IMAD.MOV.U32 R8, RZ, RZ, 0x70 ;  /* 0x00000070ff087424 */ /* 0x000fe400078e00ff */
[----:B------:R-:W-:Y:S02]  /*9310*/  IMAD.MOV.U32 R12, RZ, RZ, 0x1 ;  /* 0x00000001ff0c7424 */ /* 0x000fe400078e00ff */
[----:B0-----:R-:W-:-:S07]  /*9320*/  IMAD.MOV.U32 R13, RZ, RZ, RZ ;  /* 0x000000ffff0d7224 */ /* 0x001fce00078e00ff */
[----:B------:R-:W-:-:S07]  /*9330*/  LEPC R20, `(.L_x_47) ;  /* 0x000000001014794e */ /* 0x000fce0000000000 */
[----:B-1----:R-:W-:Y:S05]  /*9340*/  CALL.ABS.NOINC R2 ;  /* 0x0000000002007343 */ /* 0x002fea0003c00000 */
.L_x_47:
[----:B------:R-:W-:Y:S01]  /*9350*/  ULDC.64 UR4, c[0x0][0x9f8] ;  /* 0x00027e0000047ab9 */ /* 0x000fe20000000a00 */
[----:B------:R-:W2:Y:S01]  /*9360*/  LDL R16, [R1+0x1c] ;  /* 0x00001c0001107983 */ /* 0x000ea20000100800 */
[----:B------:R-:W-:-:S04]  /*9370*/  ISETP.NE.U32.AND P0, PT, RZ, UR4, PT ;  /* 0x00000004ff007c0c */ /* 0x000fc8000bf05070 */
[----:B------:R-:W-:-:S13]  /*9380*/  ISETP.NE.AND.EX P0, PT, RZ, UR5, PT, P0 ;  /* 0x00000005ff007c0c */ /* 0x000fda000bf05300 */
[----:B------:R-:W1:Y:S02]  /*9390*/  @P0 LDC.64 R2, c[0x0][0x9f8] ;  /* 0x00027e00ff020b82 */ /* 0x000e640000000a00 */
[----:B-1----:R-:W-:-:S05]  /*93a0*/  @P0 IMAD.WIDE R2, R19, 0x4, R2 ;  /* 0x0000000413020825 */ /* 0x002fca00078e0202 */
[----:B0-----:R0:W3:Y:S01]  /*93b0*/  @P0 LDG.E R19, desc[UR42][R2.64] ;  /* 0x0000002a02130981 */ /* 0x0010e2000c1e1900 */
[----:B------:R-:W-:Y:S01]  /*93c0*/  UMOV UR4, 0xffffffff ;  /* 0xffffffff00047882 */ /* 0x000fe20000000000 */
[----:B0-----:R-:W0:Y:S02]  /*93d0*/  LDC.64 R2, c[0x0][0x418] ;  /* 0x00010600ff027b82 */ /* 0x001e240000000a00 */
[----:B0-----:R-:W-:-:S04]  /*93e0*/  ISETP.NE.U32.AND P0, PT, R2, RZ, PT ;  /* 0x000000ff0200720c */ /* 0x001fc80003f05070 */
[----:B------:R-:W-:-:S04]  /*93f0*/  ISETP.NE.AND.EX P1, PT, R3, RZ, PT, P0 ;  /* 0x000000ff0300720c */ /* 0x000fc80003f25300 */
[----:B------:R-:W-:Y:S01]  /*9400*/  P2R R0, PR, RZ, 0x2 ;  /* 0x00000002ff007803 */ /* 0x000fe20000000000 */
[----:B--2---:R-:W-:-:S05]  /*9410*/  VIADD R8, R16, 0xffffffff ;  /* 0xffffffff10087836 */ /* 0x004fca0000000000 */
[----:B------:R0:W-:Y:S04]  /*9420*/  STL [R1+0x14], R8 ;  /* 0x0000140801007387 */ /* 0x0001e80000100800 */
[----:B------:R0:W-:Y:S01]  /*9430*/  STL [R1+0xc], R0 ;  /* 0x00000c0001007387 */ /* 0x0001e20000100800 */
[----:B---3--:R-:W-:Y:S02]  /*9440*/  SHF.R.S32.HI R7, RZ, 0x1f, R19 ;  /* 0x0000001fff077819 */ /* 0x008fe40000011413 */
[----:B------:R-:W-:-:S03]  /*9450*/  SEL R16, R19, RZ, !P1 ;  /* 0x000000ff13107207 */ /* 0x000fc60004800000 */
[----:B------:R0:W-:Y:S01]  /*9460*/  STL [R1+0x4], R7 ;  /* 0x0000040701007387 */ /* 0x0001e20000100800 */
[----:B------:R-:W-:Y:S05]  /*9470*/  BRA.DIV UR4, `(.L_x_49) ;  /* 0x0000004604bc7947 */ /* 0x000fea000b800000 */
[----:B0-----:R-:W0:Y:S02]  /*9480*/  S2R R0, SR_TID.X ;  /* 0x0000000000007919 */ /* 0x001e240000002100 */
[----:B0-----:R-:W-:-:S04]  /*9490*/  SHF.R.U32.HI R0, RZ, 0x5, R0 ;  /* 0x00000005ff007819 */ /* 0x001fc80000011600 */
[----:B------:R-:W-:-:S05]  /*94a0*/  LOP3.LUT R0, R0, 0x3, RZ, 0xc0, !PT ;  /* 0x0000000300007812 */ /* 0x000fca00078ec0ff */
[----:B------:R0:W1:Y:S02]  /*94b0*/  SHFL.IDX PT, R14, R0, RZ, 0x1f ;  /* 0x00001fff000e7589 */ /* 0x00006400000e0000 */
.L_x_154:
[----:B------:R-:W-:Y:S02]  /*94c0*/  PLOP3.LUT P2, PT, PT, PT, PT, 0x8, 0x0 ;  /* 0x000000000000781c */ /* 0x000fe40003f4e170 */
[----:B-1----:R-:W-:Y:S02]  /*94d0*/  ISETP.NE.AND P0, PT, R14, RZ, PT ;  /* 0x000000ff0e00720c */ /* 0x002fe40003f05270 */
[----:B0-----:R-:W-:-:S05]  /*94e0*/  P2R R0, PR, RZ, 0x4 ;  /* 0x00000004ff007803 */ /* 0x001fca0000000000 */
[----:B------:R0:W-:Y:S06]  /*94f0*/  STL [R1+0x8], R0 ;  /* 0x0000080001007387 */ /* 0x0001ec0000100800 */
[----:B------:R-:W-:Y:S05]  /*9500*/  @P0 BRA `(.L_x_50) ;  /* 0x0000000000f80947 */ /* 0x000fea0003800000 */
[----:B------:R-:W-:-:S03]  /*9510*/  UMOV UR4, 0xffffffff ;  /* 0xffffffff00047882 */ /* 0x000fc60000000000 */
[----:B------:R-:W-:Y:S05]  /*9520*/  BRA.DIV UR4, `(.L_x_51) ;  /* 0x0000004604c47947 */ /* 0x000fea000b800000 */
[----:B------:R-:W-:-:S13]  /*9530*/  ELECT P6, URZ, PT ;  /* 0x00000000003f782f */ /* 0x000fda00038c0000 */
.L_x_157:
[----:B------:R-:W-:Y:S05]  /*9540*/  @!P6 BRA `(.L_x_50) ;  /* 0x0000000000e8e947 */ /* 0x000fea0003800000 */
[----:B------:R1:W-:Y:S01]  /*9550*/  STL [R1+0x24], R8 ;  /* 0x0000240801007387 */ /* 0x0003e20000100800 */
[----:B------:R-:W-:Y:S01]  /*9560*/  IMAD.MOV.U32 R16, RZ, RZ, R19 ;  /* 0x000000ffff107224 */ /* 0x000fe200078e0013 */
[----:B------:R-:W-:Y:S06]  /*9570*/  @!P1 BRA `(.L_x_52) ;  /* 0x00000000004c9947 */ /* 0x000fec0003800000 */
[----:B------:R-:W2:Y:S01]  /*9580*/  LDC R6, c[0x0][0x43c] ;  /* 0x00010f00ff067b82 */ /* 0x000ea20000000800 */
[----:B0-----:R-:W-:Y:S01]  /*9590*/  IMAD.MOV.U32 R0, RZ, RZ, R8 ;  /* 0x000000ffff007224 */ /* 0x001fe200078e0008 */
[----:B------:R-:W-:Y:S01]  /*95a0*/  ULDC.64 UR4, c[0x0][0x428] ;  /* 0x00010a0000047ab9 */ /* 0x000fe20000000a00 */
[----:B--2---:R-:W-:-:S13]  /*95b0*/  ISETP.NE.AND P0, PT, R6, 0x1, PT ;  /* 0x000000010600780c */ /* 0x004fda0003f05270 */
[----:B------:R-:W0:Y:S02]  /*95c0*/  @P0 LDC.64 R4, c[0x0][0x440] ;  /* 0x00011000ff040b82 */ /* 0x000e240000000a00 */
[----:B0-----:R-:W-:-:S05]  /*95d0*/  @P0 IMAD.HI.U32 R4, R8, R4, RZ ;  /* 0x0000000408040227 */ /* 0x001fca00078e00ff */
[----:B------:R-:W-:-:S04]  /*95e0*/  @P0 SHF.R.U32.HI R0, RZ, R5, R4 ;  /* 0x00000005ff000219 */ /* 0x000fc80000011604 */
[--C-:B------:R-:W-:Y:S01]  /*95f0*/  SHF.R.S32.HI R5, RZ, 0x1f, R0.reuse ;  /* 0x0000001fff057819 */ /* 0x100fe20000011400 */
[----:B------:R-:W-:-:S04]  /*9600*/  IMAD.MOV R4, RZ, RZ, -R0 ;  /* 0x000000ffff047224 */ /* 0x000fc800078e0a00 */
[----:B------:R-:W-:Y:S02]  /*9610*/  IMAD R6, R6, R4, R8 ;  /* 0x0000000406067224 */ /* 0x000fe400078e0208 */
[----:B------:R-:W-:-:S03]  /*9620*/  IMAD.MOV.U32 R4, RZ, RZ, R0 ;  /* 0x000000ffff047224 */ /* 0x000fc600078e0000 */
[----:B------:R0:W-:Y:S01]  /*9630*/  STL [R1+0x24], R6 ;  /* 0x0000240601007387 */ /* 0x0001e20000100800 */
[----:B------:R-:W-:-:S03]  /*9640*/  IMAD.WIDE.U32 R4, R19, UR4, R4 ;  /* 0x0000000413047c25 */ /* 0x000fc6000f8e0004 */
[----:B------:R-:W-:Y:S01]  /*9650*/  LEA R2, P0, R4, R2, 0x2 ;  /* 0x0000000204027211 */ /* 0x000fe200078010ff */
[----:B0-----:R-:W-:-:S04]  /*9660*/  IMAD R6, R7, UR4, RZ ;  /* 0x0000000407067c24 */ /* 0x001fc8000f8e02ff */
[----:B------:R-:W-:-:S04]  /*9670*/  IMAD R0, R19, UR5, R6 ;  /* 0x0000000513007c24 */ /* 0x000fc8000f8e0206 */
[----:B------:R-:W-:-:S05]  /*9680*/  IMAD.IADD R0, R5, 0x1, R0 ;  /* 0x0000000105007824 */ /* 0x000fca00078e0200 */
[----:B------:R-:W-:-:S05]  /*9690*/  LEA.HI.X R3, R4, R3, R0, 0x2, P0 ;  /* 0x0000000304037211 */ /* 0x000fca00000f1400 */
[----:B------:R2:W5:Y:S02]  /*96a0*/  LDG.E R16, desc[UR42][R2.64] ;  /* 0x0000002a02107981 */ /* 0x000564000c1e1900 */
.L_x_52:
[----:B--2---:R-:W2:Y:S01]  /*96b0*/  LDL R2, [R1] ;  /* 0x0000000001027983 */ /* 0x004ea20000100800 */
[----:B0-----:R-:W-:Y:S02]  /*96c0*/  LEA R0, R18, UR36, 0x3 ;  /* 0x0000002412007c11 */ /* 0x001fe4000f8e18ff */
[----:B--2---:R-:W-:-:S04]  /*96d0*/  SHF.L.U32 R2, R2, 0x1f, RZ ;  /* 0x0000001f02027819 */ /* 0x004fc800000006ff */
[----:B------:R-:W0:Y:S02]  /*96e0*/  SYNCS.PHASECHK.TRANS64.TRYWAIT P0, [R0+URZ+0x28c40], R2 ;  /* 0x028c4002000075a7 */ /* 0x000e24000800017f */
[----:B0-----:R-:W-:Y:S05]  /*96f0*/  @!P0 BRA `(.L_x_53) ;  /* 0x0000004400708947 */ /* 0x001fea0003800000 */
.L_x_158:
[----:B------:R-:W2:Y:S02]  /*9700*/  S2R R3, SR_TID.X ;  /* 0x0000000000037919 */ /* 0x000ea40000002100 */
[----:B--2---:R-:W-:-:S04]  /*9710*/  LOP3.LUT R3, R3, 0x7f, RZ, 0xc0, !PT ;  /* 0x0000007f03037812 */ /* 0x004fc800078ec0ff */
[----:B------:R-:W-:-:S13]  /*9720*/  ISETP.NE.AND P0, PT, R3, RZ, PT ;  /* 0x000000ff0300720c */ /* 0x000fda0003f05270 */
[----:B------:R-:W-:Y:S05]  /*9730*/  @P0 BRA `(.L_x_54) ;  /* 0x00000000001c0947 */ /* 0x000fea0003800000 */
[----:B------:R-:W2:Y:S01]  /*9740*/  S2R R3, SR_TID.X ;  /* 0x0000000000037919 */ /* 0x000ea20000002100 */
[----:B0-----:R-:W-:-:S04]  /*9750*/  IMAD.MOV.U32 R2, RZ, RZ, 0x2000 ;  /* 0x00002000ff027424 */ /* 0x001fc800078e00ff */
[----:B------:R3:W-:Y:S01]  /*9760*/  SYNCS.ARRIVE.TRANS64 RZ, [R0+URZ+0x28c30], R2 ;  /* 0x028c300200ff79a7 */ /* 0x0007e2000800003f */
[----:B--2---:R-:W-:-:S04]  /*9770*/  LOP3.LUT R3, R3, 0x1f, RZ, 0xc0, !PT ;  /* 0x0000001f03037812 */ /* 0x004fc800078ec0ff */
[----:B------:R-:W-:-:S13]  /*9780*/  ISETP.NE.AND P0, PT, R3, RZ, PT ;  /* 0x000000ff0300720c */ /* 0x000fda0003f05270 */
[----:B---3--:R-:W-:Y:S05]  /*9790*/  @!P0 BRA `(.L_x_54) ;  /* 0x0000000000048947 */ /* 0x008fea0003800000 */
[----:B------:R-:W-:Y:S01]  /*97a0*/  BPT.TRAP 0x1 ;  /* 0x000000040000795c */ /* 0x000fe20000300000 */
.L_x_54:
[----:B0-----:R-:W2:Y:S01]  /*97b0*/  LDL R2, [R1+0x24] ;  /* 0x0000240001027983 */ /* 0x001ea20000100800 */
[----:B------:R-:W-:Y:S01]  /*97c0*/  R2UR UR8, R18 ;  /* 0x00000000120872ca */ /* 0x000fe200000e0000 */
[----:B------:R-:W-:Y:S01]  /*97d0*/  UIADD3 UR4, UP0, UR40, 0x370, URZ ;  /* 0x0000037028047890 */ /* 0x000fe2000ff1e03f */
[----:B------:R-:W-:Y:S01]  /*97e0*/  R2UR UR9, R0 ;  /* 0x00000000000972ca */ /* 0x000fe200000e0000 */
[----:B------:R-:W-:Y:S01]  /*97f0*/  UMOV UR6, 0x0 ;  /* 0x0000000000067882 */ /* 0x000fe20000000000 */
[----:B------:R-:W-:Y:S01]  /*9800*/  R2UR UR12, R17 ;  /* 0x00000000110c72ca */ /* 0x000fe200000e0000 */
[----:B------:R-:W-:Y:S01]  /*9810*/  UIADD3.X UR5, URZ, UR41, URZ, UP0, !UPT ;  /* 0x000000293f057290 */ /* 0x000fe200087fe43f */
[----:B-----5:R-:W-:Y:S01]  /*9820*/  R2UR UR13, R16 ;  /* 0x00000000100d72ca */ /* 0x020fe200000e0000 */
[----:B------:R-:W-:Y:S01]  /*9830*/  UMOV UR7, 0x14f00000 ;  /* 0x14f0000000077882 */ /* 0x000fe20000000000 */
[----:B------:R-:W-:Y:S01]  /*9840*/  PLOP3.LUT P0, PT, PT, PT, PT, 0x80, 0x0 ;  /* 0x000000000000781c */ /* 0x000fe20003f0f070 */
[----:B------:R-:W-:-:S03]  /*9850*/  UMOV UR10, URZ ;  /* 0x0000003f000a7c82 */ /* 0x000fc60008000000 */
[----:B------:R-:W-:Y:S01]  /*9860*/  P2R R0, PR, RZ, 0x1 ;  /* 0x00000001ff007803 */ /* 0x000fe20000000000 */
[----:B------:R-:W-:Y:S02]  /*9870*/  ULEA UR8, UR8, UR36, 0xd ;  /* 0x0000002408087291 */ /* 0x000fe4000f8e683f */
[----:B------:R-:W-:Y:S02]  /*9880*/  UIADD3 UR9, UR9, 0x28c30, URZ ;  /* 0x00028c3009097890 */ /* 0x000fe4000fffe03f */
[----:B------:R-:W-:Y:S01]  /*9890*/  UIADD3 UR8, UR8, 0x22400, URZ ;  /* 0x0002240008087890 */ /* 0x000fe2000fffe03f */
[----:B------:R3:W-:Y:S01]  /*98a0*/  STL [R1+0x8], R0 ;  /* 0x0000080001007387 */ /* 0x0007e20000100800 */
[----:B--2---:R-:W-:-:S13]  /*98b0*/  R2UR UR11, R2 ;  /* 0x00000000020b72ca */ /* 0x004fda00000e0000 */
[----:B------:R-:W-:-:S09]  /*98c0*/  USHF.L.U32 UR11, UR11, 0x6, URZ ;  /* 0x000000060b0b7899 */ /* 0x000fd2000800063f */
[----:B------:R3:W-:Y:S02]  /*98d0*/  UTMALDG.4D [UR8], [UR4], desc[UR6] ;  /* 0x00000608040075b4 */ /* 0x0007e40008019000 */
[----:B---3--:R-:W-:Y:S01]  /*98e0*/  NOP ;  /* 0x0000000000007918 */ /* 0x008fe20000000000 */
.L_x_50:
[----:B------:R-:W-:Y:S05]  /*98f0*/  WARPSYNC.ALL ;  /* 0x0000000000007948 */ /* 0x000fea0003800000 */
[----:B------:R-:W-:Y:S01]  /*9900*/  UIADD3 UR4, UR36, 0x20400, URZ ;  /* 0x0002040024047890 */ /* 0x000fe2000fffe03f */
[----:B------:R-:W-:Y:S03]  /*9910*/  BAR.SYNC.DEFER_BLOCKING 0x8, 0x100 ;  /* 0x0204000000007b1d */ /* 0x000fe60000010000 */
[----:B------:R-:W-:-:S06]  /*9920*/  ULOP3.LUT UP0, URZ, UR4, 0x3ff, URZ, 0xc0, !UPT ;  /* 0x000003ff043f7892 */ /* 0x000fcc000f80c03f */
[----:B------:R-:W-:-:S13]  /*9930*/  PLOP3.LUT P0, PT, PT, PT, UP0, 0x80, 0x0 ;  /* 0x000000000000781c */ /* 0x000fda0003f0f008 */
[----:B------:R-:W-:Y:S05]  /*9940*/  @!P0 BRA `(.L_x_55) ;  /* 0x0000000000408947 */ /* 0x000fea0003800000 */
[----:B------:R-:W-:Y:S01]  /*9950*/  MOV R2, 0x0 ;  /* 0x0000000000027802 */ /* 0x000fe20000000f00 */
[----:B------:R-:W-:Y:S01]  /*9960*/  ULDC.64 UR4, c[0x4][0x90] ;  /* 0x0100240000047ab9 */ /* 0x000fe20000000a00 */
[----:B------:R-:W-:Y:S01]  /*9970*/  ULDC.64 UR6, c[0x4][0x98] ;  /* 0x0100260000067ab9 */ /* 0x000fe20000000a00 */
[----:B------:R-:W-:Y:S01]  /*9980*/  ULDC.64 UR8, c[0x4][0x20] ;  /* 0x0100080000087ab9 */ /* 0x000fe20000000a00 */
[----:B------:R-:W-:Y:S01]  /*9990*/  IMAD.U32 R4, RZ, RZ, UR4 ;  /* 0x00000004ff047e24 */ /* 0x000fe2000f8e00ff */
[----:B------:R-:W-:Y:S01]  /*99a0*/  MOV R11, UR9 ;  /* 0x00000009000b7c02 */ /* 0x000fe20008000f00 */
[----:B------:R-:W2:Y:S01]  /*99b0*/  LDC.64 R2, c[0x4][R2] ;  /* 0x0100000002027b82 */ /* 0x000ea20000000a00 */
[----:B------:R-:W-:Y:S02]  /*99c0*/  IMAD.U32 R5, RZ, RZ, UR5 ;  /* 0x00000005ff057e24 */ /* 0x000fe4000f8e00ff */
[----:B------:R-:W-:Y:S02]  /*99d0*/  IMAD.U32 R6, RZ, RZ, UR6 ;  /* 0x00000006ff067e24 */ /* 0x000fe4000f8e00ff */
[----:B------:R-:W-:-:S02]  /*99e0*/  IMAD.U32 R7, RZ, RZ, UR7 ;  /* 0x00000007ff077e24 */ /* 0x000fc4000f8e00ff */
[----:B------:R-:W-:Y:S02]  /*99f0*/  IMAD.U32 R10, RZ, RZ, UR8 ;  /* 0x00000008ff0a7e24 */ /* 0x000fe4000f8e00ff */
[----:B-1----:R-:W-:Y:S02]  /*9a00*/  IMAD.MOV.U32 R8, RZ, RZ, 0x70 ;  /* 0x00000070ff087424 */ /* 0x002fe400078e00ff */
[----:B------:R-:W-:Y:S02]  /*9a10*/  IMAD.MOV.U32 R12, RZ, RZ, 0x1 ;  /* 0x00000001ff0c7424 */ /* 0x000fe400078e00ff */
[----:B------:R-:W-:-:S07]  /*9a20*/  IMAD.MOV.U32 R13, RZ, RZ, RZ ;  /* 0x000000ffff0d7224 */ /* 0x000fce00078e00ff */
[----:B------:R-:W-:-:S07]  /*9a30*/  LEPC R20, `(.L_x_55) ;  /* 0x000000001014794e */ /* 0x000fce0000000000 */
[----:B0-2---:R-:W-:Y:S05]  /*9a40*/  CALL.ABS.NOINC R2 ;  /* 0x0000000002007343 */ /* 0x005fea0003c00000 */
.L_x_55:
[----:B------:R-:W2:Y:S01]  /*9a50*/  LDL.LU R5, [R1+0x10] ;  /* 0x0000100001057983 */ /* 0x000ea20000300800 */
[----:B0-----:R-:W-:Y:S01]  /*9a60*/  SHF.R.S32.HI R0, RZ, 0x1f, R17 ;  /* 0x0000001fff007819 */ /* 0x001fe20000011411 */
[----:B------:R-:W-:Y:S01]  /*9a70*/  ULDC.64 UR4, c[0x0][0x2d8] ;  /* 0x0000b60000047ab9 */ /* 0x000fe20000000a00 */
[----:B-1----:R-:W0:Y:S01]  /*9a80*/  LDC R8, c[0x0][0x448] ;  /* 0x00011200ff087b82 */ /* 0x002e220000000800 */
[----:B------:R-:W3:Y:S01]  /*9a90*/  LDL.LU R4, [R1+0x18] ;  /* 0x0000180001047983 */ /* 0x000ee20000300800 */
[----:B------:R-:W-:-:S03]  /*9aa0*/  ULDC UR6, c[0x0][0x2b8] ;  /* 0x0000ae0000067ab9 */ /* 0x000fc60000000800 */
[----:B------:R-:W4:Y:S01]  /*9ab0*/  LDL R9, [R1+0x20] ;  /* 0x0000200001097983 */ /* 0x000f220000100800 */
[----:B------:R-:W-:Y:S02]  /*9ac0*/  IMAD R0, R0, UR4, RZ ;  /* 0x0000000400007c24 */ /* 0x000fe4000f8e02ff */
[----:B------:R-:W-:-:S04]  /*9ad0*/  IMAD.WIDE.U32 R2, R17, UR4, RZ ;  /* 0x0000000411027c25 */ /* 0x000fc8000f8e00ff */
[----:B------:R-:W-:Y:S01]  /*9ae0*/  IMAD R0, R17, UR5, R0 ;  /* 0x0000000511007c24 */ /* 0x000fe2000f8e0200 */
[----:B------:R-:W-:-:S03]  /*9af0*/  ULDC.64 UR4, c[0x0][0x2e0] ;  /* 0x0000b80000047ab9 */ /* 0x000fc60000000a00 */
[----:B------:R-:W-:Y:S01]  /*9b00*/  IMAD.IADD R3, R3, 0x1, R0 ;  /* 0x0000000103037824 */ /* 0x000fe200078e0200 */
[----:B0-----:R-:W-:-:S13]  /*9b10*/  ISETP.NE.AND P0, PT, R8, 0x1, PT ;  /* 0x000000010800780c */ /* 0x001fda0003f05270 */
[----:B------:R-:W0:Y:S08]  /*9b20*/  @P0 LDC R6, c[0x0][0x44c] ;  /* 0x00011300ff060b82 */ /* 0x000e300000000800 */
[----:B------:R-:W1:Y:S01]  /*9b30*/  @P0 LDC R7, c[0x0][0x450] ;  /* 0x00011400ff070b82 */ /* 0x000e620000000800 */
[----:B--2---:R-:W-:Y:S01]  /*9b40*/  SHF.R.S32.HI R0, RZ, 0x1f, R5 ;  /* 0x0000001fff007819 */ /* 0x004fe20000011405 */
[----:B------:R-:W-:-:S04]  /*9b50*/  IMAD.WIDE.U32 R2, R5, UR4, R2 ;  /* 0x0000000405027c25 */ /* 0x000fc8000f8e0002 */
[----:B---3--:R-:W-:Y:S02]  /*9b60*/  IMAD.MOV R4, RZ, RZ, -R4 ;  /* 0x000000ffff047224 */ /* 0x008fe400078e0a04 */
[----:B------:R-:W-:Y:S01]  /*9b70*/  IMAD R0, R0, UR4, RZ ;  /* 0x0000000400007c24 */ /* 0x000fe2000f8e02ff */
[----:B------:R-:W-:Y:S02]  /*9b80*/  ULDC UR4, c[0x0][0xc38] ;  /* 0x00030e0000047ab9 */ /* 0x000fe40000000800 */
[----:B----4-:R-:W-:Y:S02]  /*9b90*/  IMAD R4, R4, UR4, R9 ;  /* 0x0000000404047c24 */ /* 0x010fe4000f8e0209 */
[----:B------:R2:W5:Y:S01]  /*9ba0*/  LDL R9, [R1+0x28] ;  /* 0x0000280001097983 */ /* 0x0005620000100800 */
[----:B------:R-:W-:Y:S01]  /*9bb0*/  IMAD R0, R5, UR5, R0 ;  /* 0x0000000505007c24 */ /* 0x000fe2000f8e0200 */
[----:B------:R-:W-:Y:S01]  /*9bc0*/  ULDC.64 UR4, c[0x0][0x2d0] ;  /* 0x0000b40000047ab9 */ /* 0x000fe20000000a00 */
[----:B------:R-:W3:Y:S02]  /*9bd0*/  S2R R5, SR_TID.X ;  /* 0x0000000000057919 */ /* 0x000ee40000002100 */
[----:B------:R-:W-:Y:S01]  /*9be0*/  IMAD.IADD R3, R3, 0x1, R0 ;  /* 0x0000000103037824 */ /* 0x000fe200078e0200 */
[----:B---3--:R-:W-:-:S04]  /*9bf0*/  LOP3.LUT R5, R5, 0x7f, RZ, 0xc0, !PT ;  /* 0x0000007f05057812 */ /* 0x008fc800078ec0ff */
[----:B------:R-:W-:Y:S02]  /*9c00*/  SHF.R.U32.HI R10, RZ, 0x3, R5 ;  /* 0x00000003ff0a7819 */ /* 0x000fe40000011605 */
[----:B------:R-:W3:Y:S02]  /*9c10*/  S2R R5, SR_TID.X ;  /* 0x0000000000057919 */ /* 0x000ee40000002100 */
[----:B---3--:R-:W-:-:S05]  /*9c20*/  IMAD.SHL.U32 R5, R5, 0x10, RZ ;  /* 0x0000001005057824 */ /* 0x008fca00078e00ff */
[----:B------:R-:W-:-:S05]  /*9c30*/  LOP3.LUT R5, R10, 0x70, R5, 0xf8, !PT ;  /* 0x000000700a057812 */ /* 0x000fca00078ef805 */
[----:B------:R-:W-:Y:S01]  /*9c40*/  IMAD R0, R4, 0x40, R5 ;  /* 0x0000004004007824 */ /* 0x000fe200078e0205 */
[----:B------:R-:W3:Y:S03]  /*9c50*/  S2R R10, SR_TID.X ;  /* 0x00000000000a7919 */ /* 0x000ee60000002100 */
[----:B0-----:R-:W-:-:S04]  /*9c60*/  @P0 IMAD.HI.U32 R6, R0, R6, RZ ;  /* 0x0000000600060227 */ /* 0x001fc800078e00ff */
[----:B------:R-:W-:Y:S01]  /*9c70*/  IMAD.MOV.U32 R5, RZ, RZ, R0 ;  /* 0x000000ffff057224 */ /* 0x000fe200078e0000 */
[----:B-1----:R-:W-:-:S05]  /*9c80*/  @P0 SHF.R.U32.HI R5, RZ, R7, R6 ;  /* 0x00000007ff050219 */ /* 0x002fca0000011606 */
[----:B------:R-:W-:-:S04]  /*9c90*/  IMAD.MOV R6, RZ, RZ, -R5 ;  /* 0x000000ffff067224 */ /* 0x000fc800078e0a05 */
[----:B------:R-:W-:Y:S01]  /*9ca0*/  IMAD R0, R8, R6, R0 ;  /* 0x0000000608007224 */ /* 0x000fe200078e0200 */
[----:B------:R-:W-:Y:S01]  /*9cb0*/  SHF.R.S32.HI R6, RZ, 0x1f, R5 ;  /* 0x0000001fff067819 */ /* 0x000fe20000011405 */
[----:B------:R-:W-:-:S04]  /*9cc0*/  IMAD.WIDE.U32 R2, R5, UR4, R2 ;  /* 0x0000000405027c25 */ /* 0x000fc8000f8e0002 */
[----:B------:R-:W-:-:S04]  /*9cd0*/  IMAD R6, R6, UR4, RZ ;  /* 0x0000000406067c24 */ /* 0x000fc8000f8e02ff */
[----:B------:R-:W-:Y:S01]  /*9ce0*/  IMAD R6, R5, UR5, R6 ;  /* 0x0000000505067c24 */ /* 0x000fe2000f8e0206 */
[----:B------:R-:W-:Y:S01]  /*9cf0*/  SHF.R.S32.HI R5, RZ, 0x1f, R0 ;  /* 0x0000001fff057819 */ /* 0x000fe20000011400 */
[----:B------:R-:W-:Y:S02]  /*9d00*/  ULDC.64 UR4, c[0x0][0x2c8] ;  /* 0x0000b20000047ab9 */ /* 0x000fe40000000a00 */
[----:B------:R-:W-:Y:S02]  /*9d10*/  IMAD.IADD R3, R3, 0x1, R6 ;  /* 0x0000000103037824 */ /* 0x000fe400078e0206 */
[----:B------:R-:W-:Y:S02]  /*9d20*/  IMAD R5, R5, UR4, RZ ;  /* 0x0000000405057c24 */ /* 0x000fe4000f8e02ff */
[----:B------:R-:W-:-:S04]  /*9d30*/  IMAD.WIDE.U32 R2, R0, UR4, R2 ;  /* 0x0000000400027c25 */ /* 0x000fc8000f8e0002 */
[----:B---3--:R-:W-:Y:S02]  /*9d40*/  IMAD.SHL.U32 R10, R10, 0x8, RZ ;  /* 0x000000080a0a7824 */ /* 0x008fe400078e00ff */
[----:B------:R-:W-:Y:S01]  /*9d50*/  IMAD R5, R0, UR5, R5 ;  /* 0x0000000500057c24 */ /* 0x000fe2000f8e0205 */
[----:B------:R-:W-:Y:S02]  /*9d60*/  ULDC.64 UR4, c[0x0][0x280] ;  /* 0x0000a00000047ab9 */ /* 0x000fe40000000a00 */
[----:B------:R-:W-:Y:S01]  /*9d70*/  LOP3.LUT R10, R10, 0x38, RZ, 0xc0, !PT ;  /* 0x000000380a0a7812 */ /* 0x000fe200078ec0ff */
[----:B------:R-:W-:Y:S01]  /*9d80*/  IMAD.IADD R5, R3, 0x1, R5 ;  /* 0x0000000103057824 */ /* 0x000fe200078e0205 */
[----:B------:R-:W-:Y:S01]  /*9d90*/  LEA R0, P1, R2, UR4, 0x1 ;  /* 0x0000000402007c11 */ /* 0x000fe2000f8208ff */
[----:B------:R-:W-:Y:S01]  /*9da0*/  UMOV UR4, 0xffffffff ;  /* 0xffffffff00047882 */ /* 0x000fe20000000000 */
[----:B------:R-:W-:Y:S02]  /*9db0*/  ISETP.GE.AND P0, PT, R10, UR6, PT ;  /* 0x000000060a007c0c */ /* 0x000fe4000bf06270 */
[----:B------:R-:W-:Y:S01]  /*9dc0*/  LEA.HI.X R2, R2, UR5, R5, 0x1, P1 ;  /* 0x0000000502027c11 */ /* 0x000fe200088f0c05 */
[----:B--2---:R-:W-:Y:S10]  /*9dd0*/  BRA.DIV UR4, `(.L_x_56) ;  /* 0x0000003e04cc7947 */ /* 0x004ff4000b800000 */
[----:B------:R-:W0:Y:S01]  /*9de0*/  S2R R6, SR_TID.X ;  /* 0x0000000000067919 */ /* 0x000e220000002100 */
[----:B------:R-:W-:Y:S02]  /*9df0*/  ULDC UR4, c[0x0][0x288] ;  /* 0x0000a20000047ab9 */ /* 0x000fe40000000800 */
[----:B------:R-:W-:Y:S01]  /*9e00*/  IMAD R3, R8, UR4, RZ ;  /* 0x0000000408037c24 */ /* 0x000fe2000f8e02ff */
[----:B------:R-:W1:Y:S01]  /*9e10*/  SHFL.IDX PT, R7, R0, RZ, 0x181f ;  /* 0x00181fff00077589 */ /* 0x000e6200000e0000 */
[----:B0-----:R-:W-:-:S04]  /*9e20*/  LOP3.LUT R6, R6, 0x7f, RZ, 0xc0, !PT ;  /* 0x0000007f06067812 */ /* 0x001fc800078ec0ff */
[----:B------:R-:W-:Y:S02]  /*9e30*/  SHF.R.U32.HI R11, RZ, 0x3, R6 ;  /* 0x00000003ff0b7819 */ /* 0x000fe40000011606 */
[----:B------:R-:W0:Y:S03]  /*9e40*/  SHFL.IDX PT, R6, R2, RZ, 0x181f ;  /* 0x00181fff02067589 */ /* 0x000e2600000e0000 */
[----:B------:R-:W-:-:S04]  /*9e50*/  IMAD R4, R4, 0x40, R11 ;  /* 0x0000004004047824 */ /* 0x000fc800078e020b */
[C---:B------:R-:W-:Y:S01]  /*9e60*/  VIADD R5, R4.reuse, 0x10 ;  /* 0x0000001004057836 */ /* 0x040fe20000000000 */
[----:B------:R-:W-:-:S13]  /*9e70*/  ISETP.GE.AND P1, PT, R4, R3, PT ;  /* 0x000000030400720c */ /* 0x000fda0003f26270 */
[----:B-1----:R-:W-:-:S05]  /*9e80*/  @!P1 LEA R7, P2, R10, R7, 0x1 ;  /* 0x000000070a079211 */ /* 0x002fca00078408ff */
[----:B0-----:R-:W-:-:S05]  /*9e90*/  @!P1 IMAD.X R6, RZ, RZ, R6, P2 ;  /* 0x000000ffff069224 */ /* 0x001fca00010e0606 */
[----:B------:R-:W-:-:S04]  /*9ea0*/  @!P1 LOP3.LUT R7, R7, R6, RZ, 0x3c, !PT ;  /* 0x0000000607079212 */ /* 0x000fc800078e3cff */
[----:B------:R-:W-:-:S04]  /*9eb0*/  @!P1 LOP3.LUT R6, R7, R6, RZ, 0x3c, !PT ;  /* 0x0000000607069212 */ /* 0x000fc800078e3cff */
[----:B------:R-:W-:-:S05]  /*9ec0*/  @!P1 LOP3.LUT R7, R7, R6, RZ, 0x3c, !PT ;  /* 0x0000000607079212 */ /* 0x000fca00078e3cff */
[----:B------:R-:W-:Y:S01]  /*9ed0*/  @!PT LDS RZ, [RZ] ;  /* 0x00000000fffff984 */ /* 0x000fe20000000800 */
[----:B-----5:R0:W-:Y:S01]  /*9ee0*/  @!P1 LDGSTS.E.BYPASS.LTC128B.128 [R9+0x20400], desc[UR42][R6.64], !P0 ;  /* 0x2040000006099fae */ /* 0x0201e2000c101d6a */
[----:B------:R-:W-:Y:S01]  /*9ef0*/  ISETP.GE.AND P1, PT, R5, R3, PT ;  /* 0x000000030500720c */ /* 0x000fe20003f26270 */
[----:B------:R-:W-:Y:S02]  /*9f00*/  VIADD R5, R4, 0x20 ;  /* 0x0000002004057836 */ /* 0x000fe40000000000 */
[----:B0-----:R-:W0:Y:S04]  /*9f10*/  SHFL.IDX PT, R7, R0, 0x1, 0x181f ;  /* 0x00381f0000077f89 */ /* 0x001e2800000e0000 */
[----:B------:R-:W1:Y:S06]  /*9f20*/  SHFL.IDX PT, R6, R2, 0x1, 0x181f ;  /* 0x00381f0002067f89 */ /* 0x000e6c00000e0000 */
[----:B0-----:R-:W-:-:S05]  /*9f30*/  @!P1 LEA R7, P2, R10, R7, 0x1 ;  /* 0x000000070a079211 */ /* 0x001fca00078408ff */
[----:B-1----:R-:W-:-:S05]  /*9f40*/  @!P1 IMAD.X R6, RZ, RZ, R6, P2 ;  /* 0x000000ffff069224 */ /* 0x002fca00010e0606 */
[----:B------:R-:W-:-:S04]  /*9f50*/  @!P1 LOP3.LUT R7, R7, R6, RZ, 0x3c, !PT ;  /* 0x0000000607079212 */ /* 0x000fc800078e3cff */
[----:B------:R-:W-:-:S04]  /*9f60*/  @!P1 LOP3.LUT R6, R7, R6, RZ, 0x3c, !PT ;  /* 0x0000000607069212 */ /* 0x000fc800078e3cff */
[----:B------:R-:W-:-:S05]  /*9f70*/  @!P1 LOP3.LUT R7, R7, R6, RZ, 0x3c, !PT ;  /* 0x0000000607079212 */ /* 0x000fca00078e3cff */
[----:B------:R0:W-:Y:S01]  /*9f80*/  @!P1 LDGSTS.E.BYPASS.LTC128B.128 [R9+0x20c00], desc[UR42][R6.64], !P0 ;  /* 0x20c0000006099fae */ /* 0x0001e2000c101d6a */
[----:B------:R-:W-:-:S03]  /*9f90*/  ISETP.GE.AND P1, PT, R5, R3, PT ;  /* 0x000000030500720c */ /* 0x000fc60003f26270 */
[----:B------:R-:W-:Y:S04]  /*9fa0*/  SHFL.IDX PT, R5, R2, 0x3, 0x181f ;  /* 0x00781f0002057f89 */ /* 0x000fe800000e0000 */
[----:B0-----:R-:W0:Y:S04]  /*9fb0*/  SHFL.IDX PT, R7, R0, 0x2, 0x181f ;  /* 0x00581f0000077f89 */ /* 0x001e2800000e0000 */
[----:B------:R-:W1:Y:S04]  /*9fc0*/  SHFL.IDX PT, R6, R2, 0x2, 0x181f ;  /* 0x00581f0002067f89 */ /* 0x000e6800000e0000 */
[----:B------:R-:W2:Y:S01]  /*9fd0*/  SHFL.IDX PT, R0, R0, 0x3, 0x181f ;  /* 0x00781f0000007f89 */ /* 0x000ea200000e0000 */
[----:B0-----:R-:W-:-:S05]  /*9fe0*/  @!P1 LEA R7, P2, R10, R7, 0x1 ;  /* 0x000000070a079211 */ /* 0x001fca00078408ff */
[----:B-1----:R-:W-:-:S05]  /*9ff0*/  @!P1 IMAD.X R6, RZ, RZ, R6, P2 ;  /* 0x000000ffff069224 */ /* 0x002fca00010e0606 */
[----:B------:R-:W-:-:S04]  /*a000*/  @!P1 LOP3.LUT R7, R7, R6, RZ, 0x3c, !PT ;  /* 0x0000000607079212 */ /* 0x000fc800078e3cff */
[----:B------:R-:W-:-:S04]  /*a010*/  @!P1 LOP3.LUT R6, R7, R6, RZ, 0x3c, !PT ;  /* 0x0000000607069212 */ /* 0x000fc800078e3cff */
[----:B------:R-:W-:-:S05]  /*a020*/  @!P1 LOP3.LUT R7, R7, R6, RZ, 0x3c, !PT ;  /* 0x0000000607079212 */ /* 0x000fca00078e3cff */
[----:B--2---:R0:W-:Y:S02]  /*a030*/  @!P1 LDGSTS.E.BYPASS.LTC128B.128 [R9+0x21400], desc[UR42][R6.64], !P0 ;  /* 0x2140000006099fae */ /* 0x0041e4000c101d6a */
.L_x_167:
[----:B01----:R-:W2:Y:S01]  /*a040*/  LDL R6, [R1+0x30] ;  /* 0x0000300001067983 */ /* 0x003ea20000100800 */
[----:B------:R-:W-:-:S05]  /*a050*/  VIADD R4, R4, 0x30 ;  /* 0x0000003004047836 */ /* 0x000fca0000000000 */
[----:B------:R-:W-:-:S13]  /*a060*/  ISETP.GE.AND P1, PT, R4, R3, PT ;  /* 0x000000030400720c */ /* 0x000fda0003f26270 */
[----:B------:R-:W-:-:S05]  /*a070*/  @!P1 LEA R2, P2, R10, R0, 0x1 ;  /* 0x000000000a029211 */ /* 0x000fca00078408ff */
[----:B------:R-:W-:-:S05]  /*a080*/  @!P1 IMAD.X R3, RZ, RZ, R5, P2 ;  /* 0x000000ffff039224 */ /* 0x000fca00010e0605 */
[----:B------:R-:W-:Y:S01]  /*a090*/  @!PT LDS RZ, [RZ] ;  /* 0x00000000fffff984 */ /* 0x000fe20000000800 */
[----:B------:R-:W-:Y:S01]  /*a0a0*/  @!PT LDS RZ, [RZ] ;  /* 0x00000000fffff984 */ /* 0x000fe20000000800 */
[----:B------:R-:W-:Y:S01]  /*a0b0*/  @!PT LDS RZ, [RZ] ;  /* 0x00000000fffff984 */ /* 0x000fe20000000800 */
[----:B------:R0:W-:Y:S01]  /*a0c0*/  @!P1 LDGSTS.E.BYPASS.LTC128B.128 [R9+0x21c00], desc[UR42][R2.64], !P0 ;  /* 0x21c0000002099fae */ /* 0x0001e2000c101d6a */
[----:B------:R-:W-:Y:S01]  /*a0d0*/  NOP ;  /* 0x0000000000007918 */ /* 0x000fe20000000000 */
[----:B------:R-:W-:Y:S02]  /*a0e0*/  SYNCS.ARRIVE.TRANS64.RED.A0T1 RZ, [UR36+0x28c00], RZ ;  /* 0x028c00ffffff79a7 */ /* 0x000fe40008200424 */
[----:B------:R-:W-:Y:S01]  /*a0f0*/  ARRIVES.LDGSTSBAR.64.TRANSCNT [UR36+0x28c00] ;  /* 0x028c0000ff0079b0 */ /* 0x000fe20008000aa4 */
[----:B--2---:R-:W-:-:S04]  /*a100*/  LOP3.LUT R0, R6, 0x1, RZ, 0xc, !PT ;  /* 0x0000000106007812 */ /* 0x004fc800078e0cff */
[----:B------:R-:W-:Y:S01]  /*a110*/  SHF.L.U32 R0, R0, 0x1f, RZ ;  /* 0x0000001f00007819 */ /* 0x000fe200000006ff */
[----:B------:R-:W-:Y:S01]  /*a120*/  NOP ;  /* 0x0000000000007918 */ /* 0x000fe20000000000 */
[----:B------:R-:W-:Y:S01]  /*a130*/  SYNCS.ARRIVE.TRANS64.A1T0 RZ, [UR36+0x28c00], RZ ;  /* 0x028c00ffffff79a7 */ /* 0x000fe20008100024 */
[----:B------:R-:W-:Y:S01]  /*a140*/  BSSY B0, `(.L_x_57) ;  /* 0x0000003000007945 */ /* 0x000fe20003800000 */
[----:B------:R-:W1:Y:S03]  /*a150*/  SYNCS.PHASECHK.TRANS64.TRYWAIT P0, [UR36+0x28c20], R0 ;  /* 0x028c2000ff0075a7 */ /* 0x000e660008000164 */
[----:B01----:R-:W-:Y:S05]  /*a160*/  @!P0 BRA `(.L_x_58) ;  /* 0x00000040003c8947 */ /* 0x003fea0003800000 */
.L_x_168:
[----:B------:R-:W-:Y:S05]  /*a170*/  BSYNC B0 ;  /* 0x0000000000007941 */ /* 0x000fea0003800000 */
.L_x_57:
[----:B------:R-:W2:Y:S01]  /*a180*/  LDL R2, [R1+0x8] ;  /* 0x0000080001027983 */ /* 0x000ea20000100800 */
[----:B------:R-:W-:Y:S01]  /*a190*/  BSSY B0, `(.L_x_59) ;  /* 0x0000095000007945 */ /* 0x000fe20003800000 */
[----:B--2---:R-:W-:-:S13]  /*a1a0*/  ISETP.NE.AND P0, PT, R2, RZ, PT ;  /* 0x000000ff0200720c */ /* 0x004fda0003f05270 */
[----:B------:R-:W-:Y:S05]  /*a1b0*/  @!P0 BRA `(.L_x_60) ;  /* 0x0000000800488947 */ /* 0x000fea0003800000 */
[----:B------:R-:W2:Y:S01]  /*a1c0*/  LDL R4, [R1] ;  /* 0x0000000001047983 */ /* 0x000ea20000100800 */
[----:B0-----:R-:W-:Y:S01]  /*a1d0*/  LEA R3, R18, UR36, 0x3 ;  /* 0x0000002412037c11 */ /* 0x001fe2000f8e18ff */
[----:B------:R-:W-:Y:S01]  /*a1e0*/  BSSY B1, `(.L_x_61) ;  /* 0x0000007000017945 */ /* 0x000fe20003800000 */
[----:B------:R-:W0:Y:S02]  /*a1f0*/  S2R R2, SR_TID.X ;  /* 0x0000000000027919 */ /* 0x000e240000002100 */
[----:B0-----:R-:W-:-:S04]  /*a200*/  LOP3.LUT R2, R2, 0x7f, RZ, 0xc0, !PT ;  /* 0x0000007f02027812 */ /* 0x001fc800078ec0ff */
[----:B------:R-:W-:Y:S02]  /*a210*/  ISETP.NE.AND P1, PT, R2, RZ, PT ;  /* 0x000000ff0200720c */ /* 0x000fe40003f25270 */
[----:B--2---:R-:W-:-:S04]  /*a220*/  SHF.L.U32 R0, R4, 0x1f, RZ ;  /* 0x0000001f04007819 */ /* 0x004fc800000006ff */
[----:B------:R-:W0:Y:S02]  /*a230*/  SYNCS.PHASECHK.TRANS64.TRYWAIT P0, [R3+URZ+0x28c60], R0 ;  /* 0x028c6000030075a7 */ /* 0x000e24000800017f */
[----:B0-----:R-:W-:Y:S05]  /*a240*/  @!P0 BRA `(.L_x_62) ;  /* 0x00000040001c8947 */ /* 0x001fea0003800000 */
.L_x_169:
[----:B------:R-:W-:Y:S05]  /*a250*/  BSYNC B1 ;  /* 0x0000000000017941 */ /* 0x000fea0003800000 */
.L_x_61:
[----:B------:R-:W-:Y:S04]  /*a260*/  BSSY B1, `(.L_x_63) ;  /* 0x0000009000017945 */ /* 0x000fe80003800000 */
[----:B------:R-:W-:Y:S05]  /*a270*/  @P1 BRA `(.L_x_64) ;  /* 0x00000000001c1947 */ /* 0x000fea0003800000 */
[----:B------:R-:W1:Y:S01]  /*a280*/  S2R R2, SR_TID.X ;  /* 0x0000000000027919 */ /* 0x000e620000002100 */
[----:B0-----:R-:W-:-:S04]  /*a290*/  IMAD.MOV.U32 R0, RZ, RZ, 0x10000 ;  /* 0x00010000ff007424 */ /* 0x001fc800078e00ff */
[----:B------:R2:W-:Y:S01]  /*a2a0*/  SYNCS.ARRIVE.TRANS64 RZ, [R3+URZ+0x28c50], R0 ;  /* 0x028c500003ff79a7 */ /* 0x0005e2000800003f */
[----:B-1----:R-:W-:-:S04]  /*a2b0*/  LOP3.LUT R2, R2, 0x1f, RZ, 0xc0, !PT ;  /* 0x0000001f02027812 */ /* 0x002fc800078ec0ff */
[----:B------:R-:W-:-:S13]  /*a2c0*/  ISETP.NE.AND P0, PT, R2, RZ, PT ;  /* 0x000000ff0200720c */ /* 0x000fda0003f05270 */
[----:B--2---:R-:W-:Y:S05]  /*a2d0*/  @!P0 BRA `(.L_x_64) ;  /* 0x0000000000048947 */ /* 0x004fea0003800000 */
[----:B------:R-:W-:Y:S01]  /*a2e0*/  BPT.TRAP 0x1 ;  /* 0x000000040000795c */ /* 0x000fe20000300000 */
.L_x_64:
[----:B------:R-:W-:Y:S05]  /*a2f0*/  BSYNC B1 ;  /* 0x0000000000017941 */ /* 0x000fea0003800000 */
.L_x_63:
[----:B0-----:R-:W2:Y:S01]  /*a300*/  LDL R0, [R1+0x24] ;  /* 0x0000240001007983 */ /* 0x001ea20000100800 */
[----:B------:R-:W-:Y:S01]  /*a310*/  LEA R2, R18, UR36, 0x10 ;  /* 0x0000002412027c11 */ /* 0x000fe2000f8e80ff */
[----:B------:R-:W-:Y:S01]  /*a320*/  UIADD3 UR4, UP0, UR40, 0x470, URZ ;  /* 0x0000047028047890 */ /* 0x000fe2000ff1e03f */
[----:B------:R-:W-:Y:S01]  /*a330*/  VIADD R3, R3, 0x28c50 ;  /* 0x00028c5003037836 */ /* 0x000fe20000000000 */
[----:B------:R-:W-:Y:S01]  /*a340*/  PLOP3.LUT P0, PT, PT, PT, PT, 0x80, 0x0 ;  /* 0x000000000000781c */ /* 0x000fe20003f0f070 */
[----:B------:R-:W-:Y:S01]  /*a350*/  UMOV UR6, 0x0 ;  /* 0x0000000000067882 */ /* 0x000fe20000000000 */
[----:B------:R-:W-:Y:S01]  /*a360*/  VIADD R4, R2, 0x400 ;  /* 0x0000040002047836 */ /* 0x000fe20000000000 */
[----:B------:R-:W-:Y:S01]  /*a370*/  UIADD3.X UR5, URZ, UR41, URZ, UP0, !UPT ;  /* 0x000000293f057290 */ /* 0x000fe200087fe43f */
[----:B------:R-:W-:Y:S01]  /*a380*/  UMOV UR7, 0x14f00000 ;  /* 0x14f0000000077882 */ /* 0x000fe20000000000 */
[----:B------:R-:W-:Y:S01]  /*a390*/  UMOV UR10, URZ ;  /* 0x0000003f000a7c82 */ /* 0x000fe20008000000 */
[----:B--2---:R-:W-:-:S09]  /*a3a0*/  IMAD.SHL.U32 R0, R0, 0x40, RZ ;  /* 0x0000004000007824 */ /* 0x004fd200078e00ff */
.L_x_65:
[----:B------:R-:W-:-:S13]  /*a3b0*/  @P0 ELECT P1, URZ, PT ;  /* 0x00000000003f082f */ /* 0x000fda0003820000 */
[----:B------:R-:W-:Y:S02]  /*a3c0*/  @P1 R2UR UR13, R16 ;  /* 0x00000000100d12ca */ /* 0x000fe400000e0000 */
[----:B------:R-:W-:Y:S02]  /*a3d0*/  @P1 R2UR UR12, R17 ;  /* 0x00000000110c12ca */ /* 0x000fe400000e0000 */
[----:B------:R-:W-:Y:S02]  /*a3e0*/  @P1 R2UR UR11, R0 ;  /* 0x00000000000b12ca */ /* 0x000fe400000e0000 */
[----:B------:R-:W-:Y:S02]  /*a3f0*/  @P1 R2UR UR9, R3 ;  /* 0x00000000030912ca */ /* 0x000fe400000e0000 */
[----:B------:R-:W-:Y:S02]  /*a400*/  @P1 R2UR UR8, R4 ;  /* 0x00000000040812ca */ /* 0x000fe400000e0000 */
[----:B------:R-:W-:-:S02]  /*a410*/  @P1 PLOP3.LUT P0, PT, P1, PT, PT, 0x8, 0x0 ;  /* 0x000000000000181c */ /* 0x000fc40000f0e170 */
[----:B------:R-:W-:-:S09]  /*a420*/  PLOP3.LUT P1, PT, PT, PT, PT, 0x8, 0x0 ;  /* 0x000000000000781c */ /* 0x000fd20003f2e170 */
[----:B------:R0:W-:Y:S02]  /*a430*/  UTMALDG.4D [UR8], [UR4], desc[UR6] ;  /* 0x00000608040075b4 */ /* 0x0001e40008019000 */
[----:B0-----:R-:W-:Y:S05]  /*a440*/  @P0 BRA.U.ANY `(.L_x_65) ;  /* 0xfffffffd00d80947 */ /* 0x001fea000393ffff */
[----:B------:R-:W-:Y:S01]  /*a450*/  PLOP3.LUT P0, PT, PT, PT, PT, 0x80, 0x0 ;  /* 0x000000000000781c */ /* 0x000fe20003f0f070 */
[----:B------:R-:W-:Y:S01]  /*a460*/  VIADD R4, R2, 0x2400 ;  /* 0x0000240002047836 */ /* 0x000fe20000000000 */
[----:B------:R-:W-:Y:S01]  /*a470*/  UMOV UR6, 0x0 ;  /* 0x0000000000067882 */ /* 0x000fe20000000000 */
[----:B------:R-:W-:Y:S01]  /*a480*/  UMOV UR7, 0x14f00000 ;  /* 0x14f0000000077882 */ /* 0x000fe20000000000 */
[----:B------:R-:W-:-:S09]  /*a490*/  UMOV UR10, 0x40 ;  /* 0x00000040000a7882 */ /* 0x000fd20000000000 */
.L_x_66:
        /* <DEDUP_REMOVED lines=15> */
.L_x_67:
        /* <DEDUP_REMOVED lines=15> */
.L_x_68:
        /* <DEDUP_REMOVED lines=15> */
.L_x_69:
        /* <DEDUP_REMOVED lines=15> */
.L_x_70:
        /* <DEDUP_REMOVED lines=15> */
.L_x_71:
        /* <DEDUP_REMOVED lines=15> */
.L_x_72:
        /* <DEDUP_REMOVED lines=9> */
[----:B-1----:R-:W-:Y:S05]  /*aad0*/  @P0 BRA.U.ANY `(.L_x_72) ;  /* 0xfffffffd00d80947 */ /* 0x002fea000393ffff */
.L_x_60:
[----:B------:R-:W-:Y:S05]  /*aae0*/  BSYNC B0 ;  /* 0x0000000000007941 */ /* 0x000fea0003800000 */
.L_x_59:
[----:B------:R-:W2:Y:S04]  /*aaf0*/  LDL.LU R4, [R1+0x2c] ;  /* 0x00002c0001047983 */ /* 0x000ea80000300800 */
[----:B------:R-:W3:Y:S01]  /*ab00*/  LDL.LU R7, [R1] ;  /* 0x0000000001077983 */ /* 0x000ee20000300800 */
[----:B------:R-:W-:-:S05]  /*ab10*/  VIADD R18, R18, 0x1 ;  /* 0x0000000112127836 */ /* 0x000fca0000000000 */
[----:B------:R-:W-:-:S04]  /*ab20*/  ISETP.NE.AND P0, PT, R18, 0x2, PT ;  /* 0x000000021200780c */ /* 0x000fc80003f05270 */
[----:B0-----:R-:W-:Y:S02]  /*ab30*/  SEL R0, RZ, 0x1, P0 ;  /* 0x00000001ff007807 */ /* 0x001fe40000000000 */
[----:B------:R-:W-:Y:S02]  /*ab40*/  SEL R18, R18, RZ, P0 ;  /* 0x000000ff12127207 */ /* 0x000fe40000000000 */
[----:B--2---:R-:W-:Y:S02]  /*ab50*/  ISETP.GE.AND P1, PT, R4, 0x41, PT ;  /* 0x000000410400780c */ /* 0x004fe40003f26270 */
[----:B---3--:R-:W-:-:S05]  /*ab60*/  LOP3.LUT R7, R7, R0, RZ, 0x3c, !PT ;  /* 0x0000000007077212 */ /* 0x008fca00078e3cff */
[----:B------:R0:W-:Y:S06]  /*ab70*/  STL [R1], R7 ;  /* 0x0000000701007387 */ /* 0x0001ec0000100800 */
[----:B------:R-:W-:Y:S05]  /*ab80*/  @!P1 BRA `(.L_x_73) ;  /* 0x00000028005c9947 */ /* 0x000fea0003800000 */
[----:B------:R-:W2:Y:S01]  /*ab90*/  LDL R4, [R1+0x1c] ;  /* 0x00001c0001047983 */ /* 0x000ea20000100800 */
[----:B------:R-:W-:Y:S02]  /*aba0*/  IMAD.MOV.U32 R0, RZ, RZ, 0x1 ;  /* 0x00000001ff007424 */ /* 0x000fe400078e00ff */
[----:B--2---:R-:W-:-:S05]  /*abb0*/  IMAD.MOV R6, RZ, RZ, -R4 ;  /* 0x000000ffff067224 */ /* 0x004fca00078e0a04 */
[----:B------:R-:W-:-:S05]  /*abc0*/  VIADDMNMX R6, R6, R0, 0xffffffff, !PT ;  /* 0xffffffff06067446 */ /* 0x000fca0007800100 */
[----:B------:R-:W-:-:S05]  /*abd0*/  IMAD.IADD R0, R4, 0x1, R6 ;  /* 0x0000000104007824 */ /* 0x000fca00078e0206 */
[----:B------:R-:W-:-:S04]  /*abe0*/  LOP3.LUT R0, R0, 0x1, RZ, 0xc0, !PT ;  /* 0x0000000100007812 */ /* 0x000fc800078ec0ff */
[----:B------:R-:W-:Y:S01]  /*abf0*/  ISETP.NE.U32.AND P0, PT, R0, 0x1, PT ;  /* 0x000000010000780c */ /* 0x000fe20003f05070 */
[----:B------:R-:W-:-:S12]  /*ac00*/  VIADD R0, R4, 0xfffffffe ;  /* 0xfffffffe04007836 */ /* 0x000fd80000000000 */
[----:B------:R-:W-:Y:S05]  /*ac10*/  @P0 BRA `(.L_x_74) ;  /* 0x0000000c00600947 */ /* 0x000fea0003800000 */
[----:B------:R-:W2:Y:S01]  /*ac20*/  LDL R4, [R1+0x8] ;  /* 0x0000080001047983 */ /* 0x000ea20000100800 */
[----:B------:R-:W-:Y:S01]  /*ac30*/  BSSY B0, `(.L_x_75) ;  /* 0x00000cd000007945 */ /* 0x000fe20003800000 */
[----:B--2---:R-:W-:-:S13]  /*ac40*/  ISETP.NE.AND P2, PT, R4, RZ, PT ;  /* 0x000000ff0400720c */ /* 0x004fda0003f45270 */
[----:B------:R-:W-:Y:S05]  /*ac50*/  @!P2 BRA `(.L_x_76) ;  /* 0x0000000c0028a947 */ /* 0x000fea0003800000 */
[----:B------:R-:W2:Y:S02]  /*ac60*/  LDL R4, [R1+0xc] ;  /* 0x00000c0001047983 */ /* 0x000ea40000100800 */
[----:B--2---:R-:W-:-:S13]  /*ac70*/  ISETP.NE.AND P2, PT, R4, RZ, PT ;  /* 0x000000ff0400720c */ /* 0x004fda0003f45270 */
[----:B------:R-:W-:Y:S05]  /*ac80*/  @!P2 BRA `(.L_x_77) ;  /* 0x00000000004ca947 */ /* 0x000fea0003800000 */
[----:B------:R-:W2:Y:S01]  /*ac90*/  LDL R8, [R1+0x4] ;  /* 0x0000040001087983 */ /* 0x000ea20000100800 */
[----:B------:R-:W1:Y:S01]  /*aca0*/  LDC R5, c[0x0][0x43c] ;  /* 0x00010f00ff057b82 */ /* 0x000e620000000800 */
[----:B------:R-:W-:Y:S01]  /*acb0*/  ULDC.64 UR4, c[0x0][0x428] ;  /* 0x00010a0000047ab9 */ /* 0x000fe20000000a00 */
[----:B-1----:R-:W-:-:S13]  /*acc0*/  ISETP.NE.AND P0, PT, R5, 0x1, PT ;  /* 0x000000010500780c */ /* 0x002fda0003f05270 */
[----:B------:R-:W1:Y:S02]  /*acd0*/  @P0 LDC.64 R2, c[0x0][0x440] ;  /* 0x00011000ff020b82 */ /* 0x000e640000000a00 */
[----:B-1----:R-:W-:-:S04]  /*ace0*/  @P0 IMAD.HI.U32 R4, R0, R2, RZ ;  /* 0x0000000200040227 */ /* 0x002fc800078e00ff */
[----:B------:R-:W-:Y:S01]  /*acf0*/  IMAD.MOV.U32 R2, RZ, RZ, R0 ;  /* 0x000000ffff027224 */ /* 0x000fe200078e0000 */
[----:B------:R-:W-:-:S05]  /*ad00*/  @P0 SHF.R.U32.HI R2, RZ, R3, R4 ;  /* 0x00000003ff020219 */ /* 0x000fca0000011604 */
[----:B------:R-:W-:-:S04]  /*ad10*/  IMAD.MOV R3, RZ, RZ, -R2 ;  /* 0x000000ffff037224 */ /* 0x000fc800078e0a02 */
[----:B------:R-:W-:Y:S01]  /*ad20*/  IMAD R0, R5, R3, R0 ;  /* 0x0000000305007224 */ /* 0x000fe200078e0200 */
[----:B------:R-:W-:-:S03]  /*ad30*/  SHF.R.S32.HI R3, RZ, 0x1f, R2 ;  /* 0x0000001fff037819 */ /* 0x000fc60000011402 */
[----:B------:R-:W-:-:S04]  /*ad40*/  IMAD.WIDE.U32 R2, R19, UR4, R2 ;  /* 0x0000000413027c25 */ /* 0x000fc8000f8e0002 */
[----:B--2---:R-:W-:-:S04]  /*ad50*/  IMAD R4, R8, UR4, RZ ;  /* 0x0000000408047c24 */ /* 0x004fc8000f8e02ff */
[----:B------:R-:W-:Y:S01]  /*ad60*/  IMAD R4, R19, UR5, R4 ;  /* 0x0000000513047c24 */ /* 0x000fe2000f8e0204 */
[----:B------:R-:W-:-:S03]  /*ad70*/  ULDC.64 UR4, c[0x0][0x418] ;  /* 0x0001060000047ab9 */ /* 0x000fc60000000a00 */
[----:B------:R-:W-:Y:S01]  /*ad80*/  IMAD.IADD R3, R4, 0x1, R3 ;  /* 0x0000000104037824 */ /* 0x000fe200078e0203 */
[----:B------:R-:W-:-:S04]  /*ad90*/  LEA R4, P0, R2, UR4, 0x2 ;  /* 0x0000000402047c11 */ /* 0x000fc8000f8010ff */
[----:B------:R-:W-:-:S05]  /*ada0*/  LEA.HI.X R5, R2, UR5, R3, 0x2, P0 ;  /* 0x0000000502057c11 */ /* 0x000fca00080f1403 */
[----:B------:R1:W5:Y:S04]  /*adb0*/  LDG.E R16, desc[UR42][R4.64] ;  /* 0x0000002a04107981 */ /* 0x000368000c1e1900 */
.L_x_77:
[----:B------:R-:W-:Y:S01]  /*adc0*/  LEA R3, R18, UR36, 0x3 ;  /* 0x0000002412037c11 */ /* 0x000fe2000f8e18ff */
[----:B-1----:R-:W1:Y:S01]  /*add0*/  S2R R4, SR_TID.X ;  /* 0x0000000000047919 */ /* 0x002e620000002100 */
[----:B------:R-:W-:Y:S01]  /*ade0*/  SHF.L.U32 R2, R7, 0x1f, RZ ;  /* 0x0000001f07027819 */ /* 0x000fe200000006ff */
[----:B------:R-:W-:Y:S03]  /*adf0*/  BSSY B1, `(.L_x_78) ;  /* 0x0000005000017945 */ /* 0x000fe60003800000 */
[----:B------:R-:W2:Y:S01]  /*ae00*/  SYNCS.PHASECHK.TRANS64.TRYWAIT P0, [R3+URZ+0x28c40], R2 ;  /* 0x028c4002030075a7 */ /* 0x000ea2000800017f */
[----:B-1----:R-:W-:-:S04]  /*ae10*/  LOP3.LUT R4, R4, 0x7f, RZ, 0xc0, !PT ;  /* 0x0000007f04047812 */ /* 0x002fc800078ec0ff */
[----:B------:R-:W-:Y:S01]  /*ae20*/  ISETP.NE.AND P1, PT, R4, RZ, PT ;  /* 0x000000ff0400720c */ /* 0x000fe20003f25270 */
[----:B--2---:R-:W-:-:S12]  /*ae30*/  @!P0 BRA `(.L_x_79) ;  /* 0x0000003400348947 */ /* 0x004fd80003800000 */
.L_x_170:
[----:B------:R-:W-:Y:S05]  /*ae40*/  BSYNC B1 ;  /* 0x0000000000017941 */ /* 0x000fea0003800000 */
.L_x_78:
[----:B------:R-:W-:Y:S04]  /*ae50*/  BSSY B1, `(.L_x_80) ;  /* 0x0000009000017945 */ /* 0x000fe80003800000 */
[----:B------:R-:W-:Y:S05]  /*ae60*/  @P1 BRA `(.L_x_81) ;  /* 0x00000000001c1947 */ /* 0x000fea0003800000 */
[----:B------:R-:W2:Y:S01]  /*ae70*/  S2R R5, SR_TID.X ;  /* 0x0000000000057919 */ /* 0x000ea20000002100 */
[----:B------:R-:W-:-:S04]  /*ae80*/  IMAD.MOV.U32 R4, RZ, RZ, 0x2000 ;  /* 0x00002000ff047424 */ /* 0x000fc800078e00ff */
[----:B------:R3:W-:Y:S01]  /*ae90*/  SYNCS.ARRIVE.TRANS64 RZ, [R3+URZ+0x28c30], R4 ;  /* 0x028c300403ff79a7 */ /* 0x0007e2000800003f */
[----:B--2---:R-:W-:-:S04]  /*aea0*/  LOP3.LUT R5, R5, 0x1f, RZ, 0xc0, !PT ;  /* 0x0000001f05057812 */ /* 0x004fc800078ec0ff */
[----:B------:R-:W-:-:S13]  /*aeb0*/  ISETP.NE.AND P0, PT, R5, RZ, PT ;  /* 0x000000ff0500720c */ /* 0x000fda0003f05270 */
[----:B---3--:R-:W-:Y:S05]  /*aec0*/  @!P0 BRA `(.L_x_81) ;  /* 0x0000000000048947 */ /* 0x008fea0003800000 */
[----:B------:R-:W-:Y:S01]  /*aed0*/  BPT.TRAP 0x1 ;  /* 0x000000040000795c */ /* 0x000fe20000300000 */
.L_x_81:
[----:B------:R-:W-:Y:S05]  /*aee0*/  BSYNC B1 ;  /* 0x0000000000017941 */ /* 0x000fea0003800000 */
.L_x_80:
[----:B0-----:R-:W-:Y:S01]  /*aef0*/  IMAD.MOV.U32 R7, RZ, RZ, RZ ;  /* 0x000000ffff077224 */ /* 0x001fe200078e00ff */
[----:B------:R-:W-:Y:S01]  /*af00*/  LEA R4, R18, UR36, 0xd ;  /* 0x0000002412047c11 */ /* 0x000fe2000f8e68ff */
[----:B------:R-:W-:Y:S01]  /*af10*/  UIADD3 UR4, UP0, UR40, 0x370, URZ ;  /* 0x0000037028047890 */ /* 0x000fe2000ff1e03f */
[----:B------:R-:W-:Y:S01]  /*af20*/  PLOP3.LUT P0, PT, PT, PT, PT, 0x80, 0x0 ;  /* 0x000000000000781c */ /* 0x000fe20003f0f070 */
[----:B------:R-:W-:Y:S01]  /*af30*/  IMAD.SHL.U32 R0, R0, 0x40, RZ ;  /* 0x0000004000007824 */ /* 0x000fe200078e00ff */
[----:B------:R-:W-:Y:S01]  /*af40*/  R2UR UR10, R7 ;  /* 0x00000000070a72ca */ /* 0x000fe200000e0000 */
[----:B------:R-:W-:Y:S01]  /*af50*/  VIADD R4, R4, 0x22400 ;  /* 0x0002240004047836 */ /* 0x000fe20000000000 */
[----:B------:R-:W-:Y:S01]  /*af60*/  UIADD3.X UR5, URZ, UR41, URZ, UP0, !UPT ;  /* 0x000000293f057290 */ /* 0x000fe200087fe43f */
[----:B------:R-:W-:Y:S01]  /*af70*/  VIADD R5, R3, 0x28c30 ;  /* 0x00028c3003057836 */ /* 0x000fe20000000000 */
[----:B------:R-:W-:Y:S01]  /*af80*/  UMOV UR6, 0x0 ;  /* 0x0000000000067882 */ /* 0x000fe20000000000 */
[----:B------:R-:W-:-:S10]  /*af90*/  UMOV UR7, 0x14f00000 ;  /* 0x14f0000000077882 */ /* 0x000fd40000000000 */
.L_x_82:
[----:B------:R-:W-:-:S13]  /*afa0*/  @P0 ELECT P2, URZ, PT ;  /* 0x00000000003f082f */ /* 0x000fda0003840000 */
[----:B-----5:R-:W-:Y:S02]  /*afb0*/  @P2 R2UR UR13, R16 ;  /* 0x00000000100d22ca */ /* 0x020fe400000e0000 */
        /* <DEDUP_REMOVED lines=8> */
[----:B------:R-:W0:Y:S01]  /*b040*/  SYNCS.PHASECHK.TRANS64.TRYWAIT P0, [R3+URZ+0x28c60], R2 ;  /* 0x028c6002030075a7 */ /* 0x000e22000800017f */
[----:B------:R-:W-:Y:S04]  /*b050*/  BSSY B1, `(.L_x_83) ;  /* 0x0000002000017945 */ /* 0x000fe80003800000 */
[----:B0-----:R-:W-:Y:S05]  /*b060*/  @!P0 BRA `(.L_x_84) ;  /* 0x0000003000bc8947 */ /* 0x001fea0003800000 */
.L_x_171:
[----:B------:R-:W-:Y:S05]  /*b070*/  BSYNC B1 ;  /* 0x0000000000017941 */ /* 0x000fea0003800000 */
.L_x_83:
[----:B------:R-:W-:Y:S01]  /*b080*/  BSSY B1, `(.L_x_85) ;  /* 0x000000b000017945 */ /* 0x000fe20003800000 */
[----:B------:R-:W-:Y:S02]  /*b090*/  IMAD.MOV.U32 R8, RZ, RZ, 0x0 ;  /* 0x00000000ff087424 */ /* 0x000fe400078e00ff */
[----:B------:R-:W-:Y:S01]  /*b0a0*/  IMAD.MOV.U32 R9, RZ, RZ, 0x14f00000 ;  /* 0x14f00000ff097424 */ /* 0x000fe200078e00ff */
[----:B------:R-:W-:Y:S06]  /*b0b0*/  @P1 BRA `(.L_x_86) ;  /* 0x00000000001c1947 */ /* 0x000fec0003800000 */
[----:B------:R-:W2:Y:S01]  /*b0c0*/  S2R R4, SR_TID.X ;  /* 0x0000000000047919 */ /* 0x000ea20000002100 */
[----:B01----:R-:W-:-:S04]  /*b0d0*/  IMAD.MOV.U32 R2, RZ, RZ, 0x10000 ;  /* 0x00010000ff027424 */ /* 0x003fc800078e00ff */
[----:B------:R3:W-:Y:S01]  /*b0e0*/  SYNCS.ARRIVE.TRANS64 RZ, [R3+URZ+0x28c50], R2 ;  /* 0x028c500203ff79a7 */ /* 0x0007e2000800003f */
[----:B--2---:R-:W-:-:S04]  /*b0f0*/  LOP3.LUT R4, R4, 0x1f, RZ, 0xc0, !PT ;  /* 0x0000001f04047812 */ /* 0x004fc800078ec0ff */
[----:B------:R-:W-:-:S13]  /*b100*/  ISETP.NE.AND P0, PT, R4, RZ, PT ;  /* 0x000000ff0400720c */ /* 0x000fda0003f05270 */
[----:B---3--:R-:W-:Y:S05]  /*b110*/  @!P0 BRA `(.L_x_86) ;  /* 0x0000000000048947 */ /* 0x008fea0003800000 */
[----:B------:R-:W-:Y:S01]  /*b120*/  BPT.TRAP 0x1 ;  /* 0x000000040000795c */ /* 0x000fe20000300000 */
.L_x_86:
[----:B------:R-:W-:Y:S05]  /*b130*/  BSYNC B1 ;  /* 0x0000000000017941 */ /* 0x000fea0003800000 */
.L_x_85:
[----:B------:R-:W-:Y:S01]  /*b140*/  R2UR UR10, R7 ;  /* 0x00000000070a72ca */ /* 0x000fe200000e0000 */
[----:B------:R-:W-:Y:S01]  /*b150*/  UIADD3 UR4, UP0, UR40, 0x470, URZ ;  /* 0x0000047028047890 */ /* 0x000fe2000ff1e03f */
[----:B------:R-:W-:Y:S01]  /*b160*/  R2UR UR6, R8 ;  /* 0x00000000080672ca */ /* 0x000fe200000e0000 */
[----:B01----:R-:W-:Y:S01]  /*b170*/  VIADD R3, R3, 0x28c50 ;  /* 0x00028c5003037836 */ /* 0x003fe20000000000 */
[----:B------:R-:W-:Y:S01]  /*b180*/  R2UR UR7, R9 ;  /* 0x00000000090772ca */ /* 0x000fe200000e0000 */
[----:B------:R-:W-:Y:S01]  /*b190*/  UIADD3.X UR5, URZ, UR41, URZ, UP0, !UPT ;  /* 0x000000293f057290 */ /* 0x000fe200087fe43f */
[----:B------:R-:W-:Y:S02]  /*b1a0*/  LEA R2, R18, UR36, 0x10 ;  /* 0x0000002412027c11 */ /* 0x000fe4000f8e80ff */
[----:B------:R-:W-:-:S03]  /*b1b0*/  PLOP3.LUT P0, PT, PT, PT, PT, 0x80, 0x0 ;  /* 0x000000000000781c */ /* 0x000fc60003f0f070 */
[----:B------:R-:W-:-:S10]  /*b1c0*/  VIADD R4, R2, 0x400 ;  /* 0x0000040002047836 */ /* 0x000fd40000000000 */
.L_x_87:
        /* <DEDUP_REMOVED lines=10> */
[----:B------:R-:W-:Y:S01]  /*b270*/  R2UR UR6, R8 ;  /* 0x00000000080672ca */ /* 0x000fe200000e0000 */
[----:B------:R-:W-:Y:S01]  /*b280*/  VIADD R4, R2, 0x2400 ;  /* 0x0000240002047836 */ /* 0x000fe20000000000 */
[----:B------:R-:W-:Y:S01]  /*b290*/  R2UR UR7, R9 ;  /* 0x00000000090772ca */ /* 0x000fe200000e0000 */
[----:B------:R-:W-:Y:S01]  /*b2a0*/  UMOV UR10, 0x40 ;  /* 0x00000040000a7882 */ /* 0x000fe20000000000 */
[----:B------:R-:W-:-:S13]  /*b2b0*/  PLOP3.LUT P0, PT, PT, PT, PT, 0x80, 0x0 ;  /* 0x000000000000781c */ /* 0x000fda0003f0f070 */
.L_x_88:
        /* <DEDUP_REMOVED lines=15> */
.L_x_89:
        /* <DEDUP_REMOVED lines=15> */
.L_x_90:
        /* <DEDUP_REMOVED lines=15> */
.L_x_91:
        /* <DEDUP_REMOVED lines=15> */
.L_x_92:
        /* <DEDUP_REMOVED lines=15> */
.L_x_93:
        /* <DEDUP_REMOVED lines=15> */
.L_x_94:
        /* <DEDUP_REMOVED lines=10> */
.L_x_76:
[----:B------:R-:W-:Y:S05]  /*b900*/  BSYNC B0 ;  /* 0x0000000000007941 */ /* 0x000fea0003800000 */
.L_x_75:
[----:B------:R-:W2:Y:S04]  /*b910*/  LDL.LU R5, [R1] ;  /* 0x0000000001057983 */ /* 0x000ea80000300800 */
[----:B------:R-:W3:Y:S01]  /*b920*/  LDL.LU R4, [R1+0x1c] ;  /* 0x00001c0001047983 */ /* 0x000ee20000300800 */
[----:B------:R-:W-:-:S05]  /*b930*/  VIADD R18, R18, 0x1 ;  /* 0x0000000112127836 */ /* 0x000fca0000000000 */
[----:B------:R-:W-:-:S04]  /*b940*/  ISETP.NE.AND P0, PT, R18, 0x2, PT ;  /* 0x000000021200780c */ /* 0x000fc80003f05270 */
[----:B------:R-:W-:Y:S02]  /*b950*/  SEL R0, RZ, 0x1, P0 ;  /* 0x00000001ff007807 */ /* 0x000fe40000000000 */
[----:B------:R-:W-:Y:S02]  /*b960*/  SEL R18, R18, RZ, P0 ;  /* 0x000000ff12127207 */ /* 0x000fe40000000000 */
[----:B--2---:R-:W-:Y:S01]  /*b970*/  LOP3.LUT R5, R5, R0, RZ, 0x3c, !PT ;  /* 0x0000000005057212 */ /* 0x004fe200078e3cff */
[----:B---3--:R-:W-:-:S04]  /*b980*/  VIADD R0, R4, 0xfffffffd ;  /* 0xfffffffd04007836 */ /* 0x008fc80000000000 */
[----:B------:R1:W-:Y:S03]  /*b990*/  STL [R1], R5 ;  /* 0x0000000501007387 */ /* 0x0003e60000100800 */
.L_x_74:
[----:B------:R-:W2:Y:S01]  /*b9a0*/  LDL.LU R2, [R1+0x14] ;  /* 0x0000140001027983 */ /* 0x000ea20000300800 */
[----:B------:R-:W-:Y:S01]  /*b9b0*/  IMAD.MOV R6, RZ, RZ, -R6 ;  /* 0x000000ffff067224 */ /* 0x000fe200078e0a06 */
[----:B------:R-:W-:Y:S04]  /*b9c0*/  BSSY B0, `(.L_x_73) ;  /* 0x00001b3000007945 */ /* 0x000fe80003800000 */
[----:B--2---:R-:W-:-:S13]  /*b9d0*/  ISETP.NE.AND P0, PT, R2, R6, PT ;  /* 0x000000060200720c */ /* 0x004fda0003f05270 */
[----:B------:R-:W-:Y:S05]  /*b9e0*/  @!P0 BRA `(.L_x_95) ;  /* 0x0000001800c08947 */ /* 0x000fea0003800000 */
.L_x_136:
[----:B--2---:R-:W2:Y:S01]  /*b9f0*/  LDL R2, [R1+0x8] ;  /* 0x0000080001027983 */ /* 0x004ea20000100800 */
[----:B------:R-:W-:Y:S01]  /*ba00*/  BSSY B1, `(.L_x_96) ;  /* 0x00000cf000017945 */ /* 0x000fe20003800000 */
[----:B--2---:R-:W-:-:S13]  /*ba10*/  ISETP.NE.AND P0, PT, R2, RZ, PT ;  /* 0x000000ff0200720c */ /* 0x004fda0003f05270 */
[----:B------:R-:W-:Y:S05]  /*ba20*/  @!P0 BRA `(.L_x_97) ;  /* 0x0000000c00308947 */ /* 0x000fea0003800000 */
[----:B------:R-:W2:Y:S01]  /*ba30*/  LDL R2, [R1+0xc] ;  /* 0x00000c0001027983 */ /* 0x000ea20000100800 */
[----:B------:R-:W-:Y:S01]  /*ba40*/  IMAD.MOV.U32 R6, RZ, RZ, R0 ;  /* 0x000000ffff067224 */ /* 0x000fe200078e0000 */
[----:B--2---:R-:W-:-:S13]  /*ba50*/  ISETP.NE.AND P0, PT, R2, RZ, PT ;  /* 0x000000ff0200720c */ /* 0x004fda0003f05270 */
[----:B------:R-:W-:Y:S05]  /*ba60*/  @!P0 BRA `(.L_x_98) ;  /* 0x00000000004c8947 */ /* 0x000fea0003800000 */
[----:B-1----:R-:W2:Y:S01]  /*ba70*/  LDL R5, [R1+0x4] ;  /* 0x0000040001057983 */ /* 0x002ea20000100800 */
        /* <DEDUP_REMOVED lines=18> */
.L_x_98:
[----:B------:R-:W3:Y:S01]  /*bba0*/  LDL R2, [R1] ;  /* 0x0000000001027983 */ /* 0x000ee20000100800 */
[----:B--2---:R-:W-:Y:S01]  /*bbb0*/  LEA R4, R18, UR36, 0x3 ;  /* 0x0000002412047c11 */ /* 0x004fe2000f8e18ff */
[----:B------:R-:W-:Y:S01]  /*bbc0*/  BSSY B2, `(.L_x_99) ;  /* 0x0000007000027945 */ /* 0x000fe20003800000 */
[----:B------:R-:W2:Y:S02]  /*bbd0*/  S2R R3, SR_TID.X ;  /* 0x0000000000037919 */ /* 0x000ea40000002100 */
[----:B--2---:R-:W-:-:S04]  /*bbe0*/  LOP3.LUT R3, R3, 0x7f, RZ, 0xc0, !PT ;  /* 0x0000007f03037812 */ /* 0x004fc800078ec0ff */
[----:B------:R-:W-:Y:S02]  /*bbf0*/  ISETP.NE.AND P1, PT, R3, RZ, PT ;  /* 0x000000ff0300720c */ /* 0x000fe40003f25270 */
[----:B---3--:R-:W-:-:S04]  /*bc00*/  SHF.L.U32 R2, R2, 0x1f, RZ ;  /* 0x0000001f02027819 */ /* 0x008fc800000006ff */
[----:B------:R-:W2:Y:S02]  /*bc10*/  SYNCS.PHASECHK.TRANS64.TRYWAIT P0, [R4+URZ+0x28c40], R2 ;  /* 0x028c4002040075a7 */ /* 0x000ea4000800017f */
[----:B--2---:R-:W-:Y:S05]  /*bc20*/  @!P0 BRA `(.L_x_100) ;  /* 0x0000002400e08947 */ /* 0x004fea0003800000 */
.L_x_172:
[----:B------:R-:W-:Y:S05]  /*bc30*/  BSYNC B2 ;  /* 0x0000000000027941 */ /* 0x000fea0003800000 */
.L_x_99:
[----:B------:R-:W-:Y:S04]  /*bc40*/  BSSY B2, `(.L_x_101) ;  /* 0x0000009000027945 */ /* 0x000fe80003800000 */
[----:B------:R-:W-:Y:S05]  /*bc50*/  @P1 BRA `(.L_x_102) ;  /* 0x00000000001c1947 */ /* 0x000fea0003800000 */
[----:B-1----:R-:W1:Y:S01]  /*bc60*/  S2R R5, SR_TID.X ;  /* 0x0000000000057919 */ /* 0x002e620000002100 */
[----:B------:R-:W-:-:S04]  /*bc70*/  IMAD.MOV.U32 R3, RZ, RZ, 0x2000 ;  /* 0x00002000ff037424 */ /* 0x000fc800078e00ff */
[----:B------:R3:W-:Y:S01]  /*bc80*/  SYNCS.ARRIVE.TRANS64 RZ, [R4+URZ+0x28c30], R3 ;  /* 0x028c300304ff79a7 */ /* 0x0007e2000800003f */
[----:B-1----:R-:W-:-:S04]  /*bc90*/  LOP3.LUT R5, R5, 0x1f, RZ, 0xc0, !PT ;  /* 0x0000001f05057812 */ /* 0x002fc800078ec0ff */
[----:B------:R-:W-:-:S13]  /*bca0*/  ISETP.NE.AND P0, PT, R5, RZ, PT ;  /* 0x000000ff0500720c */ /* 0x000fda0003f05270 */
[----:B---3--:R-:W-:Y:S05]  /*bcb0*/  @!P0 BRA `(.L_x_102) ;  /* 0x0000000000048947 */ /* 0x008fea0003800000 */
[----:B------:R-:W-:Y:S01]  /*bcc0*/  BPT.TRAP 0x1 ;  /* 0x000000040000795c */ /* 0x000fe20000300000 */
.L_x_102:
[----:B------:R-:W-:Y:S05]  /*bcd0*/  BSYNC B2 ;  /* 0x0000000000027941 */ /* 0x000fea0003800000 */
.L_x_101:
[----:B-1----:R-:W-:Y:S01]  /*bce0*/  IMAD.MOV.U32 R5, RZ, RZ, RZ ;  /* 0x000000ffff057224 */ /* 0x002fe200078e00ff */
[----:B------:R-:W-:Y:S01]  /*bcf0*/  LEA R3, R18, UR36, 0xd ;  /* 0x0000002412037c11 */ /* 0x000fe2000f8e68ff */
[----:B------:R-:W-:Y:S01]  /*bd00*/  UIADD3 UR4, UP0, UR40, 0x370, URZ ;  /* 0x0000037028047890 */ /* 0x000fe2000ff1e03f */
[----:B------:R-:W-:Y:S01]  /*bd10*/  PLOP3.LUT P0, PT, PT, PT, PT, 0x80, 0x0 ;  /* 0x000000000000781c */ /* 0x000fe20003f0f070 */
[----:B------:R-:W-:Y:S01]  /*bd20*/  IMAD.SHL.U32 R6, R6, 0x40, RZ ;  /* 0x0000004006067824 */ /* 0x000fe200078e00ff */
[----:B------:R-:W-:Y:S01]  /*bd30*/  R2UR UR10, R5 ;  /* 0x00000000050a72ca */ /* 0x000fe200000e0000 */
[----:B------:R-:W-:Y:S01]  /*bd40*/  VIADD R3, R3, 0x22400 ;  /* 0x0002240003037836 */ /* 0x000fe20000000000 */
[----:B------:R-:W-:Y:S01]  /*bd50*/  UIADD3.X UR5, URZ, UR41, URZ, UP0, !UPT ;  /* 0x000000293f057290 */ /* 0x000fe200087fe43f */
[----:B0-----:R-:W-:Y:S01]  /*bd60*/  VIADD R7, R4, 0x28c30 ;  /* 0x00028c3004077836 */ /* 0x001fe20000000000 */
[----:B------:R-:W-:Y:S01]  /*bd70*/  UMOV UR6, 0x0 ;  /* 0x0000000000067882 */ /* 0x000fe20000000000 */
[----:B------:R-:W-:-:S10]  /*bd80*/  UMOV UR7, 0x14f00000 ;  /* 0x14f0000000077882 */ /* 0x000fd40000000000 */
.L_x_103:
        /* <DEDUP_REMOVED lines=13> */
.L_x_173:
[----:B------:R-:W-:Y:S05]  /*be60*/  BSYNC B2 ;  /* 0x0000000000027941 */ /* 0x000fea0003800000 */
.L_x_104:
[----:B------:R-:W-:Y:S01]  /*be70*/  BSSY B2, `(.L_x_106) ;  /* 0x000000b000027945 */ /* 0x000fe20003800000 */
[----:B0-2---:R-:W-:Y:S02]  /*be80*/  IMAD.MOV.U32 R2, RZ, RZ, 0x0 ;  /* 0x00000000ff027424 */ /* 0x005fe400078e00ff */
[----:B------:R-:W-:Y:S01]  /*be90*/  IMAD.MOV.U32 R3, RZ, RZ, 0x14f00000 ;  /* 0x14f00000ff037424 */ /* 0x000fe200078e00ff */
[----:B------:R-:W-:Y:S06]  /*bea0*/  @P1 BRA `(.L_x_107) ;  /* 0x00000000001c1947 */ /* 0x000fec0003800000 */
[----:B------:R-:W0:Y:S01]  /*beb0*/  S2R R8, SR_TID.X ;  /* 0x0000000000087919 */ /* 0x000e220000002100 */
[----:B------:R-:W-:-:S04]  /*bec0*/  IMAD.MOV.U32 R7, RZ, RZ, 0x10000 ;  /* 0x00010000ff077424 */ /* 0x000fc800078e00ff */
[----:B------:R1:W-:Y:S01]  /*bed0*/  SYNCS.ARRIVE.TRANS64 RZ, [R4+URZ+0x28c50], R7 ;  /* 0x028c500704ff79a7 */ /* 0x0003e2000800003f */
[----:B0-----:R-:W-:-:S04]  /*bee0*/  LOP3.LUT R8, R8, 0x1f, RZ, 0xc0, !PT ;  /* 0x0000001f08087812 */ /* 0x001fc800078ec0ff */
[----:B------:R-:W-:-:S13]  /*bef0*/  ISETP.NE.AND P0, PT, R8, RZ, PT ;  /* 0x000000ff0800720c */ /* 0x000fda0003f05270 */
[----:B-1----:R-:W-:Y:S05]  /*bf00*/  @!P0 BRA `(.L_x_107) ;  /* 0x0000000000048947 */ /* 0x002fea0003800000 */
[----:B------:R-:W-:Y:S01]  /*bf10*/  BPT.TRAP 0x1 ;  /* 0x000000040000795c */ /* 0x000fe20000300000 */
.L_x_107:
[----:B------:R-:W-:Y:S05]  /*bf20*/  BSYNC B2 ;  /* 0x0000000000027941 */ /* 0x000fea0003800000 */
.L_x_106:
[----:B------:R-:W-:Y:S01]  /*bf30*/  R2UR UR6, R2 ;  /* 0x00000000020672ca */ /* 0x000fe200000e0000 */
[----:B------:R-:W-:Y:S01]  /*bf40*/  UIADD3 UR4, UP0, UR40, 0x470, URZ ;  /* 0x0000047028047890 */ /* 0x000fe2000ff1e03f */
[----:B------:R-:W-:Y:S01]  /*bf50*/  R2UR UR7, R3 ;  /* 0x00000000030772ca */ /* 0x000fe200000e0000 */
[----:B------:R-:W-:Y:S01]  /*bf60*/  VIADD R4, R4, 0x28c50 ;  /* 0x00028c5004047836 */ /* 0x000fe20000000000 */
[----:B------:R-:W-:Y:S01]  /*bf70*/  R2UR UR10, R5 ;  /* 0x00000000050a72ca */ /* 0x000fe200000e0000 */
[----:B------:R-:W-:Y:S01]  /*bf80*/  UIADD3.X UR5, URZ, UR41, URZ, UP0, !UPT ;  /* 0x000000293f057290 */ /* 0x000fe200087fe43f */
[----:B------:R-:W-:Y:S02]  /*bf90*/  LEA R5, R18, UR36, 0x10 ;  /* 0x0000002412057c11 */ /* 0x000fe4000f8e80ff */
[----:B------:R-:W-:-:S03]  /*bfa0*/  PLOP3.LUT P0, PT, PT, PT, PT, 0x80, 0x0 ;  /* 0x000000000000781c */ /* 0x000fc60003f0f070 */
[----:B------:R-:W-:-:S10]  /*bfb0*/  VIADD R7, R5, 0x400 ;  /* 0x0000040005077836 */ /* 0x000fd40000000000 */
.L_x_108:
        /* <DEDUP_REMOVED lines=15> */
.L_x_109:
        /* <DEDUP_REMOVED lines=15> */
.L_x_110:
        /* <DEDUP_REMOVED lines=15> */
.L_x_111:
        /* <DEDUP_REMOVED lines=15> */
.L_x_112:
        /* <DEDUP_REMOVED lines=15> */
.L_x_113:
        /* <DEDUP_REMOVED lines=11> */
[----:B------:R-:W-:Y:S01]  /*c520*/  UMOV UR10, 0x180 ;  /* 0x00000180000a7882 */ /* 0x000fe20000000000 */
[----:B------:R-:W-:Y:S02]  /*c530*/  R2UR UR7, R3 ;  /* 0x00000000030772ca */ /* 0x000fe400000e0000 */
[----:B------:R-:W-:Y:S02]  /*c540*/  PLOP3.LUT P0, PT, PT, PT, PT, 0x80, 0x0 ;  /* 0x000000000000781c */ /* 0x000fe40003f0f070 */
[----:B------:R-:W-:-:S11]  /*c550*/  IADD3 R7, R5, 0xc400, RZ ;  /* 0x0000c40005077810 */ /* 0x000fd60007ffe0ff */
.L_x_114:
        /* <DEDUP_REMOVED lines=15> */
.L_x_115:
        /* <DEDUP_REMOVED lines=9> */
[----:B--2---:R-:W-:Y:S05]  /*c6e0*/  @P0 BRA.U.ANY `(.L_x_115) ;  /* 0xfffffffd00d80947 */ /* 0x004fea000393ffff */
.L_x_97:
[----:B------:R-:W-:Y:S05]  /*c6f0*/  BSYNC B1 ;  /* 0x0000000000017941 */ /* 0x000fea0003800000 */
.L_x_96:
[----:B------:R-:W2:Y:S04]  /*c700*/  LDL R3, [R1+0x8] ;  /* 0x0000080001037983 */ /* 0x000ea80000100800 */
[----:B------:R-:W3:Y:S01]  /*c710*/  LDL.LU R2, [R1] ;  /* 0x0000000001027983 */ /* 0x000ee20000300800 */
[----:B0-----:R-:W-:Y:S01]  /*c720*/  VIADD R7, R18, 0x1 ;  /* 0x0000000112077836 */ /* 0x001fe20000000000 */
[----:B------:R-:W-:Y:S04]  /*c730*/  BSSY B1, `(.L_x_116) ;  /* 0x00000d2000017945 */ /* 0x000fe80003800000 */
[----:B------:R-:W-:-:S04]  /*c740*/  ISETP.NE.AND P0, PT, R7, 0x2, PT ;  /* 0x000000020700780c */ /* 0x000fc80003f05270 */
[----:B------:R-:W-:Y:S02]  /*c750*/  SEL R6, RZ, 0x1, P0 ;  /* 0x00000001ff067807 */ /* 0x000fe40000000000 */
[----:B------:R-:W-:Y:S02]  /*c760*/  SEL R7, R7, RZ, P0 ;  /* 0x000000ff07077207 */ /* 0x000fe40000000000 */
[----:B--2---:R-:W-:Y:S02]  /*c770*/  ISETP.NE.AND P2, PT, R3, RZ, PT ;  /* 0x000000ff0300720c */ /* 0x004fe40003f45270 */
[----:B---3--:R-:W-:-:S11]  /*c780*/  LOP3.LUT R6, R2, R6, RZ, 0x3c, !PT ;  /* 0x0000000602067212 */ /* 0x008fd600078e3cff */
[----:B------:R-:W-:Y:S05]  /*c790*/  @!P2 BRA `(.L_x_117) ;  /* 0x0000000c002ca947 */ /* 0x000fea0003800000 */
[----:B------:R-:W2:Y:S01]  /*c7a0*/  LDL R2, [R1+0xc] ;  /* 0x00000c0001027983 */ /* 0x000ea20000100800 */
[----:B------:R-:W-:Y:S01]  /*c7b0*/  VIADD R8, R0, 0xffffffff ;  /* 0xffffffff00087836 */ /* 0x000fe20000000000 */
[----:B--2---:R-:W-:-:S13]  /*c7c0*/  ISETP.NE.AND P2, PT, R2, RZ, PT ;  /* 0x000000ff0200720c */ /* 0x004fda0003f45270 */
[----:B------:R-:W-:Y:S05]  /*c7d0*/  @!P2 BRA `(.L_x_118) ;  /* 0x00000000004ca947 */ /* 0x000fea0003800000 */
[----:B------:R-:W2:Y:S01]  /*c7e0*/  LDL R9, [R1+0x4] ;  /* 0x0000040001097983 */ /* 0x000ea20000100800 */
[----:B------:R-:W0:Y:S01]  /*c7f0*/  LDC R4, c[0x0][0x43c] ;  /* 0x00010f00ff047b82 */ /* 0x000e220000000800 */
[----:B------:R-:W-:Y:S01]  /*c800*/  ULDC.64 UR4, c[0x0][0x428] ;  /* 0x00010a0000047ab9 */ /* 0x000fe20000000a00 */
[----:B0-----:R-:W-:-:S13]  /*c810*/  ISETP.NE.AND P0, PT, R4, 0x1, PT ;  /* 0x000000010400780c */ /* 0x001fda0003f05270 */
        /* <DEDUP_REMOVED lines=15> */
.L_x_118:
[----:B0-----:R-:W-:Y:S01]  /*c910*/  LEA R4, R7, UR36, 0x3 ;  /* 0x0000002407047c11 */ /* 0x001fe2000f8e18ff */
[----:B------:R-:W0:Y:S01]  /*c920*/  S2R R3, SR_TID.X ;  /* 0x0000000000037919 */ /* 0x000e220000002100 */
[----:B------:R-:W-:Y:S01]  /*c930*/  SHF.L.U32 R2, R6, 0x1f, RZ ;  /* 0x0000001f06027819 */ /* 0x000fe200000006ff */
[----:B------:R-:W-:Y:S03]  /*c940*/  BSSY B2, `(.L_x_119) ;  /* 0x0000005000027945 */ /* 0x000fe60003800000 */
[----:B------:R-:W2:Y:S01]  /*c950*/  SYNCS.PHASECHK.TRANS64.TRYWAIT P0, [R4+URZ+0x28c40], R2 ;  /* 0x028c4002040075a7 */ /* 0x000ea2000800017f */
[----:B0-----:R-:W-:-:S04]  /*c960*/  LOP3.LUT R3, R3, 0x7f, RZ, 0xc0, !PT ;  /* 0x0000007f03037812 */ /* 0x001fc800078ec0ff */
[----:B------:R-:W-:Y:S01]  /*c970*/  ISETP.NE.AND P1, PT, R3, RZ, PT ;  /* 0x000000ff0300720c */ /* 0x000fe20003f25270 */
[----:B--2---:R-:W-:-:S12]  /*c980*/  @!P0 BRA `(.L_x_120) ;  /* 0x0000001800b08947 */ /* 0x004fd80003800000 */
.L_x_174:
[----:B------:R-:W-:Y:S05]  /*c990*/  BSYNC B2 ;  /* 0x0000000000027941 */ /* 0x000fea0003800000 */
.L_x_119:
[----:B------:R-:W-:Y:S04]  /*c9a0*/  BSSY B2, `(.L_x_121) ;  /* 0x0000009000027945 */ /* 0x000fe80003800000 */
[----:B------:R-:W-:Y:S05]  /*c9b0*/  @P1 BRA `(.L_x_122) ;  /* 0x00000000001c1947 */ /* 0x000fea0003800000 */
[----:B-1----:R-:W1:Y:S01]  /*c9c0*/  S2R R5, SR_TID.X ;  /* 0x0000000000057919 */ /* 0x002e620000002100 */
[----:B------:R-:W-:-:S04]  /*c9d0*/  IMAD.MOV.U32 R3, RZ, RZ, 0x2000 ;  /* 0x00002000ff037424 */ /* 0x000fc800078e00ff */
[----:B------:R2:W-:Y:S01]  /*c9e0*/  SYNCS.ARRIVE.TRANS64 RZ, [R4+URZ+0x28c30], R3 ;  /* 0x028c300304ff79a7 */ /* 0x0005e2000800003f */
[----:B-1----:R-:W-:-:S04]  /*c9f0*/  LOP3.LUT R5, R5, 0x1f, RZ, 0xc0, !PT ;  /* 0x0000001f05057812 */ /* 0x002fc800078ec0ff */
[----:B------:R-:W-:-:S13]  /*ca00*/  ISETP.NE.AND P0, PT, R5, RZ, PT ;  /* 0x000000ff0500720c */ /* 0x000fda0003f05270 */
[----:B--2---:R-:W-:Y:S05]  /*ca10*/  @!P0 BRA `(.L_x_122) ;  /* 0x0000000000048947 */ /* 0x004fea0003800000 */
[----:B------:R-:W-:Y:S01]  /*ca20*/  BPT.TRAP 0x1 ;  /* 0x000000040000795c */ /* 0x000fe20000300000 */
.L_x_122:
[----:B------:R-:W-:Y:S05]  /*ca30*/  BSYNC B2 ;  /* 0x0000000000027941 */ /* 0x000fea0003800000 */
.L_x_121:
        /* <DEDUP_REMOVED lines=11> */
.L_x_123:
        /* <DEDUP_REMOVED lines=10> */
[----:B------:R-:W1:Y:S01]  /*cb90*/  SYNCS.PHASECHK.TRANS64.TRYWAIT P0, [R4+URZ+0x28c60], R2 ;  /* 0x028c6002040075a7 */ /* 0x000e62000800017f */
[----:B------:R-:W-:Y:S04]  /*cba0*/  BSSY B2, `(.L_x_124) ;  /* 0x0000002000027945 */ /* 0x000fe80003800000 */
[----:B-1----:R-:W-:Y:S05]  /*cbb0*/  @!P0 BRA `(.L_x_125) ;  /* 0x0000001800388947 */ /* 0x002fea0003800000 */
.L_x_175:
[----:B------:R-:W-:Y:S05]  /*cbc0*/  BSYNC B2 ;  /* 0x0000000000027941 */ /* 0x000fea0003800000 */
.L_x_124:
[----:B------:R-:W-:Y:S01]  /*cbd0*/  BSSY B2, `(.L_x_126) ;  /* 0x000000b000027945 */ /* 0x000fe20003800000 */
[----:B01----:R-:W-:Y:S02]  /*cbe0*/  IMAD.MOV.U32 R2, RZ, RZ, 0x0 ;  /* 0x00000000ff027424 */ /* 0x003fe400078e00ff */
        /* <DEDUP_REMOVED lines=9> */
.L_x_127:
[----:B------:R-:W-:Y:S05]  /*cc80*/  BSYNC B2 ;  /* 0x0000000000027941 */ /* 0x000fea0003800000 */
.L_x_126:
        /* <DEDUP_REMOVED lines=9> */
.L_x_128:
        /* <DEDUP_REMOVED lines=15> */
.L_x_129:
        /* <DEDUP_REMOVED lines=15> */
.L_x_130:
        /* <DEDUP_REMOVED lines=15> */
.L_x_131:
        /* <DEDUP_REMOVED lines=15> */
.L_x_132:
        /* <DEDUP_REMOVED lines=15> */
.L_x_133:
        /* <DEDUP_REMOVED lines=15> */
.L_x_134:
        /* <DEDUP_REMOVED lines=15> */
.L_x_135:
        /* <DEDUP_REMOVED lines=10> */
.L_x_117:
[----:B------:R-:W-:Y:S05]  /*d450*/  BSYNC B1 ;  /* 0x0000000000017941 */ /* 0x000fea0003800000 */
.L_x_116:
[----:B------:R-:W-:Y:S01]  /*d460*/  VIADD R7, R7, 0x1 ;  /* 0x0000000107077836 */ /* 0x000fe20000000000 */
[C---:B------:R-:W-:Y:S01]  /*d470*/  ISETP.GT.AND P1, PT, R0.reuse, 0x1, PT ;  /* 0x000000010000780c */ /* 0x040fe20003f24270 */
[----:B------:R-:W-:-:S03]  /*d480*/  VIADD R0, R0, 0xfffffffe ;  /* 0xfffffffe00007836 */ /* 0x000fc60000000000 */
[----:B------:R-:W-:-:S04]  /*d490*/  ISETP.NE.AND P0, PT, R7, 0x2, PT ;  /* 0x000000020700780c */ /* 0x000fc80003f05270 */
[----:B------:R-:W-:Y:S02]  /*d4a0*/  SEL R3, RZ, 0x1, P0 ;  /* 0x00000001ff037807 */ /* 0x000fe40000000000 */
[----:B------:R-:W-:Y:S02]  /*d4b0*/  SEL R18, R7, RZ, P0 ;  /* 0x000000ff07127207 */ /* 0x000fe40000000000 */
[----:B------:R-:W-:-:S05]  /*d4c0*/  LOP3.LUT R2, R6, R3, RZ, 0x3c, !PT ;  /* 0x0000000306027212 */ /* 0x000fca00078e3cff */
[----:B------:R2:W-:Y:S01]  /*d4d0*/  STL [R1], R2 ;  /* 0x0000000201007387 */ /* 0x0005e20000100800 */
[----:B------:R-:W-:Y:S05]  /*d4e0*/  @P1 BRA `(.L_x_136) ;  /* 0xffffffe400401947 */ /* 0x000fea000383ffff */
.L_x_95:
[----:B------:R-:W-:Y:S05]  /*d4f0*/  BSYNC B0 ;  /* 0x0000000000007941 */ /* 0x000fea0003800000 */
.L_x_73:
[----:B--2---:R-:W2:Y:S01]  /*d500*/  LDL.LU R2, [R1+0x20] ;  /* 0x0000200001027983 */ /* 0x004ea20000300800 */
[----:B------:R-:W-:-:S03]  /*d510*/  ULDC UR4, c[0x0][0xc34] ;  /* 0x00030d0000047ab9 */ /* 0x000fc60000000800 */
[----:B------:R-:W3:Y:S01]  /*d520*/  LDL.LU R0, [R1+0x30] ;  /* 0x0000300001007983 */ /* 0x000ee20000300800 */
[----:B--2---:R-:W-:Y:S02]  /*d530*/  VIADD R2, R2, UR38 ;  /* 0x0000002602027c36 */ /* 0x004fe40008000000 */
[----:B---3--:R-:W-:-:S03]  /*d540*/  VIADD R0, R0, 0x1 ;  /* 0x0000000100007836 */ /* 0x008fc60000000000 */
[----:B------:R2:W-:Y:S01]  /*d550*/  STL [R1+0x20], R2 ;  /* 0x0000200201007387 */ /* 0x0005e20000100800 */
[----:B------:R-:W-:-:S03]  /*d560*/  ISETP.GE.AND P0, PT, R2, UR4, PT ;  /* 0x0000000402007c0c */ /* 0x000fc6000bf06270 */
[----:B------:R2:W-:Y:S10]  /*d570*/  STL [R1+0x30], R0 ;  /* 0x0000300001007387 */ /* 0x0005f40000100800 */
[----:B--2---:R-:W-:Y:S05]  /*d580*/  @!P0 BRA `(.L_x_137) ;  /* 0xffffffb800148947 */ /* 0x004fea000383ffff */
[----:B------:R-:W-:-:S07]  /*d590*/  LOP3.LUT R2, R0, 0x1, RZ, 0xc, !PT ;  /* 0x0000000100027812 */ /* 0x000fce00078e0cff */
.L_x_45:
[----:B0-----:R-:W0:Y:S01]  /*d5a0*/  S2R R3, SR_CgaCtaId ;  /* 0x0000000000037919 */ /* 0x001e220000008800 */
[----:B------:R-:W-:Y:S01]  /*d5b0*/  MOV R0, 0x400 ;  /* 0x0000040000007802 */ /* 0x000fe20000000f00 */
[----:B------:R-:W-:Y:S03]  /*d5c0*/  BSSY B0, `(.L_x_138) ;  /* 0x0000005000007945 */ /* 0x000fe60003800000 */
[----:B0-----:R-:W-:Y:S02]  /*d5d0*/  LEA R0, R3, R0, 0x18 ;  /* 0x0000000003007211 */ /* 0x001fe400078ec0ff */
[----:B------:R-:W-:-:S04]  /*d5e0*/  SHF.L.U32 R3, R2, 0x1f, RZ ;  /* 0x0000001f02037819 */ /* 0x000fc800000006ff */
[----:B------:R-:W0:Y:S02]  /*d5f0*/  SYNCS.PHASECHK.TRANS64.TRYWAIT P0, [R0+URZ+0x28c20], R3 ;  /* 0x028c2003000075a7 */ /* 0x000e24000800017f */
[----:B0-----:R-:W-:Y:S05]  /*d600*/  @!P0 BRA `(.L_x_139) ;  /* 0x0000000c00b88947 */ /* 0x001fea0003800000 */
.L_x_176:
[----:B------:R-:W-:Y:S05]  /*d610*/  BSYNC B0 ;  /* 0x0000000000007941 */ /* 0x000fea0003800000 */
.L_x_138:
[----:B------:R-:W-:-:S03]  /*d620*/  UMOV UR4, 0xffffffff ;  /* 0xffffffff00047882 */ /* 0x000fc60000000000 */
[----:B------:R-:W-:Y:S05]  /*d630*/  BRA.DIV UR4, `(.L_x_140) ;  /* 0x0000000e04c07947 */ /* 0x000fea000b800000 */
[----:B------:R-:W2:Y:S02]  /*d640*/  S2R R2, SR_TID.X ;  /* 0x0000000000027919 */ /* 0x000ea40000002100 */
[----:B--2---:R-:W-:-:S04]  /*d650*/  SHF.R.U32.HI R2, RZ, 0x5, R2 ;  /* 0x00000005ff027819 */ /* 0x004fc80000011602 */
[----:B------:R-:W-:-:S05]  /*d660*/  LOP3.LUT R2, R2, 0x3, RZ, 0xc0, !PT ;  /* 0x0000000302027812 */ /* 0x000fca00078ec0ff */
[----:B------:R2:W3:Y:S02]  /*d670*/  SHFL.IDX PT, R14, R2, RZ, 0x1f ;  /* 0x00001fff020e7589 */ /* 0x0004e400000e0000 */
.L_x_179:
[----:B---3--:R-:W-:Y:S01]  /*d680*/  ISETP.NE.AND P0, PT, R14, RZ, PT ;  /* 0x000000ff0e00720c */ /* 0x008fe20003f05270 */
[----:B------:R-:W-:-:S12]  /*d690*/  BSSY B0, `(.L_x_141) ;  /* 0x0000025000007945 */ /* 0x000fd80003800000 */
[----:B------:R-:W-:Y:S05]  /*d6a0*/  @P0 BRA `(.L_x_142) ;  /* 0x00000000008c0947 */ /* 0x000fea0003800000 */
[----:B------:R-:W-:-:S03]  /*d6b0*/  UMOV UR4, 0xffffffff ;  /* 0xffffffff00047882 */ /* 0x000fc60000000000 */
[----:B------:R-:W-:Y:S05]  /*d6c0*/  BRA.DIV UR4, `(.L_x_143) ;  /* 0x0000000e04d07947 */ /* 0x000fea000b800000 */
[----:B------:R-:W-:-:S13]  /*d6d0*/  ELECT P6, URZ, PT ;  /* 0x00000000003f782f */ /* 0x000fda00038c0000 */
.L_x_182:
[----:B------:R-:W-:Y:S05]  /*d6e0*/  @!P6 BRA `(.L_x_142) ;  /* 0x00000000007ce947 */ /* 0x000fea0003800000 */
[----:B------:R-:W-:-:S06]  /*d6f0*/  ULOP3.LUT UR4, UR37, 0x2, URZ, 0xfc, !UPT ;  /* 0x0000000225047892 */ /* 0x000fcc000f8efc3f */
[----:B--2---:R-:W-:-:S05]  /*d700*/  IMAD.U32 R2, RZ, RZ, UR4 ;  /* 0x00000004ff027e24 */ /* 0x004fca000f8e00ff */
[----:B------:R-:W-:-:S13]  /*d710*/  ISETP.NE.AND P2, PT, R2, 0x3, PT ;  /* 0x000000030200780c */ /* 0x000fda0003f45270 */
[----:B------:R-:W-:Y:S05]  /*d720*/  @!P2 BRA `(.L_x_144) ;  /* 0x000000000004a947 */ /* 0x000fea0003800000 */
[----:B------:R-:W-:Y:S01]  /*d730*/  BPT.TRAP 0x1 ;  /* 0x000000040000795c */ /* 0x000fe20000300000 */
.L_x_144:
[----:B------:R-:W1:Y:S01]  /*d740*/  LDL.LU R7, [R1] ;  /* 0x0000000001077983 */ /* 0x000e620000300800 */
[----:B0-----:R-:W-:Y:S02]  /*d750*/  VIADD R3, R0, 0x28c40 ;  /* 0x00028c4000037836 */ /* 0x001fe40000000000 */
[C---:B------:R-:W-:Y:S02]  /*d760*/  VIADD R2, R18.reuse, 0x1 ;  /* 0x0000000112027836 */ /* 0x040fe40000000000 */
[----:B------:R-:W-:-:S03]  /*d770*/  IMAD R6, R18, 0x8, R3 ;  /* 0x0000000812067824 */ /* 0x000fc600078e0203 */
[----:B------:R-:W-:-:S04]  /*d780*/  ISETP.NE.AND P1, PT, R2, 0x2, PT ;  /* 0x000000020200780c */ /* 0x000fc80003f25270 */
[----:B------:R-:W-:Y:S02]  /*d790*/  SEL R4, RZ, 0x1, P1 ;  /* 0x00000001ff047807 */ /* 0x000fe40000800000 */
[C---:B-1----:R-:W-:Y:S02]  /*d7a0*/  SHF.L.U32 R5, R7.reuse, 0x1f, RZ ;  /* 0x0000001f07057819 */ /* 0x042fe400000006ff */
[----:B------:R-:W-:Y:S02]  /*d7b0*/  LOP3.LUT R7, R7, R4, RZ, 0x3c, !PT ;  /* 0x0000000407077212 */ /* 0x000fe400078e3cff */
[----:B------:R-:W0:Y:S01]  /*d7c0*/  SYNCS.PHASECHK.TRANS64.TRYWAIT P0, [R6+URZ], R5 ;  /* 0x00000005060075a7 */ /* 0x000e22000800017f */
[----:B------:R-:W-:Y:S02]  /*d7d0*/  SEL R4, R2, RZ, P1 ;  /* 0x000000ff02047207 */ /* 0x000fe40000800000 */
[----:B------:R-:W-:-:S03]  /*d7e0*/  SHF.L.U32 R2, R7, 0x1f, RZ ;  /* 0x0000001f07027819 */ /* 0x000fc600000006ff */
[----:B------:R-:W-:Y:S01]  /*d7f0*/  IMAD R3, R4, 0x8, R3 ;  /* 0x0000000804037824 */ /* 0x000fe200078e0203 */
[----:B0-----:R-:W-:Y:S06]  /*d800*/  @!P0 BRA `(.L_x_145) ;  /* 0x0000000c00a08947 */ /* 0x001fec0003800000 */
.L_x_183:
[----:B------:R-:W1:Y:S02]  /*d810*/  SYNCS.PHASECHK.TRANS64.TRYWAIT P0, [R3+URZ], R2 ;  /* 0x00000002030075a7 */ /* 0x000e64000800017f */
[----:B-1----:R-:W-:Y:S05]  /*d820*/  @!P0 BRA `(.L_x_146) ;  /* 0x0000000c00ac8947 */ /* 0x002fea0003800000 */
.L_x_184:
[----:B------:R-:W-:Y:S05]  /*d830*/  @!P2 BRA `(.L_x_147) ;  /* 0x000000000004a947 */ /* 0x000fea0003800000 */
[----:B------:R-:W-:Y:S01]  /*d840*/  BPT.TRAP 0x1 ;  /* 0x000000040000795c */ /* 0x000fe20000300000 */
.L_x_147:
[----:B-1----:R-:W-:-:S04]  /*d850*/  VIADD R3, R0, 0x28c60 ;  /* 0x00028c6000037836 */ /* 0x002fc80000000000 */
[----:B------:R-:W-:-:S04]  /*d860*/  IMAD R18, R18, 0x8, R3 ;  /* 0x0000000812127824 */ /* 0x000fc800078e0203 */
[----:B------:R-:W1:Y:S02]  /*d870*/  SYNCS.PHASECHK.TRANS64.TRYWAIT P0, [R18+URZ], R5 ;  /* 0x00000005120075a7 */ /* 0x000e64000800017f */
[----:B-1----:R-:W-:Y:S05]  /*d880*/  @!P0 BRA `(.L_x_148) ;  /* 0x0000000c00a88947 */ /* 0x002fea0003800000 */
.L_x_185:
[----:B------:R-:W-:-:S07]  /*d890*/  IMAD R3, R4, 0x8, R3 ;  /* 0x0000000804037824 */ /* 0x000fce00078e0203 */
.L_x_149:
[----:B--2---:R2:W3:Y:S02]  /*d8a0*/  SYNCS.PHASECHK.TRANS64.TRYWAIT P0, [R3+URZ], R2 ;  /* 0x00000002030075a7 */ /* 0x0044e4000800017f */
[----:B---3--:R-:W-:Y:S05]  /*d8b0*/  @!P0 NANOSLEEP.SYNCS 0x989680 ;  /* 0x009896800000895d */ /* 0x008fea0003900000 */
[----:B------:R-:W3:Y:S02]  /*d8c0*/  @!P0 SYNCS.PHASECHK.TRANS64 P0, [R3+URZ], R2 ;  /* 0x00000002030085a7 */ /* 0x000ee4000800007f */
[----:B---3--:R-:W-:Y:S05]  /*d8d0*/  @!P0 BRA `(.L_x_149) ;  /* 0xfffffffc00f08947 */ /* 0x008fea000383ffff */
.L_x_142:
[----:B------:R-:W-:Y:S05]  /*d8e0*/  BSYNC B0 ;  /* 0x0000000000007941 */ /* 0x000fea0003800000 */
.L_x_141:
[----:B------:R-:W-:Y:S05]  /*d8f0*/  EXIT ;  /* 0x000000000000794d */ /* 0x000fea0003800000 */
.L_x_11:
[----:B0-----:R-:W-:-:S04]  /*d900*/  IMAD.U32 R3, RZ, RZ, UR16 ;  /* 0x00000010ff037e24 */ /* 0x001fc8000f8e00ff */
[----:B------:R0:W1:Y:S03]  /*d910*/  SYNCS.PHASECHK.TRANS64.TRYWAIT P0, [R3+URZ+0x28c50], R0 ;  /* 0x028c5000030075a7 */ /* 0x000066000800017f */
[----:B-1----:R-:W-:Y:S05]  /*d920*/  @!P0 NANOSLEEP.SYNCS 0x989680 ;  /* 0x009896800000895d */ /* 0x002fea0003900000 */
[----:B------:R-:W1:Y:S02]  /*d930*/  @!P0 SYNCS.PHASECHK.TRANS64 P0, [R3+URZ+0x28c50], R0 ;  /* 0x028c5000030085a7 */ /* 0x000e64000800007f */
[----:B-1----:R-:W-:Y:S05]  /*d940*/  @!P0 BRA `(.L_x_11) ;  /* 0xfffffffc00ec8947 */ /* 0x002fea000383ffff */
[----:B------:R-:W-:Y:S05]  /*d950*/  BRA `(.L_x_150) ;  /* 0xffffff3800607947 */ /* 0x000fea000383ffff */
.L_x_16:
[----:B-1----:R-:W-:-:S04]  /*d960*/  IMAD.U32 R4, RZ, RZ, UR6 ;  /* 0x00000006ff047e24 */ /* 0x002fc8000f8e00ff */
[----:B------:R1:W2:Y:S03]  /*d970*/  SYNCS.PHASECHK.TRANS64.TRYWAIT P0, [R4+URZ+0x28c50], R3 ;  /* 0x028c5003040075a7 */ /* 0x0002a6000800017f */
[----:B--2---:R-:W-:Y:S05]  /*d980*/  @!P0 NANOSLEEP.SYNCS 0x989680 ;  /* 0x009896800000895d */ /* 0x004fea0003900000 */
[----:B------:R-:W2:Y:S02]  /*d990*/  @!P0 SYNCS.PHASECHK.TRANS64 P0, [R4+URZ+0x28c50], R3 ;  /* 0x028c5003040085a7 */ /* 0x000ea4000800007f */
[----:B--2---:R-:W-:Y:S05]  /*d9a0*/  @!P0 BRA `(.L_x_16) ;  /* 0xfffffffc00ec8947 */ /* 0x004fea000383ffff */
[----:B------:R-:W-:Y:S05]  /*d9b0*/  BRA `(.L_x_15) ;  /* 0xffffff4400747947 */ /* 0x000fea000383ffff */
.L_x_20:
[----:B0-----:R-:W-:-:S04]  /*d9c0*/  IMAD.U32 R3, RZ, RZ, UR41 ;  /* 0x00000029ff037e24 */ /* 0x001fc8000f8e00ff */
[----:B------:R0:W1:Y:S03]  /*d9d0*/  SYNCS.PHASECHK.TRANS64.TRYWAIT P1, [R3+URZ+0x28c00], R0 ;  /* 0x028c0000030075a7 */ /* 0x000066000802017f */
[----:B-1----:R-:W-:Y:S05]  /*d9e0*/  @!P1 NANOSLEEP.SYNCS 0x989680 ;  /* 0x009896800000995d */ /* 0x002fea0003900000 */
[----:B------:R-:W1:Y:S02]  /*d9f0*/  @!P1 SYNCS.PHASECHK.TRANS64 P1, [R3+URZ+0x28c00], R0 ;  /* 0x028c0000030095a7 */ /* 0x000e64000802007f */
[----:B-1----:R-:W-:Y:S05]  /*da00*/  @!P1 BRA `(.L_x_20) ;  /* 0xfffffffc00ec9947 */ /* 0x002fea000383ffff */
[----:B------:R-:W-:Y:S05]  /*da10*/  BRA `(.L_x_151) ;  /* 0xffffff5000c47947 */ /* 0x000fea000383ffff */
.L_x_24:
[----:B--2---:R2:W3:Y:S02]  /*da20*/  SYNCS.PHASECHK.TRANS64.TRYWAIT P1, [R7+URZ+0x28c30], R8 ;  /* 0x028c3008070075a7 */ /* 0x0044e4000802017f */
[----:B---3--:R-:W-:Y:S05]  /*da30*/  @!P1 NANOSLEEP.SYNCS 0x989680 ;  /* 0x009896800000995d */ /* 0x008fea0003900000 */
[----:B------:R-:W3:Y:S02]  /*da40*/  @!P1 SYNCS.PHASECHK.TRANS64 P1, [R7+URZ+0x28c30], R8 ;  /* 0x028c3008070095a7 */ /* 0x000ee4000802007f */
[----:B---3--:R-:W-:Y:S05]  /*da50*/  @!P1 BRA `(.L_x_24) ;  /* 0xfffffffc00f09947 */ /* 0x008fea000383ffff */
[----:B------:R-:W-:Y:S05]  /*da60*/  BRA `(.L_x_23) ;  /* 0xffffff5000e07947 */ /* 0x000fea000383ffff */
.L_x_28:
[----:B----4-:R4:W0:Y:S02]  /*da70*/  SYNCS.PHASECHK.TRANS64.TRYWAIT P2, [R7+URZ+0x28c50], R8 ;  /* 0x028c5008070075a7 */ /* 0x010824000804017f */
[----:B0-----:R-:W-:Y:S05]  /*da80*/  @!P2 NANOSLEEP.SYNCS 0x989680 ;  /* 0x009896800000a95d */ /* 0x001fea0003900000 */
[----:B------:R-:W0:Y:S02]  /*da90*/  @!P2 SYNCS.PHASECHK.TRANS64 P2, [R7+URZ+0x28c50], R8 ;  /* 0x028c50080700a5a7 */ /* 0x000e24000804007f */
[----:B0-----:R-:W-:Y:S05]  /*daa0*/  @!P2 BRA `(.L_x_28) ;  /* 0xfffffffc00f0a947 */ /* 0x001fea000383ffff */
[----:B------:R-:W-:Y:S05]  /*dab0*/  BRA `(.L_x_27) ;  /* 0xffffff6400f87947 */ /* 0x000fea000383ffff */
.L_x_33:
[----:B--2---:R-:W-:-:S04]  /*dac0*/  IMAD.U32 R4, RZ, RZ, UR23 ;  /* 0x00000017ff047e24 */ /* 0x004fc8000f8e00ff */
[----:B------:R2:W3:Y:S03]  /*dad0*/  SYNCS.PHASECHK.TRANS64.TRYWAIT P3, [R4+URZ+0x28c30], R7 ;  /* 0x028c3007040075a7 */ /* 0x0004e6000806017f */
[----:B---3--:R-:W-:Y:S05]  /*dae0*/  @!P3 NANOSLEEP.SYNCS 0x989680 ;  /* 0x009896800000b95d */ /* 0x008fea0003900000 */
[----:B------:R-:W3:Y:S02]  /*daf0*/  @!P3 SYNCS.PHASECHK.TRANS64 P3, [R4+URZ+0x28c30], R7 ;  /* 0x028c30070400b5a7 */ /* 0x000ee4000806007f */
[----:B---3--:R-:W-:Y:S05]  /*db00*/  @!P3 BRA `(.L_x_33) ;  /* 0xfffffffc00ecb947 */ /* 0x008fea000383ffff */
[----:B------:R-:W-:Y:S05]  /*db10*/  BRA `(.L_x_32) ;  /* 0xffffff6800dc7947 */ /* 0x000fea000383ffff */
.L_x_37:
[----:B--2---:R2:W3:Y:S02]  /*db20*/  SYNCS.PHASECHK.TRANS64.TRYWAIT P3, [R172+URZ+0x28c50], R7 ;  /* 0x028c5007ac0075a7 */ /* 0x0044e4000806017f */
[----:B---3--:R-:W-:Y:S05]  /*db30*/  @!P3 NANOSLEEP.SYNCS 0x989680 ;  /* 0x009896800000b95d */ /* 0x008fea0003900000 */
[----:B------:R-:W3:Y:S02]  /*db40*/  @!P3 SYNCS.PHASECHK.TRANS64 P3, [R172+URZ+0x28c50], R7 ;  /* 0x028c5007ac00b5a7 */ /* 0x000ee4000806007f */
[----:B---3--:R-:W-:Y:S05]  /*db50*/  @!P3 BRA `(.L_x_37) ;  /* 0xfffffffc00f0b947 */ /* 0x008fea000383ffff */
[----:B------:R-:W-:Y:S05]  /*db60*/  BRA `(.L_x_36) ;  /* 0xffffff8400107947 */ /* 0x000fea000383ffff */
.L_x_49:
[----:B0-----:R-:W0:Y:S01]  /*db70*/  S2R R0, SR_TID.X ;  /* 0x0000000000007919 */ /* 0x001e220000002100 */
[----:B------:R-:W-:Y:S01]  /*db80*/  BSSY B0, `(.L_x_152) ;  /* 0x000000a000007945 */ /* 0x000fe20003800000 */
[----:B------:R-:W-:Y:S02]  /*db90*/  IMAD.MOV.U32 R12, RZ, RZ, RZ ;  /* 0x000000ffff0c7224 */ /* 0x000fe400078e00ff */
[----:B------:R-:W-:Y:S02]  /*dba0*/  IMAD.MOV.U32 R11, RZ, RZ, 0x1f ;  /* 0x0000001fff0b7424 */ /* 0x000fe400078e00ff */
[----:B------:R-:W-:Y:S01]  /*dbb0*/  IMAD.MOV.U32 R15, RZ, RZ, -0x1 ;  /* 0xffffffffff0f7424 */ /* 0x000fe200078e00ff */
[----:B0-----:R-:W-:-:S04]  /*dbc0*/  SHF.R.U32.HI R0, RZ, 0x5, R0 ;  /* 0x00000005ff007819 */ /* 0x001fc80000011600 */
[----:B------:R-:W-:-:S05]  /*dbd0*/  LOP3.LUT R0, R0, 0x3, RZ, 0xc0, !PT ;  /* 0x0000000300007812 */ /* 0x000fca00078ec0ff */
[----:B------:R-:W-:-:S07]  /*dbe0*/  IMAD.MOV.U32 R13, RZ, RZ, R0 ;  /* 0x000000ffff0d7224 */ /* 0x000fce00078e0000 */
[----:B------:R-:W-:Y:S05]  /*dbf0*/  WARPSYNC.COLLECTIVE R15, `(.L_x_153) ;  /* 0x000000000f087348 */ /* 0x000fea0003c00000 */
[----:B------:R0:W1:Y:S02]  /*dc00*/  SHFL.IDX P6, R14, R13, R12, R11 ;  /* 0x0000000c0d0e7389 */ /* 0x00006400000c000b */
[----:B01----:R-:W-:Y:S01]  /*dc10*/  ENDCOLLECTIVE ;  /* 0x000000000000791b */ /* 0x003fe20003800000 */
.L_x_153:
[----:B------:R-:W-:Y:S05]  /*dc20*/  BSYNC B0 ;  /* 0x0000000000007941 */ /* 0x000fea0003800000 */
.L_x_152:
[----:B------:R-:W-:Y:S05]  /*dc30*/  BRA `(.L_x_154) ;  /* 0xffffffb800207947 */ /* 0x000fea000383ffff */
.L_x_51:
[----:B------:R-:W-:Y:S01]  /*dc40*/  BSSY B0, `(.L_x_155) ;  /* 0x0000006000007945 */ /* 0x000fe20003800000 */
[----:B------:R-:W-:-:S07]  /*dc50*/  IMAD.MOV.U32 R15, RZ, RZ, -0x1 ;  /* 0xffffffffff0f7424 */ /* 0x000fce00078e00ff */
[----:B0-----:R-:W-:Y:S05]  /*dc60*/  WARPSYNC.COLLECTIVE R15, `(.L_x_156) ;  /* 0x000000000f0c7348 */ /* 0x001fea0003c00000 */
[----:B------:R-:W-:Y:S02]  /*dc70*/  ELECT P6, UR62, PT ;  /* 0x00000000003e782f */ /* 0x000fe400038c0000 */
[----:B------:R-:W-:Y:S01]  /*dc80*/  MOV R14, UR62 ;  /* 0x0000003e000e7c02 */ /* 0x000fe20008000f00 */
[----:B0-----:R-:W-:Y:S10]  /*dc90*/  ENDCOLLECTIVE ;  /* 0x000000000000791b */ /* 0x001ff40003800000 */
.L_x_156:
[----:B------:R-:W-:Y:S05]  /*dca0*/  BSYNC B0 ;  /* 0x0000000000007941 */ /* 0x000fea0003800000 */
.L_x_155:
[----:B------:R-:W-:Y:S05]  /*dcb0*/  BRA `(.L_x_157) ;  /* 0xffffffb800207947 */ /* 0x000fea000383ffff */
.L_x_53:
[----:B0-----:R0:W2:Y:S02]  /*dcc0*/  SYNCS.PHASECHK.TRANS64.TRYWAIT P0, [R0+URZ+0x28c40], R2 ;  /* 0x028c4002000075a7 */ /* 0x0010a4000800017f */
[----:B--2---:R-:W-:Y:S05]  /*dcd0*/  @!P0 NANOSLEEP.SYNCS 0x989680 ;  /* 0x009896800000895d */ /* 0x004fea0003900000 */
[----:B------:R-:W2:Y:S02]  /*dce0*/  @!P0 SYNCS.PHASECHK.TRANS64 P0, [R0+URZ+0x28c40], R2 ;  /* 0x028c4002000085a7 */ /* 0x000ea4000800007f */
[----:B--2---:R-:W-:Y:S05]  /*dcf0*/  @!P0 BRA `(.L_x_53) ;  /* 0xfffffffc00f08947 */ /* 0x004fea000383ffff */
[----:B------:R-:W-:Y:S05]  /*dd00*/  BRA `(.L_x_158) ;  /* 0xffffffb8007c7947 */ /* 0x000fea000383ffff */
.L_x_56:
[----:B------:R-:W-:Y:S01]  /*dd10*/  IMAD.MOV.U32 R13, RZ, RZ, R2 ;  /* 0x000000ffff0d7224 */ /* 0x000fe200078e0002 */
[----:B------:R-:W0:Y:S01]  /*dd20*/  S2R R7, SR_TID.X ;  /* 0x0000000000077919 */ /* 0x000e220000002100 */
[----:B------:R-:W-:Y:S02]  /*dd30*/  IMAD.MOV.U32 R12, RZ, RZ, RZ ;  /* 0x000000ffff0c7224 */ /* 0x000fe400078e00ff */
[----:B------:R-:W-:Y:S02]  /*dd40*/  IMAD.MOV.U32 R11, RZ, RZ, 0x181f ;  /* 0x0000181fff0b7424 */ /* 0x000fe400078e00ff */
[----:B------:R-:W-:-:S07]  /*dd50*/  IMAD.MOV.U32 R15, RZ, RZ, -0x1 ;  /* 0xffffffffff0f7424 */ /* 0x000fce00078e00ff */
[----:B0----5:R-:W-:Y:S05]  /*dd60*/  WARPSYNC.COLLECTIVE R15, `(.L_x_159) ;  /* 0x000000000f087348 */ /* 0x021fea0003c00000 */
[----:B------:R1:W2:Y:S02]  /*dd70*/  SHFL.IDX P6, R14, R13, R12, R11 ;  /* 0x0000000c0d0e7389 */ /* 0x0002a400000c000b */
[----:B012--5:R-:W-:Y:S01]  /*dd80*/  ENDCOLLECTIVE ;  /* 0x000000000000791b */ /* 0x027fe20003800000 */
.L_x_159:
[----:B------:R-:W-:Y:S01]  /*dd90*/  IMAD.MOV.U32 R13, RZ, RZ, R0 ;  /* 0x000000ffff0d7224 */ /* 0x000fe200078e0000 */
[----:B------:R-:W-:Y:S01]  /*dda0*/  LOP3.LUT R7, R7, 0x7f, RZ, 0xc0, !PT ;  /* 0x0000007f07077812 */ /* 0x000fe200078ec0ff */
[----:B------:R-:W-:-:S07]  /*ddb0*/  IMAD.MOV.U32 R6, RZ, RZ, R14 ;  /* 0x000000ffff067224 */ /* 0x000fce00078e000e */
[----:B------:R-:W-:Y:S05]  /*ddc0*/  WARPSYNC.COLLECTIVE R15, `(.L_x_160) ;  /* 0x000000000f087348 */ /* 0x000fea0003c00000 */
[----:B------:R0:W1:Y:S02]  /*ddd0*/  SHFL.IDX P6, R14, R13, R12, R11 ;  /* 0x0000000c0d0e7389 */ /* 0x00006400000c000b */
[----:B01----:R-:W-:Y:S01]  /*dde0*/  ENDCOLLECTIVE ;  /* 0x000000000000791b */ /* 0x003fe20003800000 */
.L_x_160:
[----:B------:R-:W-:Y:S01]  /*ddf0*/  SHF.R.U32.HI R5, RZ, 0x3, R7 ;  /* 0x00000003ff057819 */ /* 0x000fe20000011607 */
[----:B------:R-:W-:Y:S02]  /*de00*/  ULDC UR4, c[0x0][0x288] ;  /* 0x0000a20000047ab9 */ /* 0x000fe40000000800 */
[----:B------:R-:W-:Y:S02]  /*de10*/  IMAD R3, R8, UR4, RZ ;  /* 0x0000000408037c24 */ /* 0x000fe4000f8e02ff */
[----:B------:R-:W-:-:S04]  /*de20*/  IMAD R4, R4, 0x40, R5 ;  /* 0x0000004004047824 */ /* 0x000fc800078e0205 */
[C---:B------:R-:W-:Y:S01]  /*de30*/  VIADD R5, R4.reuse, 0x10 ;  /* 0x0000001004057836 */ /* 0x040fe20000000000 */
[----:B------:R-:W-:Y:S01]  /*de40*/  ISETP.GE.AND P1, PT, R4, R3, PT ;  /* 0x000000030400720c */ /* 0x000fe20003f26270 */
[----:B------:R-:W-:Y:S02]  /*de50*/  IMAD.MOV.U32 R13, RZ, RZ, R2 ;  /* 0x000000ffff0d7224 */ /* 0x000fe400078e0002 */
[----:B------:R-:W-:Y:S02]  /*de60*/  IMAD.MOV.U32 R12, RZ, RZ, 0x1 ;  /* 0x00000001ff0c7424 */ /* 0x000fe400078e00ff */
[----:B------:R-:W-:-:S08]  /*de70*/  IMAD.MOV.U32 R7, RZ, RZ, R14 ;  /* 0x000000ffff077224 */ /* 0x000fd000078e000e */
[----:B------:R-:W-:Y:S05]  /*de80*/  WARPSYNC.COLLECTIVE R15, `(.L_x_161) ;  /* 0x000000000f087348 */ /* 0x000fea0003c00000 */
[----:B------:R0:W1:Y:S02]  /*de90*/  SHFL.IDX P6, R14, R13, R12, R11 ;  /* 0x0000000c0d0e7389 */ /* 0x00006400000c000b */
[----:B01----:R-:W-:Y:S01]  /*dea0*/  ENDCOLLECTIVE ;  /* 0x000000000000791b */ /* 0x003fe20003800000 */
.L_x_161:
[----:B------:R-:W-:-:S05]  /*deb0*/  @!P1 LEA R7, P2, R10, R7, 0x1 ;  /* 0x000000070a079211 */ /* 0x000fca00078408ff */
[----:B------:R-:W-:-:S05]  /*dec0*/  @!P1 IMAD.X R6, RZ, RZ, R6, P2 ;  /* 0x000000ffff069224 */ /* 0x000fca00010e0606 */
[----:B------:R-:W-:Y:S01]  /*ded0*/  @!P1 LOP3.LUT R7, R7, R6, RZ, 0x3c, !PT ;  /* 0x0000000607079212 */ /* 0x000fe200078e3cff */
[----:B------:R-:W-:-:S03]  /*dee0*/  IMAD.MOV.U32 R13, RZ, RZ, R0 ;  /* 0x000000ffff0d7224 */ /* 0x000fc600078e0000 */
[----:B------:R-:W-:-:S04]  /*def0*/  @!P1 LOP3.LUT R6, R7, R6, RZ, 0x3c, !PT ;  /* 0x0000000607069212 */ /* 0x000fc800078e3cff */
[----:B------:R-:W-:-:S05]  /*df00*/  @!P1 LOP3.LUT R7, R7, R6, RZ, 0x3c, !PT ;  /* 0x0000000607079212 */ /* 0x000fca00078e3cff */
[----:B------:R-:W-:Y:S01]  /*df10*/  @!PT LDS RZ, [RZ] ;  /* 0x00000000fffff984 */ /* 0x000fe20000000800 */
[----:B------:R-:W-:Y:S01]  /*df20*/  @!PT LDS RZ, [RZ] ;  /* 0x00000000fffff984 */ /* 0x000fe20000000800 */
[----:B------:R-:W-:Y:S01]  /*df30*/  @!PT LDS RZ, [RZ] ;  /* 0x00000000fffff984 */ /* 0x000fe20000000800 */
[----:B------:R0:W-:Y:S01]  /*df40*/  @!P1 LDGSTS.E.BYPASS.LTC128B.128 [R9+0x20400], desc[UR42][R6.64], !P0 ;  /* 0x2040000006099fae */ /* 0x0001e2000c101d6a */
[----:B------:R-:W-:Y:S01]  /*df50*/  ISETP.GE.AND P1, PT, R5, R3, PT ;  /* 0x000000030500720c */ /* 0x000fe20003f26270 */
[----:B------:R-:W-:Y:S02]  /*df60*/  VIADD R5, R4, 0x20 ;  /* 0x0000002004057836 */ /* 0x000fe40000000000 */
[----:B0-----:R-:W-:-:S10]  /*df70*/  IMAD.MOV.U32 R6, RZ, RZ, R14 ;  /* 0x000000ffff067224 */ /* 0x001fd400078e000e */
[----:B------:R-:W-:Y:S05]  /*df80*/  WARPSYNC.COLLECTIVE R15, `(.L_x_162) ;  /* 0x000000000f087348 */ /* 0x000fea0003c00000 */
[----:B------:R0:W1:Y:S02]  /*df90*/  SHFL.IDX P6, R14, R13, R12, R11 ;  /* 0x0000000c0d0e7389 */ /* 0x00006400000c000b */
[----:B01----:R-:W-:Y:S01]  /*dfa0*/  ENDCOLLECTIVE ;  /* 0x000000000000791b */ /* 0x003fe20003800000 */
.L_x_162:
[----:B------:R-:W-:Y:S02]  /*dfb0*/  IMAD.MOV.U32 R13, RZ, RZ, R2 ;  /* 0x000000ffff0d7224 */ /* 0x000fe400078e0002 */
[----:B------:R-:W-:Y:S02]  /*dfc0*/  IMAD.MOV.U32 R12, RZ, RZ, 0x2 ;  /* 0x00000002ff0c7424 */ /* 0x000fe400078e00ff */
[----:B------:R-:W-:-:S07]  /*dfd0*/  IMAD.MOV.U32 R7, RZ, RZ, R14 ;  /* 0x000000ffff077224 */ /* 0x000fce00078e000e */
[----:B------:R-:W-:Y:S05]  /*dfe0*/  WARPSYNC.COLLECTIVE R15, `(.L_x_163) ;  /* 0x000000000f087348 */ /* 0x000fea0003c00000 */
[----:B------:R0:W1:Y:S02]  /*dff0*/  SHFL.IDX P6, R14, R13, R12, R11 ;  /* 0x0000000c0d0e7389 */ /* 0x00006400000c000b */
[----:B01----:R-:W-:Y:S01]  /*e000*/  ENDCOLLECTIVE ;  /* 0x000000000000791b */ /* 0x003fe20003800000 */
.L_x_163:
        /* <DEDUP_REMOVED lines=11> */
[----:B0-----:R-:W-:-:S12]  /*e0c0*/  IMAD.MOV.U32 R6, RZ, RZ, R14 ;  /* 0x000000ffff067224 */ /* 0x001fd800078e000e */
[----:B------:R-:W-:Y:S05]  /*e0d0*/  WARPSYNC.COLLECTIVE R15, `(.L_x_164) ;  /* 0x000000000f087348 */ /* 0x000fea0003c00000 */
[----:B------:R0:W1:Y:S02]  /*e0e0*/  SHFL.IDX P6, R14, R13, R12, R11 ;  /* 0x0000000c0d0e7389 */ /* 0x00006400000c000b */
[----:B01----:R-:W-:Y:S01]  /*e0f0*/  ENDCOLLECTIVE ;  /* 0x000000000000791b */ /* 0x003fe20003800000 */
.L_x_164:
[----:B------:R-:W-:Y:S02]  /*e100*/  IMAD.MOV.U32 R13, RZ, RZ, R2 ;  /* 0x000000ffff0d7224 */ /* 0x000fe400078e0002 */
[----:B------:R-:W-:Y:S02]  /*e110*/  IMAD.MOV.U32 R12, RZ, RZ, 0x3 ;  /* 0x00000003ff0c7424 */ /* 0x000fe400078e00ff */
[----:B------:R-:W-:-:S07]  /*e120*/  IMAD.MOV.U32 R7, RZ, RZ, R14 ;  /* 0x000000ffff077224 */ /* 0x000fce00078e000e */
[----:B------:R-:W-:Y:S05]  /*e130*/  WARPSYNC.COLLECTIVE R15, `(.L_x_165) ;  /* 0x000000000f087348 */ /* 0x000fea0003c00000 */
[----:B------:R0:W1:Y:S02]  /*e140*/  SHFL.IDX P6, R14, R13, R12, R11 ;  /* 0x0000000c0d0e7389 */ /* 0x00006400000c000b */
[----:B01----:R-:W-:Y:S01]  /*e150*/  ENDCOLLECTIVE ;  /* 0x000000000000791b */ /* 0x003fe20003800000 */
.L_x_165:
[----:B------:R-:W-:-:S05]  /*e160*/  @!P1 LEA R7, P2, R10, R7, 0x1 ;  /* 0x000000070a079211 */ /* 0x000fca00078408ff */
[----:B------:R-:W-:-:S05]  /*e170*/  @!P1 IMAD.X R6, RZ, RZ, R6, P2 ;  /* 0x000000ffff069224 */ /* 0x000fca00010e0606 */
[----:B------:R-:W-:Y:S01]  /*e180*/  @!P1 LOP3.LUT R7, R7, R6, RZ, 0x3c, !PT ;  /* 0x0000000607079212 */ /* 0x000fe200078e3cff */
[----:B------:R-:W-:-:S03]  /*e190*/  IMAD.MOV.U32 R13, RZ, RZ, R0 ;  /* 0x000000ffff0d7224 */ /* 0x000fc600078e0000 */
[----:B------:R-:W-:-:S04]  /*e1a0*/  @!P1 LOP3.LUT R6, R7, R6, RZ, 0x3c, !PT ;  /* 0x0000000607069212 */ /* 0x000fc800078e3cff */
[----:B------:R-:W-:Y:S01]  /*e1b0*/  @!P1 LOP3.LUT R7, R7, R6, RZ, 0x3c, !PT ;  /* 0x0000000607079212 */ /* 0x000fe200078e3cff */
[----:B------:R-:W-:-:S07]  /*e1c0*/  IMAD.MOV.U32 R5, RZ, RZ, R14 ;  /* 0x000000ffff057224 */ /* 0x000fce00078e000e */
[----:B------:R-:W-:Y:S05]  /*e1d0*/  WARPSYNC.COLLECTIVE R15, `(.L_x_166) ;  /* 0x000000000f087348 */ /* 0x000fea0003c00000 */
[----:B------:R0:W1:Y:S02]  /*e1e0*/  SHFL.IDX P6, R14, R13, R12, R11 ;  /* 0x0000000c0d0e7389 */ /* 0x00006400000c000b */
[----:B01----:R-:W-:Y:S01]  /*e1f0*/  ENDCOLLECTIVE ;  /* 0x000000000000791b */ /* 0x003fe20003800000 */
.L_x_166:
[----:B------:R-:W-:Y:S01]  /*e200*/  @!PT LDS RZ, [RZ] ;  /* 0x00000000fffff984 */ /* 0x000fe20000000800 */
[----:B------:R-:W-:Y:S01]  /*e210*/  @!PT LDS RZ, [RZ] ;  /* 0x00000000fffff984 */ /* 0x000fe20000000800 */
[----:B------:R-:W-:Y:S01]  /*e220*/  @!PT LDS RZ, [RZ] ;  /* 0x00000000fffff984 */ /* 0x000fe20000000800 */
[----:B------:R1:W-:Y:S01]  /*e230*/  @!P1 LDGSTS.E.BYPASS.LTC128B.128 [R9+0x21400], desc[UR42][R6.64], !P0 ;  /* 0x2140000006099fae */ /* 0x0003e2000c101d6a */
[----:B------:R-:W-:Y:S01]  /*e240*/  IMAD.MOV.U32 R0, RZ, RZ, R14 ;  /* 0x000000ffff007224 */ /* 0x000fe200078e000e */
[----:B------:R-:W-:Y:S06]  /*e250*/  BRA `(.L_x_167) ;  /* 0xffffffbc00787947 */ /* 0x000fec000383ffff */
.L_x_58:
[----:B0-----:R-:W-:-:S04]  /*e260*/  IMAD.U32 R3, RZ, RZ, UR36 ;  /* 0x00000024ff037e24 */ /* 0x001fc8000f8e00ff */
[----:B------:R0:W1:Y:S03]  /*e270*/  SYNCS.PHASECHK.TRANS64.TRYWAIT P0, [R3+URZ+0x28c20], R0 ;  /* 0x028c2000030075a7 */ /* 0x000066000800017f */
[----:B-1----:R-:W-:Y:S05]  /*e280*/  @!P0 NANOSLEEP.SYNCS 0x989680 ;  /* 0x009896800000895d */ /* 0x002fea0003900000 */
[----:B------:R-:W1:Y:S02]  /*e290*/  @!P0 SYNCS.PHASECHK.TRANS64 P0, [R3+URZ+0x28c20], R0 ;  /* 0x028c2000030085a7 */ /* 0x000e64000800007f */
[----:B-1----:R-:W-:Y:S05]  /*e2a0*/  @!P0 BRA `(.L_x_58) ;  /* 0xfffffffc00ec8947 */ /* 0x002fea000383ffff */
[----:B------:R-:W-:Y:S05]  /*e2b0*/  BRA `(.L_x_168) ;  /* 0xffffffbc00ac7947 */ /* 0x000fea000383ffff */
.L_x_62:
[----:B0-----:R0:W1:Y:S02]  /*e2c0*/  SYNCS.PHASECHK.TRANS64.TRYWAIT P0, [R3+URZ+0x28c60], R0 ;  /* 0x028c6000030075a7 */ /* 0x001064000800017f */
[----:B-1----:R-:W-:Y:S05]  /*e2d0*/  @!P0 NANOSLEEP.SYNCS 0x989680 ;  /* 0x009896800000895d */ /* 0x002fea0003900000 */
[----:B------:R-:W1:Y:S02]  /*e2e0*/  @!P0 SYNCS.PHASECHK.TRANS64 P0, [R3+URZ+0x28c60], R0 ;  /* 0x028c6000030085a7 */ /* 0x000e64000800007f */
[----:B-1----:R-:W-:Y:S05]  /*e2f0*/  @!P0 BRA `(.L_x_62) ;  /* 0xfffffffc00f08947 */ /* 0x002fea000383ffff */
[----:B------:R-:W-:Y:S05]  /*e300*/  BRA `(.L_x_169) ;  /* 0xffffffbc00d07947 */ /* 0x000fea000383ffff */
.L_x_79:
[----:B-1----:R1:W2:Y:S02]  /*e310*/  SYNCS.PHASECHK.TRANS64.TRYWAIT P0, [R3+URZ+0x28c40], R2 ;  /* 0x028c4002030075a7 */ /* 0x0022a4000800017f */
[----:B--2---:R-:W-:Y:S05]  /*e320*/  @!P0 NANOSLEEP.SYNCS 0x989680 ;  /* 0x009896800000895d */ /* 0x004fea0003900000 */
[----:B------:R-:W2:Y:S02]  /*e330*/  @!P0 SYNCS.PHASECHK.TRANS64 P0, [R3+URZ+0x28c40], R2 ;  /* 0x028c4002030085a7 */ /* 0x000ea4000800007f */
[----:B--2---:R-:W-:Y:S05]  /*e340*/  @!P0 BRA `(.L_x_79) ;  /* 0xfffffffc00f08947 */ /* 0x004fea000383ffff */
[----:B------:R-:W-:Y:S05]  /*e350*/  BRA `(.L_x_170) ;  /* 0xffffffc800b87947 */ /* 0x000fea000383ffff */
.L_x_84:
[----:B0-----:R0:W2:Y:S02]  /*e360*/  SYNCS.PHASECHK.TRANS64.TRYWAIT P0, [R3+URZ+0x28c60], R2 ;  /* 0x028c6002030075a7 */ /* 0x0010a4000800017f */
[----:B--2---:R-:W-:Y:S05]  /*e370*/  @!P0 NANOSLEEP.SYNCS 0x989680 ;  /* 0x009896800000895d */ /* 0x004fea0003900000 */
[----:B------:R-:W2:Y:S02]  /*e380*/  @!P0 SYNCS.PHASECHK.TRANS64 P0, [R3+URZ+0x28c60], R2 ;  /* 0x028c6002030085a7 */ /* 0x000ea4000800007f */
[----:B--2---:R-:W-:Y:S05]  /*e390*/  @!P0 BRA `(.L_x_84) ;  /* 0xfffffffc00f08947 */ /* 0x004fea000383ffff */
[----:B------:R-:W-:Y:S05]  /*e3a0*/  BRA `(.L_x_171) ;  /* 0xffffffcc00307947 */ /* 0x000fea000383ffff */
.L_x_100:
[----:B--2---:R2:W3:Y:S02]  /*e3b0*/  SYNCS.PHASECHK.TRANS64.TRYWAIT P0, [R4+URZ+0x28c40], R2 ;  /* 0x028c4002040075a7 */ /* 0x0044e4000800017f */
[----:B---3--:R-:W-:Y:S05]  /*e3c0*/  @!P0 NANOSLEEP.SYNCS 0x989680 ;  /* 0x009896800000895d */ /* 0x008fea0003900000 */
[----:B------:R-:W3:Y:S02]  /*e3d0*/  @!P0 SYNCS.PHASECHK.TRANS64 P0, [R4+URZ+0x28c40], R2 ;  /* 0x028c4002040085a7 */ /* 0x000ee4000800007f */
[----:B---3--:R-:W-:Y:S05]  /*e3e0*/  @!P0 BRA `(.L_x_100) ;  /* 0xfffffffc00f08947 */ /* 0x008fea000383ffff */
[----:B------:R-:W-:Y:S05]  /*e3f0*/  BRA `(.L_x_172) ;  /* 0xffffffd8000c7947 */ /* 0x000fea000383ffff */
.L_x_105:
[----:B0-----:R0:W1:Y:S02]  /*e400*/  SYNCS.PHASECHK.TRANS64.TRYWAIT P0, [R4+URZ+0x28c60], R2 ;  /* 0x028c6002040075a7 */ /* 0x001064000800017f */
[----:B-1----:R-:W-:Y:S05]  /*e410*/  @!P0 NANOSLEEP.SYNCS 0x989680 ;  /* 0x009896800000895d */ /* 0x002fea0003900000 */
[----:B------:R-:W1:Y:S02]  /*e420*/  @!P0 SYNCS.PHASECHK.TRANS64 P0, [R4+URZ+0x28c60], R2 ;  /* 0x028c6002040085a7 */ /* 0x000e64000800007f */
[----:B-1----:R-:W-:Y:S05]  /*e430*/  @!P0 BRA `(.L_x_105) ;  /* 0xfffffffc00f08947 */ /* 0x002fea000383ffff */
[----:B------:R-:W-:Y:S05]  /*e440*/  BRA `(.L_x_173) ;  /* 0xffffffd800847947 */ /* 0x000fea000383ffff */
.L_x_120:
[----:B0-----:R0:W2:Y:S02]  /*e450*/  SYNCS.PHASECHK.TRANS64.TRYWAIT P0, [R4+URZ+0x28c40], R2 ;  /* 0x028c4002040075a7 */ /* 0x0010a4000800017f */
[----:B--2---:R-:W-:Y:S05]  /*e460*/  @!P0 NANOSLEEP.SYNCS 0x989680 ;  /* 0x009896800000895d */ /* 0x004fea0003900000 */
[----:B------:R-:W2:Y:S02]  /*e470*/  @!P0 SYNCS.PHASECHK.TRANS64 P0, [R4+URZ+0x28c40], R2 ;  /* 0x028c4002040085a7 */ /* 0x000ea4000800007f */
[----:B--2---:R-:W-:Y:S05]  /*e480*/  @!P0 BRA `(.L_x_120) ;  /* 0xfffffffc00f08947 */ /* 0x004fea000383ffff */
[----:B------:R-:W-:Y:S05]  /*e490*/  BRA `(.L_x_174) ;  /* 0xffffffe4003c7947 */ /* 0x000fea000383ffff */
.L_x_125:
[----:B-1----:R1:W2:Y:S02]  /*e4a0*/  SYNCS.PHASECHK.TRANS64.TRYWAIT P0, [R4+URZ+0x28c60], R2 ;  /* 0x028c6002040075a7 */ /* 0x0022a4000800017f */
[----:B--2---:R-:W-:Y:S05]  /*e4b0*/  @!P0 NANOSLEEP.SYNCS 0x989680 ;  /* 0x009896800000895d */ /* 0x004fea0003900000 */
[----:B------:R-:W2:Y:S02]  /*e4c0*/  @!P0 SYNCS.PHASECHK.TRANS64 P0, [R4+URZ+0x28c60], R2 ;  /* 0x028c6002040085a7 */ /* 0x000ea4000800007f */
[----:B--2---:R-:W-:Y:S05]  /*e4d0*/  @!P0 BRA `(.L_x_125) ;  /* 0xfffffffc00f08947 */ /* 0x004fea000383ffff */
[----:B------:R-:W-:Y:S05]  /*e4e0*/  BRA `(.L_x_175) ;  /* 0xffffffe400b47947 */ /* 0x000fea000383ffff */
.L_x_139:
[----:B0-----:R0:W2:Y:S02]  /*e4f0*/  SYNCS.PHASECHK.TRANS64.TRYWAIT P0, [R0+URZ+0x28c20], R3 ;  /* 0x028c2003000075a7 */ /* 0x0010a4000800017f */
[----:B--2---:R-:W-:Y:S05]  /*e500*/  @!P0 NANOSLEEP.SYNCS 0x989680 ;  /* 0x009896800000895d */ /* 0x004fea0003900000 */
[----:B------:R-:W2:Y:S02]  /*e510*/  @!P0 SYNCS.PHASECHK.TRANS64 P0, [R0+URZ+0x28c20], R3 ;  /* 0x028c2003000085a7 */ /* 0x000ea4000800007f */
[----:B--2---:R-:W-:Y:S05]  /*e520*/  @!P0 BRA `(.L_x_139) ;  /* 0xfffffffc00f08947 */ /* 0x004fea000383ffff */
[----:B------:R-:W-:Y:S05]  /*e530*/  BRA `(.L_x_176) ;  /* 0xfffffff000347947 */ /* 0x000fea000383ffff */
.L_x_140:
[----:B------:R-:W2:Y:S01]  /*e540*/  S2R R2, SR_TID.X ;  /* 0x0000000000027919 */ /* 0x000ea20000002100 */
[----:B------:R-:W-:Y:S01]  /*e550*/  BSSY B0, `(.L_x_177) ;  /* 0x000000a000007945 */ /* 0x000fe20003800000 */
[----:B------:R-:W-:Y:S02]  /*e560*/  IMAD.MOV.U32 R12, RZ, RZ, RZ ;  /* 0x000000ffff0c7224 */ /* 0x000fe400078e00ff */
[----:B------:R-:W-:Y:S02]  /*e570*/  IMAD.MOV.U32 R11, RZ, RZ, 0x1f ;  /* 0x0000001fff0b7424 */ /* 0x000fe400078e00ff */
[----:B------:R-:W-:Y:S01]  /*e580*/  IMAD.MOV.U32 R15, RZ, RZ, -0x1 ;  /* 0xffffffffff0f7424 */ /* 0x000fe200078e00ff */
[----:B--2---:R-:W-:-:S04]  /*e590*/  SHF.R.U32.HI R2, RZ, 0x5, R2 ;  /* 0x00000005ff027819 */ /* 0x004fc80000011602 */
[----:B------:R-:W-:-:S05]  /*e5a0*/  LOP3.LUT R2, R2, 0x3, RZ, 0xc0, !PT ;  /* 0x0000000302027812 */ /* 0x000fca00078ec0ff */
[----:B------:R-:W-:-:S07]  /*e5b0*/  IMAD.MOV.U32 R13, RZ, RZ, R2 ;  /* 0x000000ffff0d7224 */ /* 0x000fce00078e0002 */
[----:B01----:R-:W-:Y:S05]  /*e5c0*/  WARPSYNC.COLLECTIVE R15, `(.L_x_178) ;  /* 0x000000000f087348 */ /* 0x003fea0003c00000 */
[----:B------:R2:W3:Y:S02]  /*e5d0*/  SHFL.IDX P6, R14, R13, R12, R11 ;  /* 0x0000000c0d0e7389 */ /* 0x0004e400000c000b */
[----:B0123--:R-:W-:Y:S01]  /*e5e0*/  ENDCOLLECTIVE ;  /* 0x000000000000791b */ /* 0x00ffe20003800000 */
.L_x_178:
[----:B------:R-:W-:Y:S05]  /*e5f0*/  BSYNC B0 ;  /* 0x0000000000007941 */ /* 0x000fea0003800000 */
.L_x_177:
[----:B------:R-:W-:Y:S05]  /*e600*/  BRA `(.L_x_179) ;  /* 0xfffffff0001c7947 */ /* 0x000fea000383ffff */
.L_x_143:
[----:B------:R-:W-:Y:S01]  /*e610*/  BSSY B1, `(.L_x_180) ;  /* 0x0000006000017945 */ /* 0x000fe20003800000 */
[----:B------:R-:W-:-:S07]  /*e620*/  IMAD.MOV.U32 R15, RZ, RZ, -0x1 ;  /* 0xffffffffff0f7424 */ /* 0x000fce00078e00ff */
[----:B012---:R-:W-:Y:S05]  /*e630*/  WARPSYNC.COLLECTIVE R15, `(.L_x_181) ;  /* 0x000000000f0c7348 */ /* 0x007fea0003c00000 */
[----:B------:R-:W-:Y:S02]  /*e640*/  ELECT P6, UR62, PT ;  /* 0x00000000003e782f */ /* 0x000fe400038c0000 */
[----:B------:R-:W-:Y:S01]  /*e650*/  MOV R14, UR62 ;  /* 0x0000003e000e7c02 */ /* 0x000fe20008000f00 */
[----:B012---:R-:W-:Y:S10]  /*e660*/  ENDCOLLECTIVE ;  /* 0x000000000000791b */ /* 0x007ff40003800000 */
.L_x_181:
[----:B------:R-:W-:Y:S05]  /*e670*/  BSYNC B1 ;  /* 0x0000000000017941 */ /* 0x000fea0003800000 */
.L_x_180:
[----:B------:R-:W-:Y:S05]  /*e680*/  BRA `(.L_x_182) ;  /* 0xfffffff000147947 */ /* 0x000fea000383ffff */
.L_x_145:
[----:B0-----:R0:W1:Y:S02]  /*e690*/  SYNCS.PHASECHK.TRANS64.TRYWAIT P0, [R6+URZ], R5 ;  /* 0x00000005060075a7 */ /* 0x001064000800017f */
[----:B-1----:R-:W-:Y:S05]  /*e6a0*/  @!P0 NANOSLEEP.SYNCS 0x989680 ;  /* 0x009896800000895d */ /* 0x002fea0003900000 */
[----:B------:R-:W1:Y:S02]  /*e6b0*/  @!P0 SYNCS.PHASECHK.TRANS64 P0, [R6+URZ], R5 ;  /* 0x00000005060085a7 */ /* 0x000e64000800007f */
[----:B-1----:R-:W-:Y:S05]  /*e6c0*/  @!P0 BRA `(.L_x_145) ;  /* 0xfffffffc00f08947 */ /* 0x002fea000383ffff */
[----:B------:R-:W-:Y:S05]  /*e6d0*/  BRA `(.L_x_183) ;  /* 0xfffffff0004c7947 */ /* 0x000fea000383ffff */
.L_x_146:
[----:B-1----:R1:W2:Y:S02]  /*e6e0*/  SYNCS.PHASECHK.TRANS64.TRYWAIT P0, [R3+URZ], R2 ;  /* 0x00000002030075a7 */ /* 0x0022a4000800017f */
[----:B--2---:R-:W-:Y:S05]  /*e6f0*/  @!P0 NANOSLEEP.SYNCS 0x989680 ;  /* 0x009896800000895d */ /* 0x004fea0003900000 */
[----:B------:R-:W2:Y:S02]  /*e700*/  @!P0 SYNCS.PHASECHK.TRANS64 P0, [R3+URZ], R2 ;  /* 0x00000002030085a7 */ /* 0x000ea4000800007f */
[----:B--2---:R-:W-:Y:S05]  /*e710*/  @!P0 BRA `(.L_x_146) ;  /* 0xfffffffc00f08947 */ /* 0x004fea000383ffff */
[----:B------:R-:W-:Y:S05]  /*e720*/  BRA `(.L_x_184) ;  /* 0xfffffff000407947 */ /* 0x000fea000383ffff */
.L_x_148:
[----:B-1----:R1:W2:Y:S02]  /*e730*/  SYNCS.PHASECHK.TRANS64.TRYWAIT P0, [R18+URZ], R5 ;  /* 0x00000005120075a7 */ /* 0x0022a4000800017f */
[----:B--2---:R-:W-:Y:S05]  /*e740*/  @!P0 NANOSLEEP.SYNCS 0x989680 ;  /* 0x009896800000895d */ /* 0x004fea0003900000 */
[----:B------:R-:W2:Y:S02]  /*e750*/  @!P0 SYNCS.PHASECHK.TRANS64 P0, [R18+URZ], R5 ;  /* 0x00000005120085a7 */ /* 0x000ea4000800007f */
[----:B--2---:R-:W-:Y:S05]  /*e760*/  @!P0 BRA `(.L_x_148) ;  /* 0xfffffffc00f08947 */ /* 0x004fea000383ffff */
[----:B------:R-:W-:Y:S05]  /*e770*/  BRA `(.L_x_185) ;  /* 0xfffffff000447947 */ /* 0x000fea000383ffff */
.L_x_186:
[----:B------:R-:W-:-:S00]  /*e780*/  BRA `(.L_x_186) ;  /* 0xfffffffc00fc7947 */ /* 0x000fc0000383ffff */
[----:B------:R-:W-:-:S00]  /*e790*/  NOP ;  /* 0x0000000000007918 */ /* 0x000fc00000000000 */
        /* <DEDUP_REMOVED lines=14> */
.L_x_6019:


//--------------------- .text._ZN7cutlass13device_kernelIN5flash11enable_sm90INS1_16FlashAttnFwdSm90INS1_25CollectiveMainloopFwdSm90ILi2EN4cute5tupleIJNS5_1CILi1EEES8_S8_EEENS6_IJNS7_ILi64EEESA_SA_EEELi512ENS_6half_tEfNS_4arch4Sm90ELb0ELb0ELb1ELb0ELb0ELb0ELb1ELb0ELb0ELb1ELb0ELb0EEENS1_21CollectiveEpilogueFwdINS6_IJSA_NS7_ILi512EEESA_EEES9_SC_SE_Li256ELb0ELb1ELb0ELb0EEENS1_29StaticPersistentTileSchedulerILb0EEEEEEEEEvNT_6ParamsE --------------------------
	.section	.text._ZN7cutlass13device_kernelIN5flash11enable_sm90INS1_16FlashAttnFwdSm90INS1_25CollectiveMainloopFwdSm90ILi2EN4cute5tupleIJNS5_1CILi1EEES8_S8_EEENS6_IJNS7_ILi64EEESA_SA_EEELi512ENS_6half_tEfNS_4arch4Sm90ELb0ELb0ELb1ELb0ELb0ELb0ELb1ELb0ELb0ELb1ELb0ELb0EEENS1_21CollectiveEpilogueFwdINS6_IJSA_NS7_ILi512EEESA_EEES9_SC_SE_Li256ELb0ELb1ELb0ELb0EEENS1_29StaticPersistentTileSchedulerILb0EEEEEEEEEvNT_6ParamsE,"ax",@progbits
	.align	128
.text._ZN7cutlass13device_kernelIN5flash11enable_sm90INS1_16FlashAttnFwdSm90INS1_25CollectiveMainloopFwdSm90ILi2EN4cute5tupleIJNS5_1CILi1EEES8_S8_EEENS6_IJNS7_ILi64EEESA_SA_EEELi512ENS_6half_tEfNS_4arch4Sm90ELb0ELb0ELb1ELb0ELb0ELb0ELb1ELb0ELb0ELb1ELb0ELb0EEENS1_21CollectiveEpilogueFwdINS6_IJSA_NS7_ILi512EEESA_EEES9_SC_SE_Li256ELb0ELb1ELb0ELb0EEENS1_29StaticPersistentTileSchedulerILb0EEEEEEEEEvNT_6ParamsE:
        .type           _ZN7cutlass13device_kernelIN5flash11enable_sm90INS1_16FlashAttnFwdSm90INS1_25CollectiveMainloopFwdSm90ILi2EN4cute5tupleIJNS5_1CILi1EEES8_S8_EEENS6_IJNS7_ILi64EEESA_SA_EEELi512ENS_6half_tEfNS_4arch4Sm90ELb0ELb0ELb1ELb0ELb0ELb0ELb1ELb0ELb0ELb1ELb0ELb0EEENS1_21CollectiveEpilogueFwdINS6_IJSA_NS7_ILi512EEESA_EEES9_SC_SE_Li256ELb0ELb1ELb0ELb0EEENS1_29StaticPersistentTileSchedulerILb0EEEEEEEEEvNT_6ParamsE,@function
        .size           _ZN7cutlass13device_kernelIN5flash11enable_sm90INS1_16FlashAttnFwdSm90INS1_25CollectiveMainloopFwdSm90ILi2EN4cute5tupleIJNS5_1CILi1EEES8_S8_EEENS6_IJNS7_ILi64EEESA_SA_EEELi512ENS_6half_tEfNS_4arch4Sm90ELb0ELb0ELb1ELb0ELb0ELb0ELb1ELb0ELb0ELb1ELb0ELb0EEENS1_21CollectiveEpilogueFwdINS6_IJSA_NS7_ILi512EEESA_EEES9_SC_SE_Li256ELb0ELb1ELb0ELb0EEENS1_29StaticPersistentTileSchedulerILb0EEEEEEEEEvNT_6ParamsE,(.L_x_6020 - _ZN7cutlass13device_kernelIN5flash11enable_sm90INS1_16FlashAttnFwdSm90INS1_25CollectiveMainloopFwdSm90ILi2EN4cute5tupleIJNS5_1CILi1EEES8_S8_EEENS6_IJNS7_ILi64EEESA_SA_EEELi512ENS_6half_tEfNS_4arch4Sm90ELb0ELb0ELb1ELb0ELb0ELb0ELb1ELb0ELb0ELb1ELb0ELb0EEENS1_21CollectiveEpilogueFwdINS6_IJSA_NS7_ILi512EEESA_EEES9_SC_SE_Li256ELb0ELb1ELb0ELb0EEENS1_29StaticPersistentTileSchedulerILb0EEEEEEEEEvNT_6ParamsE)
        .other          _ZN7cutlass13device_kernelIN5flash11enable_sm90INS1_16FlashAttnFwdSm90INS1_25CollectiveMainloopFwdSm90ILi2EN4cute5tupleIJNS5_1CILi1EEES8_S8_EEENS6_IJNS7_ILi64EEESA_SA_EEELi512ENS_6half_tEfNS_4arch4Sm90ELb0ELb0ELb1ELb0ELb0ELb0ELb1ELb0ELb0ELb1ELb0ELb0EEENS1_21CollectiveEpilogueFwdINS6_IJSA_NS7_ILi512EEESA_EEES9_SC_SE_Li256ELb0ELb1ELb0ELb0EEENS1_29StaticPersistentTileSchedulerILb0EEEEEEEEEvNT_6ParamsE,@"STO_CUDA_ENTRY STV_DEFAULT"
_ZN7cutlass13device_kernelIN5flash11enable_sm90INS1_16FlashAttnFwdSm90INS1_25CollectiveMainloopFwdSm90ILi2EN4cute5tupleIJNS5_1CILi1EEES8_S8_EEENS6_IJNS7_ILi64EEESA_SA_EEELi512ENS_6half_tEfNS_4arch4Sm90ELb0ELb0ELb1ELb0ELb0ELb0ELb1ELb0ELb0ELb1ELb0ELb0EEENS1_21CollectiveEpilogueFwdINS6_IJSA_NS7_ILi512EEESA_EEES9_SC_SE_Li256ELb0ELb1ELb0ELb0EEENS1_29StaticPersistentTileSchedulerILb0EEEEEEEEEvNT_6ParamsE:
[----:B------:R-:W0:Y:S02]  /*0000*/  LDC R1, c[0x0][0x28] ;  /* 0x00000a00ff017b82 */ /* 0x000e240000000800 */
[----:B0-----:R-:W-:Y:S01]  /*0010*/  VIADD R1, R1, 0xffffffa8 ;  /* 0xffffffa801017836 */ /* 0x001fe20000000000 */
[----:B------:R-:W0:Y:S01]  /*0020*/  S2R R0, SR_TID.X ;  /* 0x0000000000007919 */ /* 0x000e220000002100 */
[----:B------:R-:W-:Y:S01]  /*0030*/  ELECT P0, URZ, PT ;  /* 0x00000000003f782f */ /* 0x000fe20003800000 */
[----:B------:R-:W-:Y:S01]  /*0040*/  BSSY B0, `(.L_x_187) ;  /* 0x000000d000007945 */ /* 0x000fe20003800000 */
[----:B0-----:R-:W-:-:S05]  /*0050*/  SHF.R.U32.HI R2, RZ, 0x5, R0 ;  /* 0x00000005ff027819 */ /* 0x001fca0000011600 */
[----:B------:R-:W0:Y:S02]  /*0060*/  SHFL.IDX PT, R3, R2, RZ, 0x1f ;  /* 0x00001fff02037589 */ /* 0x000e2400000e0000 */
[----:B0-----:R-:W-:-:S13]  /*0070*/  ISETP.EQ.AND P0, PT, R3, RZ, P0 ;  /* 0x000000ff0300720c */ /* 0x001fda0000702270 */
        /* <DEDUP_REMOVED lines=9> */
.L_x_188:
[----:B------:R-:W-:Y:S05]  /*0110*/  BSYNC B0 ;  /* 0x0000000000007941 */ /* 0x000fea0003800000 */
.L_x_187:
[----:B------:R-:W-:Y:S01]  /*0120*/  SHF.R.U32.HI R4, RZ, 0x7, R0 ;  /* 0x00000007ff047819 */ /* 0x000fe20000011600 */
[----:B------:R-:W-:Y:S01]  /*0130*/  VOTEU.ANY UP0, P0 ;  /* 0x00000000003f7886 */ /* 0x000fe20000000100 */
[----:B------:R-:W0:Y:S01]  /*0140*/  SHFL.IDX PT, R3, R2, RZ, 0x1f ;  /* 0x00001fff02037589 */ /* 0x000e2200000e0000 */
[----:B------:R-:W-:Y:S01]  /*0150*/  UMOV UR4, 0x80 ;  /* 0x0000008000047882 */ /* 0x000fe20000000000 */
[----:B------:R-:W-:Y:S01]  /*0160*/  UMOV UR7, 0x100 ;  /* 0x0000010000077882 */ /* 0x000fe20000000000 */
[----:B------:R-:W-:Y:S01]  /*0170*/  VOTEU.ANY UP1, P0 ;  /* 0x00000000003f7886 */ /* 0x000fe20000020100 */
[----:B------:R-:W1:Y:S01]  /*0180*/  SHFL.IDX PT, R4, R4, RZ, 0x1f ;  /* 0x00001fff04047589 */ /* 0x000e6200000e0000 */
[----:B------:R-:W2:Y:S01]  /*0190*/  @UP0 S2UR UR8, SR_CgaCtaId ;  /* 0x00000000000809c3 */ /* 0x000ea20000008800 */
[----:B------:R-:W-:Y:S01]  /*01a0*/  @UP0 UMOV UR6, 0x400 ;  /* 0x0000040000060882 */ /* 0x000fe20000000000 */
[----:B------:R-:W-:-:S04]  /*01b0*/  @UP0 UIADD3 UR4, -UR4, 0x100000, URZ ;  /* 0x0010000004040890 */ /* 0x000fc8000fffe13f */
[----:B------:R-:W-:Y:S02]  /*01c0*/  @UP0 USHF.L.U32 UR5, UR4, 0xb, URZ ;  /* 0x0000000b04050899 */ /* 0x000fe4000800063f */
[----:B------:R-:W-:Y:S01]  /*01d0*/  @UP0 USHF.L.U32 UR4, UR4, 0x1, URZ ;  /* 0x0000000104040899 */ /* 0x000fe2000800063f */
[----:B------:R-:W-:Y:S01]  /*01e0*/  VOTEU.ANY UP2, P0 ;  /* 0x00000000003f7886 */ /* 0x000fe20000040100 */
[----:B0-----:R-:W-:Y:S01]  /*01f0*/  ISETP.NE.AND P1, PT, R3, RZ, PT ;  /* 0x000000ff0300720c */ /* 0x001fe20003f25270 */
[----:B-1----:R0:W-:Y:S01]  /*0200*/  STL [R1], R4 ;  /* 0x0000000401007387 */ /* 0x0021e20000100800 */
[----:B--2---:R-:W-:Y:S02]  /*0210*/  @UP0 ULEA UR8, UR8, UR6, 0x18 ;  /* 0x0000000608080291 */ /* 0x004fe4000f8ec03f */
[----:B------:R-:W-:-:S04]  /*0220*/  @UP0 UIADD3 UR6, -UR7, 0x100000, URZ ;  /* 0x0010000007060890 */ /* 0x000fc8000fffe13f */
[----:B------:R-:W-:Y:S02]  /*0230*/  @UP0 USHF.L.U32 UR7, UR6, 0xb, URZ ;  /* 0x0000000b06070899 */ /* 0x000fe4000800063f */
[----:B------:R-:W-:Y:S01]  /*0240*/  @UP0 USHF.L.U32 UR6, UR6, 0x1, URZ ;  /* 0x0000000106060899 */ /* 0x000fe2000800063f */
[----:B------:R-:W-:Y:S01]  /*0250*/  VOTEU.ANY UP0, P0 ;  /* 0x00000000003f7886 */ /* 0x000fe20000000100 */
[----:B------:R-:W1:Y:S04]  /*0260*/  FENCE.VIEW.ASYNC.S ;  /* 0x00000000000073c6 */ /* 0x000e680000000000 */
[----:B-1----:R0:W1:Y:S01]  /*0270*/  @UP0 SYNCS.EXCH.64 URZ, [UR8+0x38800], UR4 ;  /* 0x03880004083f05b2 */ /* 0x0020620008000100 */
[----:B------:R0:W2:Y:S05]  /*0280*/  @UP1 SYNCS.EXCH.64 URZ, [UR8+0x38810], UR4 ;  /* 0x03881004083f15b2 */ /* 0x0000aa0008000100 */
[----:B------:R0:W3:Y:S02]  /*0290*/  @UP2 SYNCS.EXCH.64 URZ, [UR8+0x38820], UR6 ;  /* 0x03882006083f25b2 */ /* 0x0000e40008000100 */
[----:B0-----:R-:W-:Y:S05]  /*02a0*/  @P1 BRA `(.L_x_189) ;  /* 0x0000000000381947 */ /* 0x001fea0003800000 */
[----:B------:R-:W0:Y:S01]  /*02b0*/  S2UR UR5, SR_CgaCtaId ;  /* 0x00000000000579c3 */ /* 0x000e220000008800 */
        /* <DEDUP_REMOVED lines=11> */
[----:B------:R0:W0:Y:S01]  /*0370*/  SYNCS.EXCH.64 URZ, [UR6+0x38848], UR4 ;  /* 0x03884804063f75b2 */ /* 0x0000220008000100 */
[----:B------:R-:W-:Y:S01]  /*0380*/  NOP ;  /* 0x0000000000007918 */ /* 0x000fe20000000000 */
.L_x_189:
[----:B------:R-:W5:Y:S01]  /*0390*/  SHFL.IDX PT, R3, R2, RZ, 0x1f ;  /* 0x00001fff02037589 */ /* 0x000f6200000e0000 */
[----:B------:R-:W-:Y:S01]  /*03a0*/  NOP ;  /* 0x0000000000007918 */ /* 0x000fe20000000000 */
[----:B-----5:R-:W-:-:S13]  /*03b0*/  ISETP.NE.AND P0, PT, R3, RZ, PT ;  /* 0x000000ff0300720c */ /* 0x020fda0003f05270 */
        /* <DEDUP_REMOVED lines=17> */
[----:B------:R0:W0:Y:S01]  /*04d0*/  SYNCS.EXCH.64 URZ, [UR8+0x38868], UR4 ;  /* 0x03886804083f75b2 */ /* 0x0000220008000100 */
[----:B------:R-:W-:Y:S01]  /*04e0*/  NOP ;  /* 0x0000000000007918 */ /* 0x000fe20000000000 */
.L_x_190:
[----:B------:R-:W5:Y:S01]  /*04f0*/  SHFL.IDX PT, R3, R2, RZ, 0x1f ;  /* 0x00001fff02037589 */ /* 0x000f6200000e0000 */
[----:B------:R-:W-:Y:S01]  /*0500*/  NOP ;  /* 0x0000000000007918 */ /* 0x000fe20000000000 */
[----:B-----5:R-:W-:-:S13]  /*0510*/  ISETP.NE.AND P0, PT, R3, RZ, PT ;  /* 0x000000ff0300720c */ /* 0x020fda0003f05270 */
        /* <DEDUP_REMOVED lines=13> */
[----:B------:R0:W0:Y:S01]  /*05f0*/  SYNCS.EXCH.64 URZ, [UR6+0x38888], UR4 ;  /* 0x03888804063f75b2 */ /* 0x0000220008000100 */
[----:B------:R-:W-:Y:S01]  /*0600*/  NOP ;  /* 0x0000000000007918 */ /* 0x000fe20000000000 */
.L_x_191:
        /* <DEDUP_REMOVED lines=22> */
.L_x_192:
        /* <DEDUP_REMOVED lines=22> */
.L_x_193:
[----:B------:R-:W-:Y:S01]  /*08d0*/  ISETP.NE.AND P0, PT, R4, RZ, PT ;  /* 0x000000ff0400720c */ /* 0x000fe20003f05270 */
[----:B------:R-:W-:Y:S01]  /*08e0*/  NOP ;  /* 0x0000000000007918 */ /* 0x000fe20000000000 */
[----:B------:R-:W-:Y:S01]  /*08f0*/  ULDC.64 UR38, c[0x0][0x208] ;  /* 0x0000820000267ab9 */ /* 0x000fe20000000a00 */
[----:B01234-:R-:W-:Y:S10]  /*0900*/  BAR.SYNC.DEFER_BLOCKING 0x0 ;  /* 0x0000000000007b1d */ /* 0x01fff40000010000 */
[----:B------:R-:W-:Y:S05]  /*0910*/  @!P0 BRA `(.L_x_194) ;  /* 0x000000a0009c8947 */ /* 0x000fea0003800000 */
.L_x_195:
        /* <DEDUP_REMOVED lines=17> */
[----:B------:R-:W-:Y:S01]  /*0a30*/  UMOV UR36, URZ ;  /* 0x0000003f00247c82 */ /* 0x000fe20008000000 */
[----:B------:R-:W-:Y:S01]  /*0a40*/  SHF.R.S32.HI R3, RZ, 0x1f, R0 ;  /* 0x0000001fff037819 */ /* 0x000fe20000011400 */
[----:B------:R-:W-:-:S03]  /*0a50*/  IMAD.MOV.U32 R200, RZ, RZ, RZ ;  /* 0x000000ffffc87224 */ /* 0x000fc600078e00ff */
[CC--:B------:R-:W-:Y:S02]  /*0a60*/  LEA.HI R2, R3.reuse, R0.reuse, RZ, 0x4 ;  /* 0x0000000003027211 */ /* 0x0c0fe400078f20ff */
[CC--:B------:R-:W-:Y:S02]  /*0a70*/  LEA.HI R4, R3.reuse, R0.reuse, RZ, 0x5 ;  /* 0x0000000003047211 */ /* 0x0c0fe400078f28ff */
[CC--:B------:R-:W-:Y:S02]  /*0a80*/  LEA.HI R5, R3.reuse, R0.reuse, RZ, 0x7 ;  /* 0x0000000003057211 */ /* 0x0c0fe400078f38ff */
[CC--:B------:R-:W-:Y:S02]  /*0a90*/  LEA.HI R6, R3.reuse, R0.reuse, RZ, 0x2 ;  /* 0x0000000003067211 */ /* 0x0c0fe400078f10ff */
[----:B------:R-:W-:Y:S02]  /*0aa0*/  LEA.HI R213, R3, R0, RZ, 0x3 ;  /* 0x0000000003d57211 */ /* 0x000fe400078f18ff */
[----:B------:R-:W-:-:S02]  /*0ab0*/  SHF.R.S32.HI R11, RZ, 0x5, R4 ;  /* 0x00000005ff0b7819 */ /* 0x000fc40000011404 */
[----:B------:R-:W-:Y:S02]  /*0ac0*/  LOP3.LUT R7, R2, 0xfffffff0, RZ, 0xc0, !PT ;  /* 0xfffffff002077812 */ /* 0x000fe400078ec0ff */
[----:B------:R-:W-:Y:S02]  /*0ad0*/  SHF.R.S32.HI R4, RZ, 0x1f, R4 ;  /* 0x0000001fff047819 */ /* 0x000fe40000011404 */
[----:B------:R-:W-:Y:S01]  /*0ae0*/  SHF.R.S32.HI R9, RZ, 0x4, R2 ;  /* 0x00000004ff097819 */ /* 0x000fe20000011402 */
[----:B------:R-:W-:Y:S01]  /*0af0*/  IMAD.IADD R7, R0, 0x1, -R7 ;  /* 0x0000000100077824 */ /* 0x000fe200078e0a07 */
[----:B------:R-:W-:Y:S01]  /*0b00*/  LOP3.LUT R13, R6, 0xfffffffc, RZ, 0xc0, !PT ;  /* 0xfffffffc060d7812 */ /* 0x000fe200078ec0ff */
[----:B0-----:R-:W-:Y:S01]  /*0b10*/  ULEA UR37, UR4, UR37, 0x18 ;  /* 0x0000002504257291 */ /* 0x001fe2000f8ec03f */
[----:B------:R-:W-:Y:S02]  /*0b20*/  LOP3.LUT R3, R5, 0xffffff80, RZ, 0xc0, !PT ;  /* 0xffffff8005037812 */ /* 0x000fe400078ec0ff */
[----:B------:R-:W-:Y:S01]  /*0b30*/  LOP3.LUT R211, R213, 0xfffffff8, RZ, 0xc0, !PT ;  /* 0xfffffff8d5d37812 */ /* 0x000fe200078ec0ff */
[----:B------:R-:W-:Y:S01]  /*0b40*/  IMAD.IADD R13, R0, 0x1, -R13 ;  /* 0x00000001000d7824 */ /* 0x000fe200078e0a0d */
[----:B------:R-:W-:Y:S01]  /*0b50*/  LEA.HI R4, R4, R11, RZ, 0x2 ;  /* 0x0000000b04047211 */ /* 0x000fe200078f10ff */
[----:B------:R-:W-:Y:S01]  /*0b60*/  IMAD.IADD R3, R0, 0x1, -R3 ;  /* 0x0000000100037824 */ /* 0x000fe200078e0a03 */
[----:B------:R-:W-:Y:S01]  /*0b70*/  LEA.HI R2, R2, R9, RZ, 0x1 ;  /* 0x0000000902027211 */ /* 0x000fe200078f08ff */
[----:B------:R-:W-:Y:S01]  /*0b80*/  IMAD.IADD R211, R0, 0x1, -R211 ;  /* 0x0000000100d37824 */ /* 0x000fe200078e0ad3 */
[----:B------:R-:W-:-:S02]  /*0b90*/  SHF.R.S32.HI R212, RZ, 0x7, R5 ;  /* 0x00000007ffd47819 */ /* 0x000fc40000011405 */
[----:B------:R-:W-:Y:S01]  /*0ba0*/  LOP3.LUT R6, R4, 0x3ffffc, RZ, 0xc0, !PT ;  /* 0x003ffffc04067812 */ /* 0x000fe200078ec0ff */
[----:B------:R-:W-:Y:S01]  /*0bb0*/  IMAD.SHL.U32 R17, R211, 0x8, RZ ;  /* 0x00000008d3117824 */ /* 0x000fe200078e00ff */
[--C-:B------:R-:W-:Y:S01]  /*0bc0*/  SHF.R.S32.HI R0, RZ, 0x1f, R7.reuse ;  /* 0x0000001fff007819 */ /* 0x100fe20000011407 */
[----:B------:R-:W-:Y:S01]  /*0bd0*/  IMAD R15, R212, 0x100, R7 ;  /* 0x00000100d40f7824 */ /* 0x000fe200078e0207 */
[----:B------:R-:W-:Y:S01]  /*0be0*/  LOP3.LUT R4, R2, 0x1ffffffe, RZ, 0xc0, !PT ;  /* 0x1ffffffe02047812 */ /* 0x000fe200078ec0ff */
[----:B------:R-:W-:Y:S01]  /*0bf0*/  IMAD.IADD R6, R11, 0x1, -R6 ;  /* 0x000000010b067824 */ /* 0x000fe200078e0a06 */
[----:B------:R-:W-:Y:S01]  /*0c00*/  LEA.HI R2, R0, R7, RZ, 0x3 ;  /* 0x0000000700027211 */ /* 0x000fe200078f18ff */
[----:B------:R-:W-:Y:S01]  /*0c10*/  VIADD R190, R17, 0x40 ;  /* 0x0000004011be7836 */ /* 0x000fe20000000000 */
[----:B------:R-:W-:Y:S01]  /*0c20*/  SHF.R.S32.HI R0, RZ, 0x1f, R3 ;  /* 0x0000001fff007819 */ /* 0x000fe20000011403 */
[----:B------:R-:W-:Y:S01]  /*0c30*/  IMAD.IADD R9, R9, 0x1, -R4 ;  /* 0x0000000109097824 */ /* 0x000fe200078e0a04 */
[----:B------:R-:W-:Y:S01]  /*0c40*/  LEA.HI R4, R13, R13, RZ, 0x1 ;  /* 0x0000000d0d047211 */ /* 0x000fe200078f08ff */
[----:B------:R-:W-:Y:S01]  /*0c50*/  IMAD R12, R6, 0x10, R15 ;  /* 0x00000010060c7824 */ /* 0x000fe200078e020f */
[----:B------:R-:W-:Y:S01]  /*0c60*/  LEA.HI R5, R5, R212, RZ, 0x1 ;  /* 0x000000d405057211 */ /* 0x000fe200078f08ff */
[----:B------:R-:W-:Y:S01]  /*0c70*/  IMAD.SHL.U32 R6, R2, 0x40, RZ ;  /* 0x0000004002067824 */ /* 0x000fe200078e00ff */
[----:B------:R-:W-:Y:S01]  /*0c80*/  LOP3.LUT R10, R4, 0x1ffffffe, RZ, 0xc0, !PT ;  /* 0x1ffffffe040a7812 */ /* 0x000fe200078ec0ff */
[----:B------:R-:W-:Y:S01]  /*0c90*/  IMAD.SHL.U32 R9, R9, 0x8, RZ ;  /* 0x0000000809097824 */ /* 0x000fe200078e00ff */
[----:B------:R-:W-:Y:S01]  /*0ca0*/  LOP3.LUT R4, R2, 0xfffffff8, RZ, 0xc0, !PT ;  /* 0xfffffff802047812 */ /* 0x000fe200078ec0ff */
[----:B------:R-:W-:Y:S01]  /*0cb0*/  VIADD R189, R17, 0x80 ;  /* 0x0000008011bd7836 */ /* 0x000fe20000000000 */
[----:B------:R-:W-:Y:S01]  /*0cc0*/  LOP3.LUT R8, R6, 0x7ffffe00, RZ, 0xc0, !PT ;  /* 0x7ffffe0006087812 */ /* 0x000fe200078ec0ff */
[--C-:B------:R-:W-:Y:S01]  /*0cd0*/  IMAD.U32 R217, R12, 0x40, R9.reuse ;  /* 0x000000400cd97824 */ /* 0x100fe200078e0009 */
[CC--:B------:R-:W-:Y:S01]  /*0ce0*/  LEA.HI R2, R0.reuse, R3.reuse, RZ, 0x2 ;  /* 0x0000000300027211 */ /* 0x0c0fe200078f10ff */
[----:B------:R-:W-:Y:S01]  /*0cf0*/  IMAD.IADD R6, R7, 0x1, -R4 ;  /* 0x0000000107067824 */ /* 0x000fe200078e0a04 */
[----:B------:R-:W-:Y:S01]  /*0d00*/  LEA.HI R0, R0, R3, RZ, 0x5 ;  /* 0x0000000300007211 */ /* 0x000fe200078f28ff */
[----:B------:R-:W-:Y:S01]  /*0d10*/  IMAD R11, R11, 0x400, R8 ;  /* 0x000004000b0b7824 */ /* 0x000fe200078e0208 */
[--C-:B------:R-:W-:Y:S01]  /*0d20*/  SHF.R.S32.HI R4, RZ, 0x2, R2.reuse ;  /* 0x00000002ff047819 */ /* 0x100fe20000011402 */
[C---:B------:R-:W-:Y:S01]  /*0d30*/  IMAD.SHL.U32 R8, R6.reuse, 0x40, RZ ;  /* 0x0000004006087824 */ /* 0x040fe200078e00ff */
[----:B------:R-:W-:Y:S01]  /*0d40*/  SHF.R.S32.HI R7, RZ, 0x1f, R2 ;  /* 0x0000001fff077819 */ /* 0x000fe20000011402 */
[C---:B------:R-:W-:Y:S01]  /*0d50*/  VIADD R188, R17.reuse, 0xc0 ;  /* 0x000000c011bc7836 */ /* 0x040fe20000000000 */
[----:B------:R-:W-:Y:S01]  /*0d60*/  R2P PR, R6, 0x6 ;  /* 0x0000000606007804 */ /* 0x000fe20000000000 */
[C---:B------:R-:W-:Y:S01]  /*0d70*/  VIADD R187, R17.reuse, 0x100 ;  /* 0x0000010011bb7836 */ /* 0x040fe20000000000 */
[----:B------:R-:W-:Y:S01]  /*0d80*/  LOP3.LUT R8, R8, 0x1c0, RZ, 0xc0, !PT ;  /* 0x000001c008087812 */ /* 0x000fe200078ec0ff */
[----:B------:R-:W-:Y:S01]  /*0d90*/  VIADD R186, R17, 0x140 ;  /* 0x0000014011ba7836 */ /* 0x000fe20000000000 */
[----:B------:R-:W-:Y:S01]  /*0da0*/  LEA.HI R7, R7, R4, RZ, 0x3 ;  /* 0x0000000407077211 */ /* 0x000fe200078f18ff */
[C---:B------:R-:W-:Y:S01]  /*0db0*/  VIADD R215, R17.reuse, 0x180 ;  /* 0x0000018011d77836 */ /* 0x040fe20000000000 */
[----:B------:R-:W-:Y:S01]  /*0dc0*/  LOP3.LUT R9, R8, 0x8, R9, 0xf8, !PT ;  /* 0x0000000808097812 */ /* 0x000fe200078ef809 */
[----:B------:R-:W-:Y:S01]  /*0dd0*/  VIADD R214, R17, 0x1c0 ;  /* 0x000001c011d67836 */ /* 0x000fe20000000000 */
[----:B------:R-:W-:Y:S01]  /*0de0*/  SHF.R.U32.HI R8, RZ, 0x3, R8 ;  /* 0x00000003ff087819 */ /* 0x000fe20000011608 */
[----:B------:R-:W-:Y:S01]  /*0df0*/  IMAD.IADD R13, R13, 0x1, -R10 ;  /* 0x000000010d0d7824 */ /* 0x000fe200078e0a0a */
[----:B------:R-:W-:-:S02]  /*0e00*/  LOP3.LUT R7, R7, 0xfffffff8, RZ, 0xc0, !PT ;  /* 0xfffffff807077812 */ /* 0x000fc400078ec0ff */
[----:B------:R-:W-:Y:S02]  /*0e10*/  LOP3.LUT R8, R9, R8, RZ, 0x3c, !PT ;  /* 0x0000000809087212 */ /* 0x000fe400078e3cff */
[----:B------:R-:W-:Y:S01]  /*0e20*/  LOP3.LUT R2, R2, 0x7ffffffc, RZ, 0xc0, !PT ;  /* 0x7ffffffc02027812 */ /* 0x000fe200078ec0ff */
[----:B------:R-:W-:Y:S01]  /*0e30*/  IMAD.IADD R7, R4, 0x1, -R7 ;  /* 0x0000000104077824 */ /* 0x000fe200078e0a07 */
[----:B------:R-:W-:Y:S01]  /*0e40*/  SHF.R.S32.HI R0, RZ, 0x5, R0 ;  /* 0x00000005ff007819 */ /* 0x000fe20000011400 */
[----:B------:R-:W-:Y:S01]  /*0e50*/  IMAD.IADD R8, R11, 0x1, R8 ;  /* 0x000000010b087824 */ /* 0x000fe200078e0208 */
[----:B------:R-:W-:Y:S01]  /*0e60*/  LOP3.LUT R5, R5, 0xfffffe, RZ, 0xc0, !PT ;  /* 0x00fffffe05057812 */ /* 0x000fe200078ec0ff */
[----:B------:R-:W-:Y:S01]  /*0e70*/  IMAD.IADD R18, R3, 0x1, -R2 ;  /* 0x0000000103127824 */ /* 0x000fe200078e0a02 */
[----:B------:R-:W-:Y:S01]  /*0e80*/  SEL R184, R184, 0xffffffc0, !P2 ;  /* 0xffffffc0b8b87807 */ /* 0x000fe20005000000 */
[----:B------:R-:W-:Y:S01]  /*0e90*/  IMAD R16, R0, 0x10, R7 ;  /* 0x0000001000107824 */ /* 0x000fe200078e0207 */
[----:B------:R-:W-:Y:S01]  /*0ea0*/  LEA R23, R8, UR37, 0x1 ;  /* 0x0000002508177c11 */ /* 0x000fe2000f8e08ff */
[----:B------:R-:W-:Y:S01]  /*0eb0*/  IMAD.IADD R5, R212, 0x1, -R5 ;  /* 0x00000001d4057824 */ /* 0x000fe200078e0a05 */
[----:B------:R-:W-:Y:S01]  /*0ec0*/  SHF.R.S32.HI R213, RZ, 0x3, R213 ;  /* 0x00000003ffd57819 */ /* 0x000fe200000114d5 */
[----:B------:R-:W-:Y:S01]  /*0ed0*/  IMAD.MOV.U32 R2, RZ, RZ, RZ ;  /* 0x000000ffff027224 */ /* 0x000fe200078e00ff */
        /* <DEDUP_REMOVED lines=11> */
[----:B------:R-:W-:Y:S01]  /*0f90*/  IMAD.SHL.U32 R18, R18, 0x2, RZ ;  /* 0x0000000212127824 */ /* 0x000fe200078e00ff */
[----:B------:R-:W-:Y:S01]  /*0fa0*/  SHF.R.S32.HI R218, RZ, 0x1f, R214 ;  /* 0x0000001fffda7819 */ /* 0x000fe200000114d6 */
[----:B------:R-:W-:-:S02]  /*0fb0*/  IMAD R216, R13, 0x8, R16 ;  /* 0x000000080dd87824 */ /* 0x000fc400078e0210 */
[----:B------:R-:W-:-:S07]  /*0fc0*/  IMAD.IADD R184, R184, 0x1, R22 ;  /* 0x00000001b8b87824 */ /* 0x000fce00078e0216 */
.L_x_226:
[----:B--2---:R-:W2:Y:S01]  /*0fd0*/  LDL R0, [R1] ;  /* 0x0000000001007983 */ /* 0x004ea20000100800 */
[----:B------:R-:W-:Y:S01]  /*0fe0*/  ULDC UR4, c[0x0][0xd38] ;  /* 0x00034e0000047ab9 */ /* 0x000fe20000000800 */
[----:B0-----:R-:W0:Y:S01]  /*0ff0*/  LDC R152, c[0x0][0x2f0] ;  /* 0x0000bc00ff987b82 */ /* 0x001e220000000800 */
[----:B------:R-:W-:Y:S01]  /*1000*/  UISETP.NE.AND UP2, UPT, UR4, 0x1, UPT ;  /* 0x000000010400788c */ /* 0x000fe2000bf45270 */
[----:B------:R-:W-:Y:S02]  /*1010*/  ULDC.64 UR6, c[0x0][0x418] ;  /* 0x0001060000067ab9 */ /* 0x000fe40000000a00 */
[----:B------:R-:W-:Y:S01]  /*1020*/  ULDC UR4, c[0x0][0xd44] ;  /* 0x0003510000047ab9 */ /* 0x000fe20000000800 */
[----:B------:R-:W-:Y:S02]  /*1030*/  UISETP.NE.U32.AND UP0, UPT, UR6, URZ, UPT ;  /* 0x0000003f0600728c */ /* 0x000fe4000bf05070 */
[----:B------:R-:W-:Y:S01]  /*1040*/  UISETP.NE.AND UP1, UPT, UR4, 0x1, UPT ;  /* 0x000000010400788c */ /* 0x000fe2000bf25270 */
[----:B------:R-:W-:Y:S01]  /*1050*/  UMOV UR41, UR40 ;  /* 0x0000002800297c82 */ /* 0x000fe20008000000 */
[----:B------:R-:W-:-:S03]  /*1060*/  UISETP.NE.AND.EX UP0, UPT, UR7, URZ, UPT, UP0 ;  /* 0x0000003f0700728c */ /* 0x000fc6000bf05300 */
[----:B------:R-:W-:Y:S01]  /*1070*/  @UP2 ULDC UR4, c[0x0][0xd3c] ;  /* 0x00034f0000042ab9 */ /* 0x000fe20000000800 */
[----:B------:R-:W-:Y:S01]  /*1080*/  @UP2 ULDC UR6, c[0x0][0xd40] ;  /* 0x0003500000062ab9 */ /* 0x000fe20000000800 */
[----:B------:R-:W-:Y:S02]  /*1090*/  UIMAD.WIDE.U32 UR4, UR40, UR4, URZ ;  /* 0x00000004280472a5 */ /* 0x000fe4000f8e003f */
[----:B------:R-:W-:Y:S02]  /*10a0*/  UMOV UR43, UR40 ;  /* 0x00000028002b7c82 */ /* 0x000fe40008000000 */
[----:B------:R-:W-:-:S03]  /*10b0*/  @UP2 USHF.R.U32.HI UR41, URZ, UR6, UR5 ;  /* 0x000000063f292299 */ /* 0x000fc60008011605 */
[----:B------:R-:W-:Y:S02]  /*10c0*/  @UP1 ULDC.64 UR6, c[0x0][0xd48] ;  /* 0x0003520000061ab9 */ /* 0x000fe40000000a00 */
[----:B------:R-:W-:Y:S02]  /*10d0*/  UIMAD.WIDE.U32 UR4, UR41, UR6, URZ ;  /* 0x00000006290472a5 */ /* 0x000fe4000f8e003f */
[----:B------:R-:W-:Y:S01]  /*10e0*/  UMOV UR42, UR41 ;  /* 0x00000029002a7c82 */ /* 0x000fe20008000000 */
[----:B------:R-:W-:Y:S01]  /*10f0*/  ULDC UR6, c[0x0][0x424] ;  /* 0x0001090000067ab9 */ /* 0x000fe20000000800 */
[----:B------:R-:W-:Y:S02]  /*1100*/  @UP1 USHF.R.U32.HI UR42, URZ, UR7, UR5 ;  /* 0x000000073f2a1299 */ /* 0x000fe40008011605 */
[----:B------:R-:W-:-:S06]  /*1110*/  USEL UR6, UR6, 0x1, UP0 ;  /* 0x0000000106067887 */ /* 0x000fcc0008000000 */
[----:B0-----:R-:W-:Y:S01]  /*1120*/  IMAD R152, R152, UR6, RZ ;  /* 0x0000000698987c24 */ /* 0x001fe2000f8e02ff */
[----:B--2---:R-:W-:-:S13]  /*1130*/  ISETP.NE.AND P0, PT, R0, 0x1, PT ;  /* 0x000000010000780c */ /* 0x004fda0003f05270 */
[----:B-1-34-:R-:W-:Y:S05]  /*1140*/  @!P0 BRA `(.L_x_196) ;  /* 0x0000001400d88947 */ /* 0x01afea0003800000 */
[----:B------:R-:W0:Y:S01]  /*1150*/  SHFL.IDX PT, R0, R212, RZ, 0x1f ;  /* 0x00001fffd4007589 */ /* 0x000e2200000e0000 */
[----:B------:R-:W-:Y:S01]  /*1160*/  UMOV UR7, 0x40000040 ;  /* 0x4000004000077882 */ /* 0x000fe20000000000 */
[----:B------:R-:W-:Y:S01]  /*1170*/  UMOV UR9, 0x40000040 ;  /* 0x4000004000097882 */ /* 0x000fe20000000000 */
[----:B------:R-:W-:Y:S01]  /*1180*/  UMOV UR11, 0x40000040 ;  /* 0x40000040000b7882 */ /* 0x000fe20000000000 */
[----:B------:R-:W-:Y:S01]  /*1190*/  BAR.SYNC.DEFER_BLOCKING 0xe, 0x100 ;  /* 0x0384000000007b1d */ /* 0x000fe20000010000 */
[----:B------:R-:W-:-:S05]  /*11a0*/  ISETP.GE.AND P0, PT, R152, 0x41, PT ;  /* 0x000000419800780c */ /* 0x000fca0003f06270 */
[----:B------:R-:W-:Y:S01]  /*11b0*/  UMOV UR13, 0x40000040 ;  /* 0x40000040000d7882 */ /* 0x000fe20000000000 */
[----:B------:R-:W-:Y:S01]  /*11c0*/  UMOV UR15, 0x40000040 ;  /* 0x40000040000f7882 */ /* 0x000fe20000000000 */
[----:B------:R-:W-:Y:S01]  /*11d0*/  UMOV UR17, 0x40000040 ;  /* 0x4000004000117882 */ /* 0x000fe20000000000 */
[----:B------:R-:W-:Y:S01]  /*11e0*/  UMOV UR19, 0x40000040 ;  /* 0x4000004000137882 */ /* 0x000fe20000000000 */
[----:B------:R-:W1:Y:S01]  /*11f0*/  S2R R3, SR_TID.X ;  /* 0x0000000000037919 */ /* 0x000e620000002100 */
[----:B0-----:R-:W-:Y:S01]  /*1200*/  R2UR UR4, R0 ;  /* 0x00000000000472ca */ /* 0x001fe200000e0000 */
[----:B------:R-:W-:Y:S01]  /*1210*/  IMAD.U32 R0, RZ, RZ, UR36 ;  /* 0x00000024ff007e24 */ /* 0x000fe2000f8e00ff */
[----:B------:R-:W-:-:S11]  /*1220*/  WARPGROUP.ARRIVE ;  /* 0x00000000000079c5 */ /* 0x000fd60000000000 */
[----:B------:R-:W-:-:S04]  /*1230*/  ULEA.HI UR5, UR4, UR4, URZ, 0x1 ;  /* 0x0000000404057291 */ /* 0x000fc8000f8f083f */
[----:B------:R-:W-:-:S04]  /*1240*/  ULOP3.LUT UR5, UR5, 0x1fffe, URZ, 0xc0, !UPT ;  /* 0x0001fffe05057892 */ /* 0x000fc8000f8ec03f */
[----:B------:R-:W-:Y:S01]  /*1250*/  UIADD3 UR5, UR4, -UR5, URZ ;  /* 0x8000000504057290 */ /* 0x000fe2000fffe03f */
[----:B-1----:R-:W-:Y:S01]  /*1260*/  LOP3.LUT R3, R3, 0x7f, RZ, 0xc0, !PT ;  /* 0x0000007f03037812 */ /* 0x002fe200078ec0ff */
[----:B------:R-:W-:Y:S02]  /*1270*/  UIADD3 UR4, UR37, 0x36400, URZ ;  /* 0x0003640025047890 */ /* 0x000fe4000fffe03f */
[----:B------:R-:W-:Y:S01]  /*1280*/  ULEA UR5, UR5, UR37, 0xf ;  /* 0x0000002505057291 */ /* 0x000fe2000f8e783f */
[----:B------:R-:W-:Y:S01]  /*1290*/  ISETP.NE.AND P1, PT, R3, RZ, PT ;  /* 0x000000ff0300720c */ /* 0x000fe20003f25270 */
[----:B------:R-:W-:Y:S02]  /*12a0*/  USHF.R.U32.HI UR4, URZ, 0x4, UR4 ;  /* 0x000000043f047899 */ /* 0x000fe40008011604 */
[----:B------:R-:W-:Y:S02]  /*12b0*/  UIADD3 UR5, UR5, 0x400, URZ ;  /* 0x0000040005057890 */ /* 0x000fe4000fffe03f */
[----:B------:R-:W-:-:S02]  /*12c0*/  ULOP3.LUT UR4, UR4, 0x3fff, URZ, 0xc0, !UPT ;  /* 0x00003fff04047892 */ /* 0x000fc4000f8ec03f */
[----:B------:R-:W-:Y:S02]  /*12d0*/  USHF.R.U32.HI UR5, URZ, 0x4, UR5 ;  /* 0x000000043f057899 */ /* 0x000fe40008011605 */
[----:B------:R-:W-:Y:S02]  /*12e0*/  ULOP3.LUT UR4, UR4, 0x10000, URZ, 0xfc, !UPT ;  /* 0x0001000004047892 */ /* 0x000fe4000f8efc3f */
[----:B------:R-:W-:Y:S02]  /*12f0*/  ULOP3.LUT UR5, UR5, 0x3fff, URZ, 0xc0, !UPT ;  /* 0x00003fff05057892 */ /* 0x000fe4000f8ec03f */
[----:B------:R-:W-:Y:S01]  /*1300*/  UIADD3 UR8, UR4, 0x2, URZ ;  /* 0x0000000204087890 */ /* 0x000fe2000fffe03f */
[----:B------:R-:W-:Y:S01]  /*1310*/  @!P1 LEA R0, R0, UR37, 0x3 ;  /* 0x0000002500009c11 */ /* 0x000fe2000f8e18ff */
[----:B------:R-:W-:Y:S02]  /*1320*/  ULOP3.LUT UR20, UR5, 0x2000000, URZ, 0xfc, !UPT ;  /* 0x0200000005147892 */ /* 0x000fe4000f8efc3f */
[----:B------:R-:W-:-:S02]  /*1330*/  UIADD3 UR12, UR4, 0x4, URZ ;  /* 0x00000004040c7890 */ /* 0x000fc4000fffe03f */
[----:B------:R-:W-:Y:S01]  /*1340*/  ULEA UR6, UR36, UR20, 0xc ;  /* 0x0000001424067291 */ /* 0x000fe2000f8e603f */
[----:B------:R-:W-:Y:S01]  /*1350*/  @!P1 VIADD R0, R0, 0x38860 ;  /* 0x0003886000009836 */ /* 0x000fe20000000000 */
[----:B------:R-:W-:Y:S01]  /*1360*/  UMOV UR5, 0x40000040 ;  /* 0x4000004000057882 */ /* 0x000fe20000000000 */
[----:B------:R-:W-:Y:S02]  /*1370*/  UIADD3 UR16, UR4, 0x6, URZ ;  /* 0x0000000604107890 */ /* 0x000fe4000fffe03f */
[----:B------:R-:W-:Y:S01]  /*1380*/  UIADD3 UR10, UR6, 0x80, URZ ;  /* 0x00000080060a7890 */ /* 0x000fe2000fffe03f */
[----:B------:R-:W-:Y:S01]  /*1390*/  @!P1 PRMT R0, RZ, 0x654, R0 ;  /* 0x00000654ff009816 */ /* 0x000fe20000000000 */
[----:B------:R-:W-:Y:S02]  /*13a0*/  UIADD3 UR14, UR6, 0x100, URZ ;  /* 0x00000100060e7890 */ /* 0x000fe4000fffe03f */
[----:B------:R-:W-:Y:S01]  /*13b0*/  HGMMA.64x256x16.F32 R24, gdesc[UR4].tnspB, RZ, !UPT, gsb0 ;  /* 0x43e00000041879f0 */ /* 0x000fe2000c0008ff */
[----:B------:R-:W-:-:S02]  /*13c0*/  UIADD3 UR18, UR6, 0x180, URZ ;  /* 0x0000018006127890 */ /* 0x000fc4000fffe03f */
        /* <DEDUP_REMOVED lines=15> */
[----:B------:R-:W-:Y:S05]  /*14c0*/  @!P0 BRA `(.L_x_197) ;  /* 0x0000000800bc8947 */ /* 0x000fea0003800000 */
[----:B------:R-:W-:-:S05]  /*14d0*/  VIADD R152, R152, 0x3f ;  /* 0x0000003f98987836 */ /* 0x000fca0000000000 */
[----:B------:R-:W-:-:S04]  /*14e0*/  SHF.R.S32.HI R3, RZ, 0x1f, R152 ;  /* 0x0000001fff037819 */ /* 0x000fc80000011498 */
[----:B------:R-:W-:-:S04]  /*14f0*/  LEA.HI R3, R3, R152, RZ, 0x6 ;  /* 0x0000009803037211 */ /* 0x000fc800078f30ff */
[----:B------:R-:W-:-:S07]  /*1500*/  LEA.HI.SX32 R3, R3, 0xfffffffe, 0x1a ;  /* 0xfffffffe03037811 */ /* 0x000fce00078fd2ff */
.L_x_198:
[----:B------:R-:W-:Y:S01]  /*1510*/  BAR.SYNC.DEFER_BLOCKING 0xe, 0x100 ;  /* 0x0384000000007b1d */ /* 0x000fe20000010000 */
[----:B------:R-:W-:Y:S01]  /*1520*/  IMAD.U32 R5, RZ, RZ, UR36 ;  /* 0x00000024ff057e24 */ /* 0x000fe2000f8e00ff */
[----:B------:R-:W-:Y:S01]  /*1530*/  UIADD3 UR36, UR36, 0x1, URZ ;  /* 0x0000000124247890 */ /* 0x000fe2000fffe03f */
[C---:B------:R-:W-:Y:S01]  /*1540*/  ISETP.GT.AND P0, PT, R3.reuse, RZ, PT ;  /* 0x000000ff0300720c */ /* 0x040fe20003f04270 */
[----:B------:R-:W-:Y:S02]  /*1550*/  VIADD R3, R3, 0xffffffff ;  /* 0xffffffff03037836 */ /* 0x000fe40000000000 */
[----:B01----:R-:W-:Y:S01]  /*1560*/  IMAD R0, R5, 0x40, R16 ;  /* 0x0000004005007824 */ /* 0x003fe200078e0210 */
[----:B------:R-:W-:Y:S01]  /*1570*/  UISETP.NE.AND UP0, UPT, UR36, 0x2, UPT ;  /* 0x000000022400788c */ /* 0x000fe2000bf05270 */
[----:B------:R-:W-:Y:S01]  /*1580*/  UMOV UR7, 0x40000040 ;  /* 0x4000004000077882 */ /* 0x000fe20000000000 */
[----:B------:R-:W-:Y:S02]  /*1590*/  UMOV UR11, 0x40000040 ;  /* 0x40000040000b7882 */ /* 0x000fe40000000000 */
[----:B------:R-:W-:Y:S01]  /*15a0*/  LEA R0, R0, UR37, 0x2 ;  /* 0x0000002500007c11 */ /* 0x000fe2000f8e10ff */
[----:B------:R-:W-:Y:S01]  /*15b0*/  USEL UR36, UR36, URZ, UP0 ;  /* 0x0000003f24247287 */ /* 0x000fe20008000000 */
[----:B------:R-:W-:Y:S01]  /*15c0*/  UMOV UR15, 0x40000040 ;  /* 0x40000040000f7882 */ /* 0x000fe20000000000 */
[----:B------:R-:W-:-:S02]  /*15d0*/  UMOV UR19, 0x40000040 ;  /* 0x4000004000137882 */ /* 0x000fc40000000000 */
[----:B------:R-:W-:-:S04]  /*15e0*/  ULEA UR6, UR36, UR20, 0xc ;  /* 0x0000001424067291 */ /* 0x000fc8000f8e603f */
[----:B------:R-:W-:Y:S02]  /*15f0*/  UIADD3 UR10, UR6, 0x80, URZ ;  /* 0x00000080060a7890 */ /* 0x000fe4000fffe03f */
[----:B------:R-:W-:Y:S01]  /*1600*/  UIADD3 UR14, UR6, 0x100, URZ ;  /* 0x00000100060e7890 */ /* 0x000fe2000fffe03f */
[----:B------:R-:W0:Y:S01]  /*1610*/  LDS R4, [R0+0x38400] ;  /* 0x0384000000047984 */ /* 0x000e220000000800 */
[----:B------:R-:W-:-:S03]  /*1620*/  UIADD3 UR18, UR6, 0x180, URZ ;  /* 0x0000018006127890 */ /* 0x000fc6000fffe03f */
[----:B------:R1:W2:Y:S02]  /*1630*/  LDS R5, [R0+0x38420] ;  /* 0x0384200000057984 */ /* 0x0002a40000000800 */
[----:B-1----:R-:W-:-:S05]  /*1640*/  IMAD.U32 R0, RZ, RZ, UR36 ;  /* 0x00000024ff007e24 */ /* 0x002fca000f8e00ff */
[----:B------:R-:W-:-:S05]  /*1650*/  @!P1 LEA R0, R0, UR37, 0x3 ;  /* 0x0000002500009c11 */ /* 0x000fca000f8e18ff */
[----:B------:R-:W-:-:S05]  /*1660*/  @!P1 VIADD R0, R0, 0x38860 ;  /* 0x0003886000009836 */ /* 0x000fca0000000000 */
[----:B------:R-:W-:Y:S01]  /*1670*/  @!P1 PRMT R0, RZ, 0x654, R0 ;  /* 0x00000654ff009816 */ /* 0x000fe20000000000 */
        /* <DEDUP_REMOVED lines=127> */
[----:B------:R-:W-:-:S06]  /*1e70*/  FMUL.FTZ R151, R151, R5 ;  /* 0x0000000597977220 */ /* 0x000fcc0000410000 */
[----:B------:R-:W-:-:S06]  /*1e80*/  WARPGROUP.ARRIVE ;  /* 0x00000000000079c5 */ /* 0x000fcc0000000000 */
[----:B------:R-:W-:Y:S01]  /*1e90*/  HGMMA.64x256x16.F32 R24, gdesc[UR4].tnspB, R24, gsb0 ;  /* 0x43e00000041879f0 */ /* 0x000fe20008000818 */
[----:B------:R-:W-:-:S06]  /*1ea0*/  USEL UR6, URZ, 0x1, UP0 ;  /* 0x000000013f067887 */ /* 0x000fcc0008000000 */
[----:B------:R-:W-:Y:S01]  /*1eb0*/  LOP3.LUT R2, R2, UR6, RZ, 0x3c, !PT ;  /* 0x0000000602027c12 */ /* 0x000fe2000f8e3cff */
[----:B------:R-:W-:Y:S02]  /*1ec0*/  WARPGROUP.DEPBAR.LE gsb0, 0x0 ;  /* 0x00008000000079c5 */ /* 0x000fe40000010000 */
[----:B------:R-:W-:-:S15]  /*1ed0*/  WARPGROUP.ARRIVE ;  /* 0x00000000000079c5 */ /* 0x000fde0000000000 */
[----:B------:R-:W-:-:S03]  /*1ee0*/  NOP ;  /* 0x0000000000007918 */ /* 0x000fc60000000000 */
        /* <DEDUP_REMOVED lines=13> */
.L_x_197:
[----:B------:R-:W-:Y:S01]  /*1fc0*/  BAR.SYNC.DEFER_BLOCKING 0xe, 0x100 ;  /* 0x0384000000007b1d */ /* 0x000fe20000010000 */
[----:B------:R-:W-:Y:S01]  /*1fd0*/  IMAD.U32 R3, RZ, RZ, UR36 ;  /* 0x00000024ff037e24 */ /* 0x000fe2000f8e00ff */
[----:B------:R-:W-:-:S03]  /*1fe0*/  UIADD3 UR36, UR36, 0x1, URZ ;  /* 0x0000000124247890 */ /* 0x000fc6000fffe03f */
[----:B01----:R-:W-:Y:S01]  /*1ff0*/  IMAD R0, R3, 0x40, R16 ;  /* 0x0000004003007824 */ /* 0x003fe200078e0210 */
[----:B------:R-:W-:-:S04]  /*2000*/  UISETP.NE.AND UP0, UPT, UR36, 0x2, UPT ;  /* 0x000000022400788c */ /* 0x000fc8000bf05270 */
[----:B------:R-:W-:Y:S01]  /*2010*/  LEA R4, R0, UR37, 0x2 ;  /* 0x0000002500047c11 */ /* 0x000fe2000f8e10ff */
[----:B------:R-:W-:Y:S02]  /*2020*/  USEL UR4, URZ, 0x1, UP0 ;  /* 0x000000013f047887 */ /* 0x000fe40008000000 */
[----:B------:R-:W-:-:S04]  /*2030*/  USEL UR36, UR36, URZ, UP0 ;  /* 0x0000003f24247287 */ /* 0x000fc80008000000 */
[----:B------:R-:W-:Y:S01]  /*2040*/  LOP3.LUT R2, R2, UR4, RZ, 0x3c, !PT ;  /* 0x0000000402027c12 */ /* 0x000fe2000f8e3cff */
        /* <DEDUP_REMOVED lines=130> */
[----:B------:R-:W-:-:S02]  /*2870*/  IMAD.MOV.U32 R0, RZ, RZ, RZ ;  /* 0x000000ffff007224 */ /* 0x000fc400078e00ff */
[----:B------:R-:W-:Y:S01]  /*2880*/  IMAD.MOV.U32 R3, RZ, RZ, RZ ;  /* 0x000000ffff037224 */ /* 0x000fe200078e00ff */
[----:B------:R-:W-:Y:S06]  /*2890*/  BAR.ARV 0xf, 0x100 ;  /* 0x03c4000000007b1d */ /* 0x000fec0000002000 */
[----:B------:R-:W-:Y:S05]  /*28a0*/  BRA `(.L_x_199) ;  /* 0x0000006000f07947 */ /* 0x000fea0003800000 */
.L_x_196:
[----:B------:R-:W0:Y:S02]  /*28b0*/  SHFL.IDX PT, R0, R212, RZ, 0x1f ;  /* 0x00001fffd4007589 */ /* 0x000e2400000e0000 */
[----:B0-----:R-:W-:Y:S01]  /*28c0*/  R2UR UR4, R0 ;  /* 0x00000000000472ca */ /* 0x001fe200000e0000 */
[----:B------:R-:W-:-:S05]  /*28d0*/  VIADD R0, R152, 0x3f ;  /* 0x0000003f98007836 */ /* 0x000fca0000000000 */
[----:B------:R-:W-:-:S04]  /*28e0*/  SHF.R.S32.HI R3, RZ, 0x1f, R0 ;  /* 0x0000001fff037819 */ /* 0x000fc80000011400 */
[----:B------:R-:W-:-:S03]  /*28f0*/  LEA.HI R3, R3, R0, RZ, 0x6 ;  /* 0x0000000003037211 */ /* 0x000fc600078f30ff */
[----:B------:R-:W-:Y:S01]  /*2900*/  ULEA.HI UR5, UR4, UR4, URZ, 0x1 ;  /* 0x0000000404057291 */ /* 0x000fe2000f8f083f */
[----:B------:R-:W-:-:S03]  /*2910*/  SHF.R.S32.HI R153, RZ, 0x6, R3 ;  /* 0x00000006ff997819 */ /* 0x000fc60000011403 */
        /* <DEDUP_REMOVED lines=26> */
.L_x_200:
[----:B------:R-:W2:Y:S01]  /*2ac0*/  LDL R20, [R1] ;  /* 0x0000000001147983 */ /* 0x000ea20000100800 */
[----:B------:R-:W-:-:S04]  /*2ad0*/  LEA.HI R0, R200, R200, RZ, 0x1 ;  /* 0x000000c8c8007211 */ /* 0x000fc800078f08ff */
[----:B------:R-:W-:-:S05]  /*2ae0*/  LOP3.LUT R3, R0, 0xfffffffe, RZ, 0xc0, !PT ;  /* 0xfffffffe00037812 */ /* 0x000fca00078ec0ff */
[----:B------:R-:W-:-:S05]  /*2af0*/  IMAD.IADD R3, R200, 0x1, -R3 ;  /* 0x00000001c8037824 */ /* 0x000fca00078e0a03 */
[----:B------:R-:W-:-:S04]  /*2b00*/  SHF.L.U32 R4, R3, 0x1f, RZ ;  /* 0x0000001f03047819 */ /* 0x000fc800000006ff */
[----:B------:R-:W0:Y:S01]  /*2b10*/  SYNCS.PHASECHK.TRANS64.TRYWAIT P1, [UR37+0x38800], R4 ;  /* 0x03880004ff0075a7 */ /* 0x000e220008020165 */
[----:B--2---:R-:W-:Y:S01]  /*2b20*/  ISETP.NE.AND P0, PT, R20, RZ, PT ;  /* 0x000000ff1400720c */ /* 0x004fe20003f05270 */
[----:B0-----:R-:W-:-:S12]  /*2b30*/  @!P1 BRA `(.L_x_201) ;  /* 0x000000dc00489947 */ /* 0x001fd80003800000 */
.L_x_334:
[----:B------:R-:W-:Y:S05]  /*2b40*/  @P0 BRA `(.L_x_202) ;  /* 0x0000000000040947 */ /* 0x000fea0003800000 */
[----:B------:R-:W-:Y:S01]  /*2b50*/  BPT.TRAP 0x1 ;  /* 0x000000040000795c */ /* 0x000fe20000300000 */
.L_x_202:
[----:B0-----:R-:W-:Y:S01]  /*2b60*/  IMAD.U32 R3, RZ, RZ, UR36 ;  /* 0x00000024ff037e24 */ /* 0x001fe2000f8e00ff */
[----:B------:R-:W-:-:S04]  /*2b70*/  SHF.L.U32 R6, R2, 0x1f, RZ ;  /* 0x0000001f02067819 */ /* 0x000fc800000006ff */
[----:B------:R-:W-:-:S04]  /*2b80*/  LEA R3, R3, UR37, 0x3 ;  /* 0x0000002503037c11 */ /* 0x000fc8000f8e18ff */
[----:B------:R0:W1:Y:S01]  /*2b90*/  SYNCS.PHASECHK.TRANS64.TRYWAIT P1, [R3+URZ+0x38830], R6 ;  /* 0x03883006030075a7 */ /* 0x000062000802017f */
[----:B------:R-:W-:Y:S05]  /*2ba0*/  @P0 BRA `(.L_x_203) ;  /* 0x0000000000040947 */ /* 0x000fea0003800000 */
[----:B------:R-:W-:Y:S01]  /*2bb0*/  BPT.TRAP 0x1 ;  /* 0x000000040000795c */ /* 0x000fe20000300000 */
.L_x_203:
[----:B-1----:R-:W-:Y:S05]  /*2bc0*/  @P1 BRA `(.L_x_204) ;  /* 0x0000000000081947 */ /* 0x002fea0003800000 */
[----:B------:R-:W1:Y:S02]  /*2bd0*/  SYNCS.PHASECHK.TRANS64.TRYWAIT P1, [R3+URZ+0x38830], R6 ;  /* 0x03883006030075a7 */ /* 0x000e64000802017f */
[----:B-1----:R-:W-:Y:S05]  /*2be0*/  @!P1 BRA `(.L_x_205) ;  /* 0x000000dc00349947 */ /* 0x002fea0003800000 */
.L_x_204:
[----:B------:R-:W-:-:S04]  /*2bf0*/  UIADD3 UR4, UR37, 0x22400, URZ ;  /* 0x0002240025047890 */ /* 0x000fc8000fffe03f */
[----:B------:R-:W-:-:S04]  /*2c00*/  USHF.R.U32.HI UR4, URZ, 0x4, UR4 ;  /* 0x000000043f047899 */ /* 0x000fc80008011604 */
[----:B------:R-:W-:-:S06]  /*2c10*/  ULOP3.LUT UR4, UR4, 0x3fff, URZ, 0xc0, !UPT ;  /* 0x00003fff04047892 */ /* 0x000fcc000f8ec03f */
[----:B------:R-:W-:Y:S01]  /*2c20*/  IMAD.U32 R0, RZ, RZ, UR4 ;  /* 0x00000004ff007e24 */ /* 0x000fe2000f8e00ff */
[----:B------:R-:W-:Y:S05]  /*2c30*/  WARPSYNC.ALL ;  /* 0x0000000000007948 */ /* 0x000fea0003800000 */
[----:B------:R-:W-:-:S04]  /*2c40*/  LOP3.LUT R0, R0, 0x10000, RZ, 0xfc, !PT ;  /* 0x0001000000007812 */ /* 0x000fc800078efcff */
        /* <DEDUP_REMOVED lines=10> */
[----:B------:R-:W-:-:S02]  /*2cf0*/  UMOV UR13, 0x40000040 ;  /* 0x40000040000d7882 */ /* 0x000fc40000000000 */
[----:B------:R-:W-:Y:S02]  /*2d00*/  ULEA UR6, UR36, UR6, 0x9 ;  /* 0x0000000624067291 */ /* 0x000fe4000f8e483f */
[----:B------:R-:W-:Y:S02]  /*2d10*/  ULOP3.LUT UR4, UR4, 0x10000, URZ, 0xfc, !UPT ;  /* 0x0001000004047892 */ /* 0x000fe4000f8efc3f */
[----:B------:R-:W-:Y:S02]  /*2d20*/  UIADD3 UR10, UR6, 0x2, URZ ;  /* 0x00000002060a7890 */ /* 0x000fe4000fffe03f */
[----:B------:R-:W-:Y:S02]  /*2d30*/  UIADD3 UR8, UR4, 0x2, URZ ;  /* 0x0000000204087890 */ /* 0x000fe4000fffe03f */
[----:B------:R-:W-:Y:S02]  /*2d40*/  UIADD3 UR14, UR6, 0x4, URZ ;  /* 0x00000004060e7890 */ /* 0x000fe4000fffe03f */
[----:B------:R-:W-:-:S02]  /*2d50*/  UIADD3 UR12, UR4, 0x4, URZ ;  /* 0x00000004040c7890 */ /* 0x000fc4000fffe03f */
[----:B------:R-:W-:Y:S01]  /*2d60*/  HGMMA.64x64x16.F32 R24, gdesc[UR4], RZ, !UPT, gsb0 ;  /* 0x00e00000041879f0 */ /* 0x000fe2000c0008ff */
[----:B------:R-:W-:Y:S02]  /*2d70*/  UIADD3 UR18, UR6, 0x6, URZ ;  /* 0x0000000606127890 */ /* 0x000fe4000fffe03f */
[----:B------:R-:W-:Y:S01]  /*2d80*/  UIADD3 UR16, UR4, 0x6, URZ ;  /* 0x0000000604107890 */ /* 0x000fe2000fffe03f */
[----:B------:R-:W-:Y:S01]  /*2d90*/  UMOV UR19, 0x40000040 ;  /* 0x4000004000137882 */ /* 0x000fe20000000000 */
[----:B------:R-:W-:Y:S01]  /*2da0*/  UMOV UR17, 0x40000040 ;  /* 0x4000004000117882 */ /* 0x000fe20000000000 */
        /* <DEDUP_REMOVED lines=10> */
[----:B------:R-:W2:Y:S02]  /*2e50*/  SYNCS.PHASECHK.TRANS64.TRYWAIT P1, [UR37+0x38810], R4 ;  /* 0x03881004ff0075a7 */ /* 0x000ea40008020165 */
[----:B--2---:R-:W-:Y:S05]  /*2e60*/  @!P1 BRA `(.L_x_206) ;  /* 0x000000d800a89947 */ /* 0x004fea0003800000 */
.L_x_335:
[----:B------:R-:W-:Y:S05]  /*2e70*/  @P0 BRA `(.L_x_207) ;  /* 0x0000000000040947 */ /* 0x000fea0003800000 */
[----:B------:R-:W-:Y:S01]  /*2e80*/  BPT.TRAP 0x1 ;  /* 0x000000040000795c */ /* 0x000fe20000300000 */
.L_x_207:
[----:B------:R3:W4:Y:S01]  /*2e90*/  SYNCS.PHASECHK.TRANS64.TRYWAIT P1, [R3+URZ+0x38850], R6 ;  /* 0x03885006030075a7 */ /* 0x000722000802017f */
[----:B------:R-:W-:Y:S05]  /*2ea0*/  @P0 BRA `(.L_x_208) ;  /* 0x0000000000040947 */ /* 0x000fea0003800000 */
[----:B------:R-:W-:Y:S01]  /*2eb0*/  BPT.TRAP 0x1 ;  /* 0x000000040000795c */ /* 0x000fe20000300000 */
.L_x_208:
[----:B----4-:R-:W-:Y:S05]  /*2ec0*/  @P1 BRA `(.L_x_209) ;  /* 0x0000000000081947 */ /* 0x010fea0003800000 */
[----:B------:R-:W4:Y:S02]  /*2ed0*/  SYNCS.PHASECHK.TRANS64.TRYWAIT P1, [R3+URZ+0x38850], R6 ;  /* 0x03885006030075a7 */ /* 0x000f24000802017f */
[----:B----4-:R-:W-:Y:S05]  /*2ee0*/  @!P1 BRA `(.L_x_210) ;  /* 0x000000d800a09947 */ /* 0x010fea0003800000 */
.L_x_209:
[----:B------:R-:W-:Y:S01]  /*2ef0*/  UIADD3 UR4, UR37, 0x400, URZ ;  /* 0x0000040025047890 */ /* 0x000fe2000fffe03f */
[----:B------:R-:W-:Y:S01]  /*2f00*/  WARPGROUP.ARRIVE ;  /* 0x00000000000079c5 */ /* 0x000fe20000000000 */
[----:B------:R-:W-:-:S05]  /*2f10*/  UIADD3 UR5, UR37, 0x26400, URZ ;  /* 0x0002640025057890 */ /* 0x000fca000fffe03f */
[----:B--2---:R-:W2:Y:S01]  /*2f20*/  S2R R4, SR_TID.X ;  /* 0x0000000000047919 */ /* 0x004ea20000002100 */
[----:B------:R-:W-:Y:S01]  /*2f30*/  USHF.R.U32.HI UR4, URZ, 0x4, UR4 ;  /* 0x000000043f047899 */ /* 0x000fe20008011604 */
[----:B------:R-:W-:Y:S01]  /*2f40*/  IMAD R5, R153, -0x40, R152 ;  /* 0xffffffc099057824 */ /* 0x000fe200078e0298 */
[----:B------:R-:W-:Y:S01]  /*2f50*/  USHF.R.U32.HI UR5, URZ, 0x4, UR5 ;  /* 0x000000043f057899 */ /* 0x000fe20008011605 */
[----:B------:R-:W5:Y:S01]  /*2f60*/  S2R R57, SR_TID.X ;  /* 0x0000000000397919 */ /* 0x000f620000002100 */
[----:B------:R-:W-:Y:S02]  /*2f70*/  ULOP3.LUT UR4, UR4, 0x3fff, URZ, 0xc0, !UPT ;  /* 0x00003fff04047892 */ /* 0x000fe4000f8ec03f */
[----:B------:R-:W-:Y:S01]  /*2f80*/  ULOP3.LUT UR5, UR5, 0x3fff, URZ, 0xc0, !UPT ;  /* 0x00003fff05057892 */ /* 0x000fe2000f8ec03f */
[----:B------:R-:W-:Y:S01]  /*2f90*/  IADD3 R5, -R18, 0x40, R5 ;  /* 0x0000004012057810 */ /* 0x000fe20007ffe105 */
[----:B------:R-:W-:Y:S02]  /*2fa0*/  ULOP3.LUT UR4, UR4, 0x10000, URZ, 0xfc, !UPT ;  /* 0x0001000004047892 */ /* 0x000fe4000f8efc3f */
[----:B------:R-:W-:Y:S01]  /*2fb0*/  ULOP3.LUT UR6, UR5, 0x10000, URZ, 0xfc, !UPT ;  /* 0x0001000005067892 */ /* 0x000fe2000f8efc3f */
[C---:B------:R-:W-:Y:S01]  /*2fc0*/  ISETP.GT.AND P1, PT, R5.reuse, RZ, PT ;  /* 0x000000ff0500720c */ /* 0x040fe20003f24270 */
[----:B------:R-:W-:Y:S01]  /*2fd0*/  ULEA UR5, UR36, UR4, 0xc ;  /* 0x0000000424057291 */ /* 0x000fe2000f8e603f */
[C---:B------:R-:W-:Y:S01]  /*2fe0*/  ISETP.GT.AND P2, PT, R5.reuse, 0x1, PT ;  /* 0x000000010500780c */ /* 0x040fe20003f44270 */
[----:B------:R-:W-:Y:S01]  /*2ff0*/  UMOV UR21, 0x40000040 ;  /* 0x4000004000157882 */ /* 0x000fe20000000000 */
[----:B------:R-:W-:Y:S01]  /*3000*/  UMOV UR23, 0x40000040 ;  /* 0x4000004000177882 */ /* 0x000fe20000000000 */
[----:B------:R-:W-:Y:S01]  /*3010*/  UIADD3 UR14, UR6, 0x800, URZ ;  /* 0x00000800060e7890 */ /* 0x000fe2000fffe03f */
[C---:B------:R-:W-:Y:S01]  /*3020*/  ISETP.GT.AND P3, PT, R5.reuse, 0x8, PT ;  /* 0x000000080500780c */ /* 0x040fe20003f64270 */
[----:B------:R-:W-:Y:S01]  /*3030*/  UMOV UR20, UR6 ;  /* 0x0000000600147c82 */ /* 0x000fe20008000000 */
[----:B------:R-:W-:Y:S01]  /*3040*/  UMOV UR22, UR5 ;  /* 0x0000000500167c82 */ /* 0x000fe20008000000 */
[----:B------:R-:W-:Y:S01]  /*3050*/  UIADD3 UR15, UR5, 0x800, URZ ;  /* 0x00000800050f7890 */ /* 0x000fe2000fffe03f */
[----:B------:R-:W-:Y:S01]  /*3060*/  HGMMA.64x64x16.F32 R24, gdesc[UR20], R24, gsb0 ;  /* 0x00e00000141879f0 */ /* 0x000fe20008000818 */
[----:B------:R-:W-:Y:S01]  /*3070*/  UIADD3 UR20, UR6, 0x2, URZ ;  /* 0x0000000206147890 */ /* 0x000fe2000fffe03f */
[C---:B------:R-:W-:Y:S01]  /*3080*/  ISETP.GT.AND P4, PT, R5.reuse, 0x9, PT ;  /* 0x000000090500780c */ /* 0x040fe20003f84270 */
[----:B------:R-:W-:Y:S01]  /*3090*/  UIADD3 UR22, UR5, 0x2, URZ ;  /* 0x0000000205167890 */ /* 0x000fe2000fffe03f */
[C---:B------:R-:W-:Y:S01]  /*30a0*/  ISETP.GT.AND P5, PT, R5.reuse, 0x10, PT ;  /* 0x000000100500780c */ /* 0x040fe20003fa4270 */
[----:B------:R-:W-:Y:S01]  /*30b0*/  UMOV UR21, 0x40000040 ;  /* 0x4000004000157882 */ /* 0x000fe20000000000 */
[----:B------:R-:W-:Y:S01]  /*30c0*/  UMOV UR23, 0x40000040 ;  /* 0x4000004000177882 */ /* 0x000fe20000000000 */
[----:B------:R-:W-:-:S02]  /*30d0*/  ISETP.GT.AND P6, PT, R5, 0x11, PT ;  /* 0x000000110500780c */ /* 0x000fc40003fc4270 */
[----:B--2---:R-:W-:Y:S02]  /*30e0*/  SHF.R.U32.HI R4, RZ, 0x7, R4 ;  /* 0x00000007ff047819 */ /* 0x004fe40000011604 */
[----:B-----5:R-:W-:-:S04]  /*30f0*/  LOP3.LUT R57, R57, 0x7f, RZ, 0xc0, !PT ;  /* 0x0000007f39397812 */ /* 0x020fc800078ec0ff */
[----:B------:R-:W2:Y:S02]  /*3100*/  SHFL.IDX PT, R4, R4, RZ, 0x1f ;  /* 0x00001fff04047589 */ /* 0x000ea400000e0000 */
[----:B--2---:R-:W-:-:S13]  /*3110*/  R2UR UR7, R4 ;  /* 0x00000000040772ca */ /* 0x004fda00000e0000 */
[----:B------:R-:W-:-:S03]  /*3120*/  UISETP.GT.AND UP0, UPT, UR7, 0x7f, UPT ;  /* 0x0000007f0700788c */ /* 0x000fc6000bf04270 */
[----:B------:R-:W-:Y:S01]  /*3130*/  UMOV UR7, 0x4 ;  /* 0x0000000400077882 */ /* 0x000fe20000000000 */
[----:B------:R-:W-:Y:S02]  /*3140*/  USEL UR11, URZ, 0x2, !UP0 ;  /* 0x000000023f0b7887 */ /* 0x000fe4000c000000 */
[----:B------:R-:W-:Y:S02]  /*3150*/  USEL UR10, UR7, 0x2, UP0 ;  /* 0x00000002070a7887 */ /* 0x000fe40008000000 */
[----:B------:R-:W-:Y:S01]  /*3160*/  USEL UR7, UR7, 0x6, !UP0 ;  /* 0x0000000607077887 */ /* 0x000fe2000c000000 */
[----:B------:R-:W-:Y:S02]  /*3170*/  WARPGROUP.DEPBAR.LE gsb0, 0x0 ;  /* 0x00008000000079c5 */ /* 0x000fe40000010000 */
[----:B------:R-:W-:-:S06]  /*3180*/  WARPGROUP.ARRIVE ;  /* 0x00000000000079c5 */ /* 0x000fcc0000000000 */
[----:B------:R-:W-:Y:S01]  /*3190*/  HGMMA.64x64x16.F32 R24, gdesc[UR20], R24, gsb0 ;  /* 0x00e00000141879f0 */ /* 0x000fe20008000818 */
[----:B------:R-:W-:Y:S02]  /*31a0*/  UIADD3 UR20, UR6, 0x4, URZ ;  /* 0x0000000406147890 */ /* 0x000fe4000fffe03f */
[----:B------:R-:W-:Y:S01]  /*31b0*/  UIADD3 UR22, UR5, 0x4, URZ ;  /* 0x0000000405167890 */ /* 0x000fe2000fffe03f */
[----:B------:R-:W-:Y:S01]  /*31c0*/  UMOV UR21, 0x40000040 ;  /* 0x4000004000157882 */ /* 0x000fe20000000000 */
[----:B------:R-:W-:Y:S01]  /*31d0*/  UMOV UR23, 0x40000040 ;  /* 0x4000004000177882 */ /* 0x000fe20000000000 */
        /* <DEDUP_REMOVED lines=94> */
[----:B------:R-:W-:Y:S02]  /*37c0*/  UIADD3 UR20, UR11, UR14, URZ ;  /* 0x0000000e0b147290 */ /* 0x000fe4000fffe03f */
[----:B------:R-:W-:Y:S01]  /*37d0*/  UIADD3 UR22, UR11, UR15, URZ ;  /* 0x0000000f0b167290 */ /* 0x000fe2000fffe03f */
        /* <DEDUP_REMOVED lines=16> */
[----:B------:R-:W-:Y:S01]  /*38e0*/  UMOV UR14, 0x28 ;  /* 0x00000028000e7882 */ /* 0x000fe20000000000 */
[----:B------:R-:W-:Y:S01]  /*38f0*/  UMOV UR15, 0xa00 ;  /* 0x00000a00000f7882 */ /* 0x000fe20000000000 */
[----:B------:R-:W-:Y:S02]  /*3900*/  USEL UR14, UR14, 0x26, UP0 ;  /* 0x000000260e0e7887 */ /* 0x000fe40008000000 */
[----:B------:R-:W-:-:S02]  /*3910*/  USEL UR15, UR15, 0x980, UP0 ;  /* 0x000009800f0f7887 */ /* 0x000fc40008000000 */
[----:B------:R-:W-:Y:S02]  /*3920*/  ULOP3.LUT UR14, UR14, 0x6, URZ, 0xc0, !UPT ;  /* 0x000000060e0e7892 */ /* 0x000fe4000f8ec03f */
[----:B------:R-:W-:Y:S01]  /*3930*/  ULOP3.LUT UR15, UR15, 0xa00, URZ, 0xc0, !UPT ;  /* 0x00000a000f0f7892 */ /* 0x000fe2000f8ec03f */
[----:B------:R-:W-:Y:S02]  /*3940*/  WARPGROUP.DEPBAR.LE gsb0, 0x0 ;  /* 0x00008000000079c5 */ /* 0x000fe40000010000 */
[----:B------:R-:W-:-:S06]  /*3950*/  WARPGROUP.ARRIVE ;  /* 0x00000000000079c5 */ /* 0x000fcc0000000000 */
[----:B------:R-:W-:Y:S01]  /*3960*/  HGMMA.64x64x16.F32 R24, gdesc[UR20], R24, gsb0 ;  /* 0x00e00000141879f0 */ /* 0x000fe20008000818 */
[----:B------:R-:W-:Y:S02]  /*3970*/  UIADD3 UR20, UR14, UR15, UR6 ;  /* 0x0000000f0e147290 */ /* 0x000fe4000fffe006 */
[----:B------:R-:W-:Y:S01]  /*3980*/  UIADD3 UR22, UR14, UR15, UR5 ;  /* 0x0000000f0e167290 */ /* 0x000fe2000fffe005 */
[----:B------:R-:W-:Y:S01]  /*3990*/  UMOV UR21, 0x40000040 ;  /* 0x4000004000157882 */ /* 0x000fe20000000000 */
[----:B------:R-:W-:Y:S01]  /*39a0*/  UMOV UR23, 0x40000040 ;  /* 0x4000004000177882 */ /* 0x000fe20000000000 */
[----:B------:R-:W-:Y:S02]  /*39b0*/  UIADD3 UR14, UR6, 0xa00, URZ ;  /* 0x00000a00060e7890 */ /* 0x000fe4000fffe03f */
[----:B------:R-:W-:Y:S01]  /*39c0*/  UIADD3 UR15, UR5, 0xa00, URZ ;  /* 0x00000a00050f7890 */ /* 0x000fe2000fffe03f */
        /* <DEDUP_REMOVED lines=87> */
[----:B------:R-:W-:Y:S02]  /*3f40*/  UMOV UR10, 0x1000 ;  /* 0x00001000000a7882 */ /* 0x000fe40000000000 */
[----:B------:R-:W-:-:S04]  /*3f50*/  USEL UR10, UR10, 0xf80, UP0 ;  /* 0x00000f800a0a7887 */ /* 0x000fc80008000000 */
[----:B------:R-:W-:Y:S01]  /*3f60*/  ULOP3.LUT UR10, UR10, 0x1e00, URZ, 0xc0, !UPT ;  /* 0x00001e000a0a7892 */ /* 0x000fe2000f8ec03f */
        /* <DEDUP_REMOVED lines=9> */
[----:B------:R-:W-:-:S04]  /*4000*/  USEL UR7, UR7, 0x3e, UP0 ;  /* 0x0000003e07077887 */ /* 0x000fc80008000000 */
        /* <DEDUP_REMOVED lines=8> */
[----:B------:R-:W-:Y:S01]  /*4090*/  ULDC UR5, c[0x0][0xad0] ;  /* 0x0002b40000057ab9 */ /* 0x000fe20000000800 */
[----:B------:R-:W-:Y:S01]  /*40a0*/  ULDC UR7, c[0x0][0xa80] ;  /* 0x0002a00000077ab9 */ /* 0x000fe20000000800 */
        /* <DEDUP_REMOVED lines=18> */
[----:B------:R-:W5:Y:S01]  /*41d0*/  MUFU.TANH R25, R25 ;  /* 0x0000001900197308 */ /* 0x000f620000002400 */
        /* <DEDUP_REMOVED lines=8> */
[----:B--2---:R-:W-:Y:S01]  /*4260*/  FSEL R24, R24, -INF , P1 ;  /* 0xff80000018187808 */ /* 0x004fe20000800000 */
[----:B------:R-:W-:Y:S01]  /*4270*/  FMUL.FTZ R48, R48, UR5 ;  /* 0x0000000530307c20 */ /* 0x000fe20008410000 */
[----:B------:R-:W-:Y:S01]  /*4280*/  FMUL.FTZ R42, R42, UR5 ;  /* 0x000000052a2a7c20 */ /* 0x000fe20008410000 */
[----:B------:R-:W-:Y:S01]  /*4290*/  FMUL.FTZ R49, R49, UR5 ;  /* 0x0000000531317c20 */ /* 0x000fe20008410000 */
[----:B------:R-:W-:Y:S01]  /*42a0*/  FMUL.FTZ R43, R43, UR5 ;  /* 0x000000052b2b7c20 */ /* 0x000fe20008410000 */
[----:B------:R-:W-:Y:S01]  /*42b0*/  FMUL.FTZ R52, R52, UR5 ;  /* 0x0000000534347c20 */ /* 0x000fe20008410000 */
[----:B------:R-:W-:Y:S01]  /*42c0*/  FMUL.FTZ R53, R53, UR5 ;  /* 0x0000000535357c20 */ /* 0x000fe20008410000 */
[----:B------:R-:W2:Y:S01]  /*42d0*/  MUFU.TANH R29, R29 ;  /* 0x0000001d001d7308 */ /* 0x000ea20000002400 */
[----:B-----5:R-:W-:Y:S01]  /*42e0*/  FSEL R25, R25, -INF , P2 ;  /* 0xff80000019197808 */ /* 0x020fe20001000000 */
[----:B------:R-:W-:Y:S01]  /*42f0*/  FMUL.FTZ R46, R46, UR5 ;  /* 0x000000052e2e7c20 */ /* 0x000fe20008410000 */
[----:B------:R-:W-:Y:S01]  /*4300*/  FMUL.FTZ R47, R47, UR5 ;  /* 0x000000052f2f7c20 */ /* 0x000fe20008410000 */
[----:B------:R-:W-:Y:S01]  /*4310*/  FMUL.FTZ R50, R50, UR5 ;  /* 0x0000000532327c20 */ /* 0x000fe20008410000 */
[----:B------:R-:W-:Y:S01]  /*4320*/  FMNMX.FTZ R7, R24, R25, !PT ;  /* 0x0000001918077209 */ /* 0x000fe20007810000 */
[----:B------:R-:W-:Y:S01]  /*4330*/  FMUL.FTZ R51, R51, UR5 ;  /* 0x0000000533337c20 */ /* 0x000fe20008410000 */
[----:B------:R-:W-:Y:S01]  /*4340*/  FMUL.FTZ R54, R54, UR5 ;  /* 0x0000000536367c20 */ /* 0x000fe20008410000 */
[----:B------:R-:W5:Y:S01]  /*4350*/  MUFU.TANH R32, R32 ;  /* 0x0000002000207308 */ /* 0x000f620000002400 */
[----:B0-----:R-:W-:Y:S01]  /*4360*/  FSEL R28, R28, -INF , P3 ;  /* 0xff8000001c1c7808 */ /* 0x001fe20001800000 */
[----:B------:R-:W-:-:S03]  /*4370*/  FMUL.FTZ R55, R55, UR5 ;  /* 0x0000000537377c20 */ /* 0x000fc60008410000 */
[----:B------:R-:W-:-:S03]  /*4380*/  FMNMX.FTZ R7, R28, R7, !PT ;  /* 0x000000071c077209 */ /* 0x000fc60007810000 */
[----:B------:R-:W0:Y:S01]  /*4390*/  MUFU.TANH R26, R26 ;  /* 0x0000001a001a7308 */ /* 0x000e220000002400 */
[----:B--2---:R-:W-:-:S04]  /*43a0*/  FSEL R10, R29, -INF , P4 ;  /* 0xff8000001d0a7808 */ /* 0x004fc80002000000 */
[----:B------:R-:W-:-:S03]  /*43b0*/  FMNMX.FTZ R7, R10, R7, !PT ;  /* 0x000000070a077209 */ /* 0x000fc60007810000 */
[----:B------:R-:W2:Y:S01]  /*43c0*/  MUFU.TANH R33, R33 ;  /* 0x0000002100217308 */ /* 0x000ea20000002400 */
[----:B-----5:R-:W-:-:S04]  /*43d0*/  FSEL R32, R32, -INF , P5 ;  /* 0xff80000020207808 */ /* 0x020fc80002800000 */
[----:B------:R-:W-:-:S03]  /*43e0*/  FMNMX.FTZ R7, R32, R7, !PT ;  /* 0x0000000720077209 */ /* 0x000fc60007810000 */
[----:B------:R-:W5:Y:S01]  /*43f0*/  MUFU.TANH R27, R27 ;  /* 0x0000001b001b7308 */ /* 0x000f620000002400 */
[----:B0-----:R-:W-:Y:S02]  /*4400*/  FSEL R26, R26, -INF , P1 ;  /* 0xff8000001a1a7808 */ /* 0x001fe40000800000 */
[----:B------:R-:W-:-:S05]  /*4410*/  ISETP.GT.AND P1, PT, R5, 0x18, PT ;  /* 0x000000180500780c */ /* 0x000fca0003f24270 */
[----:B------:R-:W0:Y:S01]  /*4420*/  MUFU.TANH R36, R36 ;  /* 0x0000002400247308 */ /* 0x000e220000002400 */
[----:B--2---:R-:W-:-:S04]  /*4430*/  FSEL R12, R33, -INF , P6 ;  /* 0xff800000210c7808 */ /* 0x004fc80003000000 */
[----:B------:R-:W-:-:S03]  /*4440*/  FMNMX.FTZ R7, R12, R7, !PT ;  /* 0x000000070c077209 */ /* 0x000fc60007810000 */
[----:B------:R-:W2:Y:S01]  /*4450*/  MUFU.TANH R30, R30 ;  /* 0x0000001e001e7308 */ /* 0x000ea20000002400 */
[----:B-----5:R-:W-:Y:S02]  /*4460*/  FSEL R27, R27, -INF , P2 ;  /* 0xff8000001b1b7808 */ /* 0x020fe40001000000 */
[----:B------:R-:W-:-:S05]  /*4470*/  ISETP.GT.AND P2, PT, R5, 0x19, PT ;  /* 0x000000190500780c */ /* 0x000fca0003f44270 */
[----:B------:R-:W5:Y:S01]  /*4480*/  MUFU.TANH R37, R37 ;  /* 0x0000002500257308 */ /* 0x000f620000002400 */
[----:B0-----:R-:W-:-:S04]  /*4490*/  FSEL R14, R36, -INF , P1 ;  /* 0xff800000240e7808 */ /* 0x001fc80000800000 */
[----:B------:R-:W-:-:S03]  /*44a0*/  FMNMX.FTZ R7, R14, R7, !PT ;  /* 0x000000070e077209 */ /* 0x000fc60007810000 */
[----:B------:R-:W0:Y:S01]  /*44b0*/  MUFU.TANH R31, R31 ;  /* 0x0000001f001f7308 */ /* 0x000e220000002400 */
[----:B--2---:R-:W-:Y:S02]  /*44c0*/  FSEL R30, R30, -INF , P3 ;  /* 0xff8000001e1e7808 */ /* 0x004fe40001800000 */
[----:B------:R-:W-:-:S05]  /*44d0*/  ISETP.GT.AND P3, PT, R5, 0x20, PT ;  /* 0x000000200500780c */ /* 0x000fca0003f64270 */
        /* <DEDUP_REMOVED lines=41> */
[----:B------:R-:W-:Y:S02]  /*4770*/  ISETP.GT.AND P4, PT, R5, 0x39, PT ;  /* 0x000000390500780c */ /* 0x000fe40003f84270 */
[----:B------:R-:W-:-:S03]  /*4780*/  FMNMX.FTZ R5, R26, R27, !PT ;  /* 0x0000001b1a057209 */ /* 0x000fc60007810000 */
[----:B------:R-:W0:Y:S01]  /*4790*/  MUFU.TANH R46, R46 ;  /* 0x0000002e002e7308 */ /* 0x000e220000002400 */
[----:B--2---:R-:W-:Y:S02]  /*47a0*/  FSEL R52, R52, -INF , P3 ;  /* 0xff80000034347808 */ /* 0x004fe40001800000 */
[----:B------:R-:W-:Y:S02]  /*47b0*/  FMNMX.FTZ R5, R30, R5, !PT ;  /* 0x000000051e057209 */ /* 0x000fe40007810000 */
[----:B------:R-:W-:Y:S02]  /*47c0*/  FMNMX.FTZ R7, R52, R7, !PT ;  /* 0x0000000734077209 */ /* 0x000fe40007810000 */
[----:B------:R-:W-:Y:S01]  /*47d0*/  FMNMX.FTZ R5, R56, R5, !PT ;  /* 0x0000000538057209 */ /* 0x000fe20007810000 */
[----:B------:R-:W2:Y:S01]  /*47e0*/  MUFU.TANH R47, R47 ;  /* 0x0000002f002f7308 */ /* 0x000ea20000002400 */
[----:B-----5:R-:W-:Y:S02]  /*47f0*/  FSEL R72, R53, -INF , P4 ;  /* 0xff80000035487808 */ /* 0x020fe40002000000 */
[----:B------:R-:W-:-:S02]  /*4800*/  FMNMX.FTZ R5, R34, R5, !PT ;  /* 0x0000000522057209 */ /* 0x000fc40007810000 */
[----:B------:R-:W-:Y:S02]  /*4810*/  FMNMX.FTZ R7, R72, R7, !PT ;  /* 0x0000000748077209 */ /* 0x000fe40007810000 */
[----:B------:R-:W-:Y:S01]  /*4820*/  FMNMX.FTZ R5, R36, R5, !PT ;  /* 0x0000000524057209 */ /* 0x000fe20007810000 */
[----:B------:R-:W5:Y:S01]  /*4830*/  MUFU.TANH R50, R50 ;  /* 0x0000003200327308 */ /* 0x000f620000002400 */
[----:B0-----:R-:W-:Y:S01]  /*4840*/  FSEL R46, R46, -INF , P5 ;  /* 0xff8000002e2e7808 */ /* 0x001fe20002800000 */
[----:B------:R-:W0:Y:S01]  /*4850*/  SHFL.BFLY PT, R4, R7, 0x2, 0x1f ;  /* 0x0c401f0007047f89 */ /* 0x000e2200000e0000 */
[----:B------:R-:W-:-:S04]  /*4860*/  FMNMX.FTZ R5, R38, R5, !PT ;  /* 0x0000000526057209 */ /* 0x000fc80007810000 */
[----:B------:R-:W-:Y:S01]  /*4870*/  FMNMX.FTZ R5, R40, R5, !PT ;  /* 0x0000000528057209 */ /* 0x000fe20007810000 */
[----:B------:R-:W-:Y:S01]  /*4880*/  MUFU.TANH R51, R51 ;  /* 0x0000003300337308 */ /* 0x000fe20000002400 */
[----:B--2---:R-:W-:Y:S02]  /*4890*/  FSEL R48, R47, -INF , P6 ;  /* 0xff8000002f307808 */ /* 0x004fe40003000000 */
[----:B------:R-:W-:-:S04]  /*48a0*/  FMNMX.FTZ R5, R42, R5, !PT ;  /* 0x000000052a057209 */ /* 0x000fc80007810000 */
[----:B------:R-:W-:Y:S01]  /*48b0*/  FMNMX.FTZ R5, R44, R5, !PT ;  /* 0x000000052c057209 */ /* 0x000fe20007810000 */
[----:B------:R-:W2:Y:S01]  /*48c0*/  MUFU.TANH R54, R54 ;  /* 0x0000003600367308 */ /* 0x000ea20000002400 */
[----:B-----5:R-:W-:Y:S02]  /*48d0*/  FSEL R50, R50, -INF , P1 ;  /* 0xff80000032327808 */ /* 0x020fe40000800000 */
[----:B------:R-:W-:-:S04]  /*48e0*/  FMNMX.FTZ R5, R46, R5, !PT ;  /* 0x000000052e057209 */ /* 0x000fc80007810000 */
[----:B------:R-:W-:Y:S01]  /*48f0*/  FMNMX.FTZ R5, R48, R5, !PT ;  /* 0x0000000530057209 */ /* 0x000fe20007810000 */
[----:B------:R-:W5:Y:S01]  /*4900*/  MUFU.TANH R55, R55 ;  /* 0x0000003700377308 */ /* 0x000f620000002400 */
[----:B0-----:R-:W-:Y:S01]  /*4910*/  FMNMX.FTZ R4, R7, R4, !PT ;  /* 0x0000000407047209 */ /* 0x001fe20007810000 */
[----:B------:R-:W-:Y:S01]  /*4920*/  IMAD.U32 R7, RZ, RZ, UR7 ;  /* 0x00000007ff077e24 */ /* 0x000fe2000f8e00ff */
[----:B------:R-:W-:Y:S01]  /*4930*/  FMNMX.FTZ R5, R50, R5, !PT ;  /* 0x0000000532057209 */ /* 0x000fe20007810000 */
[----:B------:R-:W-:Y:S02]  /*4940*/  ULOP3.LUT UR7, UR44, 0x2000000, URZ, 0xfc, !UPT ;  /* 0x020000002c077892 */ /* 0x000fe4000f8efc3f */
[----:B------:R-:W0:Y:S01]  /*4950*/  SHFL.BFLY PT, R9, R4, 0x1, 0x1f ;  /* 0x0c201f0004097f89 */ /* 0x000e2200000e0000 */
[----:B--2---:R-:W-:Y:S01]  /*4960*/  FSEL R54, R54, -INF , P3 ;  /* 0xff80000036367808 */ /* 0x004fe20001800000 */
[----:B------:R-:W-:-:S04]  /*4970*/  ULEA UR10, UR36, UR7, 0xc ;  /* 0x00000007240a7291 */ /* 0x000fc8000f8e603f */
[----:B------:R-:W-:Y:S01]  /*4980*/  UIADD3 UR14, UR10, 0x80, URZ ;  /* 0x000000800a0e7890 */ /* 0x000fe2000fffe03f */
[----:B-----5:R-:W-:Y:S02]  /*4990*/  FSEL R70, R55, -INF , P4 ;  /* 0xff80000037467808 */ /* 0x020fe40002000000 */
[----:B0-----:R-:W-:-:S04]  /*49a0*/  FMNMX.FTZ R4, R4, R9, !PT ;  /* 0x0000000904047209 */ /* 0x001fc80007810000 */
[C---:B------:R-:W-:Y:S01]  /*49b0*/  FSETP.NEU.FTZ.AND P5, PT, R4.reuse, -INF , PT ;  /* 0xff8000000400780b */ /* 0x040fe20003fbd000 */
[----:B-1-34-:R-:W-:-:S05]  /*49c0*/  FMUL.FTZ R6, R4, R7 ;  /* 0x0000000704067220 */ /* 0x01afca0000410000 */
[----:B------:R-:W-:-:S05]  /*49d0*/  FSEL R29, R6, RZ, P5 ;  /* 0x000000ff061d7208 */ /* 0x000fca0002800000 */
[-CC-:B------:R-:W-:Y:S01]  /*49e0*/  FFMA.FTZ R6, R24, R7.reuse, -R29.reuse ;  /* 0x0000000718067223 */ /* 0x180fe2000001081d */
[----:B------:R-:W-:Y:S01]  /*49f0*/  FSEL R24, R51, -INF , P2 ;  /* 0xff80000033187808 */ /* 0x000fe20001000000 */
[-CC-:B------:R-:W-:Y:S01]  /*4a00*/  FFMA.FTZ R8, R28, R7.reuse, -R29.reuse ;  /* 0x000000071c087223 */ /* 0x180fe2000001081d */
[-CC-:B------:R-:W-:Y:S01]  /*4a10*/  FFMA.FTZ R9, R25, R7.reuse, -R29.reuse ;  /* 0x0000000719097223 */ /* 0x180fe2000001081d */
[--C-:B------:R-:W-:Y:S01]  /*4a20*/  FFMA.FTZ R11, R10, R7, -R29.reuse ;  /* 0x000000070a0b7223 */ /* 0x100fe2000001081d */
[----:B------:R-:W-:Y:S01]  /*4a30*/  FMNMX.FTZ R5, R24, R5, !PT ;  /* 0x0000000518057209 */ /* 0x000fe20007810000 */
        /* <DEDUP_REMOVED lines=10> */
[-CC-:B------:R-:W-:Y:S01]  /*4ae0*/  FFMA.FTZ R154, R66, R7.reuse, -R29.reuse ;  /* 0x00000007429a7223 */ /* 0x180fe2000001081d */
[-CC-:B------:R-:W-:Y:S01]  /*4af0*/  FFMA.FTZ R173, R68, R7.reuse, -R29.reuse ;  /* 0x0000000744ad7223 */ /* 0x180fe2000001081d */
[----:B------:R-:W0:Y:S01]  /*4b00*/  SHFL.BFLY PT, R28, R5, 0x2, 0x1f ;  /* 0x0c401f00051c7f89 */ /* 0x000e2200000e0000 */
[-CC-:B------:R-:W-:Y:S01]  /*4b10*/  FFMA.FTZ R172, R52, R7.reuse, -R29.reuse ;  /* 0x0000000734ac7223 */ /* 0x180fe2000001081d */
[----:B------:R-:W-:Y:S01]  /*4b20*/  FFMA.FTZ R175, R72, R7, -R29 ;  /* 0x0000000748af7223 */ /* 0x000fe2000001081d */
[----:B------:R-:W-:Y:S01]  /*4b30*/  MUFU.EX2 R6, R6 ;  /* 0x0000000600067308 */ /* 0x000fe20000000800 */
[----:B------:R-:W-:-:S07]  /*4b40*/  ISETP.GE.AND P2, PT, R152, 0x41, PT ;  /* 0x000000419800780c */ /* 0x000fce0003f46270 */
[----:B------:R-:W1:Y:S08]  /*4b50*/  MUFU.EX2 R9, R9 ;  /* 0x0000000900097308 */ /* 0x000e700000000800 */
[----:B------:R-:W-:Y:S01]  /*4b60*/  MUFU.EX2 R8, R8 ;  /* 0x0000000800087308 */ /* 0x000fe20000000800 */
[----:B0-----:R-:W-:-:S07]  /*4b70*/  FMNMX.FTZ R28, R5, R28, !PT ;  /* 0x0000001c051c7209 */ /* 0x001fce0007810000 */
[----:B------:R-:W0:Y:S01]  /*4b80*/  MUFU.EX2 R11, R11 ;  /* 0x0000000b000b7308 */ /* 0x000e220000000800 */
[----:B-1----:R-:W-:Y:S01]  /*4b90*/  F2FP.F16.F32.PACK_AB R156, R9, R6 ;  /* 0x00000006099c723e */ /* 0x002fe200000000ff */
[----:B------:R-:W1:Y:S01]  /*4ba0*/  SHFL.BFLY PT, R5, R28, 0x1, 0x1f ;  /* 0x0c201f001c057f89 */ /* 0x000e6200000e0000 */
[----:B------:R-:W-:-:S05]  /*4bb0*/  FADD.FTZ R9, R6, R9 ;  /* 0x0000000906097221 */ /* 0x000fca0000010000 */
[----:B------:R-:W-:Y:S08]  /*4bc0*/  MUFU.EX2 R10, R10 ;  /* 0x0000000a000a7308 */ /* 0x000ff00000000800 */
[----:B------:R-:W2:Y:S01]  /*4bd0*/  MUFU.EX2 R13, R13 ;  /* 0x0000000d000d7308 */ /* 0x000ea20000000800 */
[----:B0-----:R-:W-:Y:S01]  /*4be0*/  F2FP.F16.F32.PACK_AB R158, R11, R8 ;  /* 0x000000080b9e723e */ /* 0x001fe200000000ff */
[----:B------:R-:W-:-:S04]  /*4bf0*/  FADD.FTZ R8, R8, R9 ;  /* 0x0000000908087221 */ /* 0x000fc80000010000 */
[----:B------:R-:W-:Y:S02]  /*4c00*/  FADD.FTZ R11, R11, R8 ;  /* 0x000000080b0b7221 */ /* 0x000fe40000010000 */
[----:B------:R-:W-:Y:S01]  /*4c10*/  MUFU.EX2 R12, R12 ;  /* 0x0000000c000c7308 */ /* 0x000fe20000000800 */
[----:B-1----:R-:W-:-:S04]  /*4c20*/  FMNMX.FTZ R5, R28, R5, !PT ;  /* 0x000000051c057209 */ /* 0x002fc80007810000 */
[C---:B------:R-:W-:Y:S01]  /*4c30*/  FSETP.NEU.FTZ.AND P1, PT, R5.reuse, -INF , PT ;  /* 0xff8000000500780b */ /* 0x040fe20003f3d000 */
[-C--:B------:R-:W-:Y:S02]  /*4c40*/  FMUL.FTZ R25, R5, R7.reuse ;  /* 0x0000000705197220 */ /* 0x080fe40000410000 */
[----:B------:R-:W0:Y:S01]  /*4c50*/  MUFU.EX2 R15, R15 ;  /* 0x0000000f000f7308 */ /* 0x000e220000000800 */
[----:B--2---:R-:W-:Y:S01]  /*4c60*/  F2FP.F16.F32.PACK_AB R160, R13, R10 ;  /* 0x0000000a0da0723e */ /* 0x004fe200000000ff */
[----:B------:R-:W-:Y:S01]  /*4c70*/  FADD.FTZ R10, R10, R11 ;  /* 0x0000000b0a0a7221 */ /* 0x000fe20000010000 */
[----:B------:R-:W-:Y:S02]  /*4c80*/  FSEL R25, R25, RZ, P1 ;  /* 0x000000ff19197208 */ /* 0x000fe40000800000 */
[----:B------:R-:W-:Y:S01]  /*4c90*/  ISETP.NE.AND P1, PT, R57, RZ, PT ;  /* 0x000000ff3900720c */ /* 0x000fe20003f25270 */
[----:B------:R-:W-:Y:S02]  /*4ca0*/  FADD.FTZ R13, R13, R10 ;  /* 0x0000000a0d0d7221 */ /* 0x000fe40000010000 */
[----:B------:R-:W-:Y:S01]  /*4cb0*/  MUFU.EX2 R14, R14 ;  /* 0x0000000e000e7308 */ /* 0x000fe20000000800 */
[-CC-:B------:R-:W-:Y:S01]  /*4cc0*/  FFMA.FTZ R195, R24, R7.reuse, -R25.reuse ;  /* 0x0000000718c37223 */ /* 0x180fe20000010819 */
        /* <DEDUP_REMOVED lines=8> */
[----:B------:R-:W-:Y:S01]  /*4d50*/  FFMA.FTZ R182, R42, R7, -R25 ;  /* 0x000000072ab67223 */ /* 0x000fe20000010819 */
[----:B------:R-:W-:-:S02]  /*4d60*/  @!P1 VIADD R24, R3, 0x38840 ;  /* 0x0003884003189836 */ /* 0x000fc40000000000 */
[-CC-:B------:R-:W-:Y:S01]  /*4d70*/  FFMA.FTZ R191, R44, R7.reuse, -R25.reuse ;  /* 0x000000072cbf7223 */ /* 0x180fe20000010819 */
[-CC-:B------:R-:W-:Y:S01]  /*4d80*/  FFMA.FTZ R192, R46, R7.reuse, -R25.reuse ;  /* 0x000000072ec07223 */ /* 0x180fe20000010819 */
[-CC-:B------:R-:W-:Y:S01]  /*4d90*/  FFMA.FTZ R193, R48, R7.reuse, -R25.reuse ;  /* 0x0000000730c17223 */ /* 0x180fe20000010819 */
[-CC-:B------:R-:W-:Y:S01]  /*4da0*/  FFMA.FTZ R194, R50, R7.reuse, -R25.reuse ;  /* 0x0000000732c27223 */ /* 0x180fe20000010819 */
[----:B------:R-:W-:Y:S01]  /*4db0*/  @!P1 PRMT R24, RZ, 0x654, R24 ;  /* 0x00000654ff189816 */ /* 0x000fe20000000018 */
[-CC-:B------:R-:W-:Y:S01]  /*4dc0*/  FFMA.FTZ R196, R54, R7.reuse, -R25.reuse ;  /* 0x0000000736c47223 */ /* 0x180fe20000010819 */
[----:B------:R-:W-:Y:S01]  /*4dd0*/  FFMA.FTZ R197, R70, R7, -R25 ;  /* 0x0000000746c57223 */ /* 0x000fe20000010819 */
[----:B------:R-:W-:Y:S01]  /*4de0*/  MUFU.EX2 R174, R174 ;  /* 0x000000ae00ae7308 */ /* 0x000fe20000000800 */
[----:B------:R1:W-:Y:S01]  /*4df0*/  @!P1 SYNCS.ARRIVE.TRANS64.RED.A1T0 RZ, [R24+URZ], RZ ;  /* 0x000000ff18ff99a7 */ /* 0x0003e2000810043f */
[----:B0-----:R-:W-:Y:S01]  /*4e00*/  F2FP.F16.F32.PACK_AB R162, R15, R12 ;  /* 0x0000000c0fa2723e */ /* 0x001fe200000000ff */
[----:B------:R-:W-:Y:S01]  /*4e10*/  FADD.FTZ R12, R12, R13 ;  /* 0x0000000d0c0c7221 */ /* 0x000fe20000010000 */
[----:B------:R-:W-:-:S03]  /*4e20*/  @!P1 VIADD R3, R3, 0x38860 ;  /* 0x0003886003039836 */ /* 0x000fc60000000000 */
[----:B------:R-:W-:Y:S01]  /*4e30*/  FADD.FTZ R15, R15, R12 ;  /* 0x0000000c0f0f7221 */ /* 0x000fe20000010000 */
[----:B------:R-:W0:Y:S01]  /*4e40*/  MUFU.EX2 R177, R177 ;  /* 0x000000b100b17308 */ /* 0x000e220000000800 */
[----:B------:R-:W-:-:S07]  /*4e50*/  @!P1 PRMT R3, RZ, 0x654, R3 ;  /* 0x00000654ff039816 */ /* 0x000fce0000000003 */
[----:B------:R-:W-:Y:S08]  /*4e60*/  MUFU.EX2 R176, R176 ;  /* 0x000000b000b07308 */ /* 0x000ff00000000800 */
[----:B------:R-:W2:Y:S01]  /*4e70*/  MUFU.EX2 R179, R179 ;  /* 0x000000b300b37308 */ /* 0x000ea20000000800 */
[----:B0-----:R-:W-:Y:S01]  /*4e80*/  F2FP.F16.F32.PACK_AB R157, R177, R174 ;  /* 0x000000aeb19d723e */ /* 0x001fe200000000ff */
[----:B------:R-:W-:-:S06]  /*4e90*/  FADD.FTZ R177, R174, R177 ;  /* 0x000000b1aeb17221 */ /* 0x000fcc0000010000 */
[----:B------:R-:W-:Y:S08]  /*4ea0*/  MUFU.EX2 R178, R178 ;  /* 0x000000b200b27308 */ /* 0x000ff00000000800 */
[----:B------:R-:W0:Y:S01]  /*4eb0*/  MUFU.EX2 R181, R181 ;  /* 0x000000b500b57308 */ /* 0x000e220000000800 */
[----:B--2---:R-:W-:Y:S01]  /*4ec0*/  F2FP.F16.F32.PACK_AB R159, R179, R176 ;  /* 0x000000b0b39f723e */ /* 0x004fe200000000ff */
[----:B------:R-:W-:Y:S01]  /*4ed0*/  BAR.SYNC.DEFER_BLOCKING 0xf, 0x100 ;  /* 0x03c4000000007b1d */ /* 0x000fe20000010000 */
[----:B------:R-:W-:-:S04]  /*4ee0*/  FADD.FTZ R176, R176, R177 ;  /* 0x000000b1b0b07221 */ /* 0x000fc80000010000 */
[----:B------:R-:W-:Y:S01]  /*4ef0*/  FADD.FTZ R179, R179, R176 ;  /* 0x000000b0b3b37221 */ /* 0x000fe20000010000 */
[----:B------:R-:W-:Y:S08]  /*4f00*/  MUFU.EX2 R180, R180 ;  /* 0x000000b400b47308 */ /* 0x000ff00000000800 */
[----:B------:R-:W2:Y:S01]  /*4f10*/  MUFU.EX2 R183, R183 ;  /* 0x000000b700b77308 */ /* 0x000ea20000000800 */
[----:B0-----:R-:W-:Y:S01]  /*4f20*/  F2FP.F16.F32.PACK_AB R161, R181, R178 ;  /* 0x000000b2b5a1723e */ /* 0x001fe200000000ff */
[----:B------:R-:W-:-:S04]  /*4f30*/  FADD.FTZ R178, R178, R179 ;  /* 0x000000b3b2b27221 */ /* 0x000fc80000010000 */
[----:B------:R-:W-:Y:S02]  /*4f40*/  FADD.FTZ R181, R181, R178 ;  /* 0x000000b2b5b57221 */ /* 0x000fe40000010000 */
[----:B------:R-:W0:Y:S01]  /*4f50*/  MUFU.EX2 R21, R21 ;  /* 0x0000001500157308 */ /* 0x000e220000000800 */
[----:B------:R3:W-:Y:S07]  /*4f60*/  STSM.16.M88.4 [R23+0x36400], R156 ;  /* 0x0364009c17007844 */ /* 0x0007ee0000000200 */
[----:B------:R-:W-:Y:S01]  /*4f70*/  MUFU.EX2 R20, R20 ;  /* 0x0000001400147308 */ /* 0x000fe20000000800 */
[----:B--2---:R-:W-:Y:S01]  /*4f80*/  F2FP.F16.F32.PACK_AB R163, R183, R180 ;  /* 0x000000b4b7a3723e */ /* 0x004fe200000000ff */
[----:B------:R-:W-:-:S04]  /*4f90*/  FADD.FTZ R180, R180, R181 ;  /* 0x000000b5b4b47221 */ /* 0x000fc80000010000 */
[----:B------:R3:W-:Y:S01]  /*4fa0*/  STSM.16.M88.4 [R22], R160 ;  /* 0x000000a016007844 */ /* 0x0007e20000000200 */
[----:B------:R-:W-:Y:S01]  /*4fb0*/  FADD.FTZ R183, R183, R180 ;  /* 0x000000b4b7b77221 */ /* 0x000fe20000010000 */
[----:B------:R-:W2:Y:S01]  /*4fc0*/  MUFU.EX2 R155, R155 ;  /* 0x0000009b009b7308 */ /* 0x000ea20000000800 */
[----:B0-----:R-:W-:Y:S01]  /*4fd0*/  F2FP.F16.F32.PACK_AB R164, R21, R14 ;  /* 0x0000000e15a4723e */ /* 0x001fe200000000ff */
[----:B------:R-:W-:-:S04]  /*4fe0*/  FADD.FTZ R14, R14, R15 ;  /* 0x0000000f0e0e7221 */ /* 0x000fc80000010000 */
[----:B------:R-:W-:Y:S02]  /*4ff0*/  FADD.FTZ R21, R21, R14 ;  /* 0x0000000e15157221 */ /* 0x000fe40000010000 */
[----:B------:R-:W-:Y:S08]  /*5000*/  MUFU.EX2 R182, R182 ;  /* 0x000000b600b67308 */ /* 0x000ff00000000800 */
[----:B------:R-:W0:Y:S01]  /*5010*/  MUFU.EX2 R191, R191 ;  /* 0x000000bf00bf7308 */ /* 0x000e220000000800 */
[----:B--2---:R-:W-:Y:S01]  /*5020*/  F2FP.F16.F32.PACK_AB R166, R155, R20 ;  /* 0x000000149ba6723e */ /* 0x004fe200000000ff */
[----:B------:R-:W-:-:S04]  /*5030*/  FADD.FTZ R20, R20, R21 ;  /* 0x0000001514147221 */ /* 0x000fc80000010000 */
[----:B------:R-:W-:Y:S02]  /*5040*/  FADD.FTZ R155, R155, R20 ;  /* 0x000000149b9b7221 */ /* 0x000fe40000010000 */
[----:B------:R-:W-:Y:S08]  /*5050*/  MUFU.EX2 R192, R192 ;  /* 0x000000c000c07308 */ /* 0x000ff00000000800 */
        /* <DEDUP_REMOVED lines=8> */
[----:B------:R3:W-:Y:S01]  /*50e0*/  STSM.16.M88.4 [R185], R164 ;  /* 0x000000a4b9007844 */ /* 0x0007e20000000200 */
[----:B------:R-:W-:Y:S01]  /*50f0*/  FADD.FTZ R193, R193, R192 ;  /* 0x000000c0c1c17221 */ /* 0x000fe20000010000 */
        /* <DEDUP_REMOVED lines=8> */
[----:B------:R-:W-:-:S06]  /*5180*/  FADD.FTZ R172, R172, R173 ;  /* 0x000000adacac7221 */ /* 0x000fcc0000010000 */
[----:B------:R-:W2:Y:S08]  /*5190*/  MUFU.EX2 R196, R196 ;  /* 0x000000c400c47308 */ /* 0x000eb00000000800 */
[----:B------:R-:W4:Y:S01]  /*51a0*/  MUFU.EX2 R197, R197 ;  /* 0x000000c500c57308 */ /* 0x000f220000000800 */
[----:B0-----:R-:W-:Y:S01]  /*51b0*/  F2FP.F16.F32.PACK_AB R169, R195, R194 ;  /* 0x000000c2c3a9723e */ /* 0x001fe200000000ff */
[----:B------:R-:W-:-:S04]  /*51c0*/  FADD.FTZ R194, R194, R193 ;  /* 0x000000c1c2c27221 */ /* 0x000fc80000010000 */
[----:B------:R-:W-:-:S04]  /*51d0*/  FADD.FTZ R195, R195, R194 ;  /* 0x000000c2c3c37221 */ /* 0x000fc80000010000 */
[----:B--2---:R-:W-:Y:S01]  /*51e0*/  FADD.FTZ R6, R196, R195 ;  /* 0x000000c3c4067221 */ /* 0x004fe20000010000 */
[----:B----4-:R-:W-:-:S03]  /*51f0*/  F2FP.F16.F32.PACK_AB R171, R197, R196 ;  /* 0x000000c4c5ab723e */ /* 0x010fc600000000ff */
[----:B------:R-:W-:Y:S02]  /*5200*/  FADD.FTZ R6, R197, R6 ;  /* 0x00000006c5067221 */ /* 0x000fe40000010000 */
[----:B------:R3:W-:Y:S01]  /*5210*/  STSM.16.M88.4 [R184], R168 ;  /* 0x000000a8b8007844 */ /* 0x0007e20000000200 */
[----:B-1----:R-:W-:-:S06]  /*5220*/  WARPGROUP.ARRIVE ;  /* 0x00000000000079c5 */ /* 0x002fcc0000000000 */
[----:B------:R-:W-:Y:S01]  /*5230*/  HGMMA.64x256x16.F32 R24, R156, gdesc[UR8].tnspB, RZ, !UPT, gsb0 ;  /* 0x43e000089c187df0 */ /* 0x000fe2000c0008ff */
[----:B------:R-:W-:Y:S02]  /*5240*/  UMOV UR11, 0x40000040 ;  /* 0x40000040000b7882 */ /* 0x000fe40000000000 */
[----:B------:R-:W-:Y:S02]  /*5250*/  WARPGROUP.DEPBAR.LE gsb0, 0x0 ;  /* 0x00008000000079c5 */ /* 0x000fe40000010000 */
[----:B------:R-:W-:-:S15]  /*5260*/  WARPGROUP.ARRIVE ;  /* 0x00000000000079c5 */ /* 0x000fde0000000000 */
[----:B------:R-:W-:-:S08]  /*5270*/  NOP ;  /* 0x0000000000007918 */ /* 0x000fd00000000000 */
[----:B------:R-:W-:Y:S01]  /*5280*/  HGMMA.64x256x16.F32 R24, R160, gdesc[UR12].tnspB, R24, gsb0 ;  /* 0x43e0000ca0187df0 */ /* 0x000fe20008000818 */
[----:B------:R-:W-:Y:S01]  /*5290*/  UIADD3 UR14, UR10, 0x100, URZ ;  /* 0x000001000a0e7890 */ /* 0x000fe2000fffe03f */
[----:B------:R-:W-:Y:S01]  /*52a0*/  UMOV UR15, 0x40000040 ;  /* 0x40000040000f7882 */ /* 0x000fe20000000000 */
[----:B------:R-:W-:Y:S01]  /*52b0*/  UIADD3 UR10, UR10, 0x180, URZ ;  /* 0x000001800a0a7890 */ /* 0x000fe2000fffe03f */
[----:B------:R-:W-:Y:S02]  /*52c0*/  WARPGROUP.DEPBAR.LE gsb0, 0x0 ;  /* 0x00008000000079c5 */ /* 0x000fe40000010000 */
[----:B------:R-:W-:-:S15]  /*52d0*/  WARPGROUP.ARRIVE ;  /* 0x00000000000079c5 */ /* 0x000fde0000000000 */
[----:B------:R-:W-:-:S07]  /*52e0*/  NOP ;  /* 0x0000000000007918 */ /* 0x000fce0000000000 */
[----:B------:R-:W-:Y:S03]  /*52f0*/  HGMMA.64x256x16.F32 R24, R164, gdesc[UR12].tnspB, R24, gsb0 ;  /* 0x43e0000ca4187df0 */ /* 0x000fe60008000818 */
        /* <DEDUP_REMOVED lines=10> */
[----:B0-----:R-:W0:Y:S02]  /*53a0*/  FENCE.VIEW.ASYNC.S ;  /* 0x00000000000073c6 */ /* 0x001e240000000000 */
[----:B0-----:R-:W-:Y:S01]  /*53b0*/  NOP ;  /* 0x0000000000007918 */ /* 0x001fe20000000000 */
[----:B------:R-:W-:Y:S06]  /*53c0*/  BAR.ARV 0xe, 0x100 ;  /* 0x0384000000007b1d */ /* 0x000fec0000002000 */
[----:B------:R0:W-:Y:S02]  /*53d0*/  @!P1 SYNCS.ARRIVE.TRANS64.RED.A1T0 RZ, [R3+URZ], RZ ;  /* 0x000000ff03ff99a7 */ /* 0x0001e4000810043f */
[----:B0-----:R-:W-:Y:S01]  /*53e0*/  FADD.FTZ R3, R175, R172 ;  /* 0x000000acaf037221 */ /* 0x001fe20000010000 */
[----:B---3--:R-:W-:Y:S06]  /*53f0*/  @!P2 BRA `(.L_x_211) ;  /* 0x0000002c007ca947 */ /* 0x008fec0003800000 */
[----:B------:R-:W-:Y:S01]  /*5400*/  VIADD R8, R153, 0xfffffffe ;  /* 0xfffffffe99087836 */ /* 0x000fe20000000000 */
[----:B------:R-:W-:Y:S01]  /*5410*/  UMOV UR24, UR36 ;  /* 0x0000002400187c82 */ /* 0x000fe20008000000 */
[----:B------:R-:W-:Y:S02]  /*5420*/  IMAD.MOV.U32 R10, RZ, RZ, R5 ;  /* 0x000000ffff0a7224 */ /* 0x000fe400078e0005 */
[----:B------:R-:W-:-:S07]  /*5430*/  IMAD.MOV.U32 R11, RZ, RZ, R4 ;  /* 0x000000ffff0b7224 */ /* 0x000fce00078e0004 */
.L_x_220:
[----:B------:R-:W-:Y:S01]  /*5440*/  UIADD3 UR36, UR24, 0x1, URZ ;  /* 0x0000000118247890 */ /* 0x000fe2000fffe03f */
[C---:B------:R-:W-:Y:S01]  /*5450*/  ISETP.GT.AND P2, PT, R8.reuse, RZ, PT ;  /* 0x000000ff0800720c */ /* 0x040fe20003f44270 */
[----:B------:R-:W-:Y:S02]  /*5460*/  VIADD R8, R8, 0xffffffff ;  /* 0xffffffff08087836 */ /* 0x000fe40000000000 */
[----:B------:R-:W-:-:S04]  /*5470*/  UISETP.NE.AND UP0, UPT, UR36, 0x2, UPT ;  /* 0x000000022400788c */ /* 0x000fc8000bf05270 */
[----:B------:R-:W-:Y:S02]  /*5480*/  USEL UR5, URZ, 0x1, UP0 ;  /* 0x000000013f057887 */ /* 0x000fe40008000000 */
[----:B------:R-:W-:-:S04]  /*5490*/  USEL UR36, UR36, URZ, UP0 ;  /* 0x0000003f24247287 */ /* 0x000fc80008000000 */
[----:B------:R-:W-:Y:S01]  /*54a0*/  LOP3.LUT R2, R2, UR5, RZ, 0x3c, !PT ;  /* 0x0000000502027c12 */ /* 0x000fe2000f8e3cff */
[----:B0-----:R-:W-:Y:S07]  /*54b0*/  @P0 BRA `(.L_x_212) ;  /* 0x0000000000040947 */ /* 0x001fee0003800000 */
[----:B------:R-:W-:Y:S01]  /*54c0*/  BPT.TRAP 0x1 ;  /* 0x000000040000795c */ /* 0x000fe20000300000 */
.L_x_212:
[----:B------:R-:W-:Y:S01]  /*54d0*/  ULEA UR5, UR36, UR37, 0x3 ;  /* 0x0000002524057291 */ /* 0x000fe2000f8e183f */
[----:B------:R-:W-:-:S08]  /*54e0*/  SHF.L.U32 R4, R2, 0x1f, RZ ;  /* 0x0000001f02047819 */ /* 0x000fd000000006ff */
[----:B------:R0:W1:Y:S01]  /*54f0*/  SYNCS.PHASECHK.TRANS64.TRYWAIT P3, [UR5+0x38830], R4 ;  /* 0x03883004ff0075a7 */ /* 0x0000620008060145 */
[----:B------:R-:W-:Y:S05]  /*5500*/  @P0 BRA `(.L_x_213) ;  /* 0x0000000000040947 */ /* 0x000fea0003800000 */
[----:B------:R-:W-:Y:S01]  /*5510*/  BPT.TRAP 0x1 ;  /* 0x000000040000795c */ /* 0x000fe20000300000 */
.L_x_213:
[----:B-1----:R-:W-:Y:S05]  /*5520*/  @P3 BRA `(.L_x_214) ;  /* 0x0000000000083947 */ /* 0x002fea0003800000 */
[----:B------:R-:W1:Y:S02]  /*5530*/  SYNCS.PHASECHK.TRANS64.TRYWAIT P3, [UR5+0x38830], R4 ;  /* 0x03883004ff0075a7 */ /* 0x000e640008060145 */
[----:B-1----:R-:W-:Y:S05]  /*5540*/  @!P3 BRA `(.L_x_215) ;  /* 0x000000b4001cb947 */ /* 0x002fea0003800000 */
.L_x_214:
        /* <DEDUP_REMOVED lines=26> */
[----:B------:R-:W-:Y:S05]  /*56f0*/  @P0 BRA `(.L_x_216) ;  /* 0x0000000000040947 */ /* 0x000fea0003800000 */
[----:B------:R-:W-:Y:S01]  /*5700*/  BPT.TRAP 0x1 ;  /* 0x000000040000795c */ /* 0x000fe20000300000 */
.L_x_216:
[----:B------:R2:W3:Y:S01]  /*5710*/  SYNCS.PHASECHK.TRANS64.TRYWAIT P3, [UR5+0x38850], R4 ;  /* 0x03885004ff0075a7 */ /* 0x0004e20008060145 */
[----:B------:R-:W-:Y:S05]  /*5720*/  @P0 BRA `(.L_x_217) ;  /* 0x0000000000040947 */ /* 0x000fea0003800000 */
[----:B------:R-:W-:Y:S01]  /*5730*/  BPT.TRAP 0x1 ;  /* 0x000000040000795c */ /* 0x000fe20000300000 */
.L_x_217:
[----:B---3--:R-:W-:Y:S05]  /*5740*/  @P3 BRA `(.L_x_218) ;  /* 0x0000000000083947 */ /* 0x008fea0003800000 */
[----:B------:R-:W3:Y:S02]  /*5750*/  SYNCS.PHASECHK.TRANS64.TRYWAIT P3, [UR5+0x38850], R4 ;  /* 0x03885004ff0075a7 */ /* 0x000ee40008060145 */
[----:B---3--:R-:W-:Y:S05]  /*5760*/  @!P3 BRA `(.L_x_219) ;  /* 0x000000b000acb947 */ /* 0x008fea0003800000 */
.L_x_218:
[----:B------:R-:W-:Y:S01]  /*5770*/  UIADD3 UR10, UR37, 0x26400, URZ ;  /* 0x00026400250a7890 */ /* 0x000fe2000fffe03f */
[----:B------:R-:W-:Y:S01]  /*5780*/  WARPGROUP.ARRIVE ;  /* 0x00000000000079c5 */ /* 0x000fe20000000000 */
[----:B------:R-:W-:-:S05]  /*5790*/  UIADD3 UR14, UR6, 0x6, URZ ;  /* 0x00000006060e7890 */ /* 0x000fca000fffe03f */
[----:B-1----:R-:W1:Y:S01]  /*57a0*/  S2R R5, SR_TID.X ;  /* 0x0000000000057919 */ /* 0x002e620000002100 */
[----:B------:R-:W-:Y:S01]  /*57b0*/  USHF.R.U32.HI UR10, URZ, 0x4, UR10 ;  /* 0x000000043f0a7899 */ /* 0x000fe2000801160a */
[----:B------:R-:W-:Y:S01]  /*57c0*/  IMAD.U32 R197, RZ, RZ, UR5 ;  /* 0x00000005ffc57e24 */ /* 0x000fe2000f8e00ff */
[----:B------:R-:W-:Y:S02]  /*57d0*/  UIADD3 UR11, UR6, 0x200, URZ ;  /* 0x00000200060b7890 */ /* 0x000fe4000fffe03f */
[----:B------:R-:W-:Y:S02]  /*57e0*/  ULOP3.LUT UR15, UR10, 0x3fff, URZ, 0xc0, !UPT ;  /* 0x00003fff0a0f7892 */ /* 0x000fe4000f8ec03f */
[----:B------:R-:W-:Y:S02]  /*57f0*/  ULEA UR10, UR36, UR4, 0xc ;  /* 0x00000004240a7291 */ /* 0x000fe4000f8e603f */
[----:B------:R-:W-:Y:S01]  /*5800*/  ULOP3.LUT UR6, UR15, 0x10000, URZ, 0xfc, !UPT ;  /* 0x000100000f067892 */ /* 0x000fe2000f8efc3f */
[----:B------:R-:W-:Y:S01]  /*5810*/  UMOV UR23, 0x40000040 ;  /* 0x4000004000177882 */ /* 0x000fe20000000000 */
[----:B------:R-:W-:Y:S01]  /*5820*/  UMOV UR21, 0x40000040 ;  /* 0x4000004000157882 */ /* 0x000fe20000000000 */
[----:B------:R-:W-:-:S02]  /*5830*/  UIADD3 UR18, UR10, 0x800, URZ ;  /* 0x000008000a127890 */ /* 0x000fc4000fffe03f */
[----:B------:R-:W-:Y:S02]  /*5840*/  UMOV UR22, UR10 ;  /* 0x0000000a00167c82 */ /* 0x000fe40008000000 */
[----:B------:R-:W-:Y:S01]  /*5850*/  UMOV UR20, UR6 ;  /* 0x0000000600147c82 */ /* 0x000fe20008000000 */
[----:B------:R-:W-:Y:S01]  /*5860*/  UIADD3 UR19, UR6, 0x800, URZ ;  /* 0x0000080006137890 */ /* 0x000fe2000fffe03f */
[----:B------:R-:W-:Y:S01]  /*5870*/  HGMMA.64x64x16.F32 R152, gdesc[UR20], R152, gsb0 ;  /* 0x00e00000149879f0 */ /* 0x000fe20008000898 */
[----:B------:R-:W-:Y:S02]  /*5880*/  UIADD3 UR22, UR10, 0x2, URZ ;  /* 0x000000020a167890 */ /* 0x000fe4000fffe03f */
[----:B------:R-:W-:Y:S01]  /*5890*/  UIADD3 UR20, UR6, 0x2, URZ ;  /* 0x0000000206147890 */ /* 0x000fe2000fffe03f */
[----:B------:R-:W-:Y:S01]  /*58a0*/  UMOV UR23, 0x40000040 ;  /* 0x4000004000177882 */ /* 0x000fe20000000000 */
[----:B------:R-:W-:Y:S01]  /*58b0*/  UMOV UR21, 0x40000040 ;  /* 0x4000004000157882 */ /* 0x000fe20000000000 */
[----:B-1----:R-:W-:-:S05]  /*58c0*/  SHF.R.U32.HI R5, RZ, 0x7, R5 ;  /* 0x00000007ff057819 */ /* 0x002fca0000011605 */
[----:B0-2---:R-:W0:Y:S01]  /*58d0*/  SHFL.IDX PT, R4, R5, RZ, 0x1f ;  /* 0x00001fff05047589 */ /* 0x005e2200000e0000 */
        /* <DEDUP_REMOVED lines=10> */
[----:B------:R-:W-:Y:S01]  /*5980*/  UIADD3 UR22, UR10, 0x6, URZ ;  /* 0x000000060a167890 */ /* 0x000fe2000fffe03f */
[----:B------:R-:W-:Y:S01]  /*5990*/  UMOV UR20, UR14 ;  /* 0x0000000e00147c82 */ /* 0x000fe20008000000 */
        /* <DEDUP_REMOVED lines=9> */
[----:B0-----:R-:W-:-:S13]  /*5a30*/  R2UR UR11, R4 ;  /* 0x00000000040b72ca */ /* 0x001fda00000e0000 */
        /* <DEDUP_REMOVED lines=226> */
[----:B------:R-:W-:Y:S01]  /*6860*/  UMOV UR11, 0x40000040 ;  /* 0x40000040000b7882 */ /* 0x000fe20000000000 */
        /* <DEDUP_REMOVED lines=18> */
[----:B------:R-:W1:Y:S01]  /*6990*/  MUFU.TANH R194, R194 ;  /* 0x000000c200c27308 */ /* 0x000e620000002400 */
[----:B------:R-:W-:Y:S01]  /*69a0*/  FMUL.FTZ R153, R180, UR10 ;  /* 0x0000000ab4997c20 */ /* 0x000fe20008410000 */
[----:B------:R-:W-:Y:S01]  /*69b0*/  FMUL.FTZ R228, R181, UR10 ;  /* 0x0000000ab5e47c20 */ /* 0x000fe20008410000 */
[----:B------:R-:W-:Y:S01]  /*69c0*/  FMUL.FTZ R9, R154, UR10 ;  /* 0x0000000a9a097c20 */ /* 0x000fe20008410000 */
[----:B------:R-:W-:Y:S01]  /*69d0*/  FMUL.FTZ R12, R155, UR10 ;  /* 0x0000000a9b0c7c20 */ /* 0x000fe20008410000 */
[----:B------:R-:W-:Y:S01]  /*69e0*/  FMUL.FTZ R14, R158, UR10 ;  /* 0x0000000a9e0e7c20 */ /* 0x000fe20008410000 */
[----:B------:R-:W-:Y:S01]  /*69f0*/  FMUL.FTZ R20, R159, UR10 ;  /* 0x0000000a9f147c20 */ /* 0x000fe20008410000 */
[----:B------:R-:W-:Y:S01]  /*6a00*/  FMUL.FTZ R158, R162, UR10 ;  /* 0x0000000aa29e7c20 */ /* 0x000fe20008410000 */
[----:B------:R-:W2:Y:S01]  /*6a10*/  MUFU.TANH R156, R156 ;  /* 0x0000009c009c7308 */ /* 0x000ea20000002400 */
[----:B0-----:R-:W-:Y:S01]  /*6a20*/  FMNMX.FTZ R5, R192, R11, !PT ;  /* 0x0000000bc0057209 */ /* 0x001fe20007810000 */
[----:B------:R-:W-:Y:S01]  /*6a30*/  FMUL.FTZ R160, R163, UR10 ;  /* 0x0000000aa3a07c20 */ /* 0x000fe20008410000 */
[----:B------:R-:W-:Y:S01]  /*6a40*/  FMUL.FTZ R162, R166, UR10 ;  /* 0x0000000aa6a27c20 */ /* 0x000fe20008410000 */
[----:B------:R-:W-:Y:S01]  /*6a50*/  FMUL.FTZ R166, R167, UR10 ;  /* 0x0000000aa7a67c20 */ /* 0x000fe20008410000 */
[----:B------:R-:W-:Y:S01]  /*6a60*/  FMUL.FTZ R208, R170, UR10 ;  /* 0x0000000aaad07c20 */ /* 0x000fe20008410000 */
[----:B------:R-:W-:Y:S01]  /*6a70*/  FMUL.FTZ R230, R171, UR10 ;  /* 0x0000000aabe67c20 */ /* 0x000fe20008410000 */
[----:B------:R-:W-:Y:S01]  /*6a80*/  FMUL.FTZ R236, R174, UR10 ;  /* 0x0000000aaeec7c20 */ /* 0x000fe20008410000 */
[----:B------:R-:W0:Y:S01]  /*6a90*/  MUFU.TANH R196, R196 ;  /* 0x000000c400c47308 */ /* 0x000e220000002400 */
[----:B-1----:R-:W-:Y:S01]  /*6aa0*/  FMNMX.FTZ R5, R194, R5, !PT ;  /* 0x00000005c2057209 */ /* 0x002fe20007810000 */
[----:B------:R-:W-:Y:S01]  /*6ab0*/  FMUL.FTZ R155, R175, UR10 ;  /* 0x0000000aaf9b7c20 */ /* 0x000fe20008410000 */
[----:B------:R-:W-:Y:S01]  /*6ac0*/  FMUL.FTZ R157, R178, UR10 ;  /* 0x0000000ab29d7c20 */ /* 0x000fe20008410000 */
[----:B------:R-:W-:Y:S01]  /*6ad0*/  FMUL.FTZ R159, R179, UR10 ;  /* 0x0000000ab39f7c20 */ /* 0x000fe20008410000 */
[----:B------:R-:W-:Y:S01]  /*6ae0*/  FMUL.FTZ R152, R182, UR10 ;  /* 0x0000000ab6987c20 */ /* 0x000fe20008410000 */
[----:B------:R-:W-:-:S02]  /*6af0*/  FMUL.FTZ R154, R183, UR10 ;  /* 0x0000000ab79a7c20 */ /* 0x000fc40008410000 */
[----:B------:R-:W1:Y:S01]  /*6b00*/  MUFU.TANH R198, R198 ;  /* 0x000000c600c67308 */ /* 0x000e620000002400 */
[----:B--2---:R-:W-:-:S07]  /*6b10*/  FMNMX.FTZ R5, R156, R5, !PT ;  /* 0x000000059c057209 */ /* 0x004fce0007810000 */
[----:B------:R-:W2:Y:S01]  /*6b20*/  MUFU.TANH R202, R202 ;  /* 0x000000ca00ca7308 */ /* 0x000ea20000002400 */
[----:B0-----:R-:W-:-:S07]  /*6b30*/  FMNMX.FTZ R5, R196, R5, !PT ;  /* 0x00000005c4057209 */ /* 0x001fce0007810000 */
[----:B------:R-:W0:Y:S01]  /*6b40*/  MUFU.TANH R164, R164 ;  /* 0x000000a400a47308 */ /* 0x000e220000002400 */
[----:B-1----:R-:W-:Y:S01]  /*6b50*/  FMNMX.FTZ R7, R198, R5, !PT ;  /* 0x00000005c6077209 */ /* 0x002fe20007810000 */
[----:B------:R-:W-:Y:S01]  /*6b60*/  FMUL.FTZ R5, R177, UR10 ;  /* 0x0000000ab1057c20 */ /* 0x000fe20008410000 */
[----:B------:R-:W-:-:S04]  /*6b70*/  ULEA UR10, UR36, UR7, 0xc ;  /* 0x00000007240a7291 */ /* 0x000fc8000f8e603f */
[----:B------:R-:W-:Y:S01]  /*6b80*/  UIADD3 UR14, UR10, 0x80, URZ ;  /* 0x000000800a0e7890 */ /* 0x000fe2000fffe03f */
[----:B------:R-:W1:Y:S01]  /*6b90*/  MUFU.TANH R204, R204 ;  /* 0x000000cc00cc7308 */ /* 0x000e620000002400 */
[----:B--2---:R-:W-:-:S07]  /*6ba0*/  FMNMX.FTZ R7, R202, R7, !PT ;  /* 0x00000007ca077209 */ /* 0x004fce0007810000 */
[----:B------:R-:W2:Y:S01]  /*6bb0*/  MUFU.TANH R206, R206 ;  /* 0x000000ce00ce7308 */ /* 0x000ea20000002400 */
[----:B0-----:R-:W-:-:S07]  /*6bc0*/  FMNMX.FTZ R7, R164, R7, !PT ;  /* 0x00000007a4077209 */ /* 0x001fce0007810000 */
[----:B------:R-:W0:Y:S01]  /*6bd0*/  MUFU.TANH R210, R210 ;  /* 0x000000d200d27308 */ /* 0x000e220000002400 */
[----:B-1----:R-:W-:-:S07]  /*6be0*/  FMNMX.FTZ R7, R204, R7, !PT ;  /* 0x00000007cc077209 */ /* 0x002fce0007810000 */
        /* <DEDUP_REMOVED lines=15> */
[----:B0-----:R-:W-:-:S05]  /*6ce0*/  FMNMX.FTZ R7, R228, R7, !PT ;  /* 0x00000007e4077209 */ /* 0x001fca0007810000 */
[----:B------:R-:W0:Y:S02]  /*6cf0*/  SHFL.BFLY PT, R4, R7, 0x2, 0x1f ;  /* 0x0c401f0007047f89 */ /* 0x000e2400000e0000 */
[----:B------:R-:W3:Y:S01]  /*6d00*/  MUFU.TANH R14, R14 ;  /* 0x0000000e000e7308 */ /* 0x000ee20000002400 */
[----:B-1----:R-:W-:-:S07]  /*6d10*/  FMNMX.FTZ R13, R9, R10, !PT ;  /* 0x0000000a090d7209 */ /* 0x002fce0007810000 */
[----:B------:R-:W1:Y:S01]  /*6d20*/  MUFU.TANH R20, R20 ;  /* 0x0000001400147308 */ /* 0x000e620000002400 */
[----:B--2---:R-:W-:-:S07]  /*6d30*/  FMNMX.FTZ R13, R12, R13, !PT ;  /* 0x0000000d0c0d7209 */ /* 0x004fce0007810000 */
[----:B------:R-:W2:Y:S01]  /*6d40*/  MUFU.TANH R158, R158 ;  /* 0x0000009e009e7308 */ /* 0x000ea20000002400 */
[----:B---3--:R-:W-:Y:S02]  /*6d50*/  FMNMX.FTZ R13, R14, R13, !PT ;  /* 0x0000000d0e0d7209 */ /* 0x008fe40007810000 */
[----:B0-----:R-:W-:-:S05]  /*6d60*/  FMNMX.FTZ R4, R7, R4, !PT ;  /* 0x0000000407047209 */ /* 0x001fca0007810000 */
[----:B------:R-:W0:Y:S01]  /*6d70*/  MUFU.TANH R160, R160 ;  /* 0x000000a000a07308 */ /* 0x000e220000002400 */
[----:B-1----:R-:W-:Y:S01]  /*6d80*/  FMNMX.FTZ R13, R20, R13, !PT ;  /* 0x0000000d140d7209 */ /* 0x002fe20007810000 */
[----:B------:R-:W1:Y:S01]  /*6d90*/  LDC R7, c[0x0][0xa80] ;  /* 0x0002a000ff077b82 */ /* 0x000e620000000800 */
[----:B------:R-:W3:Y:S05]  /*6da0*/  SHFL.BFLY PT, R15, R4, 0x1, 0x1f ;  /* 0x0c201f00040f7f89 */ /* 0x000eea00000e0000 */
[----:B------:R-:W4:Y:S01]  /*6db0*/  MUFU.TANH R162, R162 ;  /* 0x000000a200a27308 */ /* 0x000f220000002400 */
[----:B--2---:R-:W-:-:S07]  /*6dc0*/  FMNMX.FTZ R13, R158, R13, !PT ;  /* 0x0000000d9e0d7209 */ /* 0x004fce0007810000 */
[----:B------:R-:W2:Y:S01]  /*6dd0*/  MUFU.TANH R166, R166 ;  /* 0x000000a600a67308 */ /* 0x000ea20000002400 */
[----:B0-----:R-:W-:-:S07]  /*6de0*/  FMNMX.FTZ R13, R160, R13, !PT ;  /* 0x0000000da00d7209 */ /* 0x001fce0007810000 */
[----:B------:R-:W0:Y:S01]  /*6df0*/  MUFU.TANH R208, R208 ;  /* 0x000000d000d07308 */ /* 0x000e220000002400 */
[----:B----4-:R-:W-:Y:S02]  /*6e00*/  FMNMX.FTZ R13, R162, R13, !PT ;  /* 0x0000000da20d7209 */ /* 0x010fe40007810000 */
[----:B---3--:R-:W-:-:S05]  /*6e10*/  FMNMX.FTZ R4, R4, R15, !PT ;  /* 0x0000000f04047209 */ /* 0x008fca0007810000 */
[----:B------:R-:W3:Y:S01]  /*6e20*/  MUFU.TANH R230, R230 ;  /* 0x000000e600e67308 */ /* 0x000ee20000002400 */
[----:B--2---:R-:W-:Y:S01]  /*6e30*/  FMNMX.FTZ R13, R166, R13, !PT ;  /* 0x0000000da60d7209 */ /* 0x004fe20007810000 */
[C---:B-1----:R-:W-:Y:S01]  /*6e40*/  FMUL.FTZ R161, R4.reuse, R7 ;  /* 0x0000000704a17220 */ /* 0x042fe20000410000 */
[----:B------:R-:W-:-:S03]  /*6e50*/  FADD.FTZ R168, -R4, R11 ;  /* 0x0000000b04a87221 */ /* 0x000fc60000010100 */
[-CC-:B------:R-:W-:Y:S01]  /*6e60*/  FFMA.FTZ R182, R5, R7.reuse, -R161.reuse ;  /* 0x0000000705b67223 */ /* 0x180fe200000108a1 */
[--C-:B------:R-:W-:Y:S01]  /*6e70*/  FFMA.FTZ R175, R153, R7, -R161.reuse ;  /* 0x0000000799af7223 */ /* 0x100fe200000108a1 */
[----:B------:R-:W1:Y:S01]  /*6e80*/  MUFU.TANH R236, R236 ;  /* 0x000000ec00ec7308 */ /* 0x000e620000002400 */
[----:B0-----:R-:W-:Y:S01]  /*6e90*/  FMNMX.FTZ R13, R208, R13, !PT ;  /* 0x0000000dd00d7209 */ /* 0x001fe20007810000 */
[-C--:B------:R-:W-:Y:S01]  /*6ea0*/  FMUL.FTZ R168, R168, R7.reuse ;  /* 0x00000007a8a87220 */ /* 0x080fe20000410000 */
[-CC-:B------:R-:W-:Y:S01]  /*6eb0*/  FFMA.FTZ R11, R192, R7.reuse, -R161.reuse ;  /* 0x00000007c00b7223 */ /* 0x180fe200000108a1 */
[-CC-:B------:R-:W-:Y:S01]  /*6ec0*/  FFMA.FTZ R194, R194, R7.reuse, -R161.reuse ;  /* 0x00000007c2c27223 */ /* 0x180fe200000108a1 */
[-CC-:B------:R-:W-:Y:S01]  /*6ed0*/  FFMA.FTZ R174, R202, R7.reuse, -R161.reuse ;  /* 0x00000007caae7223 */ /* 0x180fe200000108a1 */
[-CC-:B------:R-:W-:Y:S01]  /*6ee0*/  FFMA.FTZ R21, R164, R7.reuse, -R161.reuse ;  /* 0x00000007a4157223 */ /* 0x180fe200000108a1 */
[--C-:B------:R-:W-:Y:S01]  /*6ef0*/  FFMA.FTZ R176, R204, R7, -R161.reuse ;  /* 0x00000007ccb07223 */ /* 0x100fe200000108a1 */
[----:B------:R-:W0:Y:S01]  /*6f00*/  MUFU.TANH R155, R155 ;  /* 0x0000009b009b7308 */ /* 0x000e220000002400 */
[----:B---3--:R-:W-:Y:S01]  /*6f10*/  FMNMX.FTZ R13, R230, R13, !PT ;  /* 0x0000000de60d7209 */ /* 0x008fe20007810000 */
[-CC-:B------:R-:W-:Y:S01]  /*6f20*/  FFMA.FTZ R169, R206, R7.reuse, -R161.reuse ;  /* 0x00000007cea97223 */ /* 0x180fe200000108a1 */
[-CC-:B------:R-:W-:Y:S01]  /*6f30*/  FFMA.FTZ R178, R210, R7.reuse, -R161.reuse ;  /* 0x00000007d2b27223 */ /* 0x180fe200000108a1 */
[-CC-:B------:R-:W-:Y:S01]  /*6f40*/  FFMA.FTZ R171, R226, R7.reuse, -R161.reuse ;  /* 0x00000007e2ab7223 */ /* 0x180fe200000108a1 */
[-CC-:B------:R-:W-:Y:S01]  /*6f50*/  FFMA.FTZ R180, R232, R7.reuse, -R161.reuse ;  /* 0x00000007e8b47223 */ /* 0x180fe200000108a1 */
[----:B------:R-:W-:-:S02]  /*6f60*/  FFMA.FTZ R173, R234, R7, -R161 ;  /* 0x00000007eaad7223 */ /* 0x000fc400000108a1 */
[----:B------:R-:W2:Y:S01]  /*6f70*/  MUFU.TANH R157, R157 ;  /* 0x0000009d009d7308 */ /* 0x000ea20000002400 */
[----:B-1----:R-:W-:Y:S01]  /*6f80*/  FMNMX.FTZ R170, R236, R13, !PT ;  /* 0x0000000decaa7209 */ /* 0x002fe20007810000 */
[----:B------:R-:W-:-:S06]  /*6f90*/  FFMA.FTZ R13, R156, R7, -R161 ;  /* 0x000000079c0d7223 */ /* 0x000fcc00000108a1 */
[----:B------:R-:W1:Y:S01]  /*6fa0*/  MUFU.TANH R159, R159 ;  /* 0x0000009f009f7308 */ /* 0x000e620000002400 */
[----:B0-----:R-:W-:-:S07]  /*6fb0*/  FMNMX.FTZ R172, R155, R170, !PT ;  /* 0x000000aa9bac7209 */ /* 0x001fce0007810000 */
[----:B------:R-:W0:Y:S01]  /*6fc0*/  MUFU.TANH R152, R152 ;  /* 0x0000009800987308 */ /* 0x000e220000002400 */
[----:B--2---:R-:W-:-:S07]  /*6fd0*/  FMNMX.FTZ R172, R157, R172, !PT ;  /* 0x000000ac9dac7209 */ /* 0x004fce0007810000 */
[----:B------:R-:W2:Y:S01]  /*6fe0*/  MUFU.TANH R154, R154 ;  /* 0x0000009a009a7308 */ /* 0x000ea20000002400 */
[----:B-1----:R-:W-:Y:S01]  /*6ff0*/  FMNMX.FTZ R15, R159, R172, !PT ;  /* 0x000000ac9f0f7209 */ /* 0x002fe20007810000 */
[----:B------:R-:W-:-:S06]  /*7000*/  FFMA.FTZ R172, R196, R7, -R161 ;  /* 0x00000007c4ac7223 */ /* 0x000fcc00000108a1 */
[----:B------:R-:W1:Y:S01]  /*7010*/  MUFU.EX2 R168, R168 ;  /* 0x000000a800a87308 */ /* 0x000e620000000800 */
[----:B0-----:R-:W-:-:S07]  /*7020*/  FMNMX.FTZ R15, R152, R15, !PT ;  /* 0x0000000f980f7209 */ /* 0x001fce0007810000 */
[----:B------:R0:W-:Y:S01]  /*7030*/  MUFU.EX2 R170, R194 ;  /* 0x000000c200aa7308 */ /* 0x0001e20000000800 */
[----:B--2---:R-:W-:Y:S01]  /*7040*/  FMNMX.FTZ R156, R154, R15, !PT ;  /* 0x0000000f9a9c7209 */ /* 0x004fe20007810000 */
[-CC-:B------:R-:W-:Y:S01]  /*7050*/  FFMA.FTZ R15, R198, R7.reuse, -R161.reuse ;  /* 0x00000007c60f7223 */ /* 0x180fe200000108a1 */
[----:B------:R-:W-:-:S03]  /*7060*/  FFMA.FTZ R161, R228, R7, -R161 ;  /* 0x00000007e4a17223 */ /* 0x000fc600000108a1 */
        /* <DEDUP_REMOVED lines=23> */
[----:B--2---:R-:W-:Y:S01]  /*71e0*/  FMNMX.FTZ R163, R156, R163, !PT ;  /* 0x000000a39ca37209 */ /* 0x004fe20007810000 */
[-C--:B------:R-:W-:Y:S01]  /*71f0*/  FMUL.FTZ R61, R61, R168.reuse ;  /* 0x000000a83d3d7220 */ /* 0x080fe20000410000 */
[----:B------:R-:W-:Y:S01]  /*7200*/  MUFU.EX2 R15, R15 ;  /* 0x0000000f000f7308 */ /* 0x000fe20000000800 */
[-C--:B------:R-:W-:Y:S01]  /*7210*/  FMUL.FTZ R64, R64, R168.reuse ;  /* 0x000000a840407220 */ /* 0x080fe20000410000 */
[-C--:B------:R-:W-:Y:S01]  /*7220*/  FMUL.FTZ R65, R65, R168.reuse ;  /* 0x000000a841417220 */ /* 0x080fe20000410000 */
[----:B------:R-:W1:Y:S01]  /*7230*/  SHFL.BFLY PT, R156, R163, 0x1, 0x1f ;  /* 0x0c201f00a39c7f89 */ /* 0x000e6200000e0000 */
        /* <DEDUP_REMOVED lines=22> */
[----:B------:R-:W-:Y:S01]  /*73a0*/  FMUL.FTZ R105, R105, R168 ;  /* 0x000000a869697220 */ /* 0x000fe20000410000 */
[----:B-1----:R-:W-:Y:S01]  /*73b0*/  FMNMX.FTZ R5, R163, R156, !PT ;  /* 0x0000009ca3057209 */ /* 0x002fe20007810000 */
[-C--:B------:R-:W-:Y:S01]  /*73c0*/  FMUL.FTZ R108, R108, R168.reuse ;  /* 0x000000a86c6c7220 */ /* 0x080fe20000410000 */
[-C--:B------:R-:W-:Y:S01]  /*73d0*/  FMUL.FTZ R109, R109, R168.reuse ;  /* 0x000000a86d6d7220 */ /* 0x080fe20000410000 */
[-C--:B------:R-:W-:Y:S01]  /*73e0*/  FMUL.FTZ R112, R112, R168.reuse ;  /* 0x000000a870707220 */ /* 0x080fe20000410000 */
[-C--:B------:R-:W-:Y:S01]  /*73f0*/  FMUL.FTZ R113, R113, R168.reuse ;  /* 0x000000a871717220 */ /* 0x080fe20000410000 */
[CC--:B------:R-:W-:Y:S01]  /*7400*/  FMUL.FTZ R153, R5.reuse, R7.reuse ;  /* 0x0000000705997220 */ /* 0x0c0fe20000410000 */
[----:B------:R-:W-:Y:S01]  /*7410*/  FADD.FTZ R156, -R5, R10 ;  /* 0x0000000a059c7221 */ /* 0x000fe20000010100 */
[----:B------:R-:W-:Y:S01]  /*7420*/  MUFU.EX2 R169, R169 ;  /* 0x000000a900a97308 */ /* 0x000fe20000000800 */
[----:B------:R-:W-:Y:S01]  /*7430*/  FMUL.FTZ R116, R116, R168 ;  /* 0x000000a874747220 */ /* 0x000fe20000410000 */
[----:B------:R-:W-:Y:S01]  /*7440*/  FFMA.FTZ R196, R155, R7, -R153 ;  /* 0x000000079bc47223 */ /* 0x000fe20000010899 */
[----:B------:R-:W-:-:S02]  /*7450*/  IMAD.MOV R155, RZ, RZ, -R19 ;  /* 0x000000ffff9b7224 */ /* 0x000fc400078e0a13 */
[-C--:B------:R-:W-:Y:S01]  /*7460*/  FMUL.FTZ R156, R156, R7.reuse ;  /* 0x000000079c9c7220 */ /* 0x080fe20000410000 */
[-CC-:B------:R-:W-:Y:S01]  /*7470*/  FFMA.FTZ R195, R157, R7.reuse, -R153.reuse ;  /* 0x000000079dc37223 */ /* 0x180fe20000010899 */
[----:B------:R-:W-:Y:S02]  /*7480*/  IMAD.U32 R157, RZ, RZ, UR24 ;  /* 0x00000018ff9d7e24 */ /* 0x000fe4000f8e00ff */
[--C-:B------:R-:W-:Y:S01]  /*7490*/  FFMA.FTZ R192, R9, R7, -R153.reuse ;  /* 0x0000000709c07223 */ /* 0x100fe20000010899 */
[----:B------:R-:W-:Y:S01]  /*74a0*/  ISETP.NE.AND P3, PT, R18, R155, PT ;  /* 0x0000009b1200720c */ /* 0x000fe20003f65270 */
[----:B------:R1:W2:Y:S01]  /*74b0*/  MUFU.EX2 R177, R156 ;  /* 0x0000009c00b17308 */ /* 0x0002a20000000800 */
[----:B------:R-:W-:Y:S02]  /*74c0*/  @!P1 VIADD R155, R197, 0x38840 ;  /* 0x00038840c59b9836 */ /* 0x000fe40000000000 */
[-CC-:B------:R-:W-:Y:S01]  /*74d0*/  FFMA.FTZ R9, R12, R7.reuse, -R153.reuse ;  /* 0x000000070c097223 */ /* 0x180fe20000010899 */
[-CC-:B------:R-:W-:Y:S01]  /*74e0*/  FFMA.FTZ R12, R14, R7.reuse, -R153.reuse ;  /* 0x000000070e0c7223 */ /* 0x180fe20000010899 */
[-CC-:B------:R-:W-:Y:S01]  /*74f0*/  FFMA.FTZ R179, R20, R7.reuse, -R153.reuse ;  /* 0x0000000714b37223 */ /* 0x180fe20000010899 */
[-C--:B------:R-:W-:Y:S01]  /*7500*/  FFMA.FTZ R14, R158, R7.reuse, -R153 ;  /* 0x000000079e0e7223 */ /* 0x080fe20000010899 */
[----:B------:R-:W-:Y:S01]  /*7510*/  @!P1 PRMT R155, RZ, 0x654, R155 ;  /* 0x00000654ff9b9816 */ /* 0x000fe2000000009b */
[-CC-:B------:R-:W-:Y:S01]  /*7520*/  FFMA.FTZ R181, R160, R7.reuse, -R153.reuse ;  /* 0x00000007a0b57223 */ /* 0x180fe20000010899 */
[-CC-:B------:R-:W-:Y:S01]  /*7530*/  FFMA.FTZ R20, R162, R7.reuse, -R153.reuse ;  /* 0x00000007a2147223 */ /* 0x180fe20000010899 */
[-CC-:B------:R-:W-:Y:S01]  /*7540*/  FFMA.FTZ R183, R166, R7.reuse, -R153.reuse ;  /* 0x00000007a6b77223 */ /* 0x180fe20000010899 */
[-CC-:B------:R-:W-:Y:S01]  /*7550*/  FFMA.FTZ R191, R208, R7.reuse, -R153.reuse ;  /* 0x00000007d0bf7223 */ /* 0x180fe20000010899 */
[----:B0-----:R-:W-:Y:S01]  /*7560*/  FFMA.FTZ R194, R230, R7, -R153 ;  /* 0x00000007e6c27223 */ /* 0x001fe20000010899 */
[----:B-1----:R-:W-:-:S02]  /*7570*/  @!P3 IMAD R156, R157, 0x40, R16 ;  /* 0x000000409d9cb824 */ /* 0x002fc400078e0210 */
[-CC-:B------:R-:W-:Y:S01]  /*7580*/  FFMA.FTZ R193, R236, R7.reuse, -R153.reuse ;  /* 0x00000007ecc17223 */ /* 0x180fe20000010899 */
[----:B------:R0:W-:Y:S01]  /*7590*/  @!P1 SYNCS.ARRIVE.TRANS64.RED.A1T0 RZ, [R155+URZ], RZ ;  /* 0x000000ff9bff99a7 */ /* 0x0001e2000810043f */
[-CC-:B------:R-:W-:Y:S01]  /*75a0*/  FFMA.FTZ R198, R159, R7.reuse, -R153.reuse ;  /* 0x000000079fc67223 */ /* 0x180fe20000010899 */
[-CC-:B------:R-:W-:Y:S01]  /*75b0*/  FFMA.FTZ R199, R152, R7.reuse, -R153.reuse ;  /* 0x0000000798c77223 */ /* 0x180fe20000010899 */
[----:B------:R-:W-:Y:S01]  /*75c0*/  @!P3 LEA R156, R156, UR37, 0x2 ;  /* 0x000000259c9cbc11 */ /* 0x000fe2000f8e10ff */
[----:B------:R-:W-:Y:S01]  /*75d0*/  FFMA.FTZ R202, R154, R7, -R153 ;  /* 0x000000079aca7223 */ /* 0x000fe20000010899 */
[----:B------:R-:W-:Y:S01]  /*75e0*/  MUFU.EX2 R192, R192 ;  /* 0x000000c000c07308 */ /* 0x000fe20000000800 */
[----:B---3--:R-:W-:Y:S01]  /*75f0*/  F2FP.F16.F32.PACK_AB R152, R170, R11 ;  /* 0x0000000baa98723e */ /* 0x008fe200000000ff */
[----:B--2---:R-:W-:Y:S01]  /*7600*/  FMUL.FTZ R26, R26, R177 ;  /* 0x000000b11a1a7220 */ /* 0x004fe20000410000 */
[----:B------:R-:W-:Y:S01]  /*7610*/  @!P3 STS [R156+0x38400], R168 ;  /* 0x038400a89c00b388 */ /* 0x000fe20000000800 */
[----:B------:R-:W-:Y:S01]  /*7620*/  F2FP.F16.F32.PACK_AB R154, R172, R13 ;  /* 0x0000000dac9a723e */ /* 0x000fe200000000ff */
[----:B------:R-:W-:Y:S01]  /*7630*/  FMUL.FTZ R27, R27, R177 ;  /* 0x000000b11b1b7220 */ /* 0x000fe20000410000 */
[----:B------:R-:W-:Y:S01]  /*7640*/  F2FP.F16.F32.PACK_AB R158, R176, R21 ;  /* 0x00000015b09e723e */ /* 0x000fe200000000ff */
[----:B------:R1:W-:Y:S01]  /*7650*/  @!P3 STS [R156+0x38420], R177 ;  /* 0x038420b19c00b388 */ /* 0x0003e20000000800 */
[----:B------:R-:W2:Y:S01]  /*7660*/  MUFU.EX2 R9, R9 ;  /* 0x0000000900097308 */ /* 0x000ea20000000800 */
        /* <DEDUP_REMOVED lines=8> */
[----:B-1----:R-:W-:Y:S01]  /*76f0*/  F2FP.F16.F32.PACK_AB R156, R174, R15 ;  /* 0x0000000fae9c723e */ /* 0x002fe200000000ff */
[-C--:B------:R-:W-:Y:S01]  /*7700*/  FMUL.FTZ R43, R43, R177.reuse ;  /* 0x000000b12b2b7220 */ /* 0x080fe20000410000 */
[-C--:B------:R-:W-:Y:S01]  /*7710*/  FMUL.FTZ R46, R46, R177.reuse ;  /* 0x000000b12e2e7220 */ /* 0x080fe20000410000 */
[-C--:B------:R-:W-:Y:S01]  /*7720*/  FMUL.FTZ R47, R47, R177.reuse ;  /* 0x000000b12f2f7220 */ /* 0x080fe20000410000 */
[-C--:B------:R-:W-:Y:S01]  /*7730*/  FMUL.FTZ R50, R50, R177.reuse ;  /* 0x000000b132327220 */ /* 0x080fe20000410000 */
[-C--:B------:R-:W-:Y:S01]  /*7740*/  FMUL.FTZ R51, R51, R177.reuse ;  /* 0x000000b133337220 */ /* 0x080fe20000410000 */
[-C--:B------:R-:W-:Y:S01]  /*7750*/  FMUL.FTZ R54, R54, R177.reuse ;  /* 0x000000b136367220 */ /* 0x080fe20000410000 */
[----:B------:R-:W0:Y:S01]  /*7760*/  MUFU.EX2 R179, R179 ;  /* 0x000000b300b37308 */ /* 0x000e220000000800 */
[----:B--2---:R-:W-:Y:S01]  /*7770*/  F2FP.F16.F32.PACK_AB R153, R9, R192 ;  /* 0x000000c00999723e */ /* 0x004fe200000000ff */
        /* <DEDUP_REMOVED lines=14> */
[----:B------:R-:W1:Y:S01]  /*7860*/  MUFU.EX2 R181, R181 ;  /* 0x000000b500b57308 */ /* 0x000e620000000800 */
[----:B0-----:R-:W-:Y:S01]  /*7870*/  F2FP.F16.F32.PACK_AB R155, R179, R12 ;  /* 0x0000000cb39b723e */ /* 0x001fe200000000ff */
[----:B------:R-:W-:Y:S01]  /*7880*/  BAR.SYNC.DEFER_BLOCKING 0xf, 0x100 ;  /* 0x03c4000000007b1d */ /* 0x000fe20000010000 */
        /* <DEDUP_REMOVED lines=13> */
[----:B------:R-:W0:Y:S01]  /*7960*/  MUFU.EX2 R183, R183 ;  /* 0x000000b700b77308 */ /* 0x000e220000000800 */
[----:B-1----:R-:W-:Y:S01]  /*7970*/  F2FP.F16.F32.PACK_AB R157, R181, R14 ;  /* 0x0000000eb59d723e */ /* 0x002fe200000000ff */
[-C--:B------:R-:W-:Y:S01]  /*7980*/  FMUL.FTZ R106, R106, R177.reuse ;  /* 0x000000b16a6a7220 */ /* 0x080fe20000410000 */
[-C--:B------:R-:W-:Y:S01]  /*7990*/  FMUL.FTZ R107, R107, R177.reuse ;  /* 0x000000b16b6b7220 */ /* 0x080fe20000410000 */
[-C--:B------:R-:W-:Y:S01]  /*79a0*/  FMUL.FTZ R110, R110, R177.reuse ;  /* 0x000000b16e6e7220 */ /* 0x080fe20000410000 */
[-C--:B------:R-:W-:Y:S01]  /*79b0*/  FMUL.FTZ R111, R111, R177.reuse ;  /* 0x000000b16f6f7220 */ /* 0x080fe20000410000 */
[-C--:B------:R-:W-:Y:S01]  /*79c0*/  FMUL.FTZ R114, R114, R177.reuse ;  /* 0x000000b172727220 */ /* 0x080fe20000410000 */
[-C--:B------:R-:W-:Y:S01]  /*79d0*/  FMUL.FTZ R115, R115, R177.reuse ;  /* 0x000000b173737220 */ /* 0x080fe20000410000 */
[----:B------:R-:W1:Y:S01]  /*79e0*/  MUFU.EX2 R178, R178 ;  /* 0x000000b200b27308 */ /* 0x000e620000000800 */
[-C--:B------:R-:W-:Y:S01]  /*79f0*/  FMUL.FTZ R117, R117, R168.reuse ;  /* 0x000000a875757220 */ /* 0x080fe20000410000 */
[-C--:B------:R-:W-:Y:S01]  /*7a00*/  FMUL.FTZ R118, R118, R177.reuse ;  /* 0x000000b176767220 */ /* 0x080fe20000410000 */
[-C--:B------:R-:W-:Y:S01]  /*7a10*/  FMUL.FTZ R119, R119, R177.reuse ;  /* 0x000000b177777220 */ /* 0x080fe20000410000 */
[-C--:B------:R-:W-:Y:S01]  /*7a20*/  FMUL.FTZ R120, R120, R168.reuse ;  /* 0x000000a878787220 */ /* 0x080fe20000410000 */
[----:B------:R-:W-:Y:S01]  /*7a30*/  FMUL.FTZ R121, R121, R168 ;  /* 0x000000a879797220 */ /* 0x000fe20000410000 */
[-C--:B------:R-:W-:Y:S01]  /*7a40*/  FMUL.FTZ R122, R122, R177.reuse ;  /* 0x000000b17a7a7220 */ /* 0x080fe20000410000 */
[-C--:B------:R-:W-:Y:S01]  /*7a50*/  FMUL.FTZ R123, R123, R177.reuse ;  /* 0x000000b17b7b7220 */ /* 0x080fe20000410000 */
[----:B------:R-:W-:Y:S01]  /*7a60*/  MUFU.EX2 R171, R171 ;  /* 0x000000ab00ab7308 */ /* 0x000fe20000000800 */
[----:B0-----:R-:W-:Y:S01]  /*7a70*/  F2FP.F16.F32.PACK_AB R159, R183, R20 ;  /* 0x00000014b79f723e */ /* 0x001fe200000000ff */
[-C--:B------:R-:W-:Y:S01]  /*7a80*/  FMUL.FTZ R124, R124, R168.reuse ;  /* 0x000000a87c7c7220 */ /* 0x080fe20000410000 */
[-C--:B------:R-:W-:Y:S01]  /*7a90*/  FMUL.FTZ R125, R125, R168.reuse ;  /* 0x000000a87d7d7220 */ /* 0x080fe20000410000 */
[-C--:B------:R-:W-:Y:S01]  /*7aa0*/  FMUL.FTZ R126, R126, R177.reuse ;  /* 0x000000b17e7e7220 */ /* 0x080fe20000410000 */
[----:B------:R-:W-:Y:S01]  /*7ab0*/  FMUL.FTZ R127, R127, R177 ;  /* 0x000000b17f7f7220 */ /* 0x000fe20000410000 */
        /* <DEDUP_REMOVED lines=19> */
[----:B0-----:R-:W-:Y:S01]  /*7bf0*/  F2FP.F16.F32.PACK_AB R162, R180, R171 ;  /* 0x000000abb4a2723e */ /* 0x001fe200000000ff */
[-C--:B------:R-:W-:Y:S01]  /*7c00*/  FMUL.FTZ R143, R143, R177.reuse ;  /* 0x000000b18f8f7220 */ /* 0x080fe20000410000 */
[-C--:B------:R-:W-:Y:S01]  /*7c10*/  FMUL.FTZ R144, R144, R168.reuse ;  /* 0x000000a890907220 */ /* 0x080fe20000410000 */
[-C--:B------:R-:W-:Y:S01]  /*7c20*/  FMUL.FTZ R145, R145, R168.reuse ;  /* 0x000000a891917220 */ /* 0x080fe20000410000 */
[-C--:B------:R-:W-:Y:S01]  /*7c30*/  FMUL.FTZ R146, R146, R177.reuse ;  /* 0x000000b192927220 */ /* 0x080fe20000410000 */
[-C--:B------:R-:W-:Y:S01]  /*7c40*/  FMUL.FTZ R147, R147, R177.reuse ;  /* 0x000000b193937220 */ /* 0x080fe20000410000 */
[-C--:B------:R-:W-:Y:S01]  /*7c50*/  FMUL.FTZ R148, R148, R168.reuse ;  /* 0x000000a894947220 */ /* 0x080fe20000410000 */
[----:B------:R-:W-:Y:S01]  /*7c60*/  MUFU.EX2 R193, R193 ;  /* 0x000000c100c17308 */ /* 0x000fe20000000800 */
[----:B------:R-:W-:Y:S01]  /*7c70*/  FMUL.FTZ R149, R149, R168 ;  /* 0x000000a895957220 */ /* 0x000fe20000410000 */
[-C--:B------:R-:W-:Y:S01]  /*7c80*/  FMUL.FTZ R150, R150, R177.reuse ;  /* 0x000000b196967220 */ /* 0x080fe20000410000 */
[----:B------:R-:W-:Y:S01]  /*7c90*/  FMUL.FTZ R151, R151, R177 ;  /* 0x000000b197977220 */ /* 0x000fe20000410000 */
[----:B------:R0:W-:Y:S01]  /*7ca0*/  STSM.16.M88.4 [R23+0x36400], R152 ;  /* 0x0364009817007844 */ /* 0x0001e20000000200 */
[----:B------:R-:W-:Y:S01]  /*7cb0*/  FFMA.FTZ R3, R168, R3, R11 ;  /* 0x00000003a8037223 */ /* 0x000fe2000001000b */
[----:B------:R-:W-:Y:S01]  /*7cc0*/  FFMA.FTZ R6, R177, R6, R192 ;  /* 0x00000006b1067223 */ /* 0x000fe200000100c0 */
[----:B------:R-:W-:Y:S01]  /*7cd0*/  @!P1 VIADD R197, R197, 0x38860 ;  /* 0x00038860c5c59836 */ /* 0x000fe20000000000 */
[----:B------:R-:W1:Y:S01]  /*7ce0*/  MUFU.EX2 R196, R196 ;  /* 0x000000c400c47308 */ /* 0x000e620000000800 */
[----:B------:R0:W-:Y:S01]  /*7cf0*/  STSM.16.M88.4 [R22], R156 ;  /* 0x0000009c16007844 */ /* 0x0001e20000000200 */
[----:B------:R-:W-:Y:S01]  /*7d00*/  FADD.FTZ R170, R170, R3 ;  /* 0x00000003aaaa7221 */ /* 0x000fe20000010000 */
[----:B------:R-:W-:Y:S01]  /*7d10*/  FADD.FTZ R9, R9, R6 ;  /* 0x0000000609097221 */ /* 0x000fe20000010000 */
[----:B------:R-:W-:Y:S01]  /*7d20*/  @!P1 PRMT R197, RZ, 0x654, R197 ;  /* 0x00000654ffc59816 */ /* 0x000fe200000000c5 */
[----:B------:R-:W-:Y:S01]  /*7d30*/  UMOV UR24, UR36 ;  /* 0x0000002400187c82 */ /* 0x000fe20008000000 */
[----:B------:R-:W-:Y:S01]  /*7d40*/  FADD.FTZ R13, R13, R170 ;  /* 0x000000aa0d0d7221 */ /* 0x000fe20000010000 */
[----:B------:R-:W-:Y:S01]  /*7d50*/  FADD.FTZ R12, R12, R9 ;  /* 0x000000090c0c7221 */ /* 0x000fe20000010000 */
[----:B------:R-:W-:Y:S01]  /*7d60*/  MUFU.EX2 R173, R173 ;  /* 0x000000ad00ad7308 */ /* 0x000fe20000000800 */
[----:B------:R-:W-:-:S02]  /*7d70*/  IMAD.MOV.U32 R11, RZ, RZ, R4 ;  /* 0x000000ffff0b7224 */ /* 0x000fc400078e0004 */
[----:B------:R-:W-:Y:S01]  /*7d80*/  FADD.FTZ R172, R172, R13 ;  /* 0x0000000dacac7221 */ /* 0x000fe20000010000 */
[----:B------:R-:W-:-:S03]  /*7d90*/  FADD.FTZ R179, R179, R12 ;  /* 0x0000000cb3b37221 */ /* 0x000fc60000010000 */
[----:B------:R-:W-:Y:S01]  /*7da0*/  FADD.FTZ R15, R15, R172 ;  /* 0x000000ac0f0f7221 */ /* 0x000fe20000010000 */
[----:B------:R-:W-:Y:S01]  /*7db0*/  FADD.FTZ R14, R14, R179 ;  /* 0x000000b30e0e7221 */ /* 0x000fe20000010000 */
[----:B------:R-:W2:Y:S01]  /*7dc0*/  MUFU.EX2 R182, R182 ;  /* 0x000000b600b67308 */ /* 0x000ea20000000800 */
[----:B-1----:R-:W-:Y:S01]  /*7dd0*/  F2FP.F16.F32.PACK_AB R163, R196, R193 ;  /* 0x000000c1c4a3723e */ /* 0x002fe200000000ff */
[----:B------:R-:W-:Y:S01]  /*7de0*/  FADD.FTZ R174, R174, R15 ;  /* 0x0000000faeae7221 */ /* 0x000fe20000010000 */
[----:B------:R-:W-:-:S03]  /*7df0*/  FADD.FTZ R181, R181, R14 ;  /* 0x0000000eb5b57221 */ /* 0x000fc60000010000 */
[----:B------:R-:W-:Y:S01]  /*7e00*/  FADD.FTZ R21, R21, R174 ;  /* 0x000000ae15157221 */ /* 0x000fe20000010000 */
[----:B------:R-:W-:Y:S01]  /*7e10*/  FADD.FTZ R20, R20, R181 ;  /* 0x000000b514147221 */ /* 0x000fe20000010000 */
[----:B------:R-:W-:Y:S02]  /*7e20*/  MUFU.EX2 R175, R175 ;  /* 0x000000af00af7308 */ /* 0x000fe40000000800 */
[----:B------:R-:W-:Y:S01]  /*7e30*/  FADD.FTZ R176, R176, R21 ;  /* 0x00000015b0b07221 */ /* 0x000fe20000010000 */
[----:B------:R-:W-:-:S03]  /*7e40*/  FADD.FTZ R20, R183, R20 ;  /* 0x00000014b7147221 */ /* 0x000fc60000010000 */
[----:B------:R-:W-:Y:S02]  /*7e50*/  FADD.FTZ R169, R169, R176 ;  /* 0x000000b0a9a97221 */ /* 0x000fe40000010000 */
[----:B------:R1:W3:Y:S01]  /*7e60*/  MUFU.EX2 R10, R161 ;  /* 0x000000a1000a7308 */ /* 0x0002e20000000800 */
[----:B--2---:R-:W-:Y:S01]  /*7e70*/  F2FP.F16.F32.PACK_AB R164, R182, R173 ;  /* 0x000000adb6a4723e */ /* 0x004fe200000000ff */
[----:B------:R-:W-:-:S04]  /*7e80*/  FADD.FTZ R178, R178, R169 ;  /* 0x000000a9b2b27221 */ /* 0x000fc80000010000 */
[----:B------:R-:W-:Y:S02]  /*7e90*/  FADD.FTZ R171, R171, R178 ;  /* 0x000000b2abab7221 */ /* 0x000fe40000010000 */
[----:B------:R-:W-:Y:S01]  /*7ea0*/  MUFU.EX2 R195, R195 ;  /* 0x000000c300c37308 */ /* 0x000fe20000000800 */
[----:B-1----:R-:W-:Y:S01]  /*7eb0*/  F2FP.F16.F32.PACK_AB R161, R194, R191 ;  /* 0x000000bfc2a1723e */ /* 0x002fe200000000ff */
[----:B------:R-:W-:Y:S01]  /*7ec0*/  FADD.FTZ R191, R191, R20 ;  /* 0x00000014bfbf7221 */ /* 0x000fe20000010000 */
[----:B------:R-:W-:-:S03]  /*7ed0*/  FADD.FTZ R180, R180, R171 ;  /* 0x000000abb4b47221 */ /* 0x000fc60000010000 */
[----:B------:R0:W-:Y:S01]  /*7ee0*/  STSM.16.M88.4 [R185], R160 ;  /* 0x000000a0b9007844 */ /* 0x0001e20000000200 */
[----:B------:R-:W-:Y:S01]  /*7ef0*/  FADD.FTZ R194, R194, R191 ;  /* 0x000000bfc2c27221 */ /* 0x000fe20000010000 */
[----:B------:R-:W1:Y:S01]  /*7f00*/  MUFU.EX2 R198, R198 ;  /* 0x000000c600c67308 */ /* 0x000e620000000800 */
[----:B---3--:R-:W-:Y:S01]  /*7f10*/  F2FP.F16.F32.PACK_AB R166, R10, R175 ;  /* 0x000000af0aa6723e */ /* 0x008fe200000000ff */
[----:B------:R-:W-:Y:S01]  /*7f20*/  FADD.FTZ R173, R173, R180 ;  /* 0x000000b4adad7221 */ /* 0x000fe20000010000 */
[----:B------:R-:W-:-:S03]  /*7f30*/  FADD.FTZ R193, R193, R194 ;  /* 0x000000c2c1c17221 */ /* 0x000fc60000010000 */
[----:B------:R-:W-:Y:S01]  /*7f40*/  FADD.FTZ R182, R182, R173 ;  /* 0x000000adb6b67221 */ /* 0x000fe20000010000 */
[----:B------:R-:W-:Y:S01]  /*7f50*/  FADD.FTZ R196, R196, R193 ;  /* 0x000000c1c4c47221 */ /* 0x000fe20000010000 */
[----:B------:R-:W-:Y:S02]  /*7f60*/  MUFU.EX2 R199, R199 ;  /* 0x000000c700c77308 */ /* 0x000fe40000000800 */
[----:B------:R-:W-:-:S04]  /*7f70*/  FADD.FTZ R3, R175, R182 ;  /* 0x000000b6af037221 */ /* 0x000fc80000010000 */
[----:B------:R-:W-:Y:S01]  /*7f80*/  FADD.FTZ R3, R10, R3 ;  /* 0x000000030a037221 */ /* 0x000fe20000010000 */
[----:B------:R-:W-:Y:S01]  /*7f90*/  IMAD.MOV.U32 R10, RZ, RZ, R5 ;  /* 0x000000ffff0a7224 */ /* 0x000fe200078e0005 */
[----:B------:R-:W2:Y:S01]  /*7fa0*/  MUFU.EX2 R202, R202 ;  /* 0x000000ca00ca7308 */ /* 0x000ea20000000800 */
[----:B-1----:R-:W-:Y:S01]  /*7fb0*/  F2FP.F16.F32.PACK_AB R165, R198, R195 ;  /* 0x000000c3c6a5723e */ /* 0x002fe200000000ff */
[----:B------:R-:W-:-:S04]  /*7fc0*/  FADD.FTZ R195, R195, R196 ;  /* 0x000000c4c3c37221 */ /* 0x000fc80000010000 */
[----:B------:R-:W-:Y:S01]  /*7fd0*/  FADD.FTZ R198, R198, R195 ;  /* 0x000000c3c6c67221 */ /* 0x000fe20000010000 */
[----:B--2---:R-:W-:-:S03]  /*7fe0*/  F2FP.F16.F32.PACK_AB R167, R202, R199 ;  /* 0x000000c7caa7723e */ /* 0x004fc600000000ff */
[----:B------:R-:W-:Y:S02]  /*7ff0*/  FADD.FTZ R199, R199, R198 ;  /* 0x000000c6c7c77221 */ /* 0x000fe40000010000 */
[----:B------:R0:W-:Y:S01]  /*8000*/  STSM.16.M88.4 [R184], R164 ;  /* 0x000000a4b8007844 */ /* 0x0001e20000000200 */
[----:B------:R-:W-:Y:S01]  /*8010*/  WARPGROUP.ARRIVE ;  /* 0x00000000000079c5 */ /* 0x000fe20000000000 */
[----:B------:R-:W-:-:S05]  /*8020*/  FADD.FTZ R6, R202, R199 ;  /* 0x000000c7ca067221 */ /* 0x000fca0000010000 */
[----:B------:R-:W-:Y:S01]  /*8030*/  HGMMA.64x256x16.F32 R24, R152, gdesc[UR8].tnspB, R24, gsb0 ;  /* 0x43e0000898187df0 */ /* 0x000fe20008000818 */
        /* <DEDUP_REMOVED lines=26> */
[----:B------:R-:W-:Y:S05]  /*81e0*/  @P2 BRA `(.L_x_220) ;  /* 0xffffffd000942947 */ /* 0x000fea000383ffff */
.L_x_211:
[----:B------:R-:W1:Y:S01]  /*81f0*/  SHFL.BFLY PT, R0, R3, 0x2, 0x1f ;  /* 0x0c401f0003007f89 */ /* 0x000e6200000e0000 */
[----:B------:R-:W-:Y:S02]  /*8200*/  IMAD.MOV R13, RZ, RZ, -R19 ;  /* 0x000000ffff0d7224 */ /* 0x000fe400078e0a13 */
[----:B------:R-:W-:Y:S01]  /*8210*/  VIADD R200, R200, 0x1 ;  /* 0x00000001c8c87836 */ /* 0x000fe20000000000 */
[----:B------:R-:W2:Y:S01]  /*8220*/  SHFL.BFLY PT, R11, R6, 0x2, 0x1f ;  /* 0x0c401f00060b7f89 */ /* 0x000ea200000e0000 */
[----:B------:R-:W-:Y:S08]  /*8230*/  BAR.ARV 0x8, 0x100 ;  /* 0x0204000000007b1d */ /* 0x000ff00000002000 */
[----:B------:R-:W-:Y:S01]  /*8240*/  BAR.SYNC.DEFER_BLOCKING 0xf, 0x100 ;  /* 0x03c4000000007b1d */ /* 0x000fe20000010000 */
[----:B------:R-:W-:Y:S01]  /*8250*/  ISETP.NE.AND P2, PT, R18, R13, PT ;  /* 0x0000000d1200720c */ /* 0x000fe20003f45270 */
[----:B-1----:R-:W-:Y:S01]  /*8260*/  FADD.FTZ R0, R0, R3 ;  /* 0x0000000300007221 */ /* 0x002fe20000010000 */
[----:B------:R-:W-:Y:S01]  /*8270*/  IMAD.U32 R3, RZ, RZ, UR36 ;  /* 0x00000024ff037e24 */ /* 0x000fe2000f8e00ff */
[----:B------:R-:W-:Y:S01]  /*8280*/  UIADD3 UR36, UR36, 0x1, URZ ;  /* 0x0000000124247890 */ /* 0x000fe2000fffe03f */
[----:B--2---:R-:W-:-:S02]  /*8290*/  FADD.FTZ R11, R11, R6 ;  /* 0x000000060b0b7221 */ /* 0x004fc40000010000 */
[----:B------:R-:W1:Y:S01]  /*82a0*/  SHFL.BFLY PT, R9, R0, 0x1, 0x1f ;  /* 0x0c201f0000097f89 */ /* 0x000e6200000e0000 */
[----:B------:R-:W-:Y:S01]  /*82b0*/  IMAD.MOV.U32 R6, RZ, RZ, RZ ;  /* 0x000000ffff067224 */ /* 0x000fe200078e00ff */
[----:B------:R-:W-:Y:S02]  /*82c0*/  UISETP.NE.AND UP0, UPT, UR36, 0x2, UPT ;  /* 0x000000022400788c */ /* 0x000fe4000bf05270 */
[----:B------:R-:W2:Y:S02]  /*82d0*/  SHFL.BFLY PT, R8, R11, 0x1, 0x1f ;  /* 0x0c201f000b087f89 */ /* 0x000ea400000e0000 */
[----:B------:R-:W-:Y:S02]  /*82e0*/  USEL UR4, URZ, 0x1, UP0 ;  /* 0x000000013f047887 */ /* 0x000fe40008000000 */
[----:B------:R-:W-:-:S04]  /*82f0*/  USEL UR36, UR36, URZ, UP0 ;  /* 0x0000003f24247287 */ /* 0x000fc80008000000 */
[----:B------:R-:W-:Y:S01]  /*8300*/  LOP3.LUT R2, R2, UR4, RZ, 0x3c, !PT ;  /* 0x0000000402027c12 */ /* 0x000fe2000f8e3cff */
[----:B-1----:R-:W-:Y:S01]  /*8310*/  FADD.FTZ R10, R0, R9 ;  /* 0x00000009000a7221 */ /* 0x002fe20000010000 */
[----:B------:R-:W-:Y:S02]  /*8320*/  IMAD.MOV.U32 R9, RZ, RZ, RZ ;  /* 0x000000ffff097224 */ /* 0x000fe400078e00ff */
[----:B------:R-:W-:Y:S02]  /*8330*/  @!P2 IMAD R0, R3, 0x40, R16 ;  /* 0x000000400300a824 */ /* 0x000fe400078e0210 */
[----:B--2---:R-:W-:Y:S01]  /*8340*/  FADD.FTZ R8, R11, R8 ;  /* 0x000000080b087221 */ /* 0x004fe20000010000 */
[----:B------:R-:W-:Y:S01]  /*8350*/  FSETP.NE.FTZ.AND P0, PT, R10, RZ, PT ;  /* 0x000000ff0a00720b */ /* 0x000fe20003f15000 */
[----:B------:R-:W-:Y:S01]  /*8360*/  IMAD.MOV.U32 R3, RZ, RZ, -0x800000 ;  /* 0xff800000ff037424 */ /* 0x000fe200078e00ff */
[----:B------:R-:W-:Y:S01]  /*8370*/  @!P2 LEA R12, R0, UR37, 0x2 ;  /* 0x00000025000cac11 */ /* 0x000fe2000f8e10ff */
[----:B------:R-:W-:Y:S01]  /*8380*/  IMAD.MOV.U32 R0, RZ, RZ, -0x800000 ;  /* 0xff800000ff007424 */ /* 0x000fe200078e00ff */
[----:B------:R-:W-:-:S09]  /*8390*/  FSETP.NE.FTZ.AND P1, PT, R8, RZ, PT ;  /* 0x000000ff0800720b */ /* 0x000fd20003f35000 */
[----:B------:R-:W1:Y:S01]  /*83a0*/  @P0 MUFU.RCP R9, R10 ;  /* 0x0000000a00090308 */ /* 0x000e620000001000 */
[----:B------:R-:W-:-:S03]  /*83b0*/  @P0 FMUL.FTZ R11, R7, 0.69314718246459960938 ;  /* 0x3f317218070b0820 */ /* 0x000fc60000410000 */
[----:B------:R-:W-:-:S04]  /*83c0*/  @P1 FMUL.FTZ R7, R7, 0.69314718246459960938 ;  /* 0x3f31721807071820 */ /* 0x000fc80000410000 */
[----:B------:R-:W2:Y:S08]  /*83d0*/  @P1 MUFU.RCP R6, R8 ;  /* 0x0000000800061308 */ /* 0x000eb00000001000 */
[----:B------:R-:W3:Y:S01]  /*83e0*/  @P0 MUFU.LG2 R10, R10 ;  /* 0x0000000a000a0308 */ /* 0x000ee20000000c00 */
[----:B-1----:R1:W-:Y:S01]  /*83f0*/  @!P2 STS [R12+0x38400], R9 ;  /* 0x038400090c00a388 */ /* 0x0023e20000000800 */
[-C--:B0-----:R-:W-:Y:S01]  /*8400*/  FMUL.FTZ R154, R92, R9.reuse ;  /* 0x000000095c9a7220 */ /* 0x081fe20000410000 */
[-C--:B------:R-:W-:Y:S01]  /*8410*/  FMUL.FTZ R207, R24, R9.reuse ;  /* 0x0000000918cf7220 */ /* 0x080fe20000410000 */
[-C--:B------:R-:W-:Y:S01]  /*8420*/  FMUL.FTZ R204, R25, R9.reuse ;  /* 0x0000000919cc7220 */ /* 0x080fe20000410000 */
[-C--:B------:R-:W-:Y:S01]  /*8430*/  FMUL.FTZ R203, R28, R9.reuse ;  /* 0x000000091ccb7220 */ /* 0x080fe20000410000 */
[-C--:B------:R-:W-:Y:S01]  /*8440*/  FMUL.FTZ R21, R29, R9.reuse ;  /* 0x000000091d157220 */ /* 0x080fe20000410000 */
[-C--:B------:R-:W-:Y:S01]  /*8450*/  FMUL.FTZ R210, R32, R9.reuse ;  /* 0x0000000920d27220 */ /* 0x080fe20000410000 */
[----:B------:R-:W0:Y:S01]  /*8460*/  @P1 MUFU.LG2 R8, R8 ;  /* 0x0000000800081308 */ /* 0x000e220000000c00 */
[----:B--2---:R1:W-:Y:S01]  /*8470*/  @!P2 STS [R12+0x38420], R6 ;  /* 0x038420060c00a388 */ /* 0x0043e20000000800 */
[-C--:B------:R-:W-:Y:S01]  /*8480*/  FMUL.FTZ R209, R33, R9.reuse ;  /* 0x0000000921d17220 */ /* 0x080fe20000410000 */
[-C--:B------:R-:W-:Y:S01]  /*8490*/  FMUL.FTZ R208, R36, R9.reuse ;  /* 0x0000000924d07220 */ /* 0x080fe20000410000 */
[-C--:B------:R-:W-:Y:S01]  /*84a0*/  FMUL.FTZ R206, R37, R9.reuse ;  /* 0x0000000925ce7220 */ /* 0x080fe20000410000 */
[-C--:B------:R-:W-:Y:S01]  /*84b0*/  FMUL.FTZ R205, R40, R9.reuse ;  /* 0x0000000928cd7220 */ /* 0x080fe20000410000 */
[-C--:B------:R-:W-:Y:S01]  /*84c0*/  FMUL.FTZ R202, R41, R9.reuse ;  /* 0x0000000929ca7220 */ /* 0x080fe20000410000 */
[-C--:B------:R-:W-:Y:S01]  /*84d0*/  FMUL.FTZ R201, R44, R9.reuse ;  /* 0x000000092cc97220 */ /* 0x080fe20000410000 */
[-C--:B------:R-:W-:Y:S01]  /*84e0*/  FMUL.FTZ R199, R45, R9.reuse ;  /* 0x000000092dc77220 */ /* 0x080fe20000410000 */
[----:B---3--:R-:W-:Y:S01]  /*84f0*/  @P0 FMUL.FTZ R10, R10, 0.69314718246459960938 ;  /* 0x3f3172180a0a0820 */ /* 0x008fe20000410000 */
        /* <DEDUP_REMOVED lines=118> */
[----:B-1----:R-:W-:Y:S06]  /*8c60*/  BAR.ARV 0xe, 0x100 ;  /* 0x0384000000007b1d */ /* 0x002fec0000002000 */
.L_x_199:
        /* <DEDUP_REMOVED lines=43> */
[----:B------:R-:W-:Y:S01]  /*8f20*/  LOP3.LUT R20, R49, 0x380, RZ, 0xc0, !PT ;  /* 0x0000038031147812 */ /* 0x000fe200078ec0ff */
[--C-:B------:R-:W-:Y:S01]  /*8f30*/  IMAD.X R9, RZ, RZ, R5.reuse, P2 ;  /* 0x000000ffff097224 */ /* 0x100fe200010e0605 */
[----:B------:R-:W-:Y:S02]  /*8f40*/  IADD3 R53, P6, R4, 0x2020, RZ ;  /* 0x0000202004357810 */ /* 0x000fe40007fde0ff */
[----:B------:R-:W-:Y:S02]  /*8f50*/  LOP3.LUT R8, R33, 0x380, RZ, 0xc0, !PT ;  /* 0x0000038021087812 */ /* 0x000fe400078ec0ff */
[----:B------:R-:W-:Y:S01]  /*8f60*/  LOP3.LUT R10, R37, 0x380, RZ, 0xc0, !PT ;  /* 0x00000380250a7812 */ /* 0x000fe200078ec0ff */
[----:B------:R-:W-:Y:S01]  /*8f70*/  IMAD.X R45, RZ, RZ, R5, P6 ;  /* 0x000000ffff2d7224 */ /* 0x000fe200030e0605 */
[----:B------:R-:W-:Y:S02]  /*8f80*/  SHF.R.U64 R20, R20, 0x3, RZ ;  /* 0x0000000314147819 */ /* 0x000fe400000012ff */
[----:B------:R-:W-:-:S02]  /*8f90*/  IADD3 R57, P3, R4, 0x4000, RZ ;  /* 0x0000400004397810 */ /* 0x000fc40007f7e0ff */
[----:B------:R-:W-:Y:S02]  /*8fa0*/  IADD3 R40, P2, R4, 0x2060, RZ ;  /* 0x0000206004287810 */ /* 0x000fe40007f5e0ff */
[----:B------:R-:W-:Y:S01]  /*8fb0*/  SHF.R.U64 R8, R8, 0x3, RZ ;  /* 0x0000000308087819 */ /* 0x000fe200000012ff */
[--C-:B------:R-:W-:Y:S01]  /*8fc0*/  IMAD.X R123, RZ, RZ, R5.reuse, P3 ;  /* 0x000000ffff7b7224 */ /* 0x100fe200018e0605 */
[----:B------:R-:W-:Y:S01]  /*8fd0*/  SHF.R.U64 R10, R10, 0x3, RZ ;  /* 0x000000030a0a7819 */ /* 0x000fe200000012ff */
[----:B------:R-:W-:Y:S01]  /*8fe0*/  IMAD.X R119, RZ, RZ, R5, P2 ;  /* 0x000000ffff777224 */ /* 0x000fe200010e0605 */
[----:B------:R-:W-:Y:S02]  /*8ff0*/  LOP3.LUT R32, R53, 0x380, RZ, 0xc0, !PT ;  /* 0x0000038035207812 */ /* 0x000fe400078ec0ff */
[----:B------:R-:W-:Y:S02]  /*9000*/  LOP3.LUT R28, R20, R49, RZ, 0x3c, !PT ;  /* 0x00000031141c7212 */ /* 0x000fe400078e3cff */
[----:B------:R-:W-:-:S02]  /*9010*/  IADD3 R36, P1, R4, 0x2040, RZ ;  /* 0x0000204004247810 */ /* 0x000fc40007f3e0ff */
[----:B------:R-:W-:Y:S02]  /*9020*/  LOP3.LUT R20, R57, 0x380, RZ, 0xc0, !PT ;  /* 0x0000038039147812 */ /* 0x000fe400078ec0ff */
[----:B------:R-:W-:Y:S01]  /*9030*/  IADD3 R48, P5, R4, 0x4040, RZ ;  /* 0x0000404004307810 */ /* 0x000fe20007fbe0ff */
[--C-:B------:R-:W-:Y:S01]  /*9040*/  IMAD.X R115, RZ, RZ, R5.reuse, P1 ;  /* 0x000000ffff737224 */ /* 0x100fe200008e0605 */
[----:B------:R-:W-:Y:S02]  /*9050*/  LOP3.LUT R8, R8, R33, RZ, 0x3c, !PT ;  /* 0x0000002108087212 */ /* 0x000fe400078e3cff */
[----:B------:R-:W-:Y:S01]  /*9060*/  LOP3.LUT R10, R10, R37, RZ, 0x3c, !PT ;  /* 0x000000250a0a7212 */ /* 0x000fe200078e3cff */
[----:B------:R-:W-:Y:S01]  /*9070*/  IMAD.X R131, RZ, RZ, R5, P5 ;  /* 0x000000ffff837224 */ /* 0x000fe200028e0605 */
[----:B------:R-:W-:Y:S02]  /*9080*/  SHF.R.U64 R32, R32, 0x3, RZ ;  /* 0x0000000320207819 */ /* 0x000fe400000012ff */
[----:B------:R-:W-:-:S02]  /*9090*/  IADD3 R61, P4, R4, 0x4020, RZ ;  /* 0x00004020043d7810 */ /* 0x000fc40007f9e0ff */
[----:B------:R-:W-:Y:S02]  /*90a0*/  IADD3 R14, P2, R4, 0x6020, RZ ;  /* 0x00006020040e7810 */ /* 0x000fe40007f5e0ff */
[----:B------:R-:W-:Y:S01]  /*90b0*/  LOP3.LUT R33, R36, 0x380, RZ, 0xc0, !PT ;  /* 0x0000038024217812 */ /* 0x000fe200078ec0ff */
[--C-:B------:R-:W-:Y:S01]  /*90c0*/  IMAD.X R127, RZ, RZ, R5.reuse, P4 ;  /* 0x000000ffff7f7224 */ /* 0x100fe200020e0605 */
[----:B------:R-:W-:Y:S01]  /*90d0*/  LOP3.LUT R37, R40, 0x380, RZ, 0xc0, !PT ;  /* 0x0000038028257812 */ /* 0x000fe200078ec0ff */
[----:B------:R-:W-:Y:S01]  /*90e0*/  IMAD.X R143, RZ, RZ, R5, P2 ;  /* 0x000000ffff8f7224 */ /* 0x000fe200010e0605 */
[----:B------:R-:W-:Y:S02]  /*90f0*/  SHF.R.U64 R20, R20, 0x3, RZ ;  /* 0x0000000314147819 */ /* 0x000fe400000012ff */
[----:B------:R-:W-:Y:S02]  /*9100*/  LOP3.LUT R15, R4, 0x380, RZ, 0xc0, !PT ;  /* 0x00000380040f7812 */ /* 0x000fe400078ec0ff */
[----:B------:R-:W-:-:S02]  /*9110*/  LOP3.LUT R44, R32, R53, RZ, 0x3c, !PT ;  /* 0x00000035202c7212 */ /* 0x000fc400078e3cff */
[----:B------:R-:W-:Y:S02]  /*9120*/  SHF.R.U64 R33, R33, 0x3, RZ ;  /* 0x0000000321217819 */ /* 0x000fe400000012ff */
[----:B------:R-:W-:Y:S02]  /*9130*/  SHF.R.U64 R37, R37, 0x3, RZ ;  /* 0x0000000325257819 */ /* 0x000fe400000012ff */
[----:B------:R-:W-:Y:S02]  /*9140*/  LOP3.LUT R32, R61, 0x380, RZ, 0xc0, !PT ;  /* 0x000003803d207812 */ /* 0x000fe400078ec0ff */
[----:B------:R-:W-:Y:S02]  /*9150*/  LOP3.LUT R122, R20, R57, RZ, 0x3c, !PT ;  /* 0x00000039147a7212 */ /* 0x000fe400078e3cff */
[----:B------:R-:W-:Y:S02]  /*9160*/  IADD3 R57, P5, R110, 0x6000, RZ ;  /* 0x000060006e397810 */ /* 0x000fe40007fbe0ff */
[----:B------:R-:W-:-:S02]  /*9170*/  IADD3 R12, P3, R4, 0x6040, RZ ;  /* 0x00006040040c7810 */ /* 0x000fc40007f7e0ff */
[----:B------:R-:W-:Y:S02]  /*9180*/  IADD3 R7, P4, R4, 0x6060, RZ ;  /* 0x0000606004077810 */ /* 0x000fe40007f9e0ff */
[----:B------:R-:W-:Y:S01]  /*9190*/  SHF.R.U64 R15, R15, 0x3, RZ ;  /* 0x000000030f0f7819 */ /* 0x000fe200000012ff */
[--C-:B------:R-:W-:Y:S01]  /*91a0*/  IMAD.X R13, RZ, RZ, R5.reuse, P3 ;  /* 0x000000ffff0d7224 */ /* 0x100fe200018e0605 */
[----:B------:R-:W-:Y:S02]  /*91b0*/  IADD3 R69, P2, R110, 0x3000, RZ ;  /* 0x000030006e457810 */ /* 0x000fe40007f5e0ff */
[----:B------:R-:W-:Y:S02]  /*91c0*/  IADD3 R65, P6, R4, 0x4060, RZ ;  /* 0x0000406004417810 */ /* 0x000fe40007fde0ff */
[----:B------:R-:W-:Y:S02]  /*91d0*/  LOP3.LUT R114, R33, R36, RZ, 0x3c, !PT ;  /* 0x0000002421727212 */ /* 0x000fe400078e3cff */
[----:B------:R-:W-:Y:S01]  /*91e0*/  LOP3.LUT R118, R37, R40, RZ, 0x3c, !PT ;  /* 0x0000002825767212 */ /* 0x000fe200078e3cff */
[----:B------:R-:W-:Y:S01]  /*91f0*/  IMAD.X R135, RZ, RZ, R5, P6 ;  /* 0x000000ffff877224 */ /* 0x000fe200030e0605 */
[----:B------:R-:W-:-:S02]  /*9200*/  SHF.R.U64 R32, R32, 0x3, RZ ;  /* 0x0000000320207819 */ /* 0x000fc400000012ff */
[----:B------:R-:W-:Y:S02]  /*9210*/  IADD3 R6, P1, R4, 0x6000, RZ ;  /* 0x0000600004067810 */ /* 0x000fe40007f3e0ff */
[----:B------:R-:W-:Y:S02]  /*9220*/  LOP3.LUT R33, R48, 0x380, RZ, 0xc0, !PT ;  /* 0x0000038030217812 */ /* 0x000fe400078ec0ff */
[----:B------:R-:W-:Y:S01]  /*9230*/  LOP3.LUT R37, R14, 0x380, RZ, 0xc0, !PT ;  /* 0x000003800e257812 */ /* 0x000fe200078ec0ff */
[--C-:B------:R-:W-:Y:S01]  /*9240*/  IMAD.X R139, RZ, RZ, R5.reuse, P1 ;  /* 0x000000ffff8b7224 */ /* 0x100fe200008e0605 */
[----:B------:R-:W-:Y:S02]  /*9250*/  LOP3.LUT R56, R57, 0x380, RZ, 0xc0, !PT ;  /* 0x0000038039387812 */ /* 0x000fe400078ec0ff */
[----:B------:R-:W-:Y:S01]  /*9260*/  LOP3.LUT R4, R15, R4, RZ, 0x3c, !PT ;  /* 0x000000040f047212 */ /* 0x000fe200078e3cff */
[----:B------:R-:W-:Y:S01]  /*9270*/  IMAD.X R15, RZ, RZ, R5, P4 ;  /* 0x000000ffff0f7224 */ /* 0x000fe200020e0605 */
[----:B------:R-:W-:-:S02]  /*9280*/  LOP3.LUT R20, R7, 0x380, RZ, 0xc0, !PT ;  /* 0x0000038007147812 */ /* 0x000fc400078ec0ff */
[----:B------:R-:W-:Y:S02]  /*9290*/  LOP3.LUT R68, R69, 0x380, RZ, 0xc0, !PT ;  /* 0x0000038045447812 */ /* 0x000fe400078ec0ff */
[----:B------:R-:W-:Y:S02]  /*92a0*/  LOP3.LUT R41, R12, 0x380, RZ, 0xc0, !PT ;  /* 0x000003800c297812 */ /* 0x000fe400078ec0ff */
[----:B------:R-:W-:Y:S02]  /*92b0*/  LOP3.LUT R126, R32, R61, RZ, 0x3c, !PT ;  /* 0x0000003d207e7212 */ /* 0x000fe400078e3cff */
[C---:B------:R-:W-:Y:S02]  /*92c0*/  IADD3 R77, P4, R110.reuse, 0x1000, RZ ;  /* 0x000010006e4d7810 */ /* 0x040fe40007f9e0ff */
[----:B------:R-:W-:Y:S02]  /*92d0*/  IADD3 R73, P3, R110, 0x2000, RZ ;  /* 0x000020006e497810 */ /* 0x000fe40007f7e0ff */
[----:B------:R-:W-:-:S02]  /*92e0*/  SHF.R.U64 R33, R33, 0x3, RZ ;  /* 0x0000000321217819 */ /* 0x000fc400000012ff */
[----:B------:R-:W-:Y:S02]  /*92f0*/  SHF.R.U64 R37, R37, 0x3, RZ ;  /* 0x0000000325257819 */ /* 0x000fe400000012ff */
[----:B------:R-:W-:Y:S02]  /*9300*/  IADD3 R61, P6, R110, 0x5000, RZ ;  /* 0x000050006e3d7810 */ /* 0x000fe40007fde0ff */
[----:B------:R-:W-:Y:S02]  /*9310*/  SHF.R.U64 R56, R56, 0x3, RZ ;  /* 0x0000000338387819 */ /* 0x000fe400000012ff */
[----:B------:R-:W-:Y:S02]  /*9320*/  SHF.R.U64 R20, R20, 0x3, RZ ;  /* 0x0000000314147819 */ /* 0x000fe400000012ff */
[----:B------:R-:W-:Y:S02]  /*9330*/  SHF.R.U64 R68, R68, 0x3, RZ ;  /* 0x0000000344447819 */ /* 0x000fe400000012ff */
[----:B------:R-:W-:-:S02]  /*9340*/  SHF.R.U64 R41, R41, 0x3, RZ ;  /* 0x0000000329297819 */ /* 0x000fc400000012ff */
[----:B------:R-:W-:Y:S02]  /*9350*/  LOP3.LUT R76, R77, 0x380, RZ, 0xc0, !PT ;  /* 0x000003804d4c7812 */ /* 0x000fe400078ec0ff */
[----:B------:R-:W-:Y:S02]  /*9360*/  LOP3.LUT R72, R73, 0x380, RZ, 0xc0, !PT ;  /* 0x0000038049487812 */ /* 0x000fe400078ec0ff */
[----:B------:R-:W-:Y:S02]  /*9370*/  LOP3.LUT R36, R65, 0x380, RZ, 0xc0, !PT ;  /* 0x0000038041247812 */ /* 0x000fe400078ec0ff */
[----:B------:R-:W-:Y:S02]  /*9380*/  LOP3.LUT R130, R33, R48, RZ, 0x3c, !PT ;  /* 0x0000003021827212 */ /* 0x000fe400078e3cff */
[----:B------:R-:W-:Y:S02]  /*9390*/  LOP3.LUT R142, R37, R14, RZ, 0x3c, !PT ;  /* 0x0000000e258e7212 */ /* 0x000fe400078e3cff */
[----:B------:R-:W-:-:S02]  /*93a0*/  LOP3.LUT R60, R61, 0x380, RZ, 0xc0, !PT ;  /* 0x000003803d3c7812 */ /* 0x000fc400078ec0ff */
[----:B------:R-:W-:Y:S01]  /*93b0*/  LOP3.LUT R56, R56, R57, RZ, 0x3c, !PT ;  /* 0x0000003938387212 */ /* 0x000fe200078e3cff */
[--C-:B------:R-:W-:Y:S01]  /*93c0*/  IMAD.X R57, RZ, RZ, R111.reuse, P5 ;  /* 0x000000ffff397224 */ /* 0x100fe200028e066f */
[----:B------:R-:W-:Y:S02]  /*93d0*/  LOP3.LUT R33, R6, 0x380, RZ, 0xc0, !PT ;  /* 0x0000038006217812 */ /* 0x000fe400078ec0ff */
[----:B------:R-:W-:Y:S02]  /*93e0*/  LOP3.LUT R14, R20, R7, RZ, 0x3c, !PT ;  /* 0x00000007140e7212 */ /* 0x000fe400078e3cff */
[----:B------:R-:W-:Y:S01]  /*93f0*/  LOP3.LUT R68, R68, R69, RZ, 0x3c, !PT ;  /* 0x0000004544447212 */ /* 0x000fe200078e3cff */
[----:B------:R-:W-:Y:S01]  /*9400*/  IMAD.X R69, RZ, RZ, R111, P2 ;  /* 0x000000ffff457224 */ /* 0x000fe200010e066f */
[----:B------:R-:W-:Y:S02]  /*9410*/  LOP3.LUT R12, R41, R12, RZ, 0x3c, !PT ;  /* 0x0000000c290c7212 */ /* 0x000fe400078e3cff */
[----:B------:R-:W-:-:S02]  /*9420*/  IADD3 R7, P5, R110, 0xc000, RZ ;  /* 0x0000c0006e077810 */ /* 0x000fc40007fbe0ff */
[----:B------:R-:W-:Y:S02]  /*9430*/  SHF.R.U64 R76, R76, 0x3, RZ ;  /* 0x000000034c4c7819 */ /* 0x000fe400000012ff */
[----:B------:R-:W-:Y:S02]  /*9440*/  SHF.R.U64 R72, R72, 0x3, RZ ;  /* 0x0000000348487819 */ /* 0x000fe400000012ff */
[----:B------:R-:W-:Y:S02]  /*9450*/  IADD3 R41, P2, R110, 0x9000, RZ ;  /* 0x000090006e297810 */ /* 0x000fe40007f5e0ff */
[----:B------:R-:W-:Y:S02]  /*9460*/  SHF.R.U64 R36, R36, 0x3, RZ ;  /* 0x0000000324247819 */ /* 0x000fe400000012ff */
[----:B------:R-:W-:Y:S02]  /*9470*/  SHF.R.U64 R60, R60, 0x3, RZ ;  /* 0x000000033c3c7819 */ /* 0x000fe400000012ff */
[----:B------:R-:W-:-:S02]  /*9480*/  SHF.R.U64 R33, R33, 0x3, RZ ;  /* 0x0000000321217819 */ /* 0x000fc400000012ff */
[----:B------:R-:W-:Y:S02]  /*9490*/  LOP3.LUT R20, R7, 0x380, RZ, 0xc0, !PT ;  /* 0x0000038007147812 */ /* 0x000fe400078ec0ff */
[----:B------:R-:W-:Y:S01]  /*94a0*/  LOP3.LUT R76, R76, R77, RZ, 0x3c, !PT ;  /* 0x0000004d4c4c7212 */ /* 0x000fe200078e3cff */
[--C-:B------:R-:W-:Y:S01]  /*94b0*/  IMAD.X R77, RZ, RZ, R111.reuse, P4 ;  /* 0x000000ffff4d7224 */ /* 0x100fe200020e066f */
[----:B------:R-:W-:Y:S01]  /*94c0*/  LOP3.LUT R72, R72, R73, RZ, 0x3c, !PT ;  /* 0x0000004948487212 */ /* 0x000fe200078e3cff */
[--C-:B------:R-:W-:Y:S01]  /*94d0*/  IMAD.X R73, RZ, RZ, R111.reuse, P3 ;  /* 0x000000ffff497224 */ /* 0x100fe200018e066f */
[----:B------:R-:W-:Y:S02]  /*94e0*/  LOP3.LUT R40, R41, 0x380, RZ, 0xc0, !PT ;  /* 0x0000038029287812 */ /* 0x000fe400078ec0ff */
[----:B------:R-:W-:Y:S02]  /*94f0*/  LOP3.LUT R134, R36, R65, RZ, 0x3c, !PT ;  /* 0x0000004124867212 */ /* 0x000fe400078e3cff */
[----:B------:R-:W-:Y:S01]  /*9500*/  LOP3.LUT R60, R60, R61, RZ, 0x3c, !PT ;  /* 0x0000003d3c3c7212 */ /* 0x000fe200078e3cff */
[----:B------:R-:W-:Y:S01]  /*9510*/  IMAD.X R61, RZ, RZ, R111, P6 ;  /* 0x000000ffff3d7224 */ /* 0x000fe200030e066f */
[----:B------:R-:W-:-:S02]  /*9520*/  LOP3.LUT R138, R33, R6, RZ, 0x3c, !PT ;  /* 0x00000006218a7212 */ /* 0x000fc400078e3cff */
[C---:B------:R-:W-:Y:S02]  /*9530*/  IADD3 R65, P1, R110.reuse, 0x4000, RZ ;  /* 0x000040006e417810 */ /* 0x040fe40007f3e0ff */
[C---:B------:R-:W-:Y:S02]  /*9540*/  IADD3 R53, P4, R110.reuse, 0x7000, RZ ;  /* 0x000070006e357810 */ /* 0x040fe40007f9e0ff */
[C---:B------:R-:W-:Y:S02]  /*9550*/  IADD3 R49, P3, R110.reuse, 0x8000, RZ ;  /* 0x000080006e317810 */ /* 0x040fe40007f7e0ff */
[----:B------:R-:W-:Y:S02]  /*9560*/  IADD3 R33, P6, R110, 0xb000, RZ ;  /* 0x0000b0006e217810 */ /* 0x000fe40007fde0ff */
[----:B------:R-:W-:Y:S02]  /*9570*/  SHF.R.U64 R20, R20, 0x3, RZ ;  /* 0x0000000314147819 */ /* 0x000fe400000012ff */
[----:B------:R-:W-:-:S02]  /*9580*/  SHF.R.U64 R40, R40, 0x3, RZ ;  /* 0x0000000328287819 */ /* 0x000fc400000012ff */
[----:B------:R-:W-:Y:S02]  /*9590*/  LOP3.LUT R64, R65, 0x380, RZ, 0xc0, !PT ;  /* 0x0000038041407812 */ /* 0x000fe400078ec0ff */
[----:B------:R-:W-:Y:S02]  /*95a0*/  LOP3.LUT R52, R53, 0x380, RZ, 0xc0, !PT ;  /* 0x0000038035347812 */ /* 0x000fe400078ec0ff */
[----:B------:R-:W-:Y:S02]  /*95b0*/  LOP3.LUT R48, R49, 0x380, RZ, 0xc0, !PT ;  /* 0x0000038031307812 */ /* 0x000fe400078ec0ff */
[----:B------:R-:W-:Y:S02]  /*95c0*/  LOP3.LUT R32, R33, 0x380, RZ, 0xc0, !PT ;  /* 0x0000038021207812 */ /* 0x000fe400078ec0ff */
[----:B------:R-:W-:Y:S02]  /*95d0*/  LOP3.LUT R20, R20, R7, RZ, 0x3c, !PT ;  /* 0x0000000714147212 */ /* 0x000fe400078e3cff */
[----:B------:R-:W-:Y:S01]  /*95e0*/  LOP3.LUT R40, R40, R41, RZ, 0x3c, !PT ;  /* 0x0000002928287212 */ /* 0x000fe200078e3cff */
[----:B------:R-:W-:Y:S01]  /*95f0*/  IMAD.X R41, RZ, RZ, R111, P2 ;  /* 0x000000ffff297224 */ /* 0x000fe200010e066f */
[----:B------:R-:W-:-:S02]  /*9600*/  MOV R81, R4 ;  /* 0x0000000400517202 */ /* 0x000fc40000000f00 */
[----:B------:R-:W-:Y:S02]  /*9610*/  F2FP.F16.F32.PACK_AB R7, R31, R30 ;  /* 0x0000001e1f07723e */ /* 0x000fe400000000ff */
[----:B------:R-:W-:Y:S02]  /*9620*/  F2FP.F16.F32.PACK_AB R5, R27, R26 ;  /* 0x0000001a1b05723e */ /* 0x000fe400000000ff */
[----:B------:R-:W-:Y:S02]  /*9630*/  LOP3.LUT R31, R110, 0x380, RZ, 0xc0, !PT ;  /* 0x000003806e1f7812 */ /* 0x000fe400078ec0ff */
[----:B------:R-:W-:Y:S02]  /*9640*/  SHF.R.U64 R64, R64, 0x3, RZ ;  /* 0x0000000340407819 */ /* 0x000fe400000012ff */
[----:B------:R-:W-:Y:S02]  /*9650*/  SHF.R.U64 R52, R52, 0x3, RZ ;  /* 0x0000000334347819 */ /* 0x000fe400000012ff */
[----:B------:R-:W-:-:S02]  /*9660*/  SHF.R.U64 R48, R48, 0x3, RZ ;  /* 0x0000000330307819 */ /* 0x000fc400000012ff */
[----:B------:R-:W-:Y:S02]  /*9670*/  IADD3 R27, P2, R110, 0xf000, RZ ;  /* 0x0000f0006e1b7810 */ /* 0x000fe40007f5e0ff */
[----:B------:R-:W-:Y:S02]  /*9680*/  SHF.R.U64 R32, R32, 0x3, RZ ;  /* 0x0000000320207819 */ /* 0x000fe400000012ff */
[----:B------:R-:W-:Y:S01]  /*9690*/  F2FP.F16.F32.PACK_AB R4, R204, R207 ;  /* 0x000000cfcc04723e */ /* 0x000fe200000000ff */
[--C-:B------:R-:W-:Y:S01]  /*96a0*/  IMAD.X R89, RZ, RZ, R111.reuse, P2 ;  /* 0x000000ffff597224 */ /* 0x100fe200010e066f */
[----:B------:R-:W-:Y:S01]  /*96b0*/  F2FP.F16.F32.PACK_AB R6, R21, R203 ;  /* 0x000000cb1506723e */ /* 0x000fe200000000ff */
[--C-:B------:R-:W-:Y:S01]  /*96c0*/  IMAD.X R21, RZ, RZ, R111.reuse, P5 ;  /* 0x000000ffff157224 */ /* 0x100fe200028e066f */
[----:B------:R-:W-:Y:S02]  /*96d0*/  SHF.R.U64 R31, R31, 0x3, RZ ;  /* 0x000000031f1f7819 */ /* 0x000fe400000012ff */
        /* <DEDUP_REMOVED lines=8> */
[----:B------:R-:W-:-:S02]  /*9760*/  LOP3.LUT R32, R32, R33, RZ, 0x3c, !PT ;  /* 0x0000002120207212 */ /* 0x000fc400078e3cff */
[C---:B------:R-:W-:Y:S02]  /*9770*/  IADD3 R37, P1, R110.reuse, 0xa000, RZ ;  /* 0x0000a0006e257810 */ /* 0x040fe40007f3e0ff */
[C---:B------:R-:W-:Y:S02]  /*9780*/  IADD3 R85, P4, R110.reuse, 0xd000, RZ ;  /* 0x0000d0006e557810 */ /* 0x040fe40007f9e0ff */
[----:B------:R-:W-:Y:S02]  /*9790*/  IADD3 R33, P3, R110, 0xe000, RZ ;  /* 0x0000e0006e217810 */ /* 0x000fe40007f7e0ff */
[----:B------:R-:W-:Y:S02]  /*97a0*/  LOP3.LUT R110, R31, R110, RZ, 0x3c, !PT ;  /* 0x0000006e1f6e7212 */ /* 0x000fe400078e3cff */
[----:B------:R-:W-:Y:S02]  /*97b0*/  SHF.R.U64 R26, R26, 0x3, RZ ;  /* 0x000000031a1a7819 */ /* 0x000fe400000012ff */
[----:B------:R-:W-:-:S02]  /*97c0*/  MOV R31, R8 ;  /* 0x00000008001f7202 */ /* 0x000fc40000000f00 */
[----:B------:R-:W-:Y:S01]  /*97d0*/  MOV R30, R10 ;  /* 0x0000000a001e7202 */ /* 0x000fe20000000f00 */
[----:B0-----:R-:W-:Y:S01]  /*97e0*/  IMAD.X R81, RZ, RZ, R111, P3 ;  /* 0x000000ffff517224 */ /* 0x001fe200018e066f */
[----:B------:R-:W-:Y:S02]  /*97f0*/  F2FP.F16.F32.PACK_AB R4, R209, R210 ;  /* 0x000000d2d104723e */ /* 0x000fe400000000ff */
[----:B------:R-:W-:Y:S02]  /*9800*/  F2FP.F16.F32.PACK_AB R5, R35, R34 ;  /* 0x000000222305723e */ /* 0x000fe400000000ff */
[----:B------:R-:W-:Y:S02]  /*9810*/  F2FP.F16.F32.PACK_AB R6, R206, R208 ;  /* 0x000000d0ce06723e */ /* 0x000fe400000000ff */
[----:B------:R-:W-:Y:S02]  /*9820*/  F2FP.F16.F32.PACK_AB R7, R39, R38 ;  /* 0x000000262707723e */ /* 0x000fe400000000ff */
[----:B------:R-:W-:-:S02]  /*9830*/  F2FP.F16.F32.PACK_AB R8, R202, R205 ;  /* 0x000000cdca08723e */ /* 0x000fc400000000ff */
[----:B------:R-:W-:Y:S01]  /*9840*/  F2FP.F16.F32.PACK_AB R9, R43, R42 ;  /* 0x0000002a2b09723e */ /* 0x000fe200000000ff */
[----:B------:R0:W-:Y:S01]  /*9850*/  STSM.16.M88.4 [R31], R4 ;  /* 0x000000041f007844 */ /* 0x0001e20000000200 */
        /* <DEDUP_REMOVED lines=67> */
[----:B------:R-:W-:-:S02]  /*9c90*/  F2FP.F16.F32.PACK_AB R146, R149, R148 ;  /* 0x000000949592723e */ /* 0x000fc400000000ff */
[----:B------:R-:W-:Y:S02]  /*9ca0*/  F2FP.F16.F32.PACK_AB R147, R151, R150 ;  /* 0x000000969793723e */ /* 0x000fe400000000ff */
[----:B------:R-:W-:Y:S02]  /*9cb0*/  SHF.R.U64 R36, R36, 0x3, RZ ;  /* 0x0000000324247819 */ /* 0x000fe400000012ff */
[----:B------:R-:W-:Y:S01]  /*9cc0*/  SHF.R.U64 R84, R84, 0x3, RZ ;  /* 0x0000000354547819 */ /* 0x000fe200000012ff */
[----:B------:R1:W-:Y:S01]  /*9cd0*/  STSM.16.M88.4 [R35], R144 ;  /* 0x0000009023007844 */ /* 0x0003e20000000200 */
[----:B------:R-:W-:Y:S02]  /*9ce0*/  SHF.R.U64 R80, R80, 0x3, RZ ;  /* 0x0000000350507819 */ /* 0x000fe400000012ff */
[----:B------:R-:W-:Y:S01]  /*9cf0*/  LOP3.LUT R36, R36, R37, RZ, 0x3c, !PT ;  /* 0x0000002524247212 */ /* 0x000fe200078e3cff */
[--C-:B------:R-:W-:Y:S01]  /*9d00*/  IMAD.X R37, RZ, RZ, R111.reuse, P1 ;  /* 0x000000ffff257224 */ /* 0x100fe200008e066f */
[----:B------:R-:W-:Y:S01]  /*9d10*/  LOP3.LUT R84, R84, R85, RZ, 0x3c, !PT ;  /* 0x0000005554547212 */ /* 0x000fe200078e3cff */
[--C-:B------:R-:W-:Y:S01]  /*9d20*/  IMAD.X R85, RZ, RZ, R111.reuse, P4 ;  /* 0x000000ffff557224 */ /* 0x100fe200020e066f */
[----:B------:R-:W-:Y:S01]  /*9d30*/  LOP3.LUT R80, R80, R33, RZ, 0x3c, !PT ;  /* 0x0000002150507212 */ /* 0x000fe200078e3cff */
[----:B------:R-:W-:Y:S01]  /*9d40*/  IMAD.X R33, RZ, RZ, R111, P6 ;  /* 0x000000ffff217224 */ /* 0x000fe200030e066f */
[----:B------:R-:W-:Y:S06]  /*9d50*/  BAR.SYNC.DEFER_BLOCKING 0x1, 0x100 ;  /* 0x0044000000007b1d */ /* 0x000fec0000010000 */
[----:B------:R-:W-:Y:S05]  /*9d60*/  @P0 BRA `(.L_x_221) ;  /* 0x0000000000cc0947 */ /* 0x000fea0003800000 */
[----:B------:R-:W0:Y:S01]  /*9d70*/  LDC R10, c[0x0][0xce8] ;  /* 0x00033a00ff0a7b82 */ /* 0x000e220000000800 */
[----:B-1----:R-:W-:Y:S01]  /*9d80*/  IMAD R4, RZ, RZ, -UR41 ;  /* 0x80000029ff047e24 */ /* 0x002fe2000f8e02ff */
[----:B------:R-:W-:Y:S02]  /*9d90*/  ULDC.64 UR8, c[0x0][0xc90] ;  /* 0x0003240000087ab9 */ /* 0x000fe40000000a00 */
        /* <DEDUP_REMOVED lines=32> */
[----:B------:R-:W-:Y:S01]  /*9fa0*/  IMAD.MOV R9, RZ, RZ, -R19 ;  /* 0x000000ffff097224 */ /* 0x000fe200078e0a13 */
[----:B------:R-:W-:Y:S01]  /*9fb0*/  LEA R11, P0, R4, UR4, 0x2 ;  /* 0x00000004040b7c11 */ /* 0x000fe2000f8010ff */
[----:B------:R-:W-:Y:S01]  /*9fc0*/  IMAD.IADD R5, R5, 0x1, R7 ;  /* 0x0000000105057824 */ /* 0x000fe200078e0207 */
[----:B------:R-:W-:Y:S02]  /*9fd0*/  ULDC UR4, c[0x0][0xb88] ;  /* 0x0002e20000047ab9 */ /* 0x000fe40000000800 */
[----:B------:R-:W-:Y:S01]  /*9fe0*/  IMAD R8, R10, UR4, RZ ;  /* 0x000000040a087c24 */ /* 0x000fe2000f8e02ff */
[----:B------:R-:W-:Y:S01]  /*9ff0*/  SHFL.IDX PT, R6, R11, 0x1, 0x1c1f ;  /* 0x003c1f000b067f89 */ /* 0x000fe200000e0000 */
[----:B------:R-:W-:Y:S02]  /*a000*/  LEA.HI.X R12, R4, UR5, R5, 0x2, P0 ;  /* 0x00000005040c7c11 */ /* 0x000fe400080f1405 */
[----:B------:R-:W-:Y:S01]  /*a010*/  ISETP.NE.AND P0, PT, R18, R9, PT ;  /* 0x000000091200720c */ /* 0x000fe20003f05270 */
[----:B------:R-:W-:Y:S01]  /*a020*/  SHFL.IDX PT, R4, R11, RZ, 0x1c1f ;  /* 0x001c1fff0b047589 */ /* 0x000fe200000e0000 */
[----:B------:R-:W-:-:S02]  /*a030*/  VIADD R9, R15, 0x8 ;  /* 0x000000080f097836 */ /* 0x000fc40000000000 */
[-C--:B------:R-:W-:Y:S01]  /*a040*/  ISETP.GE.OR P1, PT, R15, R8.reuse, P0 ;  /* 0x000000080f00720c */ /* 0x080fe20000726670 */
[----:B------:R-:W0:Y:S02]  /*a050*/  SHFL.IDX PT, R5, R12, RZ, 0x1c1f ;  /* 0x001c1fff0c057589 */ /* 0x000e2400000e0000 */
[----:B------:R-:W-:Y:S02]  /*a060*/  ISETP.GE.OR P0, PT, R9, R8, P0 ;  /* 0x000000080900720c */ /* 0x000fe40000706670 */
[----:B------:R-:W1:Y:S08]  /*a070*/  SHFL.IDX PT, R7, R12, 0x1, 0x1c1f ;  /* 0x003c1f000c077f89 */ /* 0x000e7000000e0000 */
[----:B0-----:R0:W-:Y:S04]  /*a080*/  @!P1 ST.E desc[UR38][R4.64], R3 ;  /* 0x0000000304009985 */ /* 0x0011e8000c101926 */
[----:B-1----:R0:W-:Y:S02]  /*a090*/  @!P0 ST.E desc[UR38][R6.64], R0 ;  /* 0x0000000006008985 */ /* 0x0021e4000c101926 */
.L_x_221:
[----:B------:R-:W2:Y:S01]  /*a0a0*/  LDC R14, c[0x0][0xce8] ;  /* 0x00033a00ff0e7b82 */ /* 0x000ea20000000800 */
[----:B------:R-:W-:Y:S01]  /*a0b0*/  ULDC UR12, c[0x0][0xbc8] ;  /* 0x0002f200000c7ab9 */ /* 0x000fe20000000800 */
[----:B01----:R0:W5:Y:S04]  /*a0c0*/  LD.E.128 R4, desc[UR38][R20.64] ;  /* 0x0000002614047980 */ /* 0x003168000c101d00 */
[----:B------:R-:W5:Y:S02]  /*a0d0*/  LD.E.128 R108, desc[UR38][R110.64] ;  /* 0x000000266e6c7980 */ /* 0x000f64000c101d00 */
[----:B------:R-:W1:Y:S01]  /*a0e0*/  LDC R10, c[0x0][0xd38] ;  /* 0x00034e00ff0a7b82 */ /* 0x000e620000000800 */
[----:B------:R-:W-:Y:S01]  /*a0f0*/  ISETP.GE.AND P1, PT, R190, UR12, PT ;  /* 0x0000000cbe007c0c */ /* 0x000fe2000bf26270 */
[----:B------:R-:W-:Y:S01]  /*a100*/  IMAD R9, RZ, RZ, -UR41 ;  /* 0x80000029ff097e24 */ /* 0x000fe2000f8e02ff */
[----:B------:R-:W-:Y:S01]  /*a110*/  ULDC.64 UR8, c[0x0][0xbe8] ;  /* 0x0002fa0000087ab9 */ /* 0x000fe20000000a00 */
[----:B------:R-:W5:Y:S04]  /*a120*/  LD.E.128 R76, desc[UR38][R76.64] ;  /* 0x000000264c4c7980 */ /* 0x000f68000c101d00 */
[----:B------:R-:W3:Y:S01]  /*a130*/  LDC.64 R12, c[0x0][0xbe0] ;  /* 0x0002f800ff0c7b82 */ /* 0x000ee20000000a00 */
[----:B------:R-:W5:Y:S04]  /*a140*/  LD.E.128 R72, desc[UR38][R72.64] ;  /* 0x0000002648487980 */ /* 0x000f68000c101d00 */
[----:B------:R-:W5:Y:S01]  /*a150*/  LD.E.128 R68, desc[UR38][R68.64] ;  /* 0x0000002644447980 */ /* 0x000f62000c101d00 */
[----:B--2---:R-:W-:-:S03]  /*a160*/  ISETP.NE.AND P3, PT, R14, 0x1, PT ;  /* 0x000000010e00780c */ /* 0x004fc60003f65270 */
        /* <DEDUP_REMOVED lines=11> */
[----:B------:R-:W2:Y:S01]  /*a220*/  @P3 LDC R11, c[0x0][0xcf0] ;  /* 0x00033c00ff0b3b82 */ /* 0x000ea20000000800 */
[----:B------:R-:W-:Y:S01]  /*a230*/  IMAD.SHL.U32 R8, R8, 0x4, RZ ;  /* 0x0000000408087824 */ /* 0x000fe200078e00ff */
[----:B------:R-:W-:Y:S01]  /*a240*/  LOP3.LUT R3, R3, 0x2, R0, 0xe2, !PT ;  /* 0x0000000203037812 */ /* 0x000fe200078ee200 */
[----:B------:R-:W5:Y:S01]  /*a250*/  LD.E.128 R48, desc[UR38][R48.64] ;  /* 0x0000002630307980 */ /* 0x000f62000c101d00 */
[----:B------:R-:W-:Y:S01]  /*a260*/  ISETP.GE.AND P0, PT, R188, UR12, PT ;  /* 0x0000000cbc007c0c */ /* 0x000fe2000bf06270 */
[----:B-1----:R-:W-:Y:S01]  /*a270*/  IMAD R28, R10, R9, UR43 ;  /* 0x0000002b0a1c7e24 */ /* 0x002fe2000f8e0209 */
[----:B------:R-:W-:Y:S01]  /*a280*/  LOP3.LUT R3, R8, 0x4, R3, 0xe2, !PT ;  /* 0x0000000408037812 */ /* 0x000fe200078ee203 */
[----:B------:R-:W-:Y:S01]  /*a290*/  IMAD R0, R211, 0x20, R213 ;  /* 0x00000020d3007824 */ /* 0x000fe200078e02d5 */
[----:B------:R-:W-:Y:S01]  /*a2a0*/  SEL R8, RZ, 0xffffffff, P0 ;  /* 0xffffffffff087807 */ /* 0x000fe20000000000 */
[----:B------:R-:W5:Y:S02]  /*a2b0*/  LD.E.128 R40, desc[UR38][R40.64] ;  /* 0x0000002628287980 */ /* 0x000f64000c101d00 */
[----:B------:R-:W-:-:S02]  /*a2c0*/  IMAD R15, R28, 0x40, R0 ;  /* 0x000000401c0f7824 */ /* 0x000fc400078e0200 */
[----:B------:R-:W-:Y:S01]  /*a2d0*/  IMAD.SHL.U32 R8, R8, 0x8, RZ ;  /* 0x0000000808087824 */ /* 0x000fe200078e00ff */
[----:B------:R-:W-:Y:S01]  /*a2e0*/  ISETP.GE.AND P1, PT, R187, UR12, PT ;  /* 0x0000000cbb007c0c */ /* 0x000fe2000bf26270 */
[----:B------:R-:W5:Y:S01]  /*a2f0*/  LD.E.128 R36, desc[UR38][R36.64] ;  /* 0x0000002624247980 */ /* 0x000f62000c101d00 */
[----:B0-----:R-:W-:Y:S02]  /*a300*/  @P3 IMAD.HI.U32 R0, R15, R20, RZ ;  /* 0x000000140f003227 */ /* 0x001fe400078e00ff */
[----:B------:R-:W-:Y:S01]  /*a310*/  LOP3.LUT R3, R8, 0x8, R3, 0xe2, !PT ;  /* 0x0000000808037812 */ /* 0x000fe200078ee203 */
[----:B------:R-:W-:Y:S01]  /*a320*/  UIMAD UR6, UR10, UR8, URZ ;  /* 0x000000080a0672a4 */ /* 0x000fe2000f8e023f */
[----:B------:R-:W-:Y:S01]  /*a330*/  IMAD.MOV.U32 R8, RZ, RZ, R15 ;  /* 0x000000ffff087224 */ /* 0x000fe200078e000f */
[----:B------:R-:W5:Y:S01]  /*a340*/  LD.E.128 R32, desc[UR38][R32.64] ;  /* 0x0000002620207980 */ /* 0x000f62000c101d00 */
[----:B--2---:R-:W-:-:S03]  /*a350*/  @P3 SHF.R.U32.HI R8, RZ, R11, R0 ;  /* 0x0000000bff083219 */ /* 0x004fc60000011600 */
[----:B------:R-:W5:Y:S01]  /*a360*/  LD.E.128 R84, desc[UR38][R84.64] ;  /* 0x0000002654547980 */ /* 0x000f62000c101d00 */
[----:B------:R-:W-:Y:S01]  /*a370*/  SEL R0, RZ, 0xffffffff, P1 ;  /* 0xffffffffff007807 */ /* 0x000fe20000800000 */
[----:B------:R-:W-:Y:S01]  /*a380*/  UIMAD.WIDE.U32 UR4, UR7, UR8, URZ ;  /* 0x00000008070472a5 */ /* 0x000fe2000f8e003f */
[--C-:B------:R-:W-:Y:S01]  /*a390*/  SHF.R.S32.HI R11, RZ, 0x1f, R8.reuse ;  /* 0x0000001fff0b7819 */ /* 0x100fe20000011408 */
[----:B------:R-:W-:Y:S01]  /*a3a0*/  UIMAD UR6, UR7, UR9, UR6 ;  /* 0x00000009070672a4 */ /* 0x000fe2000f8e0206 */
[----:B------:R-:W-:Y:S01]  /*a3b0*/  ISETP.GE.AND P0, PT, R186, UR12, PT ;  /* 0x0000000cba007c0c */ /* 0x000fe2000bf06270 */
[----:B------:R-:W-:Y:S01]  /*a3c0*/  IMAD.SHL.U32 R0, R0, 0x10, RZ ;  /* 0x0000001000007824 */ /* 0x000fe200078e00ff */
[----:B------:R-:W-:Y:S01]  /*a3d0*/  ULDC.64 UR8, c[0x0][0xbf0] ;  /* 0x0002fc0000087ab9 */ /* 0x000fe20000000a00 */
[----:B------:R-:W-:Y:S01]  /*a3e0*/  UIADD3 UR5, UR5, UR6, URZ ;  /* 0x0000000605057290 */ /* 0x000fe2000fffe03f */
[----:B------:R-:W-:Y:S01]  /*a3f0*/  IMAD.MOV R10, RZ, RZ, -R8 ;  /* 0x000000ffff0a7224 */ /* 0x000fe200078e0a08 */
[----:B------:R-:W-:Y:S01]  /*a400*/  UIMAD UR6, UR11, UR8, URZ ;  /* 0x000000080b0672a4 */ /* 0x000fe2000f8e023f */
[----:B------:R-:W-:Y:S01]  /*a410*/  SEL R9, RZ, 0xffffffff, P0 ;  /* 0xffffffffff097807 */ /* 0x000fe20000000000 */
[----:B---3--:R-:W-:Y:S01]  /*a420*/  IMAD R11, R11, R12, RZ ;  /* 0x0000000c0b0b7224 */ /* 0x008fe200078e02ff */
[----:B------:R-:W-:Y:S01]  /*a430*/  LOP3.LUT R0, R0, 0x10, R3, 0xe2, !PT ;  /* 0x0000001000007812 */ /* 0x000fe200078ee203 */
[----:B------:R-:W-:Y:S01]  /*a440*/  IMAD R3, R14, R10, R15 ;  /* 0x0000000a0e037224 */ /* 0x000fe200078e020f */
[----:B------:R-:W-:Y:S01]  /*a450*/  UIMAD UR6, UR42, UR9, UR6 ;  /* 0x000000092a0672a4 */ /* 0x000fe2000f8e0206 */
[----:B------:R-:W-:Y:S01]  /*a460*/  IMAD R13, R8, R13, R11 ;  /* 0x0000000d080d7224 */ /* 0x000fe200078e020b */
[----:B------:R-:W-:Y:S01]  /*a470*/  UIMAD.WIDE.U32 UR42, UR42, UR8, UR4 ;  /* 0x000000082a2a72a5 */ /* 0x000fe2000f8e0004 */
[----:B------:R-:W-:Y:S01]  /*a480*/  IMAD.SHL.U32 R11, R9, 0x20, RZ ;  /* 0x00000020090b7824 */ /* 0x000fe200078e00ff */
[----:B------:R-:W-:Y:S01]  /*a490*/  ISETP.GE.AND P0, PT, R215, UR12, PT ;  /* 0x0000000cd7007c0c */ /* 0x000fe2000bf06270 */
[----:B------:R-:W-:Y:S01]  /*a4a0*/  ULDC.64 UR4, c[0x0][0xbd8] ;  /* 0x0002f60000047ab9 */ /* 0x000fe20000000a00 */
[----:B------:R-:W-:Y:S01]  /*a4b0*/  SHF.R.S32.HI R10, RZ, 0x1f, R3 ;  /* 0x0000001fff0a7819 */ /* 0x000fe20000011403 */
[----:B------:R-:W-:Y:S01]  /*a4c0*/  UIADD3 UR43, UR43, UR6, URZ ;  /* 0x000000062b2b7290 */ /* 0x000fe2000fffe03f */
[----:B------:R-:W-:Y:S01]  /*a4d0*/  LOP3.LUT R0, R11, 0x20, R0, 0xe2, !PT ;  /* 0x000000200b007812 */ /* 0x000fe200078ee200 */
[----:B------:R-:W5:Y:S01]  /*a4e0*/  LD.E.128 R80, desc[UR38][R80.64] ;  /* 0x0000002650507980 */ /* 0x000f62000c101d00 */
[----:B------:R-:W-:Y:S01]  /*a4f0*/  SEL R11, RZ, 0x40, P0 ;  /* 0x00000040ff0b7807 */ /* 0x000fe20000000000 */
[----:B------:R-:W-:Y:S01]  /*a500*/  IMAD R10, R10, UR4, RZ ;  /* 0x000000040a0a7c24 */ /* 0x000fe2000f8e02ff */
[----:B------:R-:W-:Y:S01]  /*a510*/  ULDC.64 UR6, c[0x0][0xb80] ;  /* 0x0002e00000067ab9 */ /* 0x000fe20000000a00 */
[----:B------:R-:W5:Y:S01]  /*a520*/  LD.E.128 R88, desc[UR38][R88.64] ;  /* 0x0000002658587980 */ /* 0x000f62000c101d00 */
[----:B------:R-:W-:Y:S01]  /*a530*/  IMAD.WIDE.U32 R8, R8, R12, UR42 ;  /* 0x0000002a08087e25 */ /* 0x000fe2000f8e000c */
        /* <DEDUP_REMOVED lines=48> */
[-C--:B--2---:R-:W-:Y:S02]  /*a840*/  @!P1 LEA R12, P6, R186, R10.reuse, 0x1 ;  /* 0x0000000aba0c9211 */ /* 0x084fe400078c08ff */
        /* <DEDUP_REMOVED lines=9> */
.L_x_223:
[----:B------:R-:W-:Y:S05]  /*a8e0*/  BSYNC B0 ;  /* 0x0000000000007941 */ /* 0x000fea0003800000 */
.L_x_222:
[----:B---3-5:R-:W-:Y:S01]  /*a8f0*/  VIADD R4, R28, 0x20 ;  /* 0x000000201c047836 */ /* 0x028fe20000000000 */
[----:B------:R3:W4:Y:S01]  /*a900*/  SHFL.IDX PT, R7, R27, 0x1, 0x181f ;  /* 0x00381f001b077f89 */ /* 0x00072200000e0000 */
[----:B------:R-:W-:Y:S03]  /*a910*/  BSSY B0, `(.L_x_224) ;  /* 0x0000023000007945 */ /* 0x000fe60003800000 */
[----:B------:R-:W-:Y:S01]  /*a920*/  ISETP.GE.AND P0, PT, R4, R29, PT ;  /* 0x0000001d0400720c */ /* 0x000fe20003f06270 */
[----:B------:R3:W0:-:S12]  /*a930*/  SHFL.IDX PT, R6, R26, 0x1, 0x181f ;  /* 0x00381f001a067f89 */ /* 0x00061800000e0000 */
[----:B---3--:R-:W-:Y:S05]  /*a940*/  @P0 BRA `(.L_x_225) ;  /* 0x00000000007c0947 */ /* 0x008fea0003800000 */
[----:B------:R-:W-:Y:S02]  /*a950*/  ISETP.GE.AND P2, PT, R190, UR12, PT ;  /* 0x0000000cbe007c0c */ /* 0x000fe4000bf46270 */
[----:B------:R-:W-:Y:S02]  /*a960*/  ISETP.GE.AND P3, PT, R17, UR12, PT ;  /* 0x0000000c11007c0c */ /* 0x000fe4000bf66270 */
[----:B------:R-:W-:Y:S02]  /*a970*/  ISETP.GE.AND P5, PT, R189, UR12, PT ;  /* 0x0000000cbd007c0c */ /* 0x000fe4000bfa6270 */
[----:B------:R-:W-:Y:S02]  /*a980*/  ISETP.GE.AND P4, PT, R188, UR12, PT ;  /* 0x0000000cbc007c0c */ /* 0x000fe4000bf86270 */
[----:B------:R-:W-:-:S05]  /*a990*/  LOP3.LUT P1, RZ, R0, 0x40, RZ, 0xc0, !PT ;  /* 0x0000004000ff7812 */ /* 0x000fca000782c0ff */
[CC--:B0-----:R-:W-:Y:S02]  /*a9a0*/  @!P2 LEA R8, P0, R190.reuse, R6.reuse, 0x1 ;  /* 0x00000006be08a211 */ /* 0x0c1fe400078008ff */
[----:B----4-:R-:W-:Y:S02]  /*a9b0*/  @!P3 IMAD.WIDE R4, R17, 0x2, R6 ;  /* 0x000000021104b825 */ /* 0x010fe400078e0206 */
[-C--:B------:R-:W-:Y:S02]  /*a9c0*/  @!P2 LEA.HI.X R9, R190, R7.reuse, R224, 0x1, P0 ;  /* 0x00000007be09a211 */ /* 0x080fe400000f0ce0 */
[----:B-1----:R-:W-:Y:S01]  /*a9d0*/  @!P5 LEA R10, P0, R189, R6, 0x1 ;  /* 0x00000006bd0ad211 */ /* 0x002fe200078008ff */
[----:B------:R0:W-:Y:S01]  /*a9e0*/  @!P3 ST.E.128 desc[UR38][R4.64], R76 ;  /* 0x0000004c0400b985 */ /* 0x0001e2000c101d26 */
[----:B------:R-:W-:Y:S02]  /*a9f0*/  ISETP.GE.AND P3, PT, R187, UR12, PT ;  /* 0x0000000cbb007c0c */ /* 0x000fe4000bf66270 */
[----:B--2---:R-:W-:Y:S01]  /*aa00*/  @!P5 LEA.HI.X R11, R189, R7, R223, 0x1, P0 ;  /* 0x00000007bd0bd211 */ /* 0x004fe200000f0cdf */
        /* <DEDUP_REMOVED lines=8> */
[-C--:B0-----:R-:W-:Y:S02]  /*aa90*/  @!P2 LEA R4, P6, R186, R6.reuse, 0x1 ;  /* 0x00000006ba04a211 */ /* 0x081fe400078c08ff */
        /* <DEDUP_REMOVED lines=10> */
.L_x_225:
[----:B------:R-:W-:Y:S05]  /*ab40*/  BSYNC B0 ;  /* 0x0000000000007941 */ /* 0x000fea0003800000 */
.L_x_224:
[----:B------:R-:W5:Y:S02]  /*ab50*/  LDC R0, c[0x0][0xd34] ;  /* 0x00034d00ff007b82 */ /* 0x000f640000000800 */
[----:B-----5:R-:W-:-:S13]  /*ab60*/  ISETP.LE.AND P0, PT, R0, UR40, PT ;  /* 0x0000002800007c0c */ /* 0x020fda000bf03270 */
[----:B------:R-:W-:Y:S05]  /*ab70*/  @!P0 BRA `(.L_x_226) ;  /* 0xffffff6400148947 */ /* 0x000fea000383ffff */
[----:B------:R-:W-:Y:S05]  /*ab80*/  EXIT ;  /* 0x000000000000794d */ /* 0x000fea0003800000 */
.L_x_194:
        /* <DEDUP_REMOVED lines=8> */
[----:B------:R0:W-:Y:S07]  /*ac10*/  STL [R1+0x8], R3 ;  /* 0x0000080301007387 */ /* 0x0001ee0000100800 */
[----:B------:R-:W-:Y:S05]  /*ac20*/  @P0 BRA `(.L_x_227) ;  /* 0x0000005800500947 */ /* 0x000fea0003800000 */
[----:B------:R-:W1:Y:S01]  /*ac30*/  S2UR UR4, SR_CgaCtaId ;  /* 0x00000000000479c3 */ /* 0x000e620000008800 */
[C---:B------:R-:W-:Y:S01]  /*ac40*/  IMAD.SHL.U32 R2, R0.reuse, 0x8, RZ ;  /* 0x0000000800027824 */ /* 0x040fe200078e00ff */
[----:B------:R-:W-:Y:S01]  /*ac50*/  LOP3.LUT R5, R0, 0x7f, RZ, 0xc0, !PT ;  /* 0x0000007f00057812 */ /* 0x000fe200078ec0ff */
[----:B------:R-:W-:Y:S01]  /*ac60*/  UMOV UR36, 0x400 ;  /* 0x0000040000247882 */ /* 0x000fe20000000000 */
[----:B------:R-:W-:Y:S01]  /*ac70*/  IMAD.MOV.U32 R19, RZ, RZ, RZ ;  /* 0x000000ffff137224 */ /* 0x000fe200078e00ff */
[----:B------:R-:W-:Y:S01]  /*ac80*/  ULDC.64 UR40, c[0x0][0x198] ;  /* 0x0000660000287ab9 */ /* 0x000fe20000000a00 */
[C---:B0-----:R-:W-:Y:S01]  /*ac90*/  LOP3.LUT R3, R2.reuse, 0x1f8, RZ, 0xc0, !PT ;  /* 0x000001f802037812 */ /* 0x041fe200078ec0ff */
[----:B------:R-:W-:Y:S01]  /*aca0*/  ULDC UR37, c[0x0][0xc] ;  /* 0x0000030000257ab9 */ /* 0x000fe20000000800 */
[----:B------:R-:W-:Y:S02]  /*acb0*/  LOP3.LUT R2, R2, 0x38, RZ, 0xc0, !PT ;  /* 0x0000003802027812 */ /* 0x000fe400078ec0ff */
        /* <DEDUP_REMOVED lines=8> */
[----:B------:R-:W-:Y:S01]  /*ad40*/  LEA R4, R3, UR36, 0x1 ;  /* 0x0000002403047c11 */ /* 0x000fe2000f8e08ff */
[----:B------:R-:W-:-:S04]  /*ad50*/  IMAD.U32 R3, RZ, RZ, UR5 ;  /* 0x00000005ff037e24 */ /* 0x000fc8000f8e00ff */
[----:B------:R0:W-:Y:S04]  /*ad60*/  STL [R1+0x4], R4 ;  /* 0x0000040401007387 */ /* 0x0001e80000100800 */
[----:B------:R1:W-:Y:S04]  /*ad70*/  STL [R1+0x24], R3 ;  /* 0x0000240301007387 */ /* 0x0003e80000100800 */
[----:B------:R2:W-:Y:S01]  /*ad80*/  STL [R1+0x8], R0 ;  /* 0x0000080001007387 */ /* 0x0005e20000100800 */
[----:B0-----:R-:W-:-:S03]  /*ad90*/  LOP3.LUT R4, R2, 0x80, RZ, 0xfc, !PT ;  /* 0x0000008002047812 */ /* 0x001fc600078efcff */
[----:B------:R0:W-:Y:S01]  /*ada0*/  STL [R1+0x50], RZ ;  /* 0x000050ff01007387 */ /* 0x0001e20000100800 */
[C---:B------:R-:W-:Y:S02]  /*adb0*/  LOP3.LUT R4, R2.reuse, 0x140, RZ, 0xfc, !PT ;  /* 0x0000014002047812 */ /* 0x040fe400078efcff */
[C---:B-1----:R-:W-:Y:S02]  /*adc0*/  LOP3.LUT R3, R2.reuse, 0xc0, RZ, 0xfc, !PT ;  /* 0x000000c002037812 */ /* 0x042fe400078efcff */
[C---:B------:R-:W-:Y:S02]  /*add0*/  LOP3.LUT R3, R2.reuse, 0x180, RZ, 0xfc, !PT ;  /* 0x0000018002037812 */ /* 0x040fe400078efcff */
[C---:B--2---:R-:W-:Y:S02]  /*ade0*/  LOP3.LUT R0, R2.reuse, 0x40, RZ, 0xfc, !PT ;  /* 0x0000004002007812 */ /* 0x044fe400078efcff */
[C---:B------:R-:W-:Y:S02]  /*adf0*/  LOP3.LUT R0, R2.reuse, 0x100, RZ, 0xfc, !PT ;  /* 0x0000010002007812 */ /* 0x040fe400078efcff */
[----:B0-----:R-:W-:-:S07]  /*ae00*/  LOP3.LUT R0, R2, 0x1c0, RZ, 0xfc, !PT ;  /* 0x000001c002007812 */ /* 0x001fce00078efcff */
.L_x_323:
        /* <DEDUP_REMOVED lines=11> */
[----:B0-----:R-:W-:-:S13]  /*aec0*/  ISETP.NE.AND P0, PT, R0, 0x1, PT ;  /* 0x000000010000780c */ /* 0x001fda0003f05270 */
[----:B------:R-:W2:Y:S08]  /*aed0*/  @P0 LDC R2, c[0x0][0xd3c] ;  /* 0x00034f00ff020b82 */ /* 0x000eb00000000800 */
[----:B------:R-:W0:Y:S01]  /*aee0*/  @P0 LDC R0, c[0x0][0xd40] ;  /* 0x00035000ff000b82 */ /* 0x000e220000000800 */
[----:B--2---:R-:W-:-:S04]  /*aef0*/  @P0 IMAD.HI.U32 R2, R3, R2, RZ ;  /* 0x0000000203020227 */ /* 0x004fc800078e00ff */
[----:B------:R-:W-:Y:S01]  /*af00*/  IMAD.MOV.U32 R4, RZ, RZ, R3 ;  /* 0x000000ffff047224 */ /* 0x000fe200078e0003 */
[----:B0-----:R-:W-:Y:S02]  /*af10*/  @P0 SHF.R.U32.HI R4, RZ, R0, R2 ;  /* 0x00000000ff040219 */ /* 0x001fe40000011602 */
[----:B-1----:R-:W-:-:S03]  /*af20*/  ISETP.NE.AND P0, PT, R17, 0x1, PT ;  /* 0x000000011100780c */ /* 0x002fc60003f05270 */
[----:B------:R-:W-:Y:S01]  /*af30*/  IMAD.MOV.U32 R5, RZ, RZ, R4 ;  /* 0x000000ffff057224 */ /* 0x000fe200078e0004 */
[----:B------:R-:W-:Y:S09]  /*af40*/  STL [R1+0x14], R4 ;  /* 0x0000140401007387 */ /* 0x000ff20000100800 */
[----:B------:R-:W0:Y:S02]  /*af50*/  @P0 LDC.64 R2, c[0x0][0xd48] ;  /* 0x00035200ff020b82 */ /* 0x000e240000000a00 */
[----:B0-----:R-:W-:-:S05]  /*af60*/  @P0 IMAD.HI.U32 R2, R4, R2, RZ ;  /* 0x0000000204020227 */ /* 0x001fca00078e00ff */
[----:B------:R-:W-:Y:S02]  /*af70*/  @P0 SHF.R.U32.HI R5, RZ, R3, R2 ;  /* 0x00000003ff050219 */ /* 0x000fe40000011602 */
[----:B------:R-:W-:-:S03]  /*af80*/  PLOP3.LUT P0, PT, PT, PT, UP0, 0x80, 0x0 ;  /* 0x000000000000781c */ /* 0x000fc60003f0f008 */
[----:B------:R-:W-:Y:S01]  /*af90*/  IMAD.MOV R0, RZ, RZ, -R5 ;  /* 0x000000ffff007224 */ /* 0x000fe200078e0a05 */
[----:B------:R-:W-:Y:S03]  /*afa0*/  STL [R1+0x10], R5 ;  /* 0x0000100501007387 */ /* 0x000fe60000100800 */
[----:B------:R-:W-:Y:S02]  /*afb0*/  IMAD R17, R17, R0, R4 ;  /* 0x0000000011117224 */ /* 0x000fe400078e0204 */
[----:B------:R-:W0:Y:S02]  /*afc0*/  LDC R0, c[0x0][0x2f0] ;  /* 0x0000bc00ff007b82 */ /* 0x000e240000000800 */
[----:B0-----:R-:W-:-:S04]  /*afd0*/  IMAD R2, R0, UR4, RZ ;  /* 0x0000000400027c24 */ /* 0x001fc8000f8e02ff */
[----:B------:R-:W-:Y:S01]  /*afe0*/  VIADD R0, R2, 0x3f ;  /* 0x0000003f02007836 */ /* 0x000fe20000000000 */
[----:B------:R0:W-:Y:S04]  /*aff0*/  STL [R1+0x4c], R2 ;  /* 0x00004c0201007387 */ /* 0x0001e80000100800 */
[----:B0-----:R-:W-:-:S04]  /*b000*/  SHF.R.S32.HI R2, RZ, 0x1f, R0 ;  /* 0x0000001fff027819 */ /* 0x001fc80000011400 */
        /* <DEDUP_REMOVED lines=8> */
[----:B------:R-:W-:Y:S02]  /*b090*/  IMAD.U32 R4, RZ, RZ, UR6 ;  /* 0x00000006ff047e24 */ /* 0x000fe4000f8e00ff */
[----:B------:R-:W1:Y:S01]  /*b0a0*/  LDC.64 R2, c[0x4][R2] ;  /* 0x0100000002027b82 */ /* 0x000e620000000a00 */
        /* <DEDUP_REMOVED lines=9> */
[----:B01----:R-:W-:Y:S05]  /*b140*/  CALL.ABS.NOINC R2 ;  /* 0x0000000002007343 */ /* 0x003fea0003c00000 */
.L_x_228:
        /* <DEDUP_REMOVED lines=19> */
[----:B0-2---:R-:W-:Y:S05]  /*b280*/  CALL.ABS.NOINC R2 ;  /* 0x0000000002007343 */ /* 0x005fea0003c00000 */
.L_x_230:
        /* <DEDUP_REMOVED lines=15> */
.L_x_229:
[----:B------:R-:W2:Y:S01]  /*b380*/  LDL R2, [R1+0x20] ;  /* 0x0000200001027983 */ /* 0x000ea20000100800 */
[----:B------:R-:W-:-:S03]  /*b390*/  ULDC.64 UR4, c[0x0][0xaf0] ;  /* 0x0002bc0000047ab9 */ /* 0x000fc60000000a00 */
[----:B0-----:R-:W3:Y:S01]  /*b3a0*/  LDL R0, [R1+0x10] ;  /* 0x0000100001007983 */ /* 0x001ee20000100800 */
[----:B------:R-:W-:-:S04]  /*b3b0*/  ISETP.NE.U32.AND P0, PT, RZ, UR4, PT ;  /* 0x00000004ff007c0c */ /* 0x000fc8000bf05070 */
[----:B------:R-:W-:Y:S01]  /*b3c0*/  ISETP.NE.AND.EX P0, PT, RZ, UR5, PT, P0 ;  /* 0x00000005ff007c0c */ /* 0x000fe2000bf05300 */
[----:B--2---:R-:W-:-:S12]  /*b3d0*/  IMAD.MOV.U32 R16, RZ, RZ, R2 ;  /* 0x000000ffff107224 */ /* 0x004fd800078e0002 */
[----:B------:R-:W0:Y:S01]  /*b3e0*/  @P0 LDC.64 R2, c[0x0][0xaf0] ;  /* 0x0002bc00ff020b82 */ /* 0x000e220000000a00 */
[----:B---3--:R-:W-:Y:S02]  /*b3f0*/  IMAD.MOV.U32 R7, RZ, RZ, R0 ;  /* 0x000000ffff077224 */ /* 0x008fe400078e0000 */
[----:B0-----:R-:W-:-:S05]  /*b400*/  @P0 IMAD.WIDE R2, R0, 0x4, R2 ;  /* 0x0000000400020825 */ /* 0x001fca00078e0202 */
[----:B------:R0:W2:Y:S01]  /*b410*/  @P0 LDG.E R7, desc[UR38][R2.64] ;  /* 0x0000002602070981 */ /* 0x0000a2000c1e1900 */
[----:B------:R-:W-:Y:S01]  /*b420*/  VIADD R9, R16, 0xffffffff ;  /* 0xffffffff10097836 */ /* 0x000fe20000000000 */
[----:B------:R-:W-:Y:S01]  /*b430*/  UMOV UR4, 0xffffffff ;  /* 0xffffffff00047882 */ /* 0x000fe20000000000 */
[----:B------:R-:W-:Y:S01]  /*b440*/  LOP3.LUT R18, R18, 0xfffffffe, RZ, 0xc0, !PT ;  /* 0xfffffffe12127812 */ /* 0x000fe200078ec0ff */
[----:B0-----:R-:W0:Y:S02]  /*b450*/  LDC.64 R2, c[0x0][0x418] ;  /* 0x00010600ff027b82 */ /* 0x001e240000000a00 */
[----:B0-----:R-:W-:-:S04]  /*b460*/  ISETP.NE.U32.AND P0, PT, R2, RZ, PT ;  /* 0x000000ff0200720c */ /* 0x001fc80003f05070 */
[----:B------:R-:W-:-:S13]  /*b470*/  ISETP.NE.AND.EX P1, PT, R3, RZ, PT, P0 ;  /* 0x000000ff0300720c */ /* 0x000fda0003f25300 */
[----:B------:R-:W-:Y:S02]  /*b480*/  @P1 LOP3.LUT R18, R18, 0x1, RZ, 0xfc, !PT ;  /* 0x0000000112121812 */ /* 0x000fe400078efcff */
[----:B--2---:R-:W-:Y:S01]  /*b490*/  SHF.R.S32.HI R8, RZ, 0x1f, R7 ;  /* 0x0000001fff087819 */ /* 0x004fe20000011407 */
[----:B------:R0:W-:Y:S01]  /*b4a0*/  STL [R1], R7 ;  /* 0x0000000701007387 */ /* 0x0001e20000100800 */
[----:B------:R-:W-:-:S03]  /*b4b0*/  SEL R16, R7, RZ, !P1 ;  /* 0x000000ff07107207 */ /* 0x000fc60004800000 */
[----:B------:R0:W-:Y:S04]  /*b4c0*/  STL [R1+0x1c], R9 ;  /* 0x00001c0901007387 */ /* 0x0001e80000100800 */
[----:B------:R0:W-:Y:S01]  /*b4d0*/  STL [R1+0xc], R8 ;  /* 0x00000c0801007387 */ /* 0x0001e20000100800 */
[----:B------:R-:W-:Y:S05]  /*b4e0*/  BRA.DIV UR4, `(.L_x_231) ;  /* 0x0000005604647947 */ /* 0x000fea000b800000 */
[----:B------:R-:W1:Y:S02]  /*b4f0*/  S2R R0, SR_TID.X ;  /* 0x0000000000007919 */ /* 0x000e640000002100 */
[----:B-1----:R-:W-:-:S04]  /*b500*/  SHF.R.U32.HI R0, RZ, 0x5, R0 ;  /* 0x00000005ff007819 */ /* 0x002fc80000011600 */
[----:B------:R-:W-:-:S05]  /*b510*/  LOP3.LUT R0, R0, 0x3, RZ, 0xc0, !PT ;  /* 0x0000000300007812 */ /* 0x000fca00078ec0ff */
[----:B------:R1:W2:Y:S02]  /*b520*/  SHFL.IDX PT, R14, R0, RZ, 0x1f ;  /* 0x00001fff000e7589 */ /* 0x0002a400000e0000 */
.L_x_338:
[----:B--2---:R-:W-:Y:S02]  /*b530*/  ISETP.NE.AND P0, PT, R14, RZ, PT ;  /* 0x000000ff0e00720c */ /* 0x004fe40003f05270 */
[----:B------:R-:W-:Y:S02]  /*b540*/  PLOP3.LUT P2, PT, PT, PT, PT, 0x8, 0x0 ;  /* 0x000000000000781c */ /* 0x000fe40003f4e170 */
[----:B------:R-:W-:-:S11]  /*b550*/  LOP3.LUT R18, R18, 0xfffffffd, RZ, 0xc0, !PT ;  /* 0xfffffffd12127812 */ /* 0x000fd600078ec0ff */
[----:B------:R-:W-:Y:S01]  /*b560*/  @P2 LOP3.LUT R18, R18, 0x2, RZ, 0xfc, !PT ;  /* 0x0000000212122812 */ /* 0x000fe200078efcff */
[----:B------:R-:W-:Y:S06]  /*b570*/  @P0 BRA `(.L_x_232) ;  /* 0x0000000000f40947 */ /* 0x000fec0003800000 */
[----:B------:R-:W-:-:S03]  /*b580*/  UMOV UR4, 0xffffffff ;  /* 0xffffffff00047882 */ /* 0x000fc60000000000 */
[----:B------:R-:W-:Y:S05]  /*b590*/  BRA.DIV UR4, `(.L_x_233) ;  /* 0x00000056046c7947 */ /* 0x000fea000b800000 */
[----:B------:R-:W-:-:S13]  /*b5a0*/  ELECT P6, URZ, PT ;  /* 0x00000000003f782f */ /* 0x000fda00038c0000 */
.L_x_341:
[----:B------:R-:W-:Y:S05]  /*b5b0*/  @!P6 BRA `(.L_x_232) ;  /* 0x0000000000e4e947 */ /* 0x000fea0003800000 */
[----:B------:R2:W-:Y:S01]  /*b5c0*/  STL [R1+0x40], R9 ;  /* 0x0000400901007387 */ /* 0x0005e20000100800 */
[----:B------:R-:W-:Y:S01]  /*b5d0*/  IMAD.MOV.U32 R16, RZ, RZ, R7 ;  /* 0x000000ffff107224 */ /* 0x000fe200078e0007 */
[----:B------:R-:W-:Y:S06]  /*b5e0*/  @!P1 BRA `(.L_x_234) ;  /* 0x0000000000489947 */ /* 0x000fec0003800000 */
[----:B------:R-:W3:Y:S01]  /*b5f0*/  LDC R6, c[0x0][0x43c] ;  /* 0x00010f00ff067b82 */ /* 0x000ee20000000800 */
[----:B------:R-:W-:Y:S01]  /*b600*/  ULDC.64 UR4, c[0x0][0x428] ;  /* 0x00010a0000047ab9 */ /* 0x000fe20000000a00 */
[----:B---3--:R-:W-:-:S13]  /*b610*/  ISETP.NE.AND P0, PT, R6, 0x1, PT ;  /* 0x000000010600780c */ /* 0x008fda0003f05270 */
[----:B------:R-:W1:Y:S02]  /*b620*/  @P0 LDC.64 R4, c[0x0][0x440] ;  /* 0x00011000ff040b82 */ /* 0x000e640000000a00 */
[----:B-1----:R-:W-:-:S04]  /*b630*/  @P0 IMAD.HI.U32 R0, R9, R4, RZ ;  /* 0x0000000409000227 */ /* 0x002fc800078e00ff */
[----:B------:R-:W-:Y:S01]  /*b640*/  IMAD.MOV.U32 R4, RZ, RZ, R9 ;  /* 0x000000ffff047224 */ /* 0x000fe200078e0009 */
[----:B------:R-:W-:-:S04]  /*b650*/  @P0 SHF.R.U32.HI R4, RZ, R5, R0 ;  /* 0x00000005ff040219 */ /* 0x000fc80000011600 */
[--C-:B------:R-:W-:Y:S01]  /*b660*/  SHF.R.S32.HI R5, RZ, 0x1f, R4.reuse ;  /* 0x0000001fff057819 */ /* 0x100fe20000011404 */
[----:B------:R-:W-:-:S04]  /*b670*/  IMAD.MOV R0, RZ, RZ, -R4 ;  /* 0x000000ffff007224 */ /* 0x000fc800078e0a04 */
[----:B------:R-:W-:Y:S02]  /*b680*/  IMAD R0, R6, R0, R9 ;  /* 0x0000000006007224 */ /* 0x000fe400078e0209 */
[----:B------:R-:W-:-:S03]  /*b690*/  IMAD.WIDE.U32 R4, R7, UR4, R4 ;  /* 0x0000000407047c25 */ /* 0x000fc6000f8e0004 */
[----:B------:R1:W-:Y:S01]  /*b6a0*/  STL [R1+0x40], R0 ;  /* 0x0000400001007387 */ /* 0x0003e20000100800 */
[----:B------:R-:W-:Y:S01]  /*b6b0*/  LEA R2, P0, R4, R2, 0x2 ;  /* 0x0000000204027211 */ /* 0x000fe200078010ff */
[----:B-1----:R-:W-:-:S04]  /*b6c0*/  IMAD R0, R8, UR4, RZ ;  /* 0x0000000408007c24 */ /* 0x002fc8000f8e02ff */
[----:B------:R-:W-:-:S04]  /*b6d0*/  IMAD R0, R7, UR5, R0 ;  /* 0x0000000507007c24 */ /* 0x000fc8000f8e0200 */
[----:B------:R-:W-:-:S05]  /*b6e0*/  IMAD.IADD R0, R5, 0x1, R0 ;  /* 0x0000000105007824 */ /* 0x000fca00078e0200 */
[----:B------:R-:W-:-:S05]  /*b6f0*/  LEA.HI.X R3, R4, R3, R0, 0x2, P0 ;  /* 0x0000000304037211 */ /* 0x000fca00000f1400 */
[----:B------:R3:W5:Y:S02]  /*b700*/  LDG.E R16, desc[UR38][R2.64] ;  /* 0x0000002602107981 */ /* 0x000764000c1e1900 */
.L_x_234:
[----:B---3--:R-:W3:Y:S01]  /*b710*/  LDL R2, [R1+0x8] ;  /* 0x0000080001027983 */ /* 0x008ee20000100800 */
[----:B-1----:R-:W-:Y:S02]  /*b720*/  LEA R0, R19, UR36, 0x3 ;  /* 0x0000002413007c11 */ /* 0x002fe4000f8e18ff */
[----:B---3--:R-:W-:-:S04]  /*b730*/  SHF.L.U32 R2, R2, 0x1f, RZ ;  /* 0x0000001f02027819 */ /* 0x008fc800000006ff */
[----:B------:R-:W1:Y:S02]  /*b740*/  SYNCS.PHASECHK.TRANS64.TRYWAIT P0, [R0+URZ+0x38840], R2 ;  /* 0x03884002000075a7 */ /* 0x000e64000800017f */
[----:B-1----:R-:W-:Y:S05]  /*b750*/  @!P0 BRA `(.L_x_235) ;  /* 0x00000054001c8947 */ /* 0x002fea0003800000 */
.L_x_342:
[----:B------:R-:W3:Y:S02]  /*b760*/  S2R R3, SR_TID.X ;  /* 0x0000000000037919 */ /* 0x000ee40000002100 */
[----:B---3--:R-:W-:-:S04]  /*b770*/  LOP3.LUT R3, R3, 0x7f, RZ, 0xc0, !PT ;  /* 0x0000007f03037812 */ /* 0x008fc800078ec0ff */
[----:B------:R-:W-:-:S13]  /*b780*/  ISETP.NE.AND P0, PT, R3, RZ, PT ;  /* 0x000000ff0300720c */ /* 0x000fda0003f05270 */
[----:B------:R-:W-:Y:S05]  /*b790*/  @P0 BRA `(.L_x_236) ;  /* 0x00000000001c0947 */ /* 0x000fea0003800000 */
[----:B------:R-:W3:Y:S01]  /*b7a0*/  S2R R3, SR_TID.X ;  /* 0x0000000000037919 */ /* 0x000ee20000002100 */
[----:B-1----:R-:W-:-:S04]  /*b7b0*/  IMAD.MOV.U32 R2, RZ, RZ, 0x2000 ;  /* 0x00002000ff027424 */ /* 0x002fc800078e00ff */
[----:B------:R4:W-:Y:S01]  /*b7c0*/  SYNCS.ARRIVE.TRANS64 RZ, [R0+URZ+0x38830], R2 ;  /* 0x0388300200ff79a7 */ /* 0x0009e2000800003f */
[----:B---3--:R-:W-:-:S04]  /*b7d0*/  LOP3.LUT R3, R3, 0x1f, RZ, 0xc0, !PT ;  /* 0x0000001f03037812 */ /* 0x008fc800078ec0ff */
[----:B------:R-:W-:-:S13]  /*b7e0*/  ISETP.NE.AND P0, PT, R3, RZ, PT ;  /* 0x000000ff0300720c */ /* 0x000fda0003f05270 */
[----:B----4-:R-:W-:Y:S05]  /*b7f0*/  @!P0 BRA `(.L_x_236) ;  /* 0x0000000000048947 */ /* 0x010fea0003800000 */
[----:B------:R-:W-:Y:S01]  /*b800*/  BPT.TRAP 0x1 ;  /* 0x000000040000795c */ /* 0x000fe20000300000 */
.L_x_236:
[----:B-1----:R-:W3:Y:S01]  /*b810*/  LDL R2, [R1+0x40] ;  /* 0x0000400001027983 */ /* 0x002ee20000100800 */
        /* <DEDUP_REMOVED lines=8> */
[----:B------:R-:W-:Y:S01]  /*b8a0*/  UMOV UR10, URZ ;  /* 0x0000003f000a7c82 */ /* 0x000fe20008000000 */
[----:B------:R-:W-:-:S02]  /*b8b0*/  PLOP3.LUT P0, PT, PT, PT, PT, 0x80, 0x0 ;  /* 0x000000000000781c */ /* 0x000fc40003f0f070 */
[----:B------:R-:W-:Y:S02]  /*b8c0*/  LOP3.LUT R18, R18, 0xfffffffd, RZ, 0xc0, !PT ;  /* 0xfffffffd12127812 */ /* 0x000fe400078ec0ff */
[----:B------:R-:W-:Y:S02]  /*b8d0*/  ULEA UR8, UR8, UR36, 0xd ;  /* 0x0000002408087291 */ /* 0x000fe4000f8e683f */
[----:B------:R-:W-:Y:S02]  /*b8e0*/  UIADD3 UR9, UR9, 0x38830, URZ ;  /* 0x0003883009097890 */ /* 0x000fe4000fffe03f */
[----:B------:R-:W-:-:S05]  /*b8f0*/  UIADD3 UR8, UR8, 0x22400, URZ ;  /* 0x0002240008087890 */ /* 0x000fca000fffe03f */
[----:B------:R-:W-:Y:S02]  /*b900*/  @P0 LOP3.LUT R18, R18, 0x2, RZ, 0xfc, !PT ;  /* 0x0000000212120812 */ /* 0x000fe400078efcff */
[----:B---3--:R-:W-:-:S13]  /*b910*/  R2UR UR11, R2 ;  /* 0x00000000020b72ca */ /* 0x008fda00000e0000 */
[----:B------:R-:W-:-:S09]  /*b920*/  USHF.L.U32 UR11, UR11, 0x6, URZ ;  /* 0x000000060b0b7899 */ /* 0x000fd2000800063f */
[----:B------:R3:W-:Y:S02]  /*b930*/  UTMALDG.4D [UR8], [UR4], desc[UR6] ;  /* 0x00000608040075b4 */ /* 0x0007e40008019000 */
[----:B---3--:R-:W-:Y:S01]  /*b940*/  NOP ;  /* 0x0000000000007918 */ /* 0x008fe20000000000 */
.L_x_232:
[----:B-1----:R-:W3:Y:S01]  /*b950*/  LDL R0, [R1+0x10] ;  /* 0x0000100001007983 */ /* 0x002ee20000100800 */
[----:B------:R-:W-:Y:S05]  /*b960*/  WARPSYNC.ALL ;  /* 0x0000000000007948 */ /* 0x000fea0003800000 */
[----:B------:R-:W-:Y:S01]  /*b970*/  UIADD3 UR4, UR36, 0x20400, URZ ;  /* 0x0002040024047890 */ /* 0x000fe2000fffe03f */
[----:B------:R-:W-:-:S03]  /*b980*/  SHF.R.S32.HI R2, RZ, 0x1f, R17 ;  /* 0x0000001fff027819 */ /* 0x000fc60000011411 */
[----:B------:R-:W-:Y:S01]  /*b990*/  ULOP3.LUT UP0, URZ, UR4, 0x3ff, URZ, 0xc0, !UPT ;  /* 0x000003ff043f7892 */ /* 0x000fe2000f80c03f */
[----:B------:R-:W-:Y:S05]  /*b9a0*/  BAR.SYNC.DEFER_BLOCKING 0x8, 0x100 ;  /* 0x0204000000007b1d */ /* 0x000fea0000010000 */
[----:B------:R-:W-:Y:S02]  /*b9b0*/  PLOP3.LUT P0, PT, PT, PT, UP0, 0x80, 0x0 ;  /* 0x000000000000781c */ /* 0x000fe40003f0f008 */
[----:B---3--:R-:W-:-:S05]  /*b9c0*/  SHF.R.S32.HI R0, RZ, 0x1f, R0 ;  /* 0x0000001fff007819 */ /* 0x008fca0000011400 */
[----:B------:R1:W-:Y:S04]  /*b9d0*/  STL [R1+0x44], R0 ;  /* 0x0000440001007387 */ /* 0x0003e80000100800 */
[----:B------:R1:W-:Y:S02]  /*b9e0*/  STL [R1+0x30], R2 ;  /* 0x0000300201007387 */ /* 0x0003e40000100800 */
[----:B------:R-:W-:Y:S05]  /*b9f0*/  @!P0 BRA `(.L_x_237) ;  /* 0x0000000000408947 */ /* 0x000fea0003800000 */
[----:B-1----:R-:W-:Y:S01]  /*ba00*/  MOV R2, 0x0 ;  /* 0x0000000000027802 */ /* 0x002fe20000000f00 */
[----:B------:R-:W-:Y:S01]  /*ba10*/  ULDC.64 UR4, c[0x4][0x90] ;  /* 0x0100240000047ab9 */ /* 0x000fe20000000a00 */
[----:B------:R-:W-:Y:S01]  /*ba20*/  ULDC.64 UR6, c[0x4][0x98] ;  /* 0x0100260000067ab9 */ /* 0x000fe20000000a00 */
[----:B------:R-:W-:Y:S01]  /*ba30*/  ULDC.64 UR8, c[0x4][0x20] ;  /* 0x0100080000087ab9 */ /* 0x000fe20000000a00 */
[----:B------:R-:W-:Y:S02]  /*ba40*/  IMAD.U32 R4, RZ, RZ, UR4 ;  /* 0x00000004ff047e24 */ /* 0x000fe4000f8e00ff */
[----:B------:R-:W1:Y:S01]  /*ba50*/  LDC.64 R2, c[0x4][R2] ;  /* 0x0100000002027b82 */ /* 0x000e620000000a00 */
[----:B------:R-:W-:Y:S02]  /*ba60*/  IMAD.U32 R5, RZ, RZ, UR5 ;  /* 0x00000005ff057e24 */ /* 0x000fe4000f8e00ff */
[----:B------:R-:W-:Y:S02]  /*ba70*/  IMAD.U32 R6, RZ, RZ, UR6 ;  /* 0x00000006ff067e24 */ /* 0x000fe4000f8e00ff */
[----:B0-----:R-:W-:-:S02]  /*ba80*/  IMAD.U32 R7, RZ, RZ, UR7 ;  /* 0x00000007ff077e24 */ /* 0x001fc4000f8e00ff */
[----:B------:R-:W-:Y:S02]  /*ba90*/  IMAD.U32 R10, RZ, RZ, UR8 ;  /* 0x00000008ff0a7e24 */ /* 0x000fe4000f8e00ff */
[----:B------:R-:W-:Y:S02]  /*baa0*/  IMAD.U32 R11, RZ, RZ, UR9 ;  /* 0x00000009ff0b7e24 */ /* 0x000fe4000f8e00ff */
[----:B------:R-:W-:Y:S02]  /*bab0*/  IMAD.MOV.U32 R8, RZ, RZ, 0x70 ;  /* 0x00000070ff087424 */ /* 0x000fe400078e00ff */
[----:B------:R-:W-:Y:S02]  /*bac0*/  IMAD.MOV.U32 R12, RZ, RZ, 0x1 ;  /* 0x00000001ff0c7424 */ /* 0x000fe400078e00ff */
[----:B------:R-:W-:-:S07]  /*bad0*/  IMAD.MOV.U32 R13, RZ, RZ, RZ ;  /* 0x000000ffff0d7224 */ /* 0x000fce00078e00ff */
[----:B------:R-:W-:-:S07]  /*bae0*/  LEPC R20, `(.L_x_237) ;  /* 0x000000001014794e */ /* 0x000fce0000000000 */
[----:B-12---:R-:W-:Y:S05]  /*baf0*/  CALL.ABS.NOINC R2 ;  /* 0x0000000002007343 */ /* 0x006fea0003c00000 */
.L_x_237:
[----:B------:R-:W3:Y:S01]  /*bb00*/  LDL.LU R4, [R1+0x14] ;  /* 0x0000140001047983 */ /* 0x000ee20000300800 */
[----:B0-----:R-:W0:Y:S01]  /*bb10*/  LDC R7, c[0x0][0x448] ;  /* 0x00011200ff077b82 */ /* 0x001e220000000800 */
[----:B------:R-:W-:Y:S01]  /*bb20*/  ULDC UR4, c[0x0][0xd38] ;  /* 0x00034e0000047ab9 */ /* 0x000fe20000000800 */
[----:B------:R-:W-:Y:S01]  /*bb30*/  ULDC.64 UR6, c[0x0][0x280] ;  /* 0x0000a00000067ab9 */ /* 0x000fe20000000a00 */
[----:B------:R-:W4:Y:S04]  /*bb40*/  LDL R5, [R1+0x24] ;  /* 0x0000240001057983 */ /* 0x000f280000100800 */
[----:B------:R-:W4:Y:S04]  /*bb50*/  LDL R8, [R1+0x30] ;  /* 0x0000300001087983 */ /* 0x000f280000100800 */
[----:B------:R-:W4:Y:S04]  /*bb60*/  LDL R10, [R1+0x44] ;  /* 0x00004400010a7983 */ /* 0x000f280000100800 */
[----:B--2---:R-:W2:Y:S01]  /*bb70*/  LDL R9, [R1+0x10] ;  /* 0x0000100001097983 */ /* 0x004ea20000100800 */
[----:B-1----:R-:W1:Y:S01]  /*bb80*/  S2R R0, SR_TID.X ;  /* 0x0000000000007919 */ /* 0x002e620000002100 */
[----:B0-----:R-:W-:-:S13]  /*bb90*/  ISETP.NE.AND P0, PT, R7, 0x1, PT ;  /* 0x000000010700780c */ /* 0x001fda0003f05270 */
[----:B------:R-:W0:Y:S08]  /*bba0*/  @P0 LDC R2, c[0x0][0x44c] ;  /* 0x00011300ff020b82 */ /* 0x000e300000000800 */
[----:B------:R-:W0:Y:S01]  /*bbb0*/  @P0 LDC R3, c[0x0][0x450] ;  /* 0x00011400ff030b82 */ /* 0x000e220000000800 */
[----:B-1----:R-:W-:-:S04]  /*bbc0*/  LOP3.LUT R0, R0, 0x7f, RZ, 0xc0, !PT ;  /* 0x0000007f00007812 */ /* 0x002fc800078ec0ff */
[----:B------:R-:W-:Y:S02]  /*bbd0*/  SHF.R.U32.HI R6, RZ, 0x3, R0 ;  /* 0x00000003ff067819 */ /* 0x000fe40000011600 */
[----:B------:R-:W1:Y:S02]  /*bbe0*/  S2R R0, SR_TID.X ;  /* 0x0000000000007919 */ /* 0x000e640000002100 */
[----:B-1----:R-:W-:-:S05]  /*bbf0*/  IMAD.SHL.U32 R0, R0, 0x10, RZ ;  /* 0x0000001000007824 */ /* 0x002fca00078e00ff */
[----:B------:R-:W-:Y:S01]  /*bc00*/  LOP3.LUT R0, R6, 0x70, R0, 0xf8, !PT ;  /* 0x0000007006007812 */ /* 0x000fe200078ef800 */
[----:B---3--:R-:W-:-:S04]  /*bc10*/  IMAD.MOV R4, RZ, RZ, -R4 ;  /* 0x000000ffff047224 */ /* 0x008fc800078e0a04 */
[----:B----4-:R-:W-:Y:S01]  /*bc20*/  IMAD R4, R4, UR4, R5 ;  /* 0x0000000404047c24 */ /* 0x010fe2000f8e0205 */
[----:B------:R-:W-:-:S03]  /*bc30*/  ULDC.64 UR4, c[0x0][0x2d8] ;  /* 0x0000b60000047ab9 */ /* 0x000fc60000000a00 */
[----:B------:R-:W-:Y:S02]  /*bc40*/  IMAD R6, R4, 0x40, R0 ;  /* 0x0000004004067824 */ /* 0x000fe400078e0200 */
[----:B------:R-:W-:Y:S02]  /*bc50*/  IMAD R5, R8, UR4, RZ ;  /* 0x0000000408057c24 */ /* 0x000fe4000f8e02ff */
[----:B0-----:R-:W-:-:S04]  /*bc60*/  @P0 IMAD.HI.U32 R2, R6, R2, RZ ;  /* 0x0000000206020227 */ /* 0x001fc800078e00ff */
[----:B------:R-:W-:Y:S01]  /*bc70*/  IMAD.MOV.U32 R0, RZ, RZ, R6 ;  /* 0x000000ffff007224 */ /* 0x000fe200078e0006 */
[----:B------:R-:W-:Y:S01]  /*bc80*/  @P0 SHF.R.U32.HI R0, RZ, R3, R2 ;  /* 0x00000003ff000219 */ /* 0x000fe20000011602 */
[C---:B------:R-:W-:Y:S02]  /*bc90*/  IMAD R5, R17.reuse, UR5, R5 ;  /* 0x0000000511057c24 */ /* 0x040fe4000f8e0205 */
[----:B------:R-:W-:Y:S01]  /*bca0*/  IMAD.WIDE.U32 R2, R17, UR4, RZ ;  /* 0x0000000411027c25 */ /* 0x000fe2000f8e00ff */
[----:B------:R-:W-:-:S03]  /*bcb0*/  ULDC.64 UR4, c[0x0][0x2e0] ;  /* 0x0000b80000047ab9 */ /* 0x000fc60000000a00 */
[----:B------:R-:W-:Y:S02]  /*bcc0*/  IMAD.IADD R3, R3, 0x1, R5 ;  /* 0x0000000103037824 */ /* 0x000fe400078e0205 */
[----:B------:R-:W-:Y:S01]  /*bcd0*/  IMAD R5, R10, UR4, RZ ;  /* 0x000000040a057c24 */ /* 0x000fe2000f8e02ff */
[----:B------:R0:W-:Y:S01]  /*bce0*/  STL [R1+0x18], R6 ;  /* 0x0000180601007387 */ /* 0x0001e20000100800 */
[----:B--2---:R-:W-:-:S04]  /*bcf0*/  IMAD.WIDE.U32 R2, R9, UR4, R2 ;  /* 0x0000000409027c25 */ /* 0x004fc8000f8e0002 */
[----:B------:R-:W-:Y:S01]  /*bd00*/  IMAD R5, R9, UR5, R5 ;  /* 0x0000000509057c24 */ /* 0x000fe2000f8e0205 */
[----:B------:R-:W1:Y:S01]  /*bd10*/  S2R R10, SR_TID.X ;  /* 0x00000000000a7919 */ /* 0x000e620000002100 */
[----:B------:R-:W-:Y:S01]  /*bd20*/  ULDC.64 UR4, c[0x0][0x2d0] ;  /* 0x0000b40000047ab9 */ /* 0x000fe20000000a00 */
[----:B------:R0:W5:Y:S01]  /*bd30*/  LDL R9, [R1+0x4] ;  /* 0x0000040001097983 */ /* 0x0001620000100800 */
[----:B------:R-:W-:Y:S01]  /*bd40*/  IMAD.IADD R3, R3, 0x1, R5 ;  /* 0x0000000103037824 */ /* 0x000fe200078e0205 */
[----:B------:R-:W-:-:S05]  /*bd50*/  SHF.R.S32.HI R5, RZ, 0x1f, R0 ;  /* 0x0000001fff057819 */ /* 0x000fca0000011400 */
[----:B------:R-:W-:Y:S02]  /*bd60*/  IMAD R5, R5, UR4, RZ ;  /* 0x0000000405057c24 */ /* 0x000fe4000f8e02ff */
[----:B------:R-:W-:-:S04]  /*bd70*/  IMAD.WIDE.U32 R2, R0, UR4, R2 ;  /* 0x0000000400027c25 */ /* 0x000fc8000f8e0002 */
[----:B------:R-:W-:Y:S01]  /*bd80*/  IMAD R5, R0, UR5, R5 ;  /* 0x0000000500057c24 */ /* 0x000fe2000f8e0205 */
[----:B------:R-:W-:Y:S01]  /*bd90*/  ULDC.64 UR4, c[0x0][0x2c8] ;  /* 0x0000b20000047ab9 */ /* 0x000fe20000000a00 */
[----:B------:R-:W-:-:S04]  /*bda0*/  IMAD.MOV R0, RZ, RZ, -R0 ;  /* 0x000000ffff007224 */ /* 0x000fc800078e0a00 */
[----:B------:R-:W-:Y:S02]  /*bdb0*/  IMAD R0, R7, R0, R6 ;  /* 0x0000000007007224 */ /* 0x000fe400078e0206 */
[----:B------:R-:W-:-:S03]  /*bdc0*/  IMAD.IADD R3, R3, 0x1, R5 ;  /* 0x0000000103037824 */ /* 0x000fc600078e0205 */
[----:B------:R-:W-:Y:S01]  /*bdd0*/  SHF.R.S32.HI R5, RZ, 0x1f, R0 ;  /* 0x0000001fff057819 */ /* 0x000fe20000011400 */
[----:B------:R-:W-:-:S04]  /*bde0*/  IMAD.WIDE.U32 R2, R0, UR4, R2 ;  /* 0x0000000400027c25 */ /* 0x000fc8000f8e0002 */
[----:B------:R-:W-:Y:S01]  /*bdf0*/  IMAD R5, R5, UR4, RZ ;  /* 0x0000000405057c24 */ /* 0x000fe2000f8e02ff */
[----:B------:R-:W-:Y:S01]  /*be00*/  ULDC UR4, c[0x0][0x2b8] ;  /* 0x0000ae0000047ab9 */ /* 0x000fe20000000800 */
[----:B-1----:R-:W-:Y:S02]  /*be10*/  IMAD.SHL.U32 R10, R10, 0x8, RZ ;  /* 0x000000080a0a7824 */ /* 0x002fe400078e00ff */
[----:B------:R-:W-:-:S03]  /*be20*/  IMAD R5, R0, UR5, R5 ;  /* 0x0000000500057c24 */ /* 0x000fc6000f8e0205 */
[----:B------:R-:W-:Y:S01]  /*be30*/  LOP3.LUT R10, R10, 0x38, RZ, 0xc0, !PT ;  /* 0x000000380a0a7812 */ /* 0x000fe200078ec0ff */
[----:B------:R-:W-:Y:S01]  /*be40*/  IMAD.IADD R5, R3, 0x1, R5 ;  /* 0x0000000103057824 */ /* 0x000fe200078e0205 */
[----:B------:R-:W-:Y:S02]  /*be50*/  LEA R0, P1, R2, UR6, 0x1 ;  /* 0x0000000602007c11 */ /* 0x000fe4000f8208ff */
[----:B------:R-:W-:Y:S01]  /*be60*/  ISETP.GE.AND P0, PT, R10, UR4, PT ;  /* 0x000000040a007c0c */ /* 0x000fe2000bf06270 */
[----:B------:R-:W-:Y:S01]  /*be70*/  UMOV UR4, 0xffffffff ;  /* 0xffffffff00047882 */ /* 0x000fe20000000000 */
[----:B------:R-:W-:Y:S02]  /*be80*/  LEA.HI.X R2, R2, UR7, R5, 0x1, P1 ;  /* 0x0000000702027c11 */ /* 0x000fe400088f0c05 */
[----:B0-----:R-:W-:Y:S09]  /*be90*/  BRA.DIV UR4, `(.L_x_238) ;  /* 0x0000004e04607947 */ /* 0x001ff2000b800000 */
        /* <DEDUP_REMOVED lines=9> */
[----:B------:R-:W-:Y:S01]  /*bf30*/  ISETP.GE.AND P1, PT, R11, R3, PT ;  /* 0x000000030b00720c */ /* 0x000fe20003f26270 */
[----:B------:R-:W-:Y:S04]  /*bf40*/  STL [R1+0x14], R11 ;  /* 0x0000140b01007387 */ /* 0x000fe80000100800 */
[----:B------:R2:W-:Y:S08]  /*bf50*/  STL [R1+0x28], R7 ;  /* 0x0000280701007387 */ /* 0x0005f00000100800 */
[----:B-1----:R-:W-:-:S05]  /*bf60*/  @!P1 LEA R5, P2, R10, R5, 0x1 ;  /* 0x000000050a059211 */ /* 0x002fca00078408ff */
[----:B0-----:R-:W-:Y:S02]  /*bf70*/  @!P1 IMAD.X R4, RZ, RZ, R6, P2 ;  /* 0x000000ffff049224 */ /* 0x001fe400010e0606 */
[----:B------:R-:W-:Y:S03]  /*bf80*/  SHFL.IDX PT, R6, R2, 0x1, 0x181f ;  /* 0x00381f0002067f89 */ /* 0x000fe600000e0000 */
[----:B------:R-:W-:-:S04]  /*bf90*/  @!P1 LOP3.LUT R5, R5, R4, RZ, 0x3c, !PT ;  /* 0x0000000405059212 */ /* 0x000fc800078e3cff */
[----:B------:R-:W-:-:S04]  /*bfa0*/  @!P1 LOP3.LUT R4, R5, R4, RZ, 0x3c, !PT ;  /* 0x0000000405049212 */ /* 0x000fc800078e3cff */
[----:B------:R-:W-:-:S05]  /*bfb0*/  @!P1 LOP3.LUT R5, R5, R4, RZ, 0x3c, !PT ;  /* 0x0000000405059212 */ /* 0x000fca00078e3cff */
[----:B-----5:R0:W-:Y:S01]  /*bfc0*/  @!P1 LDGSTS.E.BYPASS.LTC128B.128 [R9+0x20400], desc[UR38][R4.64], !P0 ;  /* 0x2040000004099fae */ /* 0x0201e2000c101d66 */
[----:B------:R-:W-:Y:S01]  /*bfd0*/  ISETP.GE.AND P1, PT, R7, R3, PT ;  /* 0x000000030700720c */ /* 0x000fe20003f26270 */
[----:B--2---:R-:W-:-:S05]  /*bfe0*/  VIADD R7, R11, 0x20 ;  /* 0x000000200b077836 */ /* 0x004fca0000000000 */
[----:B------:R-:W-:Y:S04]  /*bff0*/  STL [R1+0x2c], R7 ;  /* 0x00002c0701007387 */ /* 0x000fe80000100800 */
[----:B0-----:R-:W0:Y:S03]  /*c000*/  SHFL.IDX PT, R4, R0, 0x1, 0x181f ;  /* 0x00381f0000047f89 */ /* 0x001e2600000e0000 */
[----:B0-----:R-:W-:-:S05]  /*c010*/  @!P1 LEA R5, P2, R10, R4, 0x1 ;  /* 0x000000040a059211 */ /* 0x001fca00078408ff */
[----:B------:R-:W-:Y:S02]  /*c020*/  @!P1 IMAD.X R4, RZ, RZ, R6, P2 ;  /* 0x000000ffff049224 */ /* 0x000fe400010e0606 */
[----:B------:R-:W-:Y:S03]  /*c030*/  SHFL.IDX PT, R6, R2, 0x2, 0x181f ;  /* 0x00581f0002067f89 */ /* 0x000fe600000e0000 */
[----:B------:R-:W-:-:S04]  /*c040*/  @!P1 LOP3.LUT R5, R5, R4, RZ, 0x3c, !PT ;  /* 0x0000000405059212 */ /* 0x000fc800078e3cff */
[----:B------:R-:W-:-:S04]  /*c050*/  @!P1 LOP3.LUT R4, R5, R4, RZ, 0x3c, !PT ;  /* 0x0000000405049212 */ /* 0x000fc800078e3cff */
[----:B------:R-:W-:-:S05]  /*c060*/  @!P1 LOP3.LUT R5, R5, R4, RZ, 0x3c, !PT ;  /* 0x0000000405059212 */ /* 0x000fca00078e3cff */
[----:B------:R0:W-:Y:S01]  /*c070*/  @!P1 LDGSTS.E.BYPASS.LTC128B.128 [R9+0x20c00], desc[UR38][R4.64], !P0 ;  /* 0x20c0000004099fae */ /* 0x0001e2000c101d66 */
[----:B------:R-:W-:-:S03]  /*c080*/  ISETP.GE.AND P1, PT, R7, R3, PT ;  /* 0x000000030700720c */ /* 0x000fc60003f26270 */
[----:B0-----:R-:W0:Y:S04]  /*c090*/  SHFL.IDX PT, R4, R0, 0x2, 0x181f ;  /* 0x00581f0000047f89 */ /* 0x001e2800000e0000 */
[----:B------:R-:W1:Y:S06]  /*c0a0*/  SHFL.IDX PT, R0, R0, 0x3, 0x181f ;  /* 0x00781f0000007f89 */ /* 0x000e6c00000e0000 */
[----:B0-----:R-:W-:-:S05]  /*c0b0*/  @!P1 LEA R5, P2, R10, R4, 0x1 ;  /* 0x000000040a059211 */ /* 0x001fca00078408ff */
[----:B------:R-:W-:-:S05]  /*c0c0*/  @!P1 IMAD.X R4, RZ, RZ, R6, P2 ;  /* 0x000000ffff049224 */ /* 0x000fca00010e0606 */
[----:B------:R-:W-:-:S04]  /*c0d0*/  @!P1 LOP3.LUT R5, R5, R4, RZ, 0x3c, !PT ;  /* 0x0000000405059212 */ /* 0x000fc800078e3cff */
[----:B------:R-:W-:-:S04]  /*c0e0*/  @!P1 LOP3.LUT R4, R5, R4, RZ, 0x3c, !PT ;  /* 0x0000000405049212 */ /* 0x000fc800078e3cff */
[----:B------:R-:W-:-:S05]  /*c0f0*/  @!P1 LOP3.LUT R5, R5, R4, RZ, 0x3c, !PT ;  /* 0x0000000405059212 */ /* 0x000fca00078e3cff */
[----:B------:R0:W-:Y:S04]  /*c100*/  @!P1 LDGSTS.E.BYPASS.LTC128B.128 [R9+0x21400], desc[UR38][R4.64], !P0 ;  /* 0x2140000004099fae */ /* 0x0001e8000c101d66 */
[----:B01----:R0:W2:Y:S02]  /*c110*/  SHFL.IDX PT, R4, R2, 0x3, 0x181f ;  /* 0x00781f0002047f89 */ /* 0x0030a400000e0000 */
.L_x_351:
[----:B0-----:R-:W3:Y:S02]  /*c120*/  LDL R2, [R1+0x14] ;  /* 0x0000140001027983 */ /* 0x001ee40000100800 */
[----:B---3--:R-:W-:-:S05]  /*c130*/  VIADD R2, R2, 0x30 ;  /* 0x0000003002027836 */ /* 0x008fca0000000000 */
[----:B------:R-:W-:Y:S01]  /*c140*/  ISETP.GE.AND P1, PT, R2, R3, PT ;  /* 0x000000030200720c */ /* 0x000fe20003f26270 */
[----:B------:R0:W-:-:S12]  /*c150*/  STL [R1+0x48], R2 ;  /* 0x0000480201007387 */ /* 0x0001d80000100800 */
[----:B0-----:R-:W-:-:S05]  /*c160*/  @!P1 LEA R2, P2, R10, R0, 0x1 ;  /* 0x000000000a029211 */ /* 0x001fca00078408ff */
[----:B--2---:R-:W-:-:S05]  /*c170*/  @!P1 IMAD.X R3, RZ, RZ, R4, P2 ;  /* 0x000000ffff039224 */ /* 0x004fca00010e0604 */
[----:B------:R-:W-:Y:S01]  /*c180*/  @!PT LDS RZ, [RZ] ;  /* 0x00000000fffff984 */ /* 0x000fe20000000800 */
[----:B------:R-:W-:Y:S01]  /*c190*/  @!PT LDS RZ, [RZ] ;  /* 0x00000000fffff984 */ /* 0x000fe20000000800 */
[----:B------:R-:W-:Y:S01]  /*c1a0*/  @!PT LDS RZ, [RZ] ;  /* 0x00000000fffff984 */ /* 0x000fe20000000800 */
[----:B------:R0:W-:Y:S01]  /*c1b0*/  @!P1 LDGSTS.E.BYPASS.LTC128B.128 [R9+0x21c00], desc[UR38][R2.64], !P0 ;  /* 0x21c0000002099fae */ /* 0x0001e2000c101d66 */
[----:B------:R-:W-:Y:S01]  /*c1c0*/  NOP ;  /* 0x0000000000007918 */ /* 0x000fe20000000000 */
[----:B------:R-:W-:Y:S02]  /*c1d0*/  SYNCS.ARRIVE.TRANS64.RED.A0T1 RZ, [UR36+0x38800], RZ ;  /* 0x038800ffffff79a7 */ /* 0x000fe40008200424 */
[----:B------:R-:W-:Y:S01]  /*c1e0*/  ARRIVES.LDGSTSBAR.64.TRANSCNT [UR36+0x38800] ;  /* 0x03880000ff0079b0 */ /* 0x000fe20008000aa4 */
[----:B------:R-:W-:Y:S01]  /*c1f0*/  NOP ;  /* 0x0000000000007918 */ /* 0x000fe20000000000 */
[----:B------:R-:W-:Y:S01]  /*c200*/  ULDC.64 UR4, c[0x0][0x3d8] ;  /* 0x0000f60000047ab9 */ /* 0x000fe20000000a00 */
[----:B------:R-:W-:Y:S01]  /*c210*/  UIADD3 UR6, UR36, 0x26400, URZ ;  /* 0x0002640024067890 */ /* 0x000fe2000fffe03f */
[----:B------:R-:W-:Y:S01]  /*c220*/  IMAD R0, R8, UR4, RZ ;  /* 0x0000000408007c24 */ /* 0x000fe2000f8e02ff */
[----:B------:R-:W-:Y:S01]  /*c230*/  SYNCS.ARRIVE.TRANS64.A1T0 RZ, [UR36+0x38800], RZ ;  /* 0x038800ffffff79a7 */ /* 0x000fe20008100024 */
[----:B0-----:R-:W-:Y:S01]  /*c240*/  IMAD.WIDE.U32 R2, R17, UR4, RZ ;  /* 0x0000000411027c25 */ /* 0x001fe2000f8e00ff */
[----:B------:R-:W-:-:S03]  /*c250*/  ULOP3.LUT UP0, URZ, UR6, 0x3ff, URZ, 0xc0, !UPT ;  /* 0x000003ff063f7892 */ /* 0x000fc6000f80c03f */
[----:B------:R-:W-:Y:S01]  /*c260*/  IMAD R0, R17, UR5, R0 ;  /* 0x0000000511007c24 */ /* 0x000fe2000f8e0200 */
[----:B------:R0:W-:Y:S02]  /*c270*/  STL.64 [R1+0x38], R2 ;  /* 0x0000380201007387 */ /* 0x0001e40000100a00 */
[----:B------:R-:W-:Y:S01]  /*c280*/  PLOP3.LUT P0, PT, PT, PT, UP0, 0x80, 0x0 ;  /* 0x000000000000781c */ /* 0x000fe20003f0f008 */
[----:B------:R-:W-:-:S05]  /*c290*/  IMAD.IADD R0, R3, 0x1, R0 ;  /* 0x0000000103007824 */ /* 0x000fca00078e0200 */
[----:B------:R0:W-:Y:S07]  /*c2a0*/  STL [R1+0x30], R0 ;  /* 0x0000300001007387 */ /* 0x0001ee0000100800 */
[----:B------:R-:W-:Y:S05]  /*c2b0*/  @!P0 BRA `(.L_x_239) ;  /* 0x0000000000408947 */ /* 0x000fea0003800000 */
[----:B0-----:R-:W-:Y:S01]  /*c2c0*/  MOV R2, 0x0 ;  /* 0x0000000000027802 */ /* 0x001fe20000000f00 */
[----:B------:R-:W-:Y:S01]  /*c2d0*/  ULDC.64 UR6, c[0x4][0x90] ;  /* 0x0100240000067ab9 */ /* 0x000fe20000000a00 */
[----:B------:R-:W-:Y:S01]  /*c2e0*/  ULDC.64 UR8, c[0x4][0x98] ;  /* 0x0100260000087ab9 */ /* 0x000fe20000000a00 */
[----:B------:R-:W-:Y:S01]  /*c2f0*/  ULDC.64 UR4, c[0x4][0x28] ;  /* 0x01000a0000047ab9 */ /* 0x000fe20000000a00 */
[----:B------:R-:W-:Y:S02]  /*c300*/  IMAD.U32 R4, RZ, RZ, UR6 ;  /* 0x00000006ff047e24 */ /* 0x000fe4000f8e00ff */
        /* <DEDUP_REMOVED lines=11> */
.L_x_239:
[----:B------:R-:W2:Y:S01]  /*c3c0*/  LDL.LU R5, [R1+0x30] ;  /* 0x0000300001057983 */ /* 0x000ea20000300800 */
[----:B------:R-:W1:Y:S01]  /*c3d0*/  LDC R8, c[0x0][0x448] ;  /* 0x00011200ff087b82 */ /* 0x000e620000000800 */
[----:B------:R-:W-:Y:S02]  /*c3e0*/  ULDC.64 UR4, c[0x0][0x3e0] ;  /* 0x0000f80000047ab9 */ /* 0x000fe40000000a00 */
[----:B0-----:R-:W2:Y:S04]  /*c3f0*/  LDL.LU.64 R2, [R1+0x38] ;  /* 0x0000380001027983 */ /* 0x001ea80000300a00 */
[----:B------:R-:W3:Y:S04]  /*c400*/  LDL.LU R0, [R1+0x44] ;  /* 0x0000440001007983 */ /* 0x000ee80000300800 */
[----:B------:R-:W4:Y:S04]  /*c410*/  LDL.LU R4, [R1+0x10] ;  /* 0x0000100001047983 */ /* 0x000f280000300800 */
[----:B------:R-:W5:Y:S01]  /*c420*/  LDL.LU R6, [R1+0x18] ;  /* 0x0000180001067983 */ /* 0x000f620000300800 */
[----:B------:R-:W-:Y:S01]  /*c430*/  LOP3.LUT R18, R18, 0xffffffef, RZ, 0xc0, !PT ;  /* 0xffffffef12127812 */ /* 0x000fe200078ec0ff */
[----:B------:R-:W0:Y:S01]  /*c440*/  S2R R7, SR_TID.X ;  /* 0x0000000000077919 */ /* 0x000e220000002100 */
[----:B------:R-:W0:Y:S01]  /*c450*/  S2R R9, SR_TID.X ;  /* 0x0000000000097919 */ /* 0x000e220000002100 */
[----:B-1----:R-:W-:Y:S01]  /*c460*/  ISETP.NE.AND P0, PT, R8, 0x1, PT ;  /* 0x000000010800780c */ /* 0x002fe20003f05270 */
[----:B0-----:R-:W-:-:S02]  /*c470*/  IMAD.SHL.U32 R7, R7, 0x8, RZ ;  /* 0x0000000807077824 */ /* 0x001fc400078e00ff */
[----:B------:R-:W-:-:S03]  /*c480*/  IMAD.SHL.U32 R9, R9, 0x8, RZ ;  /* 0x0000000809097824 */ /* 0x000fc600078e00ff */
[----:B------:R-:W-:-:S04]  /*c490*/  LOP3.LUT R7, R7, 0x38, RZ, 0xc0, !PT ;  /* 0x0000003807077812 */ /* 0x000fc800078ec0ff */
[C---:B------:R-:W-:Y:S02]  /*c4a0*/  LOP3.LUT R10, R7.reuse, 0x80, RZ, 0xfc, !PT ;  /* 0x00000080070a7812 */ /* 0x040fe400078efcff */
[----:B------:R-:W-:Y:S02]  /*c4b0*/  LOP3.LUT R7, R7, 0x40, RZ, 0xfc, !PT ;  /* 0x0000004007077812 */ /* 0x000fe400078efcff */
[----:B------:R-:W-:Y:S01]  /*c4c0*/  LOP3.LUT R9, R9, 0x38, RZ, 0xc0, !PT ;  /* 0x0000003809097812 */ /* 0x000fe200078ec0ff */
[----:B--2---:R-:W-:Y:S02]  /*c4d0*/  IMAD.MOV.U32 R3, RZ, RZ, R5 ;  /* 0x000000ffff037224 */ /* 0x004fe400078e0005 */
[----:B------:R-:W0:Y:S01]  /*c4e0*/  @P0 LDC R5, c[0x0][0x450] ;  /* 0x00011400ff050b82 */ /* 0x000e220000000800 */
[----:B---3--:R-:W-:-:S04]  /*c4f0*/  IMAD R0, R0, UR4, RZ ;  /* 0x0000000400007c24 */ /* 0x008fc8000f8e02ff */
[C---:B----4-:R-:W-:Y:S02]  /*c500*/  IMAD R0, R4.reuse, UR5, R0 ;  /* 0x0000000504007c24 */ /* 0x050fe4000f8e0200 */
[----:B------:R-:W-:Y:S01]  /*c510*/  IMAD.WIDE.U32 R2, R4, UR4, R2 ;  /* 0x0000000404027c25 */ /* 0x000fe2000f8e0002 */
[----:B------:R-:W-:-:S03]  /*c520*/  ULDC.64 UR4, c[0x0][0x3d0] ;  /* 0x0000f40000047ab9 */ /* 0x000fc60000000a00 */
[----:B------:R-:W-:Y:S02]  /*c530*/  IMAD.IADD R3, R3, 0x1, R0 ;  /* 0x0000000103037824 */ /* 0x000fe400078e0200 */
[----:B------:R-:W1:Y:S01]  /*c540*/  @P0 LDC R0, c[0x0][0x44c] ;  /* 0x00011300ff000b82 */ /* 0x000e620000000800 */
[----:B-----5:R-:W-:Y:S02]  /*c550*/  IMAD.MOV.U32 R4, RZ, RZ, R6 ;  /* 0x000000ffff047224 */ /* 0x020fe400078e0006 */
[----:B-1----:R-:W-:-:S05]  /*c560*/  @P0 IMAD.HI.U32 R0, R6, R0, RZ ;  /* 0x0000000006000227 */ /* 0x002fca00078e00ff */
[----:B0-----:R-:W-:-:S04]  /*c570*/  @P0 SHF.R.U32.HI R4, RZ, R5, R0 ;  /* 0x00000005ff040219 */ /* 0x001fc80000011600 */
[--C-:B------:R-:W-:Y:S01]  /*c580*/  SHF.R.S32.HI R5, RZ, 0x1f, R4.reuse ;  /* 0x0000001fff057819 */ /* 0x100fe20000011404 */
[----:B------:R-:W-:Y:S02]  /*c590*/  IMAD.MOV R0, RZ, RZ, -R4 ;  /* 0x000000ffff007224 */ /* 0x000fe400078e0a04 */
[----:B------:R-:W-:-:S04]  /*c5a0*/  IMAD.WIDE.U32 R2, R4, UR4, R2 ;  /* 0x0000000404027c25 */ /* 0x000fc8000f8e0002 */
[----:B------:R-:W-:Y:S02]  /*c5b0*/  IMAD R0, R8, R0, R6 ;  /* 0x0000000008007224 */ /* 0x000fe400078e0206 */
[----:B------:R-:W-:-:S04]  /*c5c0*/  IMAD R5, R5, UR4, RZ ;  /* 0x0000000405057c24 */ /* 0x000fc8000f8e02ff */
[----:B------:R-:W-:Y:S01]  /*c5d0*/  IMAD R5, R4, UR5, R5 ;  /* 0x0000000504057c24 */ /* 0x000fe2000f8e0205 */
[----:B------:R-:W-:Y:S01]  /*c5e0*/  SHF.R.S32.HI R4, RZ, 0x1f, R0 ;  /* 0x0000001fff047819 */ /* 0x000fe20000011400 */
[----:B------:R-:W-:Y:S02]  /*c5f0*/  ULDC.64 UR4, c[0x0][0x3c8] ;  /* 0x0000f20000047ab9 */ /* 0x000fe40000000a00 */
[----:B------:R-:W-:Y:S02]  /*c600*/  IMAD.IADD R3, R3, 0x1, R5 ;  /* 0x0000000103037824 */ /* 0x000fe400078e0205 */
[----:B------:R-:W-:Y:S02]  /*c610*/  IMAD R4, R4, UR4, RZ ;  /* 0x0000000404047c24 */ /* 0x000fe4000f8e02ff */
[----:B------:R-:W-:-:S04]  /*c620*/  IMAD.WIDE.U32 R2, R0, UR4, R2 ;  /* 0x0000000400027c25 */ /* 0x000fc8000f8e0002 */
[----:B------:R-:W-:Y:S01]  /*c630*/  IMAD R4, R0, UR5, R4 ;  /* 0x0000000500047c24 */ /* 0x000fe2000f8e0204 */
[----:B------:R-:W-:Y:S02]  /*c640*/  ULDC.64 UR4, c[0x0][0x390] ;  /* 0x0000e40000047ab9 */ /* 0x000fe40000000a00 */
[----:B------:R-:W-:Y:S01]  /*c650*/  LEA R0, P0, R2, UR4, 0x1 ;  /* 0x0000000402007c11 */ /* 0x000fe2000f8008ff */
[----:B------:R-:W-:Y:S01]  /*c660*/  ULDC UR4, c[0x0][0x3b8] ;  /* 0x0000ee0000047ab9 */ /* 0x000fe20000000800 */
[----:B------:R-:W-:Y:S01]  /*c670*/  IMAD.IADD R6, R3, 0x1, R4 ;  /* 0x0000000103067824 */ /* 0x000fe200078e0204 */
[----:B------:R-:W-:Y:S02]  /*c680*/  ISETP.GE.AND P1, PT, R7, UR4, PT ;  /* 0x0000000407007c0c */ /* 0x000fe4000bf26270 */
[----:B------:R-:W0:Y:S01]  /*c690*/  S2R R7, SR_TID.X ;  /* 0x0000000000077919 */ /* 0x000e220000002100 */
[----:B------:R-:W-:Y:S02]  /*c6a0*/  ISETP.GE.AND P2, PT, R10, UR4, PT ;  /* 0x000000040a007c0c */ /* 0x000fe4000bf46270 */
[----:B------:R-:W-:-:S02]  /*c6b0*/  LEA.HI.X R6, R2, UR5, R6, 0x1, P0 ;  /* 0x0000000502067c11 */ /* 0x000fc400080f0c06 */
[----:B------:R-:W-:Y:S02]  /*c6c0*/  ISETP.GE.AND P3, PT, R9, UR4, PT ;  /* 0x0000000409007c0c */ /* 0x000fe4000bf66270 */
[----:B------:R-:W-:Y:S02]  /*c6d0*/  SEL R2, RZ, 0x4, P2 ;  /* 0x00000004ff027807 */ /* 0x000fe40001000000 */
[----:B------:R-:W-:Y:S02]  /*c6e0*/  SEL R4, RZ, 0x1, P3 ;  /* 0x00000001ff047807 */ /* 0x000fe40001800000 */
[----:B------:R-:W-:-:S04]  /*c6f0*/  SEL R3, RZ, 0x2, P1 ;  /* 0x00000002ff037807 */ /* 0x000fc80000800000 */
[----:B------:R-:W-:-:S03]  /*c700*/  IADD3 R2, R2, R3, R4 ;  /* 0x0000000302027210 */ /* 0x000fc60007ffe004 */
[----:B------:R-:W-:-:S04]  /*c710*/  @P3 LOP3.LUT R18, R18, 0x10, RZ, 0xfc, !PT ;  /* 0x0000001012123812 */ /* 0x000fc800078efcff */
[----:B------:R-:W-:-:S04]  /*c720*/  LOP3.LUT R18, R18, 0xfffffffb, RZ, 0xc0, !PT ;  /* 0xfffffffb12127812 */ /* 0x000fc800078ec0ff */
[----:B------:R-:W-:-:S04]  /*c730*/  @P2 LOP3.LUT R18, R18, 0x4, RZ, 0xfc, !PT ;  /* 0x0000000412122812 */ /* 0x000fc800078efcff */
[----:B------:R-:W-:Y:S01]  /*c740*/  LOP3.LUT R18, R18, 0xfffffff7, RZ, 0xc0, !PT ;  /* 0xfffffff712127812 */ /* 0x000fe200078ec0ff */
[----:B0-----:R-:W-:-:S03]  /*c750*/  IMAD.SHL.U32 R7, R7, 0x8, RZ ;  /* 0x0000000807077824 */ /* 0x001fc600078e00ff */
[----:B------:R-:W-:Y:S02]  /*c760*/  @P1 LOP3.LUT R18, R18, 0x8, RZ, 0xfc, !PT ;  /* 0x0000000812121812 */ /* 0x000fe400078efcff */
[----:B------:R-:W-:-:S04]  /*c770*/  LOP3.LUT R7, R7, 0x38, RZ, 0xc0, !PT ;  /* 0x0000003807077812 */ /* 0x000fc800078ec0ff */
[C---:B------:R-:W-:Y:S02]  /*c780*/  LOP3.LUT R10, R7.reuse, 0x100, RZ, 0xfc, !PT ;  /* 0x00000100070a7812 */ /* 0x040fe400078efcff */
[----:B------:R-:W-:Y:S02]  /*c790*/  LOP3.LUT R7, R7, 0xc0, RZ, 0xfc, !PT ;  /* 0x000000c007077812 */ /* 0x000fe400078efcff */
[----:B------:R-:W-:Y:S02]  /*c7a0*/  ISETP.GE.AND P0, PT, R10, UR4, PT ;  /* 0x000000040a007c0c */ /* 0x000fe4000bf06270 */
[----:B------:R-:W0:Y:S01]  /*c7b0*/  S2R R10, SR_TID.X ;  /* 0x00000000000a7919 */ /* 0x000e220000002100 */
[----:B------:R-:W-:Y:S02]  /*c7c0*/  ISETP.GE.AND P5, PT, R7, UR4, PT ;  /* 0x0000000407007c0c */ /* 0x000fe4000bfa6270 */
[----:B------:R-:W-:Y:S01]  /*c7d0*/  SEL R4, RZ, 0x10, P0 ;  /* 0x00000010ff047807 */ /* 0x000fe20000000000 */
[----:B------:R-:W1:Y:S01]  /*c7e0*/  S2R R7, SR_TID.X ;  /* 0x0000000000077919 */ /* 0x000e620000002100 */
[----:B------:R-:W-:-:S04]  /*c7f0*/  SEL R3, RZ, 0x8, P5 ;  /* 0x00000008ff037807 */ /* 0x000fc80002800000 */
[----:B------:R-:W-:Y:S01]  /*c800*/  IADD3 R2, R4, R2, R3 ;  /* 0x0000000204027210 */ /* 0x000fe20007ffe003 */
[----:B0-----:R-:W-:Y:S02]  /*c810*/  IMAD.SHL.U32 R10, R10, 0x8, RZ ;  /* 0x000000080a0a7824 */ /* 0x001fe400078e00ff */
[----:B-1----:R-:W-:-:S03]  /*c820*/  IMAD.SHL.U32 R7, R7, 0x8, RZ ;  /* 0x0000000807077824 */ /* 0x002fc600078e00ff */
[----:B------:R-:W-:-:S04]  /*c830*/  LOP3.LUT R10, R10, 0x38, RZ, 0xc0, !PT ;  /* 0x000000380a0a7812 */ /* 0x000fc800078ec0ff */
[----:B------:R-:W-:Y:S02]  /*c840*/  LOP3.LUT R11, R10, 0x180, RZ, 0xfc, !PT ;  /* 0x000001800a0b7812 */ /* 0x000fe400078efcff */
[----:B------:R-:W-:Y:S02]  /*c850*/  LOP3.LUT R7, R7, 0x38, RZ, 0xc0, !PT ;  /* 0x0000003807077812 */ /* 0x000fe400078ec0ff */
[----:B------:R-:W-:Y:S02]  /*c860*/  ISETP.GE.AND P1, PT, R11, UR4, PT ;  /* 0x000000040b007c0c */ /* 0x000fe4000bf26270 */
[C---:B------:R-:W-:Y:S02]  /*c870*/  LOP3.LUT R10, R7.reuse, 0x140, RZ, 0xfc, !PT ;  /* 0x00000140070a7812 */ /* 0x040fe400078efcff */
[----:B------:R-:W-:Y:S02]  /*c880*/  SEL R5, RZ, 0x40, P1 ;  /* 0x00000040ff057807 */ /* 0x000fe40000800000 */
[----:B------:R-:W-:-:S02]  /*c890*/  LOP3.LUT R7, R7, 0x1c0, RZ, 0xfc, !PT ;  /* 0x000001c007077812 */ /* 0x000fc400078efcff */
[----:B------:R-:W-:Y:S02]  /*c8a0*/  ISETP.GE.AND P1, PT, R10, UR4, PT ;  /* 0x000000040a007c0c */ /* 0x000fe4000bf26270 */
[----:B------:R-:W-:Y:S01]  /*c8b0*/  ISETP.GE.AND P2, PT, R7, UR4, PT ;  /* 0x0000000407007c0c */ /* 0x000fe2000bf46270 */
[----:B------:R-:W-:Y:S01]  /*c8c0*/  UMOV UR4, 0xffffffff ;  /* 0xffffffff00047882 */ /* 0x000fe20000000000 */
[----:B------:R-:W-:Y:S02]  /*c8d0*/  SEL R3, RZ, 0x20, P1 ;  /* 0x00000020ff037807 */ /* 0x000fe40000800000 */
[----:B------:R-:W-:Y:S02]  /*c8e0*/  SEL R7, RZ, 0x80, P2 ;  /* 0x00000080ff077807 */ /* 0x000fe40001000000 */
[----:B------:R-:W-:-:S05]  /*c8f0*/  IADD3 R5, R5, R2, R3 ;  /* 0x0000000205057210 */ /* 0x000fca0007ffe003 */
[----:B------:R-:W-:Y:S01]  /*c900*/  IMAD.IADD R7, R5, 0x1, R7 ;  /* 0x0000000105077824 */ /* 0x000fe200078e0207 */
[----:B------:R-:W-:Y:S06]  /*c910*/  BRA.DIV UR4, `(.L_x_240) ;  /* 0x0000004a04247947 */ /* 0x000fec000b800000 */
[----:B------:R-:W2:Y:S01]  /*c920*/  LDL.LU R3, [R1+0x14] ;  /* 0x0000140001037983 */ /* 0x000ea20000300800 */
[----:B------:R-:W-:-:S03]  /*c930*/  ULDC UR4, c[0x0][0x288] ;  /* 0x0000a20000047ab9 */ /* 0x000fc60000000800 */
[----:B------:R-:W3:Y:S04]  /*c940*/  LDL.LU R2, [R1+0x28] ;  /* 0x0000280001027983 */ /* 0x000ee80000300800 */
[----:B------:R-:W4:Y:S01]  /*c950*/  LDL R11, [R1+0x4] ;  /* 0x00000400010b7983 */ /* 0x000f220000100800 */
[----:B------:R-:W-:Y:S01]  /*c960*/  IMAD R4, R8, UR4, RZ ;  /* 0x0000000408047c24 */ /* 0x000fe2000f8e02ff */
[----:B------:R-:W-:Y:S02]  /*c970*/  LOP3.LUT R18, R18, 0xfffffdff, RZ, 0xc0, !PT ;  /* 0xfffffdff12127812 */ /* 0x000fe400078ec0ff */
[----:B------:R-:W5:Y:S02]  /*c980*/  LDL.LU R13, [R1+0x2c] ;  /* 0x00002c00010d7983 */ /* 0x000f640000300800 */
[----:B------:R-:W-:Y:S01]  /*c990*/  @P0 LOP3.LUT R18, R18, 0x200, RZ, 0xfc, !PT ;  /* 0x0000020012120812 */ /* 0x000fe200078efcff */
[----:B------:R-:W0:Y:S03]  /*c9a0*/  S2R R12, SR_TID.X ;  /* 0x00000000000c7919 */ /* 0x000e260000002100 */
[----:B------:R-:W-:-:S02]  /*c9b0*/  LOP3.LUT P0, RZ, R18, 0x10, RZ, 0xc0, !PT ;  /* 0x0000001012ff7812 */ /* 0x000fc4000780c0ff */
[----:B------:R-:W-:-:S04]  /*c9c0*/  LOP3.LUT R18, R18, 0xfffffeff, RZ, 0xc0, !PT ;  /* 0xfffffeff12127812 */ /* 0x000fc800078ec0ff */
[----:B------:R-:W-:-:S04]  /*c9d0*/  @P1 LOP3.LUT R18, R18, 0x100, RZ, 0xfc, !PT ;  /* 0x0000010012121812 */ /* 0x000fc800078efcff */
[----:B------:R-:W-:Y:S01]  /*c9e0*/  LOP3.LUT P1, RZ, R18, 0x8, RZ, 0xc0, !PT ;  /* 0x0000000812ff7812 */ /* 0x000fe2000782c0ff */
[----:B0-----:R-:W-:-:S05]  /*c9f0*/  IMAD.SHL.U32 R12, R12, 0x8, RZ ;  /* 0x000000080c0c7824 */ /* 0x001fca00078e00ff */
[----:B------:R-:W-:Y:S02]  /*ca00*/  LOP3.LUT R12, R12, 0x38, RZ, 0xc0, !PT ;  /* 0x000000380c0c7812 */ /* 0x000fe400078ec0ff */
[----:B------:R-:W-:Y:S01]  /*ca10*/  LOP3.LUT R18, R18, 0xffffff7f, RZ, 0xc0, !PT ;  /* 0xffffff7f12127812 */ /* 0x000fe200078ec0ff */
[----:B------:R-:W-:Y:S01]  /*ca20*/  SHFL.IDX PT, R14, R0, 0x1, 0x181f ;  /* 0x00381f00000e7f89 */ /* 0x000fe200000e0000 */
[----:B--2---:R-:W-:-:S03]  /*ca30*/  ISETP.GE.AND P2, PT, R3, R4, PT ;  /* 0x000000040300720c */ /* 0x004fc60003f46270 */
[----:B------:R-:W0:Y:S01]  /*ca40*/  SHFL.IDX PT, R3, R0, RZ, 0x181f ;  /* 0x00181fff00037589 */ /* 0x000e2200000e0000 */
[----:B---3--:R-:W-:-:S03]  /*ca50*/  ISETP.GE.AND P3, PT, R2, R4, PT ;  /* 0x000000040200720c */ /* 0x008fc60003f66270 */
[----:B------:R-:W1:Y:S06]  /*ca60*/  SHFL.IDX PT, R2, R6, RZ, 0x181f ;  /* 0x00181fff06027589 */ /* 0x000e6c00000e0000 */
[----:B0-----:R-:W-:-:S05]  /*ca70*/  @!P2 LEA R3, P6, R12, R3, 0x1 ;  /* 0x000000030c03a211 */ /* 0x001fca00078c08ff */
[----:B-1----:R-:W-:-:S05]  /*ca80*/  @!P2 IMAD.X R2, RZ, RZ, R2, P6 ;  /* 0x000000ffff02a224 */ /* 0x002fca00030e0602 */
[-C--:B------:R-:W-:Y:S02]  /*ca90*/  @!P2 LOP3.LUT R3, R3, R2.reuse, RZ, 0x3c, !PT ;  /* 0x000000020303a212 */ /* 0x080fe400078e3cff */
[----:B------:R-:W-:Y:S02]  /*caa0*/  @!P2 LOP3.LUT R8, R5, 0x40, RZ, 0xc0, !PT ;  /* 0x000000400508a812 */ /* 0x000fe400078ec0ff */
[C---:B------:R-:W-:Y:S02]  /*cab0*/  @!P2 LOP3.LUT R2, R3.reuse, R2, RZ, 0x3c, !PT ;  /* 0x000000020302a212 */ /* 0x040fe400078e3cff */
[----:B------:R-:W-:Y:S02]  /*cac0*/  @P3 LOP3.LUT R18, R18, 0x80, RZ, 0xfc, !PT ;  /* 0x0000008012123812 */ /* 0x000fe400078efcff */
[----:B------:R-:W-:Y:S02]  /*cad0*/  @!P2 LOP3.LUT R3, R3, R2, RZ, 0x3c, !PT ;  /* 0x000000020303a212 */ /* 0x000fe400078e3cff */
[----:B------:R-:W-:-:S02]  /*cae0*/  @!P2 SHF.R.U32.HI R8, RZ, 0x2, R8 ;  /* 0x00000002ff08a819 */ /* 0x000fc40000011608 */
[----:B------:R-:W-:Y:S01]  /*caf0*/  LOP3.LUT P6, RZ, R18, 0x4, RZ, 0xc0, !PT ;  /* 0x0000000412ff7812 */ /* 0x000fe200078cc0ff */
[----:B----4-:R-:W-:Y:S01]  /*cb00*/  @!P2 LDGSTS.E.BYPASS.LTC128B.128 [R11+0x26400], desc[UR38][R2.64], !P0 ;  /* 0x26400000020bafae */ /* 0x010fe2000c101d66 */
[----:B------:R-:W-:Y:S02]  /*cb10*/  @!P2 ISETP.NE.U32.AND P3, PT, R8, RZ, PT ;  /* 0x000000ff0800a20c */ /* 0x000fe40003f65070 */
[----:B------:R-:W-:Y:S01]  /*cb20*/  @!P2 LOP3.LUT R8, R7, 0x80, RZ, 0xc0, !PT ;  /* 0x000000800708a812 */ /* 0x000fe200078ec0ff */
[----:B------:R-:W-:Y:S01]  /*cb30*/  @!P2 LDGSTS.E.BYPASS.LTC128B.128 [R11+0x28400], desc[UR38][R2.64+0x80], !P1 ;  /* 0x28400080020bafae */ /* 0x000fe2000c901d66 */
[C---:B------:R-:W-:Y:S02]  /*cb40*/  LOP3.LUT P0, RZ, R18.reuse, 0x200, RZ, 0xc0, !PT ;  /* 0x0000020012ff7812 */ /* 0x040fe4000780c0ff */
[----:B------:R-:W-:Y:S02]  /*cb50*/  LOP3.LUT P1, RZ, R18, 0x100, RZ, 0xc0, !PT ;  /* 0x0000010012ff7812 */ /* 0x000fe4000782c0ff */
[----:B------:R-:W-:-:S03]  /*cb60*/  @!P2 SHF.R.U32.HI R8, RZ, 0x3, R8 ;  /* 0x00000003ff08a819 */ /* 0x000fc60000011608 */
[----:B------:R-:W-:Y:S01]  /*cb70*/  @!P2 LDGSTS.E.BYPASS.LTC128B.128 [R11+0x2a400], desc[UR38][R2.64+0x100], !P6 ;  /* 0x2a400100020bafae */ /* 0x000fe2000f101d66 */
[----:B------:R-:W-:-:S03]  /*cb80*/  @!P2 ISETP.NE.U32.AND P4, PT, R8, RZ, PT ;  /* 0x000000ff0800a20c */ /* 0x000fc60003f85070 */
[----:B------:R-:W0:Y:S04]  /*cb90*/  SHFL.IDX PT, R8, R6, 0x1, 0x181f ;  /* 0x00381f0006087f89 */ /* 0x000e2800000e0000 */
[----:B------:R-:W-:Y:S04]  /*cba0*/  @!P2 LDGSTS.E.BYPASS.LTC128B.128 [R11+0x2c400], desc[UR38][R2.64+0x180], !P5 ;  /* 0x2c400180020bafae */ /* 0x000fe8000e901d66 */
[----:B------:R-:W-:Y:S04]  /*cbb0*/  @!P2 LDGSTS.E.BYPASS.LTC128B.128 [R11+0x2e400], desc[UR38][R2.64+0x200], !P0 ;  /* 0x2e400200020bafae */ /* 0x000fe8000c101d66 */
[----:B------:R-:W-:Y:S04]  /*cbc0*/  @!P2 LDGSTS.E.BYPASS.LTC128B.128 [R11+0x30400], desc[UR38][R2.64+0x280], !P1 ;  /* 0x30400280020bafae */ /* 0x000fe8000c901d66 */
[----:B------:R-:W-:Y:S01]  /*cbd0*/  @!P2 LDGSTS.E.BYPASS.LTC128B.128 [R11+0x32400], desc[UR38][R2.64+0x300], P3 ;  /* 0x32400300020bafae */ /* 0x000fe20009901d66 */
[----:B------:R-:W-:-:S03]  /*cbe0*/  LOP3.LUT P3, RZ, R18, 0x80, RZ, 0xc0, !PT ;  /* 0x0000008012ff7812 */ /* 0x000fc6000786c0ff */
[----:B------:R1:W-:Y:S10]  /*cbf0*/  @!P2 LDGSTS.E.BYPASS.LTC128B.128 [R11+0x34400], desc[UR38][R2.64+0x380], P4 ;  /* 0x34400380020bafae */ /* 0x0003f4000a101d66 */
[----:B------:R-:W-:-:S05]  /*cc00*/  @!P3 LEA R9, P4, R12, R14, 0x1 ;  /* 0x0000000e0c09b211 */ /* 0x000fca00078808ff */
[----:B0-----:R-:W-:Y:S01]  /*cc10*/  @!P3 IMAD.X R10, RZ, RZ, R8, P4 ;  /* 0x000000ffff0ab224 */ /* 0x001fe200020e0608 */
[C---:B------:R-:W-:Y:S02]  /*cc20*/  LOP3.LUT P4, RZ, R18.reuse, 0x10, RZ, 0xc0, !PT ;  /* 0x0000001012ff7812 */ /* 0x040fe4000788c0ff */
[----:B------:R-:W-:Y:S01]  /*cc30*/  @!P3 LOP3.LUT R8, R5, 0x40, RZ, 0xc0, !PT ;  /* 0x000000400508b812 */ /* 0x000fe200078ec0ff */
[----:B-1----:R-:W-:Y:S01]  /*cc40*/  @!P3 IMAD.MOV.U32 R2, RZ, RZ, R9 ;  /* 0x000000ffff02b224 */ /* 0x002fe200078e0009 */
[----:B------:R-:W-:Y:S01]  /*cc50*/  LOP3.LUT P2, RZ, R18, 0x8, RZ, 0xc0, !PT ;  /* 0x0000000812ff7812 */ /* 0x000fe2000784c0ff */
[----:B------:R-:W-:Y:S01]  /*cc60*/  @!P3 IMAD.MOV.U32 R3, RZ, RZ, R10 ;  /* 0x000000ffff03b224 */ /* 0x000fe200078e000a */
[----:B------:R-:W-:-:S07]  /*cc70*/  @!P3 SHF.R.U32.HI R8, RZ, 0x2, R8 ;  /* 0x00000002ff08b819 */ /* 0x000fce0000011608 */
[----:B------:R-:W-:Y:S01]  /*cc80*/  @!P3 LDGSTS.E.BYPASS.LTC128B.128 [R11+0x26c00], desc[UR38][R2.64], !P4 ;  /* 0x26c00000020bbfae */ /* 0x000fe2000e101d66 */
[----:B------:R-:W-:Y:S02]  /*cc90*/  @!P3 ISETP.NE.U32.AND P4, PT, R8, RZ, PT ;  /* 0x000000ff0800b20c */ /* 0x000fe40003f85070 */
[----:B------:R-:W-:Y:S01]  /*cca0*/  @!P3 LOP3.LUT R8, R7, 0x80, RZ, 0xc0, !PT ;  /* 0x000000800708b812 */ /* 0x000fe200078ec0ff */
[----:B------:R-:W-:Y:S03]  /*ccb0*/  @!P3 LDGSTS.E.BYPASS.LTC128B.128 [R11+0x28c00], desc[UR38][R2.64+0x80], !P2 ;  /* 0x28c00080020bbfae */ /* 0x000fe6000d101d66 */
[----:B------:R-:W-:Y:S01]  /*ccc0*/  @!P3 SHF.R.U32.HI R8, RZ, 0x3, R8 ;  /* 0x00000003ff08b819 */ /* 0x000fe20000011608 */
[----:B------:R-:W-:Y:S04]  /*ccd0*/  @!P3 LDGSTS.E.BYPASS.LTC128B.128 [R11+0x2ac00], desc[UR38][R2.64+0x100], !P6 ;  /* 0x2ac00100020bbfae */ /* 0x000fe8000f101d66 */
[----:B------:R-:W-:Y:S04]  /*cce0*/  @!P3 LDGSTS.E.BYPASS.LTC128B.128 [R11+0x2cc00], desc[UR38][R2.64+0x180], !P5 ;  /* 0x2cc00180020bbfae */ /* 0x000fe8000e901d66 */
[----:B------:R-:W-:Y:S04]  /*ccf0*/  @!P3 LDGSTS.E.BYPASS.LTC128B.128 [R11+0x2ec00], desc[UR38][R2.64+0x200], !P0 ;  /* 0x2ec00200020bbfae */ /* 0x000fe8000c101d66 */
[----:B------:R-:W-:Y:S04]  /*cd00*/  @!P3 LDGSTS.E.BYPASS.LTC128B.128 [R11+0x30c00], desc[UR38][R2.64+0x280], !P1 ;  /* 0x30c00280020bbfae */ /* 0x000fe8000c901d66 */
[----:B------:R-:W-:Y:S01]  /*cd10*/  @!P3 LDGSTS.E.BYPASS.LTC128B.128 [R11+0x32c00], desc[UR38][R2.64+0x300], P4 ;  /* 0x32c00300020bbfae */ /* 0x000fe2000a101d66 */
[----:B------:R-:W-:-:S13]  /*cd20*/  @!P3 ISETP.NE.U32.AND P4, PT, R8, RZ, PT ;  /* 0x000000ff0800b20c */ /* 0x000fda0003f85070 */
[----:B------:R0:W-:Y:S01]  /*cd30*/  @!P3 LDGSTS.E.BYPASS.LTC128B.128 [R11+0x34c00], desc[UR38][R2.64+0x380], P4 ;  /* 0x34c00380020bbfae */ /* 0x0001e2000a101d66 */
[----:B-----5:R-:W-:-:S03]  /*cd40*/  ISETP.GE.AND P2, PT, R13, R4, PT ;  /* 0x000000040d00720c */ /* 0x020fc60003f46270 */
[----:B0-----:R-:W0:Y:S04]  /*cd50*/  SHFL.IDX PT, R3, R0, 0x2, 0x181f ;  /* 0x00581f0000037f89 */ /* 0x001e2800000e0000 */
[----:B------:R-:W1:Y:S06]  /*cd60*/  SHFL.IDX PT, R2, R6, 0x2, 0x181f ;  /* 0x00581f0006027f89 */ /* 0x000e6c00000e0000 */
[----:B------:R-:W-:-:S02]  /*cd70*/  @!P2 LOP3.LUT R8, R5, 0x40, RZ, 0xc0, !PT ;  /* 0x000000400508a812 */ /* 0x000fc400078ec0ff */
[----:B0-----:R-:W-:-:S05]  /*cd80*/  @!P2 LEA R3, P4, R12, R3, 0x1 ;  /* 0x000000030c03a211 */ /* 0x001fca00078808ff */
[----:B-1----:R-:W-:Y:S01]  /*cd90*/  @!P2 IMAD.X R2, RZ, RZ, R2, P4 ;  /* 0x000000ffff02a224 */ /* 0x002fe200020e0602 */
[----:B------:R-:W-:-:S04]  /*cda0*/  LOP3.LUT P4, RZ, R18, 0x10, RZ, 0xc0, !PT ;  /* 0x0000001012ff7812 */ /* 0x000fc8000788c0ff */
[----:B------:R-:W-:-:S04]  /*cdb0*/  @!P2 LOP3.LUT R3, R3, R2, RZ, 0x3c, !PT ;  /* 0x000000020303a212 */ /* 0x000fc800078e3cff */
[C---:B------:R-:W-:Y:S02]  /*cdc0*/  @!P2 LOP3.LUT R2, R3.reuse, R2, RZ, 0x3c, !PT ;  /* 0x000000020302a212 */ /* 0x040fe400078e3cff */
[----:B------:R-:W-:Y:S02]  /*cdd0*/  LOP3.LUT P3, RZ, R18, 0x8, RZ, 0xc0, !PT ;  /* 0x0000000812ff7812 */ /* 0x000fe4000786c0ff */
[----:B------:R-:W-:Y:S02]  /*cde0*/  @!P2 LOP3.LUT R3, R3, R2, RZ, 0x3c, !PT ;  /* 0x000000020303a212 */ /* 0x000fe400078e3cff */
[----:B------:R-:W-:-:S03]  /*cdf0*/  @!P2 SHF.R.U32.HI R8, RZ, 0x2, R8 ;  /* 0x00000002ff08a819 */ /* 0x000fc60000011608 */
[----:B------:R0:W-:Y:S01]  /*ce00*/  @!P2 LDGSTS.E.BYPASS.LTC128B.128 [R11+0x27400], desc[UR38][R2.64], !P4 ;  /* 0x27400000020bafae */ /* 0x0001e2000e101d66 */
[----:B------:R-:W-:Y:S02]  /*ce10*/  @!P2 ISETP.NE.U32.AND P4, PT, R8, RZ, PT ;  /* 0x000000ff0800a20c */ /* 0x000fe40003f85070 */
[----:B------:R-:W-:-:S03]  /*ce20*/  @!P2 LOP3.LUT R8, R7, 0x80, RZ, 0xc0, !PT ;  /* 0x000000800708a812 */ /* 0x000fc600078ec0ff */
[----:B------:R0:W-:Y:S01]  /*ce30*/  @!P2 LDGSTS.E.BYPASS.LTC128B.128 [R11+0x29400], desc[UR38][R2.64+0x80], !P3 ;  /* 0x29400080020bafae */ /* 0x0001e2000d901d66 */
[----:B------:R-:W-:-:S03]  /*ce40*/  @!P2 SHF.R.U32.HI R8, RZ, 0x3, R8 ;  /* 0x00000003ff08a819 */ /* 0x000fc60000011608 */
[----:B------:R0:W-:Y:S04]  /*ce50*/  @!P2 LDGSTS.E.BYPASS.LTC128B.128 [R11+0x2b400], desc[UR38][R2.64+0x100], !P6 ;  /* 0x2b400100020bafae */ /* 0x0001e8000f101d66 */
[----:B------:R0:W-:Y:S04]  /*ce60*/  @!P2 LDGSTS.E.BYPASS.LTC128B.128 [R11+0x2d400], desc[UR38][R2.64+0x180], !P5 ;  /* 0x2d400180020bafae */ /* 0x0001e8000e901d66 */
[----:B------:R0:W-:Y:S04]  /*ce70*/  @!P2 LDGSTS.E.BYPASS.LTC128B.128 [R11+0x2f400], desc[UR38][R2.64+0x200], !P0 ;  /* 0x2f400200020bafae */ /* 0x0001e8000c101d66 */
[----:B------:R0:W-:Y:S04]  /*ce80*/  @!P2 LDGSTS.E.BYPASS.LTC128B.128 [R11+0x31400], desc[UR38][R2.64+0x280], !P1 ;  /* 0x31400280020bafae */ /* 0x0001e8000c901d66 */
[----:B------:R0:W-:Y:S01]  /*ce90*/  @!P2 LDGSTS.E.BYPASS.LTC128B.128 [R11+0x33400], desc[UR38][R2.64+0x300], P4 ;  /* 0x33400300020bafae */ /* 0x0001e2000a101d66 */
[----:B------:R-:W-:-:S03]  /*cea0*/  @!P2 ISETP.NE.U32.AND P4, PT, R8, RZ, PT ;  /* 0x000000ff0800a20c */ /* 0x000fc60003f85070 */
[----:B------:R-:W1:Y:S04]  /*ceb0*/  SHFL.IDX PT, R6, R6, 0x3, 0x181f ;  /* 0x00781f0006067f89 */ /* 0x000e6800000e0000 */
[----:B------:R-:W2:Y:S06]  /*cec0*/  SHFL.IDX PT, R0, R0, 0x3, 0x181f ;  /* 0x00781f0000007f89 */ /* 0x000eac00000e0000 */
[----:B------:R0:W-:Y:S02]  /*ced0*/  @!P2 LDGSTS.E.BYPASS.LTC128B.128 [R11+0x35400], desc[UR38][R2.64+0x380], P4 ;  /* 0x35400380020bafae */ /* 0x0001e4000a101d66 */
.L_x_361:
[----:B0-----:R-:W3:Y:S01]  /*cee0*/  LDL.LU R2, [R1+0x48] ;  /* 0x0000480001027983 */ /* 0x001ee20000300800 */
[----:B------:R-:W-:Y:S01]  /*cef0*/  BSSY B0, `(.L_x_241) ;  /* 0x000001d000007945 */ /* 0x000fe20003800000 */
[----:B---3--:R-:W-:-:S13]  /*cf00*/  ISETP.GE.AND P2, PT, R2, R4, PT ;  /* 0x000000040200720c */ /* 0x008fda0003f46270 */
[----:B------:R-:W-:Y:S05]  /*cf10*/  @P2 BRA `(.L_x_242) ;  /* 0x0000000000682947 */ /* 0x000fea0003800000 */
[----:B------:R-:W3:Y:S01]  /*cf20*/  LDL R8, [R1+0x4] ;  /* 0x0000040001087983 */ /* 0x000ee20000100800 */
[C---:B------:R-:W-:Y:S02]  /*cf30*/  LOP3.LUT P6, RZ, R18.reuse, 0x10, RZ, 0xc0, !PT ;  /* 0x0000001012ff7812 */ /* 0x040fe400078cc0ff */
[C---:B------:R-:W-:Y:S01]  /*cf40*/  LOP3.LUT P4, RZ, R18.reuse, 0x8, RZ, 0xc0, !PT ;  /* 0x0000000812ff7812 */ /* 0x040fe2000788c0ff */
[----:B------:R-:W0:Y:S01]  /*cf50*/  S2R R2, SR_TID.X ;  /* 0x0000000000027919 */ /* 0x000e220000002100 */
[----:B------:R-:W-:Y:S02]  /*cf60*/  LOP3.LUT P3, RZ, R18, 0x4, RZ, 0xc0, !PT ;  /* 0x0000000412ff7812 */ /* 0x000fe4000786c0ff */
[----:B------:R-:W-:Y:S02]  /*cf70*/  LOP3.LUT R5, R5, 0x40, RZ, 0xc0, !PT ;  /* 0x0000004005057812 */ /* 0x000fe400078ec0ff */
[----:B------:R-:W-:Y:S02]  /*cf80*/  LOP3.LUT R7, R7, 0x80, RZ, 0xc0, !PT ;  /* 0x0000008007077812 */ /* 0x000fe400078ec0ff */
[----:B------:R-:W-:-:S02]  /*cf90*/  SHF.R.U32.HI R5, RZ, 0x2, R5 ;  /* 0x00000002ff057819 */ /* 0x000fc40000011605 */
[----:B------:R-:W-:Y:S01]  /*cfa0*/  SHF.R.U32.HI R7, RZ, 0x3, R7 ;  /* 0x00000003ff077819 */ /* 0x000fe20000011607 */
[----:B0-----:R-:W-:-:S05]  /*cfb0*/  IMAD.SHL.U32 R2, R2, 0x8, RZ ;  /* 0x0000000802027824 */ /* 0x001fca00078e00ff */
[----:B------:R-:W-:-:S04]  /*cfc0*/  LOP3.LUT R2, R2, 0x38, RZ, 0xc0, !PT ;  /* 0x0000003802027812 */ /* 0x000fc800078ec0ff */
[----:B--2---:R-:W-:-:S05]  /*cfd0*/  LEA R2, P2, R2, R0, 0x1 ;  /* 0x0000000002027211 */ /* 0x004fca00078408ff */
[----:B-1----:R-:W-:Y:S01]  /*cfe0*/  IMAD.X R3, RZ, RZ, R6, P2 ;  /* 0x000000ffff037224 */ /* 0x002fe200010e0606 */
[----:B------:R-:W-:-:S04]  /*cff0*/  ISETP.NE.U32.AND P2, PT, R5, RZ, PT ;  /* 0x000000ff0500720c */ /* 0x000fc80003f45070 */
[----:B------:R-:W-:Y:S01]  /*d000*/  @!PT LDS RZ, [RZ] ;  /* 0x00000000fffff984 */ /* 0x000fe20000000800 */
[----:B------:R-:W-:Y:S01]  /*d010*/  @!PT LDS RZ, [RZ] ;  /* 0x00000000fffff984 */ /* 0x000fe20000000800 */
[----:B------:R-:W-:Y:S01]  /*d020*/  @!PT LDS RZ, [RZ] ;  /* 0x00000000fffff984 */ /* 0x000fe20000000800 */
[----:B---3--:R0:W-:Y:S04]  /*d030*/  LDGSTS.E.BYPASS.LTC128B.128 [R8+0x27c00], desc[UR38][R2.64], !P6 ;  /* 0x27c0000002087fae */ /* 0x0081e8000f101d66 */
[----:B------:R0:W-:Y:S04]  /*d040*/  LDGSTS.E.BYPASS.LTC128B.128 [R8+0x29c00], desc[UR38][R2.64+0x80], !P4 ;  /* 0x29c0008002087fae */ /* 0x0001e8000e101d66 */
[----:B------:R0:W-:Y:S01]  /*d050*/  LDGSTS.E.BYPASS.LTC128B.128 [R8+0x2bc00], desc[UR38][R2.64+0x100], !P3 ;  /* 0x2bc0010002087fae */ /* 0x0001e2000d901d66 */
[----:B------:R-:W-:-:S03]  /*d060*/  ISETP.NE.U32.AND P3, PT, R7, RZ, PT ;  /* 0x000000ff0700720c */ /* 0x000fc60003f65070 */
[----:B------:R0:W-:Y:S04]  /*d070*/  LDGSTS.E.BYPASS.LTC128B.128 [R8+0x2dc00], desc[UR38][R2.64+0x180], !P5 ;  /* 0x2dc0018002087fae */ /* 0x0001e8000e901d66 */
[----:B------:R0:W-:Y:S04]  /*d080*/  LDGSTS.E.BYPASS.LTC128B.128 [R8+0x2fc00], desc[UR38][R2.64+0x200], !P0 ;  /* 0x2fc0020002087fae */ /* 0x0001e8000c101d66 */
[----:B------:R0:W-:Y:S04]  /*d090*/  LDGSTS.E.BYPASS.LTC128B.128 [R8+0x31c00], desc[UR38][R2.64+0x280], !P1 ;  /* 0x31c0028002087fae */ /* 0x0001e8000c901d66 */
[----:B------:R0:W-:Y:S04]  /*d0a0*/  LDGSTS.E.BYPASS.LTC128B.128 [R8+0x33c00], desc[UR38][R2.64+0x300], P2 ;  /* 0x33c0030002087fae */ /* 0x0001e80009101d66 */
[----:B------:R0:W-:Y:S02]  /*d0b0*/  LDGSTS.E.BYPASS.LTC128B.128 [R8+0x35c00], desc[UR38][R2.64+0x380], P3 ;  /* 0x35c0038002087fae */ /* 0x0001e40009901d66 */
.L_x_242:
[----:B------:R-:W-:Y:S05]  /*d0c0*/  BSYNC B0 ;  /* 0x0000000000007941 */ /* 0x000fea0003800000 */
.L_x_241:
[----:B0-----:R-:W2:Y:S01]  /*d0d0*/  LDL R2, [R1+0x50] ;  /* 0x0000500001027983 */ /* 0x001ea20000100800 */
        /* <DEDUP_REMOVED lines=8> */
[----:B------:R-:W0:Y:S03]  /*d160*/  SYNCS.PHASECHK.TRANS64.TRYWAIT P0, [UR36+0x38820], R0 ;  /* 0x03882000ff0075a7 */ /* 0x000e260008000164 */
[----:B0-----:R-:W-:Y:S05]  /*d170*/  @!P0 BRA `(.L_x_244) ;  /* 0x0000004800608947 */ /* 0x001fea0003800000 */
.L_x_362:
[----:B------:R-:W-:Y:S05]  /*d180*/  BSYNC B0 ;  /* 0x0000000000007941 */ /* 0x000fea0003800000 */
.L_x_243:
[----:B------:R-:W-:Y:S01]  /*d190*/  LOP3.LUT P0, RZ, R18, 0x2, RZ, 0xc0, !PT ;  /* 0x0000000212ff7812 */ /* 0x000fe2000780c0ff */
[----:B------:R-:W-:-:S12]  /*d1a0*/  BSSY B0, `(.L_x_245) ;  /* 0x0000094000007945 */ /* 0x000fd80003800000 */
[----:B------:R-:W-:Y:S05]  /*d1b0*/  @!P0 BRA `(.L_x_246) ;  /* 0x0000000800488947 */ /* 0x000fea0003800000 */
[----:B------:R-:W2:Y:S01]  /*d1c0*/  LDL R4, [R1+0x8] ;  /* 0x0000080001047983 */ /* 0x000ea20000100800 */
        /* <DEDUP_REMOVED lines=8> */
.L_x_363:
[----:B------:R-:W-:Y:S05]  /*d250*/  BSYNC B1 ;  /* 0x0000000000017941 */ /* 0x000fea0003800000 */
.L_x_247:
[----:B------:R-:W-:Y:S04]  /*d260*/  BSSY B1, `(.L_x_249) ;  /* 0x0000009000017945 */ /* 0x000fe80003800000 */
        /* <DEDUP_REMOVED lines=8> */
.L_x_250:
[----:B------:R-:W-:Y:S05]  /*d2f0*/  BSYNC B1 ;  /* 0x0000000000017941 */ /* 0x000fea0003800000 */
.L_x_249:
        /* <DEDUP_REMOVED lines=11> */
.L_x_251:
        /* <DEDUP_REMOVED lines=15> */
.L_x_252:
        /* <DEDUP_REMOVED lines=15> */
.L_x_253:
        /* <DEDUP_REMOVED lines=15> */
.L_x_254:
        /* <DEDUP_REMOVED lines=15> */
.L_x_255:
        /* <DEDUP_REMOVED lines=15> */
.L_x_256:
        /* <DEDUP_REMOVED lines=15> */
.L_x_257:
        /* <DEDUP_REMOVED lines=15> */
.L_x_258:
        /* <DEDUP_REMOVED lines=10> */
.L_x_246:
[----:B------:R-:W-:Y:S05]  /*dae0*/  BSYNC B0 ;  /* 0x0000000000007941 */ /* 0x000fea0003800000 */
.L_x_245:
[----:B------:R-:W2:Y:S04]  /*daf0*/  LDL.LU R4, [R1+0x4c] ;  /* 0x00004c0001047983 */ /* 0x000ea80000300800 */
[----:B------:R-:W3:Y:S01]  /*db00*/  LDL.LU R7, [R1+0x8] ;  /* 0x0000080001077983 */ /* 0x000ee20000300800 */
[----:B------:R-:W-:-:S05]  /*db10*/  VIADD R19, R19, 0x1 ;  /* 0x0000000113137836 */ /* 0x000fca0000000000 */
[----:B------:R-:W-:-:S04]  /*db20*/  ISETP.NE.AND P0, PT, R19, 0x2, PT ;  /* 0x000000021300780c */ /* 0x000fc80003f05270 */
[----:B0-----:R-:W-:Y:S02]  /*db30*/  SEL R0, RZ, 0x1, P0 ;  /* 0x00000001ff007807 */ /* 0x001fe40000000000 */
[----:B------:R-:W-:Y:S02]  /*db40*/  SEL R19, R19, RZ, P0 ;  /* 0x000000ff13137207 */ /* 0x000fe40000000000 */
[----:B--2---:R-:W-:Y:S02]  /*db50*/  ISETP.GE.AND P1, PT, R4, 0x41, PT ;  /* 0x000000410400780c */ /* 0x004fe40003f26270 */
[----:B---3--:R-:W-:-:S05]  /*db60*/  LOP3.LUT R7, R7, R0, RZ, 0x3c, !PT ;  /* 0x0000000007077212 */ /* 0x008fca00078e3cff */
[----:B------:R0:W-:Y:S06]  /*db70*/  STL [R1+0x8], R7 ;  /* 0x0000080701007387 */ /* 0x0001ec0000100800 */
[----:B------:R-:W-:Y:S05]  /*db80*/  @!P1 BRA `(.L_x_259) ;  /* 0x0000002800509947 */ /* 0x000fea0003800000 */
[----:B------:R-:W1:Y:S01]  /*db90*/  LDL R4, [R1+0x20] ;  /* 0x0000200001047983 */ /* 0x000e620000100800 */
[----:B------:R-:W-:Y:S02]  /*dba0*/  IMAD.MOV.U32 R0, RZ, RZ, 0x1 ;  /* 0x00000001ff007424 */ /* 0x000fe400078e00ff */
[----:B-1----:R-:W-:-:S05]  /*dbb0*/  IMAD.MOV R6, RZ, RZ, -R4 ;  /* 0x000000ffff067224 */ /* 0x002fca00078e0a04 */
[----:B------:R-:W-:-:S05]  /*dbc0*/  VIADDMNMX R6, R6, R0, 0xffffffff, !PT ;  /* 0xffffffff06067446 */ /* 0x000fca0007800100 */
[----:B------:R-:W-:-:S05]  /*dbd0*/  IMAD.IADD R0, R4, 0x1, R6 ;  /* 0x0000000104007824 */ /* 0x000fca00078e0206 */
[----:B------:R-:W-:-:S04]  /*dbe0*/  LOP3.LUT R0, R0, 0x1, RZ, 0xc0, !PT ;  /* 0x0000000100007812 */ /* 0x000fc800078ec0ff */
[----:B------:R-:W-:Y:S01]  /*dbf0*/  ISETP.NE.U32.AND P0, PT, R0, 0x1, PT ;  /* 0x000000010000780c */ /* 0x000fe20003f05070 */
[----:B------:R-:W-:-:S12]  /*dc00*/  VIADD R0, R4, 0xfffffffe ;  /* 0xfffffffe04007836 */ /* 0x000fd80000000000 */
[----:B------:R-:W-:Y:S05]  /*dc10*/  @P0 BRA `(.L_x_260) ;  /* 0x0000000c005c0947 */ /* 0x000fea0003800000 */
[----:B------:R-:W-:Y:S01]  /*dc20*/  LOP3.LUT P2, RZ, R18, 0x2, RZ, 0xc0, !PT ;  /* 0x0000000212ff7812 */ /* 0x000fe2000784c0ff */
[----:B------:R-:W-:-:S12]  /*dc30*/  BSSY B0, `(.L_x_261) ;  /* 0x00000cc000007945 */ /* 0x000fd80003800000 */
[----:B------:R-:W-:Y:S05]  /*dc40*/  @!P2 BRA `(.L_x_262) ;  /* 0x0000000c0028a947 */ /* 0x000fea0003800000 */
[----:B------:R-:W-:-:S13]  /*dc50*/  LOP3.LUT P2, RZ, R18, 0x1, RZ, 0xc0, !PT ;  /* 0x0000000112ff7812 */ /* 0x000fda000784c0ff */
[----:B------:R-:W-:Y:S05]  /*dc60*/  @!P2 BRA `(.L_x_263) ;  /* 0x000000000050a947 */ /* 0x000fea0003800000 */
[----:B------:R-:W2:Y:S01]  /*dc70*/  LDL R9, [R1+0xc] ;  /* 0x00000c0001097983 */ /* 0x000ea20000100800 */
[----:B------:R-:W1:Y:S01]  /*dc80*/  LDC R5, c[0x0][0x43c] ;  /* 0x00010f00ff057b82 */ /* 0x000e620000000800 */
[----:B------:R-:W-:Y:S02]  /*dc90*/  ULDC.64 UR4, c[0x0][0x428] ;  /* 0x00010a0000047ab9 */ /* 0x000fe40000000a00 */
[----:B------:R-:W3:Y:S01]  /*dca0*/  LDL R8, [R1] ;  /* 0x0000000001087983 */ /* 0x000ee20000100800 */
[----:B-1----:R-:W-:-:S13]  /*dcb0*/  ISETP.NE.AND P0, PT, R5, 0x1, PT ;  /* 0x000000010500780c */ /* 0x002fda0003f05270 */
[----:B------:R-:W1:Y:S02]  /*dcc0*/  @P0 LDC.64 R2, c[0x0][0x440] ;  /* 0x00011000ff020b82 */ /* 0x000e640000000a00 */
[----:B-1----:R-:W-:-:S04]  /*dcd0*/  @P0 IMAD.HI.U32 R4, R0, R2, RZ ;  /* 0x0000000200040227 */ /* 0x002fc800078e00ff */
[----:B------:R-:W-:Y:S01]  /*dce0*/  IMAD.MOV.U32 R2, RZ, RZ, R0 ;  /* 0x000000ffff027224 */ /* 0x000fe200078e0000 */
[----:B------:R-:W-:-:S05]  /*dcf0*/  @P0 SHF.R.U32.HI R2, RZ, R3, R4 ;  /* 0x00000003ff020219 */ /* 0x000fca0000011604 */
[----:B------:R-:W-:-:S04]  /*dd00*/  IMAD.MOV R3, RZ, RZ, -R2 ;  /* 0x000000ffff037224 */ /* 0x000fc800078e0a02 */
[----:B------:R-:W-:Y:S01]  /*dd10*/  IMAD R0, R5, R3, R0 ;  /* 0x0000000305007224 */ /* 0x000fe200078e0200 */
[----:B------:R-:W-:Y:S01]  /*dd20*/  SHF.R.S32.HI R3, RZ, 0x1f, R2 ;  /* 0x0000001fff037819 */ /* 0x000fe20000011402 */
[----:B--2---:R-:W-:-:S04]  /*dd30*/  IMAD R4, R9, UR4, RZ ;  /* 0x0000000409047c24 */ /* 0x004fc8000f8e02ff */
[C---:B---3--:R-:W-:Y:S02]  /*dd40*/  IMAD R4, R8.reuse, UR5, R4 ;  /* 0x0000000508047c24 */ /* 0x048fe4000f8e0204 */
[----:B------:R-:W-:Y:S01]  /*dd50*/  IMAD.WIDE.U32 R2, R8, UR4, R2 ;  /* 0x0000000408027c25 */ /* 0x000fe2000f8e0002 */
[----:B------:R-:W-:-:S03]  /*dd60*/  ULDC.64 UR4, c[0x0][0x418] ;  /* 0x0001060000047ab9 */ /* 0x000fc60000000a00 */
[----:B------:R-:W-:Y:S01]  /*dd70*/  IMAD.IADD R3, R4, 0x1, R3 ;  /* 0x0000000104037824 */ /* 0x000fe200078e0203 */
[----:B------:R-:W-:-:S04]  /*dd80*/  LEA R4, P0, R2, UR4, 0x2 ;  /* 0x0000000402047c11 */ /* 0x000fc8000f8010ff */
[----:B------:R-:W-:-:S05]  /*dd90*/  LEA.HI.X R5, R2, UR5, R3, 0x2, P0 ;  /* 0x0000000502057c11 */ /* 0x000fca00080f1403 */
[----:B------:R1:W5:Y:S04]  /*dda0*/  LDG.E R16, desc[UR38][R4.64] ;  /* 0x0000002604107981 */ /* 0x000368000c1e1900 */
.L_x_263:
        /* <DEDUP_REMOVED lines=8> */
.L_x_364:
[----:B------:R-:W-:Y:S05]  /*de30*/  BSYNC B1 ;  /* 0x0000000000017941 */ /* 0x000fea0003800000 */
.L_x_264:
        /* <DEDUP_REMOVED lines=9> */
.L_x_267:
[----:B------:R-:W-:Y:S05]  /*ded0*/  BSYNC B1 ;  /* 0x0000000000017941 */ /* 0x000fea0003800000 */
.L_x_266:
        /* <DEDUP_REMOVED lines=11> */
.L_x_268:
        /* <DEDUP_REMOVED lines=13> */
.L_x_365:
[----:B------:R-:W-:Y:S05]  /*e060*/  BSYNC B1 ;  /* 0x0000000000017941 */ /* 0x000fea0003800000 */
.L_x_269:
        /* <DEDUP_REMOVED lines=11> */
.L_x_272:
[----:B------:R-:W-:Y:S05]  /*e120*/  BSYNC B1 ;  /* 0x0000000000017941 */ /* 0x000fea0003800000 */
.L_x_271:
        /* <DEDUP_REMOVED lines=9> */
.L_x_273:
        /* <DEDUP_REMOVED lines=15> */
.L_x_274:
        /* <DEDUP_REMOVED lines=15> */
.L_x_275:
        /* <DEDUP_REMOVED lines=15> */
.L_x_276:
        /* <DEDUP_REMOVED lines=15> */
.L_x_277:
        /* <DEDUP_REMOVED lines=15> */
.L_x_278:
        /* <DEDUP_REMOVED lines=15> */
.L_x_279:
        /* <DEDUP_REMOVED lines=15> */
.L_x_280:
        /* <DEDUP_REMOVED lines=10> */
.L_x_262:
[----:B------:R-:W-:Y:S05]  /*e8f0*/  BSYNC B0 ;  /* 0x0000000000007941 */ /* 0x000fea0003800000 */
.L_x_261:
[----:B------:R-:W2:Y:S04]  /*e900*/  LDL.LU R5, [R1+0x8] ;  /* 0x0000080001057983 */ /* 0x000ea80000300800 */
[----:B------:R-:W3:Y:S01]  /*e910*/  LDL.LU R4, [R1+0x20] ;  /* 0x0000200001047983 */ /* 0x000ee20000300800 */
[----:B------:R-:W-:-:S05]  /*e920*/  VIADD R19, R19, 0x1 ;  /* 0x0000000113137836 */ /* 0x000fca0000000000 */
[----:B------:R-:W-:-:S04]  /*e930*/  ISETP.NE.AND P0, PT, R19, 0x2, PT ;  /* 0x000000021300780c */ /* 0x000fc80003f05270 */
[----:B------:R-:W-:Y:S02]  /*e940*/  SEL R0, RZ, 0x1, P0 ;  /* 0x00000001ff007807 */ /* 0x000fe40000000000 */
[----:B------:R-:W-:Y:S02]  /*e950*/  SEL R19, R19, RZ, P0 ;  /* 0x000000ff13137207 */ /* 0x000fe40000000000 */
[----:B--2---:R-:W-:Y:S01]  /*e960*/  LOP3.LUT R5, R5, R0, RZ, 0x3c, !PT ;  /* 0x0000000005057212 */ /* 0x004fe200078e3cff */
[----:B---3--:R-:W-:-:S04]  /*e970*/  VIADD R0, R4, 0xfffffffd ;  /* 0xfffffffd04007836 */ /* 0x008fc80000000000 */
[----:B------:R1:W-:Y:S03]  /*e980*/  STL [R1+0x8], R5 ;  /* 0x0000080501007387 */ /* 0x0003e60000100800 */
.L_x_260:
[----:B------:R-:W2:Y:S01]  /*e990*/  LDL.LU R2, [R1+0x1c] ;  /* 0x00001c0001027983 */ /* 0x000ea20000300800 */
[----:B------:R-:W-:Y:S01]  /*e9a0*/  IMAD.MOV R6, RZ, RZ, -R6 ;  /* 0x000000ffff067224 */ /* 0x000fe200078e0a06 */
[----:B------:R-:W-:Y:S04]  /*e9b0*/  BSSY B0, `(.L_x_259) ;  /* 0x00001b1000007945 */ /* 0x000fe80003800000 */
[----:B--2---:R-:W-:-:S13]  /*e9c0*/  ISETP.NE.AND P0, PT, R2, R6, PT ;  /* 0x000000060200720c */ /* 0x004fda0003f05270 */
[----:B------:R-:W-:Y:S05]  /*e9d0*/  @!P0 BRA `(.L_x_281) ;  /* 0x0000001800b88947 */ /* 0x000fea0003800000 */
.L_x_322:
[----:B------:R-:W-:Y:S01]  /*e9e0*/  LOP3.LUT P0, RZ, R18, 0x2, RZ, 0xc0, !PT ;  /* 0x0000000212ff7812 */ /* 0x000fe2000780c0ff */
[----:B------:R-:W-:-:S12]  /*e9f0*/  BSSY B1, `(.L_x_282) ;  /* 0x00000ce000017945 */ /* 0x000fd80003800000 */
[----:B--2---:R-:W-:Y:S05]  /*ea00*/  @!P0 BRA `(.L_x_283) ;  /* 0x0000000c00308947 */ /* 0x004fea0003800000 */
[----:B------:R-:W-:Y:S01]  /*ea10*/  LOP3.LUT P0, RZ, R18, 0x1, RZ, 0xc0, !PT ;  /* 0x0000000112ff7812 */ /* 0x000fe2000780c0ff */
[----:B------:R-:W-:-:S12]  /*ea20*/  IMAD.MOV.U32 R6, RZ, RZ, R0 ;  /* 0x000000ffff067224 */ /* 0x000fd800078e0000 */
[----:B------:R-:W-:Y:S05]  /*ea30*/  @!P0 BRA `(.L_x_284) ;  /* 0x0000000000508947 */ /* 0x000fea0003800000 */
[----:B0-----:R-:W2:Y:S01]  /*ea40*/  LDL R7, [R1+0xc] ;  /* 0x00000c0001077983 */ /* 0x001ea20000100800 */
[----:B------:R-:W0:Y:S01]  /*ea50*/  LDC R6, c[0x0][0x43c] ;  /* 0x00010f00ff067b82 */ /* 0x000e220000000800 */
[----:B------:R-:W-:Y:S02]  /*ea60*/  ULDC.64 UR4, c[0x0][0x428] ;  /* 0x00010a0000047ab9 */ /* 0x000fe40000000a00 */
[----:B-1----:R-:W3:Y:S01]  /*ea70*/  LDL R5, [R1] ;  /* 0x0000000001057983 */ /* 0x002ee20000100800 */
[----:B0-----:R-:W-:-:S13]  /*ea80*/  ISETP.NE.AND P0, PT, R6, 0x1, PT ;  /* 0x000000010600780c */ /* 0x001fda0003f05270 */
[----:B------:R-:W0:Y:S02]  /*ea90*/  @P0 LDC.64 R2, c[0x0][0x440] ;  /* 0x00011000ff020b82 */ /* 0x000e240000000a00 */
[----:B0-----:R-:W-:-:S04]  /*eaa0*/  @P0 IMAD.HI.U32 R4, R0, R2, RZ ;  /* 0x0000000200040227 */ /* 0x001fc800078e00ff */
        /* <DEDUP_REMOVED lines=13> */
.L_x_284:
[----:B------:R-:W3:Y:S01]  /*eb80*/  LDL R2, [R1+0x8] ;  /* 0x0000080001027983 */ /* 0x000ee20000100800 */
        /* <DEDUP_REMOVED lines=8> */
.L_x_366:
[----:B------:R-:W-:Y:S05]  /*ec10*/  BSYNC B2 ;  /* 0x0000000000027941 */ /* 0x000fea0003800000 */
.L_x_285:
        /* <DEDUP_REMOVED lines=9> */
.L_x_288:
[----:B------:R-:W-:Y:S05]  /*ecb0*/  BSYNC B2 ;  /* 0x0000000000027941 */ /* 0x000fea0003800000 */
.L_x_287:
        /* <DEDUP_REMOVED lines=11> */
.L_x_289:
        /* <DEDUP_REMOVED lines=13> */
.L_x_367:
[----:B------:R-:W-:Y:S05]  /*ee40*/  BSYNC B2 ;  /* 0x0000000000027941 */ /* 0x000fea0003800000 */
.L_x_290:
        /* <DEDUP_REMOVED lines=11> */
.L_x_293:
[----:B------:R-:W-:Y:S05]  /*ef00*/  BSYNC B2 ;  /* 0x0000000000027941 */ /* 0x000fea0003800000 */
.L_x_292:
        /* <DEDUP_REMOVED lines=9> */
.L_x_294:
        /* <DEDUP_REMOVED lines=15> */
.L_x_295:
        /* <DEDUP_REMOVED lines=15> */
.L_x_296:
        /* <DEDUP_REMOVED lines=15> */
.L_x_297:
        /* <DEDUP_REMOVED lines=15> */
.L_x_298:
        /* <DEDUP_REMOVED lines=15> */
.L_x_299:
        /* <DEDUP_REMOVED lines=15> */
.L_x_300:
        /* <DEDUP_REMOVED lines=15> */
.L_x_301:
        /* <DEDUP_REMOVED lines=10> */
.L_x_283:
[----:B------:R-:W-:Y:S05]  /*f6d0*/  BSYNC B1 ;  /* 0x0000000000017941 */ /* 0x000fea0003800000 */
.L_x_282:
[----:B------:R-:W2:Y:S01]  /*f6e0*/  LDL.LU R2, [R1+0x8] ;  /* 0x0000080001027983 */ /* 0x000ea20000300800 */
[----:B------:R-:W-:Y:S01]  /*f6f0*/  LOP3.LUT P2, RZ, R18, 0x2, RZ, 0xc0, !PT ;  /* 0x0000000212ff7812 */ /* 0x000fe2000784c0ff */
[----:B0-----:R-:W-:Y:S01]  /*f700*/  VIADD R7, R19, 0x1 ;  /* 0x0000000113077836 */ /* 0x001fe20000000000 */
[----:B------:R-:W-:Y:S04]  /*f710*/  BSSY B1, `(.L_x_302) ;  /* 0x00000d1000017945 */ /* 0x000fe80003800000 */
[----:B------:R-:W-:-:S04]  /*f720*/  ISETP.NE.AND P0, PT, R7, 0x2, PT ;  /* 0x000000020700780c */ /* 0x000fc80003f05270 */
[----:B------:R-:W-:Y:S02]  /*f730*/  SEL R6, RZ, 0x1, P0 ;  /* 0x00000001ff067807 */ /* 0x000fe40000000000 */
[----:B------:R-:W-:Y:S02]  /*f740*/  SEL R7, R7, RZ, P0 ;  /* 0x000000ff07077207 */ /* 0x000fe40000000000 */
[----:B--2---:R-:W-:Y:S01]  /*f750*/  LOP3.LUT R6, R2, R6, RZ, 0x3c, !PT ;  /* 0x0000000602067212 */ /* 0x004fe200078e3cff */
[----:B------:R-:W-:Y:S06]  /*f760*/  @!P2 BRA `(.L_x_303) ;  /* 0x0000000c002ca947 */ /* 0x000fec0003800000 */
[----:B------:R-:W-:Y:S01]  /*f770*/  LOP3.LUT P2, RZ, R18, 0x1, RZ, 0xc0, !PT ;  /* 0x0000000112ff7812 */ /* 0x000fe2000784c0ff */
[----:B------:R-:W-:-:S12]  /*f780*/  VIADD R8, R0, 0xffffffff ;  /* 0xffffffff00087836 */ /* 0x000fd80000000000 */
[----:B------:R-:W-:Y:S05]  /*f790*/  @!P2 BRA `(.L_x_304) ;  /* 0x000000000050a947 */ /* 0x000fea0003800000 */
[----:B------:R-:W2:Y:S01]  /*f7a0*/  LDL R10, [R1+0xc] ;  /* 0x00000c00010a7983 */ /* 0x000ea20000100800 */
[----:B------:R-:W0:Y:S01]  /*f7b0*/  LDC R4, c[0x0][0x43c] ;  /* 0x00010f00ff047b82 */ /* 0x000e220000000800 */
[----:B------:R-:W-:Y:S02]  /*f7c0*/  ULDC.64 UR4, c[0x0][0x428] ;  /* 0x00010a0000047ab9 */ /* 0x000fe40000000a00 */
[----:B------:R-:W3:Y:S01]  /*f7d0*/  LDL R9, [R1] ;  /* 0x0000000001097983 */ /* 0x000ee20000100800 */
[----:B0-----:R-:W-:-:S13]  /*f7e0*/  ISETP.NE.AND P0, PT, R4, 0x1, PT ;  /* 0x000000010400780c */ /* 0x001fda0003f05270 */
        /* <DEDUP_REMOVED lines=15> */
.L_x_304:
        /* <DEDUP_REMOVED lines=8> */
.L_x_368:
[----:B------:R-:W-:Y:S05]  /*f960*/  BSYNC B2 ;  /* 0x0000000000027941 */ /* 0x000fea0003800000 */
.L_x_305:
        /* <DEDUP_REMOVED lines=9> */
.L_x_308:
[----:B------:R-:W-:Y:S05]  /*fa00*/  BSYNC B2 ;  /* 0x0000000000027941 */ /* 0x000fea0003800000 */
.L_x_307:
        /* <DEDUP_REMOVED lines=11> */
.L_x_309:
        /* <DEDUP_REMOVED lines=13> */
.L_x_369:
[----:B------:R-:W-:Y:S05]  /*fb90*/  BSYNC B2 ;  /* 0x0000000000027941 */ /* 0x000fea0003800000 */
.L_x_310:
        /* <DEDUP_REMOVED lines=11> */
.L_x_313:
[----:B------:R-:W-:Y:S05]  /*fc50*/  BSYNC B2 ;  /* 0x0000000000027941 */ /* 0x000fea0003800000 */
.L_x_312:
        /* <DEDUP_REMOVED lines=9> */
.L_x_314:
        /* <DEDUP_REMOVED lines=15> */
.L_x_315:
        /* <DEDUP_REMOVED lines=15> */
.L_x_316:
        /* <DEDUP_REMOVED lines=15> */
.L_x_317:
        /* <DEDUP_REMOVED lines=15> */
.L_x_318:
        /* <DEDUP_REMOVED lines=15> */
.L_x_319:
        /* <DEDUP_REMOVED lines=15> */
.L_x_320:
        /* <DEDUP_REMOVED lines=15> */
.L_x_321:
        /* <DEDUP_REMOVED lines=10> */
.L_x_303:
[----:B------:R-:W-:Y:S05]  /*10420*/  BSYNC B1 ;  /* 0x0000000000017941 */ /* 0x000fea0003800000 */
.L_x_302:
[----:B------:R-:W-:Y:S01]  /*10430*/  VIADD R7, R7, 0x1 ;  /* 0x0000000107077836 */ /* 0x000fe20000000000 */
[C---:B------:R-:W-:Y:S01]  /*10440*/  ISETP.GT.AND P1, PT, R0.reuse, 0x1, PT ;  /* 0x000000010000780c */ /* 0x040fe20003f24270 */
[----:B------:R-:W-:-:S03]  /*10450*/  VIADD R0, R0, 0xfffffffe ;  /* 0xfffffffe00007836 */ /* 0x000fc60000000000 */
[----:B------:R-:W-:-:S04]  /*10460*/  ISETP.NE.AND P0, PT, R7, 0x2, PT ;  /* 0x000000020700780c */ /* 0x000fc80003f05270 */
[----:B------:R-:W-:Y:S02]  /*10470*/  SEL R2, RZ, 0x1, P0 ;  /* 0x00000001ff027807 */ /* 0x000fe40000000000 */
[----:B------:R-:W-:Y:S02]  /*10480*/  SEL R19, R7, RZ, P0 ;  /* 0x000000ff07137207 */ /* 0x000fe40000000000 */
[----:B------:R-:W-:-:S05]  /*10490*/  LOP3.LUT R2, R6, R2, RZ, 0x3c, !PT ;  /* 0x0000000206027212 */ /* 0x000fca00078e3cff */
[----:B------:R2:W-:Y:S01]  /*104a0*/  STL [R1+0x8], R2 ;  /* 0x0000080201007387 */ /* 0x0005e20000100800 */
[----:B------:R-:W-:Y:S05]  /*104b0*/  @P1 BRA `(.L_x_322) ;  /* 0xffffffe400481947 */ /* 0x000fea000383ffff */
.L_x_281:
[----:B------:R-:W-:Y:S05]  /*104c0*/  BSYNC B0 ;  /* 0x0000000000007941 */ /* 0x000fea0003800000 */
.L_x_259:
        /* <DEDUP_REMOVED lines=10> */
.L_x_227:
[----:B0-----:R-:W0:Y:S01]  /*10570*/  S2R R3, SR_CgaCtaId ;  /* 0x0000000000037919 */ /* 0x001e220000008800 */
[----:B------:R-:W-:Y:S01]  /*10580*/  MOV R0, 0x400 ;  /* 0x0000040000007802 */ /* 0x000fe20000000f00 */
[----:B------:R-:W-:Y:S01]  /*10590*/  BSSY B0, `(.L_x_324) ;  /* 0x0000005000007945 */ /* 0x000fe20003800000 */
[----:B------:R-:W-:Y:S02]  /*105a0*/  SHF.L.U32 R2, R2, 0x1f, RZ ;  /* 0x0000001f02027819 */ /* 0x000fe400000006ff */
[----:B0-----:R-:W-:-:S04]  /*105b0*/  LEA R9, R3, R0, 0x18 ;  /* 0x0000000003097211 */ /* 0x001fc800078ec0ff */
[----:B------:R-:W0:Y:S02]  /*105c0*/  SYNCS.PHASECHK.TRANS64.TRYWAIT P0, [R9+URZ+0x38820], R2 ;  /* 0x03882002090075a7 */ /* 0x000e24000800017f */
[----:B0-----:R-:W-:Y:S05]  /*105d0*/  @!P0 BRA `(.L_x_325) ;  /* 0x0000001400ec8947 */ /* 0x001fea0003800000 */
.L_x_370:
[----:B------:R-:W-:Y:S05]  /*105e0*/  BSYNC B0 ;  /* 0x0000000000007941 */ /* 0x000fea0003800000 */
.L_x_324:
[----:B------:R-:W-:-:S03]  /*105f0*/  UMOV UR4, 0xffffffff ;  /* 0xffffffff00047882 */ /* 0x000fc60000000000 */
[----:B------:R-:W-:Y:S05]  /*10600*/  BRA.DIV UR4, `(.L_x_326) ;  /* 0x0000001604f47947 */ /* 0x000fea000b800000 */
[----:B------:R-:W2:Y:S02]  /*10610*/  S2R R0, SR_TID.X ;  /* 0x0000000000007919 */ /* 0x000ea40000002100 */
[----:B--2---:R-:W-:-:S04]  /*10620*/  SHF.R.U32.HI R0, RZ, 0x5, R0 ;  /* 0x00000005ff007819 */ /* 0x004fc80000011600 */
[----:B------:R-:W-:-:S05]  /*10630*/  LOP3.LUT R0, R0, 0x3, RZ, 0xc0, !PT ;  /* 0x0000000300007812 */ /* 0x000fca00078ec0ff */
[----:B------:R2:W3:Y:S02]  /*10640*/  SHFL.IDX PT, R14, R0, RZ, 0x1f ;  /* 0x00001fff000e7589 */ /* 0x0004e400000e0000 */
.L_x_373:
[----:B---3--:R-:W-:Y:S01]  /*10650*/  ISETP.NE.AND P0, PT, R14, RZ, PT ;  /* 0x000000ff0e00720c */ /* 0x008fe20003f05270 */
[----:B------:R-:W-:-:S12]  /*10660*/  BSSY B0, `(.L_x_327) ;  /* 0x000001e000007945 */ /* 0x000fd80003800000 */
[----:B------:R-:W-:Y:S05]  /*10670*/  @P0 BRA `(.L_x_328) ;  /* 0x0000000000700947 */ /* 0x000fea0003800000 */
[----:B------:R-:W-:-:S03]  /*10680*/  UMOV UR4, 0xffffffff ;  /* 0xffffffff00047882 */ /* 0x000fc60000000000 */
[----:B------:R-:W-:Y:S05]  /*10690*/  BRA.DIV UR4, `(.L_x_329) ;  /* 0x0000001a04047947 */ /* 0x000fea000b800000 */
[----:B------:R-:W-:-:S13]  /*106a0*/  ELECT P6, URZ, PT ;  /* 0x00000000003f782f */ /* 0x000fda00038c0000 */
.L_x_376:
[----:B------:R-:W-:Y:S05]  /*106b0*/  @!P6 BRA `(.L_x_328) ;  /* 0x000000000060e947 */ /* 0x000fea0003800000 */
[----:B-1----:R-:W3:Y:S01]  /*106c0*/  LDL.LU R6, [R1+0x8] ;  /* 0x0000080001067983 */ /* 0x002ee20000300800 */
[----:B--2---:R-:W-:Y:S02]  /*106d0*/  VIADD R0, R9, 0x38840 ;  /* 0x0003884009007836 */ /* 0x004fe40000000000 */
[C---:B0-----:R-:W-:Y:S02]  /*106e0*/  VIADD R2, R19.reuse, 0x1 ;  /* 0x0000000113027836 */ /* 0x041fe40000000000 */
[----:B------:R-:W-:-:S03]  /*106f0*/  IMAD R5, R19, 0x8, R0 ;  /* 0x0000000813057824 */ /* 0x000fc600078e0200 */
[----:B------:R-:W-:-:S04]  /*10700*/  ISETP.NE.AND P1, PT, R2, 0x2, PT ;  /* 0x000000020200780c */ /* 0x000fc80003f25270 */
[----:B------:R-:W-:Y:S02]  /*10710*/  SEL R3, RZ, 0x1, P1 ;  /* 0x00000001ff037807 */ /* 0x000fe40000800000 */
[C---:B---3--:R-:W-:Y:S02]  /*10720*/  SHF.L.U32 R4, R6.reuse, 0x1f, RZ ;  /* 0x0000001f06047819 */ /* 0x048fe400000006ff */
[----:B------:R-:W-:Y:S02]  /*10730*/  LOP3.LUT R6, R6, R3, RZ, 0x3c, !PT ;  /* 0x0000000306067212 */ /* 0x000fe400078e3cff */
[----:B------:R-:W0:Y:S01]  /*10740*/  SYNCS.PHASECHK.TRANS64.TRYWAIT P0, [R5+URZ], R4 ;  /* 0x00000004050075a7 */ /* 0x000e22000800017f */
[----:B------:R-:W-:Y:S02]  /*10750*/  SEL R3, R2, RZ, P1 ;  /* 0x000000ff02037207 */ /* 0x000fe40000800000 */
[----:B------:R-:W-:-:S03]  /*10760*/  SHF.L.U32 R2, R6, 0x1f, RZ ;  /* 0x0000001f06027819 */ /* 0x000fc600000006ff */
[----:B------:R-:W-:Y:S01]  /*10770*/  IMAD R7, R3, 0x8, R0 ;  /* 0x0000000803077824 */ /* 0x000fe200078e0200 */
[----:B0-----:R-:W-:Y:S06]  /*10780*/  @!P0 BRA `(.L_x_330) ;  /* 0x0000001400e88947 */ /* 0x001fec0003800000 */
.L_x_377:
[----:B------:R-:W1:Y:S01]  /*10790*/  SYNCS.PHASECHK.TRANS64.TRYWAIT P0, [R7+URZ], R2 ;  /* 0x00000002070075a7 */ /* 0x000e62000800017f */
[----:B------:R-:W-:-:S04]  /*107a0*/  VIADD R0, R9, 0x38860 ;  /* 0x0003886009007836 */ /* 0x000fc80000000000 */
[----:B------:R-:W-:Y:S01]  /*107b0*/  IMAD R19, R19, 0x8, R0 ;  /* 0x0000000813137824 */ /* 0x000fe200078e0200 */
[----:B-1----:R-:W-:Y:S06]  /*107c0*/  @!P0 BRA `(.L_x_331) ;  /* 0x0000001400ec8947 */ /* 0x002fec0003800000 */
.L_x_378:
[----:B------:R-:W2:Y:S02]  /*107d0*/  SYNCS.PHASECHK.TRANS64.TRYWAIT P0, [R19+URZ], R4 ;  /* 0x00000004130075a7 */ /* 0x000ea4000800017f */
[----:B--2---:R-:W-:Y:S05]  /*107e0*/  @!P0 BRA `(.L_x_332) ;  /* 0x0000001400f88947 */ /* 0x004fea0003800000 */
.L_x_379:
[----:B------:R-:W-:-:S07]  /*107f0*/  IMAD R3, R3, 0x8, R0 ;  /* 0x0000000803037824 */ /* 0x000fce00078e0200 */
.L_x_333:
[----:B---3--:R3:W4:Y:S02]  /*10800*/  SYNCS.PHASECHK.TRANS64.TRYWAIT P0, [R3+URZ], R2 ;  /* 0x00000002030075a7 */ /* 0x008724000800017f */
[----:B----4-:R-:W-:Y:S05]  /*10810*/  @!P0 NANOSLEEP.SYNCS 0x989680 ;  /* 0x009896800000895d */ /* 0x010fea0003900000 */
[----:B------:R-:W4:Y:S02]  /*10820*/  @!P0 SYNCS.PHASECHK.TRANS64 P0, [R3+URZ], R2 ;  /* 0x00000002030085a7 */ /* 0x000f24000800007f */
[----:B----4-:R-:W-:Y:S05]  /*10830*/  @!P0 BRA `(.L_x_333) ;  /* 0xfffffffc00f08947 */ /* 0x010fea000383ffff */
.L_x_328:
[----:B------:R-:W-:Y:S05]  /*10840*/  BSYNC B0 ;  /* 0x0000000000007941 */ /* 0x000fea0003800000 */
.L_x_327:
[----:B------:R-:W-:Y:S05]  /*10850*/  EXIT ;  /* 0x000000000000794d */ /* 0x000fea0003800000 */
.L_x_201:
[----:B0-----:R-:W-:-:S04]  /*10860*/  IMAD.U32 R3, RZ, RZ, UR37 ;  /* 0x00000025ff037e24 */ /* 0x001fc8000f8e00ff */
[----:B------:R0:W1:Y:S03]  /*10870*/  SYNCS.PHASECHK.TRANS64.TRYWAIT P1, [R3+URZ+0x38800], R4 ;  /* 0x03880004030075a7 */ /* 0x000066000802017f */
[----:B-1----:R-:W-:Y:S05]  /*10880*/  @!P1 NANOSLEEP.SYNCS 0x989680 ;  /* 0x009896800000995d */ /* 0x002fea0003900000 */
[----:B------:R-:W1:Y:S02]  /*10890*/  @!P1 SYNCS.PHASECHK.TRANS64 P1, [R3+URZ+0x38800], R4 ;  /* 0x03880004030095a7 */ /* 0x000e64000802007f */
[----:B-1----:R-:W-:Y:S05]  /*108a0*/  @!P1 BRA `(.L_x_201) ;  /* 0xfffffffc00ec9947 */ /* 0x002fea000383ffff */
[----:B------:R-:W-:Y:S05]  /*108b0*/  BRA `(.L_x_334) ;  /* 0xffffff2000a07947 */ /* 0x000fea000383ffff */
.L_x_205:
[----:B-1----:R1:W2:Y:S02]  /*108c0*/  SYNCS.PHASECHK.TRANS64.TRYWAIT P1, [R3+URZ+0x38830], R6 ;  /* 0x03883006030075a7 */ /* 0x0022a4000802017f */
[----:B--2---:R-:W-:Y:S05]  /*108d0*/  @!P1 NANOSLEEP.SYNCS 0x989680 ;  /* 0x009896800000995d */ /* 0x004fea0003900000 */
[----:B------:R-:W2:Y:S02]  /*108e0*/  @!P1 SYNCS.PHASECHK.TRANS64 P1, [R3+URZ+0x38830], R6 ;  /* 0x03883006030095a7 */ /* 0x000ea4000802007f */
[----:B--2---:R-:W-:Y:S05]  /*108f0*/  @!P1 BRA `(.L_x_205) ;  /* 0xfffffffc00f09947 */ /* 0x004fea000383ffff */
[----:B------:R-:W-:Y:S05]  /*10900*/  BRA `(.L_x_204) ;  /* 0xffffff2000b87947 */ /* 0x000fea000383ffff */
.L_x_206:
[----:B--2---:R-:W-:-:S04]  /*10910*/  IMAD.U32 R5, RZ, RZ, UR37 ;  /* 0x00000025ff057e24 */ /* 0x004fc8000f8e00ff */
[----:B------:R2:W3:Y:S03]  /*10920*/  SYNCS.PHASECHK.TRANS64.TRYWAIT P1, [R5+URZ+0x38810], R4 ;  /* 0x03881004050075a7 */ /* 0x0004e6000802017f */
[----:B---3--:R-:W-:Y:S05]  /*10930*/  @!P1 NANOSLEEP.SYNCS 0x989680 ;  /* 0x009896800000995d */ /* 0x008fea0003900000 */
[----:B------:R-:W3:Y:S02]  /*10940*/  @!P1 SYNCS.PHASECHK.TRANS64 P1, [R5+URZ+0x38810], R4 ;  /* 0x03881004050095a7 */ /* 0x000ee4000802007f */
[----:B---3--:R-:W-:Y:S05]  /*10950*/  @!P1 BRA `(.L_x_206) ;  /* 0xfffffffc00ec9947 */ /* 0x008fea000383ffff */
[----:B------:R-:W-:Y:S05]  /*10960*/  BRA `(.L_x_335) ;  /* 0xffffff2400407947 */ /* 0x000fea000383ffff */
.L_x_210:
[----:B----4-:R4:W0:Y:S02]  /*10970*/  SYNCS.PHASECHK.TRANS64.TRYWAIT P1, [R3+URZ+0x38850], R6 ;  /* 0x03885006030075a7 */ /* 0x010824000802017f */
[----:B0-----:R-:W-:Y:S05]  /*10980*/  @!P1 NANOSLEEP.SYNCS 0x989680 ;  /* 0x009896800000995d */ /* 0x001fea0003900000 */
[----:B------:R-:W0:Y:S02]  /*10990*/  @!P1 SYNCS.PHASECHK.TRANS64 P1, [R3+URZ+0x38850], R6 ;  /* 0x03885006030095a7 */ /* 0x000e24000802007f */
[----:B0-----:R-:W-:Y:S05]  /*109a0*/  @!P1 BRA `(.L_x_210) ;  /* 0xfffffffc00f09947 */ /* 0x001fea000383ffff */
[----:B------:R-:W-:Y:S05]  /*109b0*/  BRA `(.L_x_209) ;  /* 0xffffff24004c7947 */ /* 0x000fea000383ffff */
.L_x_215:
[----:B-1----:R-:W-:-:S04]  /*109c0*/  IMAD.U32 R5, RZ, RZ, UR5 ;  /* 0x00000005ff057e24 */ /* 0x002fc8000f8e00ff */
[----:B------:R1:W2:Y:S03]  /*109d0*/  SYNCS.PHASECHK.TRANS64.TRYWAIT P3, [R5+URZ+0x38830], R4 ;  /* 0x03883004050075a7 */ /* 0x0002a6000806017f */
[----:B--2---:R-:W-:Y:S05]  /*109e0*/  @!P3 NANOSLEEP.SYNCS 0x989680 ;  /* 0x009896800000b95d */ /* 0x004fea0003900000 */
[----:B------:R-:W2:Y:S02]  /*109f0*/  @!P3 SYNCS.PHASECHK.TRANS64 P3, [R5+URZ+0x38830], R4 ;  /* 0x038830040500b5a7 */ /* 0x000ea4000806007f */
[----:B--2---:R-:W-:Y:S05]  /*10a00*/  @!P3 BRA `(.L_x_215) ;  /* 0xfffffffc00ecb947 */ /* 0x004fea000383ffff */
[----:B------:R-:W-:Y:S05]  /*10a10*/  BRA `(.L_x_214) ;  /* 0xffffff4800cc7947 */ /* 0x000fea000383ffff */
.L_x_219:
[----:B-1----:R-:W-:-:S04]  /*10a20*/  IMAD.U32 R5, RZ, RZ, UR5 ;  /* 0x00000005ff057e24 */ /* 0x002fc8000f8e00ff */
[----:B------:R1:W3:Y:S03]  /*10a30*/  SYNCS.PHASECHK.TRANS64.TRYWAIT P3, [R5+URZ+0x38850], R4 ;  /* 0x03885004050075a7 */ /* 0x0002e6000806017f */
[----:B---3--:R-:W-:Y:S05]  /*10a40*/  @!P3 NANOSLEEP.SYNCS 0x989680 ;  /* 0x009896800000b95d */ /* 0x008fea0003900000 */
[----:B------:R-:W3:Y:S02]  /*10a50*/  @!P3 SYNCS.PHASECHK.TRANS64 P3, [R5+URZ+0x38850], R4 ;  /* 0x038850040500b5a7 */ /* 0x000ee4000806007f */
[----:B---3--:R-:W-:Y:S05]  /*10a60*/  @!P3 BRA `(.L_x_219) ;  /* 0xfffffffc00ecb947 */ /* 0x008fea000383ffff */
[----:B------:R-:W-:Y:S05]  /*10a70*/  BRA `(.L_x_218) ;  /* 0xffffff4c003c7947 */ /* 0x000fea000383ffff */
.L_x_231:
[----:B------:R-:W1:Y:S01]  /*10a80*/  S2R R0, SR_TID.X ;  /* 0x0000000000007919 */ /* 0x000e620000002100 */
[----:B------:R-:W-:Y:S01]  /*10a90*/  BSSY B0, `(.L_x_336) ;  /* 0x000000a000007945 */ /* 0x000fe20003800000 */
[----:B------:R-:W-:Y:S02]  /*10aa0*/  IMAD.MOV.U32 R12, RZ, RZ, RZ ;  /* 0x000000ffff0c7224 */ /* 0x000fe400078e00ff */
[----:B------:R-:W-:Y:S02]  /*10ab0*/  IMAD.MOV.U32 R11, RZ, RZ, 0x1f ;  /* 0x0000001fff0b7424 */ /* 0x000fe400078e00ff */
[----:B------:R-:W-:Y:S01]  /*10ac0*/  IMAD.MOV.U32 R15, RZ, RZ, -0x1 ;  /* 0xffffffffff0f7424 */ /* 0x000fe200078e00ff */
[----:B-1----:R-:W-:-:S04]  /*10ad0*/  SHF.R.U32.HI R0, RZ, 0x5, R0 ;  /* 0x00000005ff007819 */ /* 0x002fc80000011600 */
[----:B------:R-:W-:-:S05]  /*10ae0*/  LOP3.LUT R0, R0, 0x3, RZ, 0xc0, !PT ;  /* 0x0000000300007812 */ /* 0x000fca00078ec0ff */
[----:B------:R-:W-:-:S07]  /*10af0*/  IMAD.MOV.U32 R13, RZ, RZ, R0 ;  /* 0x000000ffff0d7224 */ /* 0x000fce00078e0000 */
[----:B0-----:R-:W-:Y:S05]  /*10b00*/  WARPSYNC.COLLECTIVE R15, `(.L_x_337) ;  /* 0x000000000f087348 */ /* 0x001fea0003c00000 */
[----:B------:R1:W2:Y:S02]  /*10b10*/  SHFL.IDX P6, R14, R13, R12, R11 ;  /* 0x0000000c0d0e7389 */ /* 0x0002a400000c000b */
[----:B012---:R-:W-:Y:S01]  /*10b20*/  ENDCOLLECTIVE ;  /* 0x000000000000791b */ /* 0x007fe20003800000 */
.L_x_337:
[----:B------:R-:W-:Y:S05]  /*10b30*/  BSYNC B0 ;  /* 0x0000000000007941 */ /* 0x000fea0003800000 */
.L_x_336:
[----:B------:R-:W-:Y:S05]  /*10b40*/  BRA `(.L_x_338) ;  /* 0xffffffa800787947 */ /* 0x000fea000383ffff */
.L_x_233:
[----:B------:R-:W-:Y:S01]  /*10b50*/  BSSY B0, `(.L_x_339) ;  /* 0x0000006000007945 */ /* 0x000fe20003800000 */
[----:B------:R-:W-:-:S07]  /*10b60*/  IMAD.MOV.U32 R15, RZ, RZ, -0x1 ;  /* 0xffffffffff0f7424 */ /* 0x000fce00078e00ff */
[----:B01----:R-:W-:Y:S05]  /*10b70*/  WARPSYNC.COLLECTIVE R15, `(.L_x_340) ;  /* 0x000000000f0c7348 */ /* 0x003fea0003c00000 */
[----:B------:R-:W-:Y:S02]  /*10b80*/  ELECT P6, UR62, PT ;  /* 0x00000000003e782f */ /* 0x000fe400038c0000 */
[----:B------:R-:W-:Y:S01]  /*10b90*/  MOV R14, UR62 ;  /* 0x0000003e000e7c02 */ /* 0x000fe20008000f00 */
[----:B01----:R-:W-:Y:S10]  /*10ba0*/  ENDCOLLECTIVE ;  /* 0x000000000000791b */ /* 0x003ff40003800000 */
.L_x_340:
[----:B------:R-:W-:Y:S05]  /*10bb0*/  BSYNC B0 ;  /* 0x0000000000007941 */ /* 0x000fea0003800000 */
.L_x_339:
[----:B------:R-:W-:Y:S05]  /*10bc0*/  BRA `(.L_x_341) ;  /* 0xffffffa800787947 */ /* 0x000fea000383ffff */
.L_x_235:
[----:B-1----:R1:W3:Y:S02]  /*10bd0*/  SYNCS.PHASECHK.TRANS64.TRYWAIT P0, [R0+URZ+0x38840], R2 ;  /* 0x03884002000075a7 */ /* 0x0022e4000800017f */
[----:B---3--:R-:W-:Y:S05]  /*10be0*/  @!P0 NANOSLEEP.SYNCS 0x989680 ;  /* 0x009896800000895d */ /* 0x008fea0003900000 */
[----:B------:R-:W3:Y:S02]  /*10bf0*/  @!P0 SYNCS.PHASECHK.TRANS64 P0, [R0+URZ+0x38840], R2 ;  /* 0x03884002000085a7 */ /* 0x000ee4000800007f */
[----:B---3--:R-:W-:Y:S05]  /*10c00*/  @!P0 BRA `(.L_x_235) ;  /* 0xfffffffc00f08947 */ /* 0x008fea000383ffff */
[----:B------:R-:W-:Y:S05]  /*10c10*/  BRA `(.L_x_342) ;  /* 0xffffffa800d07947 */ /* 0x000fea000383ffff */
.L_x_238:
        /* <DEDUP_REMOVED lines=8> */
.L_x_343:
[----:B------:R-:W-:Y:S01]  /*10ca0*/  IMAD.MOV.U32 R13, RZ, RZ, R0 ;  /* 0x000000ffff0d7224 */ /* 0x000fe200078e0000 */
[----:B------:R-:W-:Y:S01]  /*10cb0*/  LOP3.LUT R5, R5, 0x7f, RZ, 0xc0, !PT ;  /* 0x0000007f05057812 */ /* 0x000fe200078ec0ff */
[----:B------:R-:W-:-:S07]  /*10cc0*/  IMAD.MOV.U32 R6, RZ, RZ, R14 ;  /* 0x000000ffff067224 */ /* 0x000fce00078e000e */
[----:B------:R-:W-:Y:S05]  /*10cd0*/  WARPSYNC.COLLECTIVE R15, `(.L_x_344) ;  /* 0x000000000f087348 */ /* 0x000fea0003c00000 */
[----:B------:R0:W1:Y:S02]  /*10ce0*/  SHFL.IDX P6, R14, R13, R12, R11 ;  /* 0x0000000c0d0e7389 */ /* 0x00006400000c000b */
[----:B01----:R-:W-:Y:S01]  /*10cf0*/  ENDCOLLECTIVE ;  /* 0x000000000000791b */ /* 0x003fe20003800000 */
.L_x_344:
[----:B------:R-:W-:Y:S02]  /*10d00*/  ULDC UR4, c[0x0][0x288] ;  /* 0x0000a20000047ab9 */ /* 0x000fe40000000800 */
[----:B------:R-:W-:Y:S01]  /*10d10*/  IMAD R3, R7, UR4, RZ ;  /* 0x0000000407037c24 */ /* 0x000fe2000f8e02ff */
[----:B------:R-:W-:Y:S01]  /*10d20*/  SHF.R.U32.HI R15, RZ, 0x3, R5 ;  /* 0x00000003ff0f7819 */ /* 0x000fe20000011605 */
[----:B------:R-:W-:Y:S02]  /*10d30*/  IMAD.MOV.U32 R13, RZ, RZ, R2 ;  /* 0x000000ffff0d7224 */ /* 0x000fe400078e0002 */
[----:B------:R-:W-:Y:S02]  /*10d40*/  IMAD.MOV.U32 R12, RZ, RZ, 0x1 ;  /* 0x00000001ff0c7424 */ /* 0x000fe400078e00ff */
[----:B------:R-:W-:Y:S02]  /*10d50*/  IMAD R7, R4, 0x40, R15 ;  /* 0x0000004004077824 */ /* 0x000fe400078e020f */
[----:B------:R-:W-:-:S02]  /*10d60*/  IMAD.MOV.U32 R15, RZ, RZ, -0x1 ;  /* 0xffffffffff0f7424 */ /* 0x000fc400078e00ff */
[----:B------:R-:W-:Y:S01]  /*10d70*/  IMAD.MOV.U32 R5, RZ, RZ, R14 ;  /* 0x000000ffff057224 */ /* 0x000fe200078e000e */
[----:B------:R-:W-:-:S13]  /*10d80*/  ISETP.GE.AND P1, PT, R7, R3, PT ;  /* 0x000000030700720c */ /* 0x000fda0003f26270 */
[----:B------:R-:W-:Y:S05]  /*10d90*/  WARPSYNC.COLLECTIVE R15, `(.L_x_345) ;  /* 0x000000000f087348 */ /* 0x000fea0003c00000 */
[----:B------:R0:W1:Y:S02]  /*10da0*/  SHFL.IDX P6, R14, R13, R12, R11 ;  /* 0x0000000c0d0e7389 */ /* 0x00006400000c000b */
[----:B01----:R-:W-:Y:S01]  /*10db0*/  ENDCOLLECTIVE ;  /* 0x000000000000791b */ /* 0x003fe20003800000 */
.L_x_345:
[----:B------:R0:W-:Y:S01]  /*10dc0*/  STL [R1+0x14], R7 ;  /* 0x0000140701007387 */ /* 0x0001e20000100800 */
[----:B------:R-:W-:Y:S01]  /*10dd0*/  @!P1 LEA R5, P2, R10, R5, 0x1 ;  /* 0x000000050a059211 */ /* 0x000fe200078408ff */
[----:B------:R-:W-:-:S04]  /*10de0*/  IMAD.MOV.U32 R13, RZ, RZ, R0 ;  /* 0x000000ffff0d7224 */ /* 0x000fc800078e0000 */
[----:B------:R-:W-:-:S05]  /*10df0*/  @!P1 IMAD.X R4, RZ, RZ, R6, P2 ;  /* 0x000000ffff049224 */ /* 0x000fca00010e0606 */
[----:B------:R-:W-:Y:S01]  /*10e00*/  @!P1 LOP3.LUT R5, R5, R4, RZ, 0x3c, !PT ;  /* 0x0000000405059212 */ /* 0x000fe200078e3cff */
[----:B0-----:R-:W-:-:S07]  /*10e10*/  IMAD.MOV.U32 R6, RZ, RZ, R14 ;  /* 0x000000ffff067224 */ /* 0x001fce00078e000e */
[----:B------:R-:W-:Y:S05]  /*10e20*/  WARPSYNC.COLLECTIVE R15, `(.L_x_346) ;  /* 0x000000000f087348 */ /* 0x000fea0003c00000 */
[----:B------:R0:W1:Y:S02]  /*10e30*/  SHFL.IDX P6, R14, R13, R12, R11 ;  /* 0x0000000c0d0e7389 */ /* 0x00006400000c000b */
[----:B01----:R-:W-:Y:S01]  /*10e40*/  ENDCOLLECTIVE ;  /* 0x000000000000791b */ /* 0x003fe20003800000 */
.L_x_346:
[----:B------:R-:W-:-:S04]  /*10e50*/  @!P1 LOP3.LUT R4, R5, R4, RZ, 0x3c, !PT ;  /* 0x0000000405049212 */ /* 0x000fc800078e3cff */
[----:B------:R-:W-:-:S05]  /*10e60*/  @!P1 LOP3.LUT R5, R5, R4, RZ, 0x3c, !PT ;  /* 0x0000000405059212 */ /* 0x000fca00078e3cff */
[----:B------:R-:W-:Y:S01]  /*10e70*/  @!PT LDS RZ, [RZ] ;  /* 0x00000000fffff984 */ /* 0x000fe20000000800 */
[----:B------:R-:W-:Y:S01]  /*10e80*/  @!PT LDS RZ, [RZ] ;  /* 0x00000000fffff984 */ /* 0x000fe20000000800 */
[----:B------:R-:W-:Y:S01]  /*10e90*/  @!PT LDS RZ, [RZ] ;  /* 0x00000000fffff984 */ /* 0x000fe20000000800 */
[----:B------:R0:W-:Y:S01]  /*10ea0*/  @!P1 LDGSTS.E.BYPASS.LTC128B.128 [R9+0x20400], desc[UR38][R4.64], !P0 ;  /* 0x2040000004099fae */ /* 0x0001e2000c101d66 */
[----:B------:R-:W-:Y:S02]  /*10eb0*/  IMAD.MOV.U32 R13, RZ, RZ, R2 ;  /* 0x000000ffff0d7224 */ /* 0x000fe400078e0002 */
[----:B------:R-:W-:Y:S02]  /*10ec0*/  IMAD.MOV.U32 R12, RZ, RZ, 0x2 ;  /* 0x00000002ff0c7424 */ /* 0x000fe400078e00ff */
[----:B0-----:R-:W-:Y:S02]  /*10ed0*/  VIADD R5, R7, 0x10 ;  /* 0x0000001007057836 */ /* 0x001fe40000000000 */
[----:B------:R-:W-:-:S07]  /*10ee0*/  IMAD.MOV.U32 R4, RZ, RZ, R14 ;  /* 0x000000ffff047224 */ /* 0x000fce00078e000e */
[----:B------:R-:W-:Y:S05]  /*10ef0*/  WARPSYNC.COLLECTIVE R15, `(.L_x_347) ;  /* 0x000000000f087348 */ /* 0x000fea0003c00000 */
[----:B------:R0:W1:Y:S02]  /*10f00*/  SHFL.IDX P6, R14, R13, R12, R11 ;  /* 0x0000000c0d0e7389 */ /* 0x00006400000c000b */
[----:B01----:R-:W-:Y:S01]  /*10f10*/  ENDCOLLECTIVE ;  /* 0x000000000000791b */ /* 0x003fe20003800000 */
.L_x_347:
[----:B------:R-:W-:Y:S01]  /*10f20*/  ISETP.GE.AND P1, PT, R5, R3, PT ;  /* 0x000000030500720c */ /* 0x000fe20003f26270 */
[----:B------:R-:W-:Y:S01]  /*10f30*/  VIADD R7, R7, 0x20 ;  /* 0x0000002007077836 */ /* 0x000fe20000000000 */
[----:B------:R0:W-:Y:S04]  /*10f40*/  STL [R1+0x28], R5 ;  /* 0x0000280501007387 */ /* 0x0001e80000100800 */
[----:B------:R1:W-:Y:S07]  /*10f50*/  STL [R1+0x2c], R7 ;  /* 0x00002c0701007387 */ /* 0x0003ee0000100800 */
[----:B0-----:R-:W-:Y:S01]  /*10f60*/  @!P1 LEA R5, P2, R10, R4, 0x1 ;  /* 0x000000040a059211 */ /* 0x001fe200078408ff */
[----:B------:R-:W-:-:S04]  /*10f70*/  IMAD.MOV.U32 R13, RZ, RZ, R0 ;  /* 0x000000ffff0d7224 */ /* 0x000fc800078e0000 */
[----:B------:R-:W-:Y:S02]  /*10f80*/  @!P1 IMAD.X R4, RZ, RZ, R6, P2 ;  /* 0x000000ffff049224 */ /* 0x000fe400010e0606 */
[----:B------:R-:W-:-:S03]  /*10f90*/  IMAD.MOV.U32 R6, RZ, RZ, R14 ;  /* 0x000000ffff067224 */ /* 0x000fc600078e000e */
[----:B-1----:R-:W-:-:S07]  /*10fa0*/  @!P1 LOP3.LUT R5, R5, R4, RZ, 0x3c, !PT ;  /* 0x0000000405059212 */ /* 0x002fce00078e3cff */
[----:B------:R-:W-:Y:S05]  /*10fb0*/  WARPSYNC.COLLECTIVE R15, `(.L_x_348) ;  /* 0x000000000f087348 */ /* 0x000fea0003c00000 */
[----:B------:R0:W1:Y:S02]  /*10fc0*/  SHFL.IDX P6, R14, R13, R12, R11 ;  /* 0x0000000c0d0e7389 */ /* 0x00006400000c000b */
[----:B01----:R-:W-:Y:S01]  /*10fd0*/  ENDCOLLECTIVE ;  /* 0x000000000000791b */ /* 0x003fe20003800000 */
.L_x_348:
[----:B------:R-:W-:-:S04]  /*10fe0*/  @!P1 LOP3.LUT R4, R5, R4, RZ, 0x3c, !PT ;  /* 0x0000000405049212 */ /* 0x000fc800078e3cff */
[----:B------:R-:W-:-:S05]  /*10ff0*/  @!P1 LOP3.LUT R5, R5, R4, RZ, 0x3c, !PT ;  /* 0x0000000405059212 */ /* 0x000fca00078e3cff */
[----:B------:R-:W-:Y:S01]  /*11000*/  @!PT LDS RZ, [RZ] ;  /* 0x00000000fffff984 */ /* 0x000fe20000000800 */
[----:B------:R-:W-:Y:S01]  /*11010*/  @!PT LDS RZ, [RZ] ;  /* 0x00000000fffff984 */ /* 0x000fe20000000800 */
[----:B------:R-:W-:Y:S01]  /*11020*/  @!PT LDS RZ, [RZ] ;  /* 0x00000000fffff984 */ /* 0x000fe20000000800 */
[----:B------:R0:W-:Y:S01]  /*11030*/  @!P1 LDGSTS.E.BYPASS.LTC128B.128 [R9+0x20c00], desc[UR38][R4.64], !P0 ;  /* 0x20c0000004099fae */ /* 0x0001e2000c101d66 */
[----:B------:R-:W-:Y:S01]  /*11040*/  ISETP.GE.AND P1, PT, R7, R3, PT ;  /* 0x000000030700720c */ /* 0x000fe20003f26270 */
[----:B------:R-:W-:Y:S02]  /*11050*/  IMAD.MOV.U32 R13, RZ, RZ, R2 ;  /* 0x000000ffff0d7224 */ /* 0x000fe400078e0002 */
[----:B------:R-:W-:Y:S02]  /*11060*/  IMAD.MOV.U32 R12, RZ, RZ, 0x3 ;  /* 0x00000003ff0c7424 */ /* 0x000fe400078e00ff */
[----:B0-----:R-:W-:-:S08]  /*11070*/  IMAD.MOV.U32 R4, RZ, RZ, R14 ;  /* 0x000000ffff047224 */ /* 0x001fd000078e000e */
[----:B------:R-:W-:Y:S05]  /*11080*/  WARPSYNC.COLLECTIVE R15, `(.L_x_349) ;  /* 0x000000000f087348 */ /* 0x000fea0003c00000 */
[----:B------:R0:W1:Y:S02]  /*11090*/  SHFL.IDX P6, R14, R13, R12, R11 ;  /* 0x0000000c0d0e7389 */ /* 0x00006400000c000b */
[----:B01----:R-:W-:Y:S01]  /*110a0*/  ENDCOLLECTIVE ;  /* 0x000000000000791b */ /* 0x003fe20003800000 */
.L_x_349:
        /* <DEDUP_REMOVED lines=9> */
[----:B------:R0:W-:Y:S02]  /*11140*/  @!P1 LDGSTS.E.BYPASS.LTC128B.128 [R9+0x21400], desc[UR38][R4.64], !P0 ;  /* 0x2140000004099fae */ /* 0x0001e4000c101d66 */
[----:B0-----:R-:W-:-:S07]  /*11150*/  IMAD.MOV.U32 R4, RZ, RZ, R14 ;  /* 0x000000ffff047224 */ /* 0x001fce00078e000e */
[----:B------:R-:W-:Y:S05]  /*11160*/  WARPSYNC.COLLECTIVE R15, `(.L_x_350) ;  /* 0x000000000f087348 */ /* 0x000fea0003c00000 */
[----:B------:R0:W1:Y:S02]  /*11170*/  SHFL.IDX P6, R14, R13, R12, R11 ;  /* 0x0000000c0d0e7389 */ /* 0x00006400000c000b */
[----:B01----:R-:W-:Y:S01]  /*11180*/  ENDCOLLECTIVE ;  /* 0x000000000000791b */ /* 0x003fe20003800000 */
.L_x_350:
[----:B------:R-:W-:Y:S01]  /*11190*/  IMAD.MOV.U32 R0, RZ, RZ, R14 ;  /* 0x000000ffff007224 */ /* 0x000fe200078e000e */
[----:B------:R-:W-:Y:S06]  /*111a0*/  BRA `(.L_x_351) ;  /* 0xffffffac00dc7947 */ /* 0x000fec000383ffff */
.L_x_240:
[----:B------:R-:W-:Y:S01]  /*111b0*/  BSSY B0, `(.L_x_352) ;  /* 0x0000008000007945 */ /* 0x000fe20003800000 */
[----:B------:R-:W-:Y:S02]  /*111c0*/  IMAD.MOV.U32 R13, RZ, RZ, R6 ;  /* 0x000000ffff0d7224 */ /* 0x000fe400078e0006 */
[----:B------:R-:W-:Y:S02]  /*111d0*/  IMAD.MOV.U32 R12, RZ, RZ, RZ ;  /* 0x000000ffff0c7224 */ /* 0x000fe400078e00ff */
[----:B------:R-:W-:Y:S02]  /*111e0*/  IMAD.MOV.U32 R11, RZ, RZ, 0x181f ;  /* 0x0000181fff0b7424 */ /* 0x000fe400078e00ff */
[----:B------:R-:W-:-:S07]  /*111f0*/  IMAD.MOV.U32 R15, RZ, RZ, -0x1 ;  /* 0xffffffffff0f7424 */ /* 0x000fce00078e00ff */
[----:B------:R-:W-:Y:S05]  /*11200*/  WARPSYNC.COLLECTIVE R15, `(.L_x_353) ;  /* 0x000000000f087348 */ /* 0x000fea0003c00000 */
[----:B------:R0:W1:Y:S02]  /*11210*/  SHFL.IDX P6, R14, R13, R12, R11 ;  /* 0x0000000c0d0e7389 */ /* 0x00006400000c000b */
[----:B01----:R-:W-:Y:S01]  /*11220*/  ENDCOLLECTIVE ;  /* 0x000000000000791b */ /* 0x003fe20003800000 */
.L_x_353:
[----:B------:R-:W-:Y:S05]  /*11230*/  BSYNC B0 ;  /* 0x0000000000007941 */ /* 0x000fea0003800000 */
.L_x_352:
[----:B------:R-:W-:Y:S01]  /*11240*/  IMAD.MOV.U32 R13, RZ, RZ, R0 ;  /* 0x000000ffff0d7224 */ /* 0x000fe200078e0000 */
[----:B------:R0:W5:Y:S01]  /*11250*/  LDL.LU R10, [R1+0x2c] ;  /* 0x00002c00010a7983 */ /* 0x0001620000300800 */
[----:B------:R-:W-:Y:S02]  /*11260*/  IMAD.MOV.U32 R12, RZ, RZ, RZ ;  /* 0x000000ffff0c7224 */ /* 0x000fe400078e00ff */
[----:B------:R-:W-:Y:S01]  /*11270*/  IMAD.MOV.U32 R11, RZ, RZ, 0x181f ;  /* 0x0000181fff0b7424 */ /* 0x000fe200078e00ff */
[----:B------:R0:W-:Y:S01]  /*11280*/  STL [R1+0x54], R16 ;  /* 0x0000541001007387 */ /* 0x0001e20000100800 */
[----:B------:R-:W-:Y:S02]  /*11290*/  IMAD.MOV.U32 R15, RZ, RZ, -0x1 ;  /* 0xffffffffff0f7424 */ /* 0x000fe400078e00ff */
[----:B------:R-:W-:-:S07]  /*112a0*/  IMAD.MOV.U32 R2, RZ, RZ, R14 ;  /* 0x000000ffff027224 */ /* 0x000fce00078e000e */
[----:B0----5:R-:W-:Y:S05]  /*112b0*/  WARPSYNC.COLLECTIVE R15, `(.L_x_354) ;  /* 0x000000000f087348 */ /* 0x021fea0003c00000 */
[----:B------:R1:W2:Y:S02]  /*112c0*/  SHFL.IDX P6, R14, R13, R12, R11 ;  /* 0x0000000c0d0e7389 */ /* 0x0002a400000c000b */
[----:B012--5:R-:W-:Y:S01]  /*112d0*/  ENDCOLLECTIVE ;  /* 0x000000000000791b */ /* 0x027fe20003800000 */
.L_x_354:
[----:B------:R-:W-:Y:S01]  /*112e0*/  ULDC UR4, c[0x0][0x288] ;  /* 0x0000a20000047ab9 */ /* 0x000fe20000000800 */
[----:B------:R-:W2:Y:S01]  /*112f0*/  LDL R16, [R1+0x4] ;  /* 0x0000040001107983 */ /* 0x000ea20000100800 */
[----:B------:R-:W-:Y:S01]  /*11300*/  LOP3.LUT R18, R18, 0xfffffeff, RZ, 0xc0, !PT ;  /* 0xfffffeff12127812 */ /* 0x000fe200078ec0ff */
[----:B------:R-:W-:-:S03]  /*11310*/  IMAD R4, R8, UR4, RZ ;  /* 0x0000000408047c24 */ /* 0x000fc6000f8e02ff */
[----:B------:R-:W-:-:S04]  /*11320*/  @P1 LOP3.LUT R18, R18, 0x100, RZ, 0xfc, !PT ;  /* 0x0000010012121812 */ /* 0x000fc800078efcff */
[C---:B------:R-:W-:Y:S01]  /*11330*/  LOP3.LUT P1, RZ, R18.reuse, 0x10, RZ, 0xc0, !PT ;  /* 0x0000001012ff7812 */ /* 0x040fe2000782c0ff */
[----:B------:R-:W3:Y:S04]  /*11340*/  LDL.LU R11, [R1+0x14] ;  /* 0x00001400010b7983 */ /* 0x000ee80000300800 */
[----:B------:R-:W4:Y:S01]  /*11350*/  LDL.LU R15, [R1+0x28] ;  /* 0x00002800010f7983 */ /* 0x000f220000300800 */
[----:B------:R-:W-:Y:S01]  /*11360*/  LOP3.LUT R18, R18, 0xffffff7f, RZ, 0xc0, !PT ;  /* 0xffffff7f12127812 */ /* 0x000fe200078ec0ff */
[----:B------:R-:W-:Y:S02]  /*11370*/  IMAD.MOV.U32 R13, RZ, RZ, R6 ;  /* 0x000000ffff0d7224 */ /* 0x000fe400078e0006 */
[----:B------:R-:W-:Y:S02]  /*11380*/  IMAD.MOV.U32 R12, RZ, RZ, 0x1 ;  /* 0x00000001ff0c7424 */ /* 0x000fe400078e00ff */
[----:B------:R-:W-:Y:S01]  /*11390*/  IMAD.MOV.U32 R3, RZ, RZ, R14 ;  /* 0x000000ffff037224 */ /* 0x000fe200078e000e */
[----:B------:R-:W-:-:S13]  /*113a0*/  ISETP.GE.AND P3, PT, R10, R4, PT ;  /* 0x000000040a00720c */ /* 0x000fda0003f66270 */
[----:B------:R-:W-:-:S04]  /*113b0*/  @P3 LOP3.LUT R18, R18, 0x80, RZ, 0xfc, !PT ;  /* 0x0000008012123812 */ /* 0x000fc800078efcff */
[----:B------:R-:W-:Y:S02]  /*113c0*/  LOP3.LUT P3, RZ, R18, 0x4, RZ, 0xc0, !PT ;  /* 0x0000000412ff7812 */ /* 0x000fe4000786c0ff */
[-C--:B---3--:R-:W-:Y:S01]  /*113d0*/  ISETP.GE.AND P4, PT, R11, R4.reuse, PT ;  /* 0x000000040b00720c */ /* 0x088fe20003f86270 */
[----:B------:R-:W-:Y:S01]  /*113e0*/  IMAD.MOV.U32 R11, RZ, RZ, 0x181f ;  /* 0x0000181fff0b7424 */ /* 0x000fe200078e00ff */
[----:B----4-:R-:W-:Y:S01]  /*113f0*/  ISETP.GE.AND P2, PT, R15, R4, PT ;  /* 0x000000040f00720c */ /* 0x010fe20003f46270 */
[----:B------:R-:W-:-:S10]  /*11400*/  IMAD.MOV.U32 R15, RZ, RZ, -0x1 ;  /* 0xffffffffff0f7424 */ /* 0x000fd400078e00ff */
[----:B------:R-:W-:Y:S02]  /*11410*/  @!P4 LEA R3, P6, R9, R3, 0x1 ;  /* 0x000000030903c211 */ /* 0x000fe400078c08ff */
[----:B------:R-:W-:-:S03]  /*11420*/  @!P4 LOP3.LUT R8, R5, 0x40, RZ, 0xc0, !PT ;  /* 0x000000400508c812 */ /* 0x000fc600078ec0ff */
[----:B------:R-:W-:Y:S01]  /*11430*/  @!P4 IMAD.X R2, RZ, RZ, R2, P6 ;  /* 0x000000ffff02c224 */ /* 0x000fe200030e0602 */
[----:B------:R-:W-:Y:S02]  /*11440*/  LOP3.LUT P6, RZ, R18, 0x8, RZ, 0xc0, !PT ;  /* 0x0000000812ff7812 */ /* 0x000fe400078cc0ff */
[----:B------:R-:W-:Y:S02]  /*11450*/  @!P4 SHF.R.U32.HI R8, RZ, 0x2, R8 ;  /* 0x00000002ff08c819 */ /* 0x000fe40000011608 */
[----:B------:R-:W-:-:S04]  /*11460*/  @!P4 LOP3.LUT R3, R3, R2, RZ, 0x3c, !PT ;  /* 0x000000020303c212 */ /* 0x000fc800078e3cff */
[----:B------:R-:W-:-:S04]  /*11470*/  @!P4 LOP3.LUT R2, R3, R2, RZ, 0x3c, !PT ;  /* 0x000000020302c212 */ /* 0x000fc800078e3cff */
[----:B------:R-:W-:-:S05]  /*11480*/  @!P4 LOP3.LUT R3, R3, R2, RZ, 0x3c, !PT ;  /* 0x000000020303c212 */ /* 0x000fca00078e3cff */
[----:B------:R-:W-:Y:S01]  /*11490*/  @!PT LDS RZ, [RZ] ;  /* 0x00000000fffff984 */ /* 0x000fe20000000800 */
[----:B------:R-:W-:Y:S01]  /*114a0*/  @!PT LDS RZ, [RZ] ;  /* 0x00000000fffff984 */ /* 0x000fe20000000800 */
[----:B------:R-:W-:Y:S01]  /*114b0*/  @!PT LDS RZ, [RZ] ;  /* 0x00000000fffff984 */ /* 0x000fe20000000800 */
[----:B--2---:R0:W-:Y:S01]  /*114c0*/  @!P4 LDGSTS.E.BYPASS.LTC128B.128 [R16+0x26400], desc[UR38][R2.64], !P1 ;  /* 0x264000000210cfae */ /* 0x0041e2000c901d66 */
[----:B------:R-:W-:-:S03]  /*114d0*/  LOP3.LUT P1, RZ, R18, 0x100, RZ, 0xc0, !PT ;  /* 0x0000010012ff7812 */ /* 0x000fc6000782c0ff */
[----:B------:R0:W-:Y:S01]  /*114e0*/  @!P4 LDGSTS.E.BYPASS.LTC128B.128 [R16+0x28400], desc[UR38][R2.64+0x80], !P6 ;  /* 0x284000800210cfae */ /* 0x0001e2000f101d66 */
[----:B------:R-:W-:Y:S02]  /*114f0*/  @!P4 ISETP.NE.U32.AND P6, PT, R8, RZ, PT ;  /* 0x000000ff0800c20c */ /* 0x000fe40003fc5070 */
[----:B------:R-:W-:Y:S01]  /*11500*/  @!P4 LOP3.LUT R8, R7, 0x80, RZ, 0xc0, !PT ;  /* 0x000000800708c812 */ /* 0x000fe200078ec0ff */
[----:B------:R0:W-:Y:S03]  /*11510*/  @!P4 LDGSTS.E.BYPASS.LTC128B.128 [R16+0x2a400], desc[UR38][R2.64+0x100], !P3 ;  /* 0x2a4001000210cfae */ /* 0x0001e6000d901d66 */
[----:B------:R-:W-:Y:S01]  /*11520*/  @!P4 SHF.R.U32.HI R8, RZ, 0x3, R8 ;  /* 0x00000003ff08c819 */ /* 0x000fe20000011608 */
[----:B------:R0:W-:Y:S04]  /*11530*/  @!P4 LDGSTS.E.BYPASS.LTC128B.128 [R16+0x2c400], desc[UR38][R2.64+0x180], !P5 ;  /* 0x2c4001800210cfae */ /* 0x0001e8000e901d66 */
[----:B------:R0:W-:Y:S04]  /*11540*/  @!P4 LDGSTS.E.BYPASS.LTC128B.128 [R16+0x2e400], desc[UR38][R2.64+0x200], !P0 ;  /* 0x2e4002000210cfae */ /* 0x0001e8000c101d66 */
[----:B------:R0:W-:Y:S04]  /*11550*/  @!P4 LDGSTS.E.BYPASS.LTC128B.128 [R16+0x30400], desc[UR38][R2.64+0x280], !P1 ;  /* 0x304002800210cfae */ /* 0x0001e8000c901d66 */
[----:B------:R0:W-:Y:S01]  /*11560*/  @!P4 LDGSTS.E.BYPASS.LTC128B.128 [R16+0x32400], desc[UR38][R2.64+0x300], P6 ;  /* 0x324003000210cfae */ /* 0x0001e2000b101d66 */
[----:B------:R-:W-:-:S13]  /*11570*/  @!P4 ISETP.NE.U32.AND P6, PT, R8, RZ, PT ;  /* 0x000000ff0800c20c */ /* 0x000fda0003fc5070 */
[----:B------:R0:W-:Y:S02]  /*11580*/  @!P4 LDGSTS.E.BYPASS.LTC128B.128 [R16+0x34400], desc[UR38][R2.64+0x380], P6 ;  /* 0x344003800210cfae */ /* 0x0001e4000b101d66 */
[----:B0-----:R-:W-:Y:S05]  /*11590*/  WARPSYNC.COLLECTIVE R15, `(.L_x_355) ;  /* 0x000000000f087348 */ /* 0x001fea0003c00000 */
[----:B------:R1:W2:Y:S02]  /*115a0*/  SHFL.IDX P6, R14, R13, R12, R11 ;  /* 0x0000000c0d0e7389 */ /* 0x0002a400000c000b */
[----:B012---:R-:W-:Y:S01]  /*115b0*/  ENDCOLLECTIVE ;  /* 0x000000000000791b */ /* 0x007fe20003800000 */
.L_x_355:
[----:B------:R-:W-:Y:S02]  /*115c0*/  IMAD.MOV.U32 R13, RZ, RZ, R0 ;  /* 0x000000ffff0d7224 */ /* 0x000fe400078e0000 */
[----:B------:R-:W-:-:S07]  /*115d0*/  IMAD.MOV.U32 R8, RZ, RZ, R14 ;  /* 0x000000ffff087224 */ /* 0x000fce00078e000e */
[----:B------:R-:W-:Y:S05]  /*115e0*/  WARPSYNC.COLLECTIVE R15, `(.L_x_356) ;  /* 0x000000000f087348 */ /* 0x000fea0003c00000 */
[----:B------:R0:W1:Y:S02]  /*115f0*/  SHFL.IDX P6, R14, R13, R12, R11 ;  /* 0x0000000c0d0e7389 */ /* 0x00006400000c000b */
[----:B01----:R-:W-:Y:S01]  /*11600*/  ENDCOLLECTIVE ;  /* 0x000000000000791b */ /* 0x003fe20003800000 */
.L_x_356:
[----:B------:R-:W-:Y:S02]  /*11610*/  IMAD.MOV.U32 R13, RZ, RZ, R6 ;  /* 0x000000ffff0d7224 */ /* 0x000fe400078e0006 */
[----:B------:R-:W-:Y:S01]  /*11620*/  IMAD.MOV.U32 R12, RZ, RZ, 0x2 ;  /* 0x00000002ff0c7424 */ /* 0x000fe200078e00ff */
[----:B------:R-:W-:Y:S02]  /*11630*/  @!P2 LEA R9, P4, R9, R14, 0x1 ;  /* 0x0000000e0909a211 */ /* 0x000fe400078808ff */
[----:B------:R-:W-:-:S03]  /*11640*/  LOP3.LUT P6, RZ, R18, 0x8, RZ, 0xc0, !PT ;  /* 0x0000000812ff7812 */ /* 0x000fc600078cc0ff */
[----:B------:R-:W-:Y:S01]  /*11650*/  @!P2 IMAD.X R10, RZ, RZ, R8, P4 ;  /* 0x000000ffff0aa224 */ /* 0x000fe200020e0608 */
[----:B------:R-:W-:Y:S01]  /*11660*/  LOP3.LUT P4, RZ, R18, 0x10, RZ, 0xc0, !PT ;  /* 0x0000001012ff7812 */ /* 0x000fe2000788c0ff */
[----:B------:R-:W-:Y:S01]  /*11670*/  @!P2 IMAD.MOV.U32 R2, RZ, RZ, R9 ;  /* 0x000000ffff02a224 */ /* 0x000fe200078e0009 */
[----:B------:R-:W-:Y:S01]  /*11680*/  @!P2 LOP3.LUT R8, R5, 0x40, RZ, 0xc0, !PT ;  /* 0x000000400508a812 */ /* 0x000fe200078ec0ff */
[----:B------:R-:W-:Y:S02]  /*11690*/  @!P2 IMAD.MOV.U32 R3, RZ, RZ, R10 ;  /* 0x000000ffff03a224 */ /* 0x000fe400078e000a */
[----:B------:R-:W0:Y:S01]  /*116a0*/  S2R R10, SR_TID.X ;  /* 0x00000000000a7919 */ /* 0x000e220000002100 */
[----:B------:R-:W-:-:S07]  /*116b0*/  @!P2 SHF.R.U32.HI R8, RZ, 0x2, R8 ;  /* 0x00000002ff08a819 */ /* 0x000fce0000011608 */
[----:B------:R-:W-:Y:S01]  /*116c0*/  @!PT LDS RZ, [RZ] ;  /* 0x00000000fffff984 */ /* 0x000fe20000000800 */
[----:B------:R-:W-:Y:S01]  /*116d0*/  @!PT LDS RZ, [RZ] ;  /* 0x00000000fffff984 */ /* 0x000fe20000000800 */
[----:B------:R-:W-:Y:S01]  /*116e0*/  @!PT LDS RZ, [RZ] ;  /* 0x00000000fffff984 */ /* 0x000fe20000000800 */
[----:B------:R1:W-:Y:S01]  /*116f0*/  @!P2 LDGSTS.E.BYPASS.LTC128B.128 [R16+0x26c00], desc[UR38][R2.64], !P4 ;  /* 0x26c000000210afae */ /* 0x0003e2000e101d66 */
[----:B------:R-:W-:Y:S02]  /*11700*/  @!P2 ISETP.NE.U32.AND P4, PT, R8, RZ, PT ;  /* 0x000000ff0800a20c */ /* 0x000fe40003f85070 */
[----:B------:R-:W-:Y:S01]  /*11710*/  @!P2 LOP3.LUT R8, R7, 0x80, RZ, 0xc0, !PT ;  /* 0x000000800708a812 */ /* 0x000fe200078ec0ff */
[----:B------:R1:W-:Y:S03]  /*11720*/  @!P2 LDGSTS.E.BYPASS.LTC128B.128 [R16+0x28c00], desc[UR38][R2.64+0x80], !P6 ;  /* 0x28c000800210afae */ /* 0x0003e6000f101d66 */
[----:B------:R-:W-:-:S07]  /*11730*/  @!P2 SHF.R.U32.HI R8, RZ, 0x3, R8 ;  /* 0x00000003ff08a819 */ /* 0x000fce0000011608 */
[----:B01----:R-:W-:Y:S05]  /*11740*/  WARPSYNC.COLLECTIVE R15, `(.L_x_357) ;  /* 0x000000000f087348 */ /* 0x003fea0003c00000 */
[----:B------:R2:W3:Y:S02]  /*11750*/  SHFL.IDX P6, R14, R13, R12, R11 ;  /* 0x0000000c0d0e7389 */ /* 0x0004e400000c000b */
[----:B0123--:R-:W-:Y:S01]  /*11760*/  ENDCOLLECTIVE ;  /* 0x000000000000791b */ /* 0x00ffe20003800000 */
.L_x_357:
[----:B------:R-:W-:Y:S01]  /*11770*/  @!PT LDS RZ, [RZ] ;  /* 0x00000000fffff984 */ /* 0x000fe20000000800 */
[----:B------:R-:W-:Y:S01]  /*11780*/  @!PT LDS RZ, [RZ] ;  /* 0x00000000fffff984 */ /* 0x000fe20000000800 */
[----:B------:R-:W-:Y:S01]  /*11790*/  @!PT LDS RZ, [RZ] ;  /* 0x00000000fffff984 */ /* 0x000fe20000000800 */
[----:B------:R-:W-:Y:S01]  /*117a0*/  @!P2 LDGSTS.E.BYPASS.LTC128B.128 [R16+0x2ac00], desc[UR38][R2.64+0x100], !P3 ;  /* 0x2ac001000210afae */ /* 0x000fe2000d901d66 */
[----:B------:R-:W-:-:S03]  /*117b0*/  LOP3.LUT P3, RZ, R18, 0x80, RZ, 0xc0, !PT ;  /* 0x0000008012ff7812 */ /* 0x000fc6000786c0ff */
[----:B------:R-:W-:Y:S04]  /*117c0*/  @!P2 LDGSTS.E.BYPASS.LTC128B.128 [R16+0x2cc00], desc[UR38][R2.64+0x180], !P5 ;  /* 0x2cc001800210afae */ /* 0x000fe8000e901d66 */
[----:B------:R-:W-:Y:S01]  /*117d0*/  @!P2 LDGSTS.E.BYPASS.LTC128B.128 [R16+0x2ec00], desc[UR38][R2.64+0x200], !P0 ;  /* 0x2ec002000210afae */ /* 0x000fe2000c101d66 */
[----:B------:R-:W-:-:S03]  /*117e0*/  IMAD.MOV.U32 R13, RZ, RZ, R0 ;  /* 0x000000ffff0d7224 */ /* 0x000fc600078e0000 */
[----:B------:R-:W-:Y:S01]  /*117f0*/  @!P2 LDGSTS.E.BYPASS.LTC128B.128 [R16+0x30c00], desc[UR38][R2.64+0x280], !P1 ;  /* 0x30c002800210afae */ /* 0x000fe2000c901d66 */
[----:B------:R-:W-:-:S03]  /*11800*/  IMAD.SHL.U32 R10, R10, 0x8, RZ ;  /* 0x000000080a0a7824 */ /* 0x000fc600078e00ff */
[----:B------:R-:W-:Y:S01]  /*11810*/  @!P2 LDGSTS.E.BYPASS.LTC128B.128 [R16+0x32c00], desc[UR38][R2.64+0x300], P4 ;  /* 0x32c003000210afae */ /* 0x000fe2000a101d66 */
[----:B------:R-:W-:Y:S02]  /*11820*/  @!P2 ISETP.NE.U32.AND P4, PT, R8, RZ, PT ;  /* 0x000000ff0800a20c */ /* 0x000fe40003f85070 */
[----:B------:R-:W-:Y:S02]  /*11830*/  LOP3.LUT R10, R10, 0x38, RZ, 0xc0, !PT ;  /* 0x000000380a0a7812 */ /* 0x000fe400078ec0ff */
[----:B------:R-:W-:-:S04]  /*11840*/  @!P3 LOP3.LUT R8, R5, 0x40, RZ, 0xc0, !PT ;  /* 0x000000400508b812 */ /* 0x000fc800078ec0ff */
[----:B------:R-:W-:-:S05]  /*11850*/  @!P3 SHF.R.U32.HI R8, RZ, 0x2, R8 ;  /* 0x00000002ff08b819 */ /* 0x000fca0000011608 */
[----:B------:R0:W-:Y:S01]  /*11860*/  @!P2 LDGSTS.E.BYPASS.LTC128B.128 [R16+0x34c00], desc[UR38][R2.64+0x380], P4 ;  /* 0x34c003800210afae */ /* 0x0001e2000a101d66 */
[----:B------:R-:W-:Y:S01]  /*11870*/  LOP3.LUT P2, RZ, R18, 0x4, RZ, 0xc0, !PT ;  /* 0x0000000412ff7812 */ /* 0x000fe2000784c0ff */
[----:B0-----:R-:W-:-:S12]  /*11880*/  IMAD.MOV.U32 R2, RZ, RZ, R14 ;  /* 0x000000ffff027224 */ /* 0x001fd800078e000e */
[----:B------:R-:W-:Y:S05]  /*11890*/  WARPSYNC.COLLECTIVE R15, `(.L_x_358) ;  /* 0x000000000f087348 */ /* 0x000fea0003c00000 */
[----:B------:R0:W1:Y:S02]  /*118a0*/  SHFL.IDX P6, R14, R13, R12, R11 ;  /* 0x0000000c0d0e7389 */ /* 0x00006400000c000b */
[----:B01----:R-:W-:Y:S01]  /*118b0*/  ENDCOLLECTIVE ;  /* 0x000000000000791b */ /* 0x003fe20003800000 */
.L_x_358:
[----:B------:R-:W-:Y:S01]  /*118c0*/  IMAD.MOV.U32 R3, RZ, RZ, R14 ;  /* 0x000000ffff037224 */ /* 0x000fe200078e000e */
[----:B------:R-:W-:-:S04]  /*118d0*/  LOP3.LUT P6, RZ, R18, 0x8, RZ, 0xc0, !PT ;  /* 0x0000000812ff7812 */ /* 0x000fc800078cc0ff */
[----:B------:R-:W-:-:S05]  /*118e0*/  @!P3 LEA R3, P4, R10, R3, 0x1 ;  /* 0x000000030a03b211 */ /* 0x000fca00078808ff */
[----:B------:R-:W-:Y:S01]  /*118f0*/  @!P3 IMAD.X R2, RZ, RZ, R2, P4 ;  /* 0x000000ffff02b224 */ /* 0x000fe200020e0602 */
[----:B------:R-:W-:-:S04]  /*11900*/  LOP3.LUT P4, RZ, R18, 0x10, RZ, 0xc0, !PT ;  /* 0x0000001012ff7812 */ /* 0x000fc8000788c0ff */
[----:B------:R-:W-:-:S04]  /*11910*/  @!P3 LOP3.LUT R3, R3, R2, RZ, 0x3c, !PT ;  /* 0x000000020303b212 */ /* 0x000fc800078e3cff */
[----:B------:R-:W-:-:S04]  /*11920*/  @!P3 LOP3.LUT R2, R3, R2, RZ, 0x3c, !PT ;  /* 0x000000020302b212 */ /* 0x000fc800078e3cff */
[----:B------:R-:W-:-:S05]  /*11930*/  @!P3 LOP3.LUT R3, R3, R2, RZ, 0x3c, !PT ;  /* 0x000000020303b212 */ /* 0x000fca00078e3cff */
[----:B------:R-:W-:Y:S01]  /*11940*/  @!PT LDS RZ, [RZ] ;  /* 0x00000000fffff984 */ /* 0x000fe20000000800 */
[----:B------:R-:W-:Y:S01]  /*11950*/  @!PT LDS RZ, [RZ] ;  /* 0x00000000fffff984 */ /* 0x000fe20000000800 */
[----:B------:R-:W-:Y:S01]  /*11960*/  @!PT LDS RZ, [RZ] ;  /* 0x00000000fffff984 */ /* 0x000fe20000000800 */
        /* <DEDUP_REMOVED lines=8> */
[----:B------:R0:W-:Y:S04]  /*119f0*/  @!P3 LDGSTS.E.BYPASS.LTC128B.128 [R16+0x31400], desc[UR38][R2.64+0x280], !P1 ;  /* 0x314002800210bfae */ /* 0x0001e8000c901d66 */
[----:B------:R0:W-:Y:S01]  /*11a00*/  @!P3 LDGSTS.E.BYPASS.LTC128B.128 [R16+0x33400], desc[UR38][R2.64+0x300], P4 ;  /* 0x334003000210bfae */ /* 0x0001e2000a101d66 */
[----:B------:R-:W-:-:S13]  /*11a10*/  @!P3 ISETP.NE.U32.AND P4, PT, R8, RZ, PT ;  /* 0x000000ff0800b20c */ /* 0x000fda0003f85070 */
[----:B------:R0:W-:Y:S04]  /*11a20*/  @!P3 LDGSTS.E.BYPASS.LTC128B.128 [R16+0x35400], desc[UR38][R2.64+0x380], P4 ;  /* 0x354003800210bfae */ /* 0x0001e8000a101d66 */
[----:B------:R0:W5:Y:S01]  /*11a30*/  LDL.LU R16, [R1+0x54] ;  /* 0x0000540001107983 */ /* 0x0001620000300800 */
[----:B------:R-:W-:Y:S02]  /*11a40*/  IMAD.MOV.U32 R13, RZ, RZ, R6 ;  /* 0x000000ffff0d7224 */ /* 0x000fe400078e0006 */
[----:B------:R-:W-:-:S07]  /*11a50*/  IMAD.MOV.U32 R12, RZ, RZ, 0x3 ;  /* 0x00000003ff0c7424 */ /* 0x000fce00078e00ff */
[----:B0----5:R-:W-:Y:S05]  /*11a60*/  WARPSYNC.COLLECTIVE R15, `(.L_x_359) ;  /* 0x000000000f087348 */ /* 0x021fea0003c00000 */
[----:B------:R1:W2:Y:S02]  /*11a70*/  SHFL.IDX P6, R14, R13, R12, R11 ;  /* 0x0000000c0d0e7389 */ /* 0x0002a400000c000b */
[----:B012--5:R-:W-:Y:S01]  /*11a80*/  ENDCOLLECTIVE ;  /* 0x000000000000791b */ /* 0x027fe20003800000 */
.L_x_359:
[----:B------:R-:W-:Y:S02]  /*11a90*/  IMAD.MOV.U32 R13, RZ, RZ, R0 ;  /* 0x000000ffff0d7224 */ /* 0x000fe400078e0000 */
[----:B------:R-:W-:-:S07]  /*11aa0*/  IMAD.MOV.U32 R6, RZ, RZ, R14 ;  /* 0x000000ffff067224 */ /* 0x000fce00078e000e */
[----:B------:R-:W-:Y:S05]  /*11ab0*/  WARPSYNC.COLLECTIVE R15, `(.L_x_360) ;  /* 0x000000000f087348 */ /* 0x000fea0003c00000 */
[----:B------:R0:W1:Y:S02]  /*11ac0*/  SHFL.IDX P6, R14, R13, R12, R11 ;  /* 0x0000000c0d0e7389 */ /* 0x00006400000c000b */
[----:B01----:R-:W-:Y:S01]  /*11ad0*/  ENDCOLLECTIVE ;  /* 0x000000000000791b */ /* 0x003fe20003800000 */
.L_x_360:
[----:B------:R-:W-:Y:S01]  /*11ae0*/  IMAD.MOV.U32 R0, RZ, RZ, R14 ;  /* 0x000000ffff007224 */ /* 0x000fe200078e000e */
[----:B------:R-:W-:Y:S06]  /*11af0*/  BRA `(.L_x_361) ;  /* 0xffffffb000f87947 */ /* 0x000fec000383ffff */
.L_x_244:
[----:B0-----:R-:W-:-:S04]  /*11b00*/  IMAD.U32 R3, RZ, RZ, UR36 ;  /* 0x00000024ff037e24 */ /* 0x001fc8000f8e00ff */
[----:B------:R0:W2:Y:S03]  /*11b10*/  SYNCS.PHASECHK.TRANS64.TRYWAIT P0, [R3+URZ+0x38820], R0 ;  /* 0x03882000030075a7 */ /* 0x0000a6000800017f */
[----:B--2---:R-:W-:Y:S05]  /*11b20*/  @!P0 NANOSLEEP.SYNCS 0x989680 ;  /* 0x009896800000895d */ /* 0x004fea0003900000 */
[----:B------:R-:W2:Y:S02]  /*11b30*/  @!P0 SYNCS.PHASECHK.TRANS64 P0, [R3+URZ+0x38820], R0 ;  /* 0x03882000030085a7 */ /* 0x000ea4000800007f */
[----:B--2---:R-:W-:Y:S05]  /*11b40*/  @!P0 BRA `(.L_x_244) ;  /* 0xfffffffc00ec8947 */ /* 0x004fea000383ffff */
[----:B------:R-:W-:Y:S05]  /*11b50*/  BRA `(.L_x_362) ;  /* 0xffffffb400887947 */ /* 0x000fea000383ffff */
.L_x_248:
[----:B0-----:R0:W2:Y:S02]  /*11b60*/  SYNCS.PHASECHK.TRANS64.TRYWAIT P0, [R3+URZ+0x38860], R0 ;  /* 0x03886000030075a7 */ /* 0x0010a4000800017f */
[----:B--2---:R-:W-:Y:S05]  /*11b70*/  @!P0 NANOSLEEP.SYNCS 0x989680 ;  /* 0x009896800000895d */ /* 0x004fea0003900000 */
[----:B------:R-:W2:Y:S02]  /*11b80*/  @!P0 SYNCS.PHASECHK.TRANS64 P0, [R3+URZ+0x38860], R0 ;  /* 0x03886000030085a7 */ /* 0x000ea4000800007f */
[----:B--2---:R-:W-:Y:S05]  /*11b90*/  @!P0 BRA `(.L_x_248) ;  /* 0xfffffffc00f08947 */ /* 0x004fea000383ffff */
[----:B------:R-:W-:Y:S05]  /*11ba0*/  BRA `(.L_x_363) ;  /* 0xffffffb400a87947 */ /* 0x000fea000383ffff */
.L_x_265:
[----:B-1----:R1:W2:Y:S02]  /*11bb0*/  SYNCS.PHASECHK.TRANS64.TRYWAIT P0, [R3+URZ+0x38840], R2 ;  /* 0x03884002030075a7 */ /* 0x0022a4000800017f */
[----:B--2---:R-:W-:Y:S05]  /*11bc0*/  @!P0 NANOSLEEP.SYNCS 0x989680 ;  /* 0x009896800000895d */ /* 0x004fea0003900000 */
[----:B------:R-:W2:Y:S02]  /*11bd0*/  @!P0 SYNCS.PHASECHK.TRANS64 P0, [R3+URZ+0x38840], R2 ;  /* 0x03884002030085a7 */ /* 0x000ea4000800007f */
[----:B--2---:R-:W-:Y:S05]  /*11be0*/  @!P0 BRA `(.L_x_265) ;  /* 0xfffffffc00f08947 */ /* 0x004fea000383ffff */
[----:B------:R-:W-:Y:S05]  /*11bf0*/  BRA `(.L_x_364) ;  /* 0xffffffc0008c7947 */ /* 0x000fea000383ffff */
.L_x_270:
[----:B0-----:R0:W2:Y:S02]  /*11c00*/  SYNCS.PHASECHK.TRANS64.TRYWAIT P0, [R3+URZ+0x38860], R2 ;  /* 0x03886002030075a7 */ /* 0x0010a4000800017f */
[----:B--2---:R-:W-:Y:S05]  /*11c10*/  @!P0 NANOSLEEP.SYNCS 0x989680 ;  /* 0x009896800000895d */ /* 0x004fea0003900000 */
[----:B------:R-:W2:Y:S02]  /*11c20*/  @!P0 SYNCS.PHASECHK.TRANS64 P0, [R3+URZ+0x38860], R2 ;  /* 0x03886002030085a7 */ /* 0x000ea4000800007f */
[----:B--2---:R-:W-:Y:S05]  /*11c30*/  @!P0 BRA `(.L_x_270) ;  /* 0xfffffffc00f08947 */ /* 0x004fea000383ffff */
[----:B------:R-:W-:Y:S05]  /*11c40*/  BRA `(.L_x_365) ;  /* 0xffffffc400047947 */ /* 0x000fea000383ffff */
.L_x_286:
[----:B--2---:R2:W3:Y:S02]  /*11c50*/  SYNCS.PHASECHK.TRANS64.TRYWAIT P0, [R4+URZ+0x38840], R2 ;  /* 0x03884002040075a7 */ /* 0x0044e4000800017f */
[----:B---3--:R-:W-:Y:S05]  /*11c60*/  @!P0 NANOSLEEP.SYNCS 0x989680 ;  /* 0x009896800000895d */ /* 0x008fea0003900000 */
[----:B------:R-:W3:Y:S02]  /*11c70*/  @!P0 SYNCS.PHASECHK.TRANS64 P0, [R4+URZ+0x38840], R2 ;  /* 0x03884002040085a7 */ /* 0x000ee4000800007f */
[----:B---3--:R-:W-:Y:S05]  /*11c80*/  @!P0 BRA `(.L_x_286) ;  /* 0xfffffffc00f08947 */ /* 0x008fea000383ffff */
[----:B------:R-:W-:Y:S05]  /*11c90*/  BRA `(.L_x_366) ;  /* 0xffffffcc00dc7947 */ /* 0x000fea000383ffff */
.L_x_291:
[----:B0-----:R0:W1:Y:S02]  /*11ca0*/  SYNCS.PHASECHK.TRANS64.TRYWAIT P0, [R4+URZ+0x38860], R2 ;  /* 0x03886002040075a7 */ /* 0x001064000800017f */
[----:B-1----:R-:W-:Y:S05]  /*11cb0*/  @!P0 NANOSLEEP.SYNCS 0x989680 ;  /* 0x009896800000895d */ /* 0x002fea0003900000 */
[----:B------:R-:W1:Y:S02]  /*11cc0*/  @!P0 SYNCS.PHASECHK.TRANS64 P0, [R4+URZ+0x38860], R2 ;  /* 0x03886002040085a7 */ /* 0x000e64000800007f */
[----:B-1----:R-:W-:Y:S05]  /*11cd0*/  @!P0 BRA `(.L_x_291) ;  /* 0xfffffffc00f08947 */ /* 0x002fea000383ffff */
[----:B------:R-:W-:Y:S05]  /*11ce0*/  BRA `(.L_x_367) ;  /* 0xffffffd000547947 */ /* 0x000fea000383ffff */
.L_x_306:
[----:B0-----:R0:W2:Y:S02]  /*11cf0*/  SYNCS.PHASECHK.TRANS64.TRYWAIT P0, [R4+URZ+0x38840], R2 ;  /* 0x03884002040075a7 */ /* 0x0010a4000800017f */
[----:B--2---:R-:W-:Y:S05]  /*11d00*/  @!P0 NANOSLEEP.SYNCS 0x989680 ;  /* 0x009896800000895d */ /* 0x004fea0003900000 */
[----:B------:R-:W2:Y:S02]  /*11d10*/  @!P0 SYNCS.PHASECHK.TRANS64 P0, [R4+URZ+0x38840], R2 ;  /* 0x03884002040085a7 */ /* 0x000ea4000800007f */
[----:B--2---:R-:W-:Y:S05]  /*11d20*/  @!P0 BRA `(.L_x_306) ;  /* 0xfffffffc00f08947 */ /* 0x004fea000383ffff */
[----:B------:R-:W-:Y:S05]  /*11d30*/  BRA `(.L_x_368) ;  /* 0xffffffdc00087947 */ /* 0x000fea000383ffff */
.L_x_311:
[----:B-1----:R1:W2:Y:S02]  /*11d40*/  SYNCS.PHASECHK.TRANS64.TRYWAIT P0, [R4+URZ+0x38860], R2 ;  /* 0x03886002040075a7 */ /* 0x0022a4000800017f */
[----:B--2---:R-:W-:Y:S05]  /*11d50*/  @!P0 NANOSLEEP.SYNCS 0x989680 ;  /* 0x009896800000895d */ /* 0x004fea0003900000 */
[----:B------:R-:W2:Y:S02]  /*11d60*/  @!P0 SYNCS.PHASECHK.TRANS64 P0, [R4+URZ+0x38860], R2 ;  /* 0x03886002040085a7 */ /* 0x000ea4000800007f */
[----:B--2---:R-:W-:Y:S05]  /*11d70*/  @!P0 BRA `(.L_x_311) ;  /* 0xfffffffc00f08947 */ /* 0x004fea000383ffff */
[----:B------:R-:W-:Y:S05]  /*11d80*/  BRA `(.L_x_369) ;  /* 0xffffffdc00807947 */ /* 0x000fea000383ffff */
.L_x_325:
[----:B0-----:R0:W2:Y:S02]  /*11d90*/  SYNCS.PHASECHK.TRANS64.TRYWAIT P0, [R9+URZ+0x38820], R2 ;  /* 0x03882002090075a7 */ /* 0x0010a4000800017f */
[----:B--2---:R-:W-:Y:S05]  /*11da0*/  @!P0 NANOSLEEP.SYNCS 0x989680 ;  /* 0x009896800000895d */ /* 0x004fea0003900000 */
[----:B------:R-:W2:Y:S02]  /*11db0*/  @!P0 SYNCS.PHASECHK.TRANS64 P0, [R9+URZ+0x38820], R2 ;  /* 0x03882002090085a7 */ /* 0x000ea4000800007f */
[----:B--2---:R-:W-:Y:S05]  /*11dc0*/  @!P0 BRA `(.L_x_325) ;  /* 0xfffffffc00f08947 */ /* 0x004fea000383ffff */
[----:B------:R-:W-:Y:S05]  /*11dd0*/  BRA `(.L_x_370) ;  /* 0xffffffe800007947 */ /* 0x000fea000383ffff */
.L_x_326:
        /* <DEDUP_REMOVED lines=11> */
.L_x_372:
[----:B------:R-:W-:Y:S05]  /*11e90*/  BSYNC B0 ;  /* 0x0000000000007941 */ /* 0x000fea0003800000 */
.L_x_371:
[----:B------:R-:W-:Y:S05]  /*11ea0*/  BRA `(.L_x_373) ;  /* 0xffffffe400e87947 */ /* 0x000fea000383ffff */
.L_x_329:
[----:B------:R-:W-:Y:S01]  /*11eb0*/  BSSY B1, `(.L_x_374) ;  /* 0x0000006000017945 */ /* 0x000fe20003800000 */
[----:B------:R-:W-:-:S07]  /*11ec0*/  IMAD.MOV.U32 R15, RZ, RZ, -0x1 ;  /* 0xffffffffff0f7424 */ /* 0x000fce00078e00ff */
[----:B012---:R-:W-:Y:S05]  /*11ed0*/  WARPSYNC.COLLECTIVE R15, `(.L_x_375) ;  /* 0x000000000f0c7348 */ /* 0x007fea0003c00000 */
[----:B------:R-:W-:Y:S02]  /*11ee0*/  ELECT P6, UR62, PT ;  /* 0x00000000003e782f */ /* 0x000fe400038c0000 */
[----:B------:R-:W-:Y:S01]  /*11ef0*/  MOV R14, UR62 ;  /* 0x0000003e000e7c02 */ /* 0x000fe20008000f00 */
[----:B012---:R-:W-:Y:S10]  /*11f00*/  ENDCOLLECTIVE ;  /* 0x000000000000791b */ /* 0x007ff40003800000 */
.L_x_375:
[----:B------:R-:W-:Y:S05]  /*11f10*/  BSYNC B1 ;  /* 0x0000000000017941 */ /* 0x000fea0003800000 */
.L_x_374:
[----:B------:R-:W-:Y:S05]  /*11f20*/  BRA `(.L_x_376) ;  /* 0xffffffe400e07947 */ /* 0x000fea000383ffff */
.L_x_330:
[----:B0-----:R0:W1:Y:S02]  /*11f30*/  SYNCS.PHASECHK.TRANS64.TRYWAIT P0, [R5+URZ], R4 ;  /* 0x00000004050075a7 */ /* 0x001064000800017f */
[----:B-1----:R-:W-:Y:S05]  /*11f40*/  @!P0 NANOSLEEP.SYNCS 0x989680 ;  /* 0x009896800000895d */ /* 0x002fea0003900000 */
[----:B------:R-:W1:Y:S02]  /*11f50*/  @!P0 SYNCS.PHASECHK.TRANS64 P0, [R5+URZ], R4 ;  /* 0x00000004050085a7 */ /* 0x000e64000800007f */
[----:B-1----:R-:W-:Y:S05]  /*11f60*/  @!P0 BRA `(.L_x_330) ;  /* 0xfffffffc00f08947 */ /* 0x002fea000383ffff */
[----:B------:R-:W-:Y:S05]  /*11f70*/  BRA `(.L_x_377) ;  /* 0xffffffe800047947 */ /* 0x000fea000383ffff */
.L_x_331:
[----:B-1----:R1:W2:Y:S02]  /*11f80*/  SYNCS.PHASECHK.TRANS64.TRYWAIT P0, [R7+URZ], R2 ;  /* 0x00000002070075a7 */ /* 0x0022a4000800017f */
[----:B--2---:R-:W-:Y:S05]  /*11f90*/  @!P0 NANOSLEEP.SYNCS 0x989680 ;  /* 0x009896800000895d */ /* 0x004fea0003900000 */
[----:B------:R-:W2:Y:S02]  /*11fa0*/  @!P0 SYNCS.PHASECHK.TRANS64 P0, [R7+URZ], R2 ;  /* 0x00000002070085a7 */ /* 0x000ea4000800007f */
[----:B--2---:R-:W-:Y:S05]  /*11fb0*/  @!P0 BRA `(.L_x_331) ;  /* 0xfffffffc00f08947 */ /* 0x004fea000383ffff */
[----:B------:R-:W-:Y:S05]  /*11fc0*/  BRA `(.L_x_378) ;  /* 0xffffffe800007947 */ /* 0x000fea000383ffff */
.L_x_332:
[----:B--2---:R2:W3:Y:S02]  /*11fd0*/  SYNCS.PHASECHK.TRANS64.TRYWAIT P0, [R19+URZ], R4 ;  /* 0x00000004130075a7 */ /* 0x0044e4000800017f */
[----:B---3--:R-:W-:Y:S05]  /*11fe0*/  @!P0 NANOSLEEP.SYNCS 0x989680 ;  /* 0x009896800000895d */ /* 0x008fea0003900000 */
[----:B------:R-:W3:Y:S02]  /*11ff0*/  @!P0 SYNCS.PHASECHK.TRANS64 P0, [R19+URZ], R4 ;  /* 0x00000004130085a7 */ /* 0x000ee4000800007f */
[----:B---3--:R-:W-:Y:S05]  /*12000*/  @!P0 BRA `(.L_x_332) ;  /* 0xfffffffc00f08947 */ /* 0x008fea000383ffff */
[----:B------:R-:W-:Y:S05]  /*12010*/  BRA `(.L_x_379) ;  /* 0xffffffe400f47947 */ /* 0x000fea000383ffff */
.L_x_380:
        /* <DEDUP_REMOVED lines=14> */
.L_x_6020:


//--------------------- .text._ZN7cutlass13device_kernelIN5flash11enable_sm90INS1_16FlashAttnFwdSm90INS1_25CollectiveMainloopFwdSm90ILi2EN4cute5tupleIJNS5_1CILi1EEES8_S8_EEENS6_IJNS7_ILi64EEESA_SA_EEELi512ENS_6half_tEfNS_4arch4Sm90ELb0ELb0ELb1ELb1ELb0ELb0ELb0ELb0ELb0ELb1ELb0ELb0EEENS1_21CollectiveEpilogueFwdINS6_IJSA_NS7_ILi512EEESA_EEES9_SC_SE_Li256ELb1ELb1ELb0ELb0EEENS1_36VarlenDynamicPersistentTileSchedulerILi64ELi64ELi256ELi128ELb0ELb1ELb1ELb0ELb1ELb1EEEEEEEEEvNT_6ParamsE --------------------------
	.section	.text._ZN7cutlass13device_kernelIN5flash11enable_sm90INS1_16FlashAttnFwdSm90INS1_25CollectiveMainloopFwdSm90ILi2EN4cute5tupleIJNS5_1CILi1EEES8_S8_EEENS6_IJNS7_ILi64EEESA_SA_EEELi512ENS_6half_tEfNS_4arch4Sm90ELb0ELb0ELb1ELb1ELb0ELb0ELb0ELb0ELb0ELb1ELb0ELb0EEENS1_21CollectiveEpilogueFwdINS6_IJSA_NS7_ILi512EEESA_EEES9_SC_SE_Li256ELb1ELb1ELb0ELb0EEENS1_36VarlenDynamicPersistentTileSchedulerILi64ELi64ELi256ELi128ELb0ELb1ELb1ELb0ELb1ELb1EEEEEEEEEvNT_6ParamsE,"ax",@progbits
	.align	128
.text._ZN7cutlass13device_kernelIN5flash11enable_sm90INS1_16FlashAttnFwdSm90INS1_25CollectiveMainloopFwdSm90ILi2EN4cute5tupleIJNS5_1CILi1EEES8_S8_EEENS6_IJNS7_ILi64EEESA_SA_EEELi512ENS_6half_tEfNS_4arch4Sm90ELb0ELb0ELb1ELb1ELb0ELb0ELb0ELb0ELb0ELb1ELb0ELb0EEENS1_21CollectiveEpilogueFwdINS6_IJSA_NS7_ILi512EEESA_EEES9_SC_SE_Li256ELb1ELb1ELb0ELb0EEENS1_36VarlenDynamicPersistentTileSchedulerILi64ELi64ELi256ELi128ELb0ELb1ELb1ELb0ELb1ELb1EEEEEEEEEvNT_6ParamsE:
        .type           _ZN7cutlass13device_kernelIN5flash11enable_sm90INS1_16FlashAttnFwdSm90INS1_25CollectiveMainloopFwdSm90ILi2EN4cute5tupleIJNS5_1CILi1EEES8_S8_EEENS6_IJNS7_ILi64EEESA_SA_EEELi512ENS_6half_tEfNS_4arch4Sm90ELb0ELb0ELb1ELb1ELb0ELb0ELb0ELb0ELb0ELb1ELb0ELb0EEENS1_21CollectiveEpilogueFwdINS6_IJSA_NS7_ILi512EEESA_EEES9_SC_SE_Li256ELb1ELb1ELb0ELb0EEENS1_36VarlenDynamicPersistentTileSchedulerILi64ELi64ELi256ELi128ELb0ELb1ELb1ELb0ELb1ELb1EEEEEEEEEvNT_6ParamsE,@function
        .size           _ZN7cutlass13device_kernelIN5flash11enable_sm90INS1_16FlashAttnFwdSm90INS1_25CollectiveMainloopFwdSm90ILi2EN4cute5tupleIJNS5_1CILi1EEES8_S8_EEENS6_IJNS7_ILi64EEESA_SA_EEELi512ENS_6half_tEfNS_4arch4Sm90ELb0ELb0ELb1ELb1ELb0ELb0ELb0ELb0ELb0ELb1ELb0ELb0EEENS1_21CollectiveEpilogueFwdINS6_IJSA_NS7_ILi512EEESA_EEES9_SC_SE_Li256ELb1ELb1ELb0ELb0EEENS1_36VarlenDynamicPersistentTileSchedulerILi64ELi64ELi256ELi128ELb0ELb1ELb1ELb0ELb1ELb1EEEEEEEEEvNT_6ParamsE,(.L_x_6021 - _ZN7cutlass13device_kernelIN5flash11enable_sm90INS1_16FlashAttnFwdSm90INS1_25CollectiveMainloopFwdSm90ILi2EN4cute5tupleIJNS5_1CILi1EEES8_S8_EEENS6_IJNS7_ILi64EEESA_SA_EEELi512ENS_6half_tEfNS_4arch4Sm90ELb0ELb0ELb1ELb1ELb0ELb0ELb0ELb0ELb0ELb1ELb0ELb0EEENS1_21CollectiveEpilogueFwdINS6_IJSA_NS7_ILi512EEESA_EEES9_SC_SE_Li256ELb1ELb1ELb0ELb0EEENS1_36VarlenDynamicPersistentTileSchedulerILi64ELi64ELi256ELi128ELb0ELb1ELb1ELb0ELb1ELb1EEEEEEEEEvNT_6ParamsE)
        .other          _ZN7cutlass13device_kernelIN5flash11enable_sm90INS1_16FlashAttnFwdSm90INS1_25CollectiveMainloopFwdSm90ILi2EN4cute5tupleIJNS5_1CILi1EEES8_S8_EEENS6_IJNS7_ILi64EEESA_SA_EEELi512ENS_6half_tEfNS_4arch4Sm90ELb0ELb0ELb1ELb1ELb0ELb0ELb0ELb0ELb0ELb1ELb0ELb0EEENS1_21CollectiveEpilogueFwdINS6_IJSA_NS7_ILi512EEESA_EEES9_SC_SE_Li256ELb1ELb1ELb0ELb0EEENS1_36VarlenDynamicPersistentTileSchedulerILi64ELi64ELi256ELi128ELb0ELb1ELb1ELb0ELb1ELb1EEEEEEEEEvNT_6ParamsE,@"STO_CUDA_ENTRY STV_DEFAULT"
_ZN7cutlass13device_kernelIN5flash11enable_sm90INS1_16FlashAttnFwdSm90INS1_25CollectiveMainloopFwdSm90ILi2EN4cute5tupleIJNS5_1CILi1EEES8_S8_EEENS6_IJNS7_ILi64EEESA_SA_EEELi512ENS_6half_tEfNS_4arch4Sm90ELb0ELb0ELb1ELb1ELb0ELb0ELb0ELb0ELb0ELb1ELb0ELb0EEENS1_21CollectiveEpilogueFwdINS6_IJSA_NS7_ILi512EEESA_EEES9_SC_SE_Li256ELb1ELb1ELb0ELb0EEENS1_36VarlenDynamicPersistentTileSchedulerILi64ELi64ELi256ELi128ELb0ELb1ELb1ELb0ELb1ELb1EEEEEEEEEvNT_6ParamsE:
        /* <DEDUP_REMOVED lines=18> */
.L_x_382:
[----:B------:R-:W-:Y:S05]  /*0120*/  BSYNC B0 ;  /* 0x0000000000007941 */ /* 0x000fea0003800000 */
.L_x_381:
        /* <DEDUP_REMOVED lines=37> */
.L_x_383:
        /* <DEDUP_REMOVED lines=22> */
.L_x_384:
        /* <DEDUP_REMOVED lines=18> */
.L_x_385:
        /* <DEDUP_REMOVED lines=22> */
.L_x_386:
        /* <DEDUP_REMOVED lines=22> */
.L_x_387:
[----:B------:R-:W-:Y:S01]  /*08c0*/  PLOP3.LUT P0, PT, PT, PT, UP0, 0x80, 0x0 ;  /* 0x000000000000781c */ /* 0x000fe20003f0f008 */
[----:B------:R-:W-:Y:S01]  /*08d0*/  UMOV UR36, 0x1 ;  /* 0x0000000100247882 */ /* 0x000fe20000000000 */
[----:B------:R-:W-:Y:S01]  /*08e0*/  NOP ;  /* 0x0000000000007918 */ /* 0x000fe20000000000 */
[----:B------:R-:W-:Y:S01]  /*08f0*/  USEL UR36, UR36, 0x2, !UP0 ;  /* 0x0000000224247887 */ /* 0x000fe2000c000000 */
[----:B------:R-:W-:Y:S01]  /*0900*/  ULDC.64 UR40, c[0x0][0x208] ;  /* 0x0000820000287ab9 */ /* 0x000fe20000000a00 */
[----:B012-4-:R-:W-:Y:S08]  /*0910*/  BAR.SYNC.DEFER_BLOCKING 0x0 ;  /* 0x0000000000007b1d */ /* 0x017ff00000010000 */
[----:B------:R-:W-:Y:S05]  /*0920*/  @!P0 BRA `(.L_x_388) ;  /* 0x0000009800788947 */ /* 0x000fea0003800000 */
.L_x_389:
[----:B------:R-:W-:-:S08]  /*0930*/  NOP ;  /* 0x0000000000007918 */ /* 0x000fd00000000000 */
[----:B------:R-:W0:Y:S02]  /*0940*/  USETMAXREG.TRY_ALLOC.CTAPOOL UP0, 0xf0 ;  /* 0x000000f0000079c8 */ /* 0x000e240008000600 */
[----:B0-----:R-:W-:-:S13]  /*0950*/  PLOP3.LUT P0, PT, PT, PT, UP0, 0x80, 0x0 ;  /* 0x000000000000781c */ /* 0x001fda0003f0f008 */
[----:B------:R-:W-:Y:S05]  /*0960*/  @!P0 BRA `(.L_x_389) ;  /* 0xfffffffc00f08947 */ /* 0x000fea000383ffff */
[----:B------:R-:W0:Y:S01]  /*0970*/  S2R R2, SR_TID.X ;  /* 0x0000000000027919 */ /* 0x000e220000002100 */
[----:B------:R-:W1:Y:S01]  /*0980*/  S2UR UR4, SR_CgaCtaId ;  /* 0x00000000000479c3 */ /* 0x000e620000008800 */
[----:B------:R-:W-:Y:S02]  /*0990*/  UMOV UR42, 0x400 ;  /* 0x00000400002a7882 */ /* 0x000fe40000000000 */
[----:B-1----:R-:W-:-:S03]  /*09a0*/  ULEA UR42, UR4, UR42, 0x18 ;  /* 0x0000002a042a7291 */ /* 0x002fc6000f8ec03f */
[----:B------:R-:W-:Y:S01]  /*09b0*/  ULDC UR4, c[0x0][0xc3c] ;  /* 0x00030f0000047ab9 */ /* 0x000fe20000000800 */
[----:B0-----:R-:W-:-:S04]  /*09c0*/  LOP3.LUT R0, R2, 0xffffff80, RZ, 0xc0, !PT ;  /* 0xffffff8002007812 */ /* 0x001fc800078ec0ff */
[----:B------:R-:W-:-:S13]  /*09d0*/  ISETP.NE.AND P0, PT, R0, 0x80, PT ;  /* 0x000000800000780c */ /* 0x000fda0003f05270 */
[----:B------:R-:W-:Y:S06]  /*09e0*/  @!P0 BAR.ARV 0x8, 0x100 ;  /* 0x0204000000008b1d */ /* 0x000fec0000002000 */
[----:B------:R-:W-:-:S13]  /*09f0*/  ISETP.GE.U32.AND P0, PT, R2, 0x100, PT ;  /* 0x000001000200780c */ /* 0x000fda0003f06070 */
[----:B------:R-:W-:Y:S08]  /*0a00*/  @P0 BAR.ARV 0xf, 0x100 ;  /* 0x03c4000000000b1d */ /* 0x000ff00000002000 */
[----:B------:R-:W-:Y:S06]  /*0a10*/  BAR.SYNC.DEFER_BLOCKING 0x5, 0x180 ;  /* 0x0146000000007b1d */ /* 0x000fec0000010000 */
[----:B------:R-:W0:Y:S02]  /*0a20*/  LDS.128 R16, [UR42+0x28cd0] ;  /* 0x028cd02aff107984 */ /* 0x000e240008000c00 */
[----:B------:R-:W-:Y:S06]  /*0a30*/  BAR.ARV 0x4, 0x180 ;  /* 0x0106000000007b1d */ /* 0x000fec0000002000 */
[----:B0-----:R-:W-:-:S13]  /*0a40*/  ISETP.GE.AND P0, PT, R19, UR4, PT ;  /* 0x0000000413007c0c */ /* 0x001fda000bf06270 */
[----:B------:R-:W-:Y:S05]  /*0a50*/  @P0 EXIT ;  /* 0x000000000000094d */ /* 0x000fea0003800000 */
[----:B------:R-:W-:Y:S01]  /*0a60*/  VIADD R197, R2, 0xffffff80 ;  /* 0xffffff8002c57836 */ /* 0x000fe20000000000 */
[----:B------:R-:W-:Y:S01]  /*0a70*/  R2UR UR5, R17 ;  /* 0x00000000110572ca */ /* 0x000fe200000e0000 */
[----:B------:R-:W-:Y:S01]  /*0a80*/  IMAD.MOV.U32 R23, RZ, RZ, 0x40 ;  /* 0x00000040ff177424 */ /* 0x000fe200078e00ff */
[----:B------:R-:W-:Y:S01]  /*0a90*/  R2UR UR6, R18 ;  /* 0x00000000120672ca */ /* 0x000fe200000e0000 */
        /* <DEDUP_REMOVED lines=8> */
[----:B------:R-:W-:Y:S02]  /*0b20*/  LEA.HI R7, R0, R197, RZ, 0x2 ;  /* 0x000000c500077211 */ /* 0x000fe400078f10ff */
[----:B------:R-:W-:Y:S02]  /*0b30*/  LEA.HI R4, R2, R3, RZ, 0x1 ;  /* 0x0000000302047211 */ /* 0x000fe400078f08ff */
[--C-:B------:R-:W-:Y:S02]  /*0b40*/  SHF.R.S32.HI R11, RZ, 0x5, R5.reuse ;  /* 0x00000005ff0b7819 */ /* 0x100fe40000011405 */
[----:B------:R-:W-:Y:S02]  /*0b50*/  LOP3.LUT R4, R4, 0x1ffffffe, RZ, 0xc0, !PT ;  /* 0x1ffffffe04047812 */ /* 0x000fe400078ec0ff */
[----:B------:R-:W-:-:S02]  /*0b60*/  SHF.R.S32.HI R6, RZ, 0x1f, R5 ;  /* 0x0000001fff067819 */ /* 0x000fc40000011405 */
[----:B------:R-:W-:Y:S01]  /*0b70*/  LOP3.LUT R8, R7, 0xfffffffc, RZ, 0xc0, !PT ;  /* 0xfffffffc07087812 */ /* 0x000fe200078ec0ff */
[----:B------:R-:W-:Y:S01]  /*0b80*/  IMAD.IADD R9, R3, 0x1, -R4 ;  /* 0x0000000103097824 */ /* 0x000fe200078e0a04 */
[----:B------:R-:W-:Y:S02]  /*0b90*/  LOP3.LUT R4, R2, 0xfffffff0, RZ, 0xc0, !PT ;  /* 0xfffffff002047812 */ /* 0x000fe400078ec0ff */
[----:B------:R-:W-:Y:S01]  /*0ba0*/  LEA.HI R3, R0, R197, RZ, 0x7 ;  /* 0x000000c500037211 */ /* 0x000fe200078f38ff */
[C---:B------:R-:W-:Y:S01]  /*0bb0*/  IMAD.IADD R10, R197.reuse, 0x1, -R8 ;  /* 0x00000001c50a7824 */ /* 0x040fe200078e0a08 */
[----:B------:R-:W-:Y:S01]  /*0bc0*/  LEA.HI R6, R6, R11, RZ, 0x2 ;  /* 0x0000000b06067211 */ /* 0x000fe200078f10ff */
[----:B------:R-:W-:Y:S01]  /*0bd0*/  IMAD.IADD R7, R197, 0x1, -R4 ;  /* 0x00000001c5077824 */ /* 0x000fe200078e0a04 */
[----:B------:R-:W-:Y:S01]  /*0be0*/  LOP3.LUT R2, R3, 0xffffff80, RZ, 0xc0, !PT ;  /* 0xffffff8003027812 */ /* 0x000fe200078ec0ff */
[----:B------:R-:W-:Y:S01]  /*0bf0*/  IMAD.SHL.U32 R9, R9, 0x8, RZ ;  /* 0x0000000809097824 */ /* 0x000fe200078e00ff */
[----:B------:R-:W-:-:S02]  /*0c00*/  SHF.R.S32.HI R192, RZ, 0x7, R3 ;  /* 0x00000007ffc07819 */ /* 0x000fc40000011403 */
[--C-:B------:R-:W-:Y:S01]  /*0c10*/  SHF.R.S32.HI R4, RZ, 0x1f, R7.reuse ;  /* 0x0000001fff047819 */ /* 0x100fe20000011407 */
[----:B------:R-:W-:Y:S01]  /*0c20*/  IMAD.IADD R2, R197, 0x1, -R2 ;  /* 0x00000001c5027824 */ /* 0x000fe200078e0a02 */
[----:B------:R-:W-:Y:S01]  /*0c30*/  LOP3.LUT R6, R6, 0x3ffffc, RZ, 0xc0, !PT ;  /* 0x003ffffc06067812 */ /* 0x000fe200078ec0ff */
[----:B------:R-:W-:Y:S01]  /*0c40*/  IMAD R15, R192, 0x100, R7 ;  /* 0x00000100c00f7824 */ /* 0x000fe200078e0207 */
[----:B------:R-:W-:Y:S02]  /*0c50*/  LEA.HI R12, R10, R10, RZ, 0x1 ;  /* 0x0000000a0a0c7211 */ /* 0x000fe400078f08ff */
[----:B------:R-:W-:Y:S01]  /*0c60*/  LEA.HI R8, R4, R7, RZ, 0x3 ;  /* 0x0000000704087211 */ /* 0x000fe200078f18ff */
[----:B------:R-:W-:Y:S01]  /*0c70*/  IMAD.IADD R4, R11, 0x1, -R6 ;  /* 0x000000010b047824 */ /* 0x000fe200078e0a06 */
[----:B------:R-:W-:Y:S02]  /*0c80*/  SHF.R.S32.HI R5, RZ, 0x1f, R2 ;  /* 0x0000001fff057819 */ /* 0x000fe40000011402 */
[----:B------:R-:W-:Y:S01]  /*0c90*/  LOP3.LUT R13, R12, 0x1ffffffe, RZ, 0xc0, !PT ;  /* 0x1ffffffe0c0d7812 */ /* 0x000fe200078ec0ff */
[----:B------:R-:W-:Y:S01]  /*0ca0*/  IMAD R196, R4, 0x10, R15 ;  /* 0x0000001004c47824 */ /* 0x000fe200078e020f */
[----:B------:R-:W-:-:S02]  /*0cb0*/  LEA.HI R4, R5, R2, RZ, 0x2 ;  /* 0x0000000205047211 */ /* 0x000fc400078f10ff */
[----:B------:R-:W-:Y:S01]  /*0cc0*/  LOP3.LUT R6, R8, 0xfffffff8, RZ, 0xc0, !PT ;  /* 0xfffffff808067812 */ /* 0x000fe200078ec0ff */
[----:B------:R-:W-:Y:S01]  /*0cd0*/  IMAD.IADD R195, R10, 0x1, -R13 ;  /* 0x000000010ac37824 */ /* 0x000fe200078e0a0d */
[----:B------:R-:W-:Y:S01]  /*0ce0*/  LOP3.LUT R13, R4, 0x7ffffffc, RZ, 0xc0, !PT ;  /* 0x7ffffffc040d7812 */ /* 0x000fe200078ec0ff */
[----:B------:R-:W-:Y:S01]  /*0cf0*/  IMAD.SHL.U32 R8, R8, 0x40, RZ ;  /* 0x0000004008087824 */ /* 0x000fe200078e00ff */
[----:B------:R-:W-:Y:S01]  /*0d00*/  LEA.HI R0, R0, R197, RZ, 0x3 ;  /* 0x000000c500007211 */ /* 0x000fe200078f18ff */
[----:B------:R-:W-:Y:S01]  /*0d10*/  IMAD.IADD R7, R7, 0x1, -R6 ;  /* 0x0000000107077824 */ /* 0x000fe200078e0a06 */
[----:B------:R-:W-:Y:S01]  /*0d20*/  LEA.HI R6, R5, R2, RZ, 0x5 ;  /* 0x0000000205067211 */ /* 0x000fe200078f28ff */
[----:B------:R-:W-:Y:S01]  /*0d30*/  IMAD.IADD R13, R2, 0x1, -R13 ;  /* 0x00000001020d7824 */ /* 0x000fe200078e0a0d */
[----:B------:R-:W-:Y:S01]  /*0d40*/  LOP3.LUT R8, R8, 0x7ffffe00, RZ, 0xc0, !PT ;  /* 0x7ffffe0008087812 */ /* 0x000fe200078ec0ff */
[----:B------:R-:W-:Y:S01]  /*0d50*/  IMAD.SHL.U32 R2, R7, 0x40, RZ ;  /* 0x0000004007027824 */ /* 0x000fe200078e00ff */
[--C-:B------:R-:W-:Y:S01]  /*0d60*/  SHF.R.S32.HI R5, RZ, 0x2, R4.reuse ;  /* 0x00000002ff057819 */ /* 0x100fe20000011404 */
[----:B------:R-:W-:Y:S01]  /*0d70*/  IMAD.U32 R196, R196, 0x40, R9 ;  /* 0x00000040c4c47824 */ /* 0x000fe200078e0009 */
[----:B------:R-:W-:Y:S01]  /*0d80*/  SHF.R.S32.HI R4, RZ, 0x1f, R4 ;  /* 0x0000001fff047819 */ /* 0x000fe20000011404 */
[----:B------:R-:W-:Y:S01]  /*0d90*/  IMAD R8, R11, 0x400, R8 ;  /* 0x000004000b087824 */ /* 0x000fe200078e0208 */
[----:B------:R-:W-:Y:S01]  /*0da0*/  LOP3.LUT R2, R2, 0x1c0, RZ, 0xc0, !PT ;  /* 0x000001c002027812 */ /* 0x000fe200078ec0ff */
[----:B------:R-:W-:Y:S01]  /*0db0*/  IMAD.SHL.U32 R17, R13, 0x2, RZ ;  /* 0x000000020d117824 */ /* 0x000fe200078e00ff */
[----:B------:R-:W-:-:S02]  /*0dc0*/  LOP3.LUT R190, R0, 0xfffffff8, RZ, 0xc0, !PT ;  /* 0xfffffff800be7812 */ /* 0x000fc400078ec0ff */
[----:B------:R-:W-:Y:S02]  /*0dd0*/  LOP3.LUT R9, R2, 0x8, R9, 0xf8, !PT ;  /* 0x0000000802097812 */ /* 0x000fe400078ef809 */
[----:B------:R-:W-:Y:S01]  /*0de0*/  SHF.R.U32.HI R2, RZ, 0x3, R2 ;  /* 0x00000003ff027819 */ /* 0x000fe20000011602 */
[----:B------:R-:W-:Y:S01]  /*0df0*/  IMAD.IADD R190, R197, 0x1, -R190 ;  /* 0x00000001c5be7824 */ /* 0x000fe200078e0abe */
[----:B------:R-:W-:Y:S02]  /*0e00*/  LEA.HI R4, R4, R5, RZ, 0x3 ;  /* 0x0000000504047211 */ /* 0x000fe400078f18ff */
[----:B------:R-:W-:Y:S01]  /*0e10*/  LOP3.LUT R9, R9, R2, RZ, 0x3c, !PT ;  /* 0x0000000209097212 */ /* 0x000fe200078e3cff */
[----:B------:R-:W-:Y:S01]  /*0e20*/  IMAD.SHL.U32 R2, R190, 0x8, RZ ;  /* 0x00000008be027824 */ /* 0x000fe200078e00ff */
[----:B------:R-:W-:Y:S01]  /*0e30*/  R2P PR, R7, 0x6 ;  /* 0x0000000607007804 */ /* 0x000fe20000000000 */
[----:B------:R-:W-:Y:S01]  /*0e40*/  IMAD.MOV.U32 R7, RZ, RZ, R19 ;  /* 0x000000ffff077224 */ /* 0x000fe200078e0013 */
[----:B------:R-:W-:Y:S01]  /*0e50*/  LOP3.LUT R4, R4, 0xfffffff8, RZ, 0xc0, !PT ;  /* 0xfffffff804047812 */ /* 0x000fe200078ec0ff */
[----:B------:R-:W-:Y:S01]  /*0e60*/  IMAD.IADD R8, R8, 0x1, R9 ;  /* 0x0000000108087824 */ /* 0x000fe200078e0209 */
[----:B------:R-:W-:Y:S01]  /*0e70*/  LEA.HI R3, R3, R192, RZ, 0x1 ;  /* 0x000000c003037211 */ /* 0x000fe200078f08ff */
[----:B------:R-:W-:Y:S01]  /*0e80*/  VIADD R189, R2, 0x40 ;  /* 0x0000004002bd7836 */ /* 0x000fe20000000000 */
[----:B------:R-:W-:Y:S01]  /*0e90*/  SHF.R.S32.HI R6, RZ, 0x5, R6 ;  /* 0x00000005ff067819 */ /* 0x000fe20000011406 */
[----:B------:R-:W-:Y:S01]  /*0ea0*/  IMAD.IADD R5, R5, 0x1, -R4 ;  /* 0x0000000105057824 */ /* 0x000fe200078e0a04 */
[----:B------:R-:W-:Y:S01]  /*0eb0*/  LEA R19, R8, UR42, 0x1 ;  /* 0x0000002a08137c11 */ /* 0x000fe2000f8e08ff */
[C---:B------:R-:W-:Y:S01]  /*0ec0*/  VIADD R188, R2.reuse, 0x80 ;  /* 0x0000008002bc7836 */ /* 0x040fe20000000000 */
[----:B------:R-:W-:Y:S01]  /*0ed0*/  LOP3.LUT R3, R3, 0xfffffe, RZ, 0xc0, !PT ;  /* 0x00fffffe03037812 */ /* 0x000fe200078ec0ff */
[C---:B------:R-:W-:Y:S01]  /*0ee0*/  VIADD R187, R2.reuse, 0xc0 ;  /* 0x000000c002bb7836 */ /* 0x040fe20000000000 */
[----:B------:R-:W-:Y:S01]  /*0ef0*/  SEL R23, R23, 0xffffffc0, !P2 ;  /* 0xffffffc017177807 */ /* 0x000fe20005000000 */
[C---:B------:R-:W-:Y:S01]  /*0f00*/  VIADD R184, R19.reuse, 0x26800 ;  /* 0x0002680013b87836 */ /* 0x040fe20000000000 */
[----:B------:R-:W-:Y:S01]  /*0f10*/  SHF.R.S32.HI R191, RZ, 0x3, R0 ;  /* 0x00000003ffbf7819 */ /* 0x000fe20000011400 */
[C---:B------:R-:W-:Y:S01]  /*0f20*/  VIADD R186, R2.reuse, 0x100 ;  /* 0x0000010002ba7836 */ /* 0x040fe20000000000 */
[----:B------:R-:W-:Y:S01]  /*0f30*/  SHF.R.S32.HI R204, RZ, 0x1f, R189 ;  /* 0x0000001fffcc7819 */ /* 0x000fe200000114bd */
[C---:B------:R-:W-:Y:S01]  /*0f40*/  VIADD R185, R2.reuse, 0x140 ;  /* 0x0000014002b97836 */ /* 0x040fe20000000000 */
[----:B------:R-:W-:Y:S01]  /*0f50*/  SHF.R.S32.HI R203, RZ, 0x1f, R188 ;  /* 0x0000001fffcb7819 */ /* 0x000fe200000114bc */
[C---:B------:R-:W-:Y:S01]  /*0f60*/  VIADD R194, R2.reuse, 0x180 ;  /* 0x0000018002c27836 */ /* 0x040fe20000000000 */
[----:B------:R-:W-:Y:S01]  /*0f70*/  SHF.R.S32.HI R202, RZ, 0x1f, R187 ;  /* 0x0000001fffca7819 */ /* 0x000fe200000114bb */
[----:B------:R-:W-:Y:S01]  /*0f80*/  VIADD R193, R2, 0x1c0 ;  /* 0x000001c002c17836 */ /* 0x000fe20000000000 */
[----:B------:R-:W-:Y:S01]  /*0f90*/  SHF.R.S32.HI R201, RZ, 0x1f, R186 ;  /* 0x0000001fffc97819 */ /* 0x000fe200000114ba */
[----:B------:R-:W-:Y:S01]  /*0fa0*/  VIADD R22, R19, 0x26820 ;  /* 0x0002682013167836 */ /* 0x000fe20000000000 */
[----:B------:R-:W-:Y:S01]  /*0fb0*/  SHF.R.S32.HI R200, RZ, 0x1f, R185 ;  /* 0x0000001fffc87819 */ /* 0x000fe200000114b9 */
[----:B------:R-:W-:Y:S01]  /*0fc0*/  IMAD R16, R6, 0x10, R5 ;  /* 0x0000001006107824 */ /* 0x000fe200078e0205 */
[----:B------:R-:W-:Y:S01]  /*0fd0*/  SHF.R.S32.HI R199, RZ, 0x1f, R194 ;  /* 0x0000001fffc77819 */ /* 0x000fe200000114c2 */
[----:B------:R-:W-:Y:S01]  /*0fe0*/  IMAD.IADD R3, R192, 0x1, -R3 ;  /* 0x00000001c0037824 */ /* 0x000fe200078e0a03 */
[----:B------:R-:W-:Y:S01]  /*0ff0*/  SHF.R.S32.HI R198, RZ, 0x1f, R193 ;  /* 0x0000001fffc67819 */ /* 0x000fe200000114c1 */
[----:B------:R-:W-:-:S02]  /*1000*/  @P1 VIADD R22, R184, 0xffffffe0 ;  /* 0xffffffe0b8161836 */ /* 0x000fc40000000000 */
[----:B------:R-:W-:Y:S02]  /*1010*/  IMAD.IADD R184, R184, 0x1, R23 ;  /* 0x00000001b8b87824 */ /* 0x000fe400078e0217 */
[----:B------:R-:W-:Y:S02]  /*1020*/  IMAD.SHL.U32 R18, R3, 0x100, RZ ;  /* 0x0000010003127824 */ /* 0x000fe400078e00ff */
[----:B------:R-:W-:Y:S02]  /*1030*/  IMAD R195, R195, 0x8, R16 ;  /* 0x00000008c3c37824 */ /* 0x000fe400078e0210 */
[----:B------:R-:W-:-:S07]  /*1040*/  IMAD.IADD R23, R23, 0x1, R22 ;  /* 0x0000000117177824 */ /* 0x000fce00078e0216 */
.L_x_433:
[----:B0-2-4-:R-:W0:Y:S01]  /*1050*/  LDC.64 R4, c[0x0][0xc88] ;  /* 0x00032200ff047b82 */ /* 0x015e220000000a00 */
[----:B------:R-:W-:Y:S01]  /*1060*/  ULDC.64 UR8, c[0x0][0xa28] ;  /* 0x00028a0000087ab9 */ /* 0x000fe20000000a00 */
[----:B------:R-:W-:Y:S01]  /*1070*/  ULDC.64 UR10, c[0x0][0x418] ;  /* 0x00010600000a7ab9 */ /* 0x000fe20000000a00 */
[----:B------:R-:W-:Y:S01]  /*1080*/  IMAD.MOV.U32 R3, RZ, RZ, RZ ;  /* 0x000000ffff037224 */ /* 0x000fe200078e00ff */
[----:B------:R-:W-:Y:S01]  /*1090*/  ULDC UR4, c[0x0][0x424] ;  /* 0x0001090000047ab9 */ /* 0x000fe20000000800 */
[----:B------:R-:W-:Y:S01]  /*10a0*/  ULDC UR7, c[0x0][0x2f0] ;  /* 0x0000bc0000077ab9 */ /* 0x000fe20000000800 */
[----:B0-----:R-:W-:-:S06]  /*10b0*/  IMAD.WIDE R4, R7, 0x4, R4 ;  /* 0x0000000407047825 */ /* 0x001fcc00078e0204 */
[----:B------:R-:W2:Y:S01]  /*10c0*/  LDG.E R4, desc[UR40][R4.64] ;  /* 0x0000002804047981 */ /* 0x000ea2000c1e1900 */
[----:B------:R-:W-:-:S04]  /*10d0*/  UISETP.NE.U32.AND UP0, UPT, UR8, URZ, UPT ;  /* 0x0000003f0800728c */ /* 0x000fc8000bf05070 */
[----:B------:R-:W-:-:S06]  /*10e0*/  UISETP.NE.AND.EX UP0, UPT, UR9, URZ, UPT, UP0 ;  /* 0x0000003f0900728c */ /* 0x000fcc000bf05300 */
[----:B------:R-:W-:Y:S02]  /*10f0*/  PLOP3.LUT P0, PT, PT, PT, UP0, 0x80, 0x0 ;  /* 0x000000000000781c */ /* 0x000fe40003f0f008 */
[----:B--2---:R-:W-:-:S13]  /*1100*/  R2UR UR43, R4 ;  /* 0x00000000042b72ca */ /* 0x004fda00000e0000 */
[----:B------:R-:W-:Y:S02]  /*1110*/  USHF.R.S32.HI UR44, URZ, 0x1f, UR43 ;  /* 0x0000001f3f2c7899 */ /* 0x000fe4000801142b */
[----:B------:R-:W-:-:S04]  /*1120*/  @UP0 ULEA UR8, UP1, UR43, UR8, 0x2 ;  /* 0x000000082b080291 */ /* 0x000fc8000f82103f */
[----:B------:R-:W-:Y:S02]  /*1130*/  @UP0 ULEA.HI.X UR9, UR43, UR9, UR44, 0x2, UP1 ;  /* 0x000000092b090291 */ /* 0x000fe400088f142c */
[----:B------:R-:W-:-:S04]  /*1140*/  IMAD.U32 R6, RZ, RZ, UR8 ;  /* 0x00000008ff067e24 */ /* 0x000fc8000f8e00ff */
[----:B------:R-:W-:Y:S01]  /*1150*/  IMAD.U32 R7, RZ, RZ, UR9 ;  /* 0x00000009ff077e24 */ /* 0x000fe2000f8e00ff */
[----:B------:R-:W-:Y:S02]  /*1160*/  ULDC.64 UR8, c[0x0][0xa20] ;  /* 0x0002880000087ab9 */ /* 0x000fe40000000a00 */
[----:B------:R-:W-:Y:S02]  /*1170*/  UISETP.NE.U32.AND UP0, UPT, UR8, URZ, UPT ;  /* 0x0000003f0800728c */ /* 0x000fe4000bf05070 */
[----:B------:R-:W-:Y:S01]  /*1180*/  UISETP.NE.U32.AND UP1, UPT, UR10, URZ, UPT ;  /* 0x0000003f0a00728c */ /* 0x000fe2000bf25070 */
[----:B------:R0:W5:Y:S01]  /*1190*/  @P0 LDG.E R3, desc[UR40][R6.64] ;  /* 0x0000002806030981 */ /* 0x000162000c1e1900 */
[----:B------:R-:W-:Y:S02]  /*11a0*/  UISETP.NE.AND.EX UP0, UPT, UR9, URZ, UPT, UP0 ;  /* 0x0000003f0900728c */ /* 0x000fe4000bf05300 */
[----:B------:R-:W-:-:S04]  /*11b0*/  UISETP.NE.AND.EX UP1, UPT, UR11, URZ, UPT, UP1 ;  /* 0x0000003f0b00728c */ /* 0x000fc8000bf25310 */
[----:B------:R-:W-:Y:S01]  /*11c0*/  USEL UR4, UR4, 0x1, UP1 ;  /* 0x0000000104047887 */ /* 0x000fe20008800000 */
[----:B------:R-:W-:-:S03]  /*11d0*/  PLOP3.LUT P0, PT, PT, PT, UP0, 0x80, 0x0 ;  /* 0x000000000000781c */ /* 0x000fc60003f0f008 */
[----:B------:R-:W-:Y:S02]  /*11e0*/  UIMAD UR4, UR4, UR7, URZ ;  /* 0x00000007040472a4 */ /* 0x000fe4000f8e023f */
[----:B------:R-:W-:-:S04]  /*11f0*/  @UP0 ULEA UR8, UP1, UR43, UR8, 0x2 ;  /* 0x000000082b080291 */ /* 0x000fc8000f82103f */
[----:B------:R-:W-:Y:S01]  /*1200*/  @UP0 ULEA.HI.X UR9, UR43, UR9, UR44, 0x2, UP1 ;  /* 0x000000092b090291 */ /* 0x000fe200088f142c */
[----:B------:R-:W-:Y:S02]  /*1210*/  IMAD.U32 R152, RZ, RZ, UR4 ;  /* 0x00000004ff987e24 */ /* 0x000fe4000f8e00ff */
[----:B------:R-:W-:-:S03]  /*1220*/  IMAD.U32 R4, RZ, RZ, UR8 ;  /* 0x00000008ff047e24 */ /* 0x000fc6000f8e00ff */
[----:B------:R-:W-:-:S05]  /*1230*/  IMAD.U32 R5, RZ, RZ, UR9 ;  /* 0x00000009ff057e24 */ /* 0x000fca000f8e00ff */
[----:B------:R0:W5:Y:S01]  /*1240*/  @P0 LDG.E R152, desc[UR40][R4.64] ;  /* 0x0000002804980981 */ /* 0x000162000c1e1900 */
[----:B------:R-:W-:Y:S01]  /*1250*/  UMOV UR45, UR5 ;  /* 0x00000005002d7c82 */ /* 0x000fe20008000000 */
[----:B------:R-:W-:Y:S01]  /*1260*/  UMOV UR46, UR6 ;  /* 0x00000006002e7c82 */ /* 0x000fe20008000000 */
[----:B-1-3--:R-:W-:Y:S05]  /*1270*/  @P0 BRA `(.L_x_390) ;  /* 0x00000000002c0947 */ /* 0x00afea0003800000 */
[----:B------:R-:W-:Y:S02]  /*1280*/  ULDC.64 UR4, c[0x0][0xa08] ;  /* 0x0002820000047ab9 */ /* 0x000fe40000000a00 */
[----:B------:R-:W-:-:S04]  /*1290*/  ISETP.NE.U32.AND P0, PT, RZ, UR4, PT ;  /* 0x00000004ff007c0c */ /* 0x000fc8000bf05070 */
[----:B------:R-:W-:-:S13]  /*12a0*/  ISETP.NE.AND.EX P0, PT, RZ, UR5, PT, P0 ;  /* 0x00000005ff007c0c */ /* 0x000fda000bf05300 */
[----:B------:R-:W-:Y:S05]  /*12b0*/  @!P0 BRA `(.L_x_390) ;  /* 0x00000000001c8947 */ /* 0x000fea0003800000 */
[----:B------:R-:W-:Y:S02]  /*12c0*/  ULDC.64 UR4, c[0x0][0xa08] ;  /* 0x0002820000047ab9 */ /* 0x000fe40000000a00 */
[----:B------:R-:W-:-:S06]  /*12d0*/  UIMAD.WIDE UR4, UR43, 0x4, UR4 ;  /* 0x000000042b0478a5 */ /* 0x000fcc000f8e0204 */
[----:B0-----:R-:W-:Y:S02]  /*12e0*/  IMAD.U32 R4, RZ, RZ, UR4 ;  /* 0x00000004ff047e24 */ /* 0x001fe4000f8e00ff */
[----:B------:R-:W-:-:S05]  /*12f0*/  IMAD.U32 R5, RZ, RZ, UR5 ;  /* 0x00000005ff057e24 */ /* 0x000fca000f8e00ff */
[----:B-----5:R-:W2:Y:S04]  /*1300*/  LDG.E R152, desc[UR40][R4.64] ;  /* 0x0000002804987981 */ /* 0x020ea8000c1e1900 */
[----:B------:R-:W2:Y:S02]  /*1310*/  LDG.E R7, desc[UR40][R4.64+0x4] ;  /* 0x0000042804077981 */ /* 0x000ea4000c1e1900 */
[----:B--2---:R-:W-:-:S07]  /*1320*/  IMAD.IADD R152, R7, 0x1, -R152 ;  /* 0x0000000107987824 */ /* 0x004fce00078e0a98 */
.L_x_390:
[----:B------:R-:W-:Y:S01]  /*1330*/  UISETP.NE.AND UP0, UPT, UR48, 0x1, UPT ;  /* 0x000000013000788c */ /* 0x000fe2000bf05270 */
[----:B-----5:R-:W-:Y:S01]  /*1340*/  IMAD.IADD R152, R152, 0x1, -R3 ;  /* 0x0000000198987824 */ /* 0x020fe200078e0a03 */
[----:B------:R-:W-:Y:S01]  /*1350*/  CS2R R20, SRZ ;  /* 0x0000000000147805 */ /* 0x000fe2000001ff00 */
[----:B------:R-:W-:Y:S01]  /*1360*/  IMAD.MOV.U32 R0, RZ, RZ, RZ ;  /* 0x000000ffff007224 */ /* 0x000fe200078e00ff */
[----:B------:R-:W-:Y:S01]  /*1370*/  CS2R R150, SRZ ;  /* 0x0000000000967805 */ /* 0x000fe2000001ff00 */
[----:B------:R-:W-:Y:S01]  /*1380*/  VIADD R3, R152, 0x3f ;  /* 0x0000003f98037836 */ /* 0x000fe20000000000 */
[----:B------:R-:W-:Y:S02]  /*1390*/  PLOP3.LUT P0, PT, PT, PT, UP0, 0x80, 0x0 ;  /* 0x000000000000781c */ /* 0x000fe40003f0f008 */
[----:B------:R-:W-:Y:S02]  /*13a0*/  CS2R R148, SRZ ;  /* 0x0000000000947805 */ /* 0x000fe4000001ff00 */
[----:B------:R-:W-:-:S02]  /*13b0*/  CS2R R146, SRZ ;  /* 0x0000000000927805 */ /* 0x000fc4000001ff00 */
[----:B------:R-:W-:Y:S02]  /*13c0*/  CS2R R144, SRZ ;  /* 0x0000000000907805 */ /* 0x000fe4000001ff00 */
[----:B0-----:R-:W-:Y:S02]  /*13d0*/  SHF.R.S32.HI R4, RZ, 0x1f, R3 ;  /* 0x0000001fff047819 */ /* 0x001fe40000011403 */
[----:B------:R-:W-:Y:S02]  /*13e0*/  CS2R R142, SRZ ;  /* 0x00000000008e7805 */ /* 0x000fe4000001ff00 */
[----:B------:R-:W-:Y:S02]  /*13f0*/  CS2R R140, SRZ ;  /* 0x00000000008c7805 */ /* 0x000fe4000001ff00 */
[----:B------:R-:W-:Y:S02]  /*1400*/  CS2R R138, SRZ ;  /* 0x00000000008a7805 */ /* 0x000fe4000001ff00 */
[----:B------:R-:W-:-:S02]  /*1410*/  LEA.HI R4, R4, R3, RZ, 0x6 ;  /* 0x0000000304047211 */ /* 0x000fc400078f30ff */
[----:B------:R-:W-:Y:S02]  /*1420*/  CS2R R136, SRZ ;  /* 0x0000000000887805 */ /* 0x000fe4000001ff00 */
[----:B------:R-:W-:Y:S02]  /*1430*/  CS2R R134, SRZ ;  /* 0x0000000000867805 */ /* 0x000fe4000001ff00 */
[----:B------:R-:W-:Y:S02]  /*1440*/  CS2R R132, SRZ ;  /* 0x0000000000847805 */ /* 0x000fe4000001ff00 */
[----:B------:R-:W-:Y:S02]  /*1450*/  CS2R R130, SRZ ;  /* 0x0000000000827805 */ /* 0x000fe4000001ff00 */
[----:B------:R-:W-:Y:S02]  /*1460*/  CS2R R128, SRZ ;  /* 0x0000000000807805 */ /* 0x000fe4000001ff00 */
[----:B------:R-:W-:-:S02]  /*1470*/  CS2R R170, SRZ ;  /* 0x0000000000aa7805 */ /* 0x000fc4000001ff00 */
        /* <DEDUP_REMOVED lines=13> */
[----:B------:R-:W-:Y:S01]  /*1550*/  CS2R R104, SRZ ;  /* 0x0000000000687805 */ /* 0x000fe2000001ff00 */
[----:B------:R-:W-:Y:S01]  /*1560*/  IMAD.MOV.U32 R153, RZ, RZ, RZ ;  /* 0x000000ffff997224 */ /* 0x000fe200078e00ff */
        /* <DEDUP_REMOVED lines=36> */
[----:B------:R-:W-:Y:S01]  /*17b0*/  SHF.R.S32.HI R174, RZ, 0x6, R4 ;  /* 0x00000006ffae7819 */ /* 0x000fe20000011404 */
[----:B------:R-:W-:Y:S06]  /*17c0*/  @!P0 BRA `(.L_x_391) ;  /* 0x0000001800508947 */ /* 0x000fec0003800000 */
[----:B------:R-:W-:Y:S02]  /*17d0*/  ISETP.GE.AND P1, PT, R152, 0x1, PT ;  /* 0x000000019800780c */ /* 0x000fe40003f26270 */
[----:B------:R-:W-:-:S11]  /*17e0*/  PLOP3.LUT P0, PT, PT, PT, PT, 0x80, 0x0 ;  /* 0x000000000000781c */ /* 0x000fd60003f0f070 */
[----:B------:R-:W-:Y:S05]  /*17f0*/  @!P1 BRA `(.L_x_392) ;  /* 0x0000005800c49947 */ /* 0x000fea0003800000 */
        /* <DEDUP_REMOVED lines=14> */
.L_x_393:
[----:B------:R-:W-:Y:S01]  /*18e0*/  ULEA UR16, UR39, UR42, 0x3 ;  /* 0x0000002a27107291 */ /* 0x000fe2000f8e183f */
[----:B------:R-:W-:-:S05]  /*18f0*/  IMAD.U32 R0, RZ, RZ, UR38 ;  /* 0x00000026ff007e24 */ /* 0x000fca000f8e00ff */
[----:B------:R-:W-:-:S04]  /*1900*/  SHF.L.U32 R0, R0, 0x1f, RZ ;  /* 0x0000001f00007819 */ /* 0x000fc800000006ff */
[----:B------:R-:W0:Y:S02]  /*1910*/  SYNCS.PHASECHK.TRANS64.TRYWAIT P0, [UR16+0x28c50], R0 ;  /* 0x028c5000ff0075a7 */ /* 0x000e240008000150 */
[----:B0-----:R-:W-:Y:S05]  /*1920*/  @!P0 BRA `(.L_x_394) ;  /* 0x000000f400a88947 */ /* 0x001fea0003800000 */
.L_x_574:
        /* <DEDUP_REMOVED lines=18> */
[----:B------:R-:W-:-:S06]  /*1a50*/  WARPGROUP.ARRIVE ;  /* 0x00000000000079c5 */ /* 0x000fcc0000000000 */
        /* <DEDUP_REMOVED lines=25> */
[----:B------:R-:W-:-:S13]  /*1bf0*/  ISETP.GE.AND P0, PT, R152, 0x41, PT ;  /* 0x000000419800780c */ /* 0x000fda0003f06270 */
[----:B0-----:R-:W-:Y:S05]  /*1c00*/  @!P0 BRA `(.L_x_395) ;  /* 0x0000000c00008947 */ /* 0x001fea0003800000 */
[----:B------:R-:W-:-:S07]  /*1c10*/  VIADD R174, R174, 0xfffffffe ;  /* 0xfffffffeaeae7836 */ /* 0x000fce0000000000 */
.L_x_400:
[----:B------:R-:W-:Y:S01]  /*1c20*/  BAR.SYNC.DEFER_BLOCKING 0xe, 0x100 ;  /* 0x0384000000007b1d */ /* 0x000fe20000010000 */
[----:B------:R-:W-:Y:S01]  /*1c30*/  IMAD.U32 R3, RZ, RZ, UR39 ;  /* 0x00000027ff037e24 */ /* 0x000fe2000f8e00ff */
[----:B------:R-:W-:Y:S01]  /*1c40*/  UISETP.NE.AND UP1, UPT, UR47, 0x3, UPT ;  /* 0x000000032f00788c */ /* 0x000fe2000bf25270 */
[C---:B------:R-:W-:Y:S01]  /*1c50*/  ISETP.GT.AND P1, PT, R174.reuse, RZ, PT ;  /* 0x000000ffae00720c */ /* 0x040fe20003f24270 */
[----:B------:R-:W-:Y:S01]  /*1c60*/  UIADD3 UR39, UR39, 0x1, URZ ;  /* 0x0000000127277890 */ /* 0x000fe2000fffe03f */
[----:B0-----:R-:W-:Y:S02]  /*1c70*/  IMAD R0, R3, 0x40, R16 ;  /* 0x0000004003007824 */ /* 0x001fe400078e0210 */
        /* <DEDUP_REMOVED lines=139> */
.L_x_396:
[----:B------:R-:W-:Y:S01]  /*2530*/  ULEA UR6, UR39, UR42, 0x3 ;  /* 0x0000002a27067291 */ /* 0x000fe2000f8e183f */
[----:B------:R-:W-:-:S05]  /*2540*/  IMAD.U32 R0, RZ, RZ, UR38 ;  /* 0x00000026ff007e24 */ /* 0x000fca000f8e00ff */
[----:B------:R-:W-:-:S04]  /*2550*/  SHF.L.U32 R0, R0, 0x1f, RZ ;  /* 0x0000001f00007819 */ /* 0x000fc800000006ff */
[----:B------:R0:W1:Y:S01]  /*2560*/  SYNCS.PHASECHK.TRANS64.TRYWAIT P0, [UR6+0x28c50], R0 ;  /* 0x028c5000ff0075a7 */ /* 0x0000620008000146 */
[----:B------:R-:W-:Y:S05]  /*2570*/  @!P2 BRA `(.L_x_397) ;  /* 0x000000000004a947 */ /* 0x000fea0003800000 */
[----:B------:R-:W-:Y:S01]  /*2580*/  BPT.TRAP 0x1 ;  /* 0x000000040000795c */ /* 0x000fe20000300000 */
.L_x_397:
[----:B-1----:R-:W-:Y:S05]  /*2590*/  @P0 BRA `(.L_x_398) ;  /* 0x0000000000080947 */ /* 0x002fea0003800000 */
[----:B------:R-:W1:Y:S02]  /*25a0*/  SYNCS.PHASECHK.TRANS64.TRYWAIT P0, [UR6+0x28c50], R0 ;  /* 0x028c5000ff0075a7 */ /* 0x000e640008000146 */
[----:B-1----:R-:W-:Y:S05]  /*25b0*/  @!P0 BRA `(.L_x_399) ;  /* 0x000000e8009c8947 */ /* 0x002fea0003800000 */
.L_x_398:
        /* <DEDUP_REMOVED lines=37> */
.L_x_395:
[----:B------:R-:W-:Y:S01]  /*2810*/  BAR.SYNC.DEFER_BLOCKING 0xe, 0x100 ;  /* 0x0384000000007b1d */ /* 0x000fe20000010000 */
[----:B------:R-:W-:Y:S01]  /*2820*/  IMAD.U32 R3, RZ, RZ, UR39 ;  /* 0x00000027ff037e24 */ /* 0x000fe2000f8e00ff */
[----:B------:R-:W-:Y:S01]  /*2830*/  UIADD3 UR39, UR39, 0x1, URZ ;  /* 0x0000000127277890 */ /* 0x000fe2000fffe03f */
[----:B------:R-:W-:Y:S01]  /*2840*/  PLOP3.LUT P0, PT, PT, PT, PT, 0x8, 0x0 ;  /* 0x000000000000781c */ /* 0x000fe20003f0e170 */
[----:B------:R-:W-:Y:S02]  /*2850*/  IMAD.MOV.U32 R20, RZ, RZ, RZ ;  /* 0x000000ffff147224 */ /* 0x000fe400078e00ff */
[----:B0-----:R-:W-:Y:S01]  /*2860*/  IMAD R0, R3, 0x40, R16 ;  /* 0x0000004003007824 */ /* 0x001fe200078e0210 */
[----:B------:R-:W-:-:S04]  /*2870*/  UISETP.NE.AND UP0, UPT, UR39, 0x2, UPT ;  /* 0x000000022700788c */ /* 0x000fc8000bf05270 */
[----:B------:R-:W-:Y:S01]  /*2880*/  LEA R3, R0, UR42, 0x2 ;  /* 0x0000002a00037c11 */ /* 0x000fe2000f8e10ff */
        /* <DEDUP_REMOVED lines=136> */
.L_x_391:
[----:B------:R-:W-:Y:S02]  /*3110*/  ISETP.GE.AND P1, PT, R152, 0x1, PT ;  /* 0x000000019800780c */ /* 0x000fe40003f26270 */
[----:B------:R-:W-:-:S11]  /*3120*/  PLOP3.LUT P0, PT, PT, PT, PT, 0x80, 0x0 ;  /* 0x000000000000781c */ /* 0x000fd60003f0f070 */
[----:B------:R-:W-:Y:S05]  /*3130*/  @!P1 BRA `(.L_x_392) ;  /* 0x0000004000749947 */ /* 0x000fea0003800000 */
        /* <DEDUP_REMOVED lines=29> */
.L_x_401:
        /* <DEDUP_REMOVED lines=9> */
.L_x_575:
[----:B------:R-:W-:Y:S05]  /*33a0*/  @!P0 BRA `(.L_x_403) ;  /* 0x0000000000048947 */ /* 0x000fea0003800000 */
[----:B------:R-:W-:Y:S01]  /*33b0*/  BPT.TRAP 0x1 ;  /* 0x000000040000795c */ /* 0x000fe20000300000 */
.L_x_403:
[----:B------:R-:W-:Y:S02]  /*33c0*/  IMAD.U32 R7, RZ, RZ, UR39 ;  /* 0x00000027ff077e24 */ /* 0x000fe4000f8e00ff */
[----:B------:R-:W-:-:S03]  /*33d0*/  IMAD.U32 R8, RZ, RZ, UR38 ;  /* 0x00000026ff087e24 */ /* 0x000fc6000f8e00ff */
[----:B------:R-:W-:Y:S02]  /*33e0*/  LEA R7, R7, UR42, 0x3 ;  /* 0x0000002a07077c11 */ /* 0x000fe4000f8e18ff */
[----:B------:R-:W-:-:S04]  /*33f0*/  SHF.L.U32 R8, R8, 0x1f, RZ ;  /* 0x0000001f08087819 */ /* 0x000fc800000006ff */
[----:B------:R1:W2:Y:S01]  /*3400*/  SYNCS.PHASECHK.TRANS64.TRYWAIT P1, [R7+URZ+0x28c30], R8 ;  /* 0x028c3008070075a7 */ /* 0x0002a2000802017f */
[----:B------:R-:W-:Y:S05]  /*3410*/  @!P0 BRA `(.L_x_404) ;  /* 0x0000000000048947 */ /* 0x000fea0003800000 */
[----:B------:R-:W-:Y:S01]  /*3420*/  BPT.TRAP 0x1 ;  /* 0x000000040000795c */ /* 0x000fe20000300000 */
.L_x_404:
[----:B--2---:R-:W-:Y:S05]  /*3430*/  @P1 BRA `(.L_x_405) ;  /* 0x0000000000081947 */ /* 0x004fea0003800000 */
[----:B------:R-:W2:Y:S02]  /*3440*/  SYNCS.PHASECHK.TRANS64.TRYWAIT P1, [R7+URZ+0x28c30], R8 ;  /* 0x028c3008070075a7 */ /* 0x000ea4000802017f */
[----:B--2---:R-:W-:Y:S05]  /*3450*/  @!P1 BRA `(.L_x_406) ;  /* 0x000000dc00249947 */ /* 0x004fea0003800000 */
.L_x_405:
[----:B0-----:R-:W0:Y:S01]  /*3460*/  S2R R0, SR_TID.X ;  /* 0x0000000000007919 */ /* 0x001e220000002100 */
[----:B------:R-:W-:-:S04]  /*3470*/  UIADD3 UR4, UR42, 0x22400, URZ ;  /* 0x000224002a047890 */ /* 0x000fc8000fffe03f */
[----:B------:R-:W-:-:S04]  /*3480*/  USHF.R.U32.HI UR4, URZ, 0x4, UR4 ;  /* 0x000000043f047899 */ /* 0x000fc80008011604 */
[----:B------:R-:W-:Y:S01]  /*3490*/  ULOP3.LUT UR4, UR4, 0x3fff, URZ, 0xc0, !UPT ;  /* 0x00003fff04047892 */ /* 0x000fe2000f8ec03f */
[----:B0-----:R-:W-:-:S05]  /*34a0*/  LOP3.LUT R3, R0, 0x7f, RZ, 0xc0, !PT ;  /* 0x0000007f00037812 */ /* 0x001fca00078ec0ff */
[----:B------:R-:W-:Y:S01]  /*34b0*/  IMAD.U32 R0, RZ, RZ, UR4 ;  /* 0x00000004ff007e24 */ /* 0x000fe2000f8e00ff */
[----:B------:R-:W-:Y:S05]  /*34c0*/  WARPSYNC.ALL ;  /* 0x0000000000007948 */ /* 0x000fea0003800000 */
[----:B------:R-:W-:Y:S02]  /*34d0*/  ISETP.NE.AND P1, PT, R3, RZ, PT ;  /* 0x000000ff0300720c */ /* 0x000fe40003f25270 */
[----:B------:R-:W-:-:S04]  /*34e0*/  LOP3.LUT R0, R0, 0x10000, RZ, 0xfc, !PT ;  /* 0x0001000000007812 */ /* 0x000fc800078efcff */
[----:B------:R-:W-:Y:S01]  /*34f0*/  R2UR UR12, R0 ;  /* 0x00000000000c72ca */ /* 0x000fe200000e0000 */
[----:B------:R-:W-:Y:S01]  /*3500*/  UIADD3 UR4, UR42, 0x20400, URZ ;  /* 0x000204002a047890 */ /* 0x000fe2000fffe03f */
[----:B------:R-:W-:Y:S01]  /*3510*/  WARPGROUP.ARRIVE ;  /* 0x00000000000079c5 */ /* 0x000fe20000000000 */
[----:B------:R-:W-:Y:S01]  /*3520*/  UMOV UR7, 0x40000040 ;  /* 0x4000004000077882 */ /* 0x000fe20000000000 */
[----:B------:R-:W-:Y:S01]  /*3530*/  UMOV UR5, 0x40000040 ;  /* 0x4000004000057882 */ /* 0x000fe20000000000 */
[----:B------:R-:W-:Y:S01]  /*3540*/  USHF.R.U32.HI UR4, URZ, 0x4, UR4 ;  /* 0x000000043f047899 */ /* 0x000fe20008011604 */
[----:B------:R-:W-:Y:S01]  /*3550*/  IMAD R4, R174, -0x40, R152 ;  /* 0xffffffc0ae047824 */ /* 0x000fe200078e0298 */
[----:B------:R-:W-:Y:S01]  /*3560*/  UMOV UR11, 0x40000040 ;  /* 0x40000040000b7882 */ /* 0x000fe20000000000 */
[----:B------:R-:W-:Y:S01]  /*3570*/  UMOV UR9, 0x40000040 ;  /* 0x4000004000097882 */ /* 0x000fe20000000000 */
[----:B------:R-:W-:Y:S01]  /*3580*/  ULOP3.LUT UR4, UR4, 0x3fff, URZ, 0xc0, !UPT ;  /* 0x00003fff04047892 */ /* 0x000fe2000f8ec03f */
[----:B------:R-:W-:Y:S01]  /*3590*/  UMOV UR15, 0x40000040 ;  /* 0x40000040000f7882 */ /* 0x000fe20000000000 */
[----:B------:R-:W-:-:S02]  /*35a0*/  IADD3 R4, -R17, 0x40, R4 ;  /* 0x0000004011047810 */ /* 0x000fc40007ffe104 */
[----:B------:R-:W-:Y:S02]  /*35b0*/  ULEA UR12, UR39, UR12, 0x9 ;  /* 0x0000000c270c7291 */ /* 0x000fe4000f8e483f */
[----:B------:R-:W-:Y:S01]  /*35c0*/  ULOP3.LUT UR13, UR4, 0x10000, URZ, 0xfc, !UPT ;  /* 0x00010000040d7892 */ /* 0x000fe2000f8efc3f */
[C---:B------:R-:W-:Y:S01]  /*35d0*/  ISETP.GT.AND P3, PT, R4.reuse, RZ, PT ;  /* 0x000000ff0400720c */ /* 0x040fe20003f64270 */
[----:B------:R-:W-:Y:S01]  /*35e0*/  UIADD3 UR10, UR12, 0x4, URZ ;  /* 0x000000040c0a7890 */ /* 0x000fe2000fffe03f */
[C---:B------:R-:W-:Y:S01]  /*35f0*/  ISETP.GT.AND P6, PT, R4.reuse, 0x1, PT ;  /* 0x000000010400780c */ /* 0x040fe20003fc4270 */
[----:B------:R-:W-:Y:S01]  /*3600*/  UIADD3 UR8, UR13, 0x4, URZ ;  /* 0x000000040d087890 */ /* 0x000fe2000fffe03f */
[C---:B------:R-:W-:Y:S01]  /*3610*/  ISETP.GT.AND P5, PT, R4.reuse, 0x8, PT ;  /* 0x000000080400780c */ /* 0x040fe20003fa4270 */
[----:B------:R-:W-:Y:S01]  /*3620*/  UMOV UR6, UR12 ;  /* 0x0000000c00067c82 */ /* 0x000fe20008000000 */
[----:B------:R-:W-:Y:S01]  /*3630*/  UMOV UR4, UR13 ;  /* 0x0000000d00047c82 */ /* 0x000fe20008000000 */
[----:B------:R-:W-:Y:S01]  /*3640*/  UIADD3 UR14, UR12, 0x6, URZ ;  /* 0x000000060c0e7890 */ /* 0x000fe2000fffe03f */
[----:B------:R-:W-:Y:S01]  /*3650*/  HGMMA.64x64x16.F32 R24, gdesc[UR4], RZ, !UPT, gsb0 ;  /* 0x00e00000041879f0 */ /* 0x000fe2000c0008ff */
[----:B------:R-:W-:Y:S01]  /*3660*/  UIADD3 UR6, UR12, 0x2, URZ ;  /* 0x000000020c067890 */ /* 0x000fe2000fffe03f */
[C---:B------:R-:W-:Y:S01]  /*3670*/  ISETP.GT.AND P4, PT, R4.reuse, 0x9, PT ;  /* 0x000000090400780c */ /* 0x040fe20003f84270 */
[----:B------:R-:W-:Y:S01]  /*3680*/  UIADD3 UR4, UR13, 0x2, URZ ;  /* 0x000000020d047890 */ /* 0x000fe2000fffe03f */
[----:B------:R-:W-:Y:S01]  /*3690*/  ISETP.GT.AND P2, PT, R4, 0x10, PT ;  /* 0x000000100400780c */ /* 0x000fe20003f44270 */
[----:B------:R-:W-:Y:S01]  /*36a0*/  UMOV UR7, 0x40000040 ;  /* 0x4000004000077882 */ /* 0x000fe20000000000 */
[----:B------:R-:W-:Y:S01]  /*36b0*/  UMOV UR5, 0x40000040 ;  /* 0x4000004000057882 */ /* 0x000fe20000000000 */
[----:B------:R-:W-:Y:S01]  /*36c0*/  UIADD3 UR12, UR13, 0x6, URZ ;  /* 0x000000060d0c7890 */ /* 0x000fe2000fffe03f */
[----:B------:R-:W-:-:S02]  /*36d0*/  ULDC UR20, c[0x0][0x988] ;  /* 0x0002620000147ab9 */ /* 0x000fc40000000800 */
[----:B------:R-:W-:Y:S01]  /*36e0*/  UMOV UR13, 0x40000040 ;  /* 0x40000040000d7882 */ /* 0x000fe20000000000 */
[----:B------:R-:W-:Y:S02]  /*36f0*/  WARPGROUP.DEPBAR.LE gsb0, 0x0 ;  /* 0x00008000000079c5 */ /* 0x000fe40000010000 */
[----:B------:R-:W-:-:S06]  /*3700*/  WARPGROUP.ARRIVE ;  /* 0x00000000000079c5 */ /* 0x000fcc0000000000 */
[----:B------:R-:W-:Y:S01]  /*3710*/  HGMMA.64x64x16.F32 R24, gdesc[UR4], R24, gsb0 ;  /* 0x00e00000041879f0 */ /* 0x000fe20008000818 */
[----:B------:R-:W-:Y:S02]  /*3720*/  ULDC UR6, c[0x0][0x9d8] ;  /* 0x0002760000067ab9 */ /* 0x000fe40000000800 */
        /* <DEDUP_REMOVED lines=176> */
[----:B------:R-:W-:Y:S01]  /*4230*/  MUFU.EX2 R9, R6 ;  /* 0x0000000600097308 */ /* 0x000fe20000000800 */
[----:B----4-:R-:W-:-:S07]  /*4240*/  F2FP.F16.F32.PACK_AB R158, R29, R28 ;  /* 0x0000001c1d9e723e */ /* 0x010fce00000000ff */
[----:B------:R-:W3:Y:S08]  /*4250*/  MUFU.EX2 R33, R33 ;  /* 0x0000002100217308 */ /* 0x000ef00000000800 */
[----:B------:R-:W-:Y:S01]  /*4260*/  MUFU.EX2 R36, R36 ;  /* 0x0000002400247308 */ /* 0x000fe20000000800 */
[----:B0-----:R-:W-:-:S04]  /*4270*/  FMNMX.FTZ R4, R5, R4, !PT ;  /* 0x0000000405047209 */ /* 0x001fc80007810000 */
[C---:B------:R-:W-:Y:S01]  /*4280*/  FSETP.NEU.FTZ.AND P2, PT, R4.reuse, -INF , PT ;  /* 0xff8000000400780b */ /* 0x040fe20003f5d000 */
[----:B------:R-:W-:Y:S02]  /*4290*/  FMUL.FTZ R5, R4, UR20 ;  /* 0x0000001404057c20 */ /* 0x000fe40008410000 */
[----:B------:R-:W0:Y:S01]  /*42a0*/  MUFU.EX2 R37, R37 ;  /* 0x0000002500257308 */ /* 0x000e220000000800 */
[----:B---3--:R-:W-:Y:S02]  /*42b0*/  F2FP.F16.F32.PACK_AB R160, R33, R32 ;  /* 0x0000002021a0723e */ /* 0x008fe400000000ff */
[----:B------:R-:W-:Y:S01]  /*42c0*/  FSEL R10, R5, RZ, P2 ;  /* 0x000000ff050a7208 */ /* 0x000fe20001000000 */
[----:B------:R-:W-:-:S04]  /*42d0*/  FADD.FTZ R5, R24, R25 ;  /* 0x0000001918057221 */ /* 0x000fc80000010000 */
[----:B------:R-:W-:Y:S01]  /*42e0*/  MUFU.EX2 R40, R40 ;  /* 0x0000002800287308 */ /* 0x000fe20000000800 */
        /* <DEDUP_REMOVED lines=41> */
[----:B---3--:R-:W-:-:S07]  /*4580*/  FADD.FTZ R5, R35, R6 ;  /* 0x0000000623057221 */ /* 0x008fce0000010000 */
        /* <DEDUP_REMOVED lines=9> */
[----:B------:R-:W3:Y:S01]  /*4620*/  MUFU.EX2 R43, R43 ;  /* 0x0000002b002b7308 */ /* 0x000ee20000000800 */
[----:B----4-:R-:W-:-:S07]  /*4630*/  FADD.FTZ R6, R42, R5 ;  /* 0x000000052a067221 */ /* 0x010fce0000010000 */
[----:B------:R-:W4:Y:S01]  /*4640*/  MUFU.EX2 R44, R44 ;  /* 0x0000002c002c7308 */ /* 0x000f220000000800 */
[C---:B-----5:R-:W-:Y:S01]  /*4650*/  FADD.FTZ R13, R41.reuse, R12 ;  /* 0x0000000c290d7221 */ /* 0x060fe20000010000 */
[----:B------:R-:W-:-:S06]  /*4660*/  F2FP.F16.F32.PACK_AB R164, R41, R40 ;  /* 0x0000002829a4723e */ /* 0x000fcc00000000ff */
[----:B------:R-:W-:Y:S01]  /*4670*/  MUFU.EX2 R46, R46 ;  /* 0x0000002e002e7308 */ /* 0x000fe20000000800 */
[C---:B---3--:R-:W-:Y:S01]  /*4680*/  FADD.FTZ R5, R43.reuse, R6 ;  /* 0x000000062b057221 */ /* 0x048fe20000010000 */
[----:B------:R-:W-:-:S06]  /*4690*/  F2FP.F16.F32.PACK_AB R165, R43, R42 ;  /* 0x0000002a2ba5723e */ /* 0x000fcc00000000ff */
[----:B------:R-:W3:Y:S01]  /*46a0*/  MUFU.EX2 R45, R45 ;  /* 0x0000002d002d7308 */ /* 0x000ee20000000800 */
[----:B----4-:R-:W-:-:S07]  /*46b0*/  FADD.FTZ R6, R44, R13 ;  /* 0x0000000d2c067221 */ /* 0x010fce0000010000 */
[----:B------:R-:W4:Y:S08]  /*46c0*/  MUFU.EX2 R47, R47 ;  /* 0x0000002f002f7308 */ /* 0x000f300000000800 */
[----:B------:R-:W-:Y:S01]  /*46d0*/  MUFU.EX2 R48, R48 ;  /* 0x0000003000307308 */ /* 0x000fe20000000800 */
[C---:B---3--:R-:W-:Y:S01]  /*46e0*/  F2FP.F16.F32.PACK_AB R166, R45.reuse, R44 ;  /* 0x0000002c2da6723e */ /* 0x048fe200000000ff */
[----:B------:R-:W-:-:S06]  /*46f0*/  FADD.FTZ R45, R45, R6 ;  /* 0x000000062d2d7221 */ /* 0x000fcc0000010000 */
[----:B------:R-:W3:Y:S01]  /*4700*/  MUFU.EX2 R49, R49 ;  /* 0x0000003100317308 */ /* 0x000ee20000000800 */
[----:B----4-:R-:W-:-:S05]  /*4710*/  F2FP.F16.F32.PACK_AB R167, R47, R46 ;  /* 0x0000002e2fa7723e */ /* 0x010fca00000000ff */
[----:B------:R0:W-:Y:S02]  /*4720*/  STSM.16.M88.4 [R184], R164 ;  /* 0x000000a4b8007844 */ /* 0x0001e40000000200 */
[----:B------:R-:W-:Y:S08]  /*4730*/  MUFU.EX2 R50, R50 ;  /* 0x0000003200327308 */ /* 0x000ff00000000800 */
[----:B------:R-:W4:Y:S01]  /*4740*/  MUFU.EX2 R51, R51 ;  /* 0x0000003300337308 */ /* 0x000f220000000800 */
[----:B---3--:R-:W-:Y:S01]  /*4750*/  F2FP.F16.F32.PACK_AB R168, R49, R48 ;  /* 0x0000003031a8723e */ /* 0x008fe200000000ff */
[----:B------:R-:W-:-:S04]  /*4760*/  FADD.FTZ R48, R48, R45 ;  /* 0x0000002d30307221 */ /* 0x000fc80000010000 */
[----:B------:R-:W-:Y:S02]  /*4770*/  FADD.FTZ R49, R49, R48 ;  /* 0x0000003031317221 */ /* 0x000fe40000010000 */
[----:B------:R-:W3:Y:S08]  /*4780*/  MUFU.EX2 R52, R52 ;  /* 0x0000003400347308 */ /* 0x000ef00000000800 */
[----:B------:R-:W-:Y:S01]  /*4790*/  MUFU.EX2 R54, R54 ;  /* 0x0000003600367308 */ /* 0x000fe20000000800 */
[----:B----4-:R-:W-:-:S07]  /*47a0*/  F2FP.F16.F32.PACK_AB R169, R51, R50 ;  /* 0x0000003233a9723e */ /* 0x010fce00000000ff */
[----:B------:R4:W5:Y:S01]  /*47b0*/  MUFU.EX2 R11, R10 ;  /* 0x0000000a000b7308 */ /* 0x0009620000000800 */
[----:B---3--:R-:W-:Y:S01]  /*47c0*/  F2FP.F16.F32.PACK_AB R170, R9, R52 ;  /* 0x0000003409aa723e */ /* 0x008fe200000000ff */
[----:B------:R-:W-:Y:S01]  /*47d0*/  FADD.FTZ R52, R52, R49 ;  /* 0x0000003134347221 */ /* 0x000fe20000010000 */
[----:B----4-:R-:W-:-:S03]  /*47e0*/  FADD.FTZ R10, R46, R5 ;  /* 0x000000052e0a7221 */ /* 0x010fc60000010000 */
[----:B------:R-:W-:Y:S01]  /*47f0*/  FADD.FTZ R5, R9, R52 ;  /* 0x0000003409057221 */ /* 0x000fe20000010000 */
[----:B------:R-:W-:-:S04]  /*4800*/  FADD.FTZ R47, R47, R10 ;  /* 0x0000000a2f2f7221 */ /* 0x000fc80000010000 */
[----:B------:R-:W-:Y:S01]  /*4810*/  FADD.FTZ R50, R50, R47 ;  /* 0x0000002f32327221 */ /* 0x000fe20000010000 */
[----:B-----5:R-:W-:-:S03]  /*4820*/  F2FP.F16.F32.PACK_AB R171, R11, R54 ;  /* 0x000000360bab723e */ /* 0x020fc600000000ff */
[----:B------:R-:W-:Y:S02]  /*4830*/  FADD.FTZ R51, R51, R50 ;  /* 0x0000003233337221 */ /* 0x000fe40000010000 */
[----:B------:R0:W-:Y:S02]  /*4840*/  STSM.16.M88.4 [R23], R168 ;  /* 0x000000a817007844 */ /* 0x0001e40000000200 */
[----:B------:R-:W-:-:S04]  /*4850*/  FADD.FTZ R6, R54, R51 ;  /* 0x0000003336067221 */ /* 0x000fc80000010000 */
[----:B------:R-:W-:Y:S01]  /*4860*/  FADD.FTZ R6, R11, R6 ;  /* 0x000000060b067221 */ /* 0x000fe20000010000 */
[----:B------:R-:W-:Y:S06]  /*4870*/  @!P0 BRA `(.L_x_407) ;  /* 0x0000000000048947 */ /* 0x000fec0003800000 */
[----:B------:R-:W-:Y:S01]  /*4880*/  BPT.TRAP 0x1 ;  /* 0x000000040000795c */ /* 0x000fe20000300000 */
.L_x_407:
[----:B------:R3:W4:Y:S01]  /*4890*/  SYNCS.PHASECHK.TRANS64.TRYWAIT P2, [R7+URZ+0x28c50], R8 ;  /* 0x028c5008070075a7 */ /* 0x000722000804017f */
[----:B------:R-:W-:Y:S05]  /*48a0*/  @!P0 BRA `(.L_x_408) ;  /* 0x0000000000048947 */ /* 0x000fea0003800000 */
[----:B------:R-:W-:Y:S01]  /*48b0*/  BPT.TRAP 0x1 ;  /* 0x000000040000795c */ /* 0x000fe20000300000 */
.L_x_408:
[----:B------:R-:W-:Y:S01]  /*48c0*/  ULOP3.LUT UR49, UR49, 0x2000000, URZ, 0xfc, !UPT ;  /* 0x0200000031317892 */ /* 0x000fe2000f8efc3f */
[----:B----4-:R-:W-:Y:S11]  /*48d0*/  @P2 BRA `(.L_x_409) ;  /* 0x0000000000082947 */ /* 0x010ff60003800000 */
[----:B------:R-:W4:Y:S02]  /*48e0*/  SYNCS.PHASECHK.TRANS64.TRYWAIT P2, [R7+URZ+0x28c50], R8 ;  /* 0x028c5008070075a7 */ /* 0x000f24000804017f */
[----:B----4-:R-:W-:Y:S05]  /*48f0*/  @!P2 BRA `(.L_x_410) ;  /* 0x000000c80010a947 */ /* 0x010fea0003800000 */
.L_x_409:
[----:B------:R-:W-:Y:S01]  /*4900*/  ULEA UR10, UR39, UR49, 0xc ;  /* 0x00000031270a7291 */ /* 0x000fe2000f8e603f */
[----:B------:R-:W-:Y:S01]  /*4910*/  WARPGROUP.ARRIVE ;  /* 0x00000000000079c5 */ /* 0x000fe20000000000 */
[----:B------:R-:W-:Y:S01]  /*4920*/  UMOV UR7, 0x40000040 ;  /* 0x4000004000077882 */ /* 0x000fe20000000000 */
[----:B------:R-:W-:Y:S01]  /*4930*/  UMOV UR11, 0x40000040 ;  /* 0x40000040000b7882 */ /* 0x000fe20000000000 */
[----:B------:R-:W-:Y:S01]  /*4940*/  ISETP.GE.AND P2, PT, R152, 0x41, PT ;  /* 0x000000419800780c */ /* 0x000fe20003f46270 */
[----:B-1234-:R-:W-:Y:S02]  /*4950*/  @!P1 VIADD R7, R7, 0x28c60 ;  /* 0x00028c6007079836 */ /* 0x01efe40000000000 */
[----:B------:R-:W-:Y:S02]  /*4960*/  UMOV UR6, UR10 ;  /* 0x0000000a00067c82 */ /* 0x000fe40008000000 */
[----:B------:R-:W-:Y:S01]  /*4970*/  HGMMA.64x256x16.F32 R24, R156, gdesc[UR4].tnspB, RZ, !UPT, gsb0 ;  /* 0x43e000049c187df0 */ /* 0x000fe2000c0008ff */
[----:B------:R-:W-:Y:S01]  /*4980*/  UIADD3 UR6, UR10, 0x80, URZ ;  /* 0x000000800a067890 */ /* 0x000fe2000fffe03f */
[----:B------:R-:W-:Y:S01]  /*4990*/  @!P1 PRMT R7, RZ, 0x654, R7 ;  /* 0x00000654ff079816 */ /* 0x000fe20000000007 */
[----:B------:R-:W-:Y:S01]  /*49a0*/  UMOV UR7, 0x40000040 ;  /* 0x4000004000077882 */ /* 0x000fe20000000000 */
[----:B------:R-:W-:-:S02]  /*49b0*/  WARPGROUP.DEPBAR.LE gsb0, 0x0 ;  /* 0x00008000000079c5 */ /* 0x000fc40000010000 */
[----:B------:R-:W-:-:S15]  /*49c0*/  WARPGROUP.ARRIVE ;  /* 0x00000000000079c5 */ /* 0x000fde0000000000 */
[----:B------:R-:W-:-:S07]  /*49d0*/  NOP ;  /* 0x0000000000007918 */ /* 0x000fce0000000000 */
        /* <DEDUP_REMOVED lines=23> */
[----:B-1----:R-:W-:Y:S01]  /*4b50*/  VIADD R7, R174, 0xfffffffe ;  /* 0xfffffffeae077836 */ /* 0x002fe20000000000 */
[----:B------:R-:W-:Y:S01]  /*4b60*/  UMOV UR21, UR39 ;  /* 0x0000002700157c82 */ /* 0x000fe20008000000 */
[----:B------:R-:W-:Y:S01]  /*4b70*/  IMAD.MOV.U32 R9, RZ, RZ, R4 ;  /* 0x000000ffff097224 */ /* 0x000fe200078e0004 */
[----:B------:R-:W-:Y:S01]  /*4b80*/  ULDC UR22, c[0x0][0x9d8] ;  /* 0x0002760000167ab9 */ /* 0x000fe20000000800 */
[----:B------:R-:W-:Y:S01]  /*4b90*/  IMAD.MOV.U32 R14, RZ, RZ, R3 ;  /* 0x000000ffff0e7224 */ /* 0x000fe200078e0003 */
[----:B------:R-:W-:-:S06]  /*4ba0*/  ULDC UR20, c[0x0][0x988] ;  /* 0x0002620000147ab9 */ /* 0x000fcc0000000800 */
.L_x_420:
[----:B------:R-:W-:Y:S01]  /*4bb0*/  UIADD3 UR39, UR21, 0x1, URZ ;  /* 0x0000000115277890 */ /* 0x000fe2000fffe03f */
[C---:B------:R-:W-:Y:S01]  /*4bc0*/  ISETP.GT.AND P2, PT, R7.reuse, RZ, PT ;  /* 0x000000ff0700720c */ /* 0x040fe20003f44270 */
[----:B------:R-:W-:Y:S02]  /*4bd0*/  VIADD R7, R7, 0xffffffff ;  /* 0xffffffff07077836 */ /* 0x000fe40000000000 */
[----:B------:R-:W-:-:S04]  /*4be0*/  UISETP.NE.AND UP0, UPT, UR39, 0x2, UPT ;  /* 0x000000022700788c */ /* 0x000fc8000bf05270 */
[----:B------:R-:W-:Y:S02]  /*4bf0*/  USEL UR6, URZ, 0x1, UP0 ;  /* 0x000000013f067887 */ /* 0x000fe40008000000 */
[----:B------:R-:W-:Y:S02]  /*4c00*/  USEL UR39, UR39, URZ, UP0 ;  /* 0x0000003f27277287 */ /* 0x000fe40008000000 */
[----:B------:R-:W-:Y:S01]  /*4c10*/  ULOP3.LUT UR38, UR38, UR6, URZ, 0x3c, !UPT ;  /* 0x0000000626267292 */ /* 0x000fe2000f8e3c3f */
[----:B0123--:R-:W-:Y:S11]  /*4c20*/  @!P0 BRA `(.L_x_412) ;  /* 0x0000000000048947 */ /* 0x00fff60003800000 */
[----:B------:R-:W-:Y:S01]  /*4c30*/  BPT.TRAP 0x1 ;  /* 0x000000040000795c */ /* 0x000fe20000300000 */
.L_x_412:
[----:B------:R-:W-:Y:S01]  /*4c40*/  ULEA UR23, UR39, UR42, 0x3 ;  /* 0x0000002a27177291 */ /* 0x000fe2000f8e183f */
[----:B------:R-:W-:-:S05]  /*4c50*/  IMAD.U32 R8, RZ, RZ, UR38 ;  /* 0x00000026ff087e24 */ /* 0x000fca000f8e00ff */
[----:B------:R-:W-:-:S04]  /*4c60*/  SHF.L.U32 R8, R8, 0x1f, RZ ;  /* 0x0000001f08087819 */ /* 0x000fc800000006ff */
[----:B------:R1:W2:Y:S01]  /*4c70*/  SYNCS.PHASECHK.TRANS64.TRYWAIT P3, [UR23+0x28c30], R8 ;  /* 0x028c3008ff0075a7 */ /* 0x0002a20008060157 */
[----:B------:R-:W-:Y:S05]  /*4c80*/  @!P0 BRA `(.L_x_413) ;  /* 0x0000000000048947 */ /* 0x000fea0003800000 */
[----:B------:R-:W-:Y:S01]  /*4c90*/  BPT.TRAP 0x1 ;  /* 0x000000040000795c */ /* 0x000fe20000300000 */
.L_x_413:
[----:B--2---:R-:W-:Y:S05]  /*4ca0*/  @P3 BRA `(.L_x_414) ;  /* 0x0000000000083947 */ /* 0x004fea0003800000 */
[----:B------:R-:W2:Y:S02]  /*4cb0*/  SYNCS.PHASECHK.TRANS64.TRYWAIT P3, [UR23+0x28c30], R8 ;  /* 0x028c3008ff0075a7 */ /* 0x000ea40008060157 */
[----:B--2---:R-:W-:Y:S05]  /*4cc0*/  @!P3 BRA `(.L_x_415) ;  /* 0x000000c40030b947 */ /* 0x004fea0003800000 */
.L_x_414:
        /* <DEDUP_REMOVED lines=55> */
[----:B------:R-:W-:Y:S01]  /*5040*/  FMUL.FTZ R175, R183, UR22 ;  /* 0x00000016b7af7c20 */ /* 0x000fe20008410000 */
        /* <DEDUP_REMOVED lines=23> */
[----:B--2---:R-:W-:Y:S01]  /*51c0*/  FMNMX.FTZ R162, R165, R156, !PT ;  /* 0x0000009ca5a27209 */ /* 0x004fe20007810000 */
[----:B------:R-:W-:Y:S01]  /*51d0*/  FMUL.FTZ R156, R163, UR22 ;  /* 0x00000016a39c7c20 */ /* 0x000fe20008410000 */
[----:B------:R-:W-:Y:S01]  /*51e0*/  FMUL.FTZ R163, R170, UR22 ;  /* 0x00000016aaa37c20 */ /* 0x000fe20008410000 */
[----:B------:R-:W-:-:S04]  /*51f0*/  FMUL.FTZ R170, R174, UR22 ;  /* 0x00000016aeaa7c20 */ /* 0x000fc80008410000 */
[----:B------:R-:W2:Y:S01]  /*5200*/  MUFU.TANH R168, R168 ;  /* 0x000000a800a87308 */ /* 0x000ea20000002400 */
[----:B0-----:R-:W-:Y:S01]  /*5210*/  FMNMX.FTZ R3, R169, R162, !PT ;  /* 0x000000a2a9037209 */ /* 0x001fe20007810000 */
[----:B------:R-:W-:Y:S01]  /*5220*/  FMUL.FTZ R162, R167, UR22 ;  /* 0x00000016a7a27c20 */ /* 0x000fe20008410000 */
[----:B------:R-:W-:-:S05]  /*5230*/  FMUL.FTZ R167, R179, UR22 ;  /* 0x00000016b3a77c20 */ /* 0x000fca0008410000 */
[----:B------:R-:W0:Y:S01]  /*5240*/  MUFU.TANH R10, R10 ;  /* 0x0000000a000a7308 */ /* 0x000e220000002400 */
[----:B---3--:R-:W-:-:S07]  /*5250*/  FMNMX.FTZ R3, R172, R3, !PT ;  /* 0x00000003ac037209 */ /* 0x008fce0007810000 */
[----:B------:R-:W3:Y:S01]  /*5260*/  MUFU.TANH R11, R11 ;  /* 0x0000000b000b7308 */ /* 0x000ee20000002400 */
[----:B--2---:R-:W-:-:S05]  /*5270*/  FMNMX.FTZ R3, R168, R3, !PT ;  /* 0x00000003a8037209 */ /* 0x004fca0007810000 */
[----:B------:R-:W2:Y:S02]  /*5280*/  SHFL.BFLY PT, R176, R3, 0x2, 0x1f ;  /* 0x0c401f0003b07f89 */ /* 0x000ea400000e0000 */
[----:B------:R-:W4:Y:S01]  /*5290*/  MUFU.TANH R12, R12 ;  /* 0x0000000c000c7308 */ /* 0x000f220000002400 */
[----:B0-----:R-:W-:-:S07]  /*52a0*/  FMNMX.FTZ R174, R10, R9, !PT ;  /* 0x000000090aae7209 */ /* 0x001fce0007810000 */
[----:B------:R-:W0:Y:S08]  /*52b0*/  MUFU.TANH R13, R13 ;  /* 0x0000000d000d7308 */ /* 0x000e300000002400 */
[----:B------:R-:W5:Y:S01]  /*52c0*/  MUFU.TANH R153, R153 ;  /* 0x0000009900997308 */ /* 0x000f620000002400 */
[----:B--2---:R-:W-:-:S07]  /*52d0*/  FMNMX.FTZ R180, R3, R176, !PT ;  /* 0x000000b003b47209 */ /* 0x004fce0007810000 */
[----:B------:R-:W2:Y:S01]  /*52e0*/  MUFU.TANH R156, R156 ;  /* 0x0000009c009c7308 */ /* 0x000ea20000002400 */
[----:B---3--:R-:W-:Y:S01]  /*52f0*/  FMNMX.FTZ R3, R11, R174, !PT ;  /* 0x000000ae0b037209 */ /* 0x008fe20007810000 */
[----:B------:R-:W-:Y:S01]  /*5300*/  FMUL.FTZ R174, R182, UR22 ;  /* 0x00000016b6ae7c20 */ /* 0x000fe20008410000 */
[----:B------:R-:W3:Y:S02]  /*5310*/  SHFL.BFLY PT, R181, R180, 0x1, 0x1f ;  /* 0x0c201f00b4b57f89 */ /* 0x000ee400000e0000 */
[----:B----4-:R-:W-:-:S03]  /*5320*/  FMNMX.FTZ R176, R12, R3, !PT ;  /* 0x000000030cb07209 */ /* 0x010fc60007810000 */
[----:B------:R-:W4:Y:S01]  /*5330*/  MUFU.TANH R159, R159 ;  /* 0x0000009f009f7308 */ /* 0x000f220000002400 */
[----:B0-----:R-:W-:-:S04]  /*5340*/  FMNMX.FTZ R176, R13, R176, !PT ;  /* 0x000000b00db07209 */ /* 0x001fc80007810000 */
[----:B-----5:R-:W-:-:S03]  /*5350*/  FMNMX.FTZ R177, R153, R176, !PT ;  /* 0x000000b099b17209 */ /* 0x020fc60007810000 */
[----:B------:R-:W0:Y:S01]  /*5360*/  MUFU.TANH R162, R162 ;  /* 0x000000a200a27308 */ /* 0x000e220000002400 */
[----:B--2---:R-:W-:-:S07]  /*5370*/  FMNMX.FTZ R176, R156, R177, !PT ;  /* 0x000000b19cb07209 */ /* 0x004fce0007810000 */
[----:B------:R-:W2:Y:S01]  /*5380*/  MUFU.TANH R163, R163 ;  /* 0x000000a300a37308 */ /* 0x000ea20000002400 */
[----:B----4-:R-:W-:Y:S02]  /*5390*/  FMNMX.FTZ R177, R159, R176, !PT ;  /* 0x000000b09fb17209 */ /* 0x010fe40007810000 */
[----:B---3--:R-:W-:-:S05]  /*53a0*/  FMNMX.FTZ R3, R180, R181, !PT ;  /* 0x000000b5b4037209 */ /* 0x008fca0007810000 */
[----:B------:R-:W3:Y:S01]  /*53b0*/  MUFU.TANH R166, R166 ;  /* 0x000000a600a67308 */ /* 0x000ee20000002400 */
[----:B0-----:R-:W-:Y:S01]  /*53c0*/  FMNMX.FTZ R176, R162, R177, !PT ;  /* 0x000000b1a2b07209 */ /* 0x001fe20007810000 */
[C---:B------:R-:W-:Y:S01]  /*53d0*/  FMUL.FTZ R179, R3.reuse, UR20 ;  /* 0x0000001403b37c20 */ /* 0x040fe20008410000 */
[----:B------:R-:W-:-:S03]  /*53e0*/  FADD.FTZ R14, -R3, R14 ;  /* 0x0000000e030e7221 */ /* 0x000fc60000010100 */
[--C-:B------:R-:W-:Y:S01]  /*53f0*/  FFMA.FTZ R178, R4, UR20, -R179.reuse ;  /* 0x0000001404b27c23 */ /* 0x100fe200080108b3 */
[----:B------:R-:W-:Y:S01]  /*5400*/  FMUL.FTZ R14, R14, UR20 ;  /* 0x000000140e0e7c20 */ /* 0x000fe20008410000 */
[----:B------:R-:W0:Y:S01]  /*5410*/  MUFU.TANH R170, R170 ;  /* 0x000000aa00aa7308 */ /* 0x000e220000002400 */
[----:B--2---:R-:W-:Y:S01]  /*5420*/  FMNMX.FTZ R177, R163, R176, !PT ;  /* 0x000000b0a3b17209 */ /* 0x004fe20007810000 */
[--C-:B------:R-:W-:Y:S01]  /*5430*/  FFMA.FTZ R15, R15, UR20, -R179.reuse ;  /* 0x000000140f0f7c23 */ /* 0x100fe200080108b3 */
[--C-:B------:R-:W-:Y:S01]  /*5440*/  FFMA.FTZ R20, R20, UR20, -R179.reuse ;  /* 0x0000001414147c23 */ /* 0x100fe200080108b3 */
[--C-:B------:R-:W-:Y:S01]  /*5450*/  FFMA.FTZ R21, R21, UR20, -R179.reuse ;  /* 0x0000001415157c23 */ /* 0x100fe200080108b3 */
[--C-:B------:R-:W-:Y:S01]  /*5460*/  FFMA.FTZ R182, R169, UR20, -R179.reuse ;  /* 0x00000014a9b67c23 */ /* 0x100fe200080108b3 */
[--C-:B------:R-:W-:Y:S01]  /*5470*/  FFMA.FTZ R169, R172, UR20, -R179.reuse ;  /* 0x00000014aca97c23 */ /* 0x100fe200080108b3 */
[--C-:B------:R-:W-:Y:S01]  /*5480*/  FFMA.FTZ R155, R155, UR20, -R179.reuse ;  /* 0x000000149b9b7c23 */ /* 0x100fe200080108b3 */
[----:B------:R-:W2:Y:S01]  /*5490*/  MUFU.TANH R173, R173 ;  /* 0x000000ad00ad7308 */ /* 0x000ea20000002400 */
[----:B---3--:R-:W-:Y:S01]  /*54a0*/  FMNMX.FTZ R177, R166, R177, !PT ;  /* 0x000000b1a6b17209 */ /* 0x008fe20007810000 */
[--C-:B------:R-:W-:Y:S01]  /*54b0*/  FFMA.FTZ R180, R157, UR20, -R179.reuse ;  /* 0x000000149db47c23 */ /* 0x100fe200080108b3 */
[--C-:B------:R-:W-:Y:S01]  /*54c0*/  FFMA.FTZ R157, R158, UR20, -R179.reuse ;  /* 0x000000149e9d7c23 */ /* 0x100fe200080108b3 */
[--C-:B------:R-:W-:Y:S01]  /*54d0*/  FFMA.FTZ R160, R160, UR20, -R179.reuse ;  /* 0x00000014a0a07c23 */ /* 0x100fe200080108b3 */
[--C-:B------:R-:W-:Y:S01]  /*54e0*/  FFMA.FTZ R161, R161, UR20, -R179.reuse ;  /* 0x00000014a1a17c23 */ /* 0x100fe200080108b3 */
[--C-:B------:R-:W-:Y:S01]  /*54f0*/  FFMA.FTZ R164, R164, UR20, -R179.reuse ;  /* 0x00000014a4a47c23 */ /* 0x100fe200080108b3 */
[--C-:B------:R-:W-:Y:S01]  /*5500*/  FFMA.FTZ R165, R165, UR20, -R179.reuse ;  /* 0x00000014a5a57c23 */ /* 0x100fe200080108b3 */
[----:B------:R-:W3:Y:S01]  /*5510*/  MUFU.TANH R171, R171 ;  /* 0x000000ab00ab7308 */ /* 0x000ee20000002400 */
[----:B0-----:R-:W-:Y:S01]  /*5520*/  FMNMX.FTZ R176, R170, R177, !PT ;  /* 0x000000b1aab07209 */ /* 0x001fe20007810000 */
[----:B------:R-:W-:-:S06]  /*5530*/  FFMA.FTZ R168, R168, UR20, -R179 ;  /* 0x00000014a8a87c23 */ /* 0x000fcc00080108b3 */
[----:B------:R-:W0:Y:S01]  /*5540*/  MUFU.TANH R167, R167 ;  /* 0x000000a700a77308 */ /* 0x000e220000002400 */
[----:B--2---:R-:W-:-:S07]  /*5550*/  FMNMX.FTZ R4, R173, R176, !PT ;  /* 0x000000b0ad047209 */ /* 0x004fce0007810000 */
[----:B------:R-:W2:Y:S01]  /*5560*/  MUFU.TANH R174, R174 ;  /* 0x000000ae00ae7308 */ /* 0x000ea20000002400 */
[----:B---3--:R-:W-:-:S07]  /*5570*/  FMNMX.FTZ R4, R171, R4, !PT ;  /* 0x00000004ab047209 */ /* 0x008fce0007810000 */
[----:B------:R-:W3:Y:S01]  /*5580*/  MUFU.TANH R175, R175 ;  /* 0x000000af00af7308 */ /* 0x000ee20000002400 */
[----:B0-----:R-:W-:-:S07]  /*5590*/  FMNMX.FTZ R177, R167, R4, !PT ;  /* 0x00000004a7b17209 */ /* 0x001fce0007810000 */
[----:B------:R0:W-:Y:S01]  /*55a0*/  MUFU.EX2 R176, R178 ;  /* 0x000000b200b07308 */ /* 0x0001e20000000800 */
[----:B--2---:R-:W-:Y:S01]  /*55b0*/  FMNMX.FTZ R4, R174, R177, !PT ;  /* 0x000000b1ae047209 */ /* 0x004fe20007810000 */
[----:B------:R-:W-:Y:S01]  /*55c0*/  FFMA.FTZ R177, R152, UR20, -R179 ;  /* 0x0000001498b17c23 */ /* 0x000fe200080108b3 */
[----:B------:R-:W-:-:S05]  /*55d0*/  IMAD.MOV R152, RZ, RZ, -R18 ;  /* 0x000000ffff987224 */ /* 0x000fca00078e0a12 */
[----:B------:R-:W2:Y:S01]  /*55e0*/  MUFU.EX2 R14, R14 ;  /* 0x0000000e000e7308 */ /* 0x000ea20000000800 */
[----:B---3--:R-:W-:Y:S01]  /*55f0*/  FMNMX.FTZ R4, R175, R4, !PT ;  /* 0x00000004af047209 */ /* 0x008fe20007810000 */
[----:B0-----:R-:W-:Y:S01]  /*5600*/  FFMA.FTZ R178, R154, UR20, -R179 ;  /* 0x000000149ab27c23 */ /* 0x001fe200080108b3 */
[----:B------:R-:W-:-:S03]  /*5610*/  ISETP.NE.AND P3, PT, R17, R152, PT ;  /* 0x000000981100720c */ /* 0x000fc60003f65270 */
[----:B------:R-:W0:Y:S02]  /*5620*/  SHFL.BFLY PT, R181, R4, 0x2, 0x1f ;  /* 0x0c401f0004b57f89 */ /* 0x000e2400000e0000 */
[----:B------:R-:W3:Y:S08]  /*5630*/  MUFU.EX2 R15, R15 ;  /* 0x0000000f000f7308 */ /* 0x000ef00000000800 */
[----:B------:R-:W4:Y:S01]  /*5640*/  MUFU.EX2 R20, R20 ;  /* 0x0000001400147308 */ /* 0x000f220000000800 */
[-C--:B--2---:R-:W-:Y:S01]  /*5650*/  FMUL.FTZ R24, R24, R14.reuse ;  /* 0x0000000e18187220 */ /* 0x084fe20000410000 */
[-C--:B------:R-:W-:Y:S01]  /*5660*/  FMUL.FTZ R25, R25, R14.reuse ;  /* 0x0000000e19197220 */ /* 0x080fe20000410000 */
[-C--:B------:R-:W-:Y:S01]  /*5670*/  FMUL.FTZ R28, R28, R14.reuse ;  /* 0x0000000e1c1c7220 */ /* 0x080fe20000410000 */
[-C--:B------:R-:W-:Y:S01]  /*5680*/  FMUL.FTZ R29, R29, R14.reuse ;  /* 0x0000000e1d1d7220 */ /* 0x080fe20000410000 */
[-C--:B------:R-:W-:Y:S01]  /*5690*/  FMUL.FTZ R32, R32, R14.reuse ;  /* 0x0000000e20207220 */ /* 0x080fe20000410000 */
[-C--:B------:R-:W-:Y:S01]  /*56a0*/  FMUL.FTZ R33, R33, R14.reuse ;  /* 0x0000000e21217220 */ /* 0x080fe20000410000 */
[-C--:B------:R-:W-:Y:S01]  /*56b0*/  FMUL.FTZ R36, R36, R14.reuse ;  /* 0x0000000e24247220 */ /* 0x080fe20000410000 */
[----:B------:R-:W-:Y:S01]  /*56c0*/  MUFU.EX2 R21, R21 ;  /* 0x0000001500157308 */ /* 0x000fe20000000800 */
[----:B---3--:R-:W-:Y:S01]  /*56d0*/  FFMA.FTZ R5, R14, R5, R15 ;  /* 0x000000050e057223 */ /* 0x008fe2000001000f */
[-C--:B------:R-:W-:Y:S01]  /*56e0*/  FMUL.FTZ R37, R37, R14.reuse ;  /* 0x0000000e25257220 */ /* 0x080fe20000410000 */
[-C--:B------:R-:W-:Y:S01]  /*56f0*/  FMUL.FTZ R40, R40, R14.reuse ;  /* 0x0000000e28287220 */ /* 0x080fe20000410000 */
[-C--:B------:R-:W-:Y:S01]  /*5700*/  FMUL.FTZ R41, R41, R14.reuse ;  /* 0x0000000e29297220 */ /* 0x080fe20000410000 */
[----:B------:R-:W-:Y:S01]  /*5710*/  FADD.FTZ R5, R176, R5 ;  /* 0x00000005b0057221 */ /* 0x000fe20000010000 */
[----:B0-----:R-:W-:Y:S01]  /*5720*/  FMNMX.FTZ R181, R4, R181, !PT ;  /* 0x000000b504b57209 */ /* 0x001fe20007810000 */
[-C--:B------:R-:W-:Y:S01]  /*5730*/  FMUL.FTZ R44, R44, R14.reuse ;  /* 0x0000000e2c2c7220 */ /* 0x080fe20000410000 */
[----:B------:R-:W-:Y:S01]  /*5740*/  MUFU.EX2 R177, R177 ;  /* 0x000000b100b17308 */ /* 0x000fe20000000800 */
[-C--:B------:R-:W-:Y:S01]  /*5750*/  FMUL.FTZ R45, R45, R14.reuse ;  /* 0x0000000e2d2d7220 */ /* 0x080fe20000410000 */
[-C--:B------:R-:W-:Y:S01]  /*5760*/  FMUL.FTZ R48, R48, R14.reuse ;  /* 0x0000000e30307220 */ /* 0x080fe20000410000 */
[----:B------:R-:W0:Y:S01]  /*5770*/  SHFL.BFLY PT, R4, R181, 0x1, 0x1f ;  /* 0x0c201f00b5047f89 */ /* 0x000e2200000e0000 */
        /* <DEDUP_REMOVED lines=23> */
[----:B0-----:R-:W-:Y:S01]  /*58f0*/  FMNMX.FTZ R4, R181, R4, !PT ;  /* 0x00000004b5047209 */ /* 0x001fe20007810000 */
[-C--:B------:R-:W-:Y:S01]  /*5900*/  FMUL.FTZ R89, R89, R14.reuse ;  /* 0x0000000e59597220 */ /* 0x080fe20000410000 */
[-C--:B------:R-:W-:Y:S01]  /*5910*/  FMUL.FTZ R92, R92, R14.reuse ;  /* 0x0000000e5c5c7220 */ /* 0x080fe20000410000 */
[-C--:B------:R-:W-:Y:S01]  /*5920*/  FMUL.FTZ R93, R93, R14.reuse ;  /* 0x0000000e5d5d7220 */ /* 0x080fe20000410000 */
[-C--:B------:R-:W-:Y:S01]  /*5930*/  FMUL.FTZ R96, R96, R14.reuse ;  /* 0x0000000e60607220 */ /* 0x080fe20000410000 */
[C---:B------:R-:W-:Y:S01]  /*5940*/  FADD.FTZ R9, -R4.reuse, R9 ;  /* 0x0000000904097221 */ /* 0x040fe20000010100 */
[----:B------:R-:W-:Y:S01]  /*5950*/  FMUL.FTZ R154, R4, UR20 ;  /* 0x00000014049a7c20 */ /* 0x000fe20008410000 */
[----:B------:R-:W-:Y:S01]  /*5960*/  MUFU.EX2 R157, R157 ;  /* 0x0000009d009d7308 */ /* 0x000fe20000000800 */
[----:B------:R-:W-:Y:S01]  /*5970*/  FMUL.FTZ R97, R97, R14 ;  /* 0x0000000e61617220 */ /* 0x000fe20000410000 */
[----:B------:R-:W-:Y:S01]  /*5980*/  FMUL.FTZ R9, R9, UR20 ;  /* 0x0000001409097c20 */ /* 0x000fe20008410000 */
        /* <DEDUP_REMOVED lines=10> */
[----:B------:R-:W-:Y:S02]  /*5a30*/  IMAD.U32 R153, RZ, RZ, UR21 ;  /* 0x00000015ff997e24 */ /* 0x000fe4000f8e00ff */
[--C-:B------:R-:W-:Y:S01]  /*5a40*/  FFMA.FTZ R159, R159, UR20, -R154.reuse ;  /* 0x000000149f9f7c23 */ /* 0x100fe2000801089a */
[----:B------:R-:W-:Y:S01]  /*5a50*/  FFMA.FTZ R206, R162, UR20, -R154 ;  /* 0x00000014a2ce7c23 */ /* 0x000fe2000801089a */
[----:B------:R-:W0:Y:S01]  /*5a60*/  MUFU.EX2 R10, R10 ;  /* 0x0000000a000a7308 */ /* 0x000e220000000800 */
[----:B------:R-:W-:Y:S01]  /*5a70*/  @!P1 PRMT R152, RZ, 0x654, R152 ;  /* 0x00000654ff989816 */ /* 0x000fe20000000098 */
[----:B------:R-:W-:Y:S02]  /*5a80*/  @!P3 IMAD R153, R153, 0x40, R16 ;  /* 0x000000409999b824 */ /* 0x000fe400078e0210 */
[--C-:B------:R-:W-:Y:S01]  /*5a90*/  FFMA.FTZ R163, R163, UR20, -R154.reuse ;  /* 0x00000014a3a37c23 */ /* 0x100fe2000801089a */
[--C-:B------:R-:W-:Y:S01]  /*5aa0*/  FFMA.FTZ R208, R166, UR20, -R154.reuse ;  /* 0x00000014a6d07c23 */ /* 0x100fe2000801089a */
[----:B------:R4:W-:Y:S01]  /*5ab0*/  @!P1 SYNCS.ARRIVE.TRANS64.RED.A1T0 RZ, [R152+URZ], RZ ;  /* 0x000000ff98ff99a7 */ /* 0x0009e2000810043f */
[--C-:B------:R-:W-:Y:S01]  /*5ac0*/  FFMA.FTZ R170, R170, UR20, -R154.reuse ;  /* 0x00000014aaaa7c23 */ /* 0x100fe2000801089a */
[----:B------:R-:W-:Y:S01]  /*5ad0*/  @!P3 LEA R153, R153, UR42, 0x2 ;  /* 0x0000002a9999bc11 */ /* 0x000fe2000f8e10ff */
[----:B------:R-:W2:Y:S01]  /*5ae0*/  MUFU.EX2 R11, R11 ;  /* 0x0000000b000b7308 */ /* 0x000ea20000000800 */
[--C-:B------:R-:W-:Y:S01]  /*5af0*/  FFMA.FTZ R171, R171, UR20, -R154.reuse ;  /* 0x00000014abab7c23 */ /* 0x100fe2000801089a */
[--C-:B------:R-:W-:Y:S01]  /*5b00*/  FFMA.FTZ R167, R167, UR20, -R154.reuse ;  /* 0x00000014a7a77c23 */ /* 0x100fe2000801089a */
[--C-:B------:R-:W-:Y:S01]  /*5b10*/  FFMA.FTZ R162, R174, UR20, -R154.reuse ;  /* 0x00000014aea27c23 */ /* 0x100fe2000801089a */
[----:B------:R-:W-:Y:S01]  /*5b20*/  @!P3 STS [R153+0x28800], R14 ;  /* 0x0288000e9900b388 */ /* 0x000fe20000000800 */
[----:B----4-:R-:W-:Y:S01]  /*5b30*/  FADD.FTZ R152, R20, R5 ;  /* 0x0000000514987221 */ /* 0x010fe20000010000 */
[----:B------:R-:W-:Y:S01]  /*5b40*/  FFMA.FTZ R175, R175, UR20, -R154 ;  /* 0x00000014afaf7c23 */ /* 0x000fe2000801089a */
[----:B------:R-:W-:Y:S01]  /*5b50*/  FMUL.FTZ R100, R100, R14 ;  /* 0x0000000e64647220 */ /* 0x000fe20000410000 */
[----:B------:R-:W3:Y:S01]  /*5b60*/  MUFU.EX2 R12, R12 ;  /* 0x0000000c000c7308 */ /* 0x000ee20000000800 */
[----:B0-----:R-:W-:Y:S01]  /*5b70*/  FFMA.FTZ R6, R9, R6, R10 ;  /* 0x0000000609067223 */ /* 0x001fe2000001000a */
[----:B------:R-:W-:Y:S01]  /*5b80*/  FADD.FTZ R152, R21, R152 ;  /* 0x0000009815987221 */ /* 0x000fe20000010000 */
[----:B------:R0:W-:Y:S01]  /*5b90*/  @!P3 STS [R153+0x28820], R9 ;  /* 0x028820099900b388 */ /* 0x0001e20000000800 */
[-C--:B------:R-:W-:Y:S01]  /*5ba0*/  FMUL.FTZ R101, R101, R14.reuse ;  /* 0x0000000e65657220 */ /* 0x080fe20000410000 */
[-C--:B------:R-:W-:Y:S01]  /*5bb0*/  FMUL.FTZ R104, R104, R14.reuse ;  /* 0x0000000e68687220 */ /* 0x080fe20000410000 */
[-C--:B------:R-:W-:Y:S01]  /*5bc0*/  FMUL.FTZ R105, R105, R14.reuse ;  /* 0x0000000e69697220 */ /* 0x080fe20000410000 */
[-C--:B------:R-:W-:Y:S01]  /*5bd0*/  FMUL.FTZ R108, R108, R14.reuse ;  /* 0x0000000e6c6c7220 */ /* 0x080fe20000410000 */
[----:B------:R-:W4:Y:S01]  /*5be0*/  MUFU.EX2 R13, R13 ;  /* 0x0000000d000d7308 */ /* 0x000f220000000800 */
[----:B--2---:R-:W-:Y:S01]  /*5bf0*/  FADD.FTZ R5, R11, R6 ;  /* 0x000000060b057221 */ /* 0x004fe20000010000 */
[-C--:B------:R-:W-:Y:S01]  /*5c00*/  FMUL.FTZ R109, R109, R14.reuse ;  /* 0x0000000e6d6d7220 */ /* 0x080fe20000410000 */
[-C--:B------:R-:W-:Y:S01]  /*5c10*/  FMUL.FTZ R112, R112, R14.reuse ;  /* 0x0000000e70707220 */ /* 0x080fe20000410000 */
[-C--:B------:R-:W-:Y:S01]  /*5c20*/  FMUL.FTZ R113, R113, R14.reuse ;  /* 0x0000000e71717220 */ /* 0x080fe20000410000 */
[----:B0-----:R-:W-:Y:S01]  /*5c30*/  FADD.FTZ R153, R177, R152 ;  /* 0x00000098b1997221 */ /* 0x001fe20000010000 */
[-C--:B------:R-:W-:Y:S01]  /*5c40*/  FMUL.FTZ R116, R116, R14.reuse ;  /* 0x0000000e74747220 */ /* 0x080fe20000410000 */
[-C--:B------:R-:W-:Y:S01]  /*5c50*/  FMUL.FTZ R117, R117, R14.reuse ;  /* 0x0000000e75757220 */ /* 0x080fe20000410000 */
[----:B------:R-:W0:Y:S01]  /*5c60*/  MUFU.EX2 R172, R172 ;  /* 0x000000ac00ac7308 */ /* 0x000e220000000800 */
[----:B---3--:R-:W-:Y:S01]  /*5c70*/  FADD.FTZ R6, R12, R5 ;  /* 0x000000050c067221 */ /* 0x008fe20000010000 */
[----:B------:R-:W-:Y:S01]  /*5c80*/  FADD.FTZ R152, R178, R153 ;  /* 0x00000099b2987221 */ /* 0x000fe20000010000 */
[-C--:B------:R-:W-:Y:S01]  /*5c90*/  FMUL.FTZ R120, R120, R14.reuse ;  /* 0x0000000e78787220 */ /* 0x080fe20000410000 */
[-C--:B------:R-:W-:Y:S01]  /*5ca0*/  FMUL.FTZ R121, R121, R14.reuse ;  /* 0x0000000e79797220 */ /* 0x080fe20000410000 */
[-C--:B------:R-:W-:Y:S01]  /*5cb0*/  FMUL.FTZ R124, R124, R14.reuse ;  /* 0x0000000e7c7c7220 */ /* 0x080fe20000410000 */
[----:B------:R-:W-:Y:S01]  /*5cc0*/  FADD.FTZ R153, R155, R152 ;  /* 0x000000989b997221 */ /* 0x000fe20000010000 */
[-C--:B------:R-:W-:Y:S01]  /*5cd0*/  FMUL.FTZ R125, R125, R14.reuse ;  /* 0x0000000e7d7d7220 */ /* 0x080fe20000410000 */
[----:B------:R-:W2:Y:S01]  /*5ce0*/  MUFU.EX2 R179, R179 ;  /* 0x000000b300b37308 */ /* 0x000ea20000000800 */
[----:B----4-:R-:W-:Y:S01]  /*5cf0*/  FADD.FTZ R5, R13, R6 ;  /* 0x000000060d057221 */ /* 0x010fe20000010000 */
[----:B------:R-:W-:Y:S01]  /*5d00*/  FADD.FTZ R152, R180, R153 ;  /* 0x00000099b4987221 */ /* 0x000fe20000010000 */
[-C--:B------:R-:W-:Y:S01]  /*5d10*/  FMUL.FTZ R128, R128, R14.reuse ;  /* 0x0000000e80807220 */ /* 0x080fe20000410000 */
[-C--:B------:R-:W-:Y:S01]  /*5d20*/  FMUL.FTZ R129, R129, R14.reuse ;  /* 0x0000000e81817220 */ /* 0x080fe20000410000 */
[-C--:B------:R-:W-:Y:S01]  /*5d30*/  FMUL.FTZ R132, R132, R14.reuse ;  /* 0x0000000e84847220 */ /* 0x080fe20000410000 */
[----:B------:R-:W-:Y:S01]  /*5d40*/  FADD.FTZ R153, R157, R152 ;  /* 0x000000989d997221 */ /* 0x000fe20000010000 */
        /* <DEDUP_REMOVED lines=12> */
[----:B------:R-:W-:Y:S01]  /*5e10*/  FMUL.FTZ R149, R149, R14 ;  /* 0x0000000e95957220 */ /* 0x000fe20000410000 */
[----:B------:R-:W-:Y:S01]  /*5e20*/  F2FP.F16.F32.PACK_AB R154, R21, R20 ;  /* 0x00000014159a723e */ /* 0x000fe200000000ff */
[----:B------:R-:W-:Y:S01]  /*5e30*/  FMUL.FTZ R26, R26, R9 ;  /* 0x000000091a1a7220 */ /* 0x000fe20000410000 */
[----:B------:R-:W-:Y:S01]  /*5e40*/  F2FP.F16.F32.PACK_AB R158, R180, R155 ;  /* 0x0000009bb49e723e */ /* 0x000fe200000000ff */
[-C--:B------:R-:W-:Y:S01]  /*5e50*/  FMUL.FTZ R27, R27, R9.reuse ;  /* 0x000000091b1b7220 */ /* 0x080fe20000410000 */
[----:B------:R-:W2:Y:S01]  /*5e60*/  MUFU.EX2 R206, R206 ;  /* 0x000000ce00ce7308 */ /* 0x000ea20000000800 */
[----:B---3--:R-:W-:Y:S01]  /*5e70*/  FADD.FTZ R5, R159, R6 ;  /* 0x000000069f057221 */ /* 0x008fe20000010000 */
[----:B------:R-:W-:Y:S01]  /*5e80*/  F2FP.F16.F32.PACK_AB R155, R13, R12 ;  /* 0x0000000c0d9b723e */ /* 0x000fe200000000ff */
[----:B------:R-:W-:Y:S01]  /*5e90*/  FMUL.FTZ R30, R30, R9 ;  /* 0x000000091e1e7220 */ /* 0x000fe20000410000 */
[----:B------:R-:W-:Y:S01]  /*5ea0*/  F2FP.F16.F32.PACK_AB R156, R178, R177 ;  /* 0x000000b1b29c723e */ /* 0x000fe200000000ff */
[-C--:B------:R-:W-:Y:S01]  /*5eb0*/  FMUL.FTZ R31, R31, R9.reuse ;  /* 0x000000091f1f7220 */ /* 0x080fe20000410000 */
[-C--:B------:R-:W-:Y:S01]  /*5ec0*/  FMUL.FTZ R34, R34, R9.reuse ;  /* 0x0000000922227220 */ /* 0x080fe20000410000 */
[----:B------:R-:W-:Y:S01]  /*5ed0*/  FMUL.FTZ R35, R35, R9 ;  /* 0x0000000923237220 */ /* 0x000fe20000410000 */
[----:B------:R-:W3:Y:S01]  /*5ee0*/  MUFU.EX2 R161, R161 ;  /* 0x000000a100a17308 */ /* 0x000ee20000000800 */
[C---:B0-----:R-:W-:Y:S01]  /*5ef0*/  FADD.FTZ R152, R160.reuse, R153 ;  /* 0x00000099a0987221 */ /* 0x041fe20000010000 */
[----:B------:R-:W-:Y:S01]  /*5f00*/  F2FP.F16.F32.PACK_AB R160, R160, R157 ;  /* 0x0000009da0a0723e */ /* 0x000fe200000000ff */
[-C--:B------:R-:W-:Y:S01]  /*5f10*/  FMUL.FTZ R38, R38, R9.reuse ;  /* 0x0000000926267220 */ /* 0x080fe20000410000 */
[----:B------:R-:W-:Y:S01]  /*5f20*/  F2FP.F16.F32.PACK_AB R157, R179, R172 ;  /* 0x000000acb39d723e */ /* 0x000fe200000000ff */
[-C--:B------:R-:W-:Y:S01]  /*5f30*/  FMUL.FTZ R39, R39, R9.reuse ;  /* 0x0000000927277220 */ /* 0x080fe20000410000 */
[-C--:B------:R-:W-:Y:S01]  /*5f40*/  FMUL.FTZ R42, R42, R9.reuse ;  /* 0x000000092a2a7220 */ /* 0x080fe20000410000 */
[----:B------:R-:W-:Y:S01]  /*5f50*/  FMUL.FTZ R43, R43, R9 ;  /* 0x000000092b2b7220 */ /* 0x000fe20000410000 */
[----:B------:R-:W0:Y:S01]  /*5f60*/  MUFU.EX2 R163, R163 ;  /* 0x000000a300a37308 */ /* 0x000e220000000800 */
[C---:B--2---:R-:W-:Y:S01]  /*5f70*/  FADD.FTZ R6, R206.reuse, R5 ;  /* 0x00000005ce067221 */ /* 0x044fe20000010000 */
[----:B------:R-:W-:Y:S01]  /*5f80*/  F2FP.F16.F32.PACK_AB R159, R206, R159 ;  /* 0x0000009fce9f723e */ /* 0x000fe200000000ff */
[-C--:B------:R-:W-:Y:S01]  /*5f90*/  FMUL.FTZ R46, R46, R9.reuse ;  /* 0x000000092e2e7220 */ /* 0x080fe20000410000 */
[-C--:B------:R-:W-:Y:S01]  /*5fa0*/  FMUL.FTZ R47, R47, R9.reuse ;  /* 0x000000092f2f7220 */ /* 0x080fe20000410000 */
[-C--:B------:R-:W-:Y:S01]  /*5fb0*/  FMUL.FTZ R50, R50, R9.reuse ;  /* 0x0000000932327220 */ /* 0x080fe20000410000 */
[-C--:B------:R-:W-:Y:S01]  /*5fc0*/  FMUL.FTZ R51, R51, R9.reuse ;  /* 0x0000000933337220 */ /* 0x080fe20000410000 */
[----:B------:R-:W-:Y:S01]  /*5fd0*/  FMUL.FTZ R54, R54, R9 ;  /* 0x0000000936367220 */ /* 0x000fe20000410000 */
[----:B------:R-:W2:Y:S01]  /*5fe0*/  MUFU.EX2 R164, R164 ;  /* 0x000000a400a47308 */ /* 0x000ea20000000800 */
[----:B---3--:R-:W-:Y:S01]  /*5ff0*/  FADD.FTZ R153, R161, R152 ;  /* 0x00000098a1997221 */ /* 0x008fe20000010000 */
[----:B------:R-:W-:Y:S01]  /*6000*/  F2FP.F16.F32.PACK_AB R152, R176, R15 ;  /* 0x0000000fb098723e */ /* 0x000fe200000000ff */
        /* <DEDUP_REMOVED lines=15> */
[----:B------:R-:W-:Y:S01]  /*6100*/  F2FP.F16.F32.PACK_AB R153, R11, R10 ;  /* 0x0000000a0b99723e */ /* 0x000fe200000000ff */
[----:B------:R-:W-:Y:S01]  /*6110*/  BAR.SYNC.DEFER_BLOCKING 0xf, 0x100 ;  /* 0x03c4000000007b1d */ /* 0x000fe20000010000 */
[-C--:B------:R-:W-:Y:S01]  /*6120*/  FMUL.FTZ R78, R78, R9.reuse ;  /* 0x000000094e4e7220 */ /* 0x080fe20000410000 */
[-C--:B------:R-:W-:Y:S01]  /*6130*/  FMUL.FTZ R79, R79, R9.reuse ;  /* 0x000000094f4f7220 */ /* 0x080fe20000410000 */
[-C--:B------:R-:W-:Y:S01]  /*6140*/  FMUL.FTZ R82, R82, R9.reuse ;  /* 0x0000000952527220 */ /* 0x080fe20000410000 */
[-C--:B------:R-:W-:Y:S01]  /*6150*/  FMUL.FTZ R83, R83, R9.reuse ;  /* 0x0000000953537220 */ /* 0x080fe20000410000 */
[-C--:B------:R-:W-:Y:S01]  /*6160*/  FMUL.FTZ R86, R86, R9.reuse ;  /* 0x0000000956567220 */ /* 0x080fe20000410000 */
[----:B------:R-:W2:Y:S01]  /*6170*/  MUFU.EX2 R170, R170 ;  /* 0x000000aa00aa7308 */ /* 0x000ea20000000800 */
        /* <DEDUP_REMOVED lines=17> */
[----:B------:R2:W-:Y:S01]  /*6290*/  STSM.16.M88.4 [R19+0x26800], R152 ;  /* 0x0268009813007844 */ /* 0x0005e20000000200 */
[-C--:B------:R-:W-:Y:S01]  /*62a0*/  FMUL.FTZ R111, R111, R9.reuse ;  /* 0x000000096f6f7220 */ /* 0x080fe20000410000 */
[-C--:B------:R-:W-:Y:S01]  /*62b0*/  FMUL.FTZ R114, R114, R9.reuse ;  /* 0x0000000972727220 */ /* 0x080fe20000410000 */
[-C--:B------:R-:W-:Y:S01]  /*62c0*/  FMUL.FTZ R115, R115, R9.reuse ;  /* 0x0000000973737220 */ /* 0x080fe20000410000 */
[----:B------:R2:W-:Y:S01]  /*62d0*/  STSM.16.M88.4 [R22], R156 ;  /* 0x0000009c16007844 */ /* 0x0005e20000000200 */
[-C--:B------:R-:W-:Y:S01]  /*62e0*/  FMUL.FTZ R118, R118, R9.reuse ;  /* 0x0000000976767220 */ /* 0x080fe20000410000 */
[----:B------:R-:W4:Y:S01]  /*62f0*/  MUFU.EX2 R171, R171 ;  /* 0x000000ab00ab7308 */ /* 0x000f220000000800 */
        /* <DEDUP_REMOVED lines=15> */
[----:B------:R0:W5:Y:S01]  /*63f0*/  MUFU.EX2 R167, R162 ;  /* 0x000000a200a77308 */ /* 0x0001620000000800 */
[----:B----4-:R-:W-:Y:S01]  /*6400*/  FADD.FTZ R15, R171, R6 ;  /* 0x00000006ab0f7221 */ /* 0x010fe20000010000 */
[-C--:B------:R-:W-:Y:S01]  /*6410*/  FMUL.FTZ R143, R143, R9.reuse ;  /* 0x000000098f8f7220 */ /* 0x080fe20000410000 */
[-C--:B------:R-:W-:Y:S01]  /*6420*/  FMUL.FTZ R146, R146, R9.reuse ;  /* 0x0000000992927220 */ /* 0x080fe20000410000 */
[-C--:B------:R-:W-:Y:S01]  /*6430*/  FMUL.FTZ R147, R147, R9.reuse ;  /* 0x0000000993937220 */ /* 0x080fe20000410000 */
[-C--:B------:R-:W-:Y:S01]  /*6440*/  FMUL.FTZ R150, R150, R9.reuse ;  /* 0x0000000996967220 */ /* 0x080fe20000410000 */
[----:B------:R-:W-:-:S02]  /*6450*/  FMUL.FTZ R151, R151, R9 ;  /* 0x0000000997977220 */ /* 0x000fc40000410000 */
[----:B------:R-:W4:Y:S01]  /*6460*/  MUFU.EX2 R169, R169 ;  /* 0x000000a900a97308 */ /* 0x000f220000000800 */
[----:B---3--:R-:W-:Y:S01]  /*6470*/  FADD.FTZ R6, R174, R15 ;  /* 0x0000000fae067221 */ /* 0x008fe20000010000 */
[----:B0-----:R-:W-:Y:S02]  /*6480*/  F2FP.F16.F32.PACK_AB R162, R164, R161 ;  /* 0x000000a1a4a2723e */ /* 0x001fe400000000ff */
[----:B------:R-:W-:Y:S02]  /*6490*/  F2FP.F16.F32.PACK_AB R161, R208, R163 ;  /* 0x000000a3d0a1723e */ /* 0x000fe400000000ff */
[----:B------:R-:W-:Y:S02]  /*64a0*/  F2FP.F16.F32.PACK_AB R164, R182, R165 ;  /* 0x000000a5b6a4723e */ /* 0x000fe400000000ff */
[----:B------:R-:W0:Y:S01]  /*64b0*/  MUFU.EX2 R168, R168 ;  /* 0x000000a800a87308 */ /* 0x000e220000000800 */
[----:B-----5:R-:W-:Y:S01]  /*64c0*/  FADD.FTZ R11, R167, R6 ;  /* 0x00000006a70b7221 */ /* 0x020fe20000010000 */
[----:B------:R-:W-:-:S02]  /*64d0*/  F2FP.F16.F32.PACK_AB R163, R181, R170 ;  /* 0x000000aab5a3723e */ /* 0x000fc400000000ff */
[----:B------:R-:W-:-:S03]  /*64e0*/  F2FP.F16.F32.PACK_AB R165, R174, R171 ;  /* 0x000000abaea5723e */ /* 0x000fc600000000ff */
[----:B------:R2:W-:Y:S01]  /*64f0*/  STSM.16.M88.4 [R184], R160 ;  /* 0x000000a0b8007844 */ /* 0x0005e20000000200 */
[----:B------:R-:W3:Y:S01]  /*6500*/  MUFU.EX2 R14, R175 ;  /* 0x000000af000e7308 */ /* 0x000ee20000000800 */
[----:B----4-:R-:W-:Y:S01]  /*6510*/  FADD.FTZ R5, R169, R20 ;  /* 0x00000014a9057221 */ /* 0x010fe20000010000 */
[----:B0-----:R-:W-:-:S03]  /*6520*/  F2FP.F16.F32.PACK_AB R166, R168, R169 ;  /* 0x000000a9a8a6723e */ /* 0x001fc600000000ff */
[----:B------:R-:W-:Y:S01]  /*6530*/  FADD.FTZ R5, R168, R5 ;  /* 0x00000005a8057221 */ /* 0x000fe20000010000 */
[C---:B---3--:R-:W-:Y:S01]  /*6540*/  F2FP.F16.F32.PACK_AB R167, R14.reuse, R167 ;  /* 0x000000a70ea7723e */ /* 0x048fe200000000ff */
[----:B------:R-:W-:-:S04]  /*6550*/  FADD.FTZ R6, R14, R11 ;  /* 0x0000000b0e067221 */ /* 0x000fc80000010000 */
[----:B------:R2:W-:Y:S01]  /*6560*/  STSM.16.M88.4 [R23], R164 ;  /* 0x000000a417007844 */ /* 0x0005e20000000200 */
[----:B------:R-:W-:Y:S05]  /*6570*/  @!P0 BRA `(.L_x_416) ;  /* 0x0000000000048947 */ /* 0x000fea0003800000 */
[----:B------:R-:W-:Y:S01]  /*6580*/  BPT.TRAP 0x1 ;  /* 0x000000040000795c */ /* 0x000fe20000300000 */
.L_x_416:
[----:B------:R0:W3:Y:S01]  /*6590*/  SYNCS.PHASECHK.TRANS64.TRYWAIT P3, [UR23+0x28c50], R8 ;  /* 0x028c5008ff0075a7 */ /* 0x0000e20008060157 */
[----:B------:R-:W-:Y:S05]  /*65a0*/  @!P0 BRA `(.L_x_417) ;  /* 0x0000000000048947 */ /* 0x000fea0003800000 */
[----:B------:R-:W-:Y:S01]  /*65b0*/  BPT.TRAP 0x1 ;  /* 0x000000040000795c */ /* 0x000fe20000300000 */
.L_x_417:
[----:B---3--:R-:W-:Y:S05]  /*65c0*/  @P3 BRA `(.L_x_418) ;  /* 0x0000000000083947 */ /* 0x008fea0003800000 */
[----:B------:R-:W3:Y:S02]  /*65d0*/  SYNCS.PHASECHK.TRANS64.TRYWAIT P3, [UR23+0x28c50], R8 ;  /* 0x028c5008ff0075a7 */ /* 0x000ee40008060157 */
[----:B---3--:R-:W-:Y:S05]  /*65e0*/  @!P3 BRA `(.L_x_419) ;  /* 0x000000ac0000b947 */ /* 0x008fea0003800000 */
.L_x_418:
[----:B------:R-:W-:Y:S01]  /*65f0*/  ULEA UR10, UR39, UR49, 0xc ;  /* 0x00000031270a7291 */ /* 0x000fe2000f8e603f */
[----:B------:R-:W-:Y:S01]  /*6600*/  WARPGROUP.ARRIVE ;  /* 0x00000000000079c5 */ /* 0x000fe20000000000 */
[----:B------:R-:W-:Y:S01]  /*6610*/  UMOV UR7, 0x40000040 ;  /* 0x4000004000077882 */ /* 0x000fe20000000000 */
[----:B---3--:R-:W-:Y:S01]  /*6620*/  @!P1 VIADD R173, R173, 0x28c60 ;  /* 0x00028c60adad9836 */ /* 0x008fe20000000000 */
        /* <DEDUP_REMOVED lines=30> */
[----:B---3--:R-:W3:Y:S02]  /*6810*/  FENCE.VIEW.ASYNC.S ;  /* 0x00000000000073c6 */ /* 0x008ee40000000000 */
[----:B---3--:R-:W-:Y:S01]  /*6820*/  NOP ;  /* 0x0000000000007918 */ /* 0x008fe20000000000 */
[----:B------:R-:W-:Y:S06]  /*6830*/  BAR.ARV 0xe, 0x100 ;  /* 0x0384000000007b1d */ /* 0x000fec0000002000 */
[----:B------:R3:W-:Y:S01]  /*6840*/  @!P1 SYNCS.ARRIVE.TRANS64.RED.A1T0 RZ, [R173+URZ], RZ ;  /* 0x000000ffadff99a7 */ /* 0x0007e2000810043f */
[----:B------:R-:W-:Y:S05]  /*6850*/  @P2 BRA `(.L_x_420) ;  /* 0xffffffe000d42947 */ /* 0x000fea000383ffff */
.L_x_411:
[----:B------:R-:W4:Y:S01]  /*6860*/  SHFL.BFLY PT, R0, R5, 0x2, 0x1f ;  /* 0x0c401f0005007f89 */ /* 0x000f2200000e0000 */
[----:B------:R-:W-:Y:S01]  /*6870*/  IMAD.MOV R10, RZ, RZ, -R18 ;  /* 0x000000ffff0a7224 */ /* 0x000fe200078e0a12 */
[----:B------:R-:W-:Y:S01]  /*6880*/  UIADD3 UR37, UR37, 0x1, URZ ;  /* 0x0000000125257890 */ /* 0x000fe2000fffe03f */
[----:B------:R-:W-:Y:S01]  /*6890*/  IMAD.U32 R13, RZ, RZ, UR39 ;  /* 0x00000027ff0d7e24 */ /* 0x000fe2000f8e00ff */
[----:B------:R-:W5:Y:S01]  /*68a0*/  SHFL.BFLY PT, R9, R6, 0x2, 0x1f ;  /* 0x0c401f0006097f89 */ /* 0x000f6200000e0000 */
[----:B------:R-:W-:Y:S01]  /*68b0*/  UIADD3 UR39, UR39, 0x1, URZ ;  /* 0x0000000127277890 */ /* 0x000fe2000fffe03f */
[----:B------:R-:W-:Y:S08]  /*68c0*/  BAR.ARV 0x8, 0x100 ;  /* 0x0204000000007b1d */ /* 0x000ff00000002000 */
[----:B------:R-:W-:Y:S01]  /*68d0*/  BAR.SYNC.DEFER_BLOCKING 0xf, 0x100 ;  /* 0x03c4000000007b1d */ /* 0x000fe20000010000 */
[----:B------:R-:W-:Y:S01]  /*68e0*/  ISETP.NE.AND P0, PT, R17, R10, PT ;  /* 0x0000000a1100720c */ /* 0x000fe20003f05270 */
[----:B------:R-:W-:Y:S01]  /*68f0*/  UISETP.NE.AND UP0, UPT, UR39, 0x2, UPT ;  /* 0x000000022700788c */ /* 0x000fe2000bf05270 */
[----:B------:R-:W-:-:S03]  /*6900*/  IMAD.MOV.U32 R20, RZ, RZ, -0x800000 ;  /* 0xff800000ff147424 */ /* 0x000fc600078e00ff */
[----:B------:R-:W-:Y:S01]  /*6910*/  USEL UR4, URZ, 0x1, UP0 ;  /* 0x000000013f047887 */ /* 0x000fe20008000000 */
[----:B----4-:R-:W-:Y:S01]  /*6920*/  FADD.FTZ R0, R0, R5 ;  /* 0x0000000500007221 */ /* 0x010fe20000010000 */
[----:B------:R-:W-:Y:S01]  /*6930*/  IMAD.MOV.U32 R5, RZ, RZ, RZ ;  /* 0x000000ffff057224 */ /* 0x000fe200078e00ff */
[----:B------:R-:W-:Y:S01]  /*6940*/  USEL UR39, UR39, URZ, UP0 ;  /* 0x0000003f27277287 */ /* 0x000fe20008000000 */
[----:B-----5:R-:W-:Y:S02]  /*6950*/  FADD.FTZ R9, R9, R6 ;  /* 0x0000000609097221 */ /* 0x020fe40000010000 */
[----:B-1----:R-:W1:Y:S01]  /*6960*/  SHFL.BFLY PT, R7, R0, 0x1, 0x1f ;  /* 0x0c201f0000077f89 */ /* 0x002e6200000e0000 */
[----:B------:R-:W-:-:S03]  /*6970*/  ULOP3.LUT UR38, UR38, UR4, URZ, 0x3c, !UPT ;  /* 0x0000000426267292 */ /* 0x000fc6000f8e3c3f */
[----:B0-----:R-:W0:Y:S01]  /*6980*/  SHFL.BFLY PT, R8, R9, 0x1, 0x1f ;  /* 0x0c201f0009087f89 */ /* 0x001e2200000e0000 */
[----:B-1----:R-:W-:Y:S01]  /*6990*/  FADD.FTZ R11, R0, R7 ;  /* 0x00000007000b7221 */ /* 0x002fe20000010000 */
[----:B------:R-:W-:Y:S02]  /*69a0*/  IMAD.MOV.U32 R7, RZ, RZ, RZ ;  /* 0x000000ffff077224 */ /* 0x000fe400078e00ff */
[----:B------:R-:W-:Y:S02]  /*69b0*/  @!P0 IMAD R0, R13, 0x40, R16 ;  /* 0x000000400d008824 */ /* 0x000fe400078e0210 */
[----:B0-----:R-:W-:Y:S01]  /*69c0*/  FADD.FTZ R15, R9, R8 ;  /* 0x00000008090f7221 */ /* 0x001fe20000010000 */
[----:B------:R-:W-:Y:S01]  /*69d0*/  FSETP.NE.FTZ.AND P1, PT, R11, RZ, PT ;  /* 0x000000ff0b00720b */ /* 0x000fe20003f35000 */
[----:B------:R-:W-:Y:S01]  /*69e0*/  IMAD.U32 R9, RZ, RZ, UR20 ;  /* 0x00000014ff097e24 */ /* 0x000fe2000f8e00ff */
[----:B------:R-:W-:Y:S01]  /*69f0*/  @!P0 LEA R6, R0, UR42, 0x2 ;  /* 0x0000002a00068c11 */ /* 0x000fe2000f8e10ff */
[----:B------:R-:W-:Y:S01]  /*6a00*/  IMAD.MOV.U32 R0, RZ, RZ, -0x800000 ;  /* 0xff800000ff007424 */ /* 0x000fe200078e00ff */
[----:B------:R-:W-:-:S09]  /*6a10*/  FSETP.NE.FTZ.AND P2, PT, R15, RZ, PT ;  /* 0x000000ff0f00720b */ /* 0x000fd20003f55000 */
[----:B------:R-:W3:Y:S08]  /*6a20*/  @P1 MUFU.RCP R7, R11 ;  /* 0x0000000b00071308 */ /* 0x000ef00000001000 */
[----:B------:R-:W0:Y:S01]  /*6a30*/  @P2 MUFU.RCP R5, R15 ;  /* 0x0000000f00052308 */ /* 0x000e220000001000 */
[-C--:B---3--:R-:W-:Y:S01]  /*6a40*/  FMUL.FTZ R173, R24, R7.reuse ;  /* 0x0000000718ad7220 */ /* 0x088fe20000410000 */
[-C--:B------:R-:W-:Y:S01]  /*6a50*/  FMUL.FTZ R8, R25, R7.reuse ;  /* 0x0000000719087220 */ /* 0x080fe20000410000 */
[----:B------:R-:W-:Y:S05]  /*6a60*/  @!P0 STS [R6+0x28800], R7 ;  /* 0x0288000706008388 */ /* 0x000fea0000000800 */
[----:B------:R-:W1:Y:S01]  /*6a70*/  @P1 MUFU.LG2 R24, R11 ;  /* 0x0000000b00181308 */ /* 0x000e620000000c00 */
[----:B------:R-:W-:Y:S01]  /*6a80*/  FMUL.FTZ R172, R28, R7 ;  /* 0x000000071cac7220 */ /* 0x000fe20000410000 */
[----:B------:R-:W-:-:S02]  /*6a90*/  IMAD.U32 R28, RZ, RZ, UR20 ;  /* 0x00000014ff1c7e24 */ /* 0x000fc4000f8e00ff */
[-C--:B------:R-:W-:Y:S01]  /*6aa0*/  FMUL.FTZ R10, R29, R7.reuse ;  /* 0x000000071d0a7220 */ /* 0x080fe20000410000 */
[-C--:B--2---:R-:W-:Y:S01]  /*6ab0*/  FMUL.FTZ R165, R32, R7.reuse ;  /* 0x0000000720a57220 */ /* 0x084fe20000410000 */
[----:B0-----:R0:W-:Y:S01]  /*6ac0*/  @!P0 STS [R6+0x28820], R5 ;  /* 0x0288200506008388 */ /* 0x0011e20000000800 */
[-C--:B------:R-:W-:Y:S01]  /*6ad0*/  FMUL.FTZ R160, R33, R7.reuse ;  /* 0x0000000721a07220 */ /* 0x080fe20000410000 */
[-C--:B------:R-:W-:Y:S01]  /*6ae0*/  FMUL.FTZ R162, R36, R7.reuse ;  /* 0x0000000724a27220 */ /* 0x080fe20000410000 */
[----:B------:R-:W2:Y:S01]  /*6af0*/  @P2 MUFU.LG2 R25, R15 ;  /* 0x0000000f00192308 */ /* 0x000ea20000000c00 */
        /* <DEDUP_REMOVED lines=57> */
[----:B0-----:R-:W-:Y:S01]  /*6e90*/  @P1 FMUL.FTZ R6, R9, 0.69314718246459960938 ;  /* 0x3f31721809061820 */ /* 0x001fe20000410000 */
[----:B------:R-:W-:Y:S01]  /*6ea0*/  @P2 FMUL.FTZ R28, R28, 0.69314718246459960938 ;  /* 0x3f3172181c1c2820 */ /* 0x000fe20000410000 */
[----:B-1----:R-:W-:Y:S01]  /*6eb0*/  @P1 FMUL.FTZ R7, R24, 0.69314718246459960938 ;  /* 0x3f31721818071820 */ /* 0x002fe20000410000 */
[----:B--2---:R-:W-:Y:S01]  /*6ec0*/  @P2 FMUL.FTZ R25, R25, 0.69314718246459960938 ;  /* 0x3f31721819192820 */ /* 0x004fe20000410000 */
[-C--:B------:R-:W-:Y:S01]  /*6ed0*/  FMUL.FTZ R9, R26, R5.reuse ;  /* 0x000000051a097220 */ /* 0x080fe20000410000 */
[-C--:B------:R-:W-:Y:S01]  /*6ee0*/  FMUL.FTZ R11, R30, R5.reuse ;  /* 0x000000051e0b7220 */ /* 0x080fe20000410000 */
[-C--:B------:R-:W-:Y:S01]  /*6ef0*/  FMUL.FTZ R13, R42, R5.reuse ;  /* 0x000000052a0d7220 */ /* 0x080fe20000410000 */
[-C--:B------:R-:W-:Y:S01]  /*6f00*/  FMUL.FTZ R15, R46, R5.reuse ;  /* 0x000000052e0f7220 */ /* 0x080fe20000410000 */
[----:B------:R-:W-:Y:S01]  /*6f10*/  PLOP3.LUT P0, PT, PT, PT, PT, 0x8, 0x0 ;  /* 0x000000000000781c */ /* 0x000fe20003f0e170 */
        /* <DEDUP_REMOVED lines=63> */
.L_x_392:
[----:B------:R-:W0:Y:S08]  /*7310*/  S2UR UR4, SR_CgaCtaId ;  /* 0x00000000000479c3 */ /* 0x000e300000008800 */
[----:B------:R-:W-:Y:S06]  /*7320*/  BAR.SYNC.DEFER_BLOCKING 0x5, 0x180 ;  /* 0x0146000000007b1d */ /* 0x000fec0000010000 */
[----:B------:R-:W-:Y:S01]  /*7330*/  UMOV UR42, 0x400 ;  /* 0x00000400002a7882 */ /* 0x000fe20000000000 */
[----:B------:R-:W-:Y:S01]  /*7340*/  BSSY B0, `(.L_x_421) ;  /* 0x00002f8000007945 */ /* 0x000fe20003800000 */
[----:B0-----:R-:W-:-:S09]  /*7350*/  ULEA UR42, UR4, UR42, 0x18 ;  /* 0x0000002a042a7291 */ /* 0x001fd2000f8ec03f */
[----:B------:R-:W0:Y:S02]  /*7360*/  LDS.128 R4, [UR42+0x28cd0] ;  /* 0x028cd02aff047984 */ /* 0x000e240008000c00 */
[----:B0-----:R-:W-:Y:S02]  /*7370*/  R2UR UR5, R5 ;  /* 0x00000000050572ca */ /* 0x001fe400000e0000 */
[----:B------:R-:W-:Y:S01]  /*7380*/  R2UR UR6, R6 ;  /* 0x00000000060672ca */ /* 0x000fe200000e0000 */
[----:B------:R-:W-:Y:S06]  /*7390*/  BAR.ARV 0x4, 0x180 ;  /* 0x0106000000007b1d */ /* 0x000fec0000002000 */
[----:B------:R-:W-:Y:S08]  /*73a0*/  @P0 BRA `(.L_x_422) ;  /* 0x0000002000380947 */ /* 0x000ff00003800000 */
[----:B------:R-:W0:Y:S08]  /*73b0*/  S2UR UR4, SR_SWINHI ;  /* 0x00000000000479c3 */ /* 0x000e300000002f00 */
[----:B------:R-:W-:Y:S01]  /*73c0*/  BAR.SYNC.DEFER_BLOCKING 0x1, 0x100 ;  /* 0x0044000000007b1d */ /* 0x000fe20000010000 */
[----:B------:R-:W-:Y:S01]  /*73d0*/  F2FP.F16.F32.PACK_AB R8, R8, R173 ;  /* 0x000000ad0808723e */ /* 0x000fe200000000ff */
[----:B------:R-:W-:Y:S01]  /*73e0*/  USHF.L.U32 UR10, UR43, 0x2, URZ ;  /* 0x000000022b0a7899 */ /* 0x000fe2000800063f */
[----:B------:R-:W-:Y:S01]  /*73f0*/  F2FP.F16.F32.PACK_AB R9, R27, R9 ;  /* 0x000000091b09723e */ /* 0x000fe200000000ff */
[----:B------:R-:W-:Y:S01]  /*7400*/  USHF.L.U64.HI UR11, UR43, 0x2, UR44 ;  /* 0x000000022b0b7899 */ /* 0x000fe2000801022c */
[----:B------:R-:W-:-:S02]  /*7410*/  F2FP.F16.F32.PACK_AB R10, R10, R172 ;  /* 0x000000ac0a0a723e */ /* 0x000fc400000000ff */
[----:B------:R-:W-:Y:S02]  /*7420*/  F2FP.F16.F32.PACK_AB R11, R31, R11 ;  /* 0x0000000b1f0b723e */ /* 0x000fe400000000ff */
[----:B------:R-:W-:Y:S02]  /*7430*/  F2FP.F16.F32.PACK_AB R48, R49, R48 ;  /* 0x000000303130723e */ /* 0x000fe400000000ff */
[----:B------:R-:W-:Y:S02]  /*7440*/  F2FP.F16.F32.PACK_AB R12, R12, R158 ;  /* 0x0000009e0c0c723e */ /* 0x000fe400000000ff */
[----:B------:R-:W-:Y:S02]  /*7450*/  F2FP.F16.F32.PACK_AB R13, R43, R13 ;  /* 0x0000000d2b0d723e */ /* 0x000fe400000000ff */
[----:B------:R-:W-:Y:S02]  /*7460*/  F2FP.F16.F32.PACK_AB R14, R45, R14 ;  /* 0x0000000e2d0e723e */ /* 0x000fe400000000ff */
[----:B------:R-:W-:-:S02]  /*7470*/  F2FP.F16.F32.PACK_AB R15, R47, R15 ;  /* 0x0000000f2f0f723e */ /* 0x000fc400000000ff */
[----:B------:R-:W-:Y:S02]  /*7480*/  F2FP.F16.F32.PACK_AB R49, R51, R50 ;  /* 0x000000323331723e */ /* 0x000fe400000000ff */
[----:B------:R-:W-:Y:S01]  /*7490*/  F2FP.F16.F32.PACK_AB R56, R57, R56 ;  /* 0x000000383938723e */ /* 0x000fe200000000ff */
[----:B------:R-:W-:Y:S01]  /*74a0*/  UMOV UR8, UR42 ;  /* 0x0000002a00087c82 */ /* 0x000fe20008000000 */
[----:B0-----:R-:W-:Y:S01]  /*74b0*/  UMOV UR9, UR4 ;  /* 0x0000000400097c82 */ /* 0x001fe20008000000 */
[----:B------:R-:W-:Y:S01]  /*74c0*/  F2FP.F16.F32.PACK_AB R50, R53, R52 ;  /* 0x000000343532723e */ /* 0x000fe200000000ff */
[----:B------:R-:W-:Y:S01]  /*74d0*/  IMAD.U32 R174, RZ, RZ, UR8 ;  /* 0x00000008ffae7e24 */ /* 0x000fe2000f8e00ff */
[----:B------:R-:W-:Y:S01]  /*74e0*/  F2FP.F16.F32.PACK_AB R51, R55, R54 ;  /* 0x000000363733723e */ /* 0x000fe200000000ff */
[----:B------:R-:W-:Y:S01]  /*74f0*/  IMAD.U32 R175, RZ, RZ, UR9 ;  /* 0x00000009ffaf7e24 */ /* 0x000fe2000f8e00ff */
[----:B------:R-:W-:Y:S01]  /*7500*/  F2FP.F16.F32.PACK_AB R57, R59, R58 ;  /* 0x0000003a3b39723e */ /* 0x000fe200000000ff */
[----:B------:R-:W-:Y:S01]  /*7510*/  ULDC.64 UR8, c[0x0][0xc00] ;  /* 0x0003000000087ab9 */ /* 0x000fe20000000a00 */
[----:B------:R-:W-:Y:S01]  /*7520*/  F2FP.F16.F32.PACK_AB R64, R65, R64 ;  /* 0x000000404140723e */ /* 0x000fe200000000ff */
[----:B------:R-:W-:Y:S01]  /*7530*/  IMAD.WIDE R126, R196, 0x2, R174 ;  /* 0x00000002c47e7825 */ /* 0x000fe200078e02ae */
[----:B------:R-:W-:Y:S01]  /*7540*/  F2FP.F16.F32.PACK_AB R58, R61, R60 ;  /* 0x0000003c3d3a723e */ /* 0x000fe200000000ff */
[----:B------:R-:W-:Y:S01]  /*7550*/  UISETP.NE.U32.AND UP0, UPT, UR8, URZ, UPT ;  /* 0x0000003f0800728c */ /* 0x000fe2000bf05070 */
[----:B------:R-:W-:Y:S01]  /*7560*/  F2FP.F16.F32.PACK_AB R59, R63, R62 ;  /* 0x0000003e3f3b723e */ /* 0x000fe200000000ff */
[----:B------:R-:W-:Y:S01]  /*7570*/  UIADD3 UR4, UP1, UR10, UR8, URZ ;  /* 0x000000080a047290 */ /* 0x000fe2000ff3e03f */
[C---:B------:R-:W-:Y:S01]  /*7580*/  IADD3 R177, P1, R126.reuse, 0x20, RZ ;  /* 0x000000207eb17810 */ /* 0x040fe20007f3e0ff */
[----:B------:R-:W-:Y:S01]  /*7590*/  UISETP.NE.AND.EX UP0, UPT, UR9, URZ, UPT, UP0 ;  /* 0x0000003f0900728c */ /* 0x000fe2000bf05300 */
[C---:B------:R-:W-:Y:S01]  /*75a0*/  LOP3.LUT R5, R126.reuse, 0x380, RZ, 0xc0, !PT ;  /* 0x000003807e057812 */ /* 0x040fe200078ec0ff */
[----:B------:R-:W-:Y:S01]  /*75b0*/  UIADD3.X UR7, UR11, UR9, URZ, UP1, !UPT ;  /* 0x000000090b077290 */ /* 0x000fe20008ffe43f */
[C---:B------:R-:W-:Y:S01]  /*75c0*/  IADD3 R179, P0, R126.reuse, 0x40, RZ ;  /* 0x000000407eb37810 */ /* 0x040fe20007f1e0ff */
[--C-:B------:R-:W-:Y:S01]  /*75d0*/  IMAD.X R25, RZ, RZ, R127.reuse, P1 ;  /* 0x000000ffff197224 */ /* 0x100fe200008e067f */
[C---:B------:R-:W-:Y:S01]  /*75e0*/  IADD3 R181, P4, R126.reuse, 0x60, RZ ;  /* 0x000000607eb57810 */ /* 0x040fe20007f9e0ff */
[----:B------:R-:W-:Y:S01]  /*75f0*/  ULDC.64 UR8, c[0x0][0xc08] ;  /* 0x0003020000087ab9 */ /* 0x000fe20000000a00 */
[C---:B------:R-:W-:Y:S01]  /*7600*/  IADD3 R183, P3, R126.reuse, 0x2000, RZ ;  /* 0x000020007eb77810 */ /* 0x040fe20007f7e0ff */
[--C-:B------:R-:W-:Y:S01]  /*7610*/  IMAD.X R29, RZ, RZ, R127.reuse, P0 ;  /* 0x000000ffff1d7224 */ /* 0x100fe200000e067f */
[C---:B------:R-:W-:Y:S01]  /*7620*/  IADD3 R205, P6, R126.reuse, 0x2020, RZ ;  /* 0x000020207ecd7810 */ /* 0x040fe20007fde0ff */
[--C-:B------:R-:W-:Y:S01]  /*7630*/  IMAD.X R33, RZ, RZ, R127.reuse, P4 ;  /* 0x000000ffff217224 */ /* 0x100fe200020e067f */
[C---:B------:R-:W-:Y:S01]  /*7640*/  IADD3 R207, P5, R126.reuse, 0x2040, RZ ;  /* 0x000020407ecf7810 */ /* 0x040fe20007fbe0ff */
[--C-:B------:R-:W-:Y:S01]  /*7650*/  IMAD.X R37, RZ, RZ, R127.reuse, P3 ;  /* 0x000000ffff257224 */ /* 0x100fe200018e067f */
[C---:B------:R-:W-:Y:S01]  /*7660*/  IADD3 R209, P2, R126.reuse, 0x2060, RZ ;  /* 0x000020607ed17810 */ /* 0x040fe20007f5e0ff */
[--C-:B------:R-:W-:Y:S01]  /*7670*/  IMAD.X R41, RZ, RZ, R127.reuse, P6 ;  /* 0x000000ffff297224 */ /* 0x100fe200030e067f */
[----:B------:R-:W-:Y:S01]  /*7680*/  IADD3 R211, P1, R126, 0x4000, RZ ;  /* 0x000040007ed37810 */ /* 0x000fe20007f3e0ff */
[--C-:B------:R-:W-:Y:S01]  /*7690*/  IMAD.X R91, RZ, RZ, R127.reuse, P5 ;  /* 0x000000ffff5b7224 */ /* 0x100fe200028e067f */
[----:B------:R-:W-:Y:S01]  /*76a0*/  SHF.R.U64 R5, R5, 0x3, RZ ;  /* 0x0000000305057819 */ /* 0x000fe200000012ff */
[--C-:B------:R-:W-:Y:S01]  /*76b0*/  IMAD.X R95, RZ, RZ, R127.reuse, P2 ;  /* 0x000000ffff5f7224 */ /* 0x100fe200010e067f */
[----:B------:R-:W-:Y:S01]  /*76c0*/  LOP3.LUT R24, R177, 0x380, RZ, 0xc0, !PT ;  /* 0x00000380b1187812 */ /* 0x000fe200078ec0ff */
[----:B------:R-:W-:Y:S01]  /*76d0*/  IMAD.X R99, RZ, RZ, R127, P1 ;  /* 0x000000ffff637224 */ /* 0x000fe200008e067f */
[----:B------:R-:W-:-:S02]  /*76e0*/  LOP3.LUT R28, R179, 0x380, RZ, 0xc0, !PT ;  /* 0x00000380b31c7812 */ /* 0x000fc400078ec0ff */
[----:B------:R-:W-:Y:S02]  /*76f0*/  LOP3.LUT R36, R183, 0x380, RZ, 0xc0, !PT ;  /* 0x00000380b7247812 */ /* 0x000fe400078ec0ff */
[C---:B------:R-:W-:Y:S02]  /*7700*/  IADD3 R102, P0, R126.reuse, 0x4020, RZ ;  /* 0x000040207e667810 */ /* 0x040fe40007f1e0ff */
[C---:B------:R-:W-:Y:S02]  /*7710*/  IADD3 R106, P4, R126.reuse, 0x4040, RZ ;  /* 0x000040407e6a7810 */ /* 0x040fe40007f9e0ff */
        /* <DEDUP_REMOVED lines=10> */
[----:B------:R-:W-:Y:S01]  /*77c0*/  LOP3.LUT R32, R181, 0x380, RZ, 0xc0, !PT ;  /* 0x00000380b5207812 */ /* 0x000fe200078ec0ff */
[--C-:B------:R-:W-:Y:S01]  /*77d0*/  IMAD.X R123, RZ, RZ, R127.reuse, P2 ;  /* 0x000000ffff7b7224 */ /* 0x100fe200010e067f */
[----:B------:R-:W-:Y:S01]  /*77e0*/  LOP3.LUT R126, R5, R126, RZ, 0x3c, !PT ;  /* 0x0000007e057e7212 */ /* 0x000fe200078e3cff */
[----:B------:R-:W-:Y:S01]  /*77f0*/  IMAD.X R5, RZ, RZ, R127, P1 ;  /* 0x000000ffff057224 */ /* 0x000fe200008e067f */
[----:B------:R-:W-:-:S02]  /*7800*/  SHF.R.U64 R24, R24, 0x3, RZ ;  /* 0x0000000318187819 */ /* 0x000fc400000012ff */
[----:B------:R-:W-:Y:S02]  /*7810*/  SHF.R.U64 R28, R28, 0x3, RZ ;  /* 0x000000031c1c7819 */ /* 0x000fe400000012ff */
[----:B------:R-:W-:Y:S02]  /*7820*/  SHF.R.U64 R36, R36, 0x3, RZ ;  /* 0x0000000324247819 */ /* 0x000fe400000012ff */
[----:B------:R-:W-:Y:S02]  /*7830*/  LOP3.LUT R40, R205, 0x380, RZ, 0xc0, !PT ;  /* 0x00000380cd287812 */ /* 0x000fe400078ec0ff */
[----:B------:R-:W-:Y:S02]  /*7840*/  SHF.R.U64 R32, R32, 0x3, RZ ;  /* 0x0000000320207819 */ /* 0x000fe400000012ff */
[----:B------:R-:W-:Y:S02]  /*7850*/  LOP3.LUT R90, R207, 0x380, RZ, 0xc0, !PT ;  /* 0x00000380cf5a7812 */ /* 0x000fe400078ec0ff */
[----:B------:R-:W-:-:S02]  /*7860*/  LOP3.LUT R94, R209, 0x380, RZ, 0xc0, !PT ;  /* 0x00000380d15e7812 */ /* 0x000fc400078ec0ff */
[----:B------:R-:W-:Y:S02]  /*7870*/  MOV R126, R126 ;  /* 0x0000007e007e7202 */ /* 0x000fe40000000f00 */
[----:B------:R-:W-:Y:S02]  /*7880*/  LOP3.LUT R24, R24, R177, RZ, 0x3c, !PT ;  /* 0x000000b118187212 */ /* 0x000fe400078e3cff */
[----:B------:R-:W-:Y:S01]  /*7890*/  LOP3.LUT R98, R211, 0x380, RZ, 0xc0, !PT ;  /* 0x00000380d3627812 */ /* 0x000fe200078ec0ff */
[----:B------:R0:W-:Y:S01]  /*78a0*/  STSM.16.M88.4 [R126], R8 ;  /* 0x000000087e007844 */ /* 0x0001e20000000200 */
[----:B------:R-:W-:Y:S02]  /*78b0*/  LOP3.LUT R28, R28, R179, RZ, 0x3c, !PT ;  /* 0x000000b31c1c7212 */ /* 0x000fe400078e3cff */
[----:B------:R-:W-:Y:S02]  /*78c0*/  LOP3.LUT R36, R36, R183, RZ, 0x3c, !PT ;  /* 0x000000b724247212 */ /* 0x000fe400078e3cff */
[----:B------:R-:W-:-:S02]  /*78d0*/  SHF.R.U64 R40, R40, 0x3, RZ ;  /* 0x0000000328287819 */ /* 0x000fc400000012ff */
[----:B------:R-:W-:Y:S02]  /*78e0*/  LOP3.LUT R177, R102, 0x380, RZ, 0xc0, !PT ;  /* 0x0000038066b17812 */ /* 0x000fe400078ec0ff */
[----:B------:R-:W-:Y:S02]  /*78f0*/  LOP3.LUT R27, R6, 0x380, RZ, 0xc0, !PT ;  /* 0x00000380061b7812 */ /* 0x000fe400078ec0ff */
[----:B------:R-:W-:Y:S02]  /*7900*/  LOP3.LUT R32, R32, R181, RZ, 0x3c, !PT ;  /* 0x000000b520207212 */ /* 0x000fe400078e3cff */
[----:B------:R-:W-:Y:S02]  /*7910*/  SHF.R.U64 R90, R90, 0x3, RZ ;  /* 0x000000035a5a7819 */ /* 0x000fe400000012ff */
[----:B------:R-:W-:Y:S02]  /*7920*/  LOP3.LUT R179, R106, 0x380, RZ, 0xc0, !PT ;  /* 0x000003806ab37812 */ /* 0x000fe400078ec0ff */
[----:B------:R-:W-:-:S02]  /*7930*/  LOP3.LUT R183, R114, 0x380, RZ, 0xc0, !PT ;  /* 0x0000038072b77812 */ /* 0x000fc400078ec0ff */
[----:B------:R-:W-:Y:S02]  /*7940*/  SHF.R.U64 R94, R94, 0x3, RZ ;  /* 0x000000035e5e7819 */ /* 0x000fe400000012ff */
[----:B------:R-:W-:Y:S02]  /*7950*/  LOP3.LUT R181, R110, 0x380, RZ, 0xc0, !PT ;  /* 0x000003806eb57812 */ /* 0x000fe400078ec0ff */
[----:B------:R-:W-:Y:S02]  /*7960*/  SHF.R.U64 R98, R98, 0x3, RZ ;  /* 0x0000000362627819 */ /* 0x000fe400000012ff */
[----:B------:R-:W-:Y:S02]  /*7970*/  LOP3.LUT R40, R40, R205, RZ, 0x3c, !PT ;  /* 0x000000cd28287212 */ /* 0x000fe400078e3cff */
[----:B------:R-:W-:Y:S02]  /*7980*/  SHF.R.U64 R177, R177, 0x3, RZ ;  /* 0x00000003b1b17819 */ /* 0x000fe400000012ff */
[----:B------:R-:W-:-:S02]  /*7990*/  LOP3.LUT R118, R3, 0x380, RZ, 0xc0, !PT ;  /* 0x0000038003767812 */ /* 0x000fc400078ec0ff */
[----:B------:R-:W-:Y:S02]  /*79a0*/  SHF.R.U64 R27, R27, 0x3, RZ ;  /* 0x000000031b1b7819 */ /* 0x000fe400000012ff */
[----:B------:R-:W-:Y:S02]  /*79b0*/  MOV R31, R24 ;  /* 0x00000018001f7202 */ /* 0x000fe40000000f00 */
[----:B0-----:R-:W-:Y:S02]  /*79c0*/  F2FP.F16.F32.PACK_AB R8, R160, R165 ;  /* 0x000000a5a008723e */ /* 0x001fe400000000ff */
[----:B------:R-:W-:Y:S02]  /*79d0*/  F2FP.F16.F32.PACK_AB R9, R35, R34 ;  /* 0x000000222309723e */ /* 0x000fe400000000ff */
[----:B------:R-:W-:Y:S02]  /*79e0*/  F2FP.F16.F32.PACK_AB R10, R156, R162 ;  /* 0x000000a29c0a723e */ /* 0x000fe400000000ff */
[----:B------:R-:W-:-:S02]  /*79f0*/  F2FP.F16.F32.PACK_AB R11, R39, R38 ;  /* 0x00000026270b723e */ /* 0x000fc400000000ff */
[----:B------:R-:W-:Y:S02]  /*7a00*/  LOP3.LUT R90, R90, R207, RZ, 0x3c, !PT ;  /* 0x000000cf5a5a7212 */ /* 0x000fe400078e3cff */
[----:B------:R-:W-:Y:S01]  /*7a10*/  SHF.R.U64 R179, R179, 0x3, RZ ;  /* 0x00000003b3b37819 */ /* 0x000fe200000012ff */
[----:B------:R0:W-:Y:S01]  /*7a20*/  STSM.16.M88.4 [R31], R8 ;  /* 0x000000081f007844 */ /* 0x0001e20000000200 */
[----:B------:R-:W-:Y:S02]  /*7a30*/  SHF.R.U64 R183, R183, 0x3, RZ ;  /* 0x00000003b7b77819 */ /* 0x000fe400000012ff */
[----:B------:R-:W-:Y:S02]  /*7a40*/  MOV R28, R28 ;  /* 0x0000001c001c7202 */ /* 0x000fe40000000f00 */
[----:B------:R-:W-:Y:S02]  /*7a50*/  LOP3.LUT R94, R94, R209, RZ, 0x3c, !PT ;  /* 0x000000d15e5e7212 */ /* 0x000fe400078e3cff */
[----:B------:R-:W-:Y:S01]  /*7a60*/  SHF.R.U64 R181, R181, 0x3, RZ ;  /* 0x00000003b5b57819 */ /* 0x000fe200000012ff */
[----:B------:R-:W-:Y:S01]  /*7a70*/  STSM.16.M88.4 [R28], R12 ;  /* 0x0000000c1c007844 */ /* 0x000fe20000000200 */
[----:B------:R-:W-:-:S02]  /*7a80*/  LOP3.LUT R127, R4, 0x380, RZ, 0xc0, !PT ;  /* 0x00000380047f7812 */ /* 0x000fc400078ec0ff */
[----:B------:R-:W-:Y:S02]  /*7a90*/  MOV R32, R32 ;  /* 0x0000002000207202 */ /* 0x000fe40000000f00 */
[----:B------:R-:W-:Y:S02]  /*7aa0*/  LOP3.LUT R98, R98, R211, RZ, 0x3c, !PT ;  /* 0x000000d362627212 */ /* 0x000fe400078e3cff */
[----:B------:R-:W-:Y:S01]  /*7ab0*/  MOV R36, R36 ;  /* 0x0000002400247202 */ /* 0x000fe20000000f00 */
[----:B------:R-:W-:Y:S01]  /*7ac0*/  STSM.16.M88.4 [R32], R48 ;  /* 0x0000003020007844 */ /* 0x000fe20000000200 */
[----:B------:R-:W-:Y:S02]  /*7ad0*/  F2FP.F16.F32.PACK_AB R65, R67, R66 ;  /* 0x000000424341723e */ /* 0x000fe400000000ff */
[----:B------:R-:W-:Y:S01]  /*7ae0*/  F2FP.F16.F32.PACK_AB R72, R73, R72 ;  /* 0x000000484948723e */ /* 0x000fe200000000ff */
[----:B------:R-:W-:Y:S01]  /*7af0*/  STSM.16.M88.4 [R36], R56 ;  /* 0x0000003824007844 */ /* 0x000fe20000000200 */
[----:B------:R-:W-:-:S02]  /*7b00*/  LOP3.LUT R102, R177, R102, RZ, 0x3c, !PT ;  /* 0x00000066b1667212 */ /* 0x000fc400078e3cff */
[----:B------:R-:W-:Y:S02]  /*7b10*/  SHF.R.U64 R118, R118, 0x3, RZ ;  /* 0x0000000376767819 */ /* 0x000fe400000012ff */
[----:B------:R-:W-:Y:S02]  /*7b20*/  LOP3.LUT R122, R27, R6, RZ, 0x3c, !PT ;  /* 0x000000061b7a7212 */ /* 0x000fe400078e3cff */
[----:B------:R-:W-:Y:S02]  /*7b30*/  MOV R40, R40 ;  /* 0x0000002800287202 */ /* 0x000fe40000000f00 */
[----:B------:R-:W-:Y:S02]  /*7b40*/  F2FP.F16.F32.PACK_AB R66, R69, R68 ;  /* 0x000000444542723e */ /* 0x000fe400000000ff */
[----:B------:R-:W-:Y:S02]  /*7b50*/  F2FP.F16.F32.PACK_AB R67, R71, R70 ;  /* 0x000000464743723e */ /* 0x000fe400000000ff */
[----:B------:R-:W-:-:S02]  /*7b60*/  F2FP.F16.F32.PACK_AB R73, R75, R74 ;  /* 0x0000004a4b49723e */ /* 0x000fc400000000ff */
[----:B------:R-:W-:Y:S01]  /*7b70*/  F2FP.F16.F32.PACK_AB R80, R81, R80 ;  /* 0x000000505150723e */ /* 0x000fe200000000ff */
[----:B------:R-:W-:Y:S01]  /*7b80*/  STSM.16.M88.4 [R40], R64 ;  /* 0x0000004028007844 */ /* 0x000fe20000000200 */
[----:B------:R-:W-:Y:S02]  /*7b90*/  LOP3.LUT R106, R179, R106, RZ, 0x3c, !PT ;  /* 0x0000006ab36a7212 */ /* 0x000fe400078e3cff */
[----:B------:R-:W-:Y:S02]  /*7ba0*/  LOP3.LUT R114, R183, R114, RZ, 0x3c, !PT ;  /* 0x00000072b7727212 */ /* 0x000fe400078e3cff */
[----:B------:R-:W-:Y:S02]  /*7bb0*/  MOV R27, R90 ;  /* 0x0000005a001b7202 */ /* 0x000fe40000000f00 */
[----:B------:R-:W-:Y:S02]  /*7bc0*/  F2FP.F16.F32.PACK_AB R74, R77, R76 ;  /* 0x0000004c4d4a723e */ /* 0x000fe400000000ff */
[----:B------:R-:W-:-:S02]  /*7bd0*/  F2FP.F16.F32.PACK_AB R75, R79, R78 ;  /* 0x0000004e4f4b723e */ /* 0x000fc400000000ff */
[----:B------:R-:W-:Y:S02]  /*7be0*/  F2FP.F16.F32.PACK_AB R81, R83, R82 ;  /* 0x000000525351723e */ /* 0x000fe400000000ff */
[----:B------:R-:W-:Y:S01]  /*7bf0*/  LOP3.LUT R110, R181, R110, RZ, 0x3c, !PT ;  /* 0x0000006eb56e7212 */ /* 0x000fe200078e3cff */
[----:B------:R-:W-:Y:S01]  /*7c00*/  STSM.16.M88.4 [R27], R72 ;  /* 0x000000481b007844 */ /* 0x000fe20000000200 */
[----:B------:R-:W-:Y:S02]  /*7c10*/  SHF.R.U64 R127, R127, 0x3, RZ ;  /* 0x000000037f7f7819 */ /* 0x000fe400000012ff */
[----:B------:R-:W-:Y:S02]  /*7c20*/  MOV R94, R94 ;  /* 0x0000005e005e7202 */ /* 0x000fe40000000f00 */
[----:B------:R-:W-:Y:S02]  /*7c30*/  F2FP.F16.F32.PACK_AB R82, R85, R84 ;  /* 0x000000545552723e */ /* 0x000fe400000000ff */
[----:B------:R-:W-:-:S02]  /*7c40*/  F2FP.F16.F32.PACK_AB R83, R87, R86 ;  /* 0x000000565753723e */ /* 0x000fc400000000ff */
[----:B------:R-:W-:Y:S02]  /*7c50*/  F2FP.F16.F32.PACK_AB R88, R89, R88 ;  /* 0x000000585958723e */ /* 0x000fe400000000ff */
[----:B------:R-:W-:Y:S01]  /*7c60*/  MOV R6, R98 ;  /* 0x0000006200067202 */ /* 0x000fe20000000f00 */
[----:B------:R-:W-:Y:S01]  /*7c70*/  STSM.16.M88.4 [R94], R80 ;  /* 0x000000505e007844 */ /* 0x000fe20000000200 */
[----:B------:R-:W-:Y:S02]  /*7c80*/  F2FP.F16.F32.PACK_AB R89, R26, R21 ;  /* 0x000000151a59723e */ /* 0x000fe400000000ff */
[----:B------:R-:W-:Y:S02]  /*7c90*/  F2FP.F16.F32.PACK_AB R90, R93, R92 ;  /* 0x0000005c5d5a723e */ /* 0x000fe400000000ff */
[----:B------:R-:W-:Y:S02]  /*7ca0*/  F2FP.F16.F32.PACK_AB R91, R42, R30 ;  /* 0x0000001e2a5b723e */ /* 0x000fe400000000ff */
[----:B------:R-:W-:-:S02]  /*7cb0*/  F2FP.F16.F32.PACK_AB R96, R97, R96 ;  /* 0x000000606160723e */ /* 0x000fc400000000ff */
[----:B------:R-:W-:Y:S01]  /*7cc0*/  LOP3.LUT R118, R118, R3, RZ, 0x3c, !PT ;  /* 0x0000000376767212 */ /* 0x000fe200078e3cff */
[----:B------:R-:W-:Y:S01]  /*7cd0*/  STSM.16.M88.4 [R6], R88 ;  /* 0x0000005806007844 */ /* 0x000fe20000000200 */
[----:B------:R-:W-:Y:S02]  /*7ce0*/  MOV R102, R102 ;  /* 0x0000006600667202 */ /* 0x000fe40000000f00 */
[----:B------:R-:W-:Y:S02]  /*7cf0*/  F2FP.F16.F32.PACK_AB R97, R46, R44 ;  /* 0x0000002c2e61723e */ /* 0x000fe400000000ff */
[----:B------:R-:W-:Y:S02]  /*7d00*/  F2FP.F16.F32.PACK_AB R98, R101, R100 ;  /* 0x000000646562723e */ /* 0x000fe400000000ff */
[----:B------:R-:W-:Y:S02]  /*7d10*/  F2FP.F16.F32.PACK_AB R99, R154, R153 ;  /* 0x000000999a63723e */ /* 0x000fe400000000ff */
[----:B------:R-:W-:-:S02]  /*7d20*/  MOV R106, R106 ;  /* 0x0000006a006a7202 */ /* 0x000fc40000000f00 */
[----:B------:R-:W-:Y:S01]  /*7d30*/  MOV R3, R114 ;  /* 0x0000007200037202 */ /* 0x000fe20000000f00 */
[----:B------:R-:W-:Y:S01]  /*7d40*/  STSM.16.M88.4 [R102], R96 ;  /* 0x0000006066007844 */ /* 0x000fe20000000200 */
[----:B------:R-:W-:Y:S02]  /*7d50*/  F2FP.F16.F32.PACK_AB R156, R105, R104 ;  /* 0x00000068699c723e */ /* 0x000fe400000000ff */
[----:B------:R-:W-:Y:S02]  /*7d60*/  F2FP.F16.F32.PACK_AB R157, R157, R155 ;  /* 0x0000009b9d9d723e */ /* 0x000fe400000000ff */
[----:B------:R-:W-:Y:S02]  /*7d70*/  F2FP.F16.F32.PACK_AB R158, R109, R108 ;  /* 0x0000006c6d9e723e */ /* 0x000fe400000000ff */
[----:B------:R-:W-:Y:S02]  /*7d80*/  F2FP.F16.F32.PACK_AB R159, R161, R159 ;  /* 0x0000009fa19f723e */ /* 0x000fe400000000ff */
[----:B------:R-:W-:-:S02]  /*7d90*/  F2FP.F16.F32.PACK_AB R112, R113, R112 ;  /* 0x000000707170723e */ /* 0x000fc400000000ff */
[----:B------:R-:W-:Y:S01]  /*7da0*/  LOP3.LUT R4, R127, R4, RZ, 0x3c, !PT ;  /* 0x000000047f047212 */ /* 0x000fe200078e3cff */
[----:B------:R-:W-:Y:S01]  /*7db0*/  STSM.16.M88.4 [R106], R156 ;  /* 0x0000009c6a007844 */ /* 0x000fe20000000200 */
[----:B------:R-:W-:Y:S02]  /*7dc0*/  MOV R110, R110 ;  /* 0x0000006e006e7202 */ /* 0x000fe40000000f00 */
[----:B------:R-:W-:Y:S02]  /*7dd0*/  MOV R25, R122 ;  /* 0x0000007a00197202 */ /* 0x000fe40000000f00 */
[----:B------:R-:W-:Y:S02]  /*7de0*/  F2FP.F16.F32.PACK_AB R113, R164, R163 ;  /* 0x000000a3a471723e */ /* 0x000fe400000000ff */
[----:B------:R-:W-:Y:S02]  /*7df0*/  F2FP.F16.F32.PACK_AB R114, R117, R116 ;  /* 0x000000747572723e */ /* 0x000fe400000000ff */
[----:B------:R-:W-:-:S02]  /*7e00*/  F2FP.F16.F32.PACK_AB R115, R167, R166 ;  /* 0x000000a6a773723e */ /* 0x000fc400000000ff */
[----:B------:R-:W-:Y:S02]  /*7e10*/  F2FP.F16.F32.PACK_AB R120, R121, R120 ;  /* 0x000000787978723e */ /* 0x000fe400000000ff */
[----:B------:R-:W-:Y:S01]  /*7e20*/  F2FP.F16.F32.PACK_AB R128, R129, R128 ;  /* 0x000000808180723e */ /* 0x000fe200000000ff */
[----:B------:R-:W-:Y:S01]  /*7e30*/  STSM.16.M88.4 [R110], R112 ;  /* 0x000000706e007844 */ /* 0x000fe20000000200 */
[----:B------:R-:W-:Y:S02]  /*7e40*/  F2FP.F16.F32.PACK_AB R121, R169, R168 ;  /* 0x000000a8a979723e */ /* 0x000fe400000000ff */
[----:B------:R-:W-:Y:S02]  /*7e50*/  F2FP.F16.F32.PACK_AB R122, R125, R124 ;  /* 0x0000007c7d7a723e */ /* 0x000fe400000000ff */
[----:B------:R-:W-:Y:S02]  /*7e60*/  F2FP.F16.F32.PACK_AB R123, R171, R170 ;  /* 0x000000aaab7b723e */ /* 0x000fe400000000ff */
[----:B------:R-:W-:-:S02]  /*7e70*/  F2FP.F16.F32.PACK_AB R129, R131, R130 ;  /* 0x000000828381723e */ /* 0x000fc400000000ff */
[----:B------:R-:W-:Y:S01]  /*7e80*/  F2FP.F16.F32.PACK_AB R136, R137, R136 ;  /* 0x000000888988723e */ /* 0x000fe200000000ff */
[----:B------:R1:W-:Y:S01]  /*7e90*/  STSM.16.M88.4 [R3], R120 ;  /* 0x0000007803007844 */ /* 0x0003e20000000200 */
[----:B------:R-:W-:Y:S02]  /*7ea0*/  MOV R118, R118 ;  /* 0x0000007600767202 */ /* 0x000fe40000000f00 */
[----:B------:R-:W-:Y:S02]  /*7eb0*/  F2FP.F16.F32.PACK_AB R130, R133, R132 ;  /* 0x000000848582723e */ /* 0x000fe400000000ff */
[----:B------:R-:W-:Y:S02]  /*7ec0*/  F2FP.F16.F32.PACK_AB R131, R135, R134 ;  /* 0x000000868783723e */ /* 0x000fe400000000ff */
[----:B------:R-:W-:Y:S02]  /*7ed0*/  F2FP.F16.F32.PACK_AB R137, R139, R138 ;  /* 0x0000008a8b89723e */ /* 0x000fe400000000ff */
[----:B------:R-:W-:Y:S01]  /*7ee0*/  F2FP.F16.F32.PACK_AB R144, R145, R144 ;  /* 0x000000909190723e */ /* 0x000fe200000000ff */
[----:B------:R-:W-:Y:S01]  /*7ef0*/  STSM.16.M88.4 [R118], R128 ;  /* 0x0000008076007844 */ /* 0x000fe20000000200 */
[----:B------:R-:W-:-:S02]  /*7f00*/  F2FP.F16.F32.PACK_AB R138, R141, R140 ;  /* 0x0000008c8d8a723e */ /* 0x000fc400000000ff */
[----:B------:R-:W-:Y:S02]  /*7f10*/  F2FP.F16.F32.PACK_AB R139, R143, R142 ;  /* 0x0000008e8f8b723e */ /* 0x000fe400000000ff */
[----:B------:R-:W-:Y:S02]  /*7f20*/  F2FP.F16.F32.PACK_AB R145, R147, R146 ;  /* 0x000000929391723e */ /* 0x000fe400000000ff */
[----:B------:R-:W-:Y:S01]  /*7f30*/  MOV R24, R4 ;  /* 0x0000000400187202 */ /* 0x000fe20000000f00 */
[----:B------:R-:W-:Y:S01]  /*7f40*/  STSM.16.M88.4 [R25], R136 ;  /* 0x0000008819007844 */ /* 0x000fe20000000200 */
[----:B------:R-:W-:Y:S01]  /*7f50*/  F2FP.F16.F32.PACK_AB R146, R149, R148 ;  /* 0x000000949592723e */ /* 0x000fe200000000ff */
[----:B------:R-:W-:Y:S01]  /*7f60*/  UISETP.NE.U32.AND UP1, UPT, UR8, URZ, UPT ;  /* 0x0000003f0800728c */ /* 0x000fe2000bf25070 */
[----:B------:R-:W-:Y:S01]  /*7f70*/  F2FP.F16.F32.PACK_AB R147, R151, R150 ;  /* 0x000000969793723e */ /* 0x000fe200000000ff */
[----:B------:R-:W-:Y:S01]  /*7f80*/  IMAD.U32 R4, RZ, RZ, UR4 ;  /* 0x00000004ff047e24 */ /* 0x000fe2000f8e00ff */
[----:B------:R-:W-:Y:S01]  /*7f90*/  PLOP3.LUT P0, PT, PT, PT, UP0, 0x80, 0x0 ;  /* 0x000000000000781c */ /* 0x000fe20003f0f008 */
[----:B------:R-:W-:-:S02]  /*7fa0*/  IMAD.U32 R5, RZ, RZ, UR7 ;  /* 0x00000007ff057e24 */ /* 0x000fc4000f8e00ff */
[----:B------:R2:W-:Y:S01]  /*7fb0*/  STSM.16.M88.4 [R24], R144 ;  /* 0x0000009018007844 */ /* 0x0005e20000000200 */
[----:B------:R-:W-:Y:S01]  /*7fc0*/  BAR.SYNC.DEFER_BLOCKING 0x1, 0x100 ;  /* 0x0044000000007b1d */ /* 0x000fe20000010000 */
[----:B------:R-:W-:-:S06]  /*7fd0*/  UISETP.NE.AND.EX UP1, UPT, UR9, URZ, UPT, UP1 ;  /* 0x0000003f0900728c */ /* 0x000fcc000bf25310 */
[----:B------:R-:W-:-:S05]  /*7fe0*/  PLOP3.LUT P6, PT, PT, PT, UP1, 0x80, 0x0 ;  /* 0x000000000000781c */ /* 0x000fca0003fcf018 */
[----:B------:R-:W-:-:S04]  /*7ff0*/  @UP1 UIADD3 UR8, UP2, UR10, UR8, URZ ;  /* 0x000000080a081290 */ /* 0x000fc8000ff5e03f */
[----:B------:R-:W-:Y:S01]  /*8000*/  @UP1 UIADD3.X UR9, UR11, UR9, URZ, UP2, !UPT ;  /* 0x000000090b091290 */ /* 0x000fe200097fe43f */
[----:B------:R-:W-:Y:S01]  /*8010*/  ULDC UR4, c[0x0][0xa88] ;  /* 0x0002a20000047ab9 */ /* 0x000fe20000000800 */
[----:B0-----:R-:W-:Y:S02]  /*8020*/  IMAD.U32 R10, RZ, RZ, UR8 ;  /* 0x00000008ff0a7e24 */ /* 0x001fe4000f8e00ff */
[----:B-1----:R-:W-:Y:S01]  /*8030*/  IMAD.U32 R3, RZ, RZ, UR4 ;  /* 0x00000004ff037e24 */ /* 0x002fe2000f8e00ff */
[----:B------:R-:W3:Y:S01]  /*8040*/  @P0 LDG.E R6, desc[UR40][R4.64] ;  /* 0x0000002804060981 */ /* 0x000ee2000c1e1900 */
[----:B------:R-:W-:Y:S02]  /*8050*/  IMAD.U32 R11, RZ, RZ, UR9 ;  /* 0x00000009ff0b7e24 */ /* 0x000fe4000f8e00ff */
[----:B------:R-:W-:-:S03]  /*8060*/  IMAD R9, R191, 0x40, R2 ;  /* 0x00000040bf097824 */ /* 0x000fc600078e0202 */
[----:B------:R0:W5:Y:S01]  /*8070*/  @P6 LDG.E R3, desc[UR40][R10.64] ;  /* 0x000000280a036981 */ /* 0x000162000c1e1900 */
[----:B------:R-:W-:-:S03]  /*8080*/  IMAD.WIDE R174, R9, 0x2, R174 ;  /* 0x0000000209ae7825 */ /* 0x000fc600078e02ae */
[C---:B------:R-:W-:Y:S02]  /*8090*/  IADD3 R13, P2, R174.reuse, 0x1000, RZ ;  /* 0x00001000ae0d7810 */ /* 0x040fe40007f5e0ff */
[C---:B------:R-:W-:Y:S02]  /*80a0*/  IADD3 R9, P1, R174.reuse, 0x2000, RZ ;  /* 0x00002000ae097810 */ /* 0x040fe40007f3e0ff */
[----:B------:R-:W-:Y:S02]  /*80b0*/  P2R R8, PR, RZ, 0x4 ;  /* 0x00000004ff087803 */ /* 0x000fe40000000000 */
[C---:B------:R-:W-:Y:S02]  /*80c0*/  IADD3 R29, P2, R174.reuse, 0x3000, RZ ;  /* 0x00003000ae1d7810 */ /* 0x040fe40007f5e0ff */
[C---:B------:R-:W-:Y:S02]  /*80d0*/  IADD3 R33, P3, R174.reuse, 0x4000, RZ ;  /* 0x00004000ae217810 */ /* 0x040fe40007f7e0ff */
[----:B------:R-:W-:-:S02]  /*80e0*/  IADD3 R37, P4, R174, 0x5000, RZ ;  /* 0x00005000ae257810 */ /* 0x000fc40007f9e0ff */
[----:B------:R-:W-:Y:S02]  /*80f0*/  IADD3 R41, P5, R174, 0x6000, RZ ;  /* 0x00006000ae297810 */ /* 0x000fe40007fbe0ff */
[----:B------:R-:W-:Y:S02]  /*8100*/  LOP3.LUT R12, R13, 0x380, RZ, 0xc0, !PT ;  /* 0x000003800d0c7812 */ /* 0x000fe400078ec0ff */
[----:B--2---:R-:W-:Y:S02]  /*8110*/  LOP3.LUT R24, R9, 0x380, RZ, 0xc0, !PT ;  /* 0x0000038009187812 */ /* 0x004fe400078ec0ff */
[----:B------:R-:W-:Y:S02]  /*8120*/  LOP3.LUT R28, R29, 0x380, RZ, 0xc0, !PT ;  /* 0x000003801d1c7812 */ /* 0x000fe400078ec0ff */
[----:B------:R-:W-:Y:S02]  /*8130*/  LOP3.LUT R32, R33, 0x380, RZ, 0xc0, !PT ;  /* 0x0000038021207812 */ /* 0x000fe400078ec0ff */
[----:B------:R-:W-:-:S02]  /*8140*/  LOP3.LUT R36, R37, 0x380, RZ, 0xc0, !PT ;  /* 0x0000038025247812 */ /* 0x000fc400078ec0ff */
[----:B------:R-:W-:Y:S01]  /*8150*/  LOP3.LUT R40, R41, 0x380, RZ, 0xc0, !PT ;  /* 0x0000038029287812 */ /* 0x000fe200078ec0ff */
[----:B------:R-:W-:Y:S01]  /*8160*/  UMOV UR4, URZ ;  /* 0x0000003f00047c82 */ /* 0x000fe20008000000 */
[----:B------:R-:W-:Y:S02]  /*8170*/  SHF.R.U64 R12, R12, 0x3, RZ ;  /* 0x000000030c0c7819 */ /* 0x000fe400000012ff */
[----:B------:R-:W-:Y:S02]  /*8180*/  SHF.R.U64 R24, R24, 0x3, RZ ;  /* 0x0000000318187819 */ /* 0x000fe400000012ff */
[----:B------:R-:W-:Y:S02]  /*8190*/  SHF.R.U64 R28, R28, 0x3, RZ ;  /* 0x000000031c1c7819 */ /* 0x000fe400000012ff */
[----:B------:R-:W-:Y:S02]  /*81a0*/  SHF.R.U64 R32, R32, 0x3, RZ ;  /* 0x0000000320207819 */ /* 0x000fe400000012ff */
[----:B------:R-:W-:-:S02]  /*81b0*/  SHF.R.U64 R36, R36, 0x3, RZ ;  /* 0x0000000324247819 */ /* 0x000fc400000012ff */
[----:B------:R-:W-:Y:S02]  /*81c0*/  SHF.R.U64 R40, R40, 0x3, RZ ;  /* 0x0000000328287819 */ /* 0x000fe400000012ff */
[----:B------:R-:W-:Y:S02]  /*81d0*/  LOP3.LUT R12, R12, R13, RZ, 0x3c, !PT ;  /* 0x0000000d0c0c7212 */ /* 0x000fe400078e3cff */
[----:B------:R-:W-:Y:S02]  /*81e0*/  LOP3.LUT R24, R24, R9, RZ, 0x3c, !PT ;  /* 0x0000000918187212 */ /* 0x000fe400078e3cff */
[----:B------:R-:W-:Y:S02]  /*81f0*/  LOP3.LUT R28, R28, R29, RZ, 0x3c, !PT ;  /* 0x0000001d1c1c7212 */ /* 0x000fe400078e3cff */
[----:B------:R-:W-:Y:S02]  /*8200*/  LOP3.LUT R32, R32, R33, RZ, 0x3c, !PT ;  /* 0x0000002120207212 */ /* 0x000fe400078e3cff */
[----:B------:R-:W-:-:S02]  /*8210*/  LOP3.LUT R36, R36, R37, RZ, 0x3c, !PT ;  /* 0x0000002524247212 */ /* 0x000fc400078e3cff */
[----:B------:R-:W-:Y:S02]  /*8220*/  LOP3.LUT R40, R40, R41, RZ, 0x3c, !PT ;  /* 0x0000002928287212 */ /* 0x000fe400078e3cff */
[----:B---3--:R-:W-:Y:S01]  /*8230*/  @P0 R2UR UR4, R6 ;  /* 0x00000000060402ca */ /* 0x008fe200000e0000 */
[----:B0-----:R-:W-:-:S14]  /*8240*/  @P6 BRA `(.L_x_423) ;  /* 0x0000000000106947 */ /* 0x001fdc0003800000 */
[----:B------:R-:W-:Y:S05]  /*8250*/  @!P0 BRA `(.L_x_423) ;  /* 0x00000000000c8947 */ /* 0x000fea0003800000 */
[----:B------:R-:W2:Y:S04]  /*8260*/  LDG.E R6, desc[UR40][R4.64] ;  /* 0x0000002804067981 */ /* 0x000ea8000c1e1900 */
[----:B-----5:R-:W2:Y:S02]  /*8270*/  LDG.E R3, desc[UR40][R4.64+0x4] ;  /* 0x0000042804037981 */ /* 0x020ea4000c1e1900 */
[----:B--2---:R-:W-:-:S07]  /*8280*/  IMAD.IADD R3, R3, 0x1, -R6 ;  /* 0x0000000103037824 */ /* 0x004fce00078e0a06 */
.L_x_423:
[----:B------:R-:W0:Y:S01]  /*8290*/  SHFL.IDX PT, R4, R192, RZ, 0x1f ;  /* 0x00001fffc0047589 */ /* 0x000e2200000e0000 */
[----:B------:R-:W-:Y:S01]  /*82a0*/  ISETP.NE.AND P6, PT, R8, RZ, PT ;  /* 0x000000ff0800720c */ /* 0x000fe20003fc5270 */
        /* <DEDUP_REMOVED lines=9> */
[----:B------:R-:W-:Y:S01]  /*8340*/  LOP3.LUT R48, R49, 0x380, RZ, 0xc0, !PT ;  /* 0x0000038031307812 */ /* 0x000fe200078ec0ff */
[--C-:B------:R-:W-:Y:S01]  /*8350*/  IMAD.X R41, RZ, RZ, R175.reuse, P5 ;  /* 0x000000ffff297224 */ /* 0x100fe200028e06af */
[----:B------:R-:W-:Y:S01]  /*8360*/  LOP3.LUT R52, R53, 0x380, RZ, 0xc0, !PT ;  /* 0x0000038035347812 */ /* 0x000fe200078ec0ff */
[----:B------:R-:W-:Y:S01]  /*8370*/  USHF.R.S32.HI UR14, URZ, 0x1f, UR4 ;  /* 0x0000001f3f0e7899 */ /* 0x000fe20008011404 */
[----:B------:R-:W-:Y:S01]  /*8380*/  SHF.R.U64 R48, R48, 0x3, RZ ;  /* 0x0000000330307819 */ /* 0x000fe200000012ff */
[----:B------:R-:W-:Y:S01]  /*8390*/  USHF.R.S32.HI UR15, URZ, 0x1f, UR46 ;  /* 0x0000001f3f0f7899 */ /* 0x000fe2000801142e */
[----:B------:R-:W-:Y:S01]  /*83a0*/  SHF.R.U64 R44, R44, 0x3, RZ ;  /* 0x000000032c2c7819 */ /* 0x000fe200000012ff */
[----:B------:R-:W-:Y:S01]  /*83b0*/  USEL UR43, UR43, URZ, !UP0 ;  /* 0x0000003f2b2b7287 */ /* 0x000fe2000c000000 */
[----:B------:R-:W-:Y:S01]  /*83c0*/  SHF.R.U64 R52, R52, 0x3, RZ ;  /* 0x0000000334347819 */ /* 0x000fe200000012ff */
[----:B------:R-:W-:Y:S01]  /*83d0*/  USEL UR44, UR44, URZ, !UP0 ;  /* 0x0000003f2c2c7287 */ /* 0x000fe2000c000000 */
[----:B------:R-:W-:Y:S01]  /*83e0*/  LOP3.LUT R48, R48, R49, RZ, 0x3c, !PT ;  /* 0x0000003130307212 */ /* 0x000fe200078e3cff */
[--C-:B------:R-:W-:Y:S01]  /*83f0*/  IMAD.X R49, RZ, RZ, R175.reuse, P6 ;  /* 0x000000ffff317224 */ /* 0x100fe200030e06af */
[----:B------:R-:W-:Y:S01]  /*8400*/  LOP3.LUT R44, R44, R45, RZ, 0x3c, !PT ;  /* 0x0000002d2c2c7212 */ /* 0x000fe200078e3cff */
[----:B------:R-:W-:Y:S01]  /*8410*/  IMAD.X R45, RZ, RZ, R175, P0 ;  /* 0x000000ffff2d7224 */ /* 0x000fe200000e06af */
[----:B0-----:R-:W-:-:S02]  /*8420*/  ISETP.NE.AND P6, PT, R4, RZ, PT ;  /* 0x000000ff0400720c */ /* 0x001fc40003fc5270 */
[----:B------:R-:W-:Y:S01]  /*8430*/  LOP3.LUT R52, R52, R53, RZ, 0x3c, !PT ;  /* 0x0000003534347212 */ /* 0x000fe200078e3cff */
[----:B------:R-:W-:Y:S01]  /*8440*/  IMAD.X R53, RZ, RZ, R175, P1 ;  /* 0x000000ffff357224 */ /* 0x000fe200008e06af */
[C---:B------:R-:W-:Y:S02]  /*8450*/  IADD3 R61, P2, R174.reuse, 0xa000, RZ ;  /* 0x0000a000ae3d7810 */ /* 0x040fe40007f5e0ff */
[C---:B------:R-:W-:Y:S02]  /*8460*/  IADD3 R57, P3, R174.reuse, 0xb000, RZ ;  /* 0x0000b000ae397810 */ /* 0x040fe40007f7e0ff */
[C---:B------:R-:W-:Y:S02]  /*8470*/  IADD3 R69, P4, R174.reuse, 0xc000, RZ ;  /* 0x0000c000ae457810 */ /* 0x040fe40007f9e0ff */
[C---:B------:R-:W-:Y:S02]  /*8480*/  IADD3 R65, P5, R174.reuse, 0xd000, RZ ;  /* 0x0000d000ae417810 */ /* 0x040fe40007fbe0ff */
[----:B------:R-:W-:-:S02]  /*8490*/  IADD3 R77, P0, R174, 0xe000, RZ ;  /* 0x0000e000ae4d7810 */ /* 0x000fc40007f1e0ff */
[----:B------:R-:W-:Y:S02]  /*84a0*/  IADD3 R5, P1, R174, 0xf000, RZ ;  /* 0x0000f000ae057810 */ /* 0x000fe40007f3e0ff */
[----:B------:R-:W-:Y:S02]  /*84b0*/  LOP3.LUT R60, R61, 0x380, RZ, 0xc0, !PT ;  /* 0x000003803d3c7812 */ /* 0x000fe400078ec0ff */
[----:B------:R-:W-:Y:S01]  /*84c0*/  LOP3.LUT R56, R57, 0x380, RZ, 0xc0, !PT ;  /* 0x0000038039387812 */ /* 0x000fe200078ec0ff */
[----:B------:R-:W-:Y:S01]  /*84d0*/  IMAD.X R73, RZ, RZ, R175, P1 ;  /* 0x000000ffff497224 */ /* 0x000fe200008e06af */
[----:B------:R-:W-:Y:S02]  /*84e0*/  LOP3.LUT R68, R69, 0x380, RZ, 0xc0, !PT ;  /* 0x0000038045447812 */ /* 0x000fe400078ec0ff */
[----:B------:R-:W-:Y:S02]  /*84f0*/  LOP3.LUT R64, R65, 0x380, RZ, 0xc0, !PT ;  /* 0x0000038041407812 */ /* 0x000fe400078ec0ff */
[----:B------:R-:W-:-:S02]  /*8500*/  LOP3.LUT R76, R77, 0x380, RZ, 0xc0, !PT ;  /* 0x000003804d4c7812 */ /* 0x000fc400078ec0ff */
[----:B------:R-:W-:Y:S02]  /*8510*/  LOP3.LUT R9, R174, 0x380, RZ, 0xc0, !PT ;  /* 0x00000380ae097812 */ /* 0x000fe400078ec0ff */
[----:B------:R-:W-:Y:S02]  /*8520*/  LOP3.LUT R4, R5, 0x380, RZ, 0xc0, !PT ;  /* 0x0000038005047812 */ /* 0x000fe400078ec0ff */
[----:B------:R-:W-:Y:S02]  /*8530*/  SHF.R.U64 R60, R60, 0x3, RZ ;  /* 0x000000033c3c7819 */ /* 0x000fe400000012ff */
[----:B------:R-:W-:Y:S02]  /*8540*/  SHF.R.U64 R56, R56, 0x3, RZ ;  /* 0x0000000338387819 */ /* 0x000fe400000012ff */
[----:B------:R-:W-:Y:S02]  /*8550*/  SHF.R.U64 R68, R68, 0x3, RZ ;  /* 0x0000000344447819 */ /* 0x000fe400000012ff */
[----:B------:R-:W-:-:S02]  /*8560*/  SHF.R.U64 R64, R64, 0x3, RZ ;  /* 0x0000000340407819 */ /* 0x000fc400000012ff */
[----:B------:R-:W-:Y:S02]  /*8570*/  SHF.R.U64 R76, R76, 0x3, RZ ;  /* 0x000000034c4c7819 */ /* 0x000fe400000012ff */
[----:B------:R-:W-:Y:S02]  /*8580*/  SHF.R.U64 R9, R9, 0x3, RZ ;  /* 0x0000000309097819 */ /* 0x000fe400000012ff */
        /* <DEDUP_REMOVED lines=11> */
[----:B------:R-:W-:-:S02]  /*8640*/  LOP3.LUT R174, R9, R174, RZ, 0x3c, !PT ;  /* 0x000000ae09ae7212 */ /* 0x000fc400078e3cff */
[----:B------:R-:W-:Y:S01]  /*8650*/  LOP3.LUT R72, R4, R5, RZ, 0x3c, !PT ;  /* 0x0000000504487212 */ /* 0x000fe200078e3cff */
[----:B------:R-:W-:Y:S06]  /*8660*/  @P6 BRA `(.L_x_424) ;  /* 0x0000000000c46947 */ /* 0x000fec0003800000 */
[----:B------:R-:W0:Y:S01]  /*8670*/  LDC R10, c[0x0][0xbe8] ;  /* 0x0002fa00ff0a7b82 */ /* 0x000e220000000800 */
[----:B------:R-:W-:Y:S01]  /*8680*/  IMAD.U32 R8, RZ, RZ, UR45 ;  /* 0x0000002dff087e24 */ /* 0x000fe2000f8e00ff */
[----:B------:R-:W-:Y:S01]  /*8690*/  ULDC.64 UR10, c[0x0][0xb90] ;  /* 0x0002e400000a7ab9 */ /* 0x000fe20000000a00 */
[----:B------:R-:W-:Y:S01]  /*86a0*/  UMOV UR8, UR4 ;  /* 0x0000000400087c82 */ /* 0x000fe20008000000 */
[----:B------:R-:W-:Y:S01]  /*86b0*/  UIMAD UR7, UR15, UR10, URZ ;  /* 0x0000000a0f0772a4 */ /* 0x000fe2000f8e023f */
[----:B------:R-:W-:Y:S01]  /*86c0*/  IMAD R8, R8, 0x40, R195 ;  /* 0x0000004008087824 */ /* 0x000fe200078e02c3 */
[----:B------:R-:W-:Y:S01]  /*86d0*/  UMOV UR9, UR14 ;  /* 0x0000000e00097c82 */ /* 0x000fe20008000000 */
[----:B------:R-:W-:Y:S01]  /*86e0*/  ULDC.64 UR12, c[0x0][0xb98] ;  /* 0x0002e600000c7ab9 */ /* 0x000fe20000000a00 */
[----:B------:R-:W-:Y:S01]  /*86f0*/  UIMAD.WIDE.U32 UR8, UR46, UR10, UR8 ;  /* 0x0000000a2e0872a5 */ /* 0x000fe2000f8e0008 */
[----:B------:R-:W-:Y:S01]  /*8700*/  IMAD.MOV.U32 R4, RZ, RZ, R8 ;  /* 0x000000ffff047224 */ /* 0x000fe200078e0008 */
[----:B------:R-:W-:Y:S01]  /*8710*/  UIMAD UR7, UR46, UR11, UR7 ;  /* 0x0000000b2e0772a4 */ /* 0x000fe2000f8e0207 */
[----:B------:R-:W-:Y:S01]  /*8720*/  IMAD.U32 R15, RZ, RZ, UR45 ;  /* 0x0000002dff0f7e24 */ /* 0x000fe2000f8e00ff */
[----:B------:R-:W-:-:S02]  /*8730*/  UIMAD UR10, UR44, UR12, URZ ;  /* 0x0000000c2c0a72a4 */ /* 0x000fc4000f8e023f */
[----:B------:R-:W-:Y:S01]  /*8740*/  UIADD3 UR9, UR9, UR7, URZ ;  /* 0x0000000709097290 */ /* 0x000fe2000fffe03f */
[----:B------:R-:W-:Y:S01]  /*8750*/  IMAD R26, R15, 0x40, R16 ;  /* 0x000000400f1a7824 */ /* 0x000fe200078e0210 */
[----:B------:R-:W-:Y:S02]  /*8760*/  UIMAD UR10, UR43, UR13, UR10 ;  /* 0x0000000d2b0a72a4 */ /* 0x000fe4000f8e020a */
[----:B------:R-:W-:Y:S01]  /*8770*/  UIMAD.WIDE.U32 UR8, UR43, UR12, UR8 ;  /* 0x0000000c2b0872a5 */ /* 0x000fe2000f8e0008 */
[----:B0-----:R-:W-:Y:S01]  /*8780*/  ISETP.NE.AND P0, PT, R10, 0x1, PT ;  /* 0x000000010a00780c */ /* 0x001fe20003f05270 */
[----:B-----5:R-:W-:-:S12]  /*8790*/  IMAD R15, R3, R10, RZ ;  /* 0x0000000a030f7224 */ /* 0x020fd800078e02ff */
[----:B------:R-:W0:Y:S08]  /*87a0*/  @P0 LDC R5, c[0x0][0xbec] ;  /* 0x0002fb00ff050b82 */ /* 0x000e300000000800 */
[----:B------:R-:W1:Y:S01]  /*87b0*/  @P0 LDC R6, c[0x0][0xbf0] ;  /* 0x0002fc00ff060b82 */ /* 0x000e620000000800 */
[----:B0-----:R-:W-:-:S05]  /*87c0*/  @P0 IMAD.HI.U32 R5, R8, R5, RZ ;  /* 0x0000000508050227 */ /* 0x001fca00078e00ff */
[----:B-1----:R-:W-:-:S04]  /*87d0*/  @P0 SHF.R.U32.HI R4, RZ, R6, R5 ;  /* 0x00000006ff040219 */ /* 0x002fc80000011605 */
[--C-:B------:R-:W-:Y:S01]  /*87e0*/  SHF.R.S32.HI R5, RZ, 0x1f, R4.reuse ;  /* 0x0000001fff057819 */ /* 0x100fe20000011404 */
[----:B------:R-:W-:Y:S01]  /*87f0*/  IMAD.MOV R9, RZ, RZ, -R4 ;  /* 0x000000ffff097224 */ /* 0x000fe200078e0a04 */
[----:B------:R-:W-:-:S03]  /*8800*/  IADD3 R4, P0, R4, UR8, RZ ;  /* 0x0000000804047c10 */ /* 0x000fc6000ff1e0ff */
[----:B------:R-:W-:Y:S02]  /*8810*/  IMAD R9, R10, R9, R8 ;  /* 0x000000090a097224 */ /* 0x000fe400078e0208 */
[----:B------:R-:W-:-:S03]  /*8820*/  IMAD.U32 R8, RZ, RZ, UR10 ;  /* 0x0000000aff087e24 */ /* 0x000fc6000f8e00ff */
[----:B------:R-:W-:Y:S02]  /*8830*/  SHF.R.S32.HI R6, RZ, 0x1f, R9 ;  /* 0x0000001fff067819 */ /* 0x000fe40000011409 */
[----:B------:R-:W-:Y:S01]  /*8840*/  IADD3.X R5, R5, UR9, R8, P0, !PT ;  /* 0x0000000905057c10 */ /* 0x000fe200087fe408 */
[----:B------:R-:W-:Y:S02]  /*8850*/  ULDC.64 UR8, c[0x0][0xb88] ;  /* 0x0002e20000087ab9 */ /* 0x000fe40000000a00 */
[----:B------:R-:W-:Y:S02]  /*8860*/  IMAD R6, R6, UR8, RZ ;  /* 0x0000000806067c24 */ /* 0x000fe4000f8e02ff */
[----:B------:R-:W-:-:S04]  /*8870*/  IMAD.WIDE.U32 R4, R9, UR8, R4 ;  /* 0x0000000809047c25 */ /* 0x000fc8000f8e0004 */
[----:B------:R-:W-:Y:S01]  /*8880*/  IMAD R9, R9, UR9, R6 ;  /* 0x0000000909097c24 */ /* 0x000fe2000f8e0206 */
[----:B------:R-:W-:Y:S01]  /*8890*/  ULDC.64 UR8, c[0x0][0xb50] ;  /* 0x0002d40000087ab9 */ /* 0x000fe20000000a00 */
[----:B------:R-:W-:Y:S01]  /*88a0*/  IMAD.MOV R6, RZ, RZ, -R18 ;  /* 0x000000ffff067224 */ /* 0x000fe200078e0a12 */
[----:B------:R-:W-:Y:S01]  /*88b0*/  LEA R11, P0, R4, UR8, 0x2 ;  /* 0x00000008040b7c11 */ /* 0x000fe2000f8010ff */
[----:B------:R-:W-:-:S04]  /*88c0*/  IMAD.IADD R5, R5, 0x1, R9 ;  /* 0x0000000105057824 */ /* 0x000fc800078e0209 */
[----:B------:R-:W-:Y:S01]  /*88d0*/  SHFL.IDX PT, R8, R11, 0x1, 0x1c1f ;  /* 0x003c1f000b087f89 */ /* 0x000fe200000e0000 */
[----:B------:R-:W-:Y:S02]  /*88e0*/  LEA.HI.X R14, R4, UR9, R5, 0x2, P0 ;  /* 0x00000009040e7c11 */ /* 0x000fe400080f1405 */
[----:B------:R-:W-:Y:S01]  /*88f0*/  ISETP.NE.AND P0, PT, R17, R6, PT ;  /* 0x000000061100720c */ /* 0x000fe20003f05270 */
[----:B------:R-:W-:Y:S01]  /*8900*/  SHFL.IDX PT, R4, R11, RZ, 0x1c1f ;  /* 0x001c1fff0b047589 */ /* 0x000fe200000e0000 */
[C---:B------:R-:W-:Y:S02]  /*8910*/  VIADD R6, R26.reuse, 0x8 ;  /* 0x000000081a067836 */ /* 0x040fe40000000000 */
[-C--:B------:R-:W-:Y:S01]  /*8920*/  ISETP.GE.OR P1, PT, R26, R15.reuse, P0 ;  /* 0x0000000f1a00720c */ /* 0x080fe20000726670 */
[----:B------:R-:W0:Y:S02]  /*8930*/  SHFL.IDX PT, R5, R14, RZ, 0x1c1f ;  /* 0x001c1fff0e057589 */ /* 0x000e2400000e0000 */
[----:B------:R-:W-:-:S02]  /*8940*/  ISETP.GE.OR P0, PT, R6, R15, P0 ;  /* 0x0000000f0600720c */ /* 0x000fc40000706670 */
[----:B------:R-:W1:Y:S08]  /*8950*/  SHFL.IDX PT, R9, R14, 0x1, 0x1c1f ;  /* 0x003c1f000e097f89 */ /* 0x000e7000000e0000 */
[----:B0-----:R0:W-:Y:S04]  /*8960*/  @!P1 ST.E desc[UR40][R4.64], R20 ;  /* 0x0000001404009985 */ /* 0x0011e8000c101928 */
[----:B-1----:R0:W-:Y:S02]  /*8970*/  @!P0 ST.E desc[UR40][R8.64], R0 ;  /* 0x0000000008008985 */ /* 0x0021e4000c101928 */
.L_x_424:
[----:B------:R-:W1:Y:S01]  /*8980*/  LDC R82, c[0x0][0xbe8] ;  /* 0x0002fa00ff527b82 */ /* 0x000e620000000800 */
[----:B------:R-:W-:Y:S01]  /*8990*/  ULDC UR12, c[0x0][0xac8] ;  /* 0x0002b200000c7ab9 */ /* 0x000fe20000000800 */
[----:B------:R-:W-:Y:S01]  /*89a0*/  ULDC.64 UR10, c[0x0][0xaa0] ;  /* 0x0002a800000a7ab9 */ /* 0x000fe20000000a00 */
[----:B------:R-:W-:Y:S01]  /*89b0*/  ISETP.GE.AND P0, PT, R189, UR12, PT ;  /* 0x0000000cbd007c0c */ /* 0x000fe2000bf06270 */
[----:B0-----:R0:W5:Y:S01]  /*89c0*/  LD.E.128 R8, desc[UR40][R174.64] ;  /* 0x00000028ae087980 */ /* 0x001162000c101d00 */
[----:B------:R-:W-:Y:S02]  /*89d0*/  ISETP.GE.AND P1, PT, R2, UR12, PT ;  /* 0x0000000c02007c0c */ /* 0x000fe4000bf26270 */
[----:B------:R-:W-:Y:S01]  /*89e0*/  SEL R4, RZ, 0xffffffff, P0 ;  /* 0xffffffffff047807 */ /* 0x000fe20000000000 */
[----:B------:R-:W5:Y:S01]  /*89f0*/  LD.E.128 R12, desc[UR40][R12.64] ;  /* 0x000000280c0c7980 */ /* 0x000f62000c101d00 */
[----:B------:R-:W-:-:S03]  /*8a00*/  ISETP.GE.AND P0, PT, R188, UR12, PT ;  /* 0x0000000cbc007c0c */ /* 0x000fc6000bf06270 */
[----:B------:R-:W5:Y:S04]  /*8a10*/  LD.E.128 R24, desc[UR40][R24.64] ;  /* 0x0000002818187980 */ /* 0x000f68000c101d00 */
[----:B------:R-:W5:Y:S04]  /*8a20*/  LD.E.128 R28, desc[UR40][R28.64] ;  /* 0x000000281c1c7980 */ /* 0x000f68000c101d00 */
[----:B------:R-:W5:Y:S01]  /*8a30*/  LD.E.128 R32, desc[UR40][R32.64] ;  /* 0x0000002820207980 */ /* 0x000f62000c101d00 */
[----:B-1----:R-:W-:Y:S01]  /*8a40*/  ISETP.NE.AND P2, PT, R82, 0x1, PT ;  /* 0x000000015200780c */ /* 0x002fe20003f45270 */
[----:B------:R-:W-:Y:S01]  /*8a50*/  IMAD.SHL.U32 R5, R4, 0x2, RZ ;  /* 0x0000000204057824 */ /* 0x000fe200078e00ff */
[----:B------:R-:W-:Y:S01]  /*8a60*/  SEL R0, RZ, 0x1, P1 ;  /* 0x00000001ff007807 */ /* 0x000fe20000800000 */
[----:B------:R-:W5:Y:S01]  /*8a70*/  LD.E.128 R36, desc[UR40][R36.64] ;  /* 0x0000002824247980 */ /* 0x000f62000c101d00 */
[----:B------:R-:W-:-:S02]  /*8a80*/  SEL R4, RZ, 0xffffffff, P0 ;  /* 0xffffffffff047807 */ /* 0x000fc40000000000 */
[----:B------:R-:W-:Y:S01]  /*8a90*/  LOP3.LUT R0, R5, 0x2, R0, 0xe2, !PT ;  /* 0x0000000205007812 */ /* 0x000fe200078ee200 */
[----:B------:R-:W5:Y:S04]  /*8aa0*/  LD.E.128 R40, desc[UR40][R40.64] ;  /* 0x0000002828287980 */ /* 0x000f68000c101d00 */
[----:B------:R-:W5:Y:S02]  /*8ab0*/  LD.E.128 R44, desc[UR40][R44.64] ;  /* 0x000000282c2c7980 */ /* 0x000f64000c101d00 */
[----:B------:R-:W1:Y:S01]  /*8ac0*/  @P2 LDC R21, c[0x0][0xbec] ;  /* 0x0002fb00ff152b82 */ /* 0x000e620000000800 */
[----:B------:R-:W-:Y:S01]  /*8ad0*/  IMAD.SHL.U32 R5, R4, 0x4, RZ ;  /* 0x0000000404057824 */ /* 0x000fe200078e00ff */
[----:B------:R-:W-:Y:S01]  /*8ae0*/  ISETP.GE.AND P0, PT, R187, UR12, PT ;  /* 0x0000000cbb007c0c */ /* 0x000fe2000bf06270 */
[----:B------:R-:W-:Y:S01]  /*8af0*/  UIMAD UR7, UR14, UR10, URZ ;  /* 0x0000000a0e0772a4 */ /* 0x000fe2000f8e023f */
[----:B------:R-:W5:Y:S04]  /*8b00*/  LD.E.128 R48, desc[UR40][R48.64] ;  /* 0x0000002830307980 */ /* 0x000f68000c101d00 */
[----:B------:R-:W2:Y:S01]  /*8b10*/  @P2 LDC R81, c[0x0][0xbf0] ;  /* 0x0002fc00ff512b82 */ /* 0x000ea20000000800 */
[----:B------:R-:W-:Y:S01]  /*8b20*/  LOP3.LUT R4, R5, 0x4, R0, 0xe2, !PT ;  /* 0x0000000405047812 */ /* 0x000fe200078ee200 */
[----:B------:R-:W-:Y:S01]  /*8b30*/  IMAD R0, R190, 0x20, R191 ;  /* 0x00000020be007824 */ /* 0x000fe200078e02bf */
[----:B------:R-:W-:Y:S01]  /*8b40*/  SEL R5, RZ, 0xffffffff, P0 ;  /* 0xffffffffff057807 */ /* 0x000fe20000000000 */
[----:B------:R-:W-:Y:S01]  /*8b50*/  IMAD.U32 R83, RZ, RZ, UR45 ;  /* 0x0000002dff537e24 */ /* 0x000fe2000f8e00ff */
[----:B------:R-:W-:Y:S01]  /*8b60*/  UIMAD.WIDE.U32 UR8, UR4, UR10, URZ ;  /* 0x0000000a040872a5 */ /* 0x000fe2000f8e003f */
[----:B------:R-:W-:Y:S01]  /*8b70*/  ISETP.GE.AND P0, PT, R186, UR12, PT ;  /* 0x0000000cba007c0c */ /* 0x000fe2000bf06270 */
[----:B------:R-:W-:Y:S01]  /*8b80*/  UIMAD UR7, UR4, UR11, UR7 ;  /* 0x0000000b040772a4 */ /* 0x000fe2000f8e0207 */
[----:B------:R-:W-:Y:S01]  /*8b90*/  IMAD.SHL.U32 R5, R5, 0x8, RZ ;  /* 0x0000000805057824 */ /* 0x000fe200078e00ff */
[----:B------:R-:W5:Y:S01]  /*8ba0*/  LD.E.128 R52, desc[UR40][R52.64] ;  /* 0x0000002834347980 */ /* 0x000f62000c101d00 */
[----:B------:R-:W-:Y:S01]  /*8bb0*/  ULDC.64 UR10, c[0x0][0xae8] ;  /* 0x0002ba00000a7ab9 */ /* 0x000fe20000000a00 */
[----:B------:R-:W-:Y:S01]  /*8bc0*/  IMAD R80, R83, 0x40, R0 ;  /* 0x0000004053507824 */ /* 0x000fe200078e0200 */
[----:B------:R-:W-:Y:S01]  /*8bd0*/  UIADD3 UR9, UR9, UR7, URZ ;  /* 0x0000000709097290 */ /* 0x000fe2000fffe03f */
[----:B------:R-:W-:Y:S01]  /*8be0*/  SEL R0, RZ, 0xffffffff, P0 ;  /* 0xffffffffff007807 */ /* 0x000fe20000000000 */
[----:B------:R-:W-:Y:S01]  /*8bf0*/  UIMAD UR4, UR15, UR10, URZ ;  /* 0x0000000a0f0472a4 */ /* 0x000fe2000f8e023f */
[----:B------:R-:W-:Y:S01]  /*8c00*/  LOP3.LUT R4, R5, 0x8, R4, 0xe2, !PT ;  /* 0x0000000805047812 */ /* 0x000fe200078ee204 */
[----:B------:R-:W-:Y:S01]  /*8c10*/  UIMAD.WIDE.U32 UR8, UR46, UR10, UR8 ;  /* 0x0000000a2e0872a5 */ /* 0x000fe2000f8e0008 */
[----:B------:R-:W5:Y:S01]  /*8c20*/  LD.E.128 R60, desc[UR40][R60.64] ;  /* 0x000000283c3c7980 */ /* 0x000f62000c101d00 */
[----:B------:R-:W-:Y:S01]  /*8c30*/  UIMAD UR4, UR46, UR11, UR4 ;  /* 0x0000000b2e0472a4 */ /* 0x000fe2000f8e0204 */
[----:B------:R-:W-:-:S02]  /*8c40*/  IMAD.SHL.U32 R5, R0, 0x10, RZ ;  /* 0x0000001000057824 */ /* 0x000fc400078e00ff */
[----:B-1----:R-:W-:Y:S01]  /*8c50*/  @P2 IMAD.HI.U32 R0, R80, R21, RZ ;  /* 0x0000001550002227 */ /* 0x002fe200078e00ff */
[----:B------:R-:W-:Y:S01]  /*8c60*/  ULDC.64 UR10, c[0x0][0xaf0] ;  /* 0x0002bc00000a7ab9 */ /* 0x000fe20000000a00 */
[----:B------:R-:W-:Y:S01]  /*8c70*/  UIADD3 UR9, UR9, UR4, URZ ;  /* 0x0000000409097290 */ /* 0x000fe2000fffe03f */
[----:B------:R-:W5:Y:S01]  /*8c80*/  LD.E.128 R56, desc[UR40][R56.64] ;  /* 0x0000002838387980 */ /* 0x000f62000c101d00 */
[----:B------:R-:W-:Y:S01]  /*8c90*/  UIMAD UR4, UR44, UR10, URZ ;  /* 0x0000000a2c0472a4 */ /* 0x000fe2000f8e023f */
[----:B------:R-:W-:Y:S01]  /*8ca0*/  IMAD.MOV.U32 R21, RZ, RZ, R80 ;  /* 0x000000ffff157224 */ /* 0x000fe200078e0050 */
[----:B--2---:R-:W-:Y:S01]  /*8cb0*/  @P2 SHF.R.U32.HI R21, RZ, R81, R0 ;  /* 0x00000051ff152219 */ /* 0x004fe20000011600 */
[----:B------:R-:W-:Y:S01]  /*8cc0*/  UIMAD.WIDE.U32 UR8, UR43, UR10, UR8 ;  /* 0x0000000a2b0872a5 */ /* 0x000fe2000f8e0008 */
[----:B------:R-:W5:Y:S01]  /*8cd0*/  LD.E.128 R68, desc[UR40][R68.64] ;  /* 0x0000002844447980 */ /* 0x000f62000c101d00 */
[----:B------:R-:W-:Y:S01]  /*8ce0*/  UIMAD UR4, UR43, UR11, UR4 ;  /* 0x0000000b2b0472a4 */ /* 0x000fe2000f8e0204 */
[----:B------:R-:W-:Y:S01]  /*8cf0*/  ISETP.GE.AND P0, PT, R185, UR12, PT ;  /* 0x0000000cb9007c0c */ /* 0x000fe2000bf06270 */
[--C-:B------:R-:W-:Y:S01]  /*8d00*/  IMAD.MOV R81, RZ, RZ, -R21.reuse ;  /* 0x000000ffff517224 */ /* 0x100fe200078e0a15 */
[----:B------:R-:W-:Y:S01]  /*8d10*/  SHF.R.S32.HI R20, RZ, 0x1f, R21 ;  /* 0x0000001fff147819 */ /* 0x000fe20000011415 */
[----:B------:R-:W-:Y:S01]  /*8d20*/  UIADD3 UR4, UR9, UR4, URZ ;  /* 0x0000000409047290 */ /* 0x000fe2000fffe03f */
[----:B------:R-:W-:Y:S01]  /*8d30*/  LOP3.LUT R6, R5, 0x10, R4, 0xe2, !PT ;  /* 0x0000001005067812 */ /* 0x000fe200078ee204 */
[----:B------:R-:W-:Y:S01]  /*8d40*/  IMAD.U32 R4, RZ, RZ, UR8 ;  /* 0x00000008ff047e24 */ /* 0x000fe2000f8e00ff */
[----:B------:R-:W-:Y:S01]  /*8d50*/  SEL R0, RZ, 0xffffffff, P0 ;  /* 0xffffffffff007807 */ /* 0x000fe20000000000 */
[----:B------:R-:W-:Y:S01]  /*8d60*/  IMAD.U32 R5, RZ, RZ, UR9 ;  /* 0x00000009ff057e24 */ /* 0x000fe2000f8e00ff */
[----:B------:R-:W-:Y:S01]  /*8d70*/  ULDC.64 UR8, c[0x0][0xae0] ;  /* 0x0002b80000087ab9 */ /* 0x000fe20000000a00 */
[----:B------:R-:W-:Y:S01]  /*8d80*/  IMAD R81, R82, R81, R80 ;  /* 0x0000005152517224 */ /* 0x000fe200078e0250 */
[----:B------:R-:W5:Y:S01]  /*8d90*/  LD.E.128 R64, desc[UR40][R64.64] ;  /* 0x0000002840407980 */ /* 0x000f62000c101d00 */
[----:B------:R-:W-:-:S02]  /*8da0*/  IMAD.U32 R5, RZ, RZ, UR4 ;  /* 0x00000004ff057e24 */ /* 0x000fc4000f8e00ff */
[----:B------:R-:W-:Y:S01]  /*8db0*/  IMAD R20, R20, UR8, RZ ;  /* 0x0000000814147c24 */ /* 0x000fe2000f8e02ff */
[----:B------:R-:W-:Y:S01]  /*8dc0*/  ISETP.GE.AND P0, PT, R194, UR12, PT ;  /* 0x0000000cc2007c0c */ /* 0x000fe2000bf06270 */
[----:B------:R-:W-:Y:S01]  /*8dd0*/  IMAD.SHL.U32 R85, R0, 0x20, RZ ;  /* 0x0000002000557824 */ /* 0x000fe200078e00ff */
[----:B------:R-:W-:Y:S01]  /*8de0*/  SHF.R.S32.HI R0, RZ, 0x1f, R81 ;  /* 0x0000001fff007819 */ /* 0x000fe20000011451 */
[----:B------:R-:W5:Y:S01]  /*8df0*/  LD.E.128 R76, desc[UR40][R76.64] ;  /* 0x000000284c4c7980 */ /* 0x000f62000c101d00 */
[C---:B------:R-:W-:Y:S02]  /*8e00*/  IMAD R83, R21.reuse, UR9, R20 ;  /* 0x0000000915537c24 */ /* 0x040fe4000f8e0214 */
[----:B------:R-:W-:Y:S01]  /*8e10*/  IMAD.WIDE.U32 R4, R21, UR8, R4 ;  /* 0x0000000815047c25 */ /* 0x000fe2000f8e0004 */
[----:B------:R-:W5:Y:S01]  /*8e20*/  LD.E.128 R72, desc[UR40][R72.64] ;  /* 0x0000002848487980 */ /* 0x000f62000c101d00 */
[----:B------:R-:W-:Y:S01]  /*8e30*/  ULDC.64 UR8, c[0x0][0xad8] ;  /* 0x0002b60000087ab9 */ /* 0x000fe20000000a00 */
[----:B------:R-:W-:Y:S01]  /*8e40*/  LOP3.LUT R6, R85, 0x20, R6, 0xe2, !PT ;  /* 0x0000002055067812 */ /* 0x000fe200078ee206 */
[----:B------:R-:W-:Y:S01]  /*8e50*/  IMAD R0, R0, UR8, RZ ;  /* 0x0000000800007c24 */ /* 0x000fe2000f8e02ff */
[----:B------:R-:W-:Y:S01]  /*8e60*/  @!PT LDS RZ, [RZ] ;  /* 0x00000000fffff984 */ /* 0x000fe20000000800 */
[----:B------:R-:W-:Y:S01]  /*8e70*/  @!PT LDS RZ, [RZ] ;  /* 0x00000000fffff984 */ /* 0x000fe20000000800 */
[----:B------:R-:W-:Y:S01]  /*8e80*/  @!PT LDS RZ, [RZ] ;  /* 0x00000000fffff984 */ /* 0x000fe20000000800 */
[----:B------:R-:W-:Y:S01]  /*8e90*/  @!PT LDS RZ, [RZ] ;  /* 0x00000000fffff984 */ /* 0x000fe20000000800 */
[----:B------:R1:W-:Y:S06]  /*8ea0*/  MEMBAR.ALL.CTA ;  /* 0x0000000000007992 */ /* 0x0003ec0000008000 */
[----:B-1----:R-:W1:Y:S01]  /*8eb0*/  FENCE.VIEW.ASYNC.S ;  /* 0x00000000000073c6 */ /* 0x002e620000000000 */
[----:B------:R-:W-:Y:S01]  /*8ec0*/  SEL R21, RZ, 0x40, P0 ;  /* 0x00000040ff157807 */ /* 0x000fe20000000000 */
[----:B------:R-:W-:Y:S01]  /*8ed0*/  IMAD.U32 R20, RZ, RZ, UR45 ;  /* 0x0000002dff147e24 */ /* 0x000fe2000f8e00ff */
[----:B------:R-:W-:Y:S01]  /*8ee0*/  ISETP.GE.AND P0, PT, R193, UR12, PT ;  /* 0x0000000cc1007c0c */ /* 0x000fe2000bf06270 */
[----:B------:R-:W-:Y:S01]  /*8ef0*/  IMAD.IADD R5, R5, 0x1, R83 ;  /* 0x0000000105057824 */ /* 0x000fe200078e0253 */
[----:B------:R-:W-:Y:S01]  /*8f00*/  LOP3.LUT R6, R6, R21, RZ, 0xfc, !PT ;  /* 0x0000001506067212 */ /* 0x000fe200078efcff */
[----:B------:R-:W-:Y:S01]  /*8f10*/  IMAD R21, R81, UR9, R0 ;  /* 0x0000000951157c24 */ /* 0x000fe2000f8e0200 */
[----:B------:R-:W-:Y:S01]  /*8f20*/  UIADD3 UR4, UR42, 0x28c20, URZ ;  /* 0x00028c202a047890 */ /* 0x000fe2000fffe03f */
[----:B-----5:R-:W-:Y:S01]  /*8f30*/  IMAD R89, R3, R82, RZ ;  /* 0x0000005203597224 */ /* 0x020fe200078e02ff */
[----:B------:R-:W-:Y:S01]  /*8f40*/  SEL R3, RZ, 0x80, P0 ;  /* 0x00000080ff037807 */ /* 0x000fe20000000000 */
[----:B------:R-:W-:Y:S01]  /*8f50*/  IMAD R0, R20, 0x40, R191 ;  /* 0x0000004014007824 */ /* 0x000fe200078e02bf */
[----:B------:R-:W-:Y:S01]  /*8f60*/  UPRMT UR4, URZ, 0x654, UR4 ;  /* 0x000006543f047896 */ /* 0x000fe20008000004 */
[----:B------:R-:W-:Y:S01]  /*8f70*/  IMAD.WIDE.U32 R4, R81, UR8, R4 ;  /* 0x0000000851047c25 */ /* 0x000fe2000f8e0004 */
[----:B------:R-:W-:Y:S01]  /*8f80*/  ULDC.64 UR8, c[0x0][0xa80] ;  /* 0x0002a00000087ab9 */ /* 0x000fe20000000a00 */
[----:B------:R-:W-:Y:S01]  /*8f90*/  BSSY B1, `(.L_x_425) ;  /* 0x0000029000017945 */ /* 0x000fe20003800000 */
[----:B------:R-:W-:Y:S01]  /*8fa0*/  ISETP.GE.AND P0, PT, R0, R89, PT ;  /* 0x000000590000720c */ /* 0x000fe20003f06270 */
[----:B------:R-:W-:Y:S01]  /*8fb0*/  IMAD.IADD R5, R5, 0x1, R21 ;  /* 0x0000000105057824 */ /* 0x000fe200078e0215 */
[----:B------:R-:W-:-:S02]  /*8fc0*/  LEA R86, P1, R4, UR8, 0x1 ;  /* 0x0000000804567c11 */ /* 0x000fc4000f8208ff */
[----:B------:R-:W-:Y:S02]  /*8fd0*/  LOP3.LUT R3, R6, R3, RZ, 0xfc, !PT ;  /* 0x0000000306037212 */ /* 0x000fe400078efcff */
[----:B------:R-:W-:Y:S01]  /*8fe0*/  LEA.HI.X R87, R4, UR9, R5, 0x1, P1 ;  /* 0x0000000904577c11 */ /* 0x000fe200088f0c05 */
[----:B-1----:R0:W1:Y:S01]  /*8ff0*/  SHFL.IDX PT, R20, R86, RZ, 0x181f ;  /* 0x00181fff56147589 */ /* 0x00206200000e0000 */
[----:B------:R-:W-:Y:S03]  /*9000*/  SYNCS.ARRIVE.TRANS64.RED.A1T0 RZ, [UR4], RZ ;  /* 0x000000ffffff79a7 */ /* 0x000fe60008100404 */
[----:B------:R0:W2:Y:S02]  /*9010*/  SHFL.IDX PT, R21, R87, RZ, 0x181f ;  /* 0x00181fff57157589 */ /* 0x0000a400000e0000 */
[----:B------:R-:W-:Y:S05]  /*9020*/  @P0 BRA `(.L_x_426) ;  /* 0x00000000007c0947 */ /* 0x000fea0003800000 */
        /* <DEDUP_REMOVED lines=8> */
[----:B------:R1:W-:Y:S01]  /*90b0*/  @!P0 ST.E.128 desc[UR40][R4.64], R8 ;  /* 0x0000000804008985 */ /* 0x0003e2000c101d28 */
        /* <DEDUP_REMOVED lines=11> */
[-C--:B------:R-:W-:Y:S02]  /*9170*/  @!P1 LEA R8, P6, R185, R20.reuse, 0x1 ;  /* 0x00000014b9089211 */ /* 0x080fe400078c08ff */
        /* <DEDUP_REMOVED lines=10> */
.L_x_426:
[----:B------:R-:W-:Y:S05]  /*9220*/  BSYNC B1 ;  /* 0x0000000000017941 */ /* 0x000fea0003800000 */
.L_x_425:
[----:B------:R-:W-:Y:S01]  /*9230*/  VIADD R0, R0, 0x20 ;  /* 0x0000002000007836 */ /* 0x000fe20000000000 */
[----:B---3--:R4:W3:Y:S04]  /*9240*/  SHFL.IDX PT, R9, R87, 0x1, 0x181f ;  /* 0x00381f0057097f89 */ /* 0x0088e800000e0000 */
[----:B------:R-:W-:Y:S01]  /*9250*/  ISETP.GE.AND P0, PT, R0, R89, PT ;  /* 0x000000590000720c */ /* 0x000fe20003f06270 */
[----:B------:R4:W0:-:S12]  /*9260*/  SHFL.IDX PT, R8, R86, 0x1, 0x181f ;  /* 0x00381f0056087f89 */ /* 0x00081800000e0000 */
[----:B----4-:R-:W-:Y:S05]  /*9270*/  @P0 BRA `(.L_x_427) ;  /* 0x0000001000100947 */ /* 0x010fea0003800000 */
[----:B------:R-:W-:Y:S02]  /*9280*/  ISETP.GE.AND P0, PT, R2, UR12, PT ;  /* 0x0000000c02007c0c */ /* 0x000fe4000bf06270 */
[----:B------:R-:W-:Y:S02]  /*9290*/  ISETP.GE.AND P5, PT, R189, UR12, PT ;  /* 0x0000000cbd007c0c */ /* 0x000fe4000bfa6270 */
[----:B------:R-:W-:Y:S02]  /*92a0*/  ISETP.GE.AND P3, PT, R188, UR12, PT ;  /* 0x0000000cbc007c0c */ /* 0x000fe4000bf66270 */
[----:B------:R-:W-:Y:S02]  /*92b0*/  ISETP.GE.AND P2, PT, R187, UR12, PT ;  /* 0x0000000cbb007c0c */ /* 0x000fe4000bf46270 */
[----:B------:R-:W-:-:S05]  /*92c0*/  ISETP.GE.AND P1, PT, R186, UR12, PT ;  /* 0x0000000cba007c0c */ /* 0x000fca000bf26270 */
[----:B0--3--:R-:W-:Y:S02]  /*92d0*/  @!P0 IMAD.WIDE R4, R2, 0x2, R8 ;  /* 0x0000000202048825 */ /* 0x009fe400078e0208 */
[-C--:B------:R-:W-:Y:S02]  /*92e0*/  @!P5 LEA R10, P4, R189, R8.reuse, 0x1 ;  /* 0x00000008bd0ad211 */ /* 0x080fe400078808ff */
[----:B-1----:R-:W-:Y:S01]  /*92f0*/  @!P3 LEA R20, P6, R188, R8, 0x1 ;  /* 0x00000008bc14b211 */ /* 0x002fe200078c08ff */
[----:B------:R0:W-:Y:S01]  /*9300*/  @!P0 ST.E.128 desc[UR40][R4.64], R12 ;  /* 0x0000000c04008985 */ /* 0x0001e2000c101d28 */
[----:B------:R-:W-:Y:S02]  /*9310*/  ISETP.GE.AND P0, PT, R185, UR12, PT ;  /* 0x0000000cb9007c0c */ /* 0x000fe4000bf06270 */
[----:B------:R-:W-:Y:S02]  /*9320*/  @!P5 LEA.HI.X R11, R189, R9, R204, 0x1, P4 ;  /* 0x00000009bd0bd211 */ /* 0x000fe400020f0ccc */
[----:B------:R-:W-:-:S02]  /*9330*/  LOP3.LUT P4, RZ, R6, 0x40, RZ, 0xc0, !PT ;  /* 0x0000004006ff7812 */ /* 0x000fc4000788c0ff */
[----:B--2---:R-:W-:Y:S01]  /*9340*/  @!P3 LEA.HI.X R21, R188, R9, R203, 0x1, P6 ;  /* 0x00000009bc15b211 */ /* 0x004fe200030f0ccb */
[----:B------:R4:W-:Y:S01]  /*9350*/  @!P5 ST.E.128 desc[UR40][R10.64], R28 ;  /* 0x0000001c0a00d985 */ /* 0x0009e2000c101d28 */
[----:B------:R-:W-:-:S03]  /*9360*/  @!P2 LEA R24, P5, R187, R8, 0x1 ;  /* 0x00000008bb18a211 */ /* 0x000fc600078a08ff */
[----:B------:R4:W-:Y:S01]  /*9370*/  @!P3 ST.E.128 desc[UR40][R20.64], R36 ;  /* 0x000000241400b985 */ /* 0x0009e2000c101d28 */
[----:B------:R-:W-:Y:S02]  /*9380*/  @!P2 LEA.HI.X R25, R187, R9, R202, 0x1, P5 ;  /* 0x00000009bb19a211 */ /* 0x000fe400028f0cca */
[----:B0-----:R-:W-:-:S03]  /*9390*/  @!P1 LEA R4, P6, R186, R8, 0x1 ;  /* 0x00000008ba049211 */ /* 0x001fc600078c08ff */
[----:B------:R4:W-:Y:S01]  /*93a0*/  @!P2 ST.E.128 desc[UR40][R24.64], R44 ;  /* 0x0000002c1800a985 */ /* 0x0009e2000c101d28 */
[CC--:B------:R-:W-:Y:S02]  /*93b0*/  @!P0 LEA R12, P3, R185.reuse, R8.reuse, 0x1 ;  /* 0x00000008b90c8211 */ /* 0x0c0fe400078608ff */
[----:B------:R-:W-:Y:S02]  /*93c0*/  @P4 LEA R14, P5, R194, R8, 0x1 ;  /* 0x00000008c20e4211 */ /* 0x000fe400078a08ff */
[-C--:B------:R-:W-:Y:S02]  /*93d0*/  @!P1 LEA.HI.X R5, R186, R9.reuse, R201, 0x1, P6 ;  /* 0x00000009ba059211 */ /* 0x080fe400030f0cc9 */
[-C--:B------:R-:W-:Y:S02]  /*93e0*/  @!P0 LEA.HI.X R13, R185, R9.reuse, R200, 0x1, P3 ;  /* 0x00000009b90d8211 */ /* 0x080fe400018f0cc8 */
[----:B------:R-:W-:Y:S01]  /*93f0*/  @P4 LEA.HI.X R15, R194, R9, R199, 0x1, P5 ;  /* 0x00000009c20f4211 */ /* 0x000fe200028f0cc7 */
[----:B------:R4:W-:Y:S04]  /*9400*/  @!P1 ST.E.128 desc[UR40][R4.64], R52 ;  /* 0x0000003404009985 */ /* 0x0009e8000c101d28 */
[----:B------:R4:W-:Y:S01]  /*9410*/  @!P0 ST.E.128 desc[UR40][R12.64], R56 ;  /* 0x000000380c008985 */ /* 0x0009e2000c101d28 */
[----:B------:R-:W-:-:S03]  /*9420*/  LOP3.LUT P0, RZ, R3, 0x80, RZ, 0xc0, !PT ;  /* 0x0000008003ff7812 */ /* 0x000fc6000780c0ff */
[----:B------:R4:W-:Y:S10]  /*9430*/  @P4 ST.E.128 desc[UR40][R14.64], R64 ;  /* 0x000000400e004985 */ /* 0x0009f4000c101d28 */
[----:B------:R-:W-:Y:S05]  /*9440*/  @!P0 BRA `(.L_x_427) ;  /* 0x0000000c009c8947 */ /* 0x000fea0003800000 */
[----:B----4-:R-:W-:-:S04]  /*9450*/  LEA R4, P0, R193, R8, 0x1 ;  /* 0x00000008c1047211 */ /* 0x010fc800078008ff */
[----:B------:R-:W-:-:S05]  /*9460*/  LEA.HI.X R5, R193, R9, R198, 0x1, P0 ;  /* 0x00000009c1057211 */ /* 0x000fca00000f0cc6 */
[----:B------:R0:W-:Y:S01]  /*9470*/  ST.E.128 desc[UR40][R4.64], R72 ;  /* 0x0000004804007985 */ /* 0x0001e2000c101d28 */
[----:B------:R-:W-:Y:S05]  /*9480*/  BRA `(.L_x_427) ;  /* 0x0000000c008c7947 */ /* 0x000fea0003800000 */
.L_x_422:
[----:B------:R-:W-:Y:S01]  /*9490*/  ULDC.64 UR8, c[0x0][0xc00] ;  /* 0x0003000000087ab9 */ /* 0x000fe20000000a00 */
[----:B------:R-:W-:Y:S01]  /*94a0*/  ULDC UR4, c[0x0][0xa88] ;  /* 0x0002a20000047ab9 */ /* 0x000fe20000000800 */
[----:B------:R-:W-:Y:S01]  /*94b0*/  UISETP.NE.U32.AND UP0, UPT, UR8, URZ, UPT ;  /* 0x0000003f0800728c */ /* 0x000fe2000bf05070 */
[----:B------:R-:W0:Y:S03]  /*94c0*/  LDC R13, c[0x0][0xbe8] ;  /* 0x0002fa00ff0d7b82 */ /* 0x000e260000000800 */
[----:B------:R-:W-:-:S03]  /*94d0*/  UISETP.NE.AND.EX UP0, UPT, UR9, URZ, UPT, UP0 ;  /* 0x0000003f0900728c */ /* 0x000fc6000bf05300 */
[----:B------:R-:W-:Y:S02]  /*94e0*/  ULDC.64 UR8, c[0x0][0xc00] ;  /* 0x0003000000087ab9 */ /* 0x000fe40000000a00 */
[----:B------:R-:W-:Y:S01]  /*94f0*/  UIMAD.WIDE UR8, UR43, 0x4, UR8 ;  /* 0x000000042b0878a5 */ /* 0x000fe2000f8e0208 */
[----:B------:R-:W-:-:S05]  /*9500*/  PLOP3.LUT P1, PT, PT, PT, UP0, 0x80, 0x0 ;  /* 0x000000000000781c */ /* 0x000fca0003f2f008 */
[----:B------:R-:W-:Y:S02]  /*9510*/  IMAD.U32 R4, RZ, RZ, UR8 ;  /* 0x00000008ff047e24 */ /* 0x000fe4000f8e00ff */
[----:B------:R-:W-:Y:S01]  /*9520*/  IMAD.U32 R5, RZ, RZ, UR9 ;  /* 0x00000009ff057e24 */ /* 0x000fe2000f8e00ff */
[----:B------:R-:W-:Y:S02]  /*9530*/  ULDC.64 UR8, c[0x0][0xc08] ;  /* 0x0003020000087ab9 */ /* 0x000fe40000000a00 */
[----:B------:R-:W-:-:S03]  /*9540*/  UISETP.NE.U32.AND UP1, UPT, UR8, URZ, UPT ;  /* 0x0000003f0800728c */ /* 0x000fc6000bf25070 */
[----:B------:R-:W2:Y:S01]  /*9550*/  @P1 LDG.E R3, desc[UR40][R4.64] ;  /* 0x0000002804031981 */ /* 0x000ea2000c1e1900 */
[----:B------:R-:W-:Y:S01]  /*9560*/  UISETP.NE.AND.EX UP1, UPT, UR9, URZ, UPT, UP1 ;  /* 0x0000003f0900728c */ /* 0x000fe2000bf25310 */
[----:B------:R-:W-:-:S05]  /*9570*/  IMAD.U32 R0, RZ, RZ, UR4 ;  /* 0x00000004ff007e24 */ /* 0x000fca000f8e00ff */
[----:B------:R-:W-:-:S05]  /*9580*/  PLOP3.LUT P2, PT, PT, PT, UP1, 0x80, 0x0 ;  /* 0x000000000000781c */ /* 0x000fca0003f4f018 */
[----:B------:R-:W-:Y:S02]  /*9590*/  @UP1 ULDC.64 UR8, c[0x0][0xc08] ;  /* 0x0003020000081ab9 */ /* 0x000fe40000000a00 */
[----:B------:R-:W-:-:S06]  /*95a0*/  @UP1 UIMAD.WIDE UR8, UR43, 0x4, UR8 ;  /* 0x000000042b0818a5 */ /* 0x000fcc000f8e0208 */
[----:B------:R-:W-:Y:S02]  /*95b0*/  IMAD.U32 R8, RZ, RZ, UR8 ;  /* 0x00000008ff087e24 */ /* 0x000fe4000f8e00ff */
[----:B------:R-:W-:-:S05]  /*95c0*/  IMAD.U32 R9, RZ, RZ, UR9 ;  /* 0x00000009ff097e24 */ /* 0x000fca000f8e00ff */
[----:B------:R1:W5:Y:S01]  /*95d0*/  @P2 LDG.E R0, desc[UR40][R8.64] ;  /* 0x0000002808002981 */ /* 0x000362000c1e1900 */
[----:B------:R-:W-:Y:S01]  /*95e0*/  UMOV UR4, URZ ;  /* 0x0000003f00047c82 */ /* 0x000fe20008000000 */
[----:B------:R-:W-:Y:S01]  /*95f0*/  USHF.R.S32.HI UR11, URZ, 0x1f, UR46 ;  /* 0x0000001f3f0b7899 */ /* 0x000fe2000801142e */
[----:B------:R-:W-:Y:S02]  /*9600*/  ISETP.GE.AND P0, PT, R197, 0x40, PT ;  /* 0x00000040c500780c */ /* 0x000fe40003f06270 */
[----:B--2---:R-:W-:-:S13]  /*9610*/  @P1 R2UR UR4, R3 ;  /* 0x00000000030412ca */ /* 0x004fda00000e0000 */
[----:B------:R-:W-:Y:S01]  /*9620*/  USHF.R.S32.HI UR10, URZ, 0x1f, UR4 ;  /* 0x0000001f3f0a7899 */ /* 0x000fe20008011404 */
[----:B01----:R-:W-:Y:S11]  /*9630*/  @P2 BRA `(.L_x_428) ;  /* 0x0000000000102947 */ /* 0x003ff60003800000 */
[----:B------:R-:W-:Y:S05]  /*9640*/  @!P1 BRA `(.L_x_428) ;  /* 0x00000000000c9947 */ /* 0x000fea0003800000 */
[----:B------:R-:W2:Y:S04]  /*9650*/  LDG.E R3, desc[UR40][R4.64] ;  /* 0x0000002804037981 */ /* 0x000ea8000c1e1900 */
[----:B-----5:R-:W2:Y:S02]  /*9660*/  LDG.E R0, desc[UR40][R4.64+0x4] ;  /* 0x0000042804007981 */ /* 0x020ea4000c1e1900 */
[----:B--2---:R-:W-:-:S07]  /*9670*/  IMAD.IADD R0, R0, 0x1, -R3 ;  /* 0x0000000100007824 */ /* 0x004fce00078e0a03 */
.L_x_428:
[----:B------:R-:W-:Y:S01]  /*9680*/  USEL UR43, UR43, URZ, !UP0 ;  /* 0x0000003f2b2b7287 */ /* 0x000fe2000c000000 */
[----:B------:R-:W-:Y:S01]  /*9690*/  BSSY B1, `(.L_x_429) ;  /* 0x000002d000017945 */ /* 0x000fe20003800000 */
[----:B------:R-:W-:-:S03]  /*96a0*/  USEL UR44, UR44, URZ, !UP0 ;  /* 0x0000003f2c2c7287 */ /* 0x000fc6000c000000 */
[----:B------:R-:W-:Y:S09]  /*96b0*/  @P0 BRA `(.L_x_430) ;  /* 0x0000000000a80947 */ /* 0x000ff20003800000 */
[----:B------:R-:W0:Y:S01]  /*96c0*/  S2R R4, SR_TID.X ;  /* 0x0000000000047919 */ /* 0x000e220000002100 */
[----:B------:R-:W1:Y:S01]  /*96d0*/  LDC R6, c[0x0][0xbe8] ;  /* 0x0002fa00ff067b82 */ /* 0x000e620000000800 */
[----:B------:R-:W-:-:S04]  /*96e0*/  IMAD.U32 R3, RZ, RZ, UR45 ;  /* 0x0000002dff037e24 */ /* 0x000fc8000f8e00ff */
[----:B0-----:R-:W-:Y:S02]  /*96f0*/  IMAD R3, R3, 0x40, R4 ;  /* 0x0000004003037824 */ /* 0x001fe400078e0204 */
[----:B-1---5:R-:W-:Y:S02]  /*9700*/  IMAD R4, R0, R6, RZ ;  /* 0x0000000600047224 */ /* 0x022fe400078e02ff */
[----:B------:R-:W-:-:S05]  /*9710*/  VIADD R5, R3, 0xffffff80 ;  /* 0xffffff8003057836 */ /* 0x000fca0000000000 */
[----:B------:R-:W-:-:S13]  /*9720*/  ISETP.GE.AND P0, PT, R5, R4, PT ;  /* 0x000000040500720c */ /* 0x000fda0003f06270 */
[----:B------:R-:W-:Y:S05]  /*9730*/  @P0 BRA `(.L_x_430) ;  /* 0x0000000000880947 */ /* 0x000fea0003800000 */
[----:B------:R-:W-:Y:S01]  /*9740*/  ISETP.NE.AND P0, PT, R6, 0x1, PT ;  /* 0x000000010600780c */ /* 0x000fe20003f05270 */
[----:B------:R-:W-:Y:S01]  /*9750*/  ULDC.64 UR12, c[0x0][0xb90] ;  /* 0x0002e400000c7ab9 */ /* 0x000fe20000000a00 */
[----:B------:R-:W-:Y:S01]  /*9760*/  UMOV UR8, UR4 ;  /* 0x0000000400087c82 */ /* 0x000fe20008000000 */
[----:B------:R-:W-:Y:S01]  /*9770*/  UIMAD UR7, UR11, UR12, URZ ;  /* 0x0000000c0b0772a4 */ /* 0x000fe2000f8e023f */
[----:B------:R-:W-:Y:S02]  /*9780*/  UMOV UR9, UR10 ;  /* 0x0000000a00097c82 */ /* 0x000fe40008000000 */
[----:B------:R-:W-:Y:S02]  /*9790*/  UIMAD.WIDE.U32 UR8, UR46, UR12, UR8 ;  /* 0x0000000c2e0872a5 */ /* 0x000fe4000f8e0008 */
[----:B------:R-:W-:-:S03]  /*97a0*/  UIMAD UR7, UR46, UR13, UR7 ;  /* 0x0000000d2e0772a4 */ /* 0x000fc6000f8e0207 */
[----:B------:R-:W-:Y:S02]  /*97b0*/  ULDC.64 UR12, c[0x0][0xb98] ;  /* 0x0002e600000c7ab9 */ /* 0x000fe40000000a00 */
[----:B------:R-:W0:Y:S01]  /*97c0*/  @P0 LDC R4, c[0x0][0xbec] ;  /* 0x0002fb00ff040b82 */ /* 0x000e220000000800 */
[----:B------:R-:W-:Y:S02]  /*97d0*/  UIADD3 UR9, UR9, UR7, URZ ;  /* 0x0000000709097290 */ /* 0x000fe4000fffe03f */
[----:B------:R-:W-:Y:S02]  /*97e0*/  UIMAD UR7, UR44, UR12, URZ ;  /* 0x0000000c2c0772a4 */ /* 0x000fe4000f8e023f */
[----:B------:R-:W-:Y:S02]  /*97f0*/  UIMAD.WIDE.U32 UR8, UR43, UR12, UR8 ;  /* 0x0000000c2b0872a5 */ /* 0x000fe4000f8e0008 */
[----:B------:R-:W-:Y:S01]  /*9800*/  UIMAD UR7, UR43, UR13, UR7 ;  /* 0x0000000d2b0772a4 */ /* 0x000fe2000f8e0207 */
[----:B------:R-:W1:Y:S02]  /*9810*/  @P0 LDC R8, c[0x0][0xbf0] ;  /* 0x0002fc00ff080b82 */ /* 0x000e640000000800 */
[----:B------:R-:W-:Y:S01]  /*9820*/  ULDC.64 UR12, c[0x0][0xb88] ;  /* 0x0002e200000c7ab9 */ /* 0x000fe20000000a00 */
[----:B0-----:R-:W-:-:S04]  /*9830*/  @P0 IMAD.HI.U32 R3, R5, R4, RZ ;  /* 0x0000000405030227 */ /* 0x001fc800078e00ff */
[----:B------:R-:W-:Y:S01]  /*9840*/  IMAD.MOV.U32 R4, RZ, RZ, R5 ;  /* 0x000000ffff047224 */ /* 0x000fe200078e0005 */
[----:B-1----:R-:W-:Y:S01]  /*9850*/  @P0 SHF.R.U32.HI R4, RZ, R8, R3 ;  /* 0x00000008ff040219 */ /* 0x002fe20000011603 */
[----:B------:R-:W-:-:S04]  /*9860*/  IMAD.U32 R8, RZ, RZ, UR7 ;  /* 0x00000007ff087e24 */ /* 0x000fc8000f8e00ff */
[----:B------:R-:W-:-:S04]  /*9870*/  IMAD.MOV R3, RZ, RZ, -R4 ;  /* 0x000000ffff037224 */ /* 0x000fc800078e0a04 */
[----:B------:R-:W-:Y:S01]  /*9880*/  IMAD R3, R6, R3, R5 ;  /* 0x0000000306037224 */ /* 0x000fe200078e0205 */
[----:B------:R-:W-:Y:S02]  /*9890*/  SHF.R.S32.HI R5, RZ, 0x1f, R4 ;  /* 0x0000001fff057819 */ /* 0x000fe40000011404 */
[----:B------:R-:W-:Y:S02]  /*98a0*/  IADD3 R4, P0, R4, UR8, RZ ;  /* 0x0000000804047c10 */ /* 0x000fe4000ff1e0ff */
[----:B------:R-:W-:Y:S02]  /*98b0*/  SHF.R.S32.HI R6, RZ, 0x1f, R3 ;  /* 0x0000001fff067819 */ /* 0x000fe40000011403 */
[----:B------:R-:W-:Y:S01]  /*98c0*/  IADD3.X R5, R5, UR9, R8, P0, !PT ;  /* 0x0000000905057c10 */ /* 0x000fe200087fe408 */
[----:B------:R-:W-:Y:S02]  /*98d0*/  ULDC.64 UR8, c[0x0][0xb50] ;  /* 0x0002d40000087ab9 */ /* 0x000fe40000000a00 */
[----:B------:R-:W-:-:S02]  /*98e0*/  IMAD R6, R6, UR12, RZ ;  /* 0x0000000c06067c24 */ /* 0x000fc4000f8e02ff */
[----:B------:R-:W-:-:S04]  /*98f0*/  IMAD.WIDE.U32 R4, R3, UR12, R4 ;  /* 0x0000000c03047c25 */ /* 0x000fc8000f8e0004 */
[----:B------:R-:W-:Y:S01]  /*9900*/  IMAD R9, R3, UR13, R6 ;  /* 0x0000000d03097c24 */ /* 0x000fe2000f8e0206 */
[----:B------:R-:W-:-:S03]  /*9910*/  LEA R8, P0, R4, UR8, 0x2 ;  /* 0x0000000804087c11 */ /* 0x000fc6000f8010ff */
[----:B------:R-:W-:-:S05]  /*9920*/  IMAD.IADD R3, R5, 0x1, R9 ;  /* 0x0000000105037824 */ /* 0x000fca00078e0209 */
[----:B------:R-:W-:Y:S01]  /*9930*/  LEA.HI.X R9, R4, UR9, R3, 0x2, P0 ;  /* 0x0000000904097c11 */ /* 0x000fe200080f1403 */
[----:B------:R-:W-:-:S05]  /*9940*/  IMAD.MOV.U32 R3, RZ, RZ, -0x800000 ;  /* 0xff800000ff037424 */ /* 0x000fca00078e00ff */
[----:B------:R0:W-:Y:S02]  /*9950*/  STG.E desc[UR40][R8.64], R3 ;  /* 0x0000000308007986 */ /* 0x0001e4000c101928 */
.L_x_430:
[----:B------:R-:W-:Y:S05]  /*9960*/  BSYNC B1 ;  /* 0x0000000000017941 */ /* 0x000fea0003800000 */
.L_x_429:
[----:B------:R-:W-:Y:S01]  /*9970*/  ISETP.NE.AND P0, PT, R13, 0x1, PT ;  /* 0x000000010d00780c */ /* 0x000fe20003f05270 */
[----:B------:R-:W-:Y:S01]  /*9980*/  ULDC UR14, c[0x0][0xac8] ;  /* 0x0002b200000e7ab9 */ /* 0x000fe20000000800 */
[----:B------:R-:W-:Y:S01]  /*9990*/  ULDC.64 UR12, c[0x0][0xaa0] ;  /* 0x0002a800000c7ab9 */ /* 0x000fe20000000a00 */
[----:B------:R-:W-:Y:S01]  /*99a0*/  ISETP.GE.AND P1, PT, R189, UR14, PT ;  /* 0x0000000ebd007c0c */ /* 0x000fe2000bf26270 */
[----:B------:R-:W-:Y:S01]  /*99b0*/  UIMAD UR7, UR10, UR12, URZ ;  /* 0x0000000c0a0772a4 */ /* 0x000fe2000f8e023f */
[----:B------:R-:W-:Y:S01]  /*99c0*/  ISETP.GE.AND P2, PT, R2, UR14, PT ;  /* 0x0000000e02007c0c */ /* 0x000fe2000bf46270 */
[----:B------:R-:W-:Y:S01]  /*99d0*/  UIMAD.WIDE.U32 UR8, UR4, UR12, URZ ;  /* 0x0000000c040872a5 */ /* 0x000fe2000f8e003f */
[----:B------:R-:W-:Y:S01]  /*99e0*/  SEL R4, RZ, 0xffffffff, P1 ;  /* 0xffffffffff047807 */ /* 0x000fe20000800000 */
[----:B------:R-:W-:Y:S01]  /*99f0*/  UIMAD UR7, UR4, UR13, UR7 ;  /* 0x0000000d040772a4 */ /* 0x000fe2000f8e0207 */
[----:B0-----:R-:W-:Y:S01]  /*9a00*/  SEL R3, RZ, 0x1, P2 ;  /* 0x00000001ff037807 */ /* 0x001fe20001000000 */
[----:B------:R-:W-:Y:S01]  /*9a10*/  IMAD.U32 R8, RZ, RZ, UR45 ;  /* 0x0000002dff087e24 */ /* 0x000fe2000f8e00ff */
[----:B------:R-:W-:Y:S01]  /*9a20*/  ULDC.64 UR12, c[0x0][0xae8] ;  /* 0x0002ba00000c7ab9 */ /* 0x000fe20000000a00 */
[----:B------:R-:W-:Y:S01]  /*9a30*/  IMAD.SHL.U32 R4, R4, 0x2, RZ ;  /* 0x0000000204047824 */ /* 0x000fe200078e00ff */
[----:B------:R-:W0:Y:S01]  /*9a40*/  @P0 LDC R5, c[0x0][0xbec] ;  /* 0x0002fb00ff050b82 */ /* 0x000e220000000800 */
[----:B------:R-:W-:Y:S01]  /*9a50*/  ISETP.GE.AND P2, PT, R188, UR14, PT ;  /* 0x0000000ebc007c0c */ /* 0x000fe2000bf46270 */
[----:B------:R-:W-:Y:S01]  /*9a60*/  UIADD3 UR9, UR9, UR7, URZ ;  /* 0x0000000709097290 */ /* 0x000fe2000fffe03f */
[----:B------:R-:W-:Y:S01]  /*9a70*/  ISETP.GE.AND P1, PT, R187, UR14, PT ;  /* 0x0000000ebb007c0c */ /* 0x000fe2000bf26270 */
[----:B------:R-:W-:Y:S01]  /*9a80*/  UIMAD UR4, UR11, UR12, URZ ;  /* 0x0000000c0b0472a4 */ /* 0x000fe2000f8e023f */
[----:B------:R-:W-:Y:S01]  /*9a90*/  LOP3.LUT R4, R4, 0x2, R3, 0xe2, !PT ;  /* 0x0000000204047812 */ /* 0x000fe200078ee203 */
[----:B------:R-:W-:Y:S01]  /*9aa0*/  IMAD R3, R190, 0x20, R191 ;  /* 0x00000020be037824 */ /* 0x000fe200078e02bf */
[----:B------:R-:W-:Y:S01]  /*9ab0*/  SEL R6, RZ, 0xffffffff, P2 ;  /* 0xffffffffff067807 */ /* 0x000fe20001000000 */
[----:B------:R-:W1:Y:S01]  /*9ac0*/  @P0 LDC R9, c[0x0][0xbf0] ;  /* 0x0002fc00ff090b82 */ /* 0x000e620000000800 */
[----:B------:R-:W-:Y:S01]  /*9ad0*/  UIMAD UR4, UR46, UR13, UR4 ;  /* 0x0000000d2e0472a4 */ /* 0x000fe2000f8e0204 */
[----:B------:R-:W-:Y:S01]  /*9ae0*/  IMAD R8, R8, 0x40, R3 ;  /* 0x0000004008087824 */ /* 0x000fe200078e0203 */
[----:B------:R-:W-:Y:S01]  /*9af0*/  UIMAD.WIDE.U32 UR8, UR46, UR12, UR8 ;  /* 0x0000000c2e0872a5 */ /* 0x000fe2000f8e0008 */
[----:B------:R-:W-:Y:S01]  /*9b00*/  IMAD.SHL.U32 R15, R6, 0x4, RZ ;  /* 0x00000004060f7824 */ /* 0x000fe200078e00ff */
[----:B------:R-:W-:Y:S01]  /*9b10*/  ULDC.64 UR10, c[0x0][0xaf0] ;  /* 0x0002bc00000a7ab9 */ /* 0x000fe20000000a00 */
[----:B------:R-:W-:Y:S01]  /*9b20*/  SEL R11, RZ, 0xffffffff, P1 ;  /* 0xffffffffff0b7807 */ /* 0x000fe20000800000 */
[----:B------:R-:W-:Y:S01]  /*9b30*/  UIADD3 UR9, UR9, UR4, URZ ;  /* 0x0000000409097290 */ /* 0x000fe2000fffe03f */
[----:B------:R-:W-:Y:S01]  /*9b40*/  IMAD.MOV.U32 R3, RZ, RZ, R8 ;  /* 0x000000ffff037224 */ /* 0x000fe200078e0008 */
[----:B------:R-:W-:Y:S01]  /*9b50*/  UIMAD UR4, UR44, UR10, URZ ;  /* 0x0000000a2c0472a4 */ /* 0x000fe2000f8e023f */
[----:B------:R-:W-:Y:S01]  /*9b60*/  LOP3.LUT R10, R15, 0x4, R4, 0xe2, !PT ;  /* 0x000000040f0a7812 */ /* 0x000fe200078ee204 */
[----:B------:R-:W-:Y:S01]  /*9b70*/  UIMAD.WIDE.U32 UR8, UR43, UR10, UR8 ;  /* 0x0000000a2b0872a5 */ /* 0x000fe2000f8e0008 */
[----:B------:R-:W-:Y:S01]  /*9b80*/  IMAD.SHL.U32 R11, R11, 0x8, RZ ;  /* 0x000000080b0b7824 */ /* 0x000fe200078e00ff */
[----:B------:R-:W-:Y:S01]  /*9b90*/  UIMAD UR4, UR43, UR11, UR4 ;  /* 0x0000000b2b0472a4 */ /* 0x000fe2000f8e0204 */
[----:B-----5:R-:W-:Y:S01]  /*9ba0*/  IMAD R27, R0, R13, RZ ;  /* 0x0000000d001b7224 */ /* 0x020fe200078e02ff */
[----:B------:R-:W-:Y:S01]  /*9bb0*/  ISETP.GE.AND P2, PT, R193, UR14, PT ;  /* 0x0000000ec1007c0c */ /* 0x000fe2000bf46270 */
[----:B0-----:R-:W-:Y:S01]  /*9bc0*/  @P0 IMAD.HI.U32 R6, R8, R5, RZ ;  /* 0x0000000508060227 */ /* 0x001fe200078e00ff */
[----:B------:R-:W-:Y:S01]  /*9bd0*/  UIADD3 UR4, UR9, UR4, URZ ;  /* 0x0000000409047290 */ /* 0x000fe2000fffe03f */
[----:B------:R-:W-:Y:S01]  /*9be0*/  LOP3.LUT R10, R11, 0x8, R10, 0xe2, !PT ;  /* 0x000000080b0a7812 */ /* 0x000fe200078ee20a */
[----:B------:R-:W-:Y:S01]  /*9bf0*/  BSSY B1, `(.L_x_431) ;  /* 0x0000048000017945 */ /* 0x000fe20003800000 */
[----:B------:R-:W-:-:S02]  /*9c00*/  IMAD.U32 R4, RZ, RZ, UR8 ;  /* 0x00000008ff047e24 */ /* 0x000fc4000f8e00ff */
[----:B------:R-:W-:Y:S01]  /*9c10*/  IMAD.U32 R5, RZ, RZ, UR9 ;  /* 0x00000009ff057e24 */ /* 0x000fe2000f8e00ff */
[----:B------:R-:W-:Y:S01]  /*9c20*/  ULDC.64 UR8, c[0x0][0xae0] ;  /* 0x0002b80000087ab9 */ /* 0x000fe20000000a00 */
[----:B-1----:R-:W-:Y:S01]  /*9c30*/  @P0 SHF.R.U32.HI R3, RZ, R9, R6 ;  /* 0x00000009ff030219 */ /* 0x002fe20000011606 */
[----:B------:R-:W-:Y:S01]  /*9c40*/  IMAD.U32 R5, RZ, RZ, UR4 ;  /* 0x00000004ff057e24 */ /* 0x000fe2000f8e00ff */
[----:B------:R-:W-:Y:S02]  /*9c50*/  ISETP.GE.AND P0, PT, R186, UR14, PT ;  /* 0x0000000eba007c0c */ /* 0x000fe4000bf06270 */
[--C-:B------:R-:W-:Y:S01]  /*9c60*/  SHF.R.S32.HI R6, RZ, 0x1f, R3.reuse ;  /* 0x0000001fff067819 */ /* 0x100fe20000011403 */
[----:B------:R-:W-:Y:S01]  /*9c70*/  IMAD.MOV R9, RZ, RZ, -R3 ;  /* 0x000000ffff097224 */ /* 0x000fe200078e0a03 */
[----:B------:R-:W-:Y:S01]  /*9c80*/  SEL R11, RZ, 0xffffffff, P0 ;  /* 0xffffffffff0b7807 */ /* 0x000fe20000000000 */
[----:B------:R-:W-:Y:S01]  /*9c90*/  IMAD.WIDE.U32 R4, R3, UR8, R4 ;  /* 0x0000000803047c25 */ /* 0x000fe2000f8e0004 */
[----:B------:R-:W-:-:S03]  /*9ca0*/  ISETP.GE.AND P0, PT, R185, UR14, PT ;  /* 0x0000000eb9007c0c */ /* 0x000fc6000bf06270 */
[----:B------:R-:W-:Y:S02]  /*9cb0*/  IMAD R6, R6, UR8, RZ ;  /* 0x0000000806067c24 */ /* 0x000fe4000f8e02ff */
[----:B------:R-:W-:Y:S01]  /*9cc0*/  IMAD R9, R13, R9, R8 ;  /* 0x000000090d097224 */ /* 0x000fe200078e0208 */
[----:B------:R-:W-:Y:S01]  /*9cd0*/  SEL R8, RZ, 0xffffffff, P0 ;  /* 0xffffffffff087807 */ /* 0x000fe20000000000 */
[----:B------:R-:W-:Y:S01]  /*9ce0*/  IMAD.SHL.U32 R15, R11, 0x10, RZ ;  /* 0x000000100b0f7824 */ /* 0x000fe200078e00ff */
[----:B------:R-:W-:Y:S01]  /*9cf0*/  ISETP.GE.AND P0, PT, R194, UR14, PT ;  /* 0x0000000ec2007c0c */ /* 0x000fe2000bf06270 */
[----:B------:R-:W-:Y:S01]  /*9d00*/  IMAD R11, R3, UR9, R6 ;  /* 0x00000009030b7c24 */ /* 0x000fe2000f8e0206 */
[----:B------:R-:W-:Y:S01]  /*9d10*/  SHF.R.S32.HI R3, RZ, 0x1f, R9 ;  /* 0x0000001fff037819 */ /* 0x000fe20000011409 */
[----:B------:R-:W-:Y:S01]  /*9d20*/  ULDC.64 UR8, c[0x0][0xad8] ;  /* 0x0002b60000087ab9 */ /* 0x000fe20000000a00 */
[----:B------:R-:W-:Y:S01]  /*9d30*/  IMAD.U32 R6, RZ, RZ, UR45 ;  /* 0x0000002dff067e24 */ /* 0x000fe2000f8e00ff */
[----:B------:R-:W-:Y:S01]  /*9d40*/  LOP3.LUT R10, R15, 0x10, R10, 0xe2, !PT ;  /* 0x000000100f0a7812 */ /* 0x000fe200078ee20a */
[----:B------:R-:W-:-:S02]  /*9d50*/  IMAD.IADD R5, R5, 0x1, R11 ;  /* 0x0000000105057824 */ /* 0x000fc400078e020b */
[----:B------:R-:W-:Y:S02]  /*9d60*/  IMAD R0, R3, UR8, RZ ;  /* 0x0000000803007c24 */ /* 0x000fe4000f8e02ff */
[----:B------:R-:W-:-:S04]  /*9d70*/  IMAD.WIDE.U32 R4, R9, UR8, R4 ;  /* 0x0000000809047c25 */ /* 0x000fc8000f8e0004 */
[----:B------:R-:W-:Y:S01]  /*9d80*/  IMAD R3, R9, UR9, R0 ;  /* 0x0000000909037c24 */ /* 0x000fe2000f8e0200 */
[----:B------:R-:W-:Y:S01]  /*9d90*/  SEL R9, RZ, 0x40, P0 ;  /* 0x00000040ff097807 */ /* 0x000fe20000000000 */
[----:B------:R-:W-:Y:S01]  /*9da0*/  IMAD R0, R6, 0x40, R191 ;  /* 0x0000004006007824 */ /* 0x000fe200078e02bf */
[----:B------:R-:W-:Y:S01]  /*9db0*/  ULDC.64 UR8, c[0x0][0xa80] ;  /* 0x0002a00000087ab9 */ /* 0x000fe20000000a00 */
[----:B------:R-:W-:Y:S01]  /*9dc0*/  IMAD.SHL.U32 R15, R8, 0x20, RZ ;  /* 0x00000020080f7824 */ /* 0x000fe200078e00ff */
[----:B------:R-:W-:Y:S01]  /*9dd0*/  LEA R6, P1, R4, UR8, 0x1 ;  /* 0x0000000804067c11 */ /* 0x000fe2000f8208ff */
[----:B------:R-:W-:Y:S01]  /*9de0*/  IMAD.IADD R3, R5, 0x1, R3 ;  /* 0x0000000105037824 */ /* 0x000fe200078e0203 */
[----:B------:R-:W-:Y:S02]  /*9df0*/  ISETP.GE.AND P0, PT, R0, R27, PT ;  /* 0x0000001b0000720c */ /* 0x000fe40003f06270 */
[----:B------:R-:W-:Y:S01]  /*9e00*/  LOP3.LUT R10, R15, 0x20, R10, 0xe2, !PT ;  /* 0x000000200f0a7812 */ /* 0x000fe200078ee20a */
[----:B------:R0:W1:Y:S01]  /*9e10*/  SHFL.IDX PT, R8, R6, RZ, 0x181f ;  /* 0x00181fff06087589 */ /* 0x00006200000e0000 */
[----:B------:R-:W-:-:S02]  /*9e20*/  LEA.HI.X R3, R4, UR9, R3, 0x1, P1 ;  /* 0x0000000904037c11 */ /* 0x000fc400088f0c03 */
[----:B------:R-:W-:Y:S02]  /*9e30*/  LOP3.LUT R24, R10, R9, RZ, 0xfc, !PT ;  /* 0x000000090a187212 */ /* 0x000fe400078efcff */
[----:B------:R-:W-:Y:S01]  /*9e40*/  SEL R5, RZ, 0x80, P2 ;  /* 0x00000080ff057807 */ /* 0x000fe20001000000 */
[----:B------:R0:W2:Y:S03]  /*9e50*/  SHFL.IDX PT, R9, R3, RZ, 0x181f ;  /* 0x00181fff03097589 */ /* 0x0000a600000e0000 */
        /* <DEDUP_REMOVED lines=9> */
[----:B------:R-:W-:Y:S01]  /*9ef0*/  @!P5 LEA R12, P4, R188, R8, 0x1 ;  /* 0x00000008bc0cd211 */ /* 0x000fe200078808ff */
[----:B------:R-:W-:Y:S01]  /*9f00*/  @!P1 ST.E.128 desc[UR40][R4.64], RZ ;  /* 0x000000ff04009985 */ /* 0x000fe2000c101d28 */
[----:B------:R-:W-:Y:S02]  /*9f10*/  ISETP.GE.AND P1, PT, R185, UR14, PT ;  /* 0x0000000eb9007c0c */ /* 0x000fe4000bf26270 */
[----:B------:R-:W-:Y:S01]  /*9f20*/  LOP3.LUT P0, RZ, R24, 0x40, RZ, 0xc0, !PT ;  /* 0x0000004018ff7812 */ /* 0x000fe2000780c0ff */
[----:B------:R1:W-:Y:S01]  /*9f30*/  @!P2 ST.E.128 desc[UR40][R10.64], RZ ;  /* 0x000000ff0a00a985 */ /* 0x0003e2000c101d28 */
[----:B------:R-:W-:-:S02]  /*9f40*/  ISETP.GE.AND P2, PT, R186, UR14, PT ;  /* 0x0000000eba007c0c */ /* 0x000fc4000bf46270 */
[-C--:B------:R-:W-:Y:S02]  /*9f50*/  @!P5 LEA.HI.X R13, R188, R9.reuse, R203, 0x1, P4 ;  /* 0x00000009bc0dd211 */ /* 0x080fe400020f0ccb */
[----:B------:R-:W-:Y:S02]  /*9f60*/  LOP3.LUT P4, RZ, R25, 0x80, RZ, 0xc0, !PT ;  /* 0x0000008019ff7812 */ /* 0x000fe4000788c0ff */
[CC--:B------:R-:W-:Y:S01]  /*9f70*/  @!P3 LEA R14, P6, R187.reuse, R8.reuse, 0x1 ;  /* 0x00000008bb0eb211 */ /* 0x0c0fe200078c08ff */
[----:B------:R3:W-:Y:S03]  /*9f80*/  @!P5 ST.E.128 desc[UR40][R12.64], RZ ;  /* 0x000000ff0c00d985 */ /* 0x0007e6000c101d28 */
[----:B------:R-:W-:Y:S02]  /*9f90*/  @!P3 LEA.HI.X R15, R187, R9, R202, 0x1, P6 ;  /* 0x00000009bb0fb211 */ /* 0x000fe400030f0cca */
[----:B-1----:R-:W-:-:S02]  /*9fa0*/  @!P1 LEA R10, P6, R185, R8, 0x1 ;  /* 0x00000008b90a9211 */ /* 0x002fc400078c08ff */
[-C--:B------:R-:W-:Y:S01]  /*9fb0*/  @!P2 LEA R4, P5, R186, R8.reuse, 0x1 ;  /* 0x00000008ba04a211 */ /* 0x080fe200078a08ff */
[----:B------:R3:W-:Y:S01]  /*9fc0*/  @!P3 ST.E.128 desc[UR40][R14.64], RZ ;  /* 0x000000ff0e00b985 */ /* 0x0007e2000c101d28 */
[-C--:B------:R-:W-:Y:S02]  /*9fd0*/  @P0 LEA R20, P3, R194, R8.reuse, 0x1 ;  /* 0x00000008c2140211 */ /* 0x080fe400078608ff */
[-C--:B------:R-:W-:Y:S02]  /*9fe0*/  @!P2 LEA.HI.X R5, R186, R9.reuse, R201, 0x1, P5 ;  /* 0x00000009ba05a211 */ /* 0x080fe400028f0cc9 */
[----:B------:R-:W-:Y:S02]  /*9ff0*/  @P4 LEA R8, P5, R193, R8, 0x1 ;  /* 0x00000008c1084211 */ /* 0x000fe400078a08ff */
[-C--:B------:R-:W-:Y:S01]  /*a000*/  @!P1 LEA.HI.X R11, R185, R9.reuse, R200, 0x1, P6 ;  /* 0x00000009b90b9211 */ /* 0x080fe200030f0cc8 */
[----:B------:R3:W-:Y:S01]  /*a010*/  @!P2 ST.E.128 desc[UR40][R4.64], RZ ;  /* 0x000000ff0400a985 */ /* 0x0007e2000c101d28 */
[----:B------:R-:W-:-:S02]  /*a020*/  @P0 LEA.HI.X R21, R194, R9, R199, 0x1, P3 ;  /* 0x00000009c2150211 */ /* 0x000fc400018f0cc7 */
[----:B------:R-:W-:Y:S01]  /*a030*/  @P4 LEA.HI.X R9, R193, R9, R198, 0x1, P5 ;  /* 0x00000009c1094211 */ /* 0x000fe200028f0cc6 */
[----:B------:R3:W-:Y:S04]  /*a040*/  @!P1 ST.E.128 desc[UR40][R10.64], RZ ;  /* 0x000000ff0a009985 */ /* 0x0007e8000c101d28 */
[----:B------:R3:W-:Y:S04]  /*a050*/  @P0 ST.E.128 desc[UR40][R20.64], RZ ;  /* 0x000000ff14000985 */ /* 0x0007e8000c101d28 */
[----:B------:R3:W-:Y:S02]  /*a060*/  @P4 ST.E.128 desc[UR40][R8.64], RZ ;  /* 0x000000ff08004985 */ /* 0x0007e4000c101d28 */
.L_x_432:
[----:B------:R-:W-:Y:S05]  /*a070*/  BSYNC B1 ;  /* 0x0000000000017941 */ /* 0x000fea0003800000 */
.L_x_431:
[----:B------:R-:W-:Y:S01]  /*a080*/  VIADD R0, R0, 0x20 ;  /* 0x0000002000007836 */ /* 0x000fe20000000000 */
[----:B--23--:R2:W3:Y:S04]  /*a090*/  SHFL.IDX PT, R9, R3, 0x1, 0x181f ;  /* 0x00381f0003097f89 */ /* 0x00c4e800000e0000 */
        /* <DEDUP_REMOVED lines=12> */
[----:B------:R1:W-:Y:S01]  /*a160*/  @!P3 ST.E.128 desc[UR40][R4.64], RZ ;  /* 0x000000ff0400b985 */ /* 0x0003e2000c101d28 */
[----:B------:R-:W-:Y:S02]  /*a170*/  ISETP.GE.AND P3, PT, R186, UR14, PT ;  /* 0x0000000eba007c0c */ /* 0x000fe4000bf66270 */
[----:B------:R-:W-:Y:S01]  /*a180*/  @!P5 LEA.HI.X R13, R188, R9, R203, 0x1, P0 ;  /* 0x00000009bc0dd211 */ /* 0x000fe200000f0ccb */
[----:B------:R2:W-:Y:S01]  /*a190*/  @!P2 ST.E.128 desc[UR40][R10.64], RZ ;  /* 0x000000ff0a00a985 */ /* 0x0005e2000c101d28 */
[----:B------:R-:W-:-:S02]  /*a1a0*/  ISETP.GE.AND P2, PT, R185, UR14, PT ;  /* 0x0000000eb9007c0c */ /* 0x000fc4000bf46270 */
[----:B------:R-:W-:Y:S01]  /*a1b0*/  LOP3.LUT P0, RZ, R25, 0x80, RZ, 0xc0, !PT ;  /* 0x0000008019ff7812 */ /* 0x000fe2000780c0ff */
[----:B------:R2:W-:Y:S01]  /*a1c0*/  @!P5 ST.E.128 desc[UR40][R12.64], RZ ;  /* 0x000000ff0c00d985 */ /* 0x0005e2000c101d28 */
[----:B------:R-:W-:-:S04]  /*a1d0*/  @!P4 LEA R14, P6, R187, R8, 0x1 ;  /* 0x00000008bb0ec211 */ /* 0x000fc800078c08ff */
[----:B------:R-:W-:Y:S02]  /*a1e0*/  @!P4 LEA.HI.X R15, R187, R9, R202, 0x1, P6 ;  /* 0x00000009bb0fc211 */ /* 0x000fe400030f0cca */
[----:B------:R-:W-:-:S03]  /*a1f0*/  @!P3 LEA R20, P5, R186, R8, 0x1 ;  /* 0x00000008ba14b211 */ /* 0x000fc600078a08ff */
[----:B------:R2:W-:Y:S01]  /*a200*/  @!P4 ST.E.128 desc[UR40][R14.64], RZ ;  /* 0x000000ff0e00c985 */ /* 0x0005e2000c101d28 */
[-C--:B-1----:R-:W-:Y:S02]  /*a210*/  @!P2 LEA R4, P6, R185, R8.reuse, 0x1 ;  /* 0x00000008b904a211 */ /* 0x082fe400078c08ff */
        /* <DEDUP_REMOVED lines=10> */
.L_x_427:
[----:B------:R-:W-:Y:S05]  /*a2c0*/  BSYNC B0 ;  /* 0x0000000000007941 */ /* 0x000fea0003800000 */
.L_x_421:
[----:B------:R-:W-:Y:S02]  /*a2d0*/  ULDC UR4, c[0x0][0xc3c] ;  /* 0x00030f0000047ab9 */ /* 0x000fe40000000800 */
[----:B------:R-:W-:-:S13]  /*a2e0*/  ISETP.GE.AND P0, PT, R7, UR4, PT ;  /* 0x0000000407007c0c */ /* 0x000fda000bf06270 */
[----:B------:R-:W-:Y:S05]  /*a2f0*/  @!P0 BRA `(.L_x_433) ;  /* 0xffffff6c00548947 */ /* 0x000fea000383ffff */
[----:B------:R-:W-:Y:S05]  /*a300*/  EXIT ;  /* 0x000000000000794d */ /* 0x000fea0003800000 */
.L_x_388:
[----:B------:R-:W-:-:S08]  /*a310*/  NOP ;  /* 0x0000000000007918 */ /* 0x000fd00000000000 */
[----:B------:R-:W0:-:S00]  /*a320*/  USETMAXREG.DEALLOC.CTAPOOL 0x18 ;  /* 0x00000018000079c8 */ /* 0x000e0000080e0500 */
[----:B0-----:R-:W-:-:S06]  /*a330*/  LOP3.LUT R0, R0, 0x3, RZ, 0xc0, !PT ;  /* 0x0000000300007812 */ /* 0x001fcc00078ec0ff */
[----:B------:R-:W0:Y:S02]  /*a340*/  SHFL.IDX PT, R0, R0, RZ, 0x1f ;  /* 0x00001fff00007589 */ /* 0x000e2400000e0000 */
[----:B0-----:R-:W-:Y:S01]  /*a350*/  ISETP.NE.AND P0, PT, R0, RZ, PT ;  /* 0x000000ff0000720c */ /* 0x001fe20003f05270 */
[----:B------:R-:W-:-:S03]  /*a360*/  IMAD.MOV.U32 R0, RZ, RZ, RZ ;  /* 0x000000ffff007224 */ /* 0x000fc600078e00ff */
[----:B------:R-:W-:-:S05]  /*a370*/  P2R R2, PR, RZ, 0x1 ;  /* 0x00000001ff027803 */ /* 0x000fca0000000000 */
[----:B------:R0:W-:Y:S04]  /*a380*/  STL [R1+0x58], R2 ;  /* 0x0000580201007387 */ /* 0x0001e80000100800 */
[----:B------:R-:W-:Y:S05]  /*a390*/  @!P0 BRA `(.L_x_434) ;  /* 0x00000000001c8947 */ /* 0x000fea0003800000 */
[----:B------:R-:W1:Y:S08]  /*a3a0*/  S2UR UR5, SR_CgaCtaId ;  /* 0x00000000000579c3 */ /* 0x000e700000008800 */
[----:B------:R-:W-:Y:S06]  /*a3b0*/  BAR.SYNC.DEFER_BLOCKING 0x5, 0x180 ;  /* 0x0146000000007b1d */ /* 0x000fec0000010000 */
[----:B------:R-:W-:-:S02]  /*a3c0*/  UMOV UR4, 0x400 ;  /* 0x0000040000047882 */ /* 0x000fc40000000000 */
[----:B-1----:R-:W-:-:S09]  /*a3d0*/  ULEA UR4, UR5, UR4, 0x18 ;  /* 0x0000000405047291 */ /* 0x002fd2000f8ec03f */
[----:B------:R-:W1:Y:S01]  /*a3e0*/  LDS.128 R16, [UR4+0x28cd0] ;  /* 0x028cd004ff107984 */ /* 0x000e620008000c00 */
[----:B------:R-:W-:Y:S06]  /*a3f0*/  BAR.ARV 0x4, 0x180 ;  /* 0x0106000000007b1d */ /* 0x000fec0000002000 */
[----:B------:R-:W-:Y:S05]  /*a400*/  BRA `(.L_x_435) ;  /* 0x0000000400fc7947 */ /* 0x000fea0003800000 */
.L_x_434:
[----:B0-----:R-:W0:Y:S01]  /*a410*/  S2R R2, SR_TID.X ;  /* 0x0000000000027919 */ /* 0x001e220000002100 */
[----:B------:R-:W-:Y:S01]  /*a420*/  ULDC UR4, c[0x0][0xc3c] ;  /* 0x00030f0000047ab9 */ /* 0x000fe20000000800 */
[----:B------:R-:W1:Y:S01]  /*a430*/  S2UR UR6, SR_CTAID.X ;  /* 0x00000000000679c3 */ /* 0x000e620000002500 */
[----:B------:R-:W-:Y:S01]  /*a440*/  ULDC UR5, c[0x0][0xc38] ;  /* 0x00030e0000057ab9 */ /* 0x000fe20000000800 */
[----:B0-----:R-:W-:-:S04]  /*a450*/  LOP3.LUT R5, R2, 0x1f, RZ, 0xc0, !PT ;  /* 0x0000001f02057812 */ /* 0x001fc800078ec0ff */
[----:B------:R-:W-:-:S04]  /*a460*/  ISETP.NE.AND P0, PT, R5, 0x1f, PT ;  /* 0x0000001f0500780c */ /* 0x000fc80003f05270 */
[----:B------:R-:W-:-:S13]  /*a470*/  ISETP.GE.OR P1, PT, R5, UR4, !P0 ;  /* 0x0000000405007c0c */ /* 0x000fda000c726670 */
[----:B------:R-:W0:Y:S02]  /*a480*/  @!P1 LDC.64 R2, c[0x0][0xc80] ;  /* 0x00032000ff029b82 */ /* 0x000e240000000a00 */
[----:B0-----:R-:W-:-:S05]  /*a490*/  @!P1 IMAD.WIDE.U32 R2, R5, 0x4, R2 ;  /* 0x0000000405029825 */ /* 0x001fca00078e0002 */
[----:B------:R-:W2:Y:S01]  /*a4a0*/  @!P1 LDG.E R0, desc[UR40][R2.64] ;  /* 0x0000002802009981 */ /* 0x000ea2000c1e1900 */
[C---:B------:R-:W-:Y:S01]  /*a4b0*/  ISETP.NE.AND P1, PT, R5.reuse, RZ, PT ;  /* 0x000000ff0500720c */ /* 0x040fe20003f25270 */
[----:B------:R-:W-:Y:S01]  /*a4c0*/  UMOV UR4, URZ ;  /* 0x0000003f00047c82 */ /* 0x000fe20008000000 */
[C---:B------:R-:W-:Y:S01]  /*a4d0*/  ISETP.GE.U32.AND P2, PT, R5.reuse, 0x2, PT ;  /* 0x000000020500780c */ /* 0x040fe20003f46070 */
[----:B------:R-:W-:Y:S01]  /*a4e0*/  IMAD.MOV.U32 R16, RZ, RZ, RZ ;  /* 0x000000ffff107224 */ /* 0x000fe200078e00ff */
[C---:B------:R-:W-:Y:S02]  /*a4f0*/  ISETP.GE.U32.AND P3, PT, R5.reuse, 0x4, PT ;  /* 0x000000040500780c */ /* 0x040fe40003f66070 */
[C---:B------:R-:W-:Y:S02]  /*a500*/  ISETP.GE.U32.AND P4, PT, R5.reuse, 0x8, PT ;  /* 0x000000080500780c */ /* 0x040fe40003f86070 */
[----:B------:R-:W-:Y:S01]  /*a510*/  ISETP.GE.U32.AND P5, PT, R5, 0x10, PT ;  /* 0x000000100500780c */ /* 0x000fe20003fa6070 */
[----:B--2---:R-:W0:Y:S02]  /*a520*/  SHFL.UP PT, R4, R0, 0x1, RZ ;  /* 0x0420000000047989 */ /* 0x004e2400000e00ff */
[----:B0-----:R-:W-:-:S05]  /*a530*/  SEL R7, R4, RZ, P1 ;  /* 0x000000ff04077207 */ /* 0x001fca0000800000 */
[----:B------:R-:W-:-:S05]  /*a540*/  IMAD.IADD R7, R0, 0x1, R7 ;  /* 0x0000000100077824 */ /* 0x000fca00078e0207 */
[----:B------:R-:W0:Y:S02]  /*a550*/  SHFL.UP PT, R4, R7, 0x2, RZ ;  /* 0x0440000007047989 */ /* 0x000e2400000e00ff */
        /* <DEDUP_REMOVED lines=11> */
[----:B------:R-:W0:Y:S02]  /*a610*/  SHFL.IDX PT, R4, R2, 0x1f, 0x1f ;  /* 0x03e01f0002047f89 */ /* 0x000e2400000e0000 */
[----:B0-----:R-:W-:-:S04]  /*a620*/  IMAD R4, R4, UR5, RZ ;  /* 0x0000000504047c24 */ /* 0x001fc8000f8e02ff */
[----:B------:R-:W-:Y:S01]  /*a630*/  IMAD.MOV.U32 R7, RZ, RZ, R4 ;  /* 0x000000ffff077224 */ /* 0x000fe200078e0004 */
[----:B-1----:R-:W-:-:S13]  /*a640*/  ISETP.GT.AND P6, PT, R4, UR6, PT ;  /* 0x0000000604007c0c */ /* 0x002fda000bfc4270 */
[----:B------:R-:W-:Y:S05]  /*a650*/  @P6 BRA `(.L_x_436) ;  /* 0x0000000000a06947 */ /* 0x000fea0003800000 */
[----:B------:R-:W0:Y:S01]  /*a660*/  LDC R6, c[0x0][0xc3c] ;  /* 0x00030f00ff067b82 */ /* 0x000e220000000800 */
[----:B------:R-:W-:Y:S01]  /*a670*/  IMAD.MOV.U32 R4, RZ, RZ, R7 ;  /* 0x000000ffff047224 */ /* 0x000fe200078e0007 */
[----:B------:R-:W-:Y:S01]  /*a680*/  UMOV UR4, URZ ;  /* 0x0000003f00047c82 */ /* 0x000fe20008000000 */
[----:B------:R-:W-:Y:S01]  /*a690*/  ULDC UR7, c[0x0][0xc3c] ;  /* 0x00030f0000077ab9 */ /* 0x000fe20000000800 */
[----:B------:R-:W-:-:S05]  /*a6a0*/  ULDC UR5, c[0x0][0xc38] ;  /* 0x00030e0000057ab9 */ /* 0x000fca0000000800 */
.L_x_440:
[----:B------:R-:W-:Y:S01]  /*a6b0*/  UIADD3 UR4, UR4, 0x1f, URZ ;  /* 0x0000001f04047890 */ /* 0x000fe2000fffe03f */
[----:B------:R-:W-:-:S05]  /*a6c0*/  IMAD.U32 R19, RZ, RZ, UR7 ;  /* 0x00000007ff137e24 */ /* 0x000fca000f8e00ff */
[----:B0-----:R-:W-:-:S13]  /*a6d0*/  ISETP.LE.AND P6, PT, R6, UR4, PT ;  /* 0x0000000406007c0c */ /* 0x001fda000bfc3270 */
[----:B------:R-:W-:Y:S05]  /*a6e0*/  @P6 BRA `(.L_x_437) ;  /* 0x0000000400206947 */ /* 0x000fea0003800000 */
[----:B------:R-:W-:Y:S01]  /*a6f0*/  VIADD R7, R5, UR4 ;  /* 0x0000000405077c36 */ /* 0x000fe20008000000 */
[----:B------:R-:W-:Y:S01]  /*a700*/  BSSY B0, `(.L_x_438) ;  /* 0x0000007000007945 */ /* 0x000fe20003800000 */
[----:B------:R-:W-:-:S03]  /*a710*/  IMAD.MOV.U32 R0, RZ, RZ, RZ ;  /* 0x000000ffff007224 */ /* 0x000fc600078e00ff */
[----:B------:R-:W-:-:S13]  /*a720*/  ISETP.GE.OR P6, PT, R7, R6, !P0 ;  /* 0x000000060700720c */ /* 0x000fda00047c6670 */
[----:B------:R-:W-:Y:S05]  /*a730*/  @P6 BRA `(.L_x_439) ;  /* 0x00000000000c6947 */ /* 0x000fea0003800000 */
[----:B------:R-:W0:Y:S02]  /*a740*/  LDC.64 R2, c[0x0][0xc80] ;  /* 0x00032000ff027b82 */ /* 0x000e240000000a00 */
[----:B0-----:R-:W-:-:S05]  /*a750*/  IMAD.WIDE R2, R7, 0x4, R2 ;  /* 0x0000000407027825 */ /* 0x001fca00078e0202 */
[----:B------:R0:W5:Y:S02]  /*a760*/  LDG.E R0, desc[UR40][R2.64] ;  /* 0x0000002802007981 */ /* 0x000164000c1e1900 */
.L_x_439:
[----:B------:R-:W-:Y:S05]  /*a770*/  BSYNC B0 ;  /* 0x0000000000007941 */ /* 0x000fea0003800000 */
.L_x_438:
[----:B0----5:R-:W0:Y:S02]  /*a780*/  SHFL.UP PT, R2, R0, 0x1, RZ ;  /* 0x0420000000027989 */ /* 0x021e2400000e00ff */
        /* <DEDUP_REMOVED lines=16> */
[----:B------:R-:W-:-:S05]  /*a890*/  IMAD.IADD R4, R3, 0x1, R4 ;  /* 0x0000000103047824 */ /* 0x000fca00078e0204 */
[----:B------:R-:W-:-:S13]  /*a8a0*/  ISETP.GT.AND P6, PT, R4, UR6, PT ;  /* 0x0000000604007c0c */ /* 0x000fda000bfc4270 */
[----:B------:R-:W-:Y:S05]  /*a8b0*/  @!P6 BRA `(.L_x_440) ;  /* 0xfffffffc007ce947 */ /* 0x000fea000383ffff */
[----:B------:R-:W-:Y:S02]  /*a8c0*/  IMAD.MOV.U32 R2, RZ, RZ, R9 ;  /* 0x000000ffff027224 */ /* 0x000fe400078e0009 */
[----:B------:R-:W-:-:S07]  /*a8d0*/  IMAD.MOV.U32 R7, RZ, RZ, R3 ;  /* 0x000000ffff077224 */ /* 0x000fce00078e0003 */
.L_x_436:
[----:B------:R-:W-:-:S04]  /*a8e0*/  IMAD.IADD R7, R4, 0x1, -R7 ;  /* 0x0000000104077824 */ /* 0x000fc800078e0a07 */
[----:B------:R-:W-:-:S05]  /*a8f0*/  IMAD R3, R2, UR5, R7 ;  /* 0x0000000502037c24 */ /* 0x000fca000f8e0207 */
[----:B------:R-:W-:-:S13]  /*a900*/  ISETP.GT.AND P0, PT, R3, UR6, PT ;  /* 0x0000000603007c0c */ /* 0x000fda000bf04270 */
[----:B------:R-:W-:-:S04]  /*a910*/  VOTE.ANY R6, PT, !P0 ;  /* 0x0000000000067806 */ /* 0x000fc800040e0100 */
[----:B------:R-:W0:Y:S01]  /*a920*/  POPC R19, R6 ;  /* 0x0000000600137309 */ /* 0x000e220000000000 */
[----:B------:R-:W-:Y:S01]  /*a930*/  ISETP.NE.AND P0, PT, R6, RZ, PT ;  /* 0x000000ff0600720c */ /* 0x000fe20003f05270 */
[----:B0-----:R-:W0:Y:S02]  /*a940*/  SHFL.IDX PT, R0, R0, R19, 0x1f ;  /* 0x00001f1300007589 */ /* 0x001e2400000e0000 */
[----:B0-----:R-:W-:-:S04]  /*a950*/  IABS R4, R0 ;  /* 0x0000000000047213 */ /* 0x001fc80000000000 */
[----:B------:R-:W0:Y:S08]  /*a960*/  I2F.RP R8, R4 ;  /* 0x0000000400087306 */ /* 0x000e300000209400 */
[----:B0-----:R-:W0:Y:S02]  /*a970*/  MUFU.RCP R8, R8 ;  /* 0x0000000800087308 */ /* 0x001e240000001000 */
[----:B0-----:R-:W-:-:S06]  /*a980*/  VIADD R3, R8, 0xffffffe ;  /* 0x0ffffffe08037836 */ /* 0x001fcc0000000000 */
[----:B------:R-:W0:Y:S02]  /*a990*/  F2I.FTZ.U32.TRUNC.NTZ R3, R3 ;  /* 0x0000000300037305 */ /* 0x000e24000021f000 */
[----:B0-----:R-:W-:Y:S01]  /*a9a0*/  IMAD.MOV R11, RZ, RZ, -R3 ;  /* 0x000000ffff0b7224 */ /* 0x001fe200078e0a03 */
[----:B------:R-:W-:Y:S06]  /*a9b0*/  @!P0 BRA `(.L_x_441) ;  /* 0x0000000000088947 */ /* 0x000fec0003800000 */
[----:B------:R-:W-:-:S05]  /*a9c0*/  VIADD R9, R19, 0xffffffff ;  /* 0xffffffff13097836 */ /* 0x000fca0000000000 */
[----:B------:R0:W1:Y:S02]  /*a9d0*/  SHFL.IDX PT, R16, R2, R9, 0x1f ;  /* 0x00001f0902107589 */ /* 0x00006400000e0000 */
.L_x_441:
[----:B-1----:R-:W-:Y:S01]  /*a9e0*/  IMAD R16, R16, UR5, R7 ;  /* 0x0000000510107c24 */ /* 0x002fe2000f8e0207 */
[----:B------:R-:W-:Y:S01]  /*a9f0*/  IABS R6, R0 ;  /* 0x0000000000067213 */ /* 0x000fe20000000000 */
[----:B------:R-:W-:Y:S02]  /*aa00*/  IMAD R7, R11, R4, RZ ;  /* 0x000000040b077224 */ /* 0x000fe400078e02ff */
[----:B0-----:R-:W-:Y:S02]  /*aa10*/  IMAD.MOV.U32 R2, RZ, RZ, RZ ;  /* 0x000000ffff027224 */ /* 0x001fe400078e00ff */
[----:B------:R-:W-:Y:S02]  /*aa20*/  IMAD.MOV R6, RZ, RZ, -R6 ;  /* 0x000000ffff067224 */ /* 0x000fe400078e0a06 */
[----:B------:R-:W-:Y:S01]  /*aa30*/  IMAD.HI.U32 R2, R3, R7, R2 ;  /* 0x0000000703027227 */ /* 0x000fe200078e0002 */
[----:B------:R-:W-:-:S03]  /*aa40*/  IADD3 R7, -R16, UR6, RZ ;  /* 0x0000000610077c10 */ /* 0x000fc6000fffe1ff */
[----:B------:R-:W-:Y:S01]  /*aa50*/  VIADD R19, R19, UR4 ;  /* 0x0000000413137c36 */ /* 0x000fe20008000000 */
[----:B------:R-:W-:-:S05]  /*aa60*/  IABS R3, R7 ;  /* 0x0000000700037213 */ /* 0x000fca0000000000 */
[----:B------:R-:W-:-:S04]  /*aa70*/  IMAD.HI.U32 R2, R2, R3, RZ ;  /* 0x0000000302027227 */ /* 0x000fc800078e00ff */
[----:B------:R-:W-:-:S05]  /*aa80*/  IMAD R3, R2, R6, R3 ;  /* 0x0000000602037224 */ /* 0x000fca00078e0203 */
[----:B------:R-:W-:-:S13]  /*aa90*/  ISETP.GT.U32.AND P1, PT, R4, R3, PT ;  /* 0x000000030400720c */ /* 0x000fda0003f24070 */
[----:B------:R-:W-:Y:S02]  /*aaa0*/  @!P1 IMAD.IADD R3, R3, 0x1, -R4 ;  /* 0x0000000103039824 */ /* 0x000fe400078e0a04 */
[----:B------:R-:W-:Y:S01]  /*aab0*/  @!P1 VIADD R2, R2, 0x1 ;  /* 0x0000000102029836 */ /* 0x000fe20000000000 */
[----:B------:R-:W-:Y:S02]  /*aac0*/  ISETP.NE.AND P1, PT, R0, RZ, PT ;  /* 0x000000ff0000720c */ /* 0x000fe40003f25270 */
[----:B------:R-:W-:Y:S02]  /*aad0*/  ISETP.GE.U32.AND P0, PT, R3, R4, PT ;  /* 0x000000040300720c */ /* 0x000fe40003f06070 */
[----:B------:R-:W-:-:S04]  /*aae0*/  LOP3.LUT R3, R7, R0, RZ, 0x3c, !PT ;  /* 0x0000000007037212 */ /* 0x000fc800078e3cff */
[----:B------:R-:W-:-:S07]  /*aaf0*/  ISETP.GE.AND P2, PT, R3, RZ, PT ;  /* 0x000000ff0300720c */ /* 0x000fce0003f46270 */
[----:B------:R-:W-:-:S06]  /*ab00*/  @P0 VIADD R2, R2, 0x1 ;  /* 0x0000000102020836 */ /* 0x000fcc0000000000 */
[----:B------:R-:W-:Y:S01]  /*ab10*/  @!P2 IMAD.MOV R2, RZ, RZ, -R2 ;  /* 0x000000ffff02a224 */ /* 0x000fe200078e0a02 */
[----:B------:R-:W-:-:S05]  /*ab20*/  @!P1 LOP3.LUT R2, RZ, R0, RZ, 0x33, !PT ;  /* 0x00000000ff029212 */ /* 0x000fca00078e33ff */
[--C-:B------:R-:W-:Y:S02]  /*ab30*/  IMAD.MOV R17, RZ, RZ, -R2.reuse ;  /* 0x000000ffff117224 */ /* 0x100fe400078e0a02 */
[----:B------:R-:W-:Y:S02]  /*ab40*/  IMAD.MOV.U32 R18, RZ, RZ, R2 ;  /* 0x000000ffff127224 */ /* 0x000fe400078e0002 */
[----:B------:R-:W-:Y:S01]  /*ab50*/  IMAD R17, R0, R17, R7 ;  /* 0x0000001100117224 */ /* 0x000fe200078e0207 */
[----:B------:R-:W-:Y:S06]  /*ab60*/  BRA `(.L_x_442) ;  /* 0x00000000000c7947 */ /* 0x000fec0003800000 */
.L_x_437:
[----:B------:R-:W-:Y:S02]  /*ab70*/  IMAD.MOV.U32 R17, RZ, RZ, RZ ;  /* 0x000000ffff117224 */ /* 0x000fe400078e00ff */
[----:B------:R-:W-:Y:S02]  /*ab80*/  IMAD.U32 R16, RZ, RZ, UR6 ;  /* 0x00000006ff107e24 */ /* 0x000fe4000f8e00ff */
[----:B------:R-:W-:-:S07]  /*ab90*/  IMAD.MOV.U32 R18, RZ, RZ, RZ ;  /* 0x000000ffff127224 */ /* 0x000fce00078e00ff */
.L_x_442:
[----:B------:R-:W-:-:S13]  /*aba0*/  ISETP.NE.AND P0, PT, R5, RZ, PT ;  /* 0x000000ff0500720c */ /* 0x000fda0003f05270 */
[----:B------:R-:W0:Y:S01]  /*abb0*/  @!P0 S2R R3, SR_CgaCtaId ;  /* 0x0000000000038919 */ /* 0x000e220000008800 */
[----:B------:R-:W-:-:S04]  /*abc0*/  @!P0 MOV R0, 0x400 ;  /* 0x0000040000008802 */ /* 0x000fc80000000f00 */
[----:B0-----:R-:W-:-:S05]  /*abd0*/  @!P0 LEA R0, R3, R0, 0x18 ;  /* 0x0000000003008211 */ /* 0x001fca00078ec0ff */
[----:B------:R0:W-:Y:S01]  /*abe0*/  @!P0 STS.128 [R0+0x28cd0], R16 ;  /* 0x028cd01000008388 */ /* 0x0001e20000000c00 */
[----:B------:R-:W-:Y:S06]  /*abf0*/  BAR.ARV 0x5, 0x180 ;  /* 0x0146000000007b1d */ /* 0x000fec0000002000 */
.L_x_435:
[----:B0-----:R-:W-:Y:S01]  /*ac00*/  IMAD.MOV.U32 R0, RZ, RZ, 0x1 ;  /* 0x00000001ff007424 */ /* 0x001fe200078e00ff */
[----:B------:R0:W-:Y:S01]  /*ac10*/  STL [R1+0x3c], RZ ;  /* 0x00003cff01007387 */ /* 0x0001e20000100800 */
[----:B------:R-:W-:Y:S02]  /*ac20*/  ULDC UR4, c[0x0][0xc3c] ;  /* 0x00030f0000047ab9 */ /* 0x000fe40000000800 */
[----:B-1----:R-:W-:Y:S01]  /*ac30*/  ISETP.GE.AND P0, PT, R19, UR4, PT ;  /* 0x0000000413007c0c */ /* 0x002fe2000bf06270 */
[----:B------:R0:W-:Y:S04]  /*ac40*/  STL [R1+0x10], R0 ;  /* 0x0000100001007387 */ /* 0x0001e80000100800 */
[----:B------:R0:W-:Y:S08]  /*ac50*/  STL [R1+0x8], RZ ;  /* 0x000008ff01007387 */ /* 0x0001f00000100800 */
[----:B0-----:R-:W-:Y:S05]  /*ac60*/  @P0 BRA `(.L_x_443) ;  /* 0x0000005c00e40947 */ /* 0x001fea0003800000 */
[----:B------:R-:W0:Y:S01]  /*ac70*/  S2R R5, SR_TID.X ;  /* 0x0000000000057919 */ /* 0x000e220000002100 */
[----:B------:R-:W1:Y:S01]  /*ac80*/  S2UR UR5, SR_CgaCtaId ;  /* 0x00000000000579c3 */ /* 0x000e620000008800 */
[----:B------:R-:W-:Y:S01]  /*ac90*/  UMOV UR4, 0x400 ;  /* 0x0000040000047882 */ /* 0x000fe20000000000 */
[----:B------:R-:W-:Y:S01]  /*aca0*/  BSSY B8, `(.L_x_443) ;  /* 0x00005f5000087945 */ /* 0x000fe20003800000 */
[----:B------:R-:W-:Y:S01]  /*acb0*/  ULDC UR37, c[0x0][0xc] ;  /* 0x0000030000257ab9 */ /* 0x000fe20000000800 */
[----:B------:R-:W-:Y:S01]  /*acc0*/  ULDC.64 UR38, c[0x0][0x198] ;  /* 0x0000660000267ab9 */ /* 0x000fe20000000a00 */
[----:B-1----:R-:W-:Y:S01]  /*acd0*/  ULEA UR4, UR5, UR4, 0x18 ;  /* 0x0000000405047291 */ /* 0x002fe2000f8ec03f */
[C---:B0-----:R-:W-:Y:S01]  /*ace0*/  IMAD.SHL.U32 R0, R5.reuse, 0x8, RZ ;  /* 0x0000000805007824 */ /* 0x041fe200078e00ff */
[----:B------:R-:W-:-:S04]  /*acf0*/  LOP3.LUT R4, R5, 0x7f, RZ, 0xc0, !PT ;  /* 0x0000007f05047812 */ /* 0x000fc800078ec0ff */
[----:B------:R-:W-:-:S04]  /*ad00*/  LOP3.LUT R2, R0, 0x1f8, RZ, 0xc0, !PT ;  /* 0x000001f800027812 */ /* 0x000fc800078ec0ff */
[----:B------:R-:W-:Y:S01]  /*ad10*/  LOP3.LUT R3, R2, 0x38, R5, 0x78, !PT ;  /* 0x0000003802037812 */ /* 0x000fe200078e7805 */
[----:B------:R-:W-:-:S05]  /*ad20*/  IMAD.SHL.U32 R2, R4, 0x8, RZ ;  /* 0x0000000804027824 */ /* 0x000fca00078e00ff */
[----:B------:R-:W-:Y:S01]  /*ad30*/  LOP3.LUT R2, R3, 0x200, R2, 0xf8, !PT ;  /* 0x0000020003027812 */ /* 0x000fe200078ef802 */
[----:B------:R-:W-:Y:S01]  /*ad40*/  IMAD.SHL.U32 R3, R5, 0x10, RZ ;  /* 0x0000001005037824 */ /* 0x000fe200078e00ff */
[----:B------:R-:W-:Y:S01]  /*ad50*/  SHF.R.U32.HI R5, RZ, 0x3, R4 ;  /* 0x00000003ff057819 */ /* 0x000fe20000011604 */
[----:B------:R-:W-:-:S03]  /*ad60*/  IMAD.U32 R4, RZ, RZ, UR4 ;  /* 0x00000004ff047e24 */ /* 0x000fc6000f8e00ff */
[----:B------:R-:W-:Y:S01]  /*ad70*/  LOP3.LUT R0, R5, 0x70, R3, 0xf8, !PT ;  /* 0x0000007005007812 */ /* 0x000fe200078ef803 */
[----:B------:R-:W-:Y:S01]  /*ad80*/  IMAD R2, R2, 0x2, R4 ;  /* 0x0000000202027824 */ /* 0x000fe200078e0204 */
[----:B------:R0:W-:Y:S01]  /*ad90*/  STL [R1+0x4], R4 ;  /* 0x0000040401007387 */ /* 0x0001e20000100800 */
[----:B------:R-:W-:-:S03]  /*ada0*/  IMAD.MOV.U32 R0, RZ, RZ, 0x1 ;  /* 0x00000001ff007424 */ /* 0x000fc600078e00ff */
[----:B------:R0:W-:Y:S04]  /*adb0*/  STL [R1+0x50], R2 ;  /* 0x0000500201007387 */ /* 0x0001e80000100800 */
[----:B------:R0:W-:Y:S04]  /*adc0*/  STL [R1+0x8], RZ ;  /* 0x000008ff01007387 */ /* 0x0001e80000100800 */
[----:B------:R0:W-:Y:S04]  /*add0*/  STL [R1+0x10], R0 ;  /* 0x0000100001007387 */ /* 0x0001e80000100800 */
[----:B------:R0:W-:Y:S02]  /*ade0*/  STL [R1+0x3c], RZ ;  /* 0x00003cff01007387 */ /* 0x0001e40000100800 */
.L_x_561:
[----:B012---:R-:W0:Y:S02]  /*adf0*/  LDC.64 R2, c[0x0][0xc88] ;  /* 0x00032200ff027b82 */ /* 0x007e240000000a00 */
[----:B0-----:R-:W-:-:S05]  /*ae00*/  IMAD.WIDE R2, R19, 0x4, R2 ;  /* 0x0000000413027825 */ /* 0x001fca00078e0202 */
[----:B------:R-:W2:Y:S01]  /*ae10*/  LDG.E R11, desc[UR40][R2.64] ;  /* 0x00000028020b7981 */ /* 0x000ea2000c1e1900 */
[----:B------:R-:W-:Y:S05]  /*ae20*/  YIELD ;  /* 0x0000000000007946 */ /* 0x000fea0003800000 */
[----:B------:R-:W-:Y:S01]  /*ae30*/  ULDC.64 UR4, c[0x0][0xa28] ;  /* 0x00028a0000047ab9 */ /* 0x000fe20000000a00 */
[----:B---3--:R-:W-:Y:S01]  /*ae40*/  IMAD.MOV.U32 R0, RZ, RZ, RZ ;  /* 0x000000ffff007224 */ /* 0x008fe200078e00ff */
[----:B------:R-:W-:Y:S01]  /*ae50*/  ISETP.NE.U32.AND P0, PT, RZ, UR4, PT ;  /* 0x00000004ff007c0c */ /* 0x000fe2000bf05070 */
[----:B------:R-:W-:Y:S01]  /*ae60*/  IMAD.MOV.U32 R6, RZ, RZ, RZ ;  /* 0x000000ffff067224 */ /* 0x000fe200078e00ff */
[----:B------:R-:W-:Y:S01]  /*ae70*/  ULDC.64 UR6, c[0x0][0xa18] ;  /* 0x0002860000067ab9 */ /* 0x000fe20000000a00 */
[----:B------:R-:W-:Y:S01]  /*ae80*/  ULDC.64 UR8, c[0x0][0xa08] ;  /* 0x0002820000087ab9 */ /* 0x000fe20000000a00 */
[----:B------:R-:W-:-:S02]  /*ae90*/  ISETP.NE.AND.EX P0, PT, RZ, UR5, PT, P0 ;  /* 0x00000005ff007c0c */ /* 0x000fc4000bf05300 */
[----:B--2---:R-:W-:Y:S01]  /*aea0*/  SHF.R.S32.HI R4, RZ, 0x1f, R11 ;  /* 0x0000001fff047819 */ /* 0x004fe2000001140b */
[----:B------:R-:W-:-:S10]  /*aeb0*/  IMAD.SHL.U32 R10, R11, 0x4, RZ ;  /* 0x000000040b0a7824 */ /* 0x000fd400078e00ff */
[C---:B------:R-:W-:Y:S01]  /*aec0*/  @P0 LEA R2, P1, R11.reuse, UR4, 0x2 ;  /* 0x000000040b020c11 */ /* 0x040fe2000f8210ff */
[----:B------:R-:W-:Y:S03]  /*aed0*/  STL [R1+0x20], R11 ;  /* 0x0000200b01007387 */ /* 0x000fe60000100800 */
[C-C-:B------:R-:W-:Y:S01]  /*aee0*/  @P0 LEA.HI.X R3, R11.reuse, UR5, R4.reuse, 0x2, P1 ;  /* 0x000000050b030c11 */ /* 0x140fe200088f1404 */
[----:B------:R-:W-:Y:S01]  /*aef0*/  ULDC.64 UR4, c[0x0][0xa00] ;  /* 0x0002800000047ab9 */ /* 0x000fe20000000a00 */
[----:B------:R-:W-:Y:S01]  /*af00*/  SHF.L.U64.HI R9, R11, 0x2, R4 ;  /* 0x000000020b097819 */ /* 0x000fe20000010204 */
[----:B------:R0:W-:Y:S01]  /*af10*/  STL [R1+0x34], R4 ;  /* 0x0000340401007387 */ /* 0x0001e20000100800 */
[----:B------:R-:W-:-:S03]  /*af20*/  ISETP.NE.U32.AND P1, PT, RZ, UR4, PT ;  /* 0x00000004ff007c0c */ /* 0x000fc6000bf25070 */
[----:B-----5:R1:W5:Y:S01]  /*af30*/  @P0 LDG.E R0, desc[UR40][R2.64] ;  /* 0x0000002802000981 */ /* 0x020362000c1e1900 */
[----:B------:R-:W-:Y:S01]  /*af40*/  ISETP.NE.AND.EX P1, PT, RZ, UR5, PT, P1 ;  /* 0x00000005ff007c0c */ /* 0x000fe2000bf25310 */
[----:B------:R-:W-:Y:S01]  /*af50*/  IMAD.MOV.U32 R8, RZ, RZ, RZ ;  /* 0x000000ffff087224 */ /* 0x000fe200078e00ff */
[----:B------:R-:W-:Y:S01]  /*af60*/  ISETP.NE.U32.AND P2, PT, RZ, UR6, PT ;  /* 0x00000006ff007c0c */ /* 0x000fe2000bf45070 */
[----:B------:R-:W-:Y:S01]  /*af70*/  STL [R1], R10 ;  /* 0x0000000a01007387 */ /* 0x000fe20000100800 */
[----:B------:R-:W-:Y:S02]  /*af80*/  ISETP.NE.U32.AND P0, PT, RZ, UR8, PT ;  /* 0x00000008ff007c0c */ /* 0x000fe4000bf05070 */
[----:B------:R-:W-:Y:S01]  /*af90*/  ISETP.NE.AND.EX P2, PT, RZ, UR7, PT, P2 ;  /* 0x00000007ff007c0c */ /* 0x000fe2000bf45320 */
[----:B------:R-:W-:Y:S01]  /*afa0*/  STL [R1+0x14], R9 ;  /* 0x0000140901007387 */ /* 0x000fe20000100800 */
[----:B------:R-:W-:Y:S02]  /*afb0*/  ISETP.NE.AND.EX P0, PT, RZ, UR9, PT, P0 ;  /* 0x00000009ff007c0c */ /* 0x000fe4000bf05300 */
[----:B-1----:R-:W-:-:S02]  /*afc0*/  IADD3 R2, P3, R10, UR4, RZ ;  /* 0x000000040a027c10 */ /* 0x002fc4000ff7e0ff */
[----:B0-----:R-:W-:Y:S02]  /*afd0*/  IADD3 R4, P4, R10, UR8, RZ ;  /* 0x000000080a047c10 */ /* 0x001fe4000ff9e0ff */
[C---:B------:R-:W-:Y:S01]  /*afe0*/  IADD3.X R3, R9.reuse, UR5, RZ, P3, !PT ;  /* 0x0000000509037c10 */ /* 0x040fe20009ffe4ff */
[----:B------:R-:W-:Y:S01]  /*aff0*/  ULDC UR4, c[0x0][0x288] ;  /* 0x0000a20000047ab9 */ /* 0x000fe20000000800 */
[----:B------:R-:W-:-:S03]  /*b000*/  IADD3.X R5, R9, UR9, RZ, P4, !PT ;  /* 0x0000000909057c10 */ /* 0x000fc6000a7fe4ff */
[----:B------:R-:W2:Y:S01]  /*b010*/  @P1 LDG.E R6, desc[UR40][R2.64] ;  /* 0x0000002802061981 */ /* 0x000ea2000c1e1900 */
[----:B------:R-:W-:Y:S01]  /*b020*/  IMAD.U32 R12, RZ, RZ, UR4 ;  /* 0x00000004ff0c7e24 */ /* 0x000fe2000f8e00ff */
[----:B------:R-:W-:Y:S02]  /*b030*/  ULDC.64 UR4, c[0x0][0x418] ;  /* 0x0001060000047ab9 */ /* 0x000fe40000000a00 */
[----:B------:R-:W5:Y:S04]  /*b040*/  @P0 LDG.E R8, desc[UR40][R4.64] ;  /* 0x0000002804080981 */ /* 0x000f68000c1e1900 */
[----:B--2---:R0:W-:Y:S02]  /*b050*/  STL [R1+0x2c], R6 ;  /* 0x00002c0601007387 */ /* 0x0041e40000100800 */
[----:B0-----:R-:W-:-:S04]  /*b060*/  @P2 IADD3 R6, P3, R10, UR6, RZ ;  /* 0x000000060a062c10 */ /* 0x001fc8000ff7e0ff */
[----:B------:R-:W-:-:S05]  /*b070*/  @P2 IADD3.X R7, R9, UR7, RZ, P3, !PT ;  /* 0x0000000709072c10 */ /* 0x000fca0009ffe4ff */
[----:B------:R0:W2:Y:S01]  /*b080*/  @P2 LDG.E R12, desc[UR40][R6.64] ;  /* 0x00000028060c2981 */ /* 0x0000a2000c1e1900 */
[----:B------:R-:W-:-:S03]  /*b090*/  UISETP.NE.U32.AND UP0, UPT, UR4, URZ, UPT ;  /* 0x0000003f0400728c */ /* 0x000fc6000bf05070 */
[----:B------:R-:W-:Y:S01]  /*b0a0*/  ULDC UR4, c[0x0][0x424] ;  /* 0x0001090000047ab9 */ /* 0x000fe20000000800 */
[----:B------:R-:W-:-:S03]  /*b0b0*/  UISETP.NE.AND.EX UP0, UPT, UR5, URZ, UPT, UP0 ;  /* 0x0000003f0500728c */ /* 0x000fc6000bf05300 */
[----:B------:R-:W-:Y:S01]  /*b0c0*/  ULDC UR5, c[0x0][0x2f0] ;  /* 0x0000bc0000057ab9 */ /* 0x000fe20000000800 */
[----:B------:R-:W-:-:S04]  /*b0d0*/  USEL UR4, UR4, 0x1, UP0 ;  /* 0x0000000104047887 */ /* 0x000fc80008000000 */
[----:B------:R-:W-:-:S06]  /*b0e0*/  UIMAD UR4, UR4, UR5, URZ ;  /* 0x00000005040472a4 */ /* 0x000fcc000f8e023f */
[----:B0-----:R-:W-:Y:S01]  /*b0f0*/  IMAD.U32 R6, RZ, RZ, UR4 ;  /* 0x00000004ff067e24 */ /* 0x001fe2000f8e00ff */
[----:B--2---:R0:W-:Y:S01]  /*b100*/  STL [R1+0x38], R12 ;  /* 0x0000380c01007387 */ /* 0x0041e20000100800 */
[----:B------:R-:W-:Y:S05]  /*b110*/  @P2 BRA `(.L_x_444) ;  /* 0x0000000000142947 */ /* 0x000fea0003800000 */
[----:B------:R-:W-:Y:S05]  /*b120*/  @!P1 BRA `(.L_x_444) ;  /* 0x0000000000109947 */ /* 0x000fea0003800000 */
[----:B------:R-:W2:Y:S04]  /*b130*/  LDG.E R7, desc[UR40][R2.64] ;  /* 0x0000002802077981 */ /* 0x000ea8000c1e1900 */
[----:B------:R-:W2:Y:S02]  /*b140*/  LDG.E R2, desc[UR40][R2.64+0x4] ;  /* 0x0000042802027981 */ /* 0x000ea4000c1e1900 */
[----:B--2---:R-:W-:-:S05]  /*b150*/  IMAD.IADD R2, R2, 0x1, -R7 ;  /* 0x0000000102027824 */ /* 0x004fca00078e0a07 */
[----:B------:R1:W-:Y:S02]  /*b160*/  STL [R1+0x38], R2 ;  /* 0x0000380201007387 */ /* 0x0003e40000100800 */
.L_x_444:
[----:B-1----:R-:W-:Y:S01]  /*b170*/  IMAD.MOV.U32 R2, RZ, RZ, R11 ;  /* 0x000000ffff027224 */ /* 0x002fe200078e000b */
[----:B------:R-:W-:Y:S01]  /*b180*/  ULDC.64 UR4, c[0x0][0xa20] ;  /* 0x0002880000047ab9 */ /* 0x000fe20000000a00 */
[----:B-----5:R-:W-:Y:S01]  /*b190*/  IMAD.IADD R3, R8, 0x1, R0 ;  /* 0x0000000108037824 */ /* 0x020fe200078e0200 */
[----:B------:R-:W-:Y:S02]  /*b1a0*/  ISETP.NE.U32.AND P1, PT, RZ, UR4, PT ;  /* 0x00000004ff007c0c */ /* 0x000fe4000bf25070 */
[----:B------:R1:W-:Y:S02]  /*b1b0*/  STL [R1+0xc], R2 ;  /* 0x00000c0201007387 */ /* 0x0003e40000100800 */
[----:B------:R-:W-:Y:S02]  /*b1c0*/  ISETP.NE.AND.EX P1, PT, RZ, UR5, PT, P1 ;  /* 0x00000005ff007c0c */ /* 0x000fe4000bf25310 */
[----:B------:R1:W-:Y:S11]  /*b1d0*/  STL [R1+0x1c], R3 ;  /* 0x00001c0301007387 */ /* 0x0003f60000100800 */
[----:B-1----:R-:W-:Y:S05]  /*b1e0*/  @!P1 BRA `(.L_x_445) ;  /* 0x0000000000109947 */ /* 0x002fea0003800000 */
[----:B------:R-:W-:-:S04]  /*b1f0*/  IADD3 R6, P0, R10, UR4, RZ ;  /* 0x000000040a067c10 */ /* 0x000fc8000ff1e0ff */
[----:B------:R-:W-:-:S05]  /*b200*/  IADD3.X R7, R9, UR5, RZ, P0, !PT ;  /* 0x0000000509077c10 */ /* 0x000fca00087fe4ff */
[----:B------:R1:W5:Y:S01]  /*b210*/  LDG.E R6, desc[UR40][R6.64] ;  /* 0x0000002806067981 */ /* 0x000362000c1e1900 */
[----:B------:R-:W-:Y:S05]  /*b220*/  BRA `(.L_x_446) ;  /* 0x0000000000107947 */ /* 0x000fea0003800000 */
.L_x_445:
[----:B------:R-:W-:Y:S05]  /*b230*/  @!P0 BRA `(.L_x_446) ;  /* 0x00000000000c8947 */ /* 0x000fea0003800000 */
[----:B------:R-:W2:Y:S04]  /*b240*/  LDG.E R6, desc[UR40][R4.64] ;  /* 0x0000002804067981 */ /* 0x000ea8000c1e1900 */
[----:B------:R-:W2:Y:S02]  /*b250*/  LDG.E R4, desc[UR40][R4.64+0x4] ;  /* 0x0000042804047981 */ /* 0x000ea4000c1e1900 */
[----:B--2---:R-:W-:-:S07]  /*b260*/  IMAD.IADD R6, R4, 0x1, -R6 ;  /* 0x0000000104067824 */ /* 0x004fce00078e0a06 */
.L_x_446:
[----:B-----5:R-:W-:Y:S01]  /*b270*/  IMAD.IADD R3, R6, 0x1, -R0 ;  /* 0x0000000106037824 */ /* 0x020fe200078e0a00 */
[----:B------:R-:W-:Y:S03]  /*b280*/  BSSY B7, `(.L_x_447) ;  /* 0x00004f4000077945 */ /* 0x000fe60003800000 */
[C---:B------:R-:W-:Y:S01]  /*b290*/  VIADD R0, R3.reuse, 0x3f ;  /* 0x0000003f03007836 */ /* 0x040fe20000000000 */
[----:B------:R2:W-:Y:S01]  /*b2a0*/  STL [R1+0x30], R3 ;  /* 0x0000300301007387 */ /* 0x0005e20000100800 */
[----:B------:R-:W-:-:S03]  /*b2b0*/  ISETP.GT.AND P0, PT, R3, RZ, PT ;  /* 0x000000ff0300720c */ /* 0x000fc60003f04270 */
[----:B------:R-:W-:-:S04]  /*b2c0*/  SHF.R.S32.HI R2, RZ, 0x1f, R0 ;  /* 0x0000001fff027819 */ /* 0x000fc80000011400 */
[----:B------:R-:W-:-:S04]  /*b2d0*/  LEA.HI R2, R2, R0, RZ, 0x6 ;  /* 0x0000000002027211 */ /* 0x000fc800078f30ff */
[----:B------:R-:W-:-:S05]  /*b2e0*/  SHF.R.S32.HI R0, RZ, 0x6, R2 ;  /* 0x00000006ff007819 */ /* 0x000fca0000011402 */
[----:B------:R2:W-:Y:S01]  /*b2f0*/  STL [R1+0x28], R0 ;  /* 0x0000280001007387 */ /* 0x0005e20000100800 */
[----:B------:R-:W-:Y:S05]  /*b300*/  @P0 BRA `(.L_x_448) ;  /* 0x0000000000440947 */ /* 0x000fea0003800000 */
[----:B--2---:R-:W2:Y:S02]  /*b310*/  S2R R3, SR_TID.X ;  /* 0x0000000000037919 */ /* 0x004ea40000002100 */
[----:B--2---:R-:W-:-:S04]  /*b320*/  LOP3.LUT R3, R3, 0x7f, RZ, 0xc0, !PT ;  /* 0x0000007f03037812 */ /* 0x004fc800078ec0ff */
[----:B------:R-:W-:-:S13]  /*b330*/  ISETP.NE.AND P0, PT, R3, RZ, PT ;  /* 0x000000ff0300720c */ /* 0x000fda0003f05270 */
[----:B------:R-:W-:Y:S05]  /*b340*/  @P0 BRA `(.L_x_449) ;  /* 0x0000004c009c0947 */ /* 0x000fea0003800000 */
[----:B------:R-:W2:Y:S01]  /*b350*/  S2R R5, SR_LANEID ;  /* 0x0000000000057919 */ /* 0x000ea20000000000 */
[----:B------:R-:W-:Y:S01]  /*b360*/  VOTEU.ANY UR4, UPT, PT ;  /* 0x0000000000047886 */ /* 0x000fe200038e0100 */
[----:B------:R-:W3:Y:S01]  /*b370*/  LDC.64 R2, c[0x0][0xc60] ;  /* 0x00031800ff027b82 */ /* 0x000ee20000000a00 */
[----:B------:R-:W2:Y:S02]  /*b380*/  FLO.U32 R0, UR4 ;  /* 0x0000000400007d00 */ /* 0x000ea400080e0000 */
[----:B--2---:R-:W-:-:S06]  /*b390*/  ISETP.EQ.U32.AND P0, PT, R0, R5, PT ;  /* 0x000000050000720c */ /* 0x004fcc0003f02070 */
[----:B------:R-:W3:Y:S07]  /*b3a0*/  POPC R5, UR4 ;  /* 0x0000000400057d09 */ /* 0x000eee0008000000 */
[----:B---3--:R-:W2:Y:S01]  /*b3b0*/  @P0 ATOMG.E.ADD.STRONG.GPU PT, R3, desc[UR40][R2.64], R5 ;  /* 0x00000005020309a8 */ /* 0x008ea200081ee1e8 */
[----:B------:R-:W3:Y:S02]  /*b3c0*/  S2R R4, SR_LTMASK ;  /* 0x0000000000047919 */ /* 0x000ee40000003900 */
[----:B---3--:R-:W-:-:S04]  /*b3d0*/  LOP3.LUT R4, R4, UR4, RZ, 0xc0, !PT ;  /* 0x0000000404047c12 */ /* 0x008fc8000f8ec0ff */
[----:B-1----:R-:W1:Y:S01]  /*b3e0*/  POPC R7, R4 ;  /* 0x0000000400077309 */ /* 0x002e620000000000 */
[----:B--2---:R-:W1:Y:S02]  /*b3f0*/  SHFL.IDX PT, R0, R3, R0, 0x1f ;  /* 0x00001f0003007589 */ /* 0x004e6400000e0000 */
[----:B-1----:R-:W-:Y:S01]  /*b400*/  IADD3 R16, R0, UR37, R7 ;  /* 0x0000002500107c10 */ /* 0x002fe2000fffe007 */
[----:B------:R-:W-:Y:S06]  /*b410*/  BRA `(.L_x_449) ;  /* 0x0000004c00687947 */ /* 0x000fec0003800000 */
.L_x_448:
[----:B--2---:R-:W2:Y:S01]  /*b420*/  LDL R0, [R1+0x4] ;  /* 0x0000040001007983 */ /* 0x004ea20000100800 */
[----:B------:R-:W-:Y:S01]  /*b430*/  BSSY B6, `(.L_x_450) ;  /* 0x0000014000067945 */ /* 0x000fe20003800000 */
[----:B--2---:R-:W-:-:S05]  /*b440*/  VIADD R0, R0, 0x22400 ;  /* 0x0002240000007836 */ /* 0x004fca0000000000 */
[----:B------:R-:W-:-:S13]  /*b450*/  LOP3.LUT P0, RZ, R0, 0x3ff, RZ, 0xc0, !PT ;  /* 0x000003ff00ff7812 */ /* 0x000fda000780c0ff */
[----:B------:R-:W-:Y:S05]  /*b460*/  @!P0 BRA `(.L_x_451) ;  /* 0x0000000000408947 */ /* 0x000fea0003800000 */
[----:B------:R-:W-:Y:S01]  /*b470*/  MOV R2, 0x0 ;  /* 0x0000000000027802 */ /* 0x000fe20000000f00 */
[----:B------:R-:W-:Y:S01]  /*b480*/  ULDC.64 UR6, c[0x4][0x90] ;  /* 0x0100240000067ab9 */ /* 0x000fe20000000a00 */
[----:B------:R-:W-:Y:S01]  /*b490*/  ULDC.64 UR8, c[0x4][0x98] ;  /* 0x0100260000087ab9 */ /* 0x000fe20000000a00 */
[----:B------:R-:W-:Y:S01]  /*b4a0*/  ULDC.64 UR4, c[0x4][0x8] ;  /* 0x0100020000047ab9 */ /* 0x000fe20000000a00 */
[----:B------:R-:W-:Y:S02]  /*b4b0*/  IMAD.U32 R4, RZ, RZ, UR6 ;  /* 0x00000006ff047e24 */ /* 0x000fe4000f8e00ff */
[----:B------:R-:W2:Y:S01]  /*b4c0*/  LDC.64 R2, c[0x4][R2] ;  /* 0x0100000002027b82 */ /* 0x000ea20000000a00 */
[----:B------:R-:W-:Y:S02]  /*b4d0*/  IMAD.U32 R5, RZ, RZ, UR7 ;  /* 0x00000007ff057e24 */ /* 0x000fe4000f8e00ff */
[----:B------:R-:W-:Y:S02]  /*b4e0*/  IMAD.U32 R6, RZ, RZ, UR8 ;  /* 0x00000008ff067e24 */ /* 0x000fe4000f8e00ff */
[----:B-1----:R-:W-:-:S02]  /*b4f0*/  IMAD.U32 R7, RZ, RZ, UR9 ;  /* 0x00000009ff077e24 */ /* 0x002fc4000f8e00ff */
[----:B------:R-:W-:Y:S02]  /*b500*/  IMAD.U32 R10, RZ, RZ, UR4 ;  /* 0x00000004ff0a7e24 */ /* 0x000fe4000f8e00ff */
[----:B------:R-:W-:Y:S02]  /*b510*/  IMAD.U32 R11, RZ, RZ, UR5 ;  /* 0x00000005ff0b7e24 */ /* 0x000fe4000f8e00ff */
[----:B------:R-:W-:Y:S02]  /*b520*/  IMAD.MOV.U32 R8, RZ, RZ, 0x70 ;  /* 0x00000070ff087424 */ /* 0x000fe400078e00ff */
[----:B0-----:R-:W-:Y:S02]  /*b530*/  IMAD.MOV.U32 R12, RZ, RZ, 0x1 ;  /* 0x00000001ff0c7424 */ /* 0x001fe400078e00ff */
[----:B------:R-:W-:-:S07]  /*b540*/  IMAD.MOV.U32 R13, RZ, RZ, RZ ;  /* 0x000000ffff0d7224 */ /* 0x000fce00078e00ff */
[----:B------:R-:W-:-:S07]  /*b550*/  LEPC R20, `(.L_x_451) ;  /* 0x000000001014794e */ /* 0x000fce0000000000 */
[----:B--2---:R-:W-:Y:S05]  /*b560*/  CALL.ABS.NOINC R2 ;  /* 0x0000000002007343 */ /* 0x004fea0003c00000 */
.L_x_451:
[----:B------:R-:W-:Y:S05]  /*b570*/  BSYNC B6 ;  /* 0x0000000000067941 */ /* 0x000fea0003800000 */
.L_x_450:
[----:B------:R-:W2:Y:S01]  /*b580*/  LDL R2, [R1+0x4] ;  /* 0x0000040001027983 */ /* 0x000ea20000100800 */
        /* <DEDUP_REMOVED lines=8> */
[----:B------:R2:W3:Y:S01]  /*b610*/  LDC.64 R2, c[0x4][R0] ;  /* 0x0100000000027b82 */ /* 0x0004e20000000a00 */
[----:B------:R-:W-:Y:S02]  /*b620*/  IMAD.U32 R4, RZ, RZ, UR6 ;  /* 0x00000006ff047e24 */ /* 0x000fe4000f8e00ff */
[----:B------:R-:W-:Y:S02]  /*b630*/  IMAD.U32 R5, RZ, RZ, UR7 ;  /* 0x00000007ff057e24 */ /* 0x000fe4000f8e00ff */
[----:B------:R-:W-:Y:S02]  /*b640*/  IMAD.U32 R6, RZ, RZ, UR8 ;  /* 0x00000008ff067e24 */ /* 0x000fe4000f8e00ff */
[----:B-1----:R-:W-:-:S02]  /*b650*/  IMAD.U32 R7, RZ, RZ, UR9 ;  /* 0x00000009ff077e24 */ /* 0x002fc4000f8e00ff */
[----:B------:R-:W-:Y:S02]  /*b660*/  IMAD.U32 R10, RZ, RZ, UR4 ;  /* 0x00000004ff0a7e24 */ /* 0x000fe4000f8e00ff */
[----:B------:R-:W-:Y:S02]  /*b670*/  IMAD.U32 R11, RZ, RZ, UR5 ;  /* 0x00000005ff0b7e24 */ /* 0x000fe4000f8e00ff */
[----:B------:R-:W-:Y:S02]  /*b680*/  IMAD.MOV.U32 R8, RZ, RZ, 0x70 ;  /* 0x00000070ff087424 */ /* 0x000fe400078e00ff */
[----:B0-----:R-:W-:Y:S02]  /*b690*/  IMAD.MOV.U32 R12, RZ, RZ, 0x1 ;  /* 0x00000001ff0c7424 */ /* 0x001fe400078e00ff */
[----:B--2---:R-:W-:-:S07]  /*b6a0*/  IMAD.MOV.U32 R13, RZ, RZ, RZ ;  /* 0x000000ffff0d7224 */ /* 0x004fce00078e00ff */
[----:B------:R-:W-:-:S07]  /*b6b0*/  LEPC R20, `(.L_x_454) ;  /* 0x000000001014794e */ /* 0x000fce0000000000 */
[----:B---3--:R-:W-:Y:S05]  /*b6c0*/  CALL.ABS.NOINC R2 ;  /* 0x0000000002007343 */ /* 0x008fea0003c00000 */
.L_x_454:
[----:B------:R-:W-:Y:S01]  /*b6d0*/  MOV R2, 0x0 ;  /* 0x0000000000027802 */ /* 0x000fe20000000f00 */
        /* <DEDUP_REMOVED lines=15> */
.L_x_453:
[----:B------:R-:W-:Y:S05]  /*b7d0*/  BSYNC B6 ;  /* 0x0000000000067941 */ /* 0x000fea0003800000 */
.L_x_452:
[----:B------:R-:W2:Y:S01]  /*b7e0*/  LDL.LU R2, [R1] ;  /* 0x0000000001027983 */ /* 0x000ea20000300800 */
[----:B------:R-:W-:-:S03]  /*b7f0*/  ULDC.64 UR4, c[0x0][0x9f8] ;  /* 0x00027e0000047ab9 */ /* 0x000fc60000000a00 */
[----:B------:R-:W3:Y:S04]  /*b800*/  LDL.LU R4, [R1+0x14] ;  /* 0x0000140001047983 */ /* 0x000ee80000300800 */
[----:B-1----:R-:W4:Y:S01]  /*b810*/  LDL R7, [R1+0xc] ;  /* 0x00000c0001077983 */ /* 0x002f220000100800 */
[----:B------:R-:W-:-:S03]  /*b820*/  ISETP.NE.U32.AND P0, PT, RZ, UR4, PT ;  /* 0x00000004ff007c0c */ /* 0x000fc6000bf05070 */
[----:B------:R-:W5:Y:S01]  /*b830*/  LDL R0, [R1+0x28] ;  /* 0x0000280001007983 */ /* 0x000f620000100800 */
[----:B------:R-:W-:-:S13]  /*b840*/  ISETP.NE.AND.EX P0, PT, RZ, UR5, PT, P0 ;  /* 0x00000005ff007c0c */ /* 0x000fda000bf05300 */
[----:B--2---:R-:W-:-:S04]  /*b850*/  @P0 IADD3 R2, P1, R2, UR4, RZ ;  /* 0x0000000402020c10 */ /* 0x004fc8000ff3e0ff */
[----:B---3--:R-:W-:Y:S01]  /*b860*/  @P0 IADD3.X R3, R4, UR5, RZ, P1, !PT ;  /* 0x0000000504030c10 */ /* 0x008fe20008ffe4ff */
[----:B------:R-:W-:-:S04]  /*b870*/  ULDC.64 UR4, c[0x0][0xa08] ;  /* 0x0002820000047ab9 */ /* 0x000fc80000000a00 */
[----:B----4-:R1:W2:Y:S01]  /*b880*/  @P0 LDG.E R7, desc[UR40][R2.64] ;  /* 0x0000002802070981 */ /* 0x0102a2000c1e1900 */
[----:B-----5:R-:W-:Y:S01]  /*b890*/  VIADD R9, R0, 0xffffffff ;  /* 0xffffffff00097836 */ /* 0x020fe20000000000 */
[----:B-1----:R-:W1:Y:S01]  /*b8a0*/  LDC.64 R2, c[0x0][0x418] ;  /* 0x00010600ff027b82 */ /* 0x002e620000000a00 */
[----:B--2---:R-:W-:Y:S01]  /*b8b0*/  SHF.R.S32.HI R8, RZ, 0x1f, R7 ;  /* 0x0000001fff087819 */ /* 0x004fe20000011407 */
[----:B------:R2:W-:Y:S04]  /*b8c0*/  @P0 STL [R1+0xc], R7 ;  /* 0x00000c0701000387 */ /* 0x0005e80000100800 */
[----:B------:R2:W-:Y:S04]  /*b8d0*/  STL [R1+0x24], R9 ;  /* 0x0000240901007387 */ /* 0x0005e80000100800 */
[----:B------:R2:W-:Y:S01]  /*b8e0*/  STL [R1+0x14], R8 ;  /* 0x0000140801007387 */ /* 0x0005e20000100800 */
[----:B-1----:R-:W-:Y:S01]  /*b8f0*/  LOP3.LUT P0, RZ, R2, UR4, RZ, 0xfc, !PT ;  /* 0x0000000402ff7c12 */ /* 0x002fe2000f80fcff */
[----:B------:R-:W-:-:S03]  /*b900*/  UMOV UR4, 0xffffffff ;  /* 0xffffffff00047882 */ /* 0x000fc60000000000 */
[----:B------:R-:W-:-:S04]  /*b910*/  LOP3.LUT P0, RZ, R3, UR5, RZ, 0xfc, P0 ;  /* 0x0000000503ff7c12 */ /* 0x000fc8000800fcff */
[----:B------:R-:W-:Y:S01]  /*b920*/  SEL R0, R7, RZ, !P0 ;  /* 0x000000ff07007207 */ /* 0x000fe20004000000 */
[----:B--2---:R-:W-:Y:S08]  /*b930*/  BRA.DIV UR4, `(.L_x_455) ;  /* 0x0000005a04407947 */ /* 0x004ff0000b800000 */
[----:B------:R-:W1:Y:S02]  /*b940*/  S2R R4, SR_TID.X ;  /* 0x0000000000047919 */ /* 0x000e640000002100 */
[----:B-1----:R-:W-:-:S04]  /*b950*/  SHF.R.U32.HI R4, RZ, 0x5, R4 ;  /* 0x00000005ff047819 */ /* 0x002fc80000011604 */
[----:B------:R-:W-:-:S05]  /*b960*/  LOP3.LUT R4, R4, 0x3, RZ, 0xc0, !PT ;  /* 0x0000000304047812 */ /* 0x000fca00078ec0ff */
[----:B------:R1:W2:Y:S02]  /*b970*/  SHFL.IDX PT, R14, R4, RZ, 0x1f ;  /* 0x00001fff040e7589 */ /* 0x0002a400000e0000 */
.L_x_578:
[----:B------:R-:W-:Y:S01]  /*b980*/  PLOP3.LUT P1, PT, PT, PT, PT, 0x8, 0x0 ;  /* 0x000000000000781c */ /* 0x000fe20003f2e170 */
[----:B------:R3:W-:Y:S01]  /*b990*/  STL [R1], R0 ;  /* 0x0000000001007387 */ /* 0x0007e20000100800 */
[----:B--2---:R-:W-:Y:S02]  /*b9a0*/  ISETP.NE.AND P0, PT, R14, RZ, PT ;  /* 0x000000ff0e00720c */ /* 0x004fe40003f05270 */
[----:B---3--:R-:W-:-:S05]  /*b9b0*/  P2R R0, PR, RZ, 0x2 ;  /* 0x00000002ff007803 */ /* 0x008fca0000000000 */
[----:B------:R2:W-:Y:S06]  /*b9c0*/  STL [R1+0x18], R0 ;  /* 0x0000180001007387 */ /* 0x0005ec0000100800 */
[----:B------:R-:W-:Y:S05]  /*b9d0*/  @P0 BRA `(.L_x_456) ;  /* 0x00000004001c0947 */ /* 0x000fea0003800000 */
[----:B------:R-:W-:-:S03]  /*b9e0*/  UMOV UR4, 0xffffffff ;  /* 0xffffffff00047882 */ /* 0x000fc60000000000 */
[----:B------:R-:W-:Y:S05]  /*b9f0*/  BRA.DIV UR4, `(.L_x_457) ;  /* 0x0000005a04447947 */ /* 0x000fea000b800000 */
[----:B------:R-:W-:-:S13]  /*ba00*/  ELECT P6, URZ, PT ;  /* 0x00000000003f782f */ /* 0x000fda00038c0000 */
.L_x_581:
[----:B------:R-:W-:Y:S05]  /*ba10*/  @!P6 BRA `(.L_x_456) ;  /* 0x00000004000ce947 */ /* 0x000fea0003800000 */
[----:B------:R3:W-:Y:S01]  /*ba20*/  STL [R1+0x40], R9 ;  /* 0x0000400901007387 */ /* 0x0007e20000100800 */
[----:B------:R-:W-:-:S04]  /*ba30*/  ISETP.NE.U32.AND P0, PT, R2, RZ, PT ;  /* 0x000000ff0200720c */ /* 0x000fc80003f05070 */
[----:B------:R-:W-:-:S13]  /*ba40*/  ISETP.NE.AND.EX P0, PT, R3, RZ, PT, P0 ;  /* 0x000000ff0300720c */ /* 0x000fda0003f05300 */
[----:B---3--:R-:W-:Y:S05]  /*ba50*/  @!P0 BRA `(.L_x_458) ;  /* 0x0000000000508947 */ /* 0x008fea0003800000 */
[----:B------:R-:W3:Y:S01]  /*ba60*/  LDC R6, c[0x0][0x43c] ;  /* 0x00010f00ff067b82 */ /* 0x000ee20000000800 */
[----:B--2---:R-:W-:Y:S01]  /*ba70*/  IMAD.MOV.U32 R0, RZ, RZ, R9 ;  /* 0x000000ffff007224 */ /* 0x004fe200078e0009 */
[----:B------:R-:W-:Y:S01]  /*ba80*/  ULDC.64 UR4, c[0x0][0x428] ;  /* 0x00010a0000047ab9 */ /* 0x000fe20000000a00 */
[----:B---3--:R-:W-:-:S13]  /*ba90*/  ISETP.NE.AND P0, PT, R6, 0x1, PT ;  /* 0x000000010600780c */ /* 0x008fda0003f05270 */
[----:B-1----:R-:W1:Y:S02]  /*baa0*/  @P0 LDC.64 R4, c[0x0][0x440] ;  /* 0x00011000ff040b82 */ /* 0x002e640000000a00 */
[----:B-1----:R-:W-:-:S05]  /*bab0*/  @P0 IMAD.HI.U32 R4, R9, R4, RZ ;  /* 0x0000000409040227 */ /* 0x002fca00078e00ff */
        /* <DEDUP_REMOVED lines=8> */
[----:B-1----:R-:W-:-:S04]  /*bb40*/  IMAD R6, R8, UR4, RZ ;  /* 0x0000000408067c24 */ /* 0x002fc8000f8e02ff */
[----:B------:R-:W-:-:S04]  /*bb50*/  IMAD R0, R7, UR5, R6 ;  /* 0x0000000507007c24 */ /* 0x000fc8000f8e0206 */
[----:B------:R-:W-:-:S05]  /*bb60*/  IMAD.IADD R0, R5, 0x1, R0 ;  /* 0x0000000105007824 */ /* 0x000fca00078e0200 */
[----:B------:R-:W-:-:S05]  /*bb70*/  LEA.HI.X R3, R4, R3, R0, 0x2, P0 ;  /* 0x0000000304037211 */ /* 0x000fca00000f1400 */
[----:B------:R-:W2:Y:S04]  /*bb80*/  LDG.E R0, desc[UR40][R2.64] ;  /* 0x0000002802007981 */ /* 0x000ea8000c1e1900 */
[----:B--2---:R3:W-:Y:S02]  /*bb90*/  STL [R1], R0 ;  /* 0x0000000001007387 */ /* 0x0047e40000100800 */
.L_x_458:
[----:B------:R-:W4:Y:S04]  /*bba0*/  LDL R7, [R1+0x4] ;  /* 0x0000040001077983 */ /* 0x000f280000100800 */
[----:B--23--:R-:W4:Y:S04]  /*bbb0*/  LDL R0, [R1+0x8] ;  /* 0x0000080001007983 */ /* 0x00cf280000100800 */
[----:B------:R-:W2:Y:S01]  /*bbc0*/  LDL R2, [R1+0x10] ;  /* 0x0000100001027983 */ /* 0x000ea20000100800 */
[----:B----4-:R-:W-:Y:S01]  /*bbd0*/  IMAD R0, R0, 0x8, R7 ;  /* 0x0000000800007824 */ /* 0x010fe200078e0207 */
[----:B--2---:R-:W-:-:S04]  /*bbe0*/  SHF.L.U32 R2, R2, 0x1f, RZ ;  /* 0x0000001f02027819 */ /* 0x004fc800000006ff */
[----:B------:R-:W2:Y:S02]  /*bbf0*/  SYNCS.PHASECHK.TRANS64.TRYWAIT P0, [R0+URZ+0x28c40], R2 ;  /* 0x028c4002000075a7 */ /* 0x000ea4000800017f */
[----:B--2---:R-:W-:Y:S05]  /*bc00*/  @!P0 BRA `(.L_x_459) ;  /* 0x0000005400e08947 */ /* 0x004fea0003800000 */
.L_x_582:
[----:B------:R-:W3:Y:S02]  /*bc10*/  S2R R3, SR_TID.X ;  /* 0x0000000000037919 */ /* 0x000ee40000002100 */
[----:B---3--:R-:W-:-:S04]  /*bc20*/  LOP3.LUT R3, R3, 0x7f, RZ, 0xc0, !PT ;  /* 0x0000007f03037812 */ /* 0x008fc800078ec0ff */
[----:B------:R-:W-:-:S13]  /*bc30*/  ISETP.NE.AND P0, PT, R3, RZ, PT ;  /* 0x000000ff0300720c */ /* 0x000fda0003f05270 */
[----:B------:R-:W-:Y:S05]  /*bc40*/  @P0 BRA `(.L_x_460) ;  /* 0x00000000001c0947 */ /* 0x000fea0003800000 */
[----:B------:R-:W3:Y:S01]  /*bc50*/  S2R R3, SR_TID.X ;  /* 0x0000000000037919 */ /* 0x000ee20000002100 */
[----:B--2---:R-:W-:-:S04]  /*bc60*/  IMAD.MOV.U32 R2, RZ, RZ, 0x2000 ;  /* 0x00002000ff027424 */ /* 0x004fc800078e00ff */
[----:B------:R4:W-:Y:S01]  /*bc70*/  SYNCS.ARRIVE.TRANS64 RZ, [R0+URZ+0x28c30], R2 ;  /* 0x028c300200ff79a7 */ /* 0x0009e2000800003f */
[----:B---3--:R-:W-:-:S04]  /*bc80*/  LOP3.LUT R3, R3, 0x1f, RZ, 0xc0, !PT ;  /* 0x0000001f03037812 */ /* 0x008fc800078ec0ff */
[----:B------:R-:W-:-:S13]  /*bc90*/  ISETP.NE.AND P0, PT, R3, RZ, PT ;  /* 0x000000ff0300720c */ /* 0x000fda0003f05270 */
[----:B----4-:R-:W-:Y:S05]  /*bca0*/  @!P0 BRA `(.L_x_460) ;  /* 0x0000000000048947 */ /* 0x010fea0003800000 */
[----:B------:R-:W-:Y:S01]  /*bcb0*/  BPT.TRAP 0x1 ;  /* 0x000000040000795c */ /* 0x000fe20000300000 */
.L_x_460:
[----:B------:R-:W3:Y:S04]  /*bcc0*/  LDL R5, [R1+0x4] ;  /* 0x0000040001057983 */ /* 0x000ee80000100800 */
[----:B-1----:R-:W3:Y:S04]  /*bcd0*/  LDL R4, [R1+0x8] ;  /* 0x0000080001047983 */ /* 0x002ee80000100800 */
[----:B------:R-:W4:Y:S04]  /*bce0*/  LDL R6, [R1+0x40] ;  /* 0x0000400001067983 */ /* 0x000f280000100800 */
[----:B------:R-:W5:Y:S04]  /*bcf0*/  LDL R3, [R1+0x1c] ;  /* 0x00001c0001037983 */ /* 0x000f680000100800 */
[----:B--2---:R-:W2:Y:S01]  /*bd00*/  LDL R2, [R1] ;  /* 0x0000000001027983 */ /* 0x004ea20000100800 */
[----:B------:R-:W-:Y:S01]  /*bd10*/  R2UR UR9, R0 ;  /* 0x00000000000972ca */ /* 0x000fe200000e0000 */
[----:B------:R-:W-:Y:S01]  /*bd20*/  UIADD3 UR6, UP0, UR38, 0x370, URZ ;  /* 0x0000037026067890 */ /* 0x000fe2000ff1e03f */
[----:B------:R-:W-:-:S02]  /*bd30*/  R2UR UR12, R18 ;  /* 0x00000000120c72ca */ /* 0x000fc400000e0000 */
[----:B------:R-:W-:Y:S01]  /*bd40*/  PLOP3.LUT P0, PT, PT, PT, PT, 0x80, 0x0 ;  /* 0x000000000000781c */ /* 0x000fe20003f0f070 */
[----:B------:R-:W-:-:S08]  /*bd50*/  UIADD3.X UR7, URZ, UR39, URZ, UP0, !UPT ;  /* 0x000000273f077290 */ /* 0x000fd000087fe43f */
[----:B------:R-:W-:Y:S01]  /*bd60*/  UIADD3 UR9, UR9, 0x28c30, URZ ;  /* 0x00028c3009097890 */ /* 0x000fe2000fffe03f */
[----:B------:R-:W-:Y:S01]  /*bd70*/  UMOV UR5, 0x14f00000 ;  /* 0x14f0000000057882 */ /* 0x000fe20000000000 */
[----:B------:R-:W-:Y:S01]  /*bd80*/  UMOV UR10, URZ ;  /* 0x0000003f000a7c82 */ /* 0x000fe20008000000 */
[----:B---3--:R-:W-:Y:S01]  /*bd90*/  IMAD R0, R4, 0x2000, R5 ;  /* 0x0000200004007824 */ /* 0x008fe200078e0205 */
[----:B----4-:R-:W-:-:S04]  /*bda0*/  R2UR UR11, R6 ;  /* 0x00000000060b72ca */ /* 0x010fc800000e0000 */
[----:B------:R-:W-:Y:S02]  /*bdb0*/  R2UR UR8, R0 ;  /* 0x00000000000872ca */ /* 0x000fe400000e0000 */
[----:B-----5:R-:W-:Y:S02]  /*bdc0*/  R2UR UR4, R3 ;  /* 0x00000000030472ca */ /* 0x020fe400000e0000 */
[----:B--2---:R-:W-:Y:S02]  /*bdd0*/  R2UR UR13, R2 ;  /* 0x00000000020d72ca */ /* 0x004fe400000e0000 */
[----:B------:R-:W-:-:S07]  /*bde0*/  P2R R0, PR, RZ, 0x1 ;  /* 0x00000001ff007803 */ /* 0x000fce0000000000 */
[----:B------:R-:W-:Y:S02]  /*bdf0*/  UIADD3 UR8, UR8, 0x22400, URZ ;  /* 0x0002240008087890 */ /* 0x000fe4000fffe03f */
[----:B------:R-:W-:Y:S01]  /*be00*/  ULEA UR11, UR11, UR4, 0x6 ;  /* 0x000000040b0b7291 */ /* 0x000fe2000f8e303f */
[----:B------:R3:W-:Y:S02]  /*be10*/  STL [R1+0x18], R0 ;  /* 0x0000180001007387 */ /* 0x0007e40000100800 */
[----:B------:R-:W-:-:S06]  /*be20*/  UMOV UR4, 0x0 ;  /* 0x0000000000047882 */ /* 0x000fcc0000000000 */
[----:B------:R3:W-:Y:S01]  /*be30*/  UTMALDG.4D [UR8], [UR6], desc[UR4] ;  /* 0x00000408060075b4 */ /* 0x0007e20008019000 */
[----:B------:R-:W-:Y:S02]  /*be40*/  NOP ;  /* 0x0000000000007918 */ /* 0x000fe40000000000 */
.L_x_456:
[----:B------:R-:W4:Y:S04]  /*be50*/  LDL R2, [R1+0x4] ;  /* 0x0000040001027983 */ /* 0x000f280000100800 */
[----:B------:R-:W2:Y:S04]  /*be60*/  LDL.LU R3, [R1+0x2c] ;  /* 0x00002c0001037983 */ /* 0x000ea80000300800 */
[----:B------:R-:W5:Y:S04]  /*be70*/  LDL.LU R5, [R1+0x20] ;  /* 0x0000200001057983 */ /* 0x000f680000300800 */
[----:B-1----:R-:W5:Y:S01]  /*be80*/  LDL.LU R4, [R1+0x34] ;  /* 0x0000340001047983 */ /* 0x002f620000300800 */
[----:B------:R-:W-:Y:S05]  /*be90*/  WARPSYNC.ALL ;  /* 0x0000000000007948 */ /* 0x000fea0003800000 */
[----:B---3--:R-:W-:Y:S01]  /*bea0*/  ULDC.64 UR4, c[0x0][0x298] ;  /* 0x0000a60000047ab9 */ /* 0x008fe20000000a00 */
[----:B------:R-:W-:Y:S01]  /*beb0*/  ULDC.64 UR6, c[0x0][0xa00] ;  /* 0x0002800000067ab9 */ /* 0x000fe20000000a00 */
[----:B------:R-:W-:Y:S01]  /*bec0*/  BSSY B6, `(.L_x_461) ;  /* 0x0000024000067945 */ /* 0x000fe20003800000 */
[----:B------:R-:W-:Y:S01]  /*bed0*/  BAR.SYNC.DEFER_BLOCKING 0x8, 0x100 ;  /* 0x0204000000007b1d */ /* 0x000fe20000010000 */
[----:B------:R-:W-:-:S04]  /*bee0*/  ISETP.NE.U32.AND P0, PT, RZ, UR6, PT ;  /* 0x00000006ff007c0c */ /* 0x000fc8000bf05070 */
[----:B------:R-:W-:Y:S01]  /*bef0*/  ISETP.NE.AND.EX P0, PT, RZ, UR7, PT, P0 ;  /* 0x00000007ff007c0c */ /* 0x000fe2000bf05300 */
[----:B----4-:R-:W-:Y:S01]  /*bf00*/  VIADD R2, R2, 0x20400 ;  /* 0x0002040002027836 */ /* 0x010fe20000000000 */
[----:B--2---:R-:W-:-:S04]  /*bf10*/  SHF.R.S32.HI R0, RZ, 0x1f, R3 ;  /* 0x0000001fff007819 */ /* 0x004fc80000011403 */
[----:B------:R-:W-:Y:S02]  /*bf20*/  LOP3.LUT P1, RZ, R2, 0x3ff, RZ, 0xc0, !PT ;  /* 0x000003ff02ff7812 */ /* 0x000fe4000782c0ff */
[----:B-----5:R-:W-:Y:S01]  /*bf30*/  SEL R5, R5, RZ, !P0 ;  /* 0x000000ff05057207 */ /* 0x020fe20004000000 */
[----:B------:R-:W-:Y:S01]  /*bf40*/  IMAD R0, R0, UR4, RZ ;  /* 0x0000000400007c24 */ /* 0x000fe2000f8e02ff */
[----:B------:R-:W-:-:S03]  /*bf50*/  SEL R4, R4, RZ, !P0 ;  /* 0x000000ff04047207 */ /* 0x000fc60004000000 */
[C---:B------:R-:W-:Y:S02]  /*bf60*/  IMAD R0, R3.reuse, UR5, R0 ;  /* 0x0000000503007c24 */ /* 0x040fe4000f8e0200 */
[----:B------:R-:W-:-:S05]  /*bf70*/  IMAD.WIDE.U32 R2, R3, UR4, RZ ;  /* 0x0000000403027c25 */ /* 0x000fca000f8e00ff */
[----:B------:R1:W-:Y:S04]  /*bf80*/  STL.64 [R1+0x48], R2 ;  /* 0x0000480201007387 */ /* 0x0003e80000100a00 */
[----:B------:R2:W-:Y:S04]  /*bf90*/  STL [R1+0x20], R5 ;  /* 0x0000200501007387 */ /* 0x0005e80000100800 */
[----:B------:R2:W-:Y:S01]  /*bfa0*/  STL [R1+0x54], R4 ;  /* 0x0000540401007387 */ /* 0x0005e20000100800 */
[----:B-1----:R-:W-:Y:S01]  /*bfb0*/  IMAD.IADD R2, R3, 0x1, R0 ;  /* 0x0000000103027824 */ /* 0x002fe200078e0200 */
[----:B------:R-:W-:-:S05]  /*bfc0*/  SHF.R.S32.HI R0, RZ, 0x1f, R18 ;  /* 0x0000001fff007819 */ /* 0x000fca0000011412 */
[----:B------:R2:W-:Y:S04]  /*bfd0*/  STL [R1+0x34], R0 ;  /* 0x0000340001007387 */ /* 0x0005e80000100800 */
[----:B------:R2:W-:Y:S01]  /*bfe0*/  STL [R1+0x2c], R2 ;  /* 0x00002c0201007387 */ /* 0x0005e20000100800 */
[----:B------:R-:W-:Y:S05]  /*bff0*/  @!P1 BRA `(.L_x_462) ;  /* 0x0000000000409947 */ /* 0x000fea0003800000 */
[----:B--2---:R-:W-:Y:S01]  /*c000*/  MOV R2, 0x0 ;  /* 0x0000000000027802 */ /* 0x004fe20000000f00 */
        /* <DEDUP_REMOVED lines=11> */
[----:B0-----:R-:W-:Y:S02]  /*c0c0*/  IMAD.MOV.U32 R12, RZ, RZ, 0x1 ;  /* 0x00000001ff0c7424 */ /* 0x001fe400078e00ff */
[----:B------:R-:W-:-:S07]  /*c0d0*/  IMAD.MOV.U32 R13, RZ, RZ, RZ ;  /* 0x000000ffff0d7224 */ /* 0x000fce00078e00ff */
[----:B------:R-:W-:-:S07]  /*c0e0*/  LEPC R20, `(.L_x_462) ;  /* 0x000000001014794e */ /* 0x000fce0000000000 */
[----:B-1----:R-:W-:Y:S05]  /*c0f0*/  CALL.ABS.NOINC R2 ;  /* 0x0000000002007343 */ /* 0x002fea0003c00000 */
.L_x_462:
[----:B------:R-:W-:Y:S05]  /*c100*/  BSYNC B6 ;  /* 0x0000000000067941 */ /* 0x000fea0003800000 */
.L_x_461:
[----:B--2---:R-:W2:Y:S01]  /*c110*/  LDL.LU R5, [R1+0x2c] ;  /* 0x00002c0001057983 */ /* 0x004ea20000300800 */
[----:B------:R-:W-:Y:S01]  /*c120*/  ULDC.64 UR4, c[0x0][0x2d8] ;  /* 0x0000b60000047ab9 */ /* 0x000fe20000000a00 */
[----:B------:R-:W1:Y:S01]  /*c130*/  LDC R7, c[0x0][0x448] ;  /* 0x00011200ff077b82 */ /* 0x000e620000000800 */
[----:B------:R-:W-:Y:S01]  /*c140*/  ULDC UR6, c[0x0][0x2b8] ;  /* 0x0000ae0000067ab9 */ /* 0x000fe20000000800 */
[----:B------:R-:W2:Y:S04]  /*c150*/  LDL.LU.64 R2, [R1+0x48] ;  /* 0x0000480001027983 */ /* 0x000ea80000300a00 */
[----:B------:R-:W3:Y:S04]  /*c160*/  LDL.LU R0, [R1+0x34] ;  /* 0x0000340001007983 */ /* 0x000ee80000300800 */
[----:B------:R-:W4:Y:S04]  /*c170*/  LDL.LU R6, [R1+0x54] ;  /* 0x0000540001067983 */ /* 0x000f280000300800 */
[----:B------:R-:W4:Y:S04]  /*c180*/  LDL.LU R4, [R1+0x20] ;  /* 0x0000200001047983 */ /* 0x000f280000300800 */
[----:B------:R0:W5:Y:S01]  /*c190*/  LDL R9, [R1+0x50] ;  /* 0x0000500001097983 */ /* 0x0001620000100800 */
[----:B-1----:R-:W-:Y:S01]  /*c1a0*/  ISETP.NE.AND P0, PT, R7, 0x1, PT ;  /* 0x000000010700780c */ /* 0x002fe20003f05270 */
[----:B------:R-:W1:Y:S02]  /*c1b0*/  S2R R8, SR_TID.X ;  /* 0x0000000000087919 */ /* 0x000e640000002100 */
[C---:B-1----:R-:W-:Y:S01]  /*c1c0*/  IMAD.SHL.U32 R10, R8.reuse, 0x8, RZ ;  /* 0x00000008080a7824 */ /* 0x042fe200078e00ff */
[----:B------:R-:W-:-:S04]  /*c1d0*/  LOP3.LUT R8, R8, 0x7f, RZ, 0xc0, !PT ;  /* 0x0000007f08087812 */ /* 0x000fc800078ec0ff */
[----:B------:R-:W-:Y:S02]  /*c1e0*/  LOP3.LUT R10, R10, 0x38, RZ, 0xc0, !PT ;  /* 0x000000380a0a7812 */ /* 0x000fe400078ec0ff */
[----:B------:R-:W-:Y:S01]  /*c1f0*/  SHF.R.U32.HI R8, RZ, 0x3, R8 ;  /* 0x00000003ff087819 */ /* 0x000fe20000011608 */
[----:B--2---:R-:W-:Y:S02]  /*c200*/  IMAD.MOV.U32 R3, RZ, RZ, R5 ;  /* 0x000000ffff037224 */ /* 0x004fe400078e0005 */
[----:B------:R-:W1:Y:S01]  /*c210*/  S2R R5, SR_TID.X ;  /* 0x0000000000057919 */ /* 0x000e620000002100 */
[----:B---3--:R-:W-:Y:S02]  /*c220*/  IMAD R0, R0, UR4, RZ ;  /* 0x0000000400007c24 */ /* 0x008fe4000f8e02ff */
[----:B------:R-:W-:-:S04]  /*c230*/  IMAD.WIDE.U32 R2, R18, UR4, R2 ;  /* 0x0000000412027c25 */ /* 0x000fc8000f8e0002 */
[----:B------:R-:W-:Y:S01]  /*c240*/  IMAD R0, R18, UR5, R0 ;  /* 0x0000000512007c24 */ /* 0x000fe2000f8e0200 */
[----:B------:R-:W-:-:S03]  /*c250*/  ULDC.64 UR4, c[0x0][0x2e0] ;  /* 0x0000b80000047ab9 */ /* 0x000fc60000000a00 */
[----:B------:R-:W-:Y:S02]  /*c260*/  IMAD.IADD R3, R3, 0x1, R0 ;  /* 0x0000000103037824 */ /* 0x000fe400078e0200 */
[----:B----4-:R-:W-:Y:S02]  /*c270*/  IMAD R0, R6, UR4, RZ ;  /* 0x0000000406007c24 */ /* 0x010fe4000f8e02ff */
[C---:B------:R-:W-:Y:S01]  /*c280*/  IMAD.WIDE.U32 R2, R4.reuse, UR4, R2 ;  /* 0x0000000404027c25 */ /* 0x040fe2000f8e0002 */
[----:B------:R-:W2:Y:S03]  /*c290*/  @P0 LDC R6, c[0x0][0x450] ;  /* 0x00011400ff060b82 */ /* 0x000ea60000000800 */
[----:B------:R-:W-:Y:S01]  /*c2a0*/  IMAD R0, R4, UR5, R0 ;  /* 0x0000000504007c24 */ /* 0x000fe2000f8e0200 */
[----:B------:R-:W-:Y:S01]  /*c2b0*/  ULDC.64 UR4, c[0x0][0x2d0] ;  /* 0x0000b40000047ab9 */ /* 0x000fe20000000a00 */
[----:B------:R-:W3:Y:S02]  /*c2c0*/  S2R R4, SR_TID.X ;  /* 0x0000000000047919 */ /* 0x000ee40000002100 */
[----:B------:R-:W-:Y:S01]  /*c2d0*/  IMAD.IADD R3, R3, 0x1, R0 ;  /* 0x0000000103037824 */ /* 0x000fe200078e0200 */
[----:B-1----:R-:W-:-:S04]  /*c2e0*/  LOP3.LUT R5, R5, 0x7f, RZ, 0xc0, !PT ;  /* 0x0000007f05057812 */ /* 0x002fc800078ec0ff */
[----:B------:R-:W-:Y:S01]  /*c2f0*/  SHF.R.U32.HI R5, RZ, 0x3, R5 ;  /* 0x00000003ff057819 */ /* 0x000fe20000011605 */
[----:B---3--:R-:W-:-:S05]  /*c300*/  IMAD.SHL.U32 R4, R4, 0x10, RZ ;  /* 0x0000001004047824 */ /* 0x008fca00078e00ff */
[----:B------:R-:W-:Y:S02]  /*c310*/  LOP3.LUT R4, R5, 0x70, R4, 0xf8, !PT ;  /* 0x0000007005047812 */ /* 0x000fe400078ef804 */
[----:B------:R-:W1:Y:S03]  /*c320*/  @P0 LDC R5, c[0x0][0x44c] ;  /* 0x00011300ff050b82 */ /* 0x000e660000000800 */
[----:B------:R-:W-:-:S04]  /*c330*/  IMAD R0, R17, 0x40, R4 ;  /* 0x0000004011007824 */ /* 0x000fc800078e0204 */
[----:B------:R-:W-:Y:S02]  /*c340*/  IMAD.MOV.U32 R4, RZ, RZ, R0 ;  /* 0x000000ffff047224 */ /* 0x000fe400078e0000 */
[----:B-1----:R-:W-:-:S05]  /*c350*/  @P0 IMAD.HI.U32 R5, R0, R5, RZ ;  /* 0x0000000500050227 */ /* 0x002fca00078e00ff */
[----:B--2---:R-:W-:-:S05]  /*c360*/  @P0 SHF.R.U32.HI R4, RZ, R6, R5 ;  /* 0x00000006ff040219 */ /* 0x004fca0000011605 */
[----:B------:R-:W-:-:S04]  /*c370*/  IMAD.MOV R5, RZ, RZ, -R4 ;  /* 0x000000ffff057224 */ /* 0x000fc800078e0a04 */
[----:B------:R-:W-:Y:S01]  /*c380*/  IMAD R0, R7, R5, R0 ;  /* 0x0000000507007224 */ /* 0x000fe200078e0200 */
[----:B------:R-:W-:Y:S01]  /*c390*/  SHF.R.S32.HI R5, RZ, 0x1f, R4 ;  /* 0x0000001fff057819 */ /* 0x000fe20000011404 */
[----:B------:R-:W-:-:S04]  /*c3a0*/  IMAD.WIDE.U32 R2, R4, UR4, R2 ;  /* 0x0000000404027c25 */ /* 0x000fc8000f8e0002 */
[----:B------:R-:W-:-:S04]  /*c3b0*/  IMAD R5, R5, UR4, RZ ;  /* 0x0000000405057c24 */ /* 0x000fc8000f8e02ff */
[----:B------:R-:W-:Y:S01]  /*c3c0*/  IMAD R4, R4, UR5, R5 ;  /* 0x0000000504047c24 */ /* 0x000fe2000f8e0205 */
[----:B------:R-:W-:-:S03]  /*c3d0*/  ULDC.64 UR4, c[0x0][0x2c8] ;  /* 0x0000b20000047ab9 */ /* 0x000fc60000000a00 */
[----:B------:R-:W-:Y:S01]  /*c3e0*/  IMAD.IADD R3, R3, 0x1, R4 ;  /* 0x0000000103037824 */ /* 0x000fe200078e0204 */
[----:B------:R-:W-:-:S05]  /*c3f0*/  SHF.R.S32.HI R4, RZ, 0x1f, R0 ;  /* 0x0000001fff047819 */ /* 0x000fca0000011400 */
[----:B------:R-:W-:Y:S02]  /*c400*/  IMAD R6, R4, UR4, RZ ;  /* 0x0000000404067c24 */ /* 0x000fe4000f8e02ff */
[----:B------:R-:W-:-:S04]  /*c410*/  IMAD.WIDE.U32 R4, R0, UR4, R2 ;  /* 0x0000000400047c25 */ /* 0x000fc8000f8e0002 */
[----:B------:R-:W-:Y:S01]  /*c420*/  IMAD R0, R0, UR5, R6 ;  /* 0x0000000500007c24 */ /* 0x000fe2000f8e0206 */
[----:B------:R-:W-:Y:S02]  /*c430*/  ULDC.64 UR4, c[0x0][0x280] ;  /* 0x0000a00000047ab9 */ /* 0x000fe40000000a00 */
[----:B------:R-:W-:Y:S01]  /*c440*/  LEA R3, P1, R4, UR4, 0x1 ;  /* 0x0000000404037c11 */ /* 0x000fe2000f8208ff */
[----:B------:R-:W-:Y:S01]  /*c450*/  IMAD.IADD R0, R5, 0x1, R0 ;  /* 0x0000000105007824 */ /* 0x000fe200078e0200 */
[----:B------:R-:W-:Y:S01]  /*c460*/  UMOV UR4, 0xffffffff ;  /* 0xffffffff00047882 */ /* 0x000fe20000000000 */
[----:B------:R-:W-:-:S03]  /*c470*/  ISETP.GE.AND P0, PT, R10, UR6, PT ;  /* 0x000000060a007c0c */ /* 0x000fc6000bf06270 */
[----:B------:R-:W-:Y:S01]  /*c480*/  LEA.HI.X R2, R4, UR5, R0, 0x1, P1 ;  /* 0x0000000504027c11 */ /* 0x000fe200088f0c00 */
[----:B0-----:R-:W-:Y:S09]  /*c490*/  BRA.DIV UR4, `(.L_x_463) ;  /* 0x0000004e04d07947 */ /* 0x001ff2000b800000 */
[----:B------:R-:W2:Y:S01]  /*c4a0*/  LDL.LU R5, [R1+0x38] ;  /* 0x0000380001057983 */ /* 0x000ea20000300800 */
[----:B------:R-:W-:-:S03]  /*c4b0*/  IMAD R17, R17, 0x40, R8 ;  /* 0x0000004011117824 */ /* 0x000fc600078e0208 */
[----:B------:R-:W-:Y:S04]  /*c4c0*/  SHFL.IDX PT, R4, R2, RZ, 0x181f ;  /* 0x00181fff02047589 */ /* 0x000fe800000e0000 */
[----:B------:R-:W-:Y:S01]  /*c4d0*/  SHFL.IDX PT, R6, R2, 0x1, 0x181f ;  /* 0x00381f0002067f89 */ /* 0x000fe200000e0000 */
[----:B--2---:R-:W-:-:S03]  /*c4e0*/  IMAD R0, R5, R7, RZ ;  /* 0x0000000705007224 */ /* 0x004fc600078e02ff */
[----:B------:R-:W0:Y:S02]  /*c4f0*/  SHFL.IDX PT, R5, R3, RZ, 0x181f ;  /* 0x00181fff03057589 */ /* 0x000e2400000e0000 */
[----:B------:R-:W-:-:S13]  /*c500*/  ISETP.GE.AND P1, PT, R17, R0, PT ;  /* 0x000000001100720c */ /* 0x000fda0003f26270 */
[----:B0-----:R-:W-:-:S05]  /*c510*/  @!P1 LEA R5, P2, R10, R5, 0x1 ;  /* 0x000000050a059211 */ /* 0x001fca00078408ff */
[----:B------:R-:W-:-:S05]  /*c520*/  @!P1 IMAD.X R4, RZ, RZ, R4, P2 ;  /* 0x000000ffff049224 */ /* 0x000fca00010e0604 */
[----:B------:R-:W-:-:S04]  /*c530*/  @!P1 LOP3.LUT R5, R5, R4, RZ, 0x3c, !PT ;  /* 0x0000000405059212 */ /* 0x000fc800078e3cff */
[----:B------:R-:W-:-:S04]  /*c540*/  @!P1 LOP3.LUT R4, R5, R4, RZ, 0x3c, !PT ;  /* 0x0000000405049212 */ /* 0x000fc800078e3cff */
[----:B------:R-:W-:-:S05]  /*c550*/  @!P1 LOP3.LUT R5, R5, R4, RZ, 0x3c, !PT ;  /* 0x0000000405059212 */ /* 0x000fca00078e3cff */
[----:B-----5:R0:W-:Y:S02]  /*c560*/  @!P1 LDGSTS.E.BYPASS.LTC128B.128 [R9+0x20400], desc[UR40][R4.64], !P0 ;  /* 0x2040000004099fae */ /* 0x0201e4000c101d68 */
[----:B0-----:R-:W-:-:S05]  /*c570*/  VIADD R4, R17, 0x10 ;  /* 0x0000001011047836 */ /* 0x001fca0000000000 */
[----:B------:R-:W-:Y:S02]  /*c580*/  ISETP.GE.AND P1, PT, R4, R0, PT ;  /* 0x000000000400720c */ /* 0x000fe40003f26270 */
[----:B------:R-:W0:Y:S11]  /*c590*/  SHFL.IDX PT, R4, R3, 0x1, 0x181f ;  /* 0x00381f0003047f89 */ /* 0x000e3600000e0000 */
[----:B0-----:R-:W-:-:S05]  /*c5a0*/  @!P1 LEA R5, P2, R10, R4, 0x1 ;  /* 0x000000040a059211 */ /* 0x001fca00078408ff */
[----:B------:R-:W-:Y:S02]  /*c5b0*/  @!P1 IMAD.X R4, RZ, RZ, R6, P2 ;  /* 0x000000ffff049224 */ /* 0x000fe400010e0606 */
[----:B------:R-:W-:Y:S03]  /*c5c0*/  SHFL.IDX PT, R6, R2, 0x2, 0x181f ;  /* 0x00581f0002067f89 */ /* 0x000fe600000e0000 */
[----:B------:R-:W-:-:S04]  /*c5d0*/  @!P1 LOP3.LUT R5, R5, R4, RZ, 0x3c, !PT ;  /* 0x0000000405059212 */ /* 0x000fc800078e3cff */
[----:B------:R-:W-:-:S04]  /*c5e0*/  @!P1 LOP3.LUT R4, R5, R4, RZ, 0x3c, !PT ;  /* 0x0000000405049212 */ /* 0x000fc800078e3cff */
[----:B------:R-:W-:-:S05]  /*c5f0*/  @!P1 LOP3.LUT R5, R5, R4, RZ, 0x3c, !PT ;  /* 0x0000000405059212 */ /* 0x000fca00078e3cff */
[----:B------:R0:W-:Y:S02]  /*c600*/  @!P1 LDGSTS.E.BYPASS.LTC128B.128 [R9+0x20c00], desc[UR40][R4.64], !P0 ;  /* 0x20c0000004099fae */ /* 0x0001e4000c101d68 */
[----:B0-----:R-:W-:-:S05]  /*c610*/  VIADD R4, R17, 0x20 ;  /* 0x0000002011047836 */ /* 0x001fca0000000000 */
[----:B------:R-:W-:Y:S02]  /*c620*/  ISETP.GE.AND P1, PT, R4, R0, PT ;  /* 0x000000000400720c */ /* 0x000fe40003f26270 */
[----:B------:R-:W0:Y:S04]  /*c630*/  SHFL.IDX PT, R4, R3, 0x2, 0x181f ;  /* 0x00581f0003047f89 */ /* 0x000e2800000e0000 */
[----:B------:R-:W1:Y:S07]  /*c640*/  SHFL.IDX PT, R3, R3, 0x3, 0x181f ;  /* 0x00781f0003037f89 */ /* 0x000e6e00000e0000 */
[----:B0-----:R-:W-:-:S05]  /*c650*/  @!P1 LEA R5, P2, R10, R4, 0x1 ;  /* 0x000000040a059211 */ /* 0x001fca00078408ff */
[----:B------:R-:W-:-:S05]  /*c660*/  @!P1 IMAD.X R4, RZ, RZ, R6, P2 ;  /* 0x000000ffff049224 */ /* 0x000fca00010e0606 */
[----:B------:R-:W-:-:S04]  /*c670*/  @!P1 LOP3.LUT R5, R5, R4, RZ, 0x3c, !PT ;  /* 0x0000000405059212 */ /* 0x000fc800078e3cff */
[----:B------:R-:W-:-:S04]  /*c680*/  @!P1 LOP3.LUT R4, R5, R4, RZ, 0x3c, !PT ;  /* 0x0000000405049212 */ /* 0x000fc800078e3cff */
[----:B------:R-:W-:-:S05]  /*c690*/  @!P1 LOP3.LUT R5, R5, R4, RZ, 0x3c, !PT ;  /* 0x0000000405059212 */ /* 0x000fca00078e3cff */
[----:B------:R0:W-:Y:S04]  /*c6a0*/  @!P1 LDGSTS.E.BYPASS.LTC128B.128 [R9+0x21400], desc[UR40][R4.64], !P0 ;  /* 0x2140000004099fae */ /* 0x0001e8000c101d68 */
[----:B01----:R0:W2:Y:S02]  /*c6b0*/  SHFL.IDX PT, R4, R2, 0x3, 0x181f ;  /* 0x00781f0002047f89 */ /* 0x0030a400000e0000 */
.L_x_591:
[----:B------:R1:W5:Y:S01]  /*c6c0*/  LDL R8, [R1+0x4] ;  /* 0x0000040001087983 */ /* 0x0003620000100800 */
[----:B------:R-:W-:-:S05]  /*c6d0*/  VIADD R17, R17, 0x30 ;  /* 0x0000003011117836 */ /* 0x000fca0000000000 */
[----:B------:R-:W-:-:S13]  /*c6e0*/  ISETP.GE.AND P1, PT, R17, R0, PT ;  /* 0x000000001100720c */ /* 0x000fda0003f26270 */
[----:B0-----:R-:W-:-:S05]  /*c6f0*/  @!P1 LEA R2, P2, R10, R3, 0x1 ;  /* 0x000000030a029211 */ /* 0x001fca00078408ff */
[----:B--2---:R-:W-:-:S05]  /*c700*/  @!P1 IMAD.X R3, RZ, RZ, R4, P2 ;  /* 0x000000ffff039224 */ /* 0x004fca00010e0604 */
[----:B------:R-:W-:Y:S01]  /*c710*/  @!PT LDS RZ, [RZ] ;  /* 0x00000000fffff984 */ /* 0x000fe20000000800 */
[----:B------:R-:W-:Y:S01]  /*c720*/  @!PT LDS RZ, [RZ] ;  /* 0x00000000fffff984 */ /* 0x000fe20000000800 */
[----:B------:R-:W-:Y:S01]  /*c730*/  @!PT LDS RZ, [RZ] ;  /* 0x00000000fffff984 */ /* 0x000fe20000000800 */
[----:B------:R1:W-:Y:S01]  /*c740*/  @!P1 LDGSTS.E.BYPASS.LTC128B.128 [R9+0x21c00], desc[UR40][R2.64], !P0 ;  /* 0x21c0000002099fae */ /* 0x0003e2000c101d68 */
[----:B------:R-:W-:Y:S01]  /*c750*/  PLOP3.LUT P0, PT, PT, PT, PT, 0x80, 0x0 ;  /* 0x000000000000781c */ /* 0x000fe20003f0f070 */
[----:B------:R-:W-:-:S12]  /*c760*/  NOP ;  /* 0x0000000000007918 */ /* 0x000fd80000000000 */
.L_x_464:
[----:B-1----:R-:W2:Y:S01]  /*c770*/  LDL R2, [R1+0x4] ;  /* 0x0000040001027983 */ /* 0x002ea20000100800 */
[----:B------:R-:W-:Y:S02]  /*c780*/  PLOP3.LUT P1, PT, P1, P0, PT, 0xa2, 0x0 ;  /* 0x000000000000781c */ /* 0x000fe40000f21472 */
[----:B--2---:R-:W-:-:S08]  /*c790*/  @P0 R2UR P1, UR4, R2 ;  /* 0x00000000020402ca */ /* 0x004fd00000020000 */
[----:B------:R-:W-:-:S05]  /*c7a0*/  @P0 PLOP3.LUT P0, PT, P1, PT, PT, 0x80, 0x0 ;  /* 0x000000000000081c */ /* 0x000fca0000f0f070 */
[----:B------:R-:W-:Y:S01]  /*c7b0*/  @!P1 SYNCS.ARRIVE.TRANS64.RED.A0T1 RZ, [UR4+0x28c00], RZ ;  /* 0x028c00ffffff99a7 */ /* 0x000fe20008200404 */
[----:B------:R-:W-:Y:S07]  /*c7c0*/  @!P1 ARRIVES.LDGSTSBAR.64.TRANSCNT [UR4+0x28c00] ;  /* 0x028c0000ff0099b0 */ /* 0x000fee0008000a84 */
[----:B------:R-:W-:Y:S05]  /*c7d0*/  @P0 BRA.U.ANY `(.L_x_464) ;  /* 0xfffffffd00e40947 */ /* 0x000fea000393ffff */
[----:B------:R-:W2:Y:S02]  /*c7e0*/  LDL.LU R3, [R1+0x3c] ;  /* 0x00003c0001037983 */ /* 0x000ea40000300800 */
[----:B--2---:R-:W-:-:S05]  /*c7f0*/  VIADD R3, R3, 0x1 ;  /* 0x0000000103037836 */ /* 0x004fca0000000000 */
[----:B------:R0:W-:Y:S01]  /*c800*/  STL [R1+0x3c], R3 ;  /* 0x00003c0301007387 */ /* 0x0001e20000100800 */
[----:B------:R-:W-:-:S04]  /*c810*/  LEA.HI R0, R3, R3, RZ, 0x1 ;  /* 0x0000000303007211 */ /* 0x000fc800078f08ff */
[----:B------:R-:W-:-:S05]  /*c820*/  LOP3.LUT R0, R0, 0xfffffffe, RZ, 0xc0, !PT ;  /* 0xfffffffe00007812 */ /* 0x000fca00078ec0ff */
[----:B------:R-:W-:-:S05]  /*c830*/  IMAD.IADD R0, R3, 0x1, -R0 ;  /* 0x0000000103007824 */ /* 0x000fca00078e0a00 */
[----:B------:R-:W-:Y:S01]  /*c840*/  SHF.L.U32 R0, R0, 0x1f, RZ ;  /* 0x0000001f00007819 */ /* 0x000fe200000006ff */
[----:B------:R-:W-:Y:S01]  /*c850*/  NOP ;  /* 0x0000000000007918 */ /* 0x000fe20000000000 */
[----:B------:R0:W-:Y:S01]  /*c860*/  SYNCS.ARRIVE.TRANS64.A1T0 RZ, [R2+URZ+0x28c00], RZ ;  /* 0x028c00ff02ff79a7 */ /* 0x0001e2000810003f */
[----:B------:R-:W-:Y:S01]  /*c870*/  BSSY B0, `(.L_x_465) ;  /* 0x0000003000007945 */ /* 0x000fe20003800000 */
[----:B------:R-:W1:Y:S03]  /*c880*/  SYNCS.PHASECHK.TRANS64.TRYWAIT P0, [R2+URZ+0x28c20], R0 ;  /* 0x028c2000020075a7 */ /* 0x000e66000800017f */
[----:B01----:R-:W-:Y:S05]  /*c890*/  @!P0 BRA `(.L_x_466) ;  /* 0x0000005000188947 */ /* 0x003fea0003800000 */
.L_x_592:
[----:B------:R-:W-:Y:S05]  /*c8a0*/  BSYNC B0 ;  /* 0x0000000000007941 */ /* 0x000fea0003800000 */
.L_x_465:
[----:B0-----:R-:W2:Y:S01]  /*c8b0*/  LDL R2, [R1+0x18] ;  /* 0x0000180001027983 */ /* 0x001ea20000100800 */
[----:B------:R-:W-:Y:S01]  /*c8c0*/  BSSY B0, `(.L_x_467) ;  /* 0x00000a3000007945 */ /* 0x000fe20003800000 */
[----:B--2---:R-:W-:-:S13]  /*c8d0*/  ISETP.NE.AND P0, PT, R2, RZ, PT ;  /* 0x000000ff0200720c */ /* 0x004fda0003f05270 */
[----:B------:R-:W-:Y:S05]  /*c8e0*/  @!P0 BRA `(.L_x_468) ;  /* 0x0000000800808947 */ /* 0x000fea0003800000 */
[----:B------:R-:W2:Y:S04]  /*c8f0*/  LDL R3, [R1+0x4] ;  /* 0x0000040001037983 */ /* 0x000ea80000100800 */
[----:B------:R-:W3:Y:S01]  /*c900*/  LDL R4, [R1+0x10] ;  /* 0x0000100001047983 */ /* 0x000ee20000100800 */
[----:B------:R-:W0:Y:S01]  /*c910*/  S2R R2, SR_TID.X ;  /* 0x0000000000027919 */ /* 0x000e220000002100 */
[----:B--2---:R-:W-:Y:S02]  /*c920*/  IMAD.MOV.U32 R5, RZ, RZ, R3 ;  /* 0x000000ffff057224 */ /* 0x004fe400078e0003 */
[----:B------:R-:W2:Y:S01]  /*c930*/  LDL R3, [R1+0x8] ;  /* 0x0000080001037983 */ /* 0x000ea20000100800 */
[----:B---3--:R-:W-:Y:S01]  /*c940*/  SHF.L.U32 R0, R4, 0x1f, RZ ;  /* 0x0000001f04007819 */ /* 0x008fe200000006ff */
[----:B------:R-:W-:Y:S01]  /*c950*/  BSSY B1, `(.L_x_469) ;  /* 0x0000006000017945 */ /* 0x000fe20003800000 */
[----:B0-----:R-:W-:-:S04]  /*c960*/  LOP3.LUT R2, R2, 0x7f, RZ, 0xc0, !PT ;  /* 0x0000007f02027812 */ /* 0x001fc800078ec0ff */
[----:B------:R-:W-:Y:S01]  /*c970*/  ISETP.NE.AND P1, PT, R2, RZ, PT ;  /* 0x000000ff0200720c */ /* 0x000fe20003f25270 */
[----:B--2---:R-:W-:-:S04]  /*c980*/  IMAD R3, R3, 0x8, R5 ;  /* 0x0000000803037824 */ /* 0x004fc800078e0205 */
[----:B------:R-:W0:Y:S02]  /*c990*/  SYNCS.PHASECHK.TRANS64.TRYWAIT P0, [R3+URZ+0x28c60], R0 ;  /* 0x028c6000030075a7 */ /* 0x000e24000800017f */
[----:B0-----:R-:W-:Y:S06]  /*c9a0*/  @!P0 BRA `(.L_x_470) ;  /* 0x0000004c00ec8947 */ /* 0x001fec0003800000 */
.L_x_593:
[----:B------:R-:W-:Y:S05]  /*c9b0*/  BSYNC B1 ;  /* 0x0000000000017941 */ /* 0x000fea0003800000 */
.L_x_469:
        /* <DEDUP_REMOVED lines=9> */
.L_x_472:
[----:B------:R-:W-:Y:S05]  /*ca50*/  BSYNC B1 ;  /* 0x0000000000017941 */ /* 0x000fea0003800000 */
.L_x_471:
[----:B------:R-:W2:Y:S04]  /*ca60*/  LDL R5, [R1+0x4] ;  /* 0x0000040001057983 */ /* 0x000ea80000100800 */
[----:B------:R-:W2:Y:S04]  /*ca70*/  LDL R2, [R1+0x8] ;  /* 0x0000080001027983 */ /* 0x000ea80000100800 */
[----:B------:R-:W3:Y:S04]  /*ca80*/  LDL R4, [R1+0x1c] ;  /* 0x00001c0001047983 */ /* 0x000ee80000100800 */
[----:B0-----:R-:W3:Y:S01]  /*ca90*/  LDL R0, [R1+0x40] ;  /* 0x0000400001007983 */ /* 0x001ee20000100800 */
[----:B------:R-:W-:Y:S01]  /*caa0*/  UIADD3 UR4, UP0, UR38, 0x470, URZ ;  /* 0x0000047026047890 */ /* 0x000fe2000ff1e03f */
[----:B------:R-:W-:Y:S01]  /*cab0*/  VIADD R3, R3, 0x28c50 ;  /* 0x00028c5003037836 */ /* 0x000fe20000000000 */
[----:B------:R-:W-:Y:S01]  /*cac0*/  PLOP3.LUT P0, PT, PT, PT, PT, 0x80, 0x0 ;  /* 0x000000000000781c */ /* 0x000fe20003f0f070 */
[----:B------:R-:W-:Y:S01]  /*cad0*/  UMOV UR6, 0x0 ;  /* 0x0000000000067882 */ /* 0x000fe20000000000 */
[----:B------:R-:W-:Y:S01]  /*cae0*/  UIADD3.X UR5, URZ, UR39, URZ, UP0, !UPT ;  /* 0x000000273f057290 */ /* 0x000fe200087fe43f */
[----:B------:R-:W-:Y:S01]  /*caf0*/  UMOV UR7, 0x14f00000 ;  /* 0x14f0000000077882 */ /* 0x000fe20000000000 */
[----:B------:R-:W-:Y:S01]  /*cb00*/  UMOV UR10, URZ ;  /* 0x0000003f000a7c82 */ /* 0x000fe20008000000 */
[----:B--2---:R-:W-:-:S02]  /*cb10*/  IMAD R2, R2, 0x10000, R5 ;  /* 0x0001000002027824 */ /* 0x004fc400078e0205 */
[----:B---3--:R-:W-:Y:S02]  /*cb20*/  IMAD R0, R0, 0x40, R4 ;  /* 0x0000004000007824 */ /* 0x008fe400078e0204 */
[----:B------:R-:W-:-:S07]  /*cb30*/  VIADD R4, R2, 0x400 ;  /* 0x0000040002047836 */ /* 0x000fce0000000000 */
.L_x_473:
[----:B------:R-:W2:Y:S01]  /*cb40*/  LDL R5, [R1] ;  /* 0x0000000001057983 */ /* 0x000ea20000100800 */
[----:B------:R-:W-:-:S13]  /*cb50*/  @P0 ELECT P1, URZ, PT ;  /* 0x00000000003f082f */ /* 0x000fda0003820000 */
[----:B------:R-:W-:Y:S02]  /*cb60*/  @P1 R2UR UR12, R18 ;  /* 0x00000000120c12ca */ /* 0x000fe400000e0000 */
[----:B------:R-:W-:Y:S02]  /*cb70*/  @P1 R2UR UR11, R0 ;  /* 0x00000000000b12ca */ /* 0x000fe400000e0000 */
[----:B------:R-:W-:Y:S02]  /*cb80*/  @P1 R2UR UR9, R3 ;  /* 0x00000000030912ca */ /* 0x000fe400000e0000 */
[----:B------:R-:W-:Y:S02]  /*cb90*/  @P1 R2UR UR8, R4 ;  /* 0x00000000040812ca */ /* 0x000fe400000e0000 */
[----:B------:R-:W-:Y:S02]  /*cba0*/  @P1 PLOP3.LUT P0, PT, P1, PT, PT, 0x8, 0x0 ;  /* 0x000000000000181c */ /* 0x000fe40000f0e170 */
[----:B--2---:R-:W-:-:S02]  /*cbb0*/  @P1 R2UR UR13, R5 ;  /* 0x00000000050d12ca */ /* 0x004fc400000e0000 */
[----:B------:R-:W-:-:S11]  /*cbc0*/  PLOP3.LUT P1, PT, PT, PT, PT, 0x8, 0x0 ;  /* 0x000000000000781c */ /* 0x000fd60003f2e170 */
[----:B------:R0:W-:Y:S02]  /*cbd0*/  UTMALDG.4D [UR8], [UR4], desc[UR6] ;  /* 0x00000608040075b4 */ /* 0x0001e40008019000 */
[----:B0-----:R-:W-:Y:S05]  /*cbe0*/  @P0 BRA.U.ANY `(.L_x_473) ;  /* 0xfffffffd00d40947 */ /* 0x001fea000393ffff */
[----:B------:R-:W-:Y:S01]  /*cbf0*/  PLOP3.LUT P0, PT, PT, PT, PT, 0x80, 0x0 ;  /* 0x000000000000781c */ /* 0x000fe20003f0f070 */
[----:B------:R-:W-:Y:S01]  /*cc00*/  VIADD R4, R2, 0x2400 ;  /* 0x0000240002047836 */ /* 0x000fe20000000000 */
[----:B------:R-:W-:Y:S01]  /*cc10*/  UMOV UR6, 0x0 ;  /* 0x0000000000067882 */ /* 0x000fe20000000000 */
[----:B------:R-:W-:Y:S01]  /*cc20*/  UMOV UR7, 0x14f00000 ;  /* 0x14f0000000077882 */ /* 0x000fe20000000000 */
[----:B------:R-:W-:-:S09]  /*cc30*/  UMOV UR10, 0x40 ;  /* 0x00000040000a7882 */ /* 0x000fd20000000000 */
.L_x_474:
        /* <DEDUP_REMOVED lines=16> */
.L_x_475:
        /* <DEDUP_REMOVED lines=16> */
.L_x_476:
        /* <DEDUP_REMOVED lines=16> */
.L_x_477:
        /* <DEDUP_REMOVED lines=16> */
.L_x_478:
        /* <DEDUP_REMOVED lines=16> */
.L_x_479:
        /* <DEDUP_REMOVED lines=16> */
.L_x_480:
        /* <DEDUP_REMOVED lines=11> */
.L_x_468:
[----:B------:R-:W-:Y:S05]  /*d2f0*/  BSYNC B0 ;  /* 0x0000000000007941 */ /* 0x000fea0003800000 */
.L_x_467:
[----:B------:R-:W2:Y:S01]  /*d300*/  LDL.LU R4, [R1+0x30] ;  /* 0x0000300001047983 */ /* 0x000ea20000300800 */
[----:B------:R-:W-:Y:S01]  /*d310*/  BSSY B0, `(.L_x_481) ;  /* 0x00002cf000007945 */ /* 0x000fe20003800000 */
[----:B--2---:R-:W-:-:S13]  /*d320*/  ISETP.GE.AND P0, PT, R4, 0x41, PT ;  /* 0x000000410400780c */ /* 0x004fda0003f06270 */
[----:B------:R-:W-:Y:S05]  /*d330*/  @!P0 BRA `(.L_x_482) ;  /* 0x0000002c00308947 */ /* 0x000fea0003800000 */
[----:B------:R-:W2:Y:S01]  /*d340*/  LDL R4, [R1+0x28] ;  /* 0x0000280001047983 */ /* 0x000ea20000100800 */
[----:B------:R-:W-:Y:S01]  /*d350*/  IMAD.MOV.U32 R0, RZ, RZ, 0x1 ;  /* 0x00000001ff007424 */ /* 0x000fe200078e00ff */
[----:B------:R-:W-:Y:S01]  /*d360*/  BSSY B2, `(.L_x_483) ;  /* 0x00000f3000027945 */ /* 0x000fe20003800000 */
[----:B--2---:R-:W-:-:S05]  /*d370*/  IMAD.MOV R6, RZ, RZ, -R4 ;  /* 0x000000ffff067224 */ /* 0x004fca00078e0a04 */
[----:B------:R-:W-:-:S05]  /*d380*/  VIADDMNMX R6, R6, R0, 0xffffffff, !PT ;  /* 0xffffffff06067446 */ /* 0x000fca0007800100 */
[----:B------:R-:W-:-:S05]  /*d390*/  IMAD.IADD R0, R4, 0x1, R6 ;  /* 0x0000000104007824 */ /* 0x000fca00078e0206 */
[----:B------:R-:W-:-:S04]  /*d3a0*/  LOP3.LUT R0, R0, 0x1, RZ, 0xc0, !PT ;  /* 0x0000000100007812 */ /* 0x000fc800078ec0ff */
[----:B------:R-:W-:Y:S01]  /*d3b0*/  ISETP.NE.U32.AND P0, PT, R0, 0x1, PT ;  /* 0x000000010000780c */ /* 0x000fe20003f05070 */
[----:B------:R-:W-:-:S12]  /*d3c0*/  VIADD R0, R4, 0xfffffffe ;  /* 0xfffffffe04007836 */ /* 0x000fd80000000000 */
[----:B------:R-:W-:Y:S05]  /*d3d0*/  @P0 BRA `(.L_x_484) ;  /* 0x0000000c00ac0947 */ /* 0x000fea0003800000 */
[----:B------:R-:W2:Y:S04]  /*d3e0*/  LDL R5, [R1+0x18] ;  /* 0x0000180001057983 */ /* 0x000ea80000100800 */
[----:B------:R-:W3:Y:S04]  /*d3f0*/  LDL.LU R4, [R1+0x8] ;  /* 0x0000080001047983 */ /* 0x000ee80000300800 */
[----:B------:R-:W4:Y:S01]  /*d400*/  LDL.LU R7, [R1+0x10] ;  /* 0x0000100001077983 */ /* 0x000f220000300800 */
[----:B------:R-:W-:Y:S01]  /*d410*/  BSSY B1, `(.L_x_485) ;  /* 0x00000e5000017945 */ /* 0x000fe20003800000 */
[----:B--2---:R-:W-:Y:S01]  /*d420*/  ISETP.NE.AND P2, PT, R5, RZ, PT ;  /* 0x000000ff0500720c */ /* 0x004fe20003f45270 */
[----:B---3--:R-:W-:-:S05]  /*d430*/  VIADD R2, R4, 0x1 ;  /* 0x0000000104027836 */ /* 0x008fca0000000000 */
[----:B------:R-:W-:-:S04]  /*d440*/  ISETP.NE.AND P0, PT, R2, 0x2, PT ;  /* 0x000000020200780c */ /* 0x000fc80003f05270 */
[----:B------:R-:W-:Y:S02]  /*d450*/  SEL R3, RZ, 0x1, P0 ;  /* 0x00000001ff037807 */ /* 0x000fe40000000000 */
[----:B-----5:R-:W-:Y:S02]  /*d460*/  SEL R8, R2, RZ, P0 ;  /* 0x000000ff02087207 */ /* 0x020fe40000000000 */
[----:B----4-:R-:W-:-:S05]  /*d470*/  LOP3.LUT R7, R7, R3, RZ, 0x3c, !PT ;  /* 0x0000000307077212 */ /* 0x010fca00078e3cff */
[----:B------:R0:W-:Y:S04]  /*d480*/  STL [R1+0x10], R7 ;  /* 0x0000100701007387 */ /* 0x0001e80000100800 */
[----:B------:R0:W-:Y:S01]  /*d490*/  STL [R1+0x8], R8 ;  /* 0x0000080801007387 */ /* 0x0001e20000100800 */
[----:B------:R-:W-:Y:S05]  /*d4a0*/  @!P2 BRA `(.L_x_486) ;  /* 0x0000000c006ca947 */ /* 0x000fea0003800000 */
[----:B------:R-:W-:Y:S02]  /*d4b0*/  ULDC.64 UR4, c[0x0][0x418] ;  /* 0x0001060000047ab9 */ /* 0x000fe40000000a00 */
[----:B------:R-:W-:-:S04]  /*d4c0*/  ISETP.NE.U32.AND P0, PT, RZ, UR4, PT ;  /* 0x00000004ff007c0c */ /* 0x000fc8000bf05070 */
[----:B------:R-:W-:-:S13]  /*d4d0*/  ISETP.NE.AND.EX P0, PT, RZ, UR5, PT, P0 ;  /* 0x00000005ff007c0c */ /* 0x000fda000bf05300 */
[----:B------:R-:W-:Y:S05]  /*d4e0*/  @!P0 BRA `(.L_x_487) ;  /* 0x0000000000508947 */ /* 0x000fea0003800000 */
[----:B------:R-:W2:Y:S01]  /*d4f0*/  LDL R10, [R1+0x14] ;  /* 0x00001400010a7983 */ /* 0x000ea20000100800 */
[----:B------:R-:W1:Y:S01]  /*d500*/  LDC R5, c[0x0][0x43c] ;  /* 0x00010f00ff057b82 */ /* 0x000e620000000800 */
[----:B------:R-:W-:Y:S02]  /*d510*/  ULDC.64 UR6, c[0x0][0x428] ;  /* 0x00010a0000067ab9 */ /* 0x000fe40000000a00 */
[----:B------:R-:W3:Y:S01]  /*d520*/  LDL R9, [R1+0xc] ;  /* 0x00000c0001097983 */ /* 0x000ee20000100800 */
        /* <DEDUP_REMOVED lines=10> */
[----:B------:R-:W-:-:S04]  /*d5d0*/  IMAD.WIDE.U32 R2, R9, UR6, R2 ;  /* 0x0000000609027c25 */ /* 0x000fc8000f8e0002 */
[----:B------:R-:W-:Y:S01]  /*d5e0*/  IMAD.IADD R3, R4, 0x1, R3 ;  /* 0x0000000104037824 */ /* 0x000fe200078e0203 */
[----:B------:R-:W-:-:S04]  /*d5f0*/  LEA R4, P0, R2, UR4, 0x2 ;  /* 0x0000000402047c11 */ /* 0x000fc8000f8010ff */
[----:B------:R-:W-:-:S05]  /*d600*/  LEA.HI.X R5, R2, UR5, R3, 0x2, P0 ;  /* 0x0000000502057c11 */ /* 0x000fca00080f1403 */
[----:B------:R-:W2:Y:S04]  /*d610*/  LDG.E R2, desc[UR40][R4.64] ;  /* 0x0000002804027981 */ /* 0x000ea8000c1e1900 */
[----:B--2---:R1:W-:Y:S02]  /*d620*/  STL [R1], R2 ;  /* 0x0000000201007387 */ /* 0x0043e40000100800 */
.L_x_487:
[----:B-1----:R-:W2:Y:S01]  /*d630*/  LDL R2, [R1+0x4] ;  /* 0x0000040001027983 */ /* 0x002ea20000100800 */
[----:B------:R-:W1:Y:S02]  /*d640*/  S2R R3, SR_TID.X ;  /* 0x0000000000037919 */ /* 0x000e640000002100 */
[----:B-1----:R-:W-:Y:S01]  /*d650*/  LOP3.LUT R4, R3, 0x7f, RZ, 0xc0, !PT ;  /* 0x0000007f03047812 */ /* 0x002fe200078ec0ff */
[----:B------:R-:W-:Y:S03]  /*d660*/  BSSY B3, `(.L_x_488) ;  /* 0x0000006000037945 */ /* 0x000fe60003800000 */
[----:B------:R-:W-:Y:S01]  /*d670*/  ISETP.NE.AND P1, PT, R4, RZ, PT ;  /* 0x000000ff0400720c */ /* 0x000fe20003f25270 */
[----:B--2---:R-:W-:Y:S01]  /*d680*/  IMAD R3, R8, 0x8, R2 ;  /* 0x0000000808037824 */ /* 0x004fe200078e0202 */
[----:B------:R-:W-:-:S04]  /*d690*/  SHF.L.U32 R2, R7, 0x1f, RZ ;  /* 0x0000001f07027819 */ /* 0x000fc800000006ff */
[----:B------:R-:W1:Y:S02]  /*d6a0*/  SYNCS.PHASECHK.TRANS64.TRYWAIT P0, [R3+URZ+0x28c40], R2 ;  /* 0x028c4002030075a7 */ /* 0x000e64000800017f */
[----:B-1----:R-:W-:Y:S05]  /*d6b0*/  @!P0 BRA `(.L_x_489) ;  /* 0x0000004000bc8947 */ /* 0x002fea0003800000 */
.L_x_594:
[----:B------:R-:W-:Y:S05]  /*d6c0*/  BSYNC B3 ;  /* 0x0000000000037941 */ /* 0x000fea0003800000 */
.L_x_488:
[----:B------:R-:W-:Y:S04]  /*d6d0*/  BSSY B3, `(.L_x_490) ;  /* 0x0000009000037945 */ /* 0x000fe80003800000 */
[----:B------:R-:W-:Y:S05]  /*d6e0*/  @P1 BRA `(.L_x_491) ;  /* 0x00000000001c1947 */ /* 0x000fea0003800000 */
[----:B------:R-:W2:Y:S02]  /*d6f0*/  S2R R4, SR_TID.X ;  /* 0x0000000000047919 */ /* 0x000ea40000002100 */
[----:B--2---:R-:W-:Y:S01]  /*d700*/  LOP3.LUT R5, R4, 0x1f, RZ, 0xc0, !PT ;  /* 0x0000001f04057812 */ /* 0x004fe200078ec0ff */
[----:B------:R-:W-:-:S03]  /*d710*/  IMAD.MOV.U32 R4, RZ, RZ, 0x2000 ;  /* 0x00002000ff047424 */ /* 0x000fc600078e00ff */
[----:B------:R-:W-:Y:S01]  /*d720*/  ISETP.NE.AND P0, PT, R5, RZ, PT ;  /* 0x000000ff0500720c */ /* 0x000fe20003f05270 */
[----:B------:R2:W-:-:S12]  /*d730*/  SYNCS.ARRIVE.TRANS64 RZ, [R3+URZ+0x28c30], R4 ;  /* 0x028c300403ff79a7 */ /* 0x0005d8000800003f */
[----:B--2---:R-:W-:Y:S05]  /*d740*/  @!P0 BRA `(.L_x_491) ;  /* 0x0000000000048947 */ /* 0x004fea0003800000 */
[----:B------:R-:W-:Y:S01]  /*d750*/  BPT.TRAP 0x1 ;  /* 0x000000040000795c */ /* 0x000fe20000300000 */
.L_x_491:
[----:B------:R-:W-:Y:S05]  /*d760*/  BSYNC B3 ;  /* 0x0000000000037941 */ /* 0x000fea0003800000 */
.L_x_490:
[----:B0-----:R-:W2:Y:S04]  /*d770*/  LDL R8, [R1+0x4] ;  /* 0x0000040001087983 */ /* 0x001ea80000100800 */
[----:B------:R-:W2:Y:S04]  /*d780*/  LDL R4, [R1+0x8] ;  /* 0x0000080001047983 */ /* 0x000ea80000100800 */
[----:B------:R-:W3:Y:S01]  /*d790*/  LDL R5, [R1+0x1c] ;  /* 0x00001c0001057983 */ /* 0x000ee20000100800 */
[----:B------:R-:W-:Y:S01]  /*d7a0*/  IMAD.MOV.U32 R7, RZ, RZ, RZ ;  /* 0x000000ffff077224 */ /* 0x000fe200078e00ff */
[----:B------:R-:W-:Y:S01]  /*d7b0*/  UIADD3 UR4, UP0, UR38, 0x370, URZ ;  /* 0x0000037026047890 */ /* 0x000fe2000ff1e03f */
[----:B------:R-:W-:Y:S01]  /*d7c0*/  PLOP3.LUT P0, PT, PT, PT, PT, 0x80, 0x0 ;  /* 0x000000000000781c */ /* 0x000fe20003f0f070 */
[----:B------:R-:W-:Y:S01]  /*d7d0*/  UMOV UR6, 0x0 ;  /* 0x0000000000067882 */ /* 0x000fe20000000000 */
[----:B------:R-:W-:Y:S01]  /*d7e0*/  UMOV UR7, 0x14f00000 ;  /* 0x14f0000000077882 */ /* 0x000fe20000000000 */
[----:B------:R-:W-:Y:S01]  /*d7f0*/  R2UR UR10, R7 ;  /* 0x00000000070a72ca */ /* 0x000fe200000e0000 */
[----:B------:R-:W-:Y:S01]  /*d800*/  UIADD3.X UR5, URZ, UR39, URZ, UP0, !UPT ;  /* 0x000000273f057290 */ /* 0x000fe200087fe43f */
[----:B--2---:R-:W-:-:S02]  /*d810*/  IMAD R4, R4, 0x2000, R8 ;  /* 0x0000200004047824 */ /* 0x004fc400078e0208 */
[----:B---3--:R-:W-:Y:S02]  /*d820*/  IMAD R0, R0, 0x40, R5 ;  /* 0x0000004000007824 */ /* 0x008fe400078e0205 */
[----:B------:R-:W-:Y:S02]  /*d830*/  VIADD R4, R4, 0x22400 ;  /* 0x0002240004047836 */ /* 0x000fe40000000000 */
[----:B------:R-:W-:-:S07]  /*d840*/  VIADD R5, R3, 0x28c30 ;  /* 0x00028c3003057836 */ /* 0x000fce0000000000 */
.L_x_492:
        /* <DEDUP_REMOVED lines=11> */
[----:B------:R-:W0:Y:S01]  /*d900*/  SYNCS.PHASECHK.TRANS64.TRYWAIT P0, [R3+URZ+0x28c60], R2 ;  /* 0x028c6002030075a7 */ /* 0x000e22000800017f */
[----:B------:R-:W-:Y:S04]  /*d910*/  BSSY B3, `(.L_x_493) ;  /* 0x0000002000037945 */ /* 0x000fe80003800000 */
[----:B0-----:R-:W-:Y:S05]  /*d920*/  @!P0 BRA `(.L_x_494) ;  /* 0x0000004000348947 */ /* 0x001fea0003800000 */
.L_x_595:
[----:B------:R-:W-:Y:S05]  /*d930*/  BSYNC B3 ;  /* 0x0000000000037941 */ /* 0x000fea0003800000 */
.L_x_493:
        /* <DEDUP_REMOVED lines=11> */
.L_x_496:
[----:B------:R-:W-:Y:S05]  /*d9f0*/  BSYNC B3 ;  /* 0x0000000000037941 */ /* 0x000fea0003800000 */
.L_x_495:
[----:B------:R-:W2:Y:S04]  /*da00*/  LDL R4, [R1+0x4] ;  /* 0x0000040001047983 */ /* 0x000ea80000100800 */
[----:B01----:R-:W2:Y:S01]  /*da10*/  LDL R2, [R1+0x8] ;  /* 0x0000080001027983 */ /* 0x003ea20000100800 */
[----:B------:R-:W-:Y:S01]  /*da20*/  R2UR UR10, R7 ;  /* 0x00000000070a72ca */ /* 0x000fe200000e0000 */
[----:B------:R-:W-:Y:S01]  /*da30*/  UIADD3 UR4, UP0, UR38, 0x470, URZ ;  /* 0x0000047026047890 */ /* 0x000fe2000ff1e03f */
[----:B------:R-:W-:Y:S01]  /*da40*/  R2UR UR6, R8 ;  /* 0x00000000080672ca */ /* 0x000fe200000e0000 */
[----:B------:R-:W-:Y:S01]  /*da50*/  VIADD R3, R3, 0x28c50 ;  /* 0x00028c5003037836 */ /* 0x000fe20000000000 */
[----:B------:R-:W-:Y:S01]  /*da60*/  R2UR UR7, R9 ;  /* 0x00000000090772ca */ /* 0x000fe200000e0000 */
[----:B------:R-:W-:Y:S01]  /*da70*/  UIADD3.X UR5, URZ, UR39, URZ, UP0, !UPT ;  /* 0x000000273f057290 */ /* 0x000fe200087fe43f */
[----:B------:R-:W-:Y:S01]  /*da80*/  PLOP3.LUT P0, PT, PT, PT, PT, 0x80, 0x0 ;  /* 0x000000000000781c */ /* 0x000fe20003f0f070 */
[----:B--2---:R-:W-:-:S04]  /*da90*/  IMAD R2, R2, 0x10000, R4 ;  /* 0x0001000002027824 */ /* 0x004fc800078e0204 */
[----:B------:R-:W-:-:S08]  /*daa0*/  VIADD R4, R2, 0x400 ;  /* 0x0000040002047836 */ /* 0x000fd00000000000 */
.L_x_497:
        /* <DEDUP_REMOVED lines=11> */
[----:B------:R-:W-:Y:S01]  /*db60*/  R2UR UR6, R8 ;  /* 0x00000000080672ca */ /* 0x000fe200000e0000 */
[----:B------:R-:W-:Y:S01]  /*db70*/  VIADD R4, R2, 0x2400 ;  /* 0x0000240002047836 */ /* 0x000fe20000000000 */
[----:B------:R-:W-:Y:S01]  /*db80*/  R2UR UR7, R9 ;  /* 0x00000000090772ca */ /* 0x000fe200000e0000 */
[----:B------:R-:W-:Y:S01]  /*db90*/  UMOV UR10, 0x40 ;  /* 0x00000040000a7882 */ /* 0x000fe20000000000 */
[----:B------:R-:W-:-:S13]  /*dba0*/  PLOP3.LUT P0, PT, PT, PT, PT, 0x80, 0x0 ;  /* 0x000000000000781c */ /* 0x000fda0003f0f070 */
.L_x_498:
        /* <DEDUP_REMOVED lines=16> */
.L_x_499:
        /* <DEDUP_REMOVED lines=16> */
.L_x_500:
        /* <DEDUP_REMOVED lines=16> */
.L_x_501:
        /* <DEDUP_REMOVED lines=16> */
.L_x_502:
        /* <DEDUP_REMOVED lines=16> */
.L_x_503:
        /* <DEDUP_REMOVED lines=16> */
.L_x_504:
        /* <DEDUP_REMOVED lines=10> */
[----:B-1----:R-:W-:Y:S05]  /*e250*/  @P0 BRA.U.ANY `(.L_x_504) ;  /* 0xfffffffd00d40947 */ /* 0x002fea000393ffff */
.L_x_486:
[----:B------:R-:W-:Y:S05]  /*e260*/  BSYNC B1 ;  /* 0x0000000000017941 */ /* 0x000fea0003800000 */
.L_x_485:
[----:B------:R-:W2:Y:S02]  /*e270*/  LDL.LU R4, [R1+0x28] ;  /* 0x0000280001047983 */ /* 0x000ea40000300800 */
[----:B--2---:R-:W-:-:S07]  /*e280*/  VIADD R0, R4, 0xfffffffd ;  /* 0xfffffffd04007836 */ /* 0x004fce0000000000 */
.L_x_484:
[----:B------:R-:W-:Y:S05]  /*e290*/  BSYNC B2 ;  /* 0x0000000000027941 */ /* 0x000fea0003800000 */
.L_x_483:
[----:B------:R-:W2:Y:S01]  /*e2a0*/  LDL.LU R2, [R1+0x24] ;  /* 0x0000240001027983 */ /* 0x000ea20000300800 */
[----:B------:R-:W-:-:S05]  /*e2b0*/  IMAD.MOV R6, RZ, RZ, -R6 ;  /* 0x000000ffff067224 */ /* 0x000fca00078e0a06 */
[----:B--2---:R-:W-:-:S13]  /*e2c0*/  ISETP.NE.AND P0, PT, R2, R6, PT ;  /* 0x000000060200720c */ /* 0x004fda0003f05270 */
[----:B------:R-:W-:Y:S05]  /*e2d0*/  @!P0 BRA `(.L_x_482) ;  /* 0x0000001c00488947 */ /* 0x000fea0003800000 */
.L_x_545:
[----:B------:R-:W2:Y:S04]  /*e2e0*/  LDL R4, [R1+0x18] ;  /* 0x0000180001047983 */ /* 0x000ea80000100800 */
[----:B------:R-:W3:Y:S04]  /*e2f0*/  LDL.LU R3, [R1+0x8] ;  /* 0x0000080001037983 */ /* 0x000ee80000300800 */
[----:B------:R-:W4:Y:S01]  /*e300*/  LDL.LU R2, [R1+0x10] ;  /* 0x0000100001027983 */ /* 0x000f220000300800 */
[----:B------:R-:W-:Y:S05]  /*e310*/  YIELD ;  /* 0x0000000000007946 */ /* 0x000fea0003800000 */
[----:B------:R-:W-:Y:S01]  /*e320*/  BSSY B1, `(.L_x_505) ;  /* 0x00000e2000017945 */ /* 0x000fe20003800000 */
[----:B--2---:R-:W-:Y:S01]  /*e330*/  ISETP.NE.AND P1, PT, R4, RZ, PT ;  /* 0x000000ff0400720c */ /* 0x004fe20003f25270 */
[----:B---3--:R-:W-:-:S05]  /*e340*/  VIADD R6, R3, 0x1 ;  /* 0x0000000103067836 */ /* 0x008fca0000000000 */
[----:B------:R-:W-:-:S04]  /*e350*/  ISETP.NE.AND P0, PT, R6, 0x2, PT ;  /* 0x000000020600780c */ /* 0x000fc80003f05270 */
[----:B0-----:R-:W-:Y:S02]  /*e360*/  SEL R7, RZ, 0x1, P0 ;  /* 0x00000001ff077807 */ /* 0x001fe40000000000 */
[----:B------:R-:W-:Y:S02]  /*e370*/  SEL R6, R6, RZ, P0 ;  /* 0x000000ff06067207 */ /* 0x000fe40000000000 */
[----:B----4-:R-:W-:Y:S01]  /*e380*/  LOP3.LUT R7, R2, R7, RZ, 0x3c, !PT ;  /* 0x0000000702077212 */ /* 0x010fe200078e3cff */
[----:B------:R-:W-:Y:S06]  /*e390*/  @!P1 BRA `(.L_x_506) ;  /* 0x0000000c00689947 */ /* 0x000fec0003800000 */
[----:B------:R-:W-:Y:S01]  /*e3a0*/  ULDC.64 UR4, c[0x0][0x418] ;  /* 0x0001060000047ab9 */ /* 0x000fe20000000a00 */
[----:B-----5:R-:W-:Y:S01]  /*e3b0*/  IMAD.MOV.U32 R8, RZ, RZ, R0 ;  /* 0x000000ffff087224 */ /* 0x020fe200078e0000 */
[----:B------:R-:W-:-:S04]  /*e3c0*/  ISETP.NE.U32.AND P0, PT, RZ, UR4, PT ;  /* 0x00000004ff007c0c */ /* 0x000fc8000bf05070 */
[----:B------:R-:W-:-:S13]  /*e3d0*/  ISETP.NE.AND.EX P0, PT, RZ, UR5, PT, P0 ;  /* 0x00000005ff007c0c */ /* 0x000fda000bf05300 */
[----:B------:R-:W-:Y:S05]  /*e3e0*/  @!P0 BRA `(.L_x_507) ;  /* 0x0000000000508947 */ /* 0x000fea0003800000 */
[----:B------:R-:W2:Y:S01]  /*e3f0*/  LDL R9, [R1+0x14] ;  /* 0x0000140001097983 */ /* 0x000ea20000100800 */
[----:B------:R-:W0:Y:S01]  /*e400*/  LDC R8, c[0x0][0x43c] ;  /* 0x00010f00ff087b82 */ /* 0x000e220000000800 */
[----:B------:R-:W-:Y:S02]  /*e410*/  ULDC.64 UR6, c[0x0][0x428] ;  /* 0x00010a0000067ab9 */ /* 0x000fe40000000a00 */
[----:B------:R-:W3:Y:S01]  /*e420*/  LDL R5, [R1+0xc] ;  /* 0x00000c0001057983 */ /* 0x000ee20000100800 */
        /* <DEDUP_REMOVED lines=16> */
.L_x_507:
[----:B0-----:R-:W2:Y:S01]  /*e530*/  LDL R2, [R1+0x4] ;  /* 0x0000040001027983 */ /* 0x001ea20000100800 */
[----:B------:R-:W0:Y:S01]  /*e540*/  S2R R3, SR_TID.X ;  /* 0x0000000000037919 */ /* 0x000e220000002100 */
[----:B------:R-:W-:Y:S01]  /*e550*/  BSSY B2, `(.L_x_508) ;  /* 0x0000007000027945 */ /* 0x000fe20003800000 */
[----:B0-----:R-:W-:-:S04]  /*e560*/  LOP3.LUT R3, R3, 0x7f, RZ, 0xc0, !PT ;  /* 0x0000007f03037812 */ /* 0x001fc800078ec0ff */
[----:B------:R-:W-:Y:S01]  /*e570*/  ISETP.NE.AND P1, PT, R3, RZ, PT ;  /* 0x000000ff0300720c */ /* 0x000fe20003f25270 */
[----:B--2---:R-:W-:Y:S01]  /*e580*/  IMAD R4, R6, 0x8, R2 ;  /* 0x0000000806047824 */ /* 0x004fe200078e0202 */
[----:B------:R-:W-:-:S04]  /*e590*/  SHF.L.U32 R2, R7, 0x1f, RZ ;  /* 0x0000001f07027819 */ /* 0x000fc800000006ff */
[----:B------:R-:W0:Y:S02]  /*e5a0*/  SYNCS.PHASECHK.TRANS64.TRYWAIT P0, [R4+URZ+0x28c40], R2 ;  /* 0x028c4002040075a7 */ /* 0x000e24000800017f */
[----:B0-----:R-:W-:Y:S05]  /*e5b0*/  @!P0 BRA `(.L_x_509) ;  /* 0x0000003400248947 */ /* 0x001fea0003800000 */
.L_x_596:
[----:B------:R-:W-:Y:S05]  /*e5c0*/  BSYNC B2 ;  /* 0x0000000000027941 */ /* 0x000fea0003800000 */
.L_x_508:
[----:B------:R-:W-:Y:S04]  /*e5d0*/  BSSY B2, `(.L_x_510) ;  /* 0x0000009000027945 */ /* 0x000fe80003800000 */
[----:B------:R-:W-:Y:S05]  /*e5e0*/  @P1 BRA `(.L_x_511) ;  /* 0x00000000001c1947 */ /* 0x000fea0003800000 */
[----:B------:R-:W1:Y:S02]  /*e5f0*/  S2R R3, SR_TID.X ;  /* 0x0000000000037919 */ /* 0x000e640000002100 */
[----:B-1----:R-:W-:Y:S01]  /*e600*/  LOP3.LUT R5, R3, 0x1f, RZ, 0xc0, !PT ;  /* 0x0000001f03057812 */ /* 0x002fe200078ec0ff */
[----:B------:R-:W-:-:S03]  /*e610*/  IMAD.MOV.U32 R3, RZ, RZ, 0x2000 ;  /* 0x00002000ff037424 */ /* 0x000fc600078e00ff */
[----:B------:R-:W-:Y:S01]  /*e620*/  ISETP.NE.AND P0, PT, R5, RZ, PT ;  /* 0x000000ff0500720c */ /* 0x000fe20003f05270 */
[----:B------:R1:W-:-:S12]  /*e630*/  SYNCS.ARRIVE.TRANS64 RZ, [R4+URZ+0x28c30], R3 ;  /* 0x028c300304ff79a7 */ /* 0x0003d8000800003f */
[----:B-1----:R-:W-:Y:S05]  /*e640*/  @!P0 BRA `(.L_x_511) ;  /* 0x0000000000048947 */ /* 0x002fea0003800000 */
[----:B------:R-:W-:Y:S01]  /*e650*/  BPT.TRAP 0x1 ;  /* 0x000000040000795c */ /* 0x000fe20000300000 */
.L_x_511:
[----:B------:R-:W-:Y:S05]  /*e660*/  BSYNC B2 ;  /* 0x0000000000027941 */ /* 0x000fea0003800000 */
.L_x_510:
        /* <DEDUP_REMOVED lines=13> */
.L_x_512:
        /* <DEDUP_REMOVED lines=11> */
[----:B------:R-:W1:Y:S01]  /*e7f0*/  SYNCS.PHASECHK.TRANS64.TRYWAIT P0, [R4+URZ+0x28c60], R2 ;  /* 0x028c6002040075a7 */ /* 0x000e62000800017f */
[----:B------:R-:W-:Y:S04]  /*e800*/  BSSY B2, `(.L_x_513) ;  /* 0x0000002000027945 */ /* 0x000fe80003800000 */
[----:B-1----:R-:W-:Y:S05]  /*e810*/  @!P0 BRA `(.L_x_514) ;  /* 0x0000003000a08947 */ /* 0x002fea0003800000 */
.L_x_597:
[----:B------:R-:W-:Y:S05]  /*e820*/  BSYNC B2 ;  /* 0x0000000000027941 */ /* 0x000fea0003800000 */
.L_x_513:
[----:B------:R-:W-:Y:S01]  /*e830*/  BSSY B2, `(.L_x_515) ;  /* 0x000000b000027945 */ /* 0x000fe20003800000 */
[----:B01----:R-:W-:Y:S02]  /*e840*/  IMAD.MOV.U32 R2, RZ, RZ, 0x0 ;  /* 0x00000000ff027424 */ /* 0x003fe400078e00ff */
[----:B------:R-:W-:Y:S01]  /*e850*/  IMAD.MOV.U32 R3, RZ, RZ, 0x14f00000 ;  /* 0x14f00000ff037424 */ /* 0x000fe200078e00ff */
[----:B------:R-:W-:Y:S06]  /*e860*/  @P1 BRA `(.L_x_516) ;  /* 0x00000000001c1947 */ /* 0x000fec0003800000 */
[----:B------:R-:W0:Y:S02]  /*e870*/  S2R R5, SR_TID.X ;  /* 0x0000000000057919 */ /* 0x000e240000002100 */
[----:B0-----:R-:W-:Y:S01]  /*e880*/  LOP3.LUT R10, R5, 0x1f, RZ, 0xc0, !PT ;  /* 0x0000001f050a7812 */ /* 0x001fe200078ec0ff */
[----:B------:R-:W-:-:S03]  /*e890*/  IMAD.MOV.U32 R5, RZ, RZ, 0x10000 ;  /* 0x00010000ff057424 */ /* 0x000fc600078e00ff */
[----:B------:R-:W-:Y:S01]  /*e8a0*/  ISETP.NE.AND P0, PT, R10, RZ, PT ;  /* 0x000000ff0a00720c */ /* 0x000fe20003f05270 */
[----:B------:R0:W-:-:S12]  /*e8b0*/  SYNCS.ARRIVE.TRANS64 RZ, [R4+URZ+0x28c50], R5 ;  /* 0x028c500504ff79a7 */ /* 0x0001d8000800003f */
[----:B0-----:R-:W-:Y:S05]  /*e8c0*/  @!P0 BRA `(.L_x_516) ;  /* 0x0000000000048947 */ /* 0x001fea0003800000 */
[----:B------:R-:W-:Y:S01]  /*e8d0*/  BPT.TRAP 0x1 ;  /* 0x000000040000795c */ /* 0x000fe20000300000 */
.L_x_516:
[----:B------:R-:W-:Y:S05]  /*e8e0*/  BSYNC B2 ;  /* 0x0000000000027941 */ /* 0x000fea0003800000 */
.L_x_515:
[----:B------:R-:W2:Y:S01]  /*e8f0*/  LDL R5, [R1+0x4] ;  /* 0x0000040001057983 */ /* 0x000ea20000100800 */
        /* <DEDUP_REMOVED lines=9> */
.L_x_517:
        /* <DEDUP_REMOVED lines=16> */
.L_x_518:
        /* <DEDUP_REMOVED lines=16> */
.L_x_519:
        /* <DEDUP_REMOVED lines=16> */
.L_x_520:
        /* <DEDUP_REMOVED lines=16> */
.L_x_521:
        /* <DEDUP_REMOVED lines=16> */
.L_x_522:
        /* <DEDUP_REMOVED lines=16> */
.L_x_523:
        /* <DEDUP_REMOVED lines=16> */
.L_x_524:
        /* <DEDUP_REMOVED lines=11> */
.L_x_506:
[----:B------:R-:W-:Y:S05]  /*f140*/  BSYNC B1 ;  /* 0x0000000000017941 */ /* 0x000fea0003800000 */
.L_x_505:
[----:B------:R-:W2:Y:S01]  /*f150*/  LDL R2, [R1+0x18] ;  /* 0x0000180001027983 */ /* 0x000ea20000100800 */
[----:B------:R-:W-:Y:S01]  /*f160*/  VIADD R6, R6, 0x1 ;  /* 0x0000000106067836 */ /* 0x000fe20000000000 */
[----:B------:R-:W-:Y:S04]  /*f170*/  BSSY B1, `(.L_x_525) ;  /* 0x00000e5000017945 */ /* 0x000fe80003800000 */
[----:B------:R-:W-:-:S04]  /*f180*/  ISETP.NE.AND P0, PT, R6, 0x2, PT ;  /* 0x000000020600780c */ /* 0x000fc80003f05270 */
[----:B-----5:R-:W-:Y:S02]  /*f190*/  SEL R8, R6, RZ, P0 ;  /* 0x000000ff06087207 */ /* 0x020fe40000000000 */
[----:B--2---:R-:W-:Y:S02]  /*f1a0*/  ISETP.NE.AND P2, PT, R2, RZ, PT ;  /* 0x000000ff0200720c */ /* 0x004fe40003f45270 */
[----:B------:R-:W-:-:S04]  /*f1b0*/  SEL R2, RZ, 0x1, P0 ;  /* 0x00000001ff027807 */ /* 0x000fc80000000000 */
[----:B------:R-:W-:-:S05]  /*f1c0*/  LOP3.LUT R7, R7, R2, RZ, 0x3c, !PT ;  /* 0x0000000207077212 */ /* 0x000fca00078e3cff */
[----:B------:R0:W-:Y:S04]  /*f1d0*/  STL [R1+0x10], R7 ;  /* 0x0000100701007387 */ /* 0x0001e80000100800 */
[----:B------:R0:W-:Y:S01]  /*f1e0*/  STL [R1+0x8], R8 ;  /* 0x0000080801007387 */ /* 0x0001e20000100800 */
[----:B------:R-:W-:Y:S05]  /*f1f0*/  @!P2 BRA `(.L_x_526) ;  /* 0x0000000c0070a947 */ /* 0x000fea0003800000 */
[----:B------:R-:W-:Y:S01]  /*f200*/  ULDC.64 UR4, c[0x0][0x418] ;  /* 0x0001060000047ab9 */ /* 0x000fe20000000a00 */
[----:B------:R-:W-:Y:S01]  /*f210*/  VIADD R6, R0, 0xffffffff ;  /* 0xffffffff00067836 */ /* 0x000fe20000000000 */
        /* <DEDUP_REMOVED lines=23> */
.L_x_527:
[----:B-1----:R-:W2:Y:S01]  /*f390*/  LDL R2, [R1+0x4] ;  /* 0x0000040001027983 */ /* 0x002ea20000100800 */
[----:B------:R-:W1:Y:S01]  /*f3a0*/  S2R R3, SR_TID.X ;  /* 0x0000000000037919 */ /* 0x000e620000002100 */
[----:B------:R-:W-:Y:S01]  /*f3b0*/  BSSY B2, `(.L_x_528) ;  /* 0x0000007000027945 */ /* 0x000fe20003800000 */
[----:B-1----:R-:W-:-:S04]  /*f3c0*/  LOP3.LUT R3, R3, 0x7f, RZ, 0xc0, !PT ;  /* 0x0000007f03037812 */ /* 0x002fc800078ec0ff */
[----:B------:R-:W-:Y:S01]  /*f3d0*/  ISETP.NE.AND P1, PT, R3, RZ, PT ;  /* 0x000000ff0300720c */ /* 0x000fe20003f25270 */
[----:B--2---:R-:W-:Y:S01]  /*f3e0*/  IMAD R4, R8, 0x8, R2 ;  /* 0x0000000808047824 */ /* 0x004fe200078e0202 */
[----:B------:R-:W-:-:S04]  /*f3f0*/  SHF.L.U32 R2, R7, 0x1f, RZ ;  /* 0x0000001f07027819 */ /* 0x000fc800000006ff */
[----:B------:R-:W1:Y:S02]  /*f400*/  SYNCS.PHASECHK.TRANS64.TRYWAIT P0, [R4+URZ+0x28c40], R2 ;  /* 0x028c4002040075a7 */ /* 0x000e64000800017f */
[----:B-1----:R-:W-:Y:S05]  /*f410*/  @!P0 BRA `(.L_x_529) ;  /* 0x0000002400b48947 */ /* 0x002fea0003800000 */
.L_x_598:
[----:B------:R-:W-:Y:S05]  /*f420*/  BSYNC B2 ;  /* 0x0000000000027941 */ /* 0x000fea0003800000 */
.L_x_528:
        /* <DEDUP_REMOVED lines=9> */
.L_x_531:
[----:B------:R-:W-:Y:S05]  /*f4c0*/  BSYNC B2 ;  /* 0x0000000000027941 */ /* 0x000fea0003800000 */
.L_x_530:
        /* <DEDUP_REMOVED lines=14> */
.L_x_532:
        /* <DEDUP_REMOVED lines=14> */
.L_x_599:
[----:B------:R-:W-:Y:S05]  /*f690*/  BSYNC B2 ;  /* 0x0000000000027941 */ /* 0x000fea0003800000 */
.L_x_533:
        /* <DEDUP_REMOVED lines=11> */
.L_x_536:
[----:B------:R-:W-:Y:S05]  /*f750*/  BSYNC B2 ;  /* 0x0000000000027941 */ /* 0x000fea0003800000 */
.L_x_535:
[----:B------:R-:W2:Y:S04]  /*f760*/  LDL R8, [R1+0x4] ;  /* 0x0000040001087983 */ /* 0x000ea80000100800 */
        /* <DEDUP_REMOVED lines=10> */
.L_x_537:
        /* <DEDUP_REMOVED lines=16> */
.L_x_538:
        /* <DEDUP_REMOVED lines=16> */
.L_x_539:
        /* <DEDUP_REMOVED lines=16> */
.L_x_540:
        /* <DEDUP_REMOVED lines=16> */
.L_x_541:
        /* <DEDUP_REMOVED lines=16> */
.L_x_542:
        /* <DEDUP_REMOVED lines=16> */
.L_x_543:
        /* <DEDUP_REMOVED lines=16> */
.L_x_544:
        /* <DEDUP_REMOVED lines=11> */
.L_x_526:
[----:B------:R-:W-:Y:S05]  /*ffc0*/  BSYNC B1 ;  /* 0x0000000000017941 */ /* 0x000fea0003800000 */
.L_x_525:
[C---:B------:R-:W-:Y:S01]  /*ffd0*/  ISETP.GT.AND P0, PT, R0.reuse, 0x1, PT ;  /* 0x000000010000780c */ /* 0x040fe20003f04270 */
[----:B------:R-:W-:-:S12]  /*ffe0*/  VIADD R0, R0, 0xfffffffe ;  /* 0xfffffffe00007836 */ /* 0x000fd80000000000 */
[----:B------:R-:W-:Y:S05]  /*fff0*/  @P0 BRA `(.L_x_545) ;  /* 0xffffffe000b80947 */ /* 0x000fea000383ffff */
.L_x_482:
[----:B------:R-:W-:Y:S05]  /*10000*/  BSYNC B0 ;  /* 0x0000000000007941 */ /* 0x000fea0003800000 */
.L_x_481:
[----:B------:R-:W2:Y:S04]  /*10010*/  LDL.LU R4, [R1+0x8] ;  /* 0x0000080001047983 */ /* 0x000ea80000300800 */
[----:B------:R-:W3:Y:S01]  /*10020*/  LDL.LU R3, [R1+0x10] ;  /* 0x0000100001037983 */ /* 0x000ee20000300800 */
[----:B------:R-:W1:Y:S01]  /*10030*/  S2R R2, SR_TID.X ;  /* 0x0000000000027919 */ /* 0x000e620000002100 */
[----:B------:R-:W-:Y:S01]  /*10040*/  BSSY B0, `(.L_x_546) ;  /* 0x0000015000007945 */ /* 0x000fe20003800000 */
[----:B-1----:R-:W-:-:S04]  /*10050*/  LOP3.LUT R2, R2, 0x7f, RZ, 0xc0, !PT ;  /* 0x0000007f02027812 */ /* 0x002fc800078ec0ff */
[----:B------:R-:W-:Y:S01]  /*10060*/  ISETP.NE.AND P1, PT, R2, RZ, PT ;  /* 0x000000ff0200720c */ /* 0x000fe20003f25270 */
[----:B--2---:R-:W-:-:S05]  /*10070*/  VIADD R0, R4, 0x1 ;  /* 0x0000000104007836 */ /* 0x004fca0000000000 */
[----:B------:R-:W-:-:S04]  /*10080*/  ISETP.NE.AND P0, PT, R0, 0x2, PT ;  /* 0x000000020000780c */ /* 0x000fc80003f05270 */
[----:B------:R-:W-:-:S04]  /*10090*/  SEL R2, RZ, 0x1, P0 ;  /* 0x00000001ff027807 */ /* 0x000fc80000000000 */
[----:B---3--:R-:W-:-:S05]  /*100a0*/  LOP3.LUT R3, R3, R2, RZ, 0x3c, !PT ;  /* 0x0000000203037212 */ /* 0x008fca00078e3cff */
[----:B------:R1:W-:Y:S01]  /*100b0*/  STL [R1+0x10], R3 ;  /* 0x0000100301007387 */ /* 0x0003e20000100800 */
[----:B------:R-:W-:Y:S05]  /*100c0*/  @P1 BRA `(.L_x_547) ;  /* 0x0000000000301947 */ /* 0x000fea0003800000 */
[----:B------:R-:W2:Y:S01]  /*100d0*/  S2R R5, SR_LANEID ;  /* 0x0000000000057919 */ /* 0x000ea20000000000 */
[----:B------:R-:W-:Y:S01]  /*100e0*/  VOTEU.ANY UR4, UPT, PT ;  /* 0x0000000000047886 */ /* 0x000fe200038e0100 */
[----:B-1----:R-:W1:Y:S01]  /*100f0*/  LDC.64 R2, c[0x0][0xc60] ;  /* 0x00031800ff027b82 */ /* 0x002e620000000a00 */
[----:B------:R-:W2:Y:S02]  /*10100*/  FLO.U32 R4, UR4 ;  /* 0x0000000400047d00 */ /* 0x000ea400080e0000 */
[----:B--2---:R-:W-:-:S06]  /*10110*/  ISETP.EQ.U32.AND P1, PT, R4, R5, PT ;  /* 0x000000050400720c */ /* 0x004fcc0003f22070 */
[----:B------:R-:W1:Y:S07]  /*10120*/  POPC R5, UR4 ;  /* 0x0000000400057d09 */ /* 0x000e6e0008000000 */
[----:B-1----:R-:W2:Y:S01]  /*10130*/  @P1 ATOMG.E.ADD.STRONG.GPU PT, R3, desc[UR40][R2.64], R5 ;  /* 0x00000005020319a8 */ /* 0x002ea200081ee1e8 */
[----:B------:R-:W1:Y:S02]  /*10140*/  S2R R6, SR_LTMASK ;  /* 0x0000000000067919 */ /* 0x000e640000003900 */
[----:B-1----:R-:W-:-:S04]  /*10150*/  LOP3.LUT R6, R6, UR4, RZ, 0xc0, !PT ;  /* 0x0000000406067c12 */ /* 0x002fc8000f8ec0ff */
[----:B0-----:R-:W0:Y:S01]  /*10160*/  POPC R7, R6 ;  /* 0x0000000600077309 */ /* 0x001e220000000000 */
[----:B--2---:R-:W0:Y:S02]  /*10170*/  SHFL.IDX PT, R4, R3, R4, 0x1f ;  /* 0x00001f0403047589 */ /* 0x004e2400000e0000 */
[----:B0-----:R-:W-:-:S07]  /*10180*/  IADD3 R16, R4, UR37, R7 ;  /* 0x0000002504107c10 */ /* 0x001fce000fffe007 */
.L_x_547:
[----:B------:R-:W-:Y:S05]  /*10190*/  BSYNC B0 ;  /* 0x0000000000007941 */ /* 0x000fea0003800000 */
.L_x_546:
[----:B------:R-:W-:-:S05]  /*101a0*/  SEL R0, R0, RZ, P0 ;  /* 0x000000ff00007207 */ /* 0x000fca0000000000 */
[----:B------:R2:W-:Y:S02]  /*101b0*/  STL [R1+0x8], R0 ;  /* 0x0000080001007387 */ /* 0x0005e40000100800 */
.L_x_449:
[----:B------:R-:W-:Y:S05]  /*101c0*/  BSYNC B7 ;  /* 0x0000000000077941 */ /* 0x000fea0003800000 */
.L_x_447:
[----:B--2---:R-:W2:Y:S02]  /*101d0*/  LDL R0, [R1+0x58] ;  /* 0x0000580001007983 */ /* 0x004ea40000100800 */
[----:B--2---:R-:W-:-:S13]  /*101e0*/  ISETP.NE.AND P0, PT, R0, RZ, PT ;  /* 0x000000ff0000720c */ /* 0x004fda0003f05270 */
[----:B------:R-:W-:Y:S05]  /*101f0*/  @!P0 BRA `(.L_x_548) ;  /* 0x0000000000288947 */ /* 0x000fea0003800000 */
[----:B------:R-:W-:Y:S05]  /*10200*/  WARPSYNC.ALL ;  /* 0x0000000000007948 */ /* 0x000fea0003800000 */
[----:B------:R-:W2:Y:S08]  /*10210*/  S2UR UR5, SR_CgaCtaId ;  /* 0x00000000000579c3 */ /* 0x000eb00000008800 */
[----:B------:R-:W-:Y:S06]  /*10220*/  BAR.SYNC.DEFER_BLOCKING 0x5, 0x180 ;  /* 0x0146000000007b1d */ /* 0x000fec0000010000 */
[----:B------:R-:W-:-:S02]  /*10230*/  UMOV UR4, 0x400 ;  /* 0x0000040000047882 */ /* 0x000fc40000000000 */
[----:B--2---:R-:W-:-:S06]  /*10240*/  ULEA UR4, UR5, UR4, 0x18 ;  /* 0x0000000405047291 */ /* 0x004fcc000f8ec03f */
[----:B------:R-:W-:-:S05]  /*10250*/  IMAD.U32 R0, RZ, RZ, UR4 ;  /* 0x00000004ff007e24 */ /* 0x000fca000f8e00ff */
[----:B------:R3:W4:Y:S04]  /*10260*/  LDS.128 R16, [R0+0x28cd0] ;  /* 0x028cd00000107984 */ /* 0x0007280000000c00 */
[----:B------:R3:W-:Y:S01]  /*10270*/  STL [R1+0x4], R0 ;  /* 0x0000040001007387 */ /* 0x0007e20000100800 */
[----:B------:R-:W-:Y:S06]  /*10280*/  BAR.ARV 0x4, 0x180 ;  /* 0x0106000000007b1d */ /* 0x000fec0000002000 */
[----:B------:R-:W-:Y:S05]  /*10290*/  BRA `(.L_x_549) ;  /* 0x0000000800487947 */ /* 0x000fea0003800000 */
.L_x_548:
[----:B------:R-:W2:Y:S01]  /*102a0*/  S2R R0, SR_TID.X ;  /* 0x0000000000007919 */ /* 0x000ea20000002100 */
[----:B------:R-:W-:Y:S01]  /*102b0*/  UMOV UR4, 0xffffffff ;  /* 0xffffffff00047882 */ /* 0x000fe20000000000 */
[----:B--2---:R-:W-:-:S04]  /*102c0*/  LOP3.LUT R6, R0, 0x1f, RZ, 0xc0, !PT ;  /* 0x0000001f00067812 */ /* 0x004fc800078ec0ff */
[----:B------:R-:W-:Y:S01]  /*102d0*/  ISETP.NE.AND P0, PT, R6, 0x1f, PT ;  /* 0x0000001f0600780c */ /* 0x000fe20003f05270 */
[----:B------:R-:W-:-:S12]  /*102e0*/  BRA.DIV UR4, `(.L_x_550) ;  /* 0x0000001a04287947 */ /* 0x000fd8000b800000 */
[----:B------:R-:W-:Y:S01]  /*102f0*/  IMAD.IADD R5, R19, 0x1, R6 ;  /* 0x0000000113057824 */ /* 0x000fe200078e0206 */
[----:B------:R-:W-:-:S04]  /*10300*/  ULDC UR4, c[0x0][0xc3c] ;  /* 0x00030f0000047ab9 */ /* 0x000fc80000000800 */
[----:B------:R-:W-:-:S13]  /*10310*/  ISETP.GE.OR P1, PT, R5, UR4, !P0 ;  /* 0x0000000405007c0c */ /* 0x000fda000c726670 */
[----:B-1----:R-:W1:Y:S02]  /*10320*/  @!P1 LDC.64 R2, c[0x0][0xc80] ;  /* 0x00032000ff029b82 */ /* 0x002e640000000a00 */
[----:B-1----:R-:W-:-:S06]  /*10330*/  @!P1 IMAD.WIDE R2, R5, 0x4, R2 ;  /* 0x0000000405029825 */ /* 0x002fcc00078e0202 */
[----:B------:R1:W2:Y:S01]  /*10340*/  @!P1 LDG.E R3, desc[UR40][R2.64] ;  /* 0x0000002802039981 */ /* 0x0002a2000c1e1900 */
[C---:B------:R-:W-:Y:S02]  /*10350*/  ISETP.GE.U32.AND P2, PT, R6.reuse, 0x2, PT ;  /* 0x000000020600780c */ /* 0x040fe40003f46070 */
[C---:B------:R-:W-:Y:S01]  /*10360*/  ISETP.GE.U32.AND P3, PT, R6.reuse, 0x4, PT ;  /* 0x000000040600780c */ /* 0x040fe20003f66070 */
[----:B------:R-:W-:Y:S01]  /*10370*/  SHFL.IDX PT, R0, R16, RZ, 0x1f ;  /* 0x00001fff10007589 */ /* 0x000fe200000e0000 */
[C---:B------:R-:W-:Y:S02]  /*10380*/  ISETP.GE.U32.AND P4, PT, R6.reuse, 0x8, PT ;  /* 0x000000080600780c */ /* 0x040fe40003f86070 */
[C---:B------:R-:W-:Y:S01]  /*10390*/  ISETP.GE.U32.AND P5, PT, R6.reuse, 0x10, PT ;  /* 0x000000100600780c */ /* 0x040fe20003fa6070 */
[----:B------:R-:W-:Y:S01]  /*103a0*/  SHFL.IDX PT, R4, R16, 0x1, 0x1f ;  /* 0x00201f0010047f89 */ /* 0x000fe200000e0000 */
[----:B-1----:R-:W-:Y:S02]  /*103b0*/  IMAD.MOV.U32 R2, RZ, RZ, RZ ;  /* 0x000000ffff027224 */ /* 0x002fe400078e00ff */
[----:B--2---:R-:W-:Y:S01]  /*103c0*/  @!P1 IMAD.MOV.U32 R2, RZ, RZ, R3 ;  /* 0x000000ffff029224 */ /* 0x004fe200078e0003 */
[----:B------:R-:W-:-:S04]  /*103d0*/  ISETP.NE.AND P1, PT, R6, RZ, PT ;  /* 0x000000ff0600720c */ /* 0x000fc80003f25270 */
[----:B------:R-:W1:Y:S02]  /*103e0*/  SHFL.UP PT, R14, R2, 0x1, RZ ;  /* 0x04200000020e7989 */ /* 0x000e6400000e00ff */
[----:B-1----:R-:W-:-:S05]  /*103f0*/  SEL R5, R14, RZ, P1 ;  /* 0x000000ff0e057207 */ /* 0x002fca0000800000 */
[----:B------:R-:W-:-:S05]  /*10400*/  IMAD.IADD R3, R2, 0x1, R5 ;  /* 0x0000000102037824 */ /* 0x000fca00078e0205 */
        /* <DEDUP_REMOVED lines=12> */
[----:B------:R1:W2:Y:S02]  /*104d0*/  SHFL.IDX PT, R14, R3, 0x1f, 0x1f ;  /* 0x03e01f00030e7f89 */ /* 0x0002a400000e0000 */
.L_x_609:
[----:B------:R-:W-:Y:S02]  /*104e0*/  ULDC UR4, c[0x0][0xc38] ;  /* 0x00030e0000047ab9 */ /* 0x000fe40000000800 */
[----:B------:R-:W-:-:S04]  /*104f0*/  IMAD.U32 R16, RZ, RZ, UR4 ;  /* 0x00000004ff107e24 */ /* 0x000fc8000f8e00ff */
[----:B--2---:R-:W-:-:S04]  /*10500*/  IMAD R6, R14, R16, RZ ;  /* 0x000000100e067224 */ /* 0x004fc800078e02ff */
[----:B------:R-:W-:-:S05]  /*10510*/  IMAD.IADD R4, R4, 0x1, R6 ;  /* 0x0000000104047824 */ /* 0x000fca00078e0206 */
[----:B------:R-:W-:-:S13]  /*10520*/  ISETP.GT.AND P6, PT, R4, R0, PT ;  /* 0x000000000400720c */ /* 0x000fda0003fc4270 */
[----:B------:R-:W-:Y:S05]  /*10530*/  @P6 BRA `(.L_x_551) ;  /* 0x00000000009c6947 */ /* 0x000fea0003800000 */
.L_x_556:
[----:B------:R-:W2:Y:S01]  /*10540*/  LDC R6, c[0x0][0xc3c] ;  /* 0x00030f00ff067b82 */ /* 0x000ea20000000800 */
[----:B------:R-:W-:-:S05]  /*10550*/  VIADD R19, R19, 0x1f ;  /* 0x0000001f13137836 */ /* 0x000fca0000000000 */
[----:B--2---:R-:W-:-:S13]  /*10560*/  ISETP.GE.AND P6, PT, R19, R6, PT ;  /* 0x000000061300720c */ /* 0x004fda0003fc6270 */
[----:B------:R-:W-:Y:S05]  /*10570*/  @P6 BRA `(.L_x_552) ;  /* 0x0000000400446947 */ /* 0x000fea0003800000 */
[----:B------:R-:W2:Y:S01]  /*10580*/  S2R R2, SR_TID.X ;  /* 0x0000000000027919 */ /* 0x000ea20000002100 */
[----:B------:R-:W-:Y:S01]  /*10590*/  BSSY B0, `(.L_x_553) ;  /* 0x0000009000007945 */ /* 0x000fe20003800000 */
[----:B--2---:R-:W-:-:S05]  /*105a0*/  LOP3.LUT R2, R2, 0x1f, RZ, 0xc0, !PT ;  /* 0x0000001f02027812 */ /* 0x004fca00078ec0ff */
[----:B------:R-:W-:Y:S02]  /*105b0*/  IMAD.IADD R5, R19, 0x1, R2 ;  /* 0x0000000113057824 */ /* 0x000fe400078e0202 */
[----:B------:R-:W-:-:S03]  /*105c0*/  IMAD.MOV.U32 R2, RZ, RZ, RZ ;  /* 0x000000ffff027224 */ /* 0x000fc600078e00ff */
[----:B------:R-:W-:-:S13]  /*105d0*/  ISETP.GE.OR P6, PT, R5, R6, !P0 ;  /* 0x000000060500720c */ /* 0x000fda00047c6670 */
[----:B------:R-:W-:Y:S05]  /*105e0*/  @P6 BRA `(.L_x_554) ;  /* 0x00000000000c6947 */ /* 0x000fea0003800000 */
[----:B-1----:R-:W1:Y:S02]  /*105f0*/  LDC.64 R2, c[0x0][0xc80] ;  /* 0x00032000ff027b82 */ /* 0x002e640000000a00 */
[----:B-1----:R-:W-:-:S06]  /*10600*/  IMAD.WIDE R2, R5, 0x4, R2 ;  /* 0x0000000405027825 */ /* 0x002fcc00078e0202 */
[----:B------:R2:W5:Y:S02]  /*10610*/  LDG.E R2, desc[UR40][R2.64] ;  /* 0x0000002802027981 */ /* 0x000564000c1e1900 */
.L_x_554:
[----:B------:R-:W-:Y:S05]  /*10620*/  BSYNC B0 ;  /* 0x0000000000007941 */ /* 0x000fea0003800000 */
.L_x_553:
[----:B------:R-:W-:-:S03]  /*10630*/  UMOV UR4, 0xffffffff ;  /* 0xffffffff00047882 */ /* 0x000fc60000000000 */
[----:B------:R-:W-:Y:S05]  /*10640*/  BRA.DIV UR4, `(.L_x_555) ;  /* 0x0000001a04747947 */ /* 0x000fea000b800000 */
[----:B-----5:R-:W1:Y:S02]  /*10650*/  SHFL.UP PT, R14, R2, 0x1, RZ ;  /* 0x04200000020e7989 */ /* 0x020e6400000e00ff */
[----:B-12---:R-:W-:-:S05]  /*10660*/  SEL R3, R14, RZ, P1 ;  /* 0x000000ff0e037207 */ /* 0x006fca0000800000 */
        /* <DEDUP_REMOVED lines=14> */
.L_x_617:
[----:B------:R-:W-:Y:S02]  /*10750*/  ULDC UR4, c[0x0][0xc38] ;  /* 0x00030e0000047ab9 */ /* 0x000fe40000000800 */
[----:B------:R-:W-:-:S04]  /*10760*/  IMAD.U32 R16, RZ, RZ, UR4 ;  /* 0x00000004ff107e24 */ /* 0x000fc8000f8e00ff */
[----:B--2---:R-:W-:-:S04]  /*10770*/  IMAD R6, R14, R16, RZ ;  /* 0x000000100e067224 */ /* 0x004fc800078e02ff */
[----:B------:R-:W-:-:S05]  /*10780*/  IMAD.IADD R4, R6, 0x1, R4 ;  /* 0x0000000106047824 */ /* 0x000fca00078e0204 */
[----:B------:R-:W-:-:S13]  /*10790*/  ISETP.GT.AND P6, PT, R4, R0, PT ;  /* 0x000000000400720c */ /* 0x000fda0003fc4270 */
[----:B------:R-:W-:Y:S05]  /*107a0*/  @!P6 BRA `(.L_x_556) ;  /* 0xfffffffc0064e947 */ /* 0x000fea000383ffff */
.L_x_551:
[----:B------:R-:W-:Y:S01]  /*107b0*/  IMAD.IADD R6, R4, 0x1, -R6 ;  /* 0x0000000104067824 */ /* 0x000fe200078e0a06 */
[----:B------:R-:W-:-:S03]  /*107c0*/  UMOV UR4, 0xffffffff ;  /* 0xffffffff00047882 */ /* 0x000fc60000000000 */
[----:B------:R-:W-:-:S05]  /*107d0*/  IMAD R5, R3, R16, R6 ;  /* 0x0000001003057224 */ /* 0x000fca00078e0206 */
[----:B------:R-:W-:Y:S01]  /*107e0*/  ISETP.GT.AND P6, PT, R5, R0, PT ;  /* 0x000000000500720c */ /* 0x000fe20003fc4270 */
[----:B------:R-:W-:-:S12]  /*107f0*/  BRA.DIV UR4, `(.L_x_557) ;  /* 0x0000001a04c87947 */ /* 0x000fd8000b800000 */
[----:B------:R-:W-:-:S04]  /*10800*/  VOTE.ANY R5, PT, !P6 ;  /* 0x0000000000057806 */ /* 0x000fc800070e0100 */
[----:B------:R-:W2:Y:S02]  /*10810*/  POPC R4, R5 ;  /* 0x0000000500047309 */ /* 0x000ea40000000000 */
[----:B--2---:R2:W3:Y:S02]  /*10820*/  SHFL.IDX PT, R17, R2, R4, 0x1f ;  /* 0x00001f0402117589 */ /* 0x0044e400000e0000 */
.L_x_621:
[----:B------:R-:W-:Y:S01]  /*10830*/  ISETP.NE.AND P0, PT, R5, RZ, PT ;  /* 0x000000ff0500720c */ /* 0x000fe20003f05270 */
[----:B------:R-:W-:-:S12]  /*10840*/  IMAD.MOV.U32 R14, RZ, RZ, RZ ;  /* 0x000000ffff0e7224 */ /* 0x000fd800078e00ff */
[----:B------:R-:W-:Y:S05]  /*10850*/  @!P0 BRA `(.L_x_558) ;  /* 0x0000000000108947 */ /* 0x000fea0003800000 */
[----:B------:R-:W-:Y:S01]  /*10860*/  UMOV UR4, 0xffffffff ;  /* 0xffffffff00047882 */ /* 0x000fe20000000000 */
[----:B0-----:R-:W-:Y:S02]  /*10870*/  VIADD R12, R4, 0xffffffff ;  /* 0xffffffff040c7836 */ /* 0x001fe40000000000 */
[----:B------:R-:W-:Y:S05]  /*10880*/  BRA.DIV UR4, `(.L_x_559) ;  /* 0x0000001a04ec7947 */ /* 0x000fea000b800000 */
[----:B------:R4:W0:Y:S02]  /*10890*/  SHFL.IDX PT, R14, R3, R12, 0x1f ;  /* 0x00001f0c030e7589 */ /* 0x00082400000e0000 */
.L_x_558:
[----:B---3--:R-:W-:Y:S01]  /*108a0*/  IABS R5, R17 ;  /* 0x0000001100057213 */ /* 0x008fe20000000000 */
[----:B0-----:R-:W-:Y:S02]  /*108b0*/  IMAD R16, R14, R16, R6 ;  /* 0x000000100e107224 */ /* 0x001fe400078e0206 */
[----:B------:R-:W-:Y:S01]  /*108c0*/  IMAD.IADD R19, R4, 0x1, R19 ;  /* 0x0000000104137824 */ /* 0x000fe200078e0213 */
[----:B------:R-:W0:Y:S01]  /*108d0*/  I2F.RP R7, R5 ;  /* 0x0000000500077306 */ /* 0x000e220000209400 */
[----:B------:R-:W-:-:S07]  /*108e0*/  IMAD.IADD R0, R0, 0x1, -R16 ;  /* 0x0000000100007824 */ /* 0x000fce00078e0a10 */
[----:B0-----:R-:W0:Y:S02]  /*108f0*/  MUFU.RCP R7, R7 ;  /* 0x0000000700077308 */ /* 0x001e240000001000 */
[----:B0----5:R-:W-:-:S06]  /*10900*/  VIADD R8, R7, 0xffffffe ;  /* 0x0ffffffe07087836 */ /* 0x021fcc0000000000 */
[----:B-1--4-:R-:W2:Y:S02]  /*10910*/  F2I.FTZ.U32.TRUNC.NTZ R3, R8 ;  /* 0x0000000800037305 */ /* 0x012ea4000021f000 */
[----:B--2---:R-:W-:-:S04]  /*10920*/  IMAD.MOV R2, RZ, RZ, -R3 ;  /* 0x000000ffff027224 */ /* 0x004fc800078e0a03 */
[----:B------:R-:W-:Y:S02]  /*10930*/  IMAD R6, R2, R5, RZ ;  /* 0x0000000502067224 */ /* 0x000fe400078e02ff */
[----:B------:R-:W-:-:S04]  /*10940*/  IMAD.MOV.U32 R2, RZ, RZ, RZ ;  /* 0x000000ffff027224 */ /* 0x000fc800078e00ff */
[----:B------:R-:W-:Y:S01]  /*10950*/  IMAD.HI.U32 R2, R3, R6, R2 ;  /* 0x0000000603027227 */ /* 0x000fe200078e0002 */
[----:B------:R-:W-:Y:S02]  /*10960*/  IABS R6, R17 ;  /* 0x0000001100067213 */ /* 0x000fe40000000000 */
[----:B------:R-:W-:-:S03]  /*10970*/  IABS R3, R0 ;  /* 0x0000000000037213 */ /* 0x000fc60000000000 */
[----:B------:R-:W-:Y:S02]  /*10980*/  IMAD.MOV R6, RZ, RZ, -R6 ;  /* 0x000000ffff067224 */ /* 0x000fe400078e0a06 */
[----:B------:R-:W-:-:S04]  /*10990*/  IMAD.HI.U32 R2, R2, R3, RZ ;  /* 0x0000000302027227 */ /* 0x000fc800078e00ff */
[----:B------:R-:W-:Y:S01]  /*109a0*/  IMAD R6, R2, R6, R3 ;  /* 0x0000000602067224 */ /* 0x000fe200078e0203 */
[----:B------:R-:W-:-:S04]  /*109b0*/  LOP3.LUT R3, R0, R17, RZ, 0x3c, !PT ;  /* 0x0000001100037212 */ /* 0x000fc800078e3cff */
[----:B------:R-:W-:Y:S02]  /*109c0*/  ISETP.GT.U32.AND P1, PT, R5, R6, PT ;  /* 0x000000060500720c */ /* 0x000fe40003f24070 */
[----:B------:R-:W-:-:S11]  /*109d0*/  ISETP.GE.AND P2, PT, R3, RZ, PT ;  /* 0x000000ff0300720c */ /* 0x000fd60003f46270 */
[----:B------:R-:W-:Y:S02]  /*109e0*/  @!P1 IMAD.IADD R6, R6, 0x1, -R5 ;  /* 0x0000000106069824 */ /* 0x000fe400078e0a05 */
[----:B------:R-:W-:Y:S01]  /*109f0*/  @!P1 VIADD R2, R2, 0x1 ;  /* 0x0000000102029836 */ /* 0x000fe20000000000 */
[----:B------:R-:W-:Y:S02]  /*10a00*/  ISETP.NE.AND P1, PT, R17, RZ, PT ;  /* 0x000000ff1100720c */ /* 0x000fe40003f25270 */
[----:B------:R-:W-:-:S13]  /*10a10*/  ISETP.GE.U32.AND P0, PT, R6, R5, PT ;  /* 0x000000050600720c */ /* 0x000fda0003f06070 */
[----:B------:R-:W-:-:S04]  /*10a20*/  @P0 VIADD R2, R2, 0x1 ;  /* 0x0000000102020836 */ /* 0x000fc80000000000 */
[----:B------:R-:W-:Y:S01]  /*10a30*/  @!P2 IMAD.MOV R2, RZ, RZ, -R2 ;  /* 0x000000ffff02a224 */ /* 0x000fe200078e0a02 */
[----:B------:R-:W-:-:S05]  /*10a40*/  @!P1 LOP3.LUT R2, RZ, R17, RZ, 0x33, !PT ;  /* 0x00000011ff029212 */ /* 0x000fca00078e33ff */
[--C-:B------:R-:W-:Y:S02]  /*10a50*/  IMAD.MOV R3, RZ, RZ, -R2.reuse ;  /* 0x000000ffff037224 */ /* 0x100fe400078e0a02 */
[----:B------:R-:W-:Y:S02]  /*10a60*/  IMAD.MOV.U32 R18, RZ, RZ, R2 ;  /* 0x000000ffff127224 */ /* 0x000fe400078e0002 */
[----:B------:R-:W-:Y:S01]  /*10a70*/  IMAD R17, R17, R3, R0 ;  /* 0x0000000311117224 */ /* 0x000fe200078e0200 */
[----:B------:R-:W-:Y:S06]  /*10a80*/  BRA `(.L_x_560) ;  /* 0x00000000001c7947 */ /* 0x000fec0003800000 */
.L_x_552:
[----:B------:R-:W-:Y:S01]  /*10a90*/  UMOV UR4, URZ ;  /* 0x0000003f00047c82 */ /* 0x000fe20008000000 */
[----:B------:R-:W-:Y:S01]  /*10aa0*/  UMOV UR5, URZ ;  /* 0x0000003f00057c82 */ /* 0x000fe20008000000 */
[----:B------:R-:W-:Y:S01]  /*10ab0*/  ULDC UR6, c[0x0][0xc3c] ;  /* 0x00030f0000067ab9 */ /* 0x000fe20000000800 */
[----:B------:R-:W-:Y:S02]  /*10ac0*/  IMAD.MOV.U32 R16, RZ, RZ, R0 ;  /* 0x000000ffff107224 */ /* 0x000fe400078e0000 */
[----:B------:R-:W-:Y:S02]  /*10ad0*/  IMAD.U32 R17, RZ, RZ, UR4 ;  /* 0x00000004ff117e24 */ /* 0x000fe4000f8e00ff */
[----:B------:R-:W-:Y:S02]  /*10ae0*/  IMAD.U32 R18, RZ, RZ, UR5 ;  /* 0x00000005ff127e24 */ /* 0x000fe4000f8e00ff */
[----:B------:R-:W-:-:S07]  /*10af0*/  IMAD.U32 R19, RZ, RZ, UR6 ;  /* 0x00000006ff137e24 */ /* 0x000fce000f8e00ff */
.L_x_560:
[----:B------:R2:W3:Y:S01]  /*10b00*/  LDL R2, [R1+0x4] ;  /* 0x0000040001027983 */ /* 0x0004e20000100800 */
[----:B------:R-:W4:Y:S01]  /*10b10*/  S2R R0, SR_TID.X ;  /* 0x0000000000007919 */ /* 0x000f220000002100 */
[----:B------:R-:W-:Y:S05]  /*10b20*/  WARPSYNC.ALL ;  /* 0x0000000000007948 */ /* 0x000fea0003800000 */
[----:B----4-:R-:W-:Y:S01]  /*10b30*/  LOP3.LUT R0, R0, 0x1f, RZ, 0xc0, !PT ;  /* 0x0000001f00007812 */ /* 0x010fe200078ec0ff */
[----:B------:R-:W-:Y:S03]  /*10b40*/  BAR.SYNC.DEFER_BLOCKING 0x4, 0x180 ;  /* 0x0106000000007b1d */ /* 0x000fe60000010000 */
[----:B------:R-:W-:-:S13]  /*10b50*/  ISETP.NE.AND P0, PT, R0, RZ, PT ;  /* 0x000000ff0000720c */ /* 0x000fda0003f05270 */
[----:B-1----:R-:W3:Y:S01]  /*10b60*/  @!P0 S2R R3, SR_CgaCtaId ;  /* 0x0000000000038919 */ /* 0x002ee20000008800 */
[----:B------:R-:W-:-:S04]  /*10b70*/  @!P0 MOV R0, 0x400 ;  /* 0x0000040000008802 */ /* 0x000fc80000000f00 */
[----:B---3--:R-:W-:-:S05]  /*10b80*/  @!P0 LEA R2, R3, R0, 0x18 ;  /* 0x0000000003028211 */ /* 0x008fca00078ec0ff */
[----:B------:R2:W-:Y:S04]  /*10b90*/  @!P0 STS.128 [R2+0x28cd0], R16 ;  /* 0x028cd01002008388 */ /* 0x0005e80000000c00 */
[----:B------:R2:W-:Y:S01]  /*10ba0*/  @!P0 STL [R1+0x4], R2 ;  /* 0x0000040201008387 */ /* 0x0005e20000100800 */
[----:B------:R-:W-:Y:S06]  /*10bb0*/  BAR.ARV 0x5, 0x180 ;  /* 0x0146000000007b1d */ /* 0x000fec0000002000 */
.L_x_549:
[----:B------:R-:W-:Y:S02]  /*10bc0*/  ULDC UR4, c[0x0][0xc3c] ;  /* 0x00030f0000047ab9 */ /* 0x000fe40000000800 */
[----:B----4-:R-:W-:-:S13]  /*10bd0*/  ISETP.GE.AND P0, PT, R19, UR4, PT ;  /* 0x0000000413007c0c */ /* 0x010fda000bf06270 */
[----:B------:R-:W-:Y:S05]  /*10be0*/  @!P0 BRA `(.L_x_561) ;  /* 0xffffffa000808947 */ /* 0x000fea000383ffff */
[----:B------:R-:W-:Y:S05]  /*10bf0*/  BSYNC B8 ;  /* 0x0000000000087941 */ /* 0x000fea0003800000 */
.L_x_443:
[----:B---3--:R-:W3:Y:S01]  /*10c00*/  LDL.LU R0, [R1+0x3c] ;  /* 0x00003c0001007983 */ /* 0x008ee20000300800 */
[----:B------:R-:W-:Y:S01]  /*10c10*/  BSSY B0, `(.L_x_562) ;  /* 0x000000b000007945 */ /* 0x000fe20003800000 */
[----:B------:R-:W4:Y:S01]  /*10c20*/  S2R R5, SR_CgaCtaId ;  /* 0x0000000000057919 */ /* 0x000f220000008800 */
[----:B---3--:R-:W-:-:S05]  /*10c30*/  VIADD R0, R0, 0x1 ;  /* 0x0000000100007836 */ /* 0x008fca0000000000 */
[----:B--2---:R-:W-:-:S04]  /*10c40*/  LEA.HI R2, R0, R0, RZ, 0x1 ;  /* 0x0000000000027211 */ /* 0x004fc800078f08ff */
[----:B-1----:R-:W-:-:S05]  /*10c50*/  LOP3.LUT R3, R2, 0xfffffffe, RZ, 0xc0, !PT ;  /* 0xfffffffe02037812 */ /* 0x002fca00078ec0ff */
[----:B------:R-:W-:Y:S01]  /*10c60*/  IMAD.IADD R3, R0, 0x1, -R3 ;  /* 0x0000000100037824 */ /* 0x000fe200078e0a03 */
[----:B------:R-:W-:-:S04]  /*10c70*/  MOV R0, 0x400 ;  /* 0x0000040000007802 */ /* 0x000fc80000000f00 */
[----:B----4-:R-:W-:Y:S02]  /*10c80*/  LEA R0, R5, R0, 0x18 ;  /* 0x0000000005007211 */ /* 0x010fe400078ec0ff */
[----:B------:R-:W-:-:S04]  /*10c90*/  SHF.L.U32 R3, R3, 0x1f, RZ ;  /* 0x0000001f03037819 */ /* 0x000fc800000006ff */
[----:B------:R-:W1:Y:S02]  /*10ca0*/  SYNCS.PHASECHK.TRANS64.TRYWAIT P0, [R0+URZ+0x28c20], R3 ;  /* 0x028c2003000075a7 */ /* 0x000e64000800017f */
[----:B-1----:R-:W-:Y:S05]  /*10cb0*/  @!P0 BRA `(.L_x_563) ;  /* 0x0000001800048947 */ /* 0x002fea0003800000 */
.L_x_624:
[----:B------:R-:W-:Y:S05]  /*10cc0*/  BSYNC B0 ;  /* 0x0000000000007941 */ /* 0x000fea0003800000 */
.L_x_562:
[----:B------:R-:W-:-:S03]  /*10cd0*/  UMOV UR4, 0xffffffff ;  /* 0xffffffff00047882 */ /* 0x000fc60000000000 */
[----:B------:R-:W-:Y:S05]  /*10ce0*/  BRA.DIV UR4, `(.L_x_564) ;  /* 0x0000001a040c7947 */ /* 0x000fea000b800000 */
[----:B------:R-:W2:Y:S02]  /*10cf0*/  S2R R2, SR_TID.X ;  /* 0x0000000000027919 */ /* 0x000ea40000002100 */
[----:B--2---:R-:W-:-:S04]  /*10d00*/  SHF.R.U32.HI R2, RZ, 0x5, R2 ;  /* 0x00000005ff027819 */ /* 0x004fc80000011602 */
[----:B------:R-:W-:-:S05]  /*10d10*/  LOP3.LUT R2, R2, 0x3, RZ, 0xc0, !PT ;  /* 0x0000000302027812 */ /* 0x000fca00078ec0ff */
[----:B------:R2:W3:Y:S02]  /*10d20*/  SHFL.IDX PT, R14, R2, RZ, 0x1f ;  /* 0x00001fff020e7589 */ /* 0x0004e400000e0000 */
.L_x_627:
[----:B---3--:R-:W-:Y:S01]  /*10d30*/  ISETP.NE.AND P0, PT, R14, RZ, PT ;  /* 0x000000ff0e00720c */ /* 0x008fe20003f05270 */
[----:B------:R-:W-:-:S12]  /*10d40*/  BSSY B0, `(.L_x_565) ;  /* 0x0000027000007945 */ /* 0x000fd80003800000 */
[----:B------:R-:W-:Y:S05]  /*10d50*/  @P0 BRA `(.L_x_566) ;  /* 0x0000000000940947 */ /* 0x000fea0003800000 */
[----:B------:R-:W-:-:S03]  /*10d60*/  UMOV UR4, 0xffffffff ;  /* 0xffffffff00047882 */ /* 0x000fc60000000000 */
[----:B------:R-:W-:Y:S05]  /*10d70*/  BRA.DIV UR4, `(.L_x_567) ;  /* 0x0000001a041c7947 */ /* 0x000fea000b800000 */
[----:B------:R-:W-:-:S13]  /*10d80*/  ELECT P6, URZ, PT ;  /* 0x00000000003f782f */ /* 0x000fda00038c0000 */
.L_x_630:
[----:B------:R-:W-:Y:S05]  /*10d90*/  @!P6 BRA `(.L_x_566) ;  /* 0x000000000084e947 */ /* 0x000fea0003800000 */
[----:B------:R-:W-:-:S06]  /*10da0*/  ULOP3.LUT UR4, UR36, 0x2, URZ, 0xfc, !UPT ;  /* 0x0000000224047892 */ /* 0x000fcc000f8efc3f */
[----:B--2---:R-:W-:-:S05]  /*10db0*/  IMAD.U32 R2, RZ, RZ, UR4 ;  /* 0x00000004ff027e24 */ /* 0x004fca000f8e00ff */
[----:B------:R-:W-:-:S13]  /*10dc0*/  ISETP.NE.AND P2, PT, R2, 0x3, PT ;  /* 0x000000030200780c */ /* 0x000fda0003f45270 */
[----:B------:R-:W-:Y:S05]  /*10dd0*/  @!P2 BRA `(.L_x_568) ;  /* 0x000000000004a947 */ /* 0x000fea0003800000 */
[----:B------:R-:W-:Y:S01]  /*10de0*/  BPT.TRAP 0x1 ;  /* 0x000000040000795c */ /* 0x000fe20000300000 */
.L_x_568:
[----:B-1----:R-:W2:Y:S04]  /*10df0*/  LDL R3, [R1+0x8] ;  /* 0x0000080001037983 */ /* 0x002ea80000100800 */
[----:B0-----:R-:W3:Y:S01]  /*10e00*/  LDL.LU R7, [R1+0x10] ;  /* 0x0000100001077983 */ /* 0x001ee20000300800 */
[----:B------:R-:W-:-:S04]  /*10e10*/  VIADD R2, R0, 0x28c40 ;  /* 0x00028c4000027836 */ /* 0x000fc80000000000 */
[C---:B--2---:R-:W-:Y:S02]  /*10e20*/  IMAD R6, R3.reuse, 0x8, R2 ;  /* 0x0000000803067824 */ /* 0x044fe400078e0202 */
[----:B------:R-:W-:Y:S01]  /*10e30*/  VIADD R3, R3, 0x1 ;  /* 0x0000000103037836 */ /* 0x000fe20000000000 */
[----:B---3--:R-:W-:-:S04]  /*10e40*/  SHF.L.U32 R5, R7, 0x1f, RZ ;  /* 0x0000001f07057819 */ /* 0x008fc800000006ff */
[C---:B------:R-:W-:Y:S01]  /*10e50*/  ISETP.NE.AND P1, PT, R3.reuse, 0x2, PT ;  /* 0x000000020300780c */ /* 0x040fe20003f25270 */
[----:B------:R-:W0:Y:S03]  /*10e60*/  SYNCS.PHASECHK.TRANS64.TRYWAIT P0, [R6+URZ], R5 ;  /* 0x00000005060075a7 */ /* 0x000e26000800017f */
[----:B------:R-:W-:Y:S02]  /*10e70*/  SEL R4, RZ, 0x1, P1 ;  /* 0x00000001ff047807 */ /* 0x000fe40000800000 */
[----:B------:R-:W-:Y:S02]  /*10e80*/  SEL R3, R3, RZ, P1 ;  /* 0x000000ff03037207 */ /* 0x000fe40000800000 */
[----:B------:R-:W-:-:S03]  /*10e90*/  LOP3.LUT R4, R7, R4, RZ, 0x3c, !PT ;  /* 0x0000000407047212 */ /* 0x000fc600078e3cff */
[----:B------:R-:W-:Y:S01]  /*10ea0*/  IMAD R7, R3, 0x8, R2 ;  /* 0x0000000803077824 */ /* 0x000fe200078e0202 */
[----:B------:R-:W-:Y:S01]  /*10eb0*/  SHF.L.U32 R2, R4, 0x1f, RZ ;  /* 0x0000001f04027819 */ /* 0x000fe200000006ff */
[----:B0-----:R-:W-:Y:S06]  /*10ec0*/  @!P0 BRA `(.L_x_569) ;  /* 0x0000001400e88947 */ /* 0x001fec0003800000 */
.L_x_631:
[----:B------:R-:W1:Y:S02]  /*10ed0*/  SYNCS.PHASECHK.TRANS64.TRYWAIT P0, [R7+URZ], R2 ;  /* 0x00000002070075a7 */ /* 0x000e64000800017f */
[----:B-1----:R-:W-:Y:S05]  /*10ee0*/  @!P0 BRA `(.L_x_570) ;  /* 0x0000001400f48947 */ /* 0x002fea0003800000 */
.L_x_632:
[----:B------:R-:W-:Y:S05]  /*10ef0*/  @!P2 BRA `(.L_x_571) ;  /* 0x000000000004a947 */ /* 0x000fea0003800000 */
[----:B------:R-:W-:Y:S01]  /*10f00*/  BPT.TRAP 0x1 ;  /* 0x000000040000795c */ /* 0x000fe20000300000 */
.L_x_571:
[----:B------:R-:W2:Y:S01]  /*10f10*/  LDL.LU R4, [R1+0x8] ;  /* 0x0000080001047983 */ /* 0x000ea20000300800 */
[----:B------:R-:W-:-:S04]  /*10f20*/  VIADD R0, R0, 0x28c60 ;  /* 0x00028c6000007836 */ /* 0x000fc80000000000 */
[----:B--2---:R-:W-:-:S04]  /*10f30*/  IMAD R4, R4, 0x8, R0 ;  /* 0x0000000804047824 */ /* 0x004fc800078e0200 */
[----:B------:R-:W2:Y:S02]  /*10f40*/  SYNCS.PHASECHK.TRANS64.TRYWAIT P0, [R4+URZ], R5 ;  /* 0x00000005040075a7 */ /* 0x000ea4000800017f */
[----:B--2---:R-:W-:Y:S05]  /*10f50*/  @!P0 BRA `(.L_x_572) ;  /* 0x0000001400ec8947 */ /* 0x004fea0003800000 */
.L_x_633:
[----:B------:R-:W-:-:S07]  /*10f60*/  IMAD R3, R3, 0x8, R0 ;  /* 0x0000000803037824 */ /* 0x000fce00078e0200 */
.L_x_573:
[----:B---3--:R3:W4:Y:S02]  /*10f70*/  SYNCS.PHASECHK.TRANS64.TRYWAIT P0, [R3+URZ], R2 ;  /* 0x00000002030075a7 */ /* 0x008724000800017f */
[----:B----4-:R-:W-:Y:S05]  /*10f80*/  @!P0 NANOSLEEP.SYNCS 0x989680 ;  /* 0x009896800000895d */ /* 0x010fea0003900000 */
[----:B------:R-:W4:Y:S02]  /*10f90*/  @!P0 SYNCS.PHASECHK.TRANS64 P0, [R3+URZ], R2 ;  /* 0x00000002030085a7 */ /* 0x000f24000800007f */
[----:B----4-:R-:W-:Y:S05]  /*10fa0*/  @!P0 BRA `(.L_x_573) ;  /* 0xfffffffc00f08947 */ /* 0x010fea000383ffff */
.L_x_566:
[----:B------:R-:W-:Y:S05]  /*10fb0*/  BSYNC B0 ;  /* 0x0000000000007941 */ /* 0x000fea0003800000 */
.L_x_565:
[----:B------:R-:W-:Y:S05]  /*10fc0*/  EXIT ;  /* 0x000000000000794d */ /* 0x000fea0003800000 */
.L_x_394:
[----:B0-----:R-:W-:-:S04]  /*10fd0*/  IMAD.U32 R3, RZ, RZ, UR16 ;  /* 0x00000010ff037e24 */ /* 0x001fc8000f8e00ff */
[----:B------:R0:W1:Y:S03]  /*10fe0*/  SYNCS.PHASECHK.TRANS64.TRYWAIT P0, [R3+URZ+0x28c50], R0 ;  /* 0x028c5000030075a7 */ /* 0x000066000800017f */
[----:B-1----:R-:W-:Y:S05]  /*10ff0*/  @!P0 NANOSLEEP.SYNCS 0x989680 ;  /* 0x009896800000895d */ /* 0x002fea0003900000 */
[----:B------:R-:W1:Y:S02]  /*11000*/  @!P0 SYNCS.PHASECHK.TRANS64 P0, [R3+URZ+0x28c50], R0 ;  /* 0x028c5000030085a7 */ /* 0x000e64000800007f */
[----:B-1----:R-:W-:Y:S05]  /*11010*/  @!P0 BRA `(.L_x_394) ;  /* 0xfffffffc00ec8947 */ /* 0x002fea000383ffff */
[----:B------:R-:W-:Y:S05]  /*11020*/  BRA `(.L_x_574) ;  /* 0xffffff0800407947 */ /* 0x000fea000383ffff */
.L_x_399:
[----:B-1----:R-:W-:-:S04]  /*11030*/  IMAD.U32 R3, RZ, RZ, UR6 ;  /* 0x00000006ff037e24 */ /* 0x002fc8000f8e00ff */
[----:B------:R1:W2:Y:S03]  /*11040*/  SYNCS.PHASECHK.TRANS64.TRYWAIT P0, [R3+URZ+0x28c50], R0 ;  /* 0x028c5000030075a7 */ /* 0x0002a6000800017f */
[----:B--2---:R-:W-:Y:S05]  /*11050*/  @!P0 NANOSLEEP.SYNCS 0x989680 ;  /* 0x009896800000895d */ /* 0x004fea0003900000 */
[----:B------:R-:W2:Y:S02]  /*11060*/  @!P0 SYNCS.PHASECHK.TRANS64 P0, [R3+URZ+0x28c50], R0 ;  /* 0x028c5000030085a7 */ /* 0x000ea4000800007f */
[----:B--2---:R-:W-:Y:S05]  /*11070*/  @!P0 BRA `(.L_x_399) ;  /* 0xfffffffc00ec8947 */ /* 0x004fea000383ffff */
[----:B------:R-:W-:Y:S05]  /*11080*/  BRA `(.L_x_398) ;  /* 0xffffff14004c7947 */ /* 0x000fea000383ffff */
.L_x_402:
[----:B0-----:R-:W-:-:S04]  /*11090*/  IMAD.U32 R3, RZ, RZ, UR42 ;  /* 0x0000002aff037e24 */ /* 0x001fc8000f8e00ff */
[----:B------:R0:W1:Y:S03]  /*110a0*/  SYNCS.PHASECHK.TRANS64.TRYWAIT P1, [R3+URZ+0x28c00], R0 ;  /* 0x028c0000030075a7 */ /* 0x000066000802017f */
[----:B-1----:R-:W-:Y:S05]  /*110b0*/  @!P1 NANOSLEEP.SYNCS 0x989680 ;  /* 0x009896800000995d */ /* 0x002fea0003900000 */
[----:B------:R-:W1:Y:S02]  /*110c0*/  @!P1 SYNCS.PHASECHK.TRANS64 P1, [R3+URZ+0x28c00], R0 ;  /* 0x028c0000030095a7 */ /* 0x000e64000802007f */
[----:B-1----:R-:W-:Y:S05]  /*110d0*/  @!P1 BRA `(.L_x_402) ;  /* 0xfffffffc00ec9947 */ /* 0x002fea000383ffff */
[----:B------:R-:W-:Y:S05]  /*110e0*/  BRA `(.L_x_575) ;  /* 0xffffff2000ac7947 */ /* 0x000fea000383ffff */
.L_x_406:
[----:B--2---:R2:W3:Y:S02]  /*110f0*/  SYNCS.PHASECHK.TRANS64.TRYWAIT P1, [R7+URZ+0x28c30], R8 ;  /* 0x028c3008070075a7 */ /* 0x0044e4000802017f */
[----:B---3--:R-:W-:Y:S05]  /*11100*/  @!P1 NANOSLEEP.SYNCS 0x989680 ;  /* 0x009896800000995d */ /* 0x008fea0003900000 */
[----:B------:R-:W3:Y:S02]  /*11110*/  @!P1 SYNCS.PHASECHK.TRANS64 P1, [R7+URZ+0x28c30], R8 ;  /* 0x028c3008070095a7 */ /* 0x000ee4000802007f */
[----:B---3--:R-:W-:Y:S05]  /*11120*/  @!P1 BRA `(.L_x_406) ;  /* 0xfffffffc00f09947 */ /* 0x008fea000383ffff */
[----:B------:R-:W-:Y:S05]  /*11130*/  BRA `(.L_x_405) ;  /* 0xffffff2000c87947 */ /* 0x000fea000383ffff */
.L_x_410:
[----:B----4-:R4:W0:Y:S02]  /*11140*/  SYNCS.PHASECHK.TRANS64.TRYWAIT P2, [R7+URZ+0x28c50], R8 ;  /* 0x028c5008070075a7 */ /* 0x010824000804017f */
[----:B0-----:R-:W-:Y:S05]  /*11150*/  @!P2 NANOSLEEP.SYNCS 0x989680 ;  /* 0x009896800000a95d */ /* 0x001fea0003900000 */
[----:B------:R-:W0:Y:S02]  /*11160*/  @!P2 SYNCS.PHASECHK.TRANS64 P2, [R7+URZ+0x28c50], R8 ;  /* 0x028c50080700a5a7 */ /* 0x000e24000804007f */
[----:B0-----:R-:W-:Y:S05]  /*11170*/  @!P2 BRA `(.L_x_410) ;  /* 0xfffffffc00f0a947 */ /* 0x001fea000383ffff */
[----:B------:R-:W-:Y:S05]  /*11180*/  BRA `(.L_x_409) ;  /* 0xffffff3400dc7947 */ /* 0x000fea000383ffff */
.L_x_415:
[----:B--2---:R-:W-:-:S04]  /*11190*/  IMAD.U32 R3, RZ, RZ, UR23 ;  /* 0x00000017ff037e24 */ /* 0x004fc8000f8e00ff */
[----:B------:R2:W3:Y:S03]  /*111a0*/  SYNCS.PHASECHK.TRANS64.TRYWAIT P3, [R3+URZ+0x28c30], R8 ;  /* 0x028c3008030075a7 */ /* 0x0004e6000806017f */
[----:B---3--:R-:W-:Y:S05]  /*111b0*/  @!P3 NANOSLEEP.SYNCS 0x989680 ;  /* 0x009896800000b95d */ /* 0x008fea0003900000 */
[----:B------:R-:W3:Y:S02]  /*111c0*/  @!P3 SYNCS.PHASECHK.TRANS64 P3, [R3+URZ+0x28c30], R8 ;  /* 0x028c30080300b5a7 */ /* 0x000ee4000806007f */
[----:B---3--:R-:W-:Y:S05]  /*111d0*/  @!P3 BRA `(.L_x_415) ;  /* 0xfffffffc00ecb947 */ /* 0x008fea000383ffff */
[----:B------:R-:W-:Y:S05]  /*111e0*/  BRA `(.L_x_414) ;  /* 0xffffff3800b87947 */ /* 0x000fea000383ffff */
.L_x_419:
[----:B---3--:R3:W4:Y:S02]  /*111f0*/  SYNCS.PHASECHK.TRANS64.TRYWAIT P3, [R173+URZ+0x28c50], R8 ;  /* 0x028c5008ad0075a7 */ /* 0x008724000806017f */
[----:B----4-:R-:W-:Y:S05]  /*11200*/  @!P3 NANOSLEEP.SYNCS 0x989680 ;  /* 0x009896800000b95d */ /* 0x010fea0003900000 */
[----:B------:R-:W4:Y:S02]  /*11210*/  @!P3 SYNCS.PHASECHK.TRANS64 P3, [R173+URZ+0x28c50], R8 ;  /* 0x028c5008ad00b5a7 */ /* 0x000f24000806007f */
[----:B----4-:R-:W-:Y:S05]  /*11220*/  @!P3 BRA `(.L_x_419) ;  /* 0xfffffffc00f0b947 */ /* 0x010fea000383ffff */
[----:B------:R-:W-:Y:S05]  /*11230*/  BRA `(.L_x_418) ;  /* 0xffffff5000ec7947 */ /* 0x000fea000383ffff */
.L_x_455:
[----:B------:R-:W1:Y:S01]  /*11240*/  S2R R4, SR_TID.X ;  /* 0x0000000000047919 */ /* 0x000e620000002100 */
[----:B------:R-:W-:Y:S01]  /*11250*/  BSSY B0, `(.L_x_576) ;  /* 0x000000a000007945 */ /* 0x000fe20003800000 */
[----:B0-----:R-:W-:Y:S02]  /*11260*/  IMAD.MOV.U32 R12, RZ, RZ, RZ ;  /* 0x000000ffff0c7224 */ /* 0x001fe400078e00ff */
[----:B------:R-:W-:Y:S02]  /*11270*/  IMAD.MOV.U32 R11, RZ, RZ, 0x1f ;  /* 0x0000001fff0b7424 */ /* 0x000fe400078e00ff */
[----:B------:R-:W-:Y:S01]  /*11280*/  IMAD.MOV.U32 R15, RZ, RZ, -0x1 ;  /* 0xffffffffff0f7424 */ /* 0x000fe200078e00ff */
[----:B-1----:R-:W-:-:S04]  /*11290*/  SHF.R.U32.HI R4, RZ, 0x5, R4 ;  /* 0x00000005ff047819 */ /* 0x002fc80000011604 */
[----:B------:R-:W-:-:S05]  /*112a0*/  LOP3.LUT R4, R4, 0x3, RZ, 0xc0, !PT ;  /* 0x0000000304047812 */ /* 0x000fca00078ec0ff */
[----:B------:R-:W-:-:S07]  /*112b0*/  IMAD.MOV.U32 R13, RZ, RZ, R4 ;  /* 0x000000ffff0d7224 */ /* 0x000fce00078e0004 */
[----:B------:R-:W-:Y:S05]  /*112c0*/  WARPSYNC.COLLECTIVE R15, `(.L_x_577) ;  /* 0x000000000f087348 */ /* 0x000fea0003c00000 */
[----:B------:R0:W1:Y:S02]  /*112d0*/  SHFL.IDX P6, R14, R13, R12, R11 ;  /* 0x0000000c0d0e7389 */ /* 0x00006400000c000b */
[----:B01----:R-:W-:Y:S01]  /*112e0*/  ENDCOLLECTIVE ;  /* 0x000000000000791b */ /* 0x003fe20003800000 */
.L_x_577:
[----:B------:R-:W-:Y:S05]  /*112f0*/  BSYNC B0 ;  /* 0x0000000000007941 */ /* 0x000fea0003800000 */
.L_x_576:
[----:B------:R-:W-:Y:S05]  /*11300*/  BRA `(.L_x_578) ;  /* 0xffffffa4009c7947 */ /* 0x000fea000383ffff */
.L_x_457:
[----:B------:R-:W-:Y:S01]  /*11310*/  BSSY B0, `(.L_x_579) ;  /* 0x0000006000007945 */ /* 0x000fe20003800000 */
[----:B------:R-:W-:-:S07]  /*11320*/  IMAD.MOV.U32 R15, RZ, RZ, -0x1 ;  /* 0xffffffffff0f7424 */ /* 0x000fce00078e00ff */
[----:B012---:R-:W-:Y:S05]  /*11330*/  WARPSYNC.COLLECTIVE R15, `(.L_x_580) ;  /* 0x000000000f0c7348 */ /* 0x007fea0003c00000 */
[----:B------:R-:W-:Y:S02]  /*11340*/  ELECT P6, UR62, PT ;  /* 0x00000000003e782f */ /* 0x000fe400038c0000 */
[----:B------:R-:W-:Y:S01]  /*11350*/  MOV R14, UR62 ;  /* 0x0000003e000e7c02 */ /* 0x000fe20008000f00 */
[----:B012---:R-:W-:Y:S10]  /*11360*/  ENDCOLLECTIVE ;  /* 0x000000000000791b */ /* 0x007ff40003800000 */
.L_x_580:
[----:B------:R-:W-:Y:S05]  /*11370*/  BSYNC B0 ;  /* 0x0000000000007941 */ /* 0x000fea0003800000 */
.L_x_579:
[----:B------:R-:W-:Y:S05]  /*11380*/  BRA `(.L_x_581) ;  /* 0xffffffa400a07947 */ /* 0x000fea000383ffff */
.L_x_459:
[----:B--2---:R2:W3:Y:S02]  /*11390*/  SYNCS.PHASECHK.TRANS64.TRYWAIT P0, [R0+URZ+0x28c40], R2 ;  /* 0x028c4002000075a7 */ /* 0x0044e4000800017f */
[----:B---3--:R-:W-:Y:S05]  /*113a0*/  @!P0 NANOSLEEP.SYNCS 0x989680 ;  /* 0x009896800000895d */ /* 0x008fea0003900000 */
[----:B------:R-:W3:Y:S02]  /*113b0*/  @!P0 SYNCS.PHASECHK.TRANS64 P0, [R0+URZ+0x28c40], R2 ;  /* 0x028c4002000085a7 */ /* 0x000ee4000800007f */
[----:B---3--:R-:W-:Y:S05]  /*113c0*/  @!P0 BRA `(.L_x_459) ;  /* 0xfffffffc00f08947 */ /* 0x008fea000383ffff */
[----:B------:R-:W-:Y:S05]  /*113d0*/  BRA `(.L_x_582) ;  /* 0xffffffa8000c7947 */ /* 0x000fea000383ffff */
.L_x_463:
[----:B------:R-:W2:Y:S01]  /*113e0*/  LDL.LU R11, [R1+0x38] ;  /* 0x00003800010b7983 */ /* 0x000ea20000300800 */
[----:B------:R-:W-:Y:S02]  /*113f0*/  IMAD.MOV.U32 R13, RZ, RZ, R2 ;  /* 0x000000ffff0d7224 */ /* 0x000fe400078e0002 */
[----:B------:R-:W-:Y:S02]  /*11400*/  IMAD.MOV.U32 R12, RZ, RZ, RZ ;  /* 0x000000ffff0c7224 */ /* 0x000fe400078e00ff */
[----:B------:R-:W-:Y:S02]  /*11410*/  IMAD.MOV.U32 R15, RZ, RZ, -0x1 ;  /* 0xffffffffff0f7424 */ /* 0x000fe400078e00ff */
[----:B------:R-:W-:Y:S02]  /*11420*/  IMAD R17, R17, 0x40, R8 ;  /* 0x0000004011117824 */ /* 0x000fe400078e0208 */
[----:B--2---:R-:W-:Y:S02]  /*11430*/  IMAD R0, R11, R7, RZ ;  /* 0x000000070b007224 */ /* 0x004fe400078e02ff */
[----:B------:R-:W-:-:S02]  /*11440*/  IMAD.MOV.U32 R11, RZ, RZ, 0x181f ;  /* 0x0000181fff0b7424 */ /* 0x000fc400078e00ff */
[C---:B------:R-:W-:Y:S01]  /*11450*/  VIADD R7, R17.reuse, 0x10 ;  /* 0x0000001011077836 */ /* 0x040fe20000000000 */
[----:B------:R-:W-:-:S13]  /*11460*/  ISETP.GE.AND P1, PT, R17, R0, PT ;  /* 0x000000001100720c */ /* 0x000fda0003f26270 */
[----:B-----5:R-:W-:Y:S05]  /*11470*/  WARPSYNC.COLLECTIVE R15, `(.L_x_583) ;  /* 0x000000000f087348 */ /* 0x020fea0003c00000 */
[----:B------:R0:W1:Y:S02]  /*11480*/  SHFL.IDX P6, R14, R13, R12, R11 ;  /* 0x0000000c0d0e7389 */ /* 0x00006400000c000b */
[----:B01---5:R-:W-:Y:S01]  /*11490*/  ENDCOLLECTIVE ;  /* 0x000000000000791b */ /* 0x023fe20003800000 */
.L_x_583:
[----:B------:R-:W-:Y:S02]  /*114a0*/  IMAD.MOV.U32 R13, RZ, RZ, R3 ;  /* 0x000000ffff0d7224 */ /* 0x000fe400078e0003 */
[----:B------:R-:W-:-:S07]  /*114b0*/  IMAD.MOV.U32 R4, RZ, RZ, R14 ;  /* 0x000000ffff047224 */ /* 0x000fce00078e000e */
[----:B------:R-:W-:Y:S05]  /*114c0*/  WARPSYNC.COLLECTIVE R15, `(.L_x_584) ;  /* 0x000000000f087348 */ /* 0x000fea0003c00000 */
[----:B------:R0:W1:Y:S02]  /*114d0*/  SHFL.IDX P6, R14, R13, R12, R11 ;  /* 0x0000000c0d0e7389 */ /* 0x00006400000c000b */
[----:B01----:R-:W-:Y:S01]  /*114e0*/  ENDCOLLECTIVE ;  /* 0x000000000000791b */ /* 0x003fe20003800000 */
.L_x_584:
[----:B------:R-:W-:Y:S02]  /*114f0*/  IMAD.MOV.U32 R13, RZ, RZ, R2 ;  /* 0x000000ffff0d7224 */ /* 0x000fe400078e0002 */
[----:B------:R-:W-:Y:S02]  /*11500*/  IMAD.MOV.U32 R12, RZ, RZ, 0x1 ;  /* 0x00000001ff0c7424 */ /* 0x000fe400078e00ff */
[----:B------:R-:W-:-:S07]  /*11510*/  IMAD.MOV.U32 R5, RZ, RZ, R14 ;  /* 0x000000ffff057224 */ /* 0x000fce00078e000e */
[----:B------:R-:W-:Y:S05]  /*11520*/  WARPSYNC.COLLECTIVE R15, `(.L_x_585) ;  /* 0x000000000f087348 */ /* 0x000fea0003c00000 */
[----:B------:R0:W1:Y:S02]  /*11530*/  SHFL.IDX P6, R14, R13, R12, R11 ;  /* 0x0000000c0d0e7389 */ /* 0x00006400000c000b */
[----:B01----:R-:W-:Y:S01]  /*11540*/  ENDCOLLECTIVE ;  /* 0x000000000000791b */ /* 0x003fe20003800000 */
.L_x_585:
        /* <DEDUP_REMOVED lines=10> */
.L_x_586:
        /* <DEDUP_REMOVED lines=11> */
.L_x_587:
        /* <DEDUP_REMOVED lines=10> */
.L_x_588:
[----:B------:R-:W-:Y:S01]  /*11740*/  @!PT LDS RZ, [RZ] ;  /* 0x00000000fffff984 */ /* 0x000fe20000000800 */
[----:B------:R-:W-:Y:S01]  /*11750*/  @!PT LDS RZ, [RZ] ;  /* 0x00000000fffff984 */ /* 0x000fe20000000800 */
[----:B------:R-:W-:Y:S01]  /*11760*/  @!PT LDS RZ, [RZ] ;  /* 0x00000000fffff984 */ /* 0x000fe20000000800 */
[----:B------:R0:W-:Y:S01]  /*11770*/  @!P1 LDGSTS.E.BYPASS.LTC128B.128 [R9+0x20c00], desc[UR40][R4.64], !P0 ;  /* 0x20c0000004099fae */ /* 0x0001e2000c101d68 */
[----:B------:R-:W-:Y:S02]  /*11780*/  IMAD.MOV.U32 R13, RZ, RZ, R2 ;  /* 0x000000ffff0d7224 */ /* 0x000fe400078e0002 */
[----:B0-----:R-:W-:Y:S02]  /*11790*/  VIADD R4, R17, 0x20 ;  /* 0x0000002011047836 */ /* 0x001fe40000000000 */
[----:B------:R-:W-:-:S03]  /*117a0*/  IMAD.MOV.U32 R12, RZ, RZ, 0x3 ;  /* 0x00000003ff0c7424 */ /* 0x000fc600078e00ff */
[----:B------:R-:W-:Y:S01]  /*117b0*/  ISETP.GE.AND P1, PT, R4, R0, PT ;  /* 0x000000000400720c */ /* 0x000fe20003f26270 */
[----:B------:R-:W-:-:S12]  /*117c0*/  IMAD.MOV.U32 R4, RZ, RZ, R14 ;  /* 0x000000ffff047224 */ /* 0x000fd800078e000e */
[----:B------:R-:W-:Y:S05]  /*117d0*/  WARPSYNC.COLLECTIVE R15, `(.L_x_589) ;  /* 0x000000000f087348 */ /* 0x000fea0003c00000 */
[----:B------:R0:W1:Y:S02]  /*117e0*/  SHFL.IDX P6, R14, R13, R12, R11 ;  /* 0x0000000c0d0e7389 */ /* 0x00006400000c000b */
[----:B01----:R-:W-:Y:S01]  /*117f0*/  ENDCOLLECTIVE ;  /* 0x000000000000791b */ /* 0x003fe20003800000 */
.L_x_589:
[----:B------:R-:W-:-:S05]  /*11800*/  @!P1 LEA R5, P2, R10, R4, 0x1 ;  /* 0x000000040a059211 */ /* 0x000fca00078408ff */
[----:B------:R-:W-:Y:S02]  /*11810*/  @!P1 IMAD.X R4, RZ, RZ, R6, P2 ;  /* 0x000000ffff049224 */ /* 0x000fe400010e0606 */
[----:B------:R-:W-:-:S03]  /*11820*/  IMAD.MOV.U32 R13, RZ, RZ, R3 ;  /* 0x000000ffff0d7224 */ /* 0x000fc600078e0003 */
[----:B------:R-:W-:-:S04]  /*11830*/  @!P1 LOP3.LUT R5, R5, R4, RZ, 0x3c, !PT ;  /* 0x0000000405059212 */ /* 0x000fc800078e3cff */
        /* <DEDUP_REMOVED lines=10> */
.L_x_590:
[----:B------:R-:W-:Y:S01]  /*118e0*/  IMAD.MOV.U32 R3, RZ, RZ, R14 ;  /* 0x000000ffff037224 */ /* 0x000fe200078e000e */
[----:B------:R-:W-:Y:S06]  /*118f0*/  BRA `(.L_x_591) ;  /* 0xffffffac00707947 */ /* 0x000fec000383ffff */
.L_x_466:
[----:B0-----:R-:W2:Y:S02]  /*11900*/  LDL R2, [R1+0x4] ;  /* 0x0000040001027983 */ /* 0x001ea40000100800 */
[----:B--2---:R0:W1:Y:S02]  /*11910*/  SYNCS.PHASECHK.TRANS64.TRYWAIT P0, [R2+URZ+0x28c20], R0 ;  /* 0x028c2000020075a7 */ /* 0x004064000800017f */
[----:B-1----:R-:W-:Y:S05]  /*11920*/  @!P0 NANOSLEEP.SYNCS 0x989680 ;  /* 0x009896800000895d */ /* 0x002fea0003900000 */
[----:B------:R-:W1:Y:S02]  /*11930*/  @!P0 SYNCS.PHASECHK.TRANS64 P0, [R2+URZ+0x28c20], R0 ;  /* 0x028c2000020085a7 */ /* 0x000e64000800007f */
[----:B-1----:R-:W-:Y:S05]  /*11940*/  @!P0 BRA `(.L_x_466) ;  /* 0xfffffffc00ec8947 */ /* 0x002fea000383ffff */
[----:B------:R-:W-:Y:S05]  /*11950*/  BRA `(.L_x_592) ;  /* 0xffffffac00d07947 */ /* 0x000fea000383ffff */
.L_x_470:
[----:B0-----:R0:W1:Y:S02]  /*11960*/  SYNCS.PHASECHK.TRANS64.TRYWAIT P0, [R3+URZ+0x28c60], R0 ;  /* 0x028c6000030075a7 */ /* 0x001064000800017f */
[----:B-1----:R-:W-:Y:S05]  /*11970*/  @!P0 NANOSLEEP.SYNCS 0x989680 ;  /* 0x009896800000895d */ /* 0x002fea0003900000 */
[----:B------:R-:W1:Y:S02]  /*11980*/  @!P0 SYNCS.PHASECHK.TRANS64 P0, [R3+URZ+0x28c60], R0 ;  /* 0x028c6000030085a7 */ /* 0x000e64000800007f */
[----:B-1----:R-:W-:Y:S05]  /*11990*/  @!P0 BRA `(.L_x_470) ;  /* 0xfffffffc00f08947 */ /* 0x002fea000383ffff */
[----:B------:R-:W-:Y:S05]  /*119a0*/  BRA `(.L_x_593) ;  /* 0xffffffb000007947 */ /* 0x000fea000383ffff */
.L_x_489:
[----:B-1----:R1:W2:Y:S02]  /*119b0*/  SYNCS.PHASECHK.TRANS64.TRYWAIT P0, [R3+URZ+0x28c40], R2 ;  /* 0x028c4002030075a7 */ /* 0x0022a4000800017f */
[----:B--2---:R-:W-:Y:S05]  /*119c0*/  @!P0 NANOSLEEP.SYNCS 0x989680 ;  /* 0x009896800000895d */ /* 0x004fea0003900000 */
[----:B------:R-:W2:Y:S02]  /*119d0*/  @!P0 SYNCS.PHASECHK.TRANS64 P0, [R3+URZ+0x28c40], R2 ;  /* 0x028c4002030085a7 */ /* 0x000ea4000800007f */
[----:B--2---:R-:W-:Y:S05]  /*119e0*/  @!P0 BRA `(.L_x_489) ;  /* 0xfffffffc00f08947 */ /* 0x004fea000383ffff */
[----:B------:R-:W-:Y:S05]  /*119f0*/  BRA `(.L_x_594) ;  /* 0xffffffbc00307947 */ /* 0x000fea000383ffff */
.L_x_494:
[----:B0-----:R0:W2:Y:S02]  /*11a00*/  SYNCS.PHASECHK.TRANS64.TRYWAIT P0, [R3+URZ+0x28c60], R2 ;  /* 0x028c6002030075a7 */ /* 0x0010a4000800017f */
[----:B--2---:R-:W-:Y:S05]  /*11a10*/  @!P0 NANOSLEEP.SYNCS 0x989680 ;  /* 0x009896800000895d */ /* 0x004fea0003900000 */
[----:B------:R-:W2:Y:S02]  /*11a20*/  @!P0 SYNCS.PHASECHK.TRANS64 P0, [R3+URZ+0x28c60], R2 ;  /* 0x028c6002030085a7 */ /* 0x000ea4000800007f */
[----:B--2---:R-:W-:Y:S05]  /*11a30*/  @!P0 BRA `(.L_x_494) ;  /* 0xfffffffc00f08947 */ /* 0x004fea000383ffff */
[----:B------:R-:W-:Y:S05]  /*11a40*/  BRA `(.L_x_595) ;  /* 0xffffffbc00b87947 */ /* 0x000fea000383ffff */
.L_x_509:
[----:B0-----:R0:W1:Y:S02]  /*11a50*/  SYNCS.PHASECHK.TRANS64.TRYWAIT P0, [R4+URZ+0x28c40], R2 ;  /* 0x028c4002040075a7 */ /* 0x001064000800017f */
[----:B-1----:R-:W-:Y:S05]  /*11a60*/  @!P0 NANOSLEEP.SYNCS 0x989680 ;  /* 0x009896800000895d */ /* 0x002fea0003900000 */
[----:B------:R-:W1:Y:S02]  /*11a70*/  @!P0 SYNCS.PHASECHK.TRANS64 P0, [R4+URZ+0x28c40], R2 ;  /* 0x028c4002040085a7 */ /* 0x000e64000800007f */
[----:B-1----:R-:W-:Y:S05]  /*11a80*/  @!P0 BRA `(.L_x_509) ;  /* 0xfffffffc00f08947 */ /* 0x002fea000383ffff */
[----:B------:R-:W-:Y:S05]  /*11a90*/  BRA `(.L_x_596) ;  /* 0xffffffc800c87947 */ /* 0x000fea000383ffff */
.L_x_514:
[----:B-1----:R1:W2:Y:S02]  /*11aa0*/  SYNCS.PHASECHK.TRANS64.TRYWAIT P0, [R4+URZ+0x28c60], R2 ;  /* 0x028c6002040075a7 */ /* 0x0022a4000800017f */
[----:B--2---:R-:W-:Y:S05]  /*11ab0*/  @!P0 NANOSLEEP.SYNCS 0x989680 ;  /* 0x009896800000895d */ /* 0x004fea0003900000 */
[----:B------:R-:W2:Y:S02]  /*11ac0*/  @!P0 SYNCS.PHASECHK.TRANS64 P0, [R4+URZ+0x28c60], R2 ;  /* 0x028c6002040085a7 */ /* 0x000ea4000800007f */
[----:B--2---:R-:W-:Y:S05]  /*11ad0*/  @!P0 BRA `(.L_x_514) ;  /* 0xfffffffc00f08947 */ /* 0x004fea000383ffff */
[----:B------:R-:W-:Y:S05]  /*11ae0*/  BRA `(.L_x_597) ;  /* 0xffffffcc004c7947 */ /* 0x000fea000383ffff */
.L_x_529:
[----:B-1----:R1:W2:Y:S02]  /*11af0*/  SYNCS.PHASECHK.TRANS64.TRYWAIT P0, [R4+URZ+0x28c40], R2 ;  /* 0x028c4002040075a7 */ /* 0x0022a4000800017f */
[----:B--2---:R-:W-:Y:S05]  /*11b00*/  @!P0 NANOSLEEP.SYNCS 0x989680 ;  /* 0x009896800000895d */ /* 0x004fea0003900000 */
[----:B------:R-:W2:Y:S02]  /*11b10*/  @!P0 SYNCS.PHASECHK.TRANS64 P0, [R4+URZ+0x28c40], R2 ;  /* 0x028c4002040085a7 */ /* 0x000ea4000800007f */
[----:B--2---:R-:W-:Y:S05]  /*11b20*/  @!P0 BRA `(.L_x_529) ;  /* 0xfffffffc00f08947 */ /* 0x004fea000383ffff */
[----:B------:R-:W-:Y:S05]  /*11b30*/  BRA `(.L_x_598) ;  /* 0xffffffd800387947 */ /* 0x000fea000383ffff */
.L_x_534:
[----:B0-----:R0:W2:Y:S02]  /*11b40*/  SYNCS.PHASECHK.TRANS64.TRYWAIT P0, [R4+URZ+0x28c60], R2 ;  /* 0x028c6002040075a7 */ /* 0x0010a4000800017f */
[----:B--2---:R-:W-:Y:S05]  /*11b50*/  @!P0 NANOSLEEP.SYNCS 0x989680 ;  /* 0x009896800000895d */ /* 0x004fea0003900000 */
[----:B------:R-:W2:Y:S02]  /*11b60*/  @!P0 SYNCS.PHASECHK.TRANS64 P0, [R4+URZ+0x28c60], R2 ;  /* 0x028c6002040085a7 */ /* 0x000ea4000800007f */
[----:B--2---:R-:W-:Y:S05]  /*11b70*/  @!P0 BRA `(.L_x_534) ;  /* 0xfffffffc00f08947 */ /* 0x004fea000383ffff */
[----:B------:R-:W-:Y:S05]  /*11b80*/  BRA `(.L_x_599) ;  /* 0xffffffd800c07947 */ /* 0x000fea000383ffff */
.L_x_550:
[----:B------:R-:W-:Y:S01]  /*11b90*/  BSSY B0, `(.L_x_600) ;  /* 0x0000008000007945 */ /* 0x000fe20003800000 */
[----:B------:R-:W-:Y:S02]  /*11ba0*/  IMAD.MOV.U32 R13, RZ, RZ, R16 ;  /* 0x000000ffff0d7224 */ /* 0x000fe400078e0010 */
[----:B0-----:R-:W-:Y:S02]  /*11bb0*/  IMAD.MOV.U32 R12, RZ, RZ, RZ ;  /* 0x000000ffff0c7224 */ /* 0x001fe400078e00ff */
[----:B------:R-:W-:Y:S02]  /*11bc0*/  IMAD.MOV.U32 R11, RZ, RZ, 0x1f ;  /* 0x0000001fff0b7424 */ /* 0x000fe400078e00ff */
[----:B------:R-:W-:-:S07]  /*11bd0*/  IMAD.MOV.U32 R15, RZ, RZ, -0x1 ;  /* 0xffffffffff0f7424 */ /* 0x000fce00078e00ff */
[----:B-1---5:R-:W-:Y:S05]  /*11be0*/  WARPSYNC.COLLECTIVE R15, `(.L_x_601) ;  /* 0x000000000f087348 */ /* 0x022fea0003c00000 */
[----:B------:R0:W2:Y:S02]  /*11bf0*/  SHFL.IDX P6, R14, R13, R12, R11 ;  /* 0x0000000c0d0e7389 */ /* 0x0000a400000c000b */
[----:B012--5:R-:W-:Y:S01]  /*11c00*/  ENDCOLLECTIVE ;  /* 0x000000000000791b */ /* 0x027fe20003800000 */
.L_x_601:
[----:B------:R-:W-:Y:S05]  /*11c10*/  BSYNC B0 ;  /* 0x0000000000007941 */ /* 0x000fea0003800000 */
.L_x_600:
[----:B------:R-:W-:Y:S02]  /*11c20*/  IMAD.MOV.U32 R13, RZ, RZ, R16 ;  /* 0x000000ffff0d7224 */ /* 0x000fe400078e0010 */
[----:B------:R-:W-:Y:S02]  /*11c30*/  IMAD.MOV.U32 R12, RZ, RZ, 0x1 ;  /* 0x00000001ff0c7424 */ /* 0x000fe400078e00ff */
[----:B------:R-:W-:Y:S02]  /*11c40*/  IMAD.MOV.U32 R11, RZ, RZ, 0x1f ;  /* 0x0000001fff0b7424 */ /* 0x000fe400078e00ff */
[----:B------:R-:W-:Y:S02]  /*11c50*/  IMAD.MOV.U32 R15, RZ, RZ, -0x1 ;  /* 0xffffffffff0f7424 */ /* 0x000fe400078e00ff */
[----:B------:R-:W-:Y:S02]  /*11c60*/  IMAD.IADD R5, R19, 0x1, R6 ;  /* 0x0000000113057824 */ /* 0x000fe400078e0206 */
[----:B------:R-:W-:-:S07]  /*11c70*/  IMAD.MOV.U32 R0, RZ, RZ, R14 ;  /* 0x000000ffff007224 */ /* 0x000fce00078e000e */
[----:B------:R-:W-:Y:S05]  /*11c80*/  WARPSYNC.COLLECTIVE R15, `(.L_x_602) ;  /* 0x000000000f087348 */ /* 0x000fea0003c00000 */
[----:B------:R0:W1:Y:S02]  /*11c90*/  SHFL.IDX P6, R14, R13, R12, R11 ;  /* 0x0000000c0d0e7389 */ /* 0x00006400000c000b */
[----:B01----:R-:W-:Y:S01]  /*11ca0*/  ENDCOLLECTIVE ;  /* 0x000000000000791b */ /* 0x003fe20003800000 */
.L_x_602:
[----:B------:R-:W-:Y:S02]  /*11cb0*/  ULDC UR4, c[0x0][0xc3c] ;  /* 0x00030f0000047ab9 */ /* 0x000fe40000000800 */
[----:B------:R-:W-:-:S13]  /*11cc0*/  ISETP.GE.OR P1, PT, R5, UR4, !P0 ;  /* 0x0000000405007c0c */ /* 0x000fda000c726670 */
[----:B------:R-:W0:Y:S01]  /*11cd0*/  @!P1 LDC.64 R2, c[0x0][0xc80] ;  /* 0x00032000ff029b82 */ /* 0x000e220000000a00 */
[----:B------:R-:W-:Y:S02]  /*11ce0*/  IMAD.MOV.U32 R11, RZ, RZ, RZ ;  /* 0x000000ffff0b7224 */ /* 0x000fe400078e00ff */
[----:B------:R-:W-:Y:S02]  /*11cf0*/  IMAD.MOV.U32 R4, RZ, RZ, R14 ;  /* 0x000000ffff047224 */ /* 0x000fe400078e000e */
[----:B0-----:R-:W-:-:S06]  /*11d00*/  @!P1 IMAD.WIDE R2, R5, 0x4, R2 ;  /* 0x0000000405029825 */ /* 0x001fcc00078e0202 */
[----:B------:R0:W2:Y:S01]  /*11d10*/  @!P1 LDG.E R3, desc[UR40][R2.64] ;  /* 0x0000002802039981 */ /* 0x0000a2000c1e1900 */
[C---:B------:R-:W-:Y:S02]  /*11d20*/  ISETP.GE.U32.AND P2, PT, R6.reuse, 0x2, PT ;  /* 0x000000020600780c */ /* 0x040fe40003f46070 */
[C---:B------:R-:W-:Y:S02]  /*11d30*/  ISETP.GE.U32.AND P3, PT, R6.reuse, 0x4, PT ;  /* 0x000000040600780c */ /* 0x040fe40003f66070 */
[C---:B------:R-:W-:Y:S02]  /*11d40*/  ISETP.GE.U32.AND P4, PT, R6.reuse, 0x8, PT ;  /* 0x000000080600780c */ /* 0x040fe40003f86070 */
[C---:B------:R-:W-:Y:S01]  /*11d50*/  ISETP.GE.U32.AND P5, PT, R6.reuse, 0x10, PT ;  /* 0x000000100600780c */ /* 0x040fe20003fa6070 */
[----:B0-----:R-:W-:Y:S02]  /*11d60*/  IMAD.MOV.U32 R2, RZ, RZ, RZ ;  /* 0x000000ffff027224 */ /* 0x001fe400078e00ff */
[----:B--2---:R-:W-:Y:S01]  /*11d70*/  @!P1 IMAD.MOV.U32 R2, RZ, RZ, R3 ;  /* 0x000000ffff029224 */ /* 0x004fe200078e0003 */
[----:B------:R-:W-:-:S03]  /*11d80*/  ISETP.NE.AND P1, PT, R6, RZ, PT ;  /* 0x000000ff0600720c */ /* 0x000fc60003f25270 */
[----:B------:R-:W-:-:S10]  /*11d90*/  IMAD.MOV.U32 R13, RZ, RZ, R2 ;  /* 0x000000ffff0d7224 */ /* 0x000fd400078e0002 */
[----:B------:R-:W-:Y:S05]  /*11da0*/  WARPSYNC.COLLECTIVE R15, `(.L_x_603) ;  /* 0x000000000f087348 */ /* 0x000fea0003c00000 */
[----:B------:R0:W1:Y:S02]  /*11db0*/  SHFL.UP P6, R14, R13, R12, R11 ;  /* 0x0400000c0d0e7389 */ /* 0x00006400000c000b */
[----:B01----:R-:W-:Y:S01]  /*11dc0*/  ENDCOLLECTIVE ;  /* 0x000000000000791b */ /* 0x003fe20003800000 */
.L_x_603:
[----:B------:R-:W-:Y:S01]  /*11dd0*/  IMAD.MOV.U32 R12, RZ, RZ, 0x2 ;  /* 0x00000002ff0c7424 */ /* 0x000fe200078e00ff */
[----:B------:R-:W-:-:S05]  /*11de0*/  SEL R5, R14, RZ, P1 ;  /* 0x000000ff0e057207 */ /* 0x000fca0000800000 */
[----:B------:R-:W-:-:S04]  /*11df0*/  IMAD.IADD R3, R2, 0x1, R5 ;  /* 0x0000000102037824 */ /* 0x000fc800078e0205 */
[----:B------:R-:W-:-:S07]  /*11e00*/  IMAD.MOV.U32 R13, RZ, RZ, R3 ;  /* 0x000000ffff0d7224 */ /* 0x000fce00078e0003 */
[----:B------:R-:W-:Y:S05]  /*11e10*/  WARPSYNC.COLLECTIVE R15, `(.L_x_604) ;  /* 0x000000000f087348 */ /* 0x000fea0003c00000 */
[----:B------:R0:W1:Y:S02]  /*11e20*/  SHFL.UP P6, R14, R13, R12, R11 ;  /* 0x0400000c0d0e7389 */ /* 0x00006400000c000b */
[----:B01----:R-:W-:Y:S01]  /*11e30*/  ENDCOLLECTIVE ;  /* 0x000000000000791b */ /* 0x003fe20003800000 */
.L_x_604:
[----:B------:R-:W-:Y:S01]  /*11e40*/  IMAD.MOV.U32 R12, RZ, RZ, 0x4 ;  /* 0x00000004ff0c7424 */ /* 0x000fe200078e00ff */
[----:B------:R-:W-:-:S05]  /*11e50*/  SEL R14, R14, RZ, P2 ;  /* 0x000000ff0e0e7207 */ /* 0x000fca0001000000 */
[----:B------:R-:W-:-:S04]  /*11e60*/  IMAD.IADD R3, R3, 0x1, R14 ;  /* 0x0000000103037824 */ /* 0x000fc800078e020e */
[----:B------:R-:W-:-:S07]  /*11e70*/  IMAD.MOV.U32 R13, RZ, RZ, R3 ;  /* 0x000000ffff0d7224 */ /* 0x000fce00078e0003 */
[----:B------:R-:W-:Y:S05]  /*11e80*/  WARPSYNC.COLLECTIVE R15, `(.L_x_605) ;  /* 0x000000000f087348 */ /* 0x000fea0003c00000 */
[----:B------:R0:W1:Y:S02]  /*11e90*/  SHFL.UP P6, R14, R13, R12, R11 ;  /* 0x0400000c0d0e7389 */ /* 0x00006400000c000b */
[----:B01----:R-:W-:Y:S01]  /*11ea0*/  ENDCOLLECTIVE ;  /* 0x000000000000791b */ /* 0x003fe20003800000 */
.L_x_605:
[----:B------:R-:W-:Y:S01]  /*11eb0*/  IMAD.MOV.U32 R12, RZ, RZ, 0x8 ;  /* 0x00000008ff0c7424 */ /* 0x000fe200078e00ff */
[----:B------:R-:W-:-:S05]  /*11ec0*/  SEL R14, R14, RZ, P3 ;  /* 0x000000ff0e0e7207 */ /* 0x000fca0001800000 */
[----:B------:R-:W-:-:S04]  /*11ed0*/  IMAD.IADD R3, R3, 0x1, R14 ;  /* 0x0000000103037824 */ /* 0x000fc800078e020e */
[----:B------:R-:W-:-:S07]  /*11ee0*/  IMAD.MOV.U32 R13, RZ, RZ, R3 ;  /* 0x000000ffff0d7224 */ /* 0x000fce00078e0003 */
[----:B------:R-:W-:Y:S05]  /*11ef0*/  WARPSYNC.COLLECTIVE R15, `(.L_x_606) ;  /* 0x000000000f087348 */ /* 0x000fea0003c00000 */
[----:B------:R0:W1:Y:S02]  /*11f00*/  SHFL.UP P6, R14, R13, R12, R11 ;  /* 0x0400000c0d0e7389 */ /* 0x00006400000c000b */
[----:B01----:R-:W-:Y:S01]  /*11f10*/  ENDCOLLECTIVE ;  /* 0x000000000000791b */ /* 0x003fe20003800000 */
.L_x_606:
[----:B------:R-:W-:Y:S01]  /*11f20*/  IMAD.MOV.U32 R12, RZ, RZ, 0x10 ;  /* 0x00000010ff0c7424 */ /* 0x000fe200078e00ff */
[----:B------:R-:W-:-:S05]  /*11f30*/  SEL R14, R14, RZ, P4 ;  /* 0x000000ff0e0e7207 */ /* 0x000fca0002000000 */
[----:B------:R-:W-:-:S04]  /*11f40*/  IMAD.IADD R3, R3, 0x1, R14 ;  /* 0x0000000103037824 */ /* 0x000fc800078e020e */
[----:B------:R-:W-:-:S07]  /*11f50*/  IMAD.MOV.U32 R13, RZ, RZ, R3 ;  /* 0x000000ffff0d7224 */ /* 0x000fce00078e0003 */
[----:B------:R-:W-:Y:S05]  /*11f60*/  WARPSYNC.COLLECTIVE R15, `(.L_x_607) ;  /* 0x000000000f087348 */ /* 0x000fea0003c00000 */
[----:B------:R0:W1:Y:S02]  /*11f70*/  SHFL.UP P6, R14, R13, R12, R11 ;  /* 0x0400000c0d0e7389 */ /* 0x00006400000c000b */
[----:B01----:R-:W-:Y:S01]  /*11f80*/  ENDCOLLECTIVE ;  /* 0x000000000000791b */ /* 0x003fe20003800000 */
.L_x_607:
[----:B------:R-:W-:Y:S02]  /*11f90*/  IMAD.MOV.U32 R12, RZ, RZ, 0x1f ;  /* 0x0000001fff0c7424 */ /* 0x000fe400078e00ff */
[----:B------:R-:W-:Y:S01]  /*11fa0*/  IMAD.MOV.U32 R11, RZ, RZ, 0x1f ;  /* 0x0000001fff0b7424 */ /* 0x000fe200078e00ff */
[----:B------:R-:W-:-:S05]  /*11fb0*/  SEL R14, R14, RZ, P5 ;  /* 0x000000ff0e0e7207 */ /* 0x000fca0002800000 */
[----:B------:R-:W-:-:S04]  /*11fc0*/  IMAD.IADD R3, R3, 0x1, R14 ;  /* 0x0000000103037824 */ /* 0x000fc800078e020e */
[----:B------:R-:W-:-:S07]  /*11fd0*/  IMAD.MOV.U32 R13, RZ, RZ, R3 ;  /* 0x000000ffff0d7224 */ /* 0x000fce00078e0003 */
[----:B------:R-:W-:Y:S05]  /*11fe0*/  WARPSYNC.COLLECTIVE R15, `(.L_x_608) ;  /* 0x000000000f087348 */ /* 0x000fea0003c00000 */
[----:B------:R0:W1:Y:S02]  /*11ff0*/  SHFL.IDX P6, R14, R13, R12, R11 ;  /* 0x0000000c0d0e7389 */ /* 0x00006400000c000b */
[----:B01----:R-:W-:Y:S01]  /*12000*/  ENDCOLLECTIVE ;  /* 0x000000000000791b */ /* 0x003fe20003800000 */
.L_x_608:
[----:B------:R-:W-:Y:S05]  /*12010*/  BRA `(.L_x_609) ;  /* 0xffffffe400307947 */ /* 0x000fea000383ffff */
.L_x_555:
[----:B------:R-:W-:Y:S01]  /*12020*/  BSSY B0, `(.L_x_610) ;  /* 0x0000008000007945 */ /* 0x000fe20003800000 */
[----:B-----5:R-:W-:Y:S02]  /*12030*/  IMAD.MOV.U32 R13, RZ, RZ, R2 ;  /* 0x000000ffff0d7224 */ /* 0x020fe400078e0002 */
[----:B0-----:R-:W-:Y:S02]  /*12040*/  IMAD.MOV.U32 R12, RZ, RZ, 0x1 ;  /* 0x00000001ff0c7424 */ /* 0x001fe400078e00ff */
[----:B------:R-:W-:Y:S02]  /*12050*/  IMAD.MOV.U32 R11, RZ, RZ, RZ ;  /* 0x000000ffff0b7224 */ /* 0x000fe400078e00ff */
[----:B------:R-:W-:-:S07]  /*12060*/  IMAD.MOV.U32 R15, RZ, RZ, -0x1 ;  /* 0xffffffffff0f7424 */ /* 0x000fce00078e00ff */
[----:B-12---:R-:W-:Y:S05]  /*12070*/  WARPSYNC.COLLECTIVE R15, `(.L_x_611) ;  /* 0x000000000f087348 */ /* 0x006fea0003c00000 */
[----:B------:R0:W3:Y:S02]  /*12080*/  SHFL.UP P6, R14, R13, R12, R11 ;  /* 0x0400000c0d0e7389 */ /* 0x0000e400000c000b */
[----:B0123--:R-:W-:Y:S01]  /*12090*/  ENDCOLLECTIVE ;  /* 0x000000000000791b */ /* 0x00ffe20003800000 */
.L_x_611:
[----:B------:R-:W-:Y:S05]  /*120a0*/  BSYNC B0 ;  /* 0x0000000000007941 */ /* 0x000fea0003800000 */
.L_x_610:
[----:B------:R-:W-:Y:S01]  /*120b0*/  SEL R3, R14, RZ, P1 ;  /* 0x000000ff0e037207 */ /* 0x000fe20000800000 */
[----:B------:R-:W-:Y:S02]  /*120c0*/  IMAD.MOV.U32 R12, RZ, RZ, 0x2 ;  /* 0x00000002ff0c7424 */ /* 0x000fe400078e00ff */
[----:B------:R-:W-:Y:S02]  /*120d0*/  IMAD.MOV.U32 R11, RZ, RZ, RZ ;  /* 0x000000ffff0b7224 */ /* 0x000fe400078e00ff */
[----:B------:R-:W-:Y:S02]  /*120e0*/  IMAD.IADD R3, R2, 0x1, R3 ;  /* 0x0000000102037824 */ /* 0x000fe400078e0203 */
[----:B------:R-:W-:Y:S02]  /*120f0*/  IMAD.MOV.U32 R15, RZ, RZ, -0x1 ;  /* 0xffffffffff0f7424 */ /* 0x000fe400078e00ff */
[----:B------:R-:W-:-:S07]  /*12100*/  IMAD.MOV.U32 R13, RZ, RZ, R3 ;  /* 0x000000ffff0d7224 */ /* 0x000fce00078e0003 */
[----:B------:R-:W-:Y:S05]  /*12110*/  WARPSYNC.COLLECTIVE R15, `(.L_x_612) ;  /* 0x000000000f087348 */ /* 0x000fea0003c00000 */
[----:B------:R0:W1:Y:S02]  /*12120*/  SHFL.UP P6, R14, R13, R12, R11 ;  /* 0x0400000c0d0e7389 */ /* 0x00006400000c000b */
[----:B01----:R-:W-:Y:S01]  /*12130*/  ENDCOLLECTIVE ;  /* 0x000000000000791b */ /* 0x003fe20003800000 */
.L_x_612:
[----:B------:R-:W-:Y:S01]  /*12140*/  IMAD.MOV.U32 R12, RZ, RZ, 0x4 ;  /* 0x00000004ff0c7424 */ /* 0x000fe200078e00ff */
[----:B------:R-:W-:-:S05]  /*12150*/  SEL R14, R14, RZ, P2 ;  /* 0x000000ff0e0e7207 */ /* 0x000fca0001000000 */
[----:B------:R-:W-:-:S04]  /*12160*/  IMAD.IADD R3, R3, 0x1, R14 ;  /* 0x0000000103037824 */ /* 0x000fc800078e020e */
[----:B------:R-:W-:-:S07]  /*12170*/  IMAD.MOV.U32 R13, RZ, RZ, R3 ;  /* 0x000000ffff0d7224 */ /* 0x000fce00078e0003 */
[----:B------:R-:W-:Y:S05]  /*12180*/  WARPSYNC.COLLECTIVE R15, `(.L_x_613) ;  /* 0x000000000f087348 */ /* 0x000fea0003c00000 */
[----:B------:R0:W1:Y:S02]  /*12190*/  SHFL.UP P6, R14, R13, R12, R11 ;  /* 0x0400000c0d0e7389 */ /* 0x00006400000c000b */
[----:B01----:R-:W-:Y:S01]  /*121a0*/  ENDCOLLECTIVE ;  /* 0x000000000000791b */ /* 0x003fe20003800000 */
.L_x_613:
[----:B------:R-:W-:Y:S01]  /*121b0*/  IMAD.MOV.U32 R12, RZ, RZ, 0x8 ;  /* 0x00000008ff0c7424 */ /* 0x000fe200078e00ff */
[----:B------:R-:W-:-:S05]  /*121c0*/  SEL R14, R14, RZ, P3 ;  /* 0x000000ff0e0e7207 */ /* 0x000fca0001800000 */
[----:B------:R-:W-:-:S04]  /*121d0*/  IMAD.IADD R3, R3, 0x1, R14 ;  /* 0x0000000103037824 */ /* 0x000fc800078e020e */
[----:B------:R-:W-:-:S07]  /*121e0*/  IMAD.MOV.U32 R13, RZ, RZ, R3 ;  /* 0x000000ffff0d7224 */ /* 0x000fce00078e0003 */
[----:B------:R-:W-:Y:S05]  /*121f0*/  WARPSYNC.COLLECTIVE R15, `(.L_x_614) ;  /* 0x000000000f087348 */ /* 0x000fea0003c00000 */
[----:B------:R0:W1:Y:S02]  /*12200*/  SHFL.UP P6, R14, R13, R12, R11 ;  /* 0x0400000c0d0e7389 */ /* 0x00006400000c000b */
[----:B01----:R-:W-:Y:S01]  /*12210*/  ENDCOLLECTIVE ;  /* 0x000000000000791b */ /* 0x003fe20003800000 */
.L_x_614:
[----:B------:R-:W-:Y:S01]  /*12220*/  IMAD.MOV.U32 R12, RZ, RZ, 0x10 ;  /* 0x00000010ff0c7424 */ /* 0x000fe200078e00ff */
[----:B------:R-:W-:-:S05]  /*12230*/  SEL R14, R14, RZ, P4 ;  /* 0x000000ff0e0e7207 */ /* 0x000fca0002000000 */
[----:B------:R-:W-:-:S04]  /*12240*/  IMAD.IADD R3, R3, 0x1, R14 ;  /* 0x0000000103037824 */ /* 0x000fc800078e020e */
[----:B------:R-:W-:-:S07]  /*12250*/  IMAD.MOV.U32 R13, RZ, RZ, R3 ;  /* 0x000000ffff0d7224 */ /* 0x000fce00078e0003 */
[----:B------:R-:W-:Y:S05]  /*12260*/  WARPSYNC.COLLECTIVE R15, `(.L_x_615) ;  /* 0x000000000f087348 */ /* 0x000fea0003c00000 */
[----:B------:R0:W1:Y:S02]  /*12270*/  SHFL.UP P6, R14, R13, R12, R11 ;  /* 0x0400000c0d0e7389 */ /* 0x00006400000c000b */
[----:B01----:R-:W-:Y:S01]  /*12280*/  ENDCOLLECTIVE ;  /* 0x000000000000791b */ /* 0x003fe20003800000 */
.L_x_615:
        /* <DEDUP_REMOVED lines=8> */
.L_x_616:
[----:B------:R-:W-:Y:S05]  /*12310*/  BRA `(.L_x_617) ;  /* 0xffffffe4000c7947 */ /* 0x000fea000383ffff */
.L_x_557:
[----:B------:R-:W-:Y:S01]  /*12320*/  BSSY B0, `(.L_x_618) ;  /* 0x0000006000007945 */ /* 0x000fe20003800000 */
[----:B------:R-:W-:Y:S01]  /*12330*/  PLOP3.LUT P6, PT, P6, PT, PT, 0x8, 0x0 ;  /* 0x000000000000781c */ /* 0x000fe200037ce170 */
[----:B------:R-:W-:-:S12]  /*12340*/  IMAD.MOV.U32 R15, RZ, RZ, -0x1 ;  /* 0xffffffffff0f7424 */ /* 0x000fd800078e00ff */
[----:B01---5:R-:W-:Y:S05]  /*12350*/  WARPSYNC.COLLECTIVE R15, `(.L_x_619) ;  /* 0x000000000f087348 */ /* 0x023fea0003c00000 */
[----:B------:R-:W-:Y:S01]  /*12360*/  VOTE.ANY R14, PT, P6 ;  /* 0x00000000000e7806 */ /* 0x000fe200030e0100 */
[----:B01---5:R-:W-:Y:S06]  /*12370*/  ENDCOLLECTIVE ;  /* 0x000000000000791b */ /* 0x023fec0003800000 */
.L_x_619:
[----:B------:R-:W-:Y:S05]  /*12380*/  BSYNC B0 ;  /* 0x0000000000007941 */ /* 0x000fea0003800000 */
.L_x_618:
[----:B------:R-:W-:Y:S02]  /*12390*/  IMAD.MOV.U32 R5, RZ, RZ, R14 ;  /* 0x000000ffff057224 */ /* 0x000fe400078e000e */
[----:B------:R-:W-:Y:S02]  /*123a0*/  IMAD.MOV.U32 R13, RZ, RZ, R2 ;  /* 0x000000ffff0d7224 */ /* 0x000fe400078e0002 */
[----:B------:R-:W0:Y:S01]  /*123b0*/  POPC R4, R5 ;  /* 0x0000000500047309 */ /* 0x000e220000000000 */
[----:B------:R-:W-:Y:S02]  /*123c0*/  IMAD.MOV.U32 R11, RZ, RZ, 0x1f ;  /* 0x0000001fff0b7424 */ /* 0x000fe400078e00ff */
[----:B------:R-:W-:Y:S02]  /*123d0*/  IMAD.MOV.U32 R15, RZ, RZ, -0x1 ;  /* 0xffffffffff0f7424 */ /* 0x000fe400078e00ff */
[----:B0-----:R-:W-:-:S07]  /*123e0*/  IMAD.MOV.U32 R12, RZ, RZ, R4 ;  /* 0x000000ffff0c7224 */ /* 0x001fce00078e0004 */
[----:B------:R-:W-:Y:S05]  /*123f0*/  WARPSYNC.COLLECTIVE R15, `(.L_x_620) ;  /* 0x000000000f087348 */ /* 0x000fea0003c00000 */
[----:B------:R0:W1:Y:S02]  /*12400*/  SHFL.IDX P6, R14, R13, R12, R11 ;  /* 0x0000000c0d0e7389 */ /* 0x00006400000c000b */
[----:B01----:R-:W-:Y:S01]  /*12410*/  ENDCOLLECTIVE ;  /* 0x000000000000791b */ /* 0x003fe20003800000 */
.L_x_620:
[----:B------:R-:W-:Y:S01]  /*12420*/  IMAD.MOV.U32 R17, RZ, RZ, R14 ;  /* 0x000000ffff117224 */ /* 0x000fe200078e000e */
[----:B------:R-:W-:Y:S06]  /*12430*/  BRA `(.L_x_621) ;  /* 0xffffffe000fc7947 */ /* 0x000fec000383ffff */
.L_x_559:
[----:B------:R-:W-:Y:S01]  /*12440*/  BSSY B0, `(.L_x_622) ;  /* 0x0000007000007945 */ /* 0x000fe20003800000 */
[----:B------:R-:W-:Y:S02]  /*12450*/  IMAD.MOV.U32 R13, RZ, RZ, R3 ;  /* 0x000000ffff0d7224 */ /* 0x000fe400078e0003 */
[----:B------:R-:W-:Y:S02]  /*12460*/  IMAD.MOV.U32 R11, RZ, RZ, 0x1f ;  /* 0x0000001fff0b7424 */ /* 0x000fe400078e00ff */
[----:B------:R-:W-:-:S07]  /*12470*/  IMAD.MOV.U32 R15, RZ, RZ, -0x1 ;  /* 0xffffffffff0f7424 */ /* 0x000fce00078e00ff */
[----:B-123-5:R-:W-:Y:S05]  /*12480*/  WARPSYNC.COLLECTIVE R15, `(.L_x_623) ;  /* 0x000000000f087348 */ /* 0x02efea0003c00000 */
[----:B------:R0:W4:Y:S02]  /*12490*/  SHFL.IDX P6, R14, R13, R12, R11 ;  /* 0x0000000c0d0e7389 */ /* 0x00012400000c000b */
[----:B012345:R-:W-:Y:S01]  /*124a0*/  ENDCOLLECTIVE ;  /* 0x000000000000791b */ /* 0x03ffe20003800000 */
.L_x_623:
[----:B------:R-:W-:Y:S05]  /*124b0*/  BSYNC B0 ;  /* 0x0000000000007941 */ /* 0x000fea0003800000 */
.L_x_622:
[----:B------:R-:W-:Y:S05]  /*124c0*/  BRA `(.L_x_558) ;  /* 0xffffffe000f47947 */ /* 0x000fea000383ffff */
.L_x_563:
[----:B-1----:R1:W2:Y:S02]  /*124d0*/  SYNCS.PHASECHK.TRANS64.TRYWAIT P0, [R0+URZ+0x28c20], R3 ;  /* 0x028c2003000075a7 */ /* 0x0022a4000800017f */
[----:B--2---:R-:W-:Y:S05]  /*124e0*/  @!P0 NANOSLEEP.SYNCS 0x989680 ;  /* 0x009896800000895d */ /* 0x004fea0003900000 */
[----:B------:R-:W2:Y:S02]  /*124f0*/  @!P0 SYNCS.PHASECHK.TRANS64 P0, [R0+URZ+0x28c20], R3 ;  /* 0x028c2003000085a7 */ /* 0x000ea4000800007f */
[----:B--2---:R-:W-:Y:S05]  /*12500*/  @!P0 BRA `(.L_x_563) ;  /* 0xfffffffc00f08947 */ /* 0x004fea000383ffff */
[----:B------:R-:W-:Y:S05]  /*12510*/  BRA `(.L_x_624) ;  /* 0xffffffe400e87947 */ /* 0x000fea000383ffff */
.L_x_564:
[----:B------:R-:W2:Y:S01]  /*12520*/  S2R R2, SR_TID.X ;  /* 0x0000000000027919 */ /* 0x000ea20000002100 */
[----:B------:R-:W-:Y:S01]  /*12530*/  BSSY B0, `(.L_x_625) ;  /* 0x000000a000007945 */ /* 0x000fe20003800000 */
[----:B0-----:R-:W-:Y:S02]  /*12540*/  IMAD.MOV.U32 R12, RZ, RZ, RZ ;  /* 0x000000ffff0c7224 */ /* 0x001fe400078e00ff */
[----:B------:R-:W-:Y:S02]  /*12550*/  IMAD.MOV.U32 R11, RZ, RZ, 0x1f ;  /* 0x0000001fff0b7424 */ /* 0x000fe400078e00ff */
[----:B------:R-:W-:Y:S01]  /*12560*/  IMAD.MOV.U32 R15, RZ, RZ, -0x1 ;  /* 0xffffffffff0f7424 */ /* 0x000fe200078e00ff */
[----:B--2---:R-:W-:-:S04]  /*12570*/  SHF.R.U32.HI R2, RZ, 0x5, R2 ;  /* 0x00000005ff027819 */ /* 0x004fc80000011602 */
[----:B------:R-:W-:-:S05]  /*12580*/  LOP3.LUT R2, R2, 0x3, RZ, 0xc0, !PT ;  /* 0x0000000302027812 */ /* 0x000fca00078ec0ff */
[----:B------:R-:W-:-:S07]  /*12590*/  IMAD.MOV.U32 R13, RZ, RZ, R2 ;  /* 0x000000ffff0d7224 */ /* 0x000fce00078e0002 */
[----:B-1---5:R-:W-:Y:S05]  /*125a0*/  WARPSYNC.COLLECTIVE R15, `(.L_x_626) ;  /* 0x000000000f087348 */ /* 0x022fea0003c00000 */
[----:B------:R0:W2:Y:S02]  /*125b0*/  SHFL.IDX P6, R14, R13, R12, R11 ;  /* 0x0000000c0d0e7389 */ /* 0x0000a400000c000b */
[----:B012--5:R-:W-:Y:S01]  /*125c0*/  ENDCOLLECTIVE ;  /* 0x000000000000791b */ /* 0x027fe20003800000 */
.L_x_626:
[----:B------:R-:W-:Y:S05]  /*125d0*/  BSYNC B0 ;  /* 0x0000000000007941 */ /* 0x000fea0003800000 */
.L_x_625:
[----:B------:R-:W-:Y:S05]  /*125e0*/  BRA `(.L_x_627) ;  /* 0xffffffe400d07947 */ /* 0x000fea000383ffff */
.L_x_567:
[----:B------:R-:W-:Y:S01]  /*125f0*/  BSSY B1, `(.L_x_628) ;  /* 0x0000006000017945 */ /* 0x000fe20003800000 */
[----:B------:R-:W-:-:S07]  /*12600*/  IMAD.MOV.U32 R15, RZ, RZ, -0x1 ;  /* 0xffffffffff0f7424 */ /* 0x000fce00078e00ff */
[----:B012--5:R-:W-:Y:S05]  /*12610*/  WARPSYNC.COLLECTIVE R15, `(.L_x_629) ;  /* 0x000000000f0c7348 */ /* 0x027fea0003c00000 */
[----:B------:R-:W-:Y:S02]  /*12620*/  ELECT P6, UR62, PT ;  /* 0x00000000003e782f */ /* 0x000fe400038c0000 */
[----:B------:R-:W-:Y:S01]  /*12630*/  MOV R14, UR62 ;  /* 0x0000003e000e7c02 */ /* 0x000fe20008000f00 */
[----:B012--5:R-:W-:Y:S10]  /*12640*/  ENDCOLLECTIVE ;  /* 0x000000000000791b */ /* 0x027ff40003800000 */
.L_x_629:
[----:B------:R-:W-:Y:S05]  /*12650*/  BSYNC B1 ;  /* 0x0000000000017941 */ /* 0x000fea0003800000 */
.L_x_628:
[----:B------:R-:W-:Y:S05]  /*12660*/  BRA `(.L_x_630) ;  /* 0xffffffe400c87947 */ /* 0x000fea000383ffff */
.L_x_569:
[----:B0-----:R0:W1:Y:S02]  /*12670*/  SYNCS.PHASECHK.TRANS64.TRYWAIT P0, [R6+URZ], R5 ;  /* 0x00000005060075a7 */ /* 0x001064000800017f */
[----:B-1----:R-:W-:Y:S05]  /*12680*/  @!P0 NANOSLEEP.SYNCS 0x989680 ;  /* 0x009896800000895d */ /* 0x002fea0003900000 */
[----:B------:R-:W1:Y:S02]  /*12690*/  @!P0 SYNCS.PHASECHK.TRANS64 P0, [R6+URZ], R5 ;  /* 0x00000005060085a7 */ /* 0x000e64000800007f */
[----:B-1----:R-:W-:Y:S05]  /*126a0*/  @!P0 BRA `(.L_x_569) ;  /* 0xfffffffc00f08947 */ /* 0x002fea000383ffff */
[----:B------:R-:W-:Y:S05]  /*126b0*/  BRA `(.L_x_631) ;  /* 0xffffffe800047947 */ /* 0x000fea000383ffff */
.L_x_570:
[----:B-1----:R1:W2:Y:S02]  /*126c0*/  SYNCS.PHASECHK.TRANS64.TRYWAIT P0, [R7+URZ], R2 ;  /* 0x00000002070075a7 */ /* 0x0022a4000800017f */
[----:B--2---:R-:W-:Y:S05]  /*126d0*/  @!P0 NANOSLEEP.SYNCS 0x989680 ;  /* 0x009896800000895d */ /* 0x004fea0003900000 */
[----:B------:R-:W2:Y:S02]  /*126e0*/  @!P0 SYNCS.PHASECHK.TRANS64 P0, [R7+URZ], R2 ;  /* 0x00000002070085a7 */ /* 0x000ea4000800007f */
[----:B--2---:R-:W-:Y:S05]  /*126f0*/  @!P0 BRA `(.L_x_570) ;  /* 0xfffffffc00f08947 */ /* 0x004fea000383ffff */
[----:B------:R-:W-:Y:S05]  /*12700*/  BRA `(.L_x_632) ;  /* 0xffffffe400f87947 */ /* 0x000fea000383ffff */
.L_x_572:
[----:B--2---:R2:W3:Y:S02]  /*12710*/  SYNCS.PHASECHK.TRANS64.TRYWAIT P0, [R4+URZ], R5 ;  /* 0x00000005040075a7 */ /* 0x0044e4000800017f */
[----:B---3--:R-:W-:Y:S05]  /*12720*/  @!P0 NANOSLEEP.SYNCS 0x989680 ;  /* 0x009896800000895d */ /* 0x008fea0003900000 */
[----:B------:R-:W3:Y:S02]  /*12730*/  @!P0 SYNCS.PHASECHK.TRANS64 P0, [R4+URZ], R5 ;  /* 0x00000005040085a7 */ /* 0x000ee4000800007f */
[----:B---3--:R-:W-:Y:S05]  /*12740*/  @!P0 BRA `(.L_x_572) ;  /* 0xfffffffc00f08947 */ /* 0x008fea000383ffff */
[----:B------:R-:W-:Y:S05]  /*12750*/  BRA `(.L_x_633) ;  /* 0xffffffe800007947 */ /* 0x000fea000383ffff */
.L_x_634:
        /* <DEDUP_REMOVED lines=10> */
.L_x_6021:


//--------------------- .text._ZN7cutlass13device_kernelIN5flash11enable_sm90INS1_16FlashAttnFwdSm90INS1_25CollectiveMainloopFwdSm90ILi2EN4cute5tupleIJNS5_1CILi1EEES8_S8_EEENS6_IJNS7_ILi64EEESA_SA_EEELi512ENS_6half_tEfNS_4arch4Sm90ELb0ELb0ELb1ELb1ELb0ELb1ELb0ELb0ELb0ELb1ELb0ELb0EEENS1_21CollectiveEpilogueFwdINS6_IJSA_NS7_ILi512EEESA_EEES9_SC_SE_Li256ELb1ELb1ELb0ELb0EEENS1_36VarlenDynamicPersistentTileSchedulerILi64ELi64ELi256ELi128ELb0ELb1ELb1ELb0ELb1ELb1EEEEEEEEEvNT_6ParamsE --------------------------
	.section	.text._ZN7cutlass13device_kernelIN5flash11enable_sm90INS1_16FlashAttnFwdSm90INS1_25CollectiveMainloopFwdSm90ILi2EN4cute5tupleIJNS5_1CILi1EEES8_S8_EEENS6_IJNS7_ILi64EEESA_SA_EEELi512ENS_6half_tEfNS_4arch4Sm90ELb0ELb0ELb1ELb1ELb0ELb1ELb0ELb0ELb0ELb1ELb0ELb0EEENS1_21CollectiveEpilogueFwdINS6_IJSA_NS7_ILi512EEESA_EEES9_SC_SE_Li256ELb1ELb1ELb0ELb0EEENS1_36VarlenDynamicPersistentTileSchedulerILi64ELi64ELi256ELi128ELb0ELb1ELb1ELb0ELb1ELb1EEEEEEEEEvNT_6ParamsE,"ax",@progbits
	.align	128
.text._ZN7cutlass13device_kernelIN5flash11enable_sm90INS1_16FlashAttnFwdSm90INS1_25CollectiveMainloopFwdSm90ILi2EN4cute5tupleIJNS5_1CILi1EEES8_S8_EEENS6_IJNS7_ILi64EEESA_SA_EEELi512ENS_6half_tEfNS_4arch4Sm90ELb0ELb0ELb1ELb1ELb0ELb1ELb0ELb0ELb0ELb1ELb0ELb0EEENS1_21CollectiveEpilogueFwdINS6_IJSA_NS7_ILi512EEESA_EEES9_SC_SE_Li256ELb1ELb1ELb0ELb0EEENS1_36VarlenDynamicPersistentTileSchedulerILi64ELi64ELi256ELi128ELb0ELb1ELb1ELb0ELb1ELb1EEEEEEEEEvNT_6ParamsE:
        .type           _ZN7cutlass13device_kernelIN5flash11enable_sm90INS1_16FlashAttnFwdSm90INS1_25CollectiveMainloopFwdSm90ILi2EN4cute5tupleIJNS5_1CILi1EEES8_S8_EEENS6_IJNS7_ILi64EEESA_SA_EEELi512ENS_6half_tEfNS_4arch4Sm90ELb0ELb0ELb1ELb1ELb0ELb1ELb0ELb0ELb0ELb1ELb0ELb0EEENS1_21CollectiveEpilogueFwdINS6_IJSA_NS7_ILi512EEESA_EEES9_SC_SE_Li256ELb1ELb1ELb0ELb0EEENS1_36VarlenDynamicPersistentTileSchedulerILi64ELi64ELi256ELi128ELb0ELb1ELb1ELb0ELb1ELb1EEEEEEEEEvNT_6ParamsE,@function
        .size           _ZN7cutlass13device_kernelIN5flash11enable_sm90INS1_16FlashAttnFwdSm90INS1_25CollectiveMainloopFwdSm90ILi2EN4cute5tupleIJNS5_1CILi1EEES8_S8_EEENS6_IJNS7_ILi64EEESA_SA_EEELi512ENS_6half_tEfNS_4arch4Sm90ELb0ELb0ELb1ELb1ELb0ELb1ELb0ELb0ELb0ELb1ELb0ELb0EEENS1_21CollectiveEpilogueFwdINS6_IJSA_NS7_ILi512EEESA_EEES9_SC_SE_Li256ELb1ELb1ELb0ELb0EEENS1_36VarlenDynamicPersistentTileSchedulerILi64ELi64ELi256ELi128ELb0ELb1ELb1ELb0ELb1ELb1EEEEEEEEEvNT_6ParamsE,(.L_x_6022 - _ZN7cutlass13device_kernelIN5flash11enable_sm90INS1_16FlashAttnFwdSm90INS1_25CollectiveMainloopFwdSm90ILi2EN4cute5tupleIJNS5_1CILi1EEES8_S8_EEENS6_IJNS7_ILi64EEESA_SA_EEELi512ENS_6half_tEfNS_4arch4Sm90ELb0ELb0ELb1ELb1ELb0ELb1ELb0ELb0ELb0ELb1ELb0ELb0EEENS1_21CollectiveEpilogueFwdINS6_IJSA_NS7_ILi512EEESA_EEES9_SC_SE_Li256ELb1ELb1ELb0ELb0EEENS1_36VarlenDynamicPersistentTileSchedulerILi64ELi64ELi256ELi128ELb0ELb1ELb1ELb0ELb1ELb1EEEEEEEEEvNT_6ParamsE)
        .other          _ZN7cutlass13device_kernelIN5flash11enable_sm90INS1_16FlashAttnFwdSm90INS1_25CollectiveMainloopFwdSm90ILi2EN4cute5tupleIJNS5_1CILi1EEES8_S8_EEENS6_IJNS7_ILi64EEESA_SA_EEELi512ENS_6half_tEfNS_4arch4Sm90ELb0ELb0ELb1ELb1ELb0ELb1ELb0ELb0ELb0ELb1ELb0ELb0EEENS1_21CollectiveEpilogueFwdINS6_IJSA_NS7_ILi512EEESA_EEES9_SC_SE_Li256ELb1ELb1ELb0ELb0EEENS1_36VarlenDynamicPersistentTileSchedulerILi64ELi64ELi256ELi128ELb0ELb1ELb1ELb0ELb1ELb1EEEEEEEEEvNT_6ParamsE,@"STO_CUDA_ENTRY STV_DEFAULT"
_ZN7cutlass13device_kernelIN5flash11enable_sm90INS1_16FlashAttnFwdSm90INS1_25CollectiveMainloopFwdSm90ILi2EN4cute5tupleIJNS5_1CILi1EEES8_S8_EEENS6_IJNS7_ILi64EEESA_SA_EEELi512ENS_6half_tEfNS_4arch4Sm90ELb0ELb0ELb1ELb1ELb0ELb1ELb0ELb0ELb0ELb1ELb0ELb0EEENS1_21CollectiveEpilogueFwdINS6_IJSA_NS7_ILi512EEESA_EEES9_SC_SE_Li256ELb1ELb1ELb0ELb0EEENS1_36VarlenDynamicPersistentTileSchedulerILi64ELi64ELi256ELi128ELb0ELb1ELb1ELb0ELb1ELb1EEEEEEEEEvNT_6ParamsE:
        /* <DEDUP_REMOVED lines=12> */
[----:B------:R-:W-:Y:S02]  /*00c0*/  UIADD3 UR10, UP2, UR4, 0x570, URZ ;  /* 0x00000570040a7890 */ /* 0x000fe4000ff5e03f */
[----:B------:R-:W-:Y:S02]  /*00d0*/  UIADD3 UR4, UP3, UR4, 0x670, URZ ;  /* 0x0000067004047890 */ /* 0x000fe4000ff7e03f */
[----:B------:R-:W-:-:S02]  /*00e0*/  UIADD3.X UR7, URZ, UR5, URZ, UP0, !UPT ;  /* 0x000000053f077290 */ /* 0x000fc400087fe43f */
[----:B------:R-:W-:Y:S02]  /*00f0*/  UIADD3.X UR9, URZ, UR5, URZ, UP1, !UPT ;  /* 0x000000053f097290 */ /* 0x000fe40008ffe43f */
[----:B------:R-:W-:Y:S02]  /*0100*/  UIADD3.X UR11, URZ, UR5, URZ, UP2, !UPT ;  /* 0x000000053f0b7290 */ /* 0x000fe400097fe43f */
[----:B------:R-:W-:-:S03]  /*0110*/  UIADD3.X UR5, URZ, UR5, URZ, UP3, !UPT ;  /* 0x000000053f057290 */ /* 0x000fc60009ffe43f */
[----:B------:R0:W-:Y:S02]  /*0120*/  UTMACCTL.PF [UR6] ;  /* 0x00000000060079b9 */ /* 0x0001e40008040000 */
[----:B------:R0:W-:Y:S02]  /*0130*/  UTMACCTL.PF [UR8] ;  /* 0x00000000080079b9 */ /* 0x0001e40008040000 */
[----:B------:R0:W-:Y:S02]  /*0140*/  UTMACCTL.PF [UR10] ;  /* 0x000000000a0079b9 */ /* 0x0001e40008040000 */
[----:B------:R0:W-:Y:S02]  /*0150*/  UTMACCTL.PF [UR4] ;  /* 0x00000000040079b9 */ /* 0x0001e40008040000 */
[----:B0-----:R-:W-:Y:S01]  /*0160*/  NOP ;  /* 0x0000000000007918 */ /* 0x001fe20000000000 */
.L_x_636:
[----:B------:R-:W-:Y:S05]  /*0170*/  BSYNC B0 ;  /* 0x0000000000007941 */ /* 0x000fea0003800000 */
.L_x_635:
        /* <DEDUP_REMOVED lines=20> */
[----:B-1----:R0:W1:Y:S06]  /*02c0*/  @UP0 SYNCS.EXCH.64 URZ, [UR8+0x28c00], UR4 ;  /* 0x028c0004083f05b2 */ /* 0x00206c0008000100 */
[----:B------:R0:W2:Y:S02]  /*02d0*/  @UP1 SYNCS.EXCH.64 URZ, [UR8+0x28c20], UR6 ;  /* 0x028c2006083f15b2 */ /* 0x0000a40008000100 */
        /* <DEDUP_REMOVED lines=10> */
[----:B0-----:R0:W3:Y:S01]  /*0380*/  SYNCS.EXCH.64 URZ, [UR6+0x28c30], UR4 ;  /* 0x028c3004063f75b2 */ /* 0x0010e20008000100 */
[----:B------:R0:W4:Y:S01]  /*0390*/  SYNCS.EXCH.64 URZ, [UR6+0x28c40], UR4 ;  /* 0x028c4004063f75b2 */ /* 0x0001220008000100 */
[----:B------:R0:W0:Y:S01]  /*03a0*/  SYNCS.EXCH.64 URZ, [UR6+0x28c38], UR4 ;  /* 0x028c3804063f75b2 */ /* 0x0000220008000100 */
[----:B------:R0:W0:Y:S01]  /*03b0*/  SYNCS.EXCH.64 URZ, [UR6+0x28c48], UR4 ;  /* 0x028c4804063f75b2 */ /* 0x0000220008000100 */
[----:B------:R-:W-:Y:S01]  /*03c0*/  NOP ;  /* 0x0000000000007918 */ /* 0x000fe20000000000 */
.L_x_637:
        /* <DEDUP_REMOVED lines=22> */
.L_x_638:
        /* <DEDUP_REMOVED lines=18> */
.L_x_639:
        /* <DEDUP_REMOVED lines=22> */
.L_x_640:
        /* <DEDUP_REMOVED lines=22> */
.L_x_641:
[----:B------:R-:W-:Y:S01]  /*0910*/  IMAD.MOV.U32 R2, RZ, RZ, 0x1 ;  /* 0x00000001ff027424 */ /* 0x000fe200078e00ff */
[----:B------:R-:W-:Y:S01]  /*0920*/  ISETP.NE.AND P0, PT, R3, RZ, PT ;  /* 0x000000ff0300720c */ /* 0x000fe20003f05270 */
[----:B------:R-:W-:Y:S01]  /*0930*/  NOP ;  /* 0x0000000000007918 */ /* 0x000fe20000000000 */
[----:B------:R-:W-:Y:S01]  /*0940*/  ULDC.64 UR40, c[0x0][0x208] ;  /* 0x0000820000287ab9 */ /* 0x000fe20000000a00 */
[----:B------:R-:W-:Y:S01]  /*0950*/  BSSY B9, `(.L_x_642) ;  /* 0x0001770000097945 */ /* 0x000fe20003800000 */
[----:B------:R-:W-:-:S05]  /*0960*/  SEL R2, R2, 0x2, !P0 ;  /* 0x0000000202027807 */ /* 0x000fca0004000000 */
[----:B------:R0:W-:Y:S02]  /*0970*/  STL [R1+0x60], R2 ;  /* 0x0000600201007387 */ /* 0x0001e40000100800 */
[----:B01234-:R-:W-:Y:S06]  /*0980*/  BAR.SYNC.DEFER_BLOCKING 0x0 ;  /* 0x0000000000007b1d */ /* 0x01ffec0000010000 */
[----:B------:R-:W-:Y:S05]  /*0990*/  @!P0 BRA `(.L_x_643) ;  /* 0x000000ec00308947 */ /* 0x000fea0003800000 */
.L_x_644:
[----:B------:R-:W-:-:S08]  /*09a0*/  NOP ;  /* 0x0000000000007918 */ /* 0x000fd00000000000 */
[----:B------:R-:W0:Y:S02]  /*09b0*/  USETMAXREG.TRY_ALLOC.CTAPOOL UP0, 0xf0 ;  /* 0x000000f0000079c8 */ /* 0x000e240008000600 */
[----:B0-----:R-:W-:-:S13]  /*09c0*/  PLOP3.LUT P0, PT, PT, PT, UP0, 0x80, 0x0 ;  /* 0x000000000000781c */ /* 0x001fda0003f0f008 */
[----:B------:R-:W-:Y:S05]  /*09d0*/  @!P0 BRA `(.L_x_644) ;  /* 0xfffffffc00f08947 */ /* 0x000fea000383ffff */
[----:B------:R-:W0:Y:S01]  /*09e0*/  S2R R0, SR_TID.X ;  /* 0x0000000000007919 */ /* 0x000e220000002100 */
[----:B------:R-:W1:Y:S01]  /*09f0*/  S2UR UR5, SR_CgaCtaId ;  /* 0x00000000000579c3 */ /* 0x000e620000008800 */
[----:B------:R-:W-:Y:S02]  /*0a00*/  UMOV UR4, 0x400 ;  /* 0x0000040000047882 */ /* 0x000fe40000000000 */
[----:B-1----:R-:W-:-:S06]  /*0a10*/  ULEA UR4, UR5, UR4, 0x18 ;  /* 0x0000000405047291 */ /* 0x002fcc000f8ec03f */
[----:B------:R-:W-:Y:S01]  /*0a20*/  IMAD.U32 R2, RZ, RZ, UR4 ;  /* 0x00000004ff027e24 */ /* 0x000fe2000f8e00ff */
[----:B0-----:R-:W-:Y:S01]  /*0a30*/  SHF.R.U32.HI R0, RZ, 0x7, R0 ;  /* 0x00000007ff007819 */ /* 0x001fe20000011600 */
[----:B------:R-:W-:-:S03]  /*0a40*/  ULDC UR4, c[0x0][0xc3c] ;  /* 0x00030f0000047ab9 */ /* 0x000fc60000000800 */
[----:B------:R-:W-:Y:S02]  /*0a50*/  ISETP.NE.AND P0, PT, R0, 0x1, PT ;  /* 0x000000010000780c */ /* 0x000fe40003f05270 */
[----:B------:R-:W0:Y:S11]  /*0a60*/  S2R R0, SR_TID.X ;  /* 0x0000000000007919 */ /* 0x000e360000002100 */
[----:B------:R-:W-:Y:S06]  /*0a70*/  @!P0 BAR.ARV 0x8, 0x100 ;  /* 0x0204000000008b1d */ /* 0x000fec0000002000 */
[----:B0-----:R-:W-:-:S13]  /*0a80*/  ISETP.GE.U32.AND P0, PT, R0, 0x100, PT ;  /* 0x000001000000780c */ /* 0x001fda0003f06070 */
[----:B------:R-:W-:Y:S08]  /*0a90*/  @P0 BAR.ARV 0xf, 0x100 ;  /* 0x03c4000000000b1d */ /* 0x000ff00000002000 */
[----:B------:R-:W-:Y:S06]  /*0aa0*/  BAR.SYNC.DEFER_BLOCKING 0x5, 0x180 ;  /* 0x0146000000007b1d */ /* 0x000fec0000010000 */
[----:B------:R-:W0:Y:S02]  /*0ab0*/  LDS.128 R24, [R2+0x28cd0] ;  /* 0x028cd00002187984 */ /* 0x000e240000000c00 */
[----:B------:R-:W-:Y:S06]  /*0ac0*/  BAR.ARV 0x4, 0x180 ;  /* 0x0106000000007b1d */ /* 0x000fec0000002000 */
[----:B0-----:R-:W-:-:S13]  /*0ad0*/  ISETP.GE.AND P0, PT, R27, UR4, PT ;  /* 0x000000041b007c0c */ /* 0x001fda000bf06270 */
[----:B------:R-:W-:Y:S05]  /*0ae0*/  @P0 BRA `(.L_x_645) ;  /* 0x0000017400580947 */ /* 0x000fea0003800000 */
[----:B------:R-:W2:Y:S01]  /*0af0*/  LDL.LU R16, [R1+0x60] ;  /* 0x0000600001107983 */ /* 0x000ea20000300800 */
[----:B------:R-:W-:-:S05]  /*0b00*/  VIADD R234, R0, 0xffffff80 ;  /* 0xffffff8000ea7836 */ /* 0x000fca0000000000 */
[----:B------:R-:W-:-:S04]  /*0b10*/  SHF.R.S32.HI R3, RZ, 0x1f, R234 ;  /* 0x0000001fff037819 */ /* 0x000fc800000114ea */
[CC--:B------:R-:W-:Y:S02]  /*0b20*/  LEA.HI R0, R3.reuse, R234.reuse, RZ, 0x7 ;  /* 0x000000ea03007211 */ /* 0x0c0fe400078f38ff */
[CC--:B------:R-:W-:Y:S02]  /*0b30*/  LEA.HI R6, R3.reuse, R234.reuse, RZ, 0x4 ;  /* 0x000000ea03067211 */ /* 0x0c0fe400078f20ff */
[----:B------:R-:W-:Y:S02]  /*0b40*/  LOP3.LUT R5, R0, 0xffffff80, RZ, 0xc0, !PT ;  /* 0xffffff8000057812 */ /* 0x000fe400078ec0ff */
[----:B------:R-:W-:Y:S02]  /*0b50*/  LOP3.LUT R7, R6, 0xfffffff0, RZ, 0xc0, !PT ;  /* 0xfffffff006077812 */ /* 0x000fe400078ec0ff */
[----:B------:R-:W-:Y:S01]  /*0b60*/  LEA.HI R4, R3, R234, RZ, 0x5 ;  /* 0x000000ea03047211 */ /* 0x000fe200078f28ff */
[C---:B------:R-:W-:Y:S01]  /*0b70*/  IMAD.IADD R5, R234.reuse, 0x1, -R5 ;  /* 0x00000001ea057824 */ /* 0x040fe200078e0a05 */
[----:B------:R-:W-:Y:S01]  /*0b80*/  SHF.R.S32.HI R13, RZ, 0x4, R6 ;  /* 0x00000004ff0d7819 */ /* 0x000fe20000011406 */
[----:B------:R-:W-:Y:S01]  /*0b90*/  IMAD.IADD R10, R234, 0x1, -R7 ;  /* 0x00000001ea0a7824 */ /* 0x000fe200078e0a07 */
[----:B------:R-:W-:-:S02]  /*0ba0*/  SHF.R.S32.HI R192, RZ, 0x5, R4 ;  /* 0x00000005ffc07819 */ /* 0x000fc40000011404 */
[----:B------:R-:W-:Y:S02]  /*0bb0*/  SHF.R.S32.HI R11, RZ, 0x1f, R4 ;  /* 0x0000001fff0b7819 */ /* 0x000fe40000011404 */
[----:B------:R-:W-:Y:S02]  /*0bc0*/  SHF.R.S32.HI R4, RZ, 0x1f, R5 ;  /* 0x0000001fff047819 */ /* 0x000fe40000011405 */
[----:B------:R-:W-:Y:S02]  /*0bd0*/  SHF.R.S32.HI R7, RZ, 0x1f, R10 ;  /* 0x0000001fff077819 */ /* 0x000fe4000001140a */
[----:B------:R-:W-:Y:S02]  /*0be0*/  LEA.HI R8, R6, R13, RZ, 0x1 ;  /* 0x0000000d06087211 */ /* 0x000fe400078f08ff */
[----:B------:R-:W-:Y:S02]  /*0bf0*/  LEA.HI R6, R4, R5, RZ, 0x2 ;  /* 0x0000000504067211 */ /* 0x000fe400078f10ff */
[----:B------:R-:W-:-:S02]  /*0c00*/  LEA.HI R9, R7, R10, RZ, 0x3 ;  /* 0x0000000a07097211 */ /* 0x000fc400078f18ff */
[----:B------:R-:W-:Y:S02]  /*0c10*/  LOP3.LUT R12, R8, 0x1ffffffe, RZ, 0xc0, !PT ;  /* 0x1ffffffe080c7812 */ /* 0x000fe400078ec0ff */
[--C-:B------:R-:W-:Y:S02]  /*0c20*/  SHF.R.S32.HI R7, RZ, 0x2, R6.reuse ;  /* 0x00000002ff077819 */ /* 0x100fe40000011406 */
[----:B------:R-:W-:-:S04]  /*0c30*/  SHF.R.S32.HI R8, RZ, 0x1f, R6 ;  /* 0x0000001fff087819 */ /* 0x000fc80000011406 */
[----:B------:R-:W-:Y:S02]  /*0c40*/  LEA.HI R8, R8, R7, RZ, 0x3 ;  /* 0x0000000708087211 */ /* 0x000fe400078f18ff */
[----:B------:R-:W-:Y:S02]  /*0c50*/  LEA.HI R14, R11, R192, RZ, 0x2 ;  /* 0x000000c00b0e7211 */ /* 0x000fe400078f10ff */
[----:B------:R-:W-:Y:S02]  /*0c60*/  LOP3.LUT R8, R8, 0xfffffff8, RZ, 0xc0, !PT ;  /* 0xfffffff808087812 */ /* 0x000fe400078ec0ff */
[----:B------:R-:W-:Y:S02]  /*0c70*/  LEA.HI R4, R4, R5, RZ, 0x5 ;  /* 0x0000000504047211 */ /* 0x000fe400078f28ff */
[----:B------:R-:W-:Y:S01]  /*0c80*/  LOP3.LUT R11, R9, 0xfffffff8, RZ, 0xc0, !PT ;  /* 0xfffffff8090b7812 */ /* 0x000fe200078ec0ff */
[----:B------:R-:W-:Y:S01]  /*0c90*/  IMAD.IADD R191, R7, 0x1, -R8 ;  /* 0x0000000107bf7824 */ /* 0x000fe200078e0a08 */
[----:B------:R-:W-:-:S02]  /*0ca0*/  SHF.R.S32.HI R213, RZ, 0x7, R0 ;  /* 0x00000007ffd57819 */ /* 0x000fc40000011400 */
[----:B------:R-:W-:Y:S01]  /*0cb0*/  SHF.R.S32.HI R4, RZ, 0x5, R4 ;  /* 0x00000005ff047819 */ /* 0x000fe20000011404 */
[----:B------:R-:W-:Y:S01]  /*0cc0*/  IMAD.IADD R11, R10, 0x1, -R11 ;  /* 0x000000010a0b7824 */ /* 0x000fe200078e0a0b */
[----:B------:R-:W-:Y:S01]  /*0cd0*/  LOP3.LUT R15, R14, 0x3ffffc, RZ, 0xc0, !PT ;  /* 0x003ffffc0e0f7812 */ /* 0x000fe200078ec0ff */
[----:B------:R-:W-:Y:S02]  /*0ce0*/  IMAD R14, R213, 0x100, R10 ;  /* 0x00000100d50e7824 */ /* 0x000fe400078e020a */
[----:B------:R-:W-:Y:S01]  /*0cf0*/  IMAD R191, R4, 0x10, R191 ;  /* 0x0000001004bf7824 */ /* 0x000fe200078e02bf */
[-C--:B------:R-:W-:Y:S01]  /*0d00*/  LEA.HI R4, R3, R234.reuse, RZ, 0x2 ;  /* 0x000000ea03047211 */ /* 0x080fe200078f10ff */
[----:B------:R-:W-:Y:S02]  /*0d10*/  IMAD.IADD R15, R192, 0x1, -R15 ;  /* 0x00000001c00f7824 */ /* 0x000fe400078e0a0f */
[----:B------:R-:W-:Y:S02]  /*0d20*/  IMAD.IADD R12, R13, 0x1, -R12 ;  /* 0x000000010d0c7824 */ /* 0x000fe400078e0a0c */
[----:B------:R-:W-:Y:S01]  /*0d30*/  IMAD.SHL.U32 R10, R11, 0x40, RZ ;  /* 0x000000400b0a7824 */ /* 0x000fe200078e00ff */
[----:B------:R-:W-:Y:S01]  /*0d40*/  LEA.HI R3, R3, R234, RZ, 0x3 ;  /* 0x000000ea03037211 */ /* 0x000fe200078f18ff */
[----:B------:R-:W-:Y:S01]  /*0d50*/  IMAD R14, R15, 0x10, R14 ;  /* 0x000000100f0e7824 */ /* 0x000fe200078e020e */
[----:B------:R-:W-:Y:S01]  /*0d60*/  SHF.R.S32.HI R19, RZ, 0x2, R4 ;  /* 0x00000002ff137819 */ /* 0x000fe20000011404 */
[----:B------:R-:W-:Y:S01]  /*0d70*/  IMAD.SHL.U32 R13, R12, 0x8, RZ ;  /* 0x000000080c0d7824 */ /* 0x000fe200078e00ff */
[----:B------:R-:W-:Y:S01]  /*0d80*/  LOP3.LUT R10, R10, 0x1c0, RZ, 0xc0, !PT ;  /* 0x000001c00a0a7812 */ /* 0x000fe200078ec0ff */
[----:B------:R-:W-:Y:S01]  /*0d90*/  IMAD.SHL.U32 R9, R9, 0x40, RZ ;  /* 0x0000004009097824 */ /* 0x000fe200078e00ff */
[----:B------:R-:W-:Y:S01]  /*0da0*/  SHF.R.S32.HI R211, RZ, 0x3, R3 ;  /* 0x00000003ffd37819 */ /* 0x000fe20000011403 */
[----:B------:R-:W-:Y:S01]  /*0db0*/  IMAD.U32 R223, R14, 0x40, R13 ;  /* 0x000000400edf7824 */ /* 0x000fe200078e000d */
[----:B------:R-:W-:Y:S01]  /*0dc0*/  LOP3.LUT R6, R6, 0x7ffffffc, RZ, 0xc0, !PT ;  /* 0x7ffffffc06067812 */ /* 0x000fe200078ec0ff */
[----:B------:R-:W-:Y:S01]  /*0dd0*/  VIADD R226, R19, 0x20 ;  /* 0x0000002013e27836 */ /* 0x000fe20000000000 */
[----:B------:R-:W-:-:S02]  /*0de0*/  LOP3.LUT R3, R3, 0xfffffff8, RZ, 0xc0, !PT ;  /* 0xfffffff803037812 */ /* 0x000fc400078ec0ff */
[----:B------:R-:W-:Y:S02]  /*0df0*/  LOP3.LUT R13, R10, 0x8, R13, 0xf8, !PT ;  /* 0x000000080a0d7812 */ /* 0x000fe400078ef80d */
[----:B------:R-:W-:Y:S02]  /*0e00*/  SHF.R.U32.HI R10, RZ, 0x3, R10 ;  /* 0x00000003ff0a7819 */ /* 0x000fe4000001160a */
[----:B------:R-:W-:Y:S01]  /*0e10*/  LOP3.LUT R9, R9, 0x7ffffe00, RZ, 0xc0, !PT ;  /* 0x7ffffe0009097812 */ /* 0x000fe200078ec0ff */
[----:B------:R-:W-:Y:S01]  /*0e20*/  IMAD.IADD R6, R5, 0x1, -R6 ;  /* 0x0000000105067824 */ /* 0x000fe200078e0a06 */
[----:B------:R-:W-:Y:S01]  /*0e30*/  LOP3.LUT R10, R13, R10, RZ, 0x3c, !PT ;  /* 0x0000000a0d0a7212 */ /* 0x000fe200078e3cff */
[----:B------:R-:W-:Y:S01]  /*0e40*/  IMAD.IADD R210, R234, 0x1, -R3 ;  /* 0x00000001ead27824 */ /* 0x000fe200078e0a03 */
[----:B------:R-:W-:Y:S01]  /*0e50*/  LOP3.LUT R5, R4, 0xfffffffc, RZ, 0xc0, !PT ;  /* 0xfffffffc04057812 */ /* 0x000fe200078ec0ff */
[----:B------:R-:W-:Y:S01]  /*0e60*/  IMAD R9, R192, 0x400, R9 ;  /* 0x00000400c0097824 */ /* 0x000fe200078e0209 */
[----:B------:R-:W-:-:S02]  /*0e70*/  LEA.HI R0, R0, R213, RZ, 0x1 ;  /* 0x000000d500007211 */ /* 0x000fc400078f08ff */
[----:B------:R-:W-:Y:S01]  /*0e80*/  SHF.R.S32.HI R3, RZ, 0x1f, R226 ;  /* 0x0000001fff037819 */ /* 0x000fe200000114e2 */
[----:B------:R-:W-:Y:S01]  /*0e90*/  IMAD.IADD R9, R9, 0x1, R10 ;  /* 0x0000000109097824 */ /* 0x000fe200078e020a */
[----:B------:R-:W-:Y:S01]  /*0ea0*/  LOP3.LUT R0, R0, 0xfffffe, RZ, 0xc0, !PT ;  /* 0x00fffffe00007812 */ /* 0x000fe200078ec0ff */
[----:B------:R-:W-:Y:S01]  /*0eb0*/  IMAD.IADD R5, R234, 0x1, -R5 ;  /* 0x00000001ea057824 */ /* 0x000fe200078e0a05 */
[----:B------:R-:W-:Y:S01]  /*0ec0*/  LEA.HI R3, R3, R226, RZ, 0x3 ;  /* 0x000000e203037211 */ /* 0x000fe200078f18ff */
[----:B------:R-:W-:Y:S01]  /*0ed0*/  IMAD.SHL.U32 R220, R226, 0x40, RZ ;  /* 0x00000040e2dc7824 */ /* 0x000fe200078e00ff */
[----:B------:R-:W-:Y:S01]  /*0ee0*/  R2P PR, R11, 0x6 ;  /* 0x000000060b007804 */ /* 0x000fe20000000000 */
[----:B------:R-:W-:Y:S01]  /*0ef0*/  IMAD.IADD R0, R213, 0x1, -R0 ;  /* 0x00000001d5007824 */ /* 0x000fe200078e0a00 */
[----:B------:R-:W-:Y:S01]  /*0f00*/  SHF.R.S32.HI R4, RZ, 0x1f, R4 ;  /* 0x0000001fff047819 */ /* 0x000fe20000011404 */
[----:B------:R-:W-:Y:S01]  /*0f10*/  IMAD.SHL.U32 R3, R3, 0x40, RZ ;  /* 0x0000004003037824 */ /* 0x000fe200078e00ff */
[C---:B------:R-:W-:Y:S01]  /*0f20*/  LEA.HI R7, R5.reuse, R5, RZ, 0x1 ;  /* 0x0000000505077211 */ /* 0x040fe200078f08ff */
[----:B------:R-:W-:Y:S01]  /*0f30*/  IMAD.SHL.U32 R186, R5, 0x4, RZ ;  /* 0x0000000405ba7824 */ /* 0x000fe200078e00ff */
[----:B------:R-:W-:-:S02]  /*0f40*/  LOP3.LUT R220, R220, 0x1c0, RZ, 0xc0, !PT ;  /* 0x000001c0dcdc7812 */ /* 0x000fc400078ec0ff */
[----:B------:R-:W-:Y:S01]  /*0f50*/  LEA R195, R9, R2, 0x1 ;  /* 0x0000000209c37211 */ /* 0x000fe200078e08ff */
[----:B------:R-:W-:Y:S01]  /*0f60*/  IMAD.MOV.U32 R197, RZ, RZ, 0x40 ;  /* 0x00000040ffc57424 */ /* 0x000fe200078e00ff */
[----:B------:R-:W-:Y:S01]  /*0f70*/  LEA.HI R4, R4, R19, RZ, 0x3 ;  /* 0x0000001304047211 */ /* 0x000fe200078f18ff */
[----:B------:R-:W-:Y:S01]  /*0f80*/  IMAD.SHL.U32 R194, R0, 0x100, RZ ;  /* 0x0000010000c27824 */ /* 0x000fe200078e00ff */
[----:B------:R-:W-:Y:S01]  /*0f90*/  LOP3.LUT R8, R7, 0x1ffffffe, RZ, 0xc0, !PT ;  /* 0x1ffffffe07087812 */ /* 0x000fe200078ec0ff */
[----:B------:R-:W-:Y:S01]  /*0fa0*/  IMAD.SHL.U32 R189, R210, 0x8, RZ ;  /* 0x00000008d2bd7824 */ /* 0x000fe200078e00ff */
[----:B------:R-:W-:Y:S01]  /*0fb0*/  SHF.R.U32.HI R235, RZ, 0x3, R220 ;  /* 0x00000003ffeb7819 */ /* 0x000fe200000116dc */
[----:B------:R-:W-:Y:S01]  /*0fc0*/  VIADD R190, R186, 0x10 ;  /* 0x00000010babe7836 */ /* 0x000fe20000000000 */
[----:B------:R-:W-:Y:S01]  /*0fd0*/  LOP3.LUT R221, R3, 0xfffffe00, RZ, 0xc0, !PT ;  /* 0xfffffe0003dd7812 */ /* 0x000fe200078ec0ff */
[----:B------:R-:W-:Y:S01]  /*0fe0*/  VIADD R198, R195, 0x26800 ;  /* 0x00026800c3c67836 */ /* 0x000fe20000000000 */
[----:B------:R-:W-:Y:S01]  /*0ff0*/  SEL R197, R197, 0xffffffc0, !P2 ;  /* 0xffffffc0c5c57807 */ /* 0x000fe20005000000 */
[C---:B------:R-:W-:Y:S01]  /*1000*/  VIADD R207, R189.reuse, 0x40 ;  /* 0x00000040bdcf7836 */ /* 0x040fe20000000000 */
[----:B------:R-:W-:Y:S01]  /*1010*/  LOP3.LUT R4, R4, 0xfffffff8, RZ, 0xc0, !PT ;  /* 0xfffffff804047812 */ /* 0x000fe200078ec0ff */
[C---:B------:R-:W-:Y:S01]  /*1020*/  VIADD R206, R189.reuse, 0x80 ;  /* 0x00000080bdce7836 */ /* 0x040fe20000000000 */
[----:B------:R-:W-:Y:S01]  /*1030*/  SHF.R.S32.HI R217, RZ, 0x1f, R190 ;  /* 0x0000001fffd97819 */ /* 0x000fe200000114be */
[----:B------:R-:W-:-:S02]  /*1040*/  VIADD R205, R189, 0xc0 ;  /* 0x000000c0bdcd7836 */ /* 0x000fc40000000000 */
[C---:B------:R-:W-:Y:S02]  /*1050*/  VIADD R204, R189.reuse, 0x100 ;  /* 0x00000100bdcc7836 */ /* 0x040fe40000000000 */
[C---:B------:R-:W-:Y:S02]  /*1060*/  VIADD R203, R189.reuse, 0x140 ;  /* 0x00000140bdcb7836 */ /* 0x040fe40000000000 */
[C---:B------:R-:W-:Y:S02]  /*1070*/  VIADD R215, R189.reuse, 0x180 ;  /* 0x00000180bdd77836 */ /* 0x040fe40000000000 */
[----:B------:R-:W-:Y:S02]  /*1080*/  VIADD R214, R189, 0x1c0 ;  /* 0x000001c0bdd67836 */ /* 0x000fe40000000000 */
[----:B------:R-:W-:Y:S02]  /*1090*/  VIADD R196, R195, 0x26820 ;  /* 0x00026820c3c47836 */ /* 0x000fe40000000000 */
[----:B------:R-:W-:-:S02]  /*10a0*/  IMAD.IADD R8, R5, 0x1, -R8 ;  /* 0x0000000105087824 */ /* 0x000fc400078e0a08 */
[C---:B------:R-:W-:Y:S01]  /*10b0*/  @P1 VIADD R196, R198.reuse, 0xffffffe0 ;  /* 0xffffffe0c6c41836 */ /* 0x040fe20000000000 */
[----:B------:R-:W-:Y:S01]  /*10c0*/  CS2R R22, SRZ ;  /* 0x0000000000167805 */ /* 0x000fe2000001ff00 */
[----:B------:R-:W-:Y:S01]  /*10d0*/  IMAD.IADD R198, R198, 0x1, R197 ;  /* 0x00000001c6c67824 */ /* 0x000fe200078e02c5 */
[----:B------:R-:W-:Y:S01]  /*10e0*/  MOV R185, RZ ;  /* 0x000000ff00b97202 */ /* 0x000fe20000000f00 */
[----:B------:R-:W-:Y:S01]  /*10f0*/  IMAD.MOV.U32 R208, RZ, RZ, RZ ;  /* 0x000000ffffd07224 */ /* 0x000fe200078e00ff */
[----:B------:R-:W-:Y:S01]  /*1100*/  SHF.R.S32.HI R233, RZ, 0x1f, R207 ;  /* 0x0000001fffe97819 */ /* 0x000fe200000114cf */
[----:B------:R-:W-:Y:S01]  /*1110*/  IMAD.MOV.U32 R18, RZ, RZ, RZ ;  /* 0x000000ffff127224 */ /* 0x000fe200078e00ff */
[----:B------:R-:W-:Y:S01]  /*1120*/  SHF.R.S32.HI R232, RZ, 0x1f, R206 ;  /* 0x0000001fffe87819 */ /* 0x000fe200000114ce */
[----:B------:R-:W-:Y:S01]  /*1130*/  IMAD.IADD R188, R19, 0x1, -R4 ;  /* 0x0000000113bc7824 */ /* 0x000fe200078e0a04 */
[----:B------:R-:W-:Y:S01]  /*1140*/  SHF.R.S32.HI R231, RZ, 0x1f, R205 ;  /* 0x0000001fffe77819 */ /* 0x000fe200000114cd */
[----:B------:R-:W-:Y:S01]  /*1150*/  IMAD.SHL.U32 R218, R190, 0x2, RZ ;  /* 0x00000002beda7824 */ /* 0x000fe200078e00ff */
[----:B------:R-:W-:Y:S01]  /*1160*/  SHF.R.S32.HI R230, RZ, 0x1f, R204 ;  /* 0x0000001fffe67819 */ /* 0x000fe200000114cc */
[----:B------:R-:W-:Y:S01]  /*1170*/  IMAD.SHL.U32 R193, R6, 0x2, RZ ;  /* 0x0000000206c17824 */ /* 0x000fe200078e00ff */
[----:B------:R-:W-:Y:S01]  /*1180*/  SHF.R.S32.HI R229, RZ, 0x1f, R203 ;  /* 0x0000001fffe57819 */ /* 0x000fe200000114cb */
[----:B------:R-:W-:Y:S01]  /*1190*/  IMAD R222, R8, 0x8, R191 ;  /* 0x0000000808de7824 */ /* 0x000fe200078e02bf */
[----:B------:R-:W-:Y:S01]  /*11a0*/  SHF.R.S32.HI R228, RZ, 0x1f, R215 ;  /* 0x0000001fffe47819 */ /* 0x000fe200000114d7 */
[----:B------:R-:W-:Y:S01]  /*11b0*/  IMAD.IADD R197, R197, 0x1, R196 ;  /* 0x00000001c5c57824 */ /* 0x000fe200078e02c4 */
[----:B------:R-:W-:-:S02]  /*11c0*/  SHF.R.S32.HI R227, RZ, 0x1f, R214 ;  /* 0x0000001fffe37819 */ /* 0x000fc400000114d6 */
[----:B------:R-:W-:Y:S02]  /*11d0*/  SHF.L.U64.HI R217, R190, 0x1, R217 ;  /* 0x00000001bed97819 */ /* 0x000fe400000102d9 */
[----:B--2---:R-:W-:Y:S01]  /*11e0*/  LOP3.LUT R184, R16, 0x1, RZ, 0xfc, !PT ;  /* 0x0000000110b87812 */ /* 0x004fe200078efcff */
[----:B------:R-:W-:-:S05]  /*11f0*/  IMAD.SHL.U32 R16, R5, 0x8, RZ ;  /* 0x0000000805107824 */ /* 0x000fca00078e00ff */
[----:B------:R-:W-:-:S04]  /*1200*/  LOP3.LUT R0, R220, 0x38, R16, 0xf8, !PT ;  /* 0x00000038dc007812 */ /* 0x000fc800078ef810 */
[----:B------:R-:W-:-:S05]  /*1210*/  LOP3.LUT R219, R221, R0, R235, 0xf6, !PT ;  /* 0x00000000dddb7212 */ /* 0x000fca00078ef6eb */
[----:B------:R-:W-:-:S07]  /*1220*/  IMAD R219, R219, 0x2, R2 ;  /* 0x00000002dbdb7824 */ /* 0x000fce00078e0202 */
.L_x_764:
[----:B01-3--:R-:W0:Y:S01]  /*1230*/  LDC.64 R4, c[0x0][0xc88] ;  /* 0x00032200ff047b82 */ /* 0x00be220000000a00 */
[----:B------:R-:W-:Y:S01]  /*1240*/  ULDC.64 UR4, c[0x0][0xa28] ;  /* 0x00028a0000047ab9 */ /* 0x000fe20000000a00 */
[----:B------:R-:W-:Y:S01]  /*1250*/  ULDC.64 UR8, c[0x0][0xa18] ;  /* 0x0002860000087ab9 */ /* 0x000fe20000000a00 */
[----:B------:R-:W-:Y:S01]  /*1260*/  ULDC.64 UR6, c[0x0][0xa08] ;  /* 0x0002820000067ab9 */ /* 0x000fe20000000a00 */
[----:B0-----:R-:W-:-:S05]  /*1270*/  IMAD.WIDE R4, R27, 0x4, R4 ;  /* 0x000000041b047825 */ /* 0x001fca00078e0204 */
[----:B--2---:R-:W2:Y:S01]  /*1280*/  LDG.E R202, desc[UR40][R4.64] ;  /* 0x0000002804ca7981 */ /* 0x004ea2000c1e1900 */
[----:B------:R-:W-:Y:S01]  /*1290*/  ISETP.NE.U32.AND P2, PT, RZ, UR4, PT ;  /* 0x00000004ff007c0c */ /* 0x000fe2000bf45070 */
[----:B------:R-:W-:Y:S01]  /*12a0*/  IMAD.MOV.U32 R3, RZ, RZ, RZ ;  /* 0x000000ffff037224 */ /* 0x000fe200078e00ff */
[----:B------:R-:W-:Y:S01]  /*12b0*/  ISETP.NE.U32.AND P1, PT, RZ, UR8, PT ;  /* 0x00000008ff007c0c */ /* 0x000fe2000bf25070 */
[----:B------:R-:W-:Y:S01]  /*12c0*/  IMAD.MOV.U32 R31, RZ, RZ, RZ ;  /* 0x000000ffff1f7224 */ /* 0x000fe200078e00ff */
[----:B------:R-:W-:Y:S02]  /*12d0*/  ISETP.NE.AND.EX P2, PT, RZ, UR5, PT, P2 ;  /* 0x00000005ff007c0c */ /* 0x000fe4000bf45320 */
[----:B------:R-:W-:Y:S02]  /*12e0*/  ISETP.NE.AND.EX P1, PT, RZ, UR9, PT, P1 ;  /* 0x00000009ff007c0c */ /* 0x000fe4000bf25310 */
[----:B------:R-:W-:-:S04]  /*12f0*/  ISETP.NE.U32.AND P0, PT, RZ, UR6, PT ;  /* 0x00000006ff007c0c */ /* 0x000fc8000bf05070 */
[----:B------:R-:W-:Y:S02]  /*1300*/  ISETP.NE.AND.EX P0, PT, RZ, UR7, PT, P0 ;  /* 0x00000007ff007c0c */ /* 0x000fe4000bf05300 */
[----:B--2---:R-:W-:Y:S01]  /*1310*/  SHF.R.S32.HI R212, RZ, 0x1f, R202 ;  /* 0x0000001fffd47819 */ /* 0x004fe200000114ca */
[C---:B------:R-:W-:Y:S02]  /*1320*/  IMAD.SHL.U32 R200, R202.reuse, 0x4, RZ ;  /* 0x00000004cac87824 */ /* 0x040fe400078e00ff */
[C---:B------:R-:W-:Y:S02]  /*1330*/  @P2 LEA R4, P3, R202.reuse, UR4, 0x2 ;  /* 0x00000004ca042c11 */ /* 0x040fe4000f8610ff */
[C-C-:B------:R-:W-:Y:S02]  /*1340*/  SHF.L.U64.HI R201, R202.reuse, 0x2, R212.reuse ;  /* 0x00000002cac97819 */ /* 0x140fe400000102d4 */
[----:B------:R-:W-:Y:S01]  /*1350*/  @P2 LEA.HI.X R5, R202, UR5, R212, 0x2, P3 ;  /* 0x00000005ca052c11 */ /* 0x000fe200098f14d4 */
[----:B------:R-:W-:Y:S01]  /*1360*/  ULDC UR4, c[0x0][0x288] ;  /* 0x0000a20000047ab9 */ /* 0x000fe20000000800 */
[----:B------:R-:W-:-:S03]  /*1370*/  IADD3 R8, P4, R200, UR6, RZ ;  /* 0x00000006c8087c10 */ /* 0x000fc6000ff9e0ff */
[----:B------:R0:W5:Y:S01]  /*1380*/  @P2 LDG.E R3, desc[UR40][R4.64] ;  /* 0x0000002804032981 */ /* 0x000162000c1e1900 */
[----:B------:R-:W-:Y:S01]  /*1390*/  @P1 IADD3 R6, P2, R200, UR8, RZ ;  /* 0x00000008c8061c10 */ /* 0x000fe2000ff5e0ff */
[----:B------:R-:W-:Y:S01]  /*13a0*/  IMAD.U32 R24, RZ, RZ, UR4 ;  /* 0x00000004ff187e24 */ /* 0x000fe2000f8e00ff */
[C---:B------:R-:W-:Y:S01]  /*13b0*/  IADD3.X R9, R201.reuse, UR7, RZ, P4, !PT ;  /* 0x00000007c9097c10 */ /* 0x040fe2000a7fe4ff */
[----:B------:R-:W-:Y:S01]  /*13c0*/  ULDC.64 UR4, c[0x0][0x418] ;  /* 0x0001060000047ab9 */ /* 0x000fe20000000a00 */
[----:B----4-:R-:W-:-:S03]  /*13d0*/  @P1 IADD3.X R7, R201, UR9, RZ, P2, !PT ;  /* 0x00000009c9071c10 */ /* 0x010fc600097fe4ff */
[----:B------:R0:W5:Y:S01]  /*13e0*/  @P0 LDG.E R31, desc[UR40][R8.64] ;  /* 0x00000028081f0981 */ /* 0x000162000c1e1900 */
[----:B------:R-:W-:Y:S01]  /*13f0*/  UISETP.NE.U32.AND UP0, UPT, UR4, URZ, UPT ;  /* 0x0000003f0400728c */ /* 0x000fe2000bf05070 */
[----:B------:R-:W-:Y:S02]  /*1400*/  ULDC.64 UR8, c[0x0][0xa20] ;  /* 0x0002880000087ab9 */ /* 0x000fe40000000a00 */
[----:B------:R0:W5:Y:S01]  /*1410*/  @P1 LDG.E R24, desc[UR40][R6.64] ;  /* 0x0000002806181981 */ /* 0x000162000c1e1900 */
[----:B------:R-:W-:Y:S01]  /*1420*/  UISETP.NE.AND.EX UP0, UPT, UR5, URZ, UPT, UP0 ;  /* 0x0000003f0500728c */ /* 0x000fe2000bf05300 */
[----:B------:R-:W-:Y:S01]  /*1430*/  ULDC UR4, c[0x0][0x424] ;  /* 0x0001090000047ab9 */ /* 0x000fe20000000800 */
[----:B------:R-:W-:Y:S02]  /*1440*/  ISETP.NE.U32.AND P2, PT, RZ, UR8, PT ;  /* 0x00000008ff007c0c */ /* 0x000fe4000bf45070 */
[----:B------:R-:W-:Y:S01]  /*1450*/  USEL UR4, UR4, 0x1, UP0 ;  /* 0x0000000104047887 */ /* 0x000fe20008000000 */
[----:B------:R-:W-:Y:S01]  /*1460*/  ULDC UR5, c[0x0][0x2f0] ;  /* 0x0000bc0000057ab9 */ /* 0x000fe20000000800 */
[----:B------:R-:W-:-:S02]  /*1470*/  ISETP.NE.AND.EX P2, PT, RZ, UR9, PT, P2 ;  /* 0x00000009ff007c0c */ /* 0x000fc4000bf45320 */
[----:B------:R-:W-:-:S03]  /*1480*/  UIMAD UR4, UR4, UR5, URZ ;  /* 0x00000005040472a4 */ /* 0x000fc6000f8e023f */
[----:B------:R-:W-:Y:S01]  /*1490*/  ULDC UR5, c[0x0][0x348] ;  /* 0x0000d20000057ab9 */ /* 0x000fe20000000800 */
[----:B------:R-:W-:Y:S02]  /*14a0*/  IMAD.MOV.U32 R209, RZ, RZ, R25 ;  /* 0x000000ffffd17224 */ /* 0x000fe400078e0019 */
[----:B------:R-:W-:Y:S02]  /*14b0*/  IMAD.MOV.U32 R199, RZ, RZ, R26 ;  /* 0x000000ffffc77224 */ /* 0x000fe400078e001a */
[----:B------:R-:W-:Y:S01]  /*14c0*/  IMAD.MOV.U32 R29, RZ, RZ, R202 ;  /* 0x000000ffff1d7224 */ /* 0x000fe200078e00ca */
[----:B0-----:R-:W-:Y:S06]  /*14d0*/  @P1 BRA `(.L_x_646) ;  /* 0x0000000000241947 */ /* 0x001fec0003800000 */
[----:B------:R-:W-:Y:S02]  /*14e0*/  ULDC.64 UR6, c[0x0][0xa00] ;  /* 0x0002800000067ab9 */ /* 0x000fe40000000a00 */
[----:B------:R-:W-:-:S04]  /*14f0*/  ISETP.NE.U32.AND P1, PT, RZ, UR6, PT ;  /* 0x00000006ff007c0c */ /* 0x000fc8000bf25070 */
[----:B------:R-:W-:-:S13]  /*1500*/  ISETP.NE.AND.EX P1, PT, RZ, UR7, PT, P1 ;  /* 0x00000007ff007c0c */ /* 0x000fda000bf25310 */
[----:B------:R-:W-:Y:S05]  /*1510*/  @!P1 BRA `(.L_x_646) ;  /* 0x0000000000149947 */ /* 0x000fea0003800000 */
[----:B------:R-:W0:Y:S02]  /*1520*/  LDC.64 R4, c[0x0][0xa00] ;  /* 0x00028000ff047b82 */ /* 0x000e240000000a00 */
[----:B0-----:R-:W-:-:S05]  /*1530*/  IMAD.WIDE R4, R29, 0x4, R4 ;  /* 0x000000041d047825 */ /* 0x001fca00078e0204 */
[----:B-----5:R-:W2:Y:S04]  /*1540*/  LDG.E R24, desc[UR40][R4.64] ;  /* 0x0000002804187981 */ /* 0x020ea8000c1e1900 */
[----:B------:R-:W2:Y:S02]  /*1550*/  LDG.E R7, desc[UR40][R4.64+0x4] ;  /* 0x0000042804077981 */ /* 0x000ea4000c1e1900 */
[----:B--2---:R-:W-:-:S07]  /*1560*/  IMAD.IADD R24, R7, 0x1, -R24 ;  /* 0x0000000107187824 */ /* 0x004fce00078e0a18 */
.L_x_646:
[----:B------:R-:W-:Y:S02]  /*1570*/  IMAD.U32 R46, RZ, RZ, UR5 ;  /* 0x00000005ff2e7e24 */ /* 0x000fe4000f8e00ff */
[----:B------:R-:W-:Y:S01]  /*1580*/  IMAD.U32 R28, RZ, RZ, UR4 ;  /* 0x00000004ff1c7e24 */ /* 0x000fe2000f8e00ff */
[----:B------:R-:W-:Y:S06]  /*1590*/  @!P2 BRA `(.L_x_647) ;  /* 0x000000000010a947 */ /* 0x000fec0003800000 */
[----:B------:R-:W-:-:S04]  /*15a0*/  IADD3 R4, P0, R200, UR8, RZ ;  /* 0x00000008c8047c10 */ /* 0x000fc8000ff1e0ff */
[----:B------:R-:W-:-:S05]  /*15b0*/  IADD3.X R5, R201, UR9, RZ, P0, !PT ;  /* 0x00000009c9057c10 */ /* 0x000fca00087fe4ff */
[----:B------:R0:W5:Y:S01]  /*15c0*/  LDG.E R28, desc[UR40][R4.64] ;  /* 0x00000028041c7981 */ /* 0x000162000c1e1900 */
[----:B------:R-:W-:Y:S05]  /*15d0*/  BRA `(.L_x_648) ;  /* 0x0000000000107947 */ /* 0x000fea0003800000 */
.L_x_647:
[----:B------:R-:W-:Y:S05]  /*15e0*/  @!P0 BRA `(.L_x_648) ;  /* 0x00000000000c8947 */ /* 0x000fea0003800000 */
[----:B------:R-:W2:Y:S04]  /*15f0*/  LDG.E R5, desc[UR40][R8.64] ;  /* 0x0000002808057981 */ /* 0x000ea8000c1e1900 */
[----:B------:R-:W2:Y:S02]  /*1600*/  LDG.E R28, desc[UR40][R8.64+0x4] ;  /* 0x00000428081c7981 */ /* 0x000ea4000c1e1900 */
[----:B--2---:R-:W-:-:S07]  /*1610*/  IMAD.IADD R28, R28, 0x1, -R5 ;  /* 0x000000011c1c7824 */ /* 0x004fce00078e0a05 */
.L_x_648:
[----:B------:R-:W-:Y:S02]  /*1620*/  ULDC.64 UR4, c[0x0][0xa10] ;  /* 0x0002840000047ab9 */ /* 0x000fe40000000a00 */
[----:B------:R-:W-:-:S04]  /*1630*/  ISETP.NE.U32.AND P0, PT, RZ, UR4, PT ;  /* 0x00000004ff007c0c */ /* 0x000fc8000bf05070 */
[----:B------:R-:W-:Y:S01]  /*1640*/  ISETP.NE.AND.EX P0, PT, RZ, UR5, PT, P0 ;  /* 0x00000005ff007c0c */ /* 0x000fe2000bf05300 */
[----:B------:R-:W-:-:S12]  /*1650*/  ULDC.64 UR4, c[0x0][0xa30] ;  /* 0x00028c0000047ab9 */ /* 0x000fd80000000a00 */
[----:B0-----:R-:W0:Y:S02]  /*1660*/  @P0 LDC.64 R4, c[0x0][0xa10] ;  /* 0x00028400ff040b82 */ /* 0x001e240000000a00 */
[----:B0-----:R-:W-:-:S05]  /*1670*/  @P0 IMAD.WIDE R4, R29, 0x4, R4 ;  /* 0x000000041d040825 */ /* 0x001fca00078e0204 */
[----:B------:R-:W2:Y:S04]  /*1680*/  @P0 LDG.E R0, desc[UR40][R4.64] ;  /* 0x0000002804000981 */ /* 0x000ea8000c1e1900 */
[----:B------:R-:W2:Y:S01]  /*1690*/  @P0 LDG.E R9, desc[UR40][R4.64+0x4] ;  /* 0x0000042804090981 */ /* 0x000ea2000c1e1900 */
[----:B------:R-:W-:Y:S01]  /*16a0*/  ISETP.NE.U32.AND P1, PT, RZ, UR4, PT ;  /* 0x00000004ff007c0c */ /* 0x000fe2000bf25070 */
[----:B-----5:R-:W-:-:S03]  /*16b0*/  IMAD.MOV.U32 R27, RZ, RZ, R28 ;  /* 0x000000ffff1b7224 */ /* 0x020fc600078e001c */
[----:B------:R-:W-:-:S13]  /*16c0*/  ISETP.NE.AND.EX P1, PT, RZ, UR5, PT, P1 ;  /* 0x00000005ff007c0c */ /* 0x000fda000bf25310 */
[----:B------:R-:W-:-:S04]  /*16d0*/  @P1 IADD3 R6, P2, R200, UR4, RZ ;  /* 0x00000004c8061c10 */ /* 0x000fc8000ff5e0ff */
[----:B------:R-:W-:-:S05]  /*16e0*/  @P1 IADD3.X R7, R201, UR5, RZ, P2, !PT ;  /* 0x00000005c9071c10 */ /* 0x000fca00097fe4ff */
[----:B------:R0:W5:Y:S01]  /*16f0*/  @P1 LDG.E R27, desc[UR40][R6.64] ;  /* 0x00000028061b1981 */ /* 0x000162000c1e1900 */
[----:B------:R-:W-:Y:S02]  /*1700*/  IADD3 R11, -R3, R28, RZ ;  /* 0x0000001c030b7210 */ /* 0x000fe40007ffe1ff */
[----:B------:R-:W-:-:S03]  /*1710*/  PLOP3.LUT P3, PT, PT, PT, PT, 0x80, 0x0 ;  /* 0x000000000000781c */ /* 0x000fc60003f6f070 */
[----:B------:R-:W-:-:S05]  /*1720*/  IMAD.MOV R44, RZ, RZ, -R11 ;  /* 0x000000ffff2c7224 */ /* 0x000fca00078e0a0b */
[----:B------:R-:W-:Y:S01]  /*1730*/  VIMNMX R44, RZ, R44, !PT ;  /* 0x0000002cff2c7248 */ /* 0x000fe20007fe0100 */
[----:B--2---:R-:W-:-:S04]  /*1740*/  @P0 IMAD.IADD R46, R9, 0x1, -R0 ;  /* 0x00000001092e0824 */ /* 0x004fc800078e0a00 */
[----:B------:R-:W-:-:S04]  /*1750*/  IMAD.IADD R168, R11, 0x1, R46 ;  /* 0x000000010ba87824 */ /* 0x000fc800078e022e */
[----:B------:R-:W-:-:S05]  /*1760*/  VIADD R0, R168, 0x3f ;  /* 0x0000003fa8007836 */ /* 0x000fca0000000000 */
[----:B------:R-:W-:-:S04]  /*1770*/  SHF.R.S32.HI R3, RZ, 0x1f, R0 ;  /* 0x0000001fff037819 */ /* 0x000fc80000011400 */
[----:B------:R-:W-:-:S04]  /*1780*/  LEA.HI R3, R3, R0, RZ, 0x6 ;  /* 0x0000000003037211 */ /* 0x000fc800078f30ff */
[----:B------:R-:W-:Y:S02]  /*1790*/  LOP3.LUT R5, R3, 0xffffffc0, RZ, 0xc0, !PT ;  /* 0xffffffc003057812 */ /* 0x000fe400078ec0ff */
[----:B------:R-:W-:Y:S02]  /*17a0*/  SHF.R.S32.HI R181, RZ, 0x6, R3 ;  /* 0x00000006ffb57819 */ /* 0x000fe40000011403 */
[----:B------:R-:W-:-:S04]  /*17b0*/  VIADDMNMX R5, R5, -R11, R46, PT ;  /* 0x8000000b05057246 */ /* 0x000fc8000380012e */
[----:B------:R-:W-:Y:S02]  /*17c0*/  ISETP.GT.AND P0, PT, R5, R44, PT ;  /* 0x0000002c0500720c */ /* 0x000fe40003f04270 */
[----:B------:R-:W-:-:S05]  /*17d0*/  SHF.R.U32.HI R44, RZ, 0x6, R44 ;  /* 0x00000006ff2c7819 */ /* 0x000fca000001162c */
[----:B------:R-:W-:-:S06]  /*17e0*/  IMAD.MOV.U32 R45, RZ, RZ, R44 ;  /* 0x000000ffff2d7224 */ /* 0x000fcc00078e002c */
[----:B------:R-:W-:-:S05]  /*17f0*/  @P0 VIADD R0, R5, 0x3f ;  /* 0x0000003f05000836 */ /* 0x000fca0000000000 */
[----:B------:R-:W-:-:S04]  /*1800*/  @P0 SHF.R.S32.HI R5, RZ, 0x1f, R0 ;  /* 0x0000001fff050819 */ /* 0x000fc80000011400 */
[----:B------:R-:W-:-:S04]  /*1810*/  @P0 LEA.HI R5, R5, R0, RZ, 0x6 ;  /* 0x0000000005050211 */ /* 0x000fc800078f30ff */
[----:B------:R-:W-:-:S04]  /*1820*/  @P0 SHF.R.S32.HI R45, RZ, 0x6, R5 ;  /* 0x00000006ff2d0819 */ /* 0x000fc80000011405 */
[----:B------:R-:W-:-:S13]  /*1830*/  ISETP.GT.AND P0, PT, R45, R44, PT ;  /* 0x0000002c2d00720c */ /* 0x000fda0003f04270 */
[----:B0-----:R-:W-:Y:S05]  /*1840*/  @!P0 BRA `(.L_x_649) ;  /* 0x0000002800408947 */ /* 0x001fea0003800000 */
[----:B------:R-:W-:Y:S01]  /*1850*/  VIADD R0, R2, 0x22400 ;  /* 0x0002240002007836 */ /* 0x000fe20000000000 */
[----:B------:R-:W-:Y:S04]  /*1860*/  BSSY B6, `(.L_x_650) ;  /* 0x0000013000067945 */ /* 0x000fe80003800000 */
[----:B------:R-:W-:-:S13]  /*1870*/  LOP3.LUT P0, RZ, R0, 0x3ff, RZ, 0xc0, !PT ;  /* 0x000003ff00ff7812 */ /* 0x000fda000780c0ff */
        /* <DEDUP_REMOVED lines=16> */
[----:B-1---5:R-:W-:Y:S05]  /*1980*/  CALL.ABS.NOINC R14 ;  /* 0x000000000e007343 */ /* 0x022fea0003c00000 */
.L_x_651:
[----:B------:R-:W-:Y:S05]  /*1990*/  BSYNC B6 ;  /* 0x0000000000067941 */ /* 0x000fea0003800000 */
.L_x_650:
        /* <DEDUP_REMOVED lines=11> */
[----:B------:R-:W-:Y:S01]  /*1a50*/  IMAD.U32 R6, RZ, RZ, UR6 ;  /* 0x00000006ff067e24 */ /* 0x000fe2000f8e00ff */
[----:B------:R-:W-:Y:S01]  /*1a60*/  MOV R10, UR4 ;  /* 0x00000004000a7c02 */ /* 0x000fe20008000f00 */
[----:B------:R-:W-:Y:S02]  /*1a70*/  IMAD.U32 R7, RZ, RZ, UR7 ;  /* 0x00000007ff077e24 */ /* 0x000fe4000f8e00ff */
[----:B------:R-:W-:-:S02]  /*1a80*/  IMAD.U32 R11, RZ, RZ, UR5 ;  /* 0x00000005ff0b7e24 */ /* 0x000fc4000f8e00ff */
[----:B------:R-:W-:Y:S02]  /*1a90*/  IMAD.MOV.U32 R8, RZ, RZ, 0x70 ;  /* 0x00000070ff087424 */ /* 0x000fe400078e00ff */
[----:B------:R-:W-:Y:S02]  /*1aa0*/  IMAD.MOV.U32 R12, RZ, RZ, 0x1 ;  /* 0x00000001ff0c7424 */ /* 0x000fe400078e00ff */
[----:B0-----:R-:W-:-:S07]  /*1ab0*/  IMAD.MOV.U32 R13, RZ, RZ, RZ ;  /* 0x000000ffff0d7224 */ /* 0x001fce00078e00ff */
[----:B------:R-:W-:-:S07]  /*1ac0*/  LEPC R20, `(.L_x_653) ;  /* 0x000000001014794e */ /* 0x000fce0000000000 */
[----:B-1---5:R-:W-:Y:S05]  /*1ad0*/  CALL.ABS.NOINC R14 ;  /* 0x000000000e007343 */ /* 0x022fea0003c00000 */
.L_x_653:
[----:B------:R-:W-:Y:S05]  /*1ae0*/  BSYNC B6 ;  /* 0x0000000000067941 */ /* 0x000fea0003800000 */
.L_x_652:
[----:B------:R-:W-:Y:S01]  /*1af0*/  ULDC.64 UR4, c[0x0][0x9f8] ;  /* 0x00027e0000047ab9 */ /* 0x000fe20000000a00 */
[----:B------:R-:W0:Y:S01]  /*1b00*/  LDC.64 R52, c[0x0][0x300] ;  /* 0x0000c000ff347b82 */ /* 0x000e220000000a00 */
[----:B------:R-:W-:Y:S01]  /*1b10*/  ISETP.NE.U32.AND P0, PT, RZ, UR4, PT ;  /* 0x00000004ff007c0c */ /* 0x000fe2000bf05070 */
[----:B------:R-:W-:Y:S01]  /*1b20*/  IMAD.IADD R42, R31, 0x1, R28 ;  /* 0x000000011f2a7824 */ /* 0x000fe200078e021c */
[----:B------:R-:W-:Y:S02]  /*1b30*/  ULDC.64 UR6, c[0x0][0x330] ;  /* 0x0000cc0000067ab9 */ /* 0x000fe40000000a00 */
[----:B------:R-:W-:Y:S02]  /*1b40*/  ISETP.NE.AND.EX P0, PT, RZ, UR5, PT, P0 ;  /* 0x00000005ff007c0c */ /* 0x000fe4000bf05300 */
[----:B------:R-:W-:Y:S01]  /*1b50*/  SHF.R.S32.HI R17, RZ, 0x1f, R16 ;  /* 0x0000001fff117819 */ /* 0x000fe20000011410 */
[----:B------:R-:W1:Y:S08]  /*1b60*/  LDC.64 R54, c[0x0][0x3f8] ;  /* 0x0000fe00ff367b82 */ /* 0x000e700000000a00 */
[----:B------:R-:W2:Y:S02]  /*1b70*/  LDC R43, c[0x0][0x3f4] ;  /* 0x0000fd00ff2b7b82 */ /* 0x000ea40000000800 */
[----:B------:R-:W-:-:S04]  /*1b80*/  @P0 IADD3 R4, P1, R200, UR4, RZ ;  /* 0x00000004c8040c10 */ /* 0x000fc8000ff3e0ff */
[----:B------:R-:W-:Y:S01]  /*1b90*/  @P0 IADD3.X R5, R201, UR5, RZ, P1, !PT ;  /* 0x00000005c9050c10 */ /* 0x000fe20008ffe4ff */
[----:B------:R-:W-:-:S04]  /*1ba0*/  ULDC.64 UR4, c[0x0][0x308] ;  /* 0x0000c20000047ab9 */ /* 0x000fc80000000a00 */
[----:B------:R3:W4:Y:S01]  /*1bb0*/  @P0 LDG.E R29, desc[UR40][R4.64] ;  /* 0x00000028041d0981 */ /* 0x000722000c1e1900 */
[----:B------:R-:W-:Y:S01]  /*1bc0*/  SHF.R.S32.HI R28, RZ, 0x1f, R42 ;  /* 0x0000001fff1c7819 */ /* 0x000fe2000001142a */
[-C--:B0-----:R-:W-:Y:S01]  /*1bd0*/  IMAD.WIDE.U32 R6, R42, R52.reuse, RZ ;  /* 0x000000342a067225 */ /* 0x081fe200078e00ff */
[----:B------:R-:W-:Y:S01]  /*1be0*/  SHF.R.S32.HI R187, RZ, 0x1f, R186 ;  /* 0x0000001fffbb7819 */ /* 0x000fe200000114ba */
[----:B------:R-:W0:Y:S01]  /*1bf0*/  S2R R50, SR_TID.X ;  /* 0x0000000000327919 */ /* 0x000e220000002100 */
[----:B------:R-:W-:Y:S01]  /*1c00*/  SHF.L.U64.HI R49, R52, 0x6, R53 ;  /* 0x0000000634317819 */ /* 0x000fe20000010235 */
[----:B------:R-:W-:Y:S02]  /*1c10*/  IMAD R0, R28, R52, RZ ;  /* 0x000000341c007224 */ /* 0x000fe400078e02ff */
[----:B------:R-:W-:Y:S02]  /*1c20*/  IMAD.SHL.U32 R14, R188, 0x40, RZ ;  /* 0x00000040bc0e7824 */ /* 0x000fe400078e00ff */
[----:B------:R-:W-:Y:S01]  /*1c30*/  IMAD R3, R42, R53, R0 ;  /* 0x000000352a037224 */ /* 0x000fe200078e0200 */
[----:B------:R-:W-:Y:S01]  /*1c40*/  SHF.R.S32.HI R0, RZ, 0x1f, R26 ;  /* 0x0000001fff007819 */ /* 0x000fe2000001141a */
[----:B---3--:R-:W-:Y:S01]  /*1c50*/  IMAD.WIDE.U32 R4, R26, UR6, R16 ;  /* 0x000000061a047c25 */ /* 0x008fe2000f8e0010 */
[----:B--2---:R-:W-:-:S02]  /*1c60*/  ISETP.GE.AND P2, PT, R16, R43, PT ;  /* 0x0000002b1000720c */ /* 0x004fc40003f46270 */
[----:B------:R-:W-:Y:S01]  /*1c70*/  SHF.L.U32 R60, R43, 0x1, RZ ;  /* 0x000000012b3c7819 */ /* 0x000fe200000006ff */
[----:B------:R-:W-:Y:S01]  /*1c80*/  IMAD.IADD R7, R7, 0x1, R3 ;  /* 0x0000000107077824 */ /* 0x000fe200078e0203 */
[----:B------:R-:W-:Y:S01]  /*1c90*/  SEL R15, R43, RZ, P2 ;  /* 0x000000ff2b0f7207 */ /* 0x000fe20001000000 */
[----:B------:R-:W-:Y:S01]  /*1ca0*/  IMAD R3, R0, UR6, RZ ;  /* 0x0000000600037c24 */ /* 0x000fe2000f8e02ff */
[----:B------:R-:W-:Y:S01]  /*1cb0*/  P2R R70, PR, RZ, 0x4 ;  /* 0x00000004ff467803 */ /* 0x000fe20000000000 */
[----:B------:R-:W-:Y:S01]  /*1cc0*/  IMAD.WIDE.U32 R6, R26, UR4, R6 ;  /* 0x000000041a067c25 */ /* 0x000fe2000f8e0006 */
[----:B------:R-:W-:-:S03]  /*1cd0*/  IADD3 R42, P2, R19, R42, RZ ;  /* 0x0000002a132a7210 */ /* 0x000fc60007f5e0ff */
[----:B------:R-:W-:Y:S01]  /*1ce0*/  IMAD R33, R26, UR7, R3 ;  /* 0x000000071a217c24 */ /* 0x000fe2000f8e0203 */
[----:B------:R-:W-:Y:S01]  /*1cf0*/  ULDC.64 UR6, c[0x0][0xa08] ;  /* 0x0002820000067ab9 */ /* 0x000fe20000000a00 */
[----:B------:R-:W-:Y:S01]  /*1d00*/  IMAD R3, R0, UR4, RZ ;  /* 0x0000000400037c24 */ /* 0x000fe2000f8e02ff */
[----:B------:R-:W-:Y:S01]  /*1d10*/  ISETP.NE.U32.AND P0, PT, RZ, UR6, PT ;  /* 0x00000006ff007c0c */ /* 0x000fe2000bf05070 */
[----:B------:R-:W-:Y:S02]  /*1d20*/  IMAD.IADD R33, R5, 0x1, R33 ;  /* 0x0000000105217824 */ /* 0x000fe400078e0221 */
[----:B------:R-:W-:Y:S01]  /*1d30*/  IMAD R3, R26, UR5, R3 ;  /* 0x000000051a037c24 */ /* 0x000fe2000f8e0203 */
[----:B------:R-:W-:Y:S01]  /*1d40*/  ISETP.NE.AND.EX P0, PT, RZ, UR7, PT, P0 ;  /* 0x00000007ff007c0c */ /* 0x000fe2000bf05300 */
[----:B------:R-:W-:Y:S01]  /*1d50*/  ULDC.64 UR4, c[0x0][0x310] ;  /* 0x0000c40000047ab9 */ /* 0x000fe20000000a00 */
[----:B------:R-:W-:Y:S01]  /*1d60*/  ULDC.64 UR6, c[0x0][0x338] ;  /* 0x0000ce0000067ab9 */ /* 0x000fe20000000a00 */
[----:B------:R-:W-:Y:S01]  /*1d70*/  IMAD.IADD R7, R7, 0x1, R3 ;  /* 0x0000000107077824 */ /* 0x000fe200078e0203 */
[----:B------:R-:W-:Y:S01]  /*1d80*/  SHF.R.S32.HI R3, RZ, 0x1f, R19 ;  /* 0x0000001fff037819 */ /* 0x000fe20000011413 */
[----:B------:R-:W-:Y:S01]  /*1d90*/  IMAD.MOV.U32 R32, RZ, RZ, R4 ;  /* 0x000000ffff207224 */ /* 0x000fe200078e0004 */
[----:B0-----:R-:W-:Y:S01]  /*1da0*/  SHF.R.U32.HI R50, RZ, 0x7, R50 ;  /* 0x00000007ff327819 */ /* 0x001fe20000011632 */
[----:B------:R-:W0:Y:S01]  /*1db0*/  LDC.64 R4, c[0x0][0x408] ;  /* 0x00010200ff047b82 */ /* 0x000e220000000a00 */
[----:B------:R-:W-:-:S02]  /*1dc0*/  IMAD.IADD R15, R16, 0x1, R15 ;  /* 0x00000001100f7824 */ /* 0x000fc400078e020f */
[----:B------:R-:W-:Y:S02]  /*1dd0*/  VIADD R74, R16, 0x20 ;  /* 0x00000020104a7836 */ /* 0x000fe40000000000 */
[----:B------:R-:W-:Y:S01]  /*1de0*/  VIADD R59, R50, 0x8 ;  /* 0x00000008323b7836 */ /* 0x000fe20000000000 */
[----:B------:R-:W-:Y:S01]  /*1df0*/  SHF.R.S32.HI R48, RZ, 0x1f, R15 ;  /* 0x0000001fff307819 */ /* 0x000fe2000001140f */
[----:B------:R-:W-:-:S03]  /*1e00*/  IMAD.X R43, R28, 0x1, R3, P2 ;  /* 0x000000011c2b7824 */ /* 0x000fc600010e0603 */
[----:B------:R-:W-:-:S04]  /*1e10*/  LEA.HI R48, R48, R15, RZ, 0x3 ;  /* 0x0000000f30307211 */ /* 0x000fc800078f18ff */
[----:B------:R-:W-:-:S04]  /*1e20*/  LOP3.LUT R65, R48, 0xfffffff8, RZ, 0xc0, !PT ;  /* 0xfffffff830417812 */ /* 0x000fc800078ec0ff */
[----:B------:R-:W-:Y:S01]  /*1e30*/  SHF.R.S32.HI R71, RZ, 0x1f, R65 ;  /* 0x0000001fff477819 */ /* 0x000fe20000011441 */
[----:B0-----:R-:W-:Y:S01]  /*1e40*/  IMAD R12, R3, R4, RZ ;  /* 0x00000004030c7224 */ /* 0x001fe200078e02ff */
[C---:B------:R-:W-:Y:S01]  /*1e50*/  SHF.L.U64.HI R56, R4.reuse, 0x6, R5 ;  /* 0x0000000604387819 */ /* 0x040fe20000010205 */
[----:B------:R-:W-:Y:S02]  /*1e60*/  IMAD.SHL.U32 R57, R4, 0x40, RZ ;  /* 0x0000004004397824 */ /* 0x000fe400078e00ff */
[----:B------:R-:W-:Y:S01]  /*1e70*/  IMAD R31, R19, R5, R12 ;  /* 0x00000005131f7224 */ /* 0x000fe200078e020c */
[----:B----4-:R-:W-:Y:S02]  /*1e80*/  SHF.R.S32.HI R0, RZ, 0x1f, R29 ;  /* 0x0000001fff007819 */ /* 0x010fe4000001141d */
[----:B------:R-:W-:Y:S02]  /*1e90*/  SEL R11, R29, RZ, !P0 ;  /* 0x000000ff1d0b7207 */ /* 0x000fe40004000000 */
[----:B------:R-:W-:-:S03]  /*1ea0*/  SEL R0, R0, RZ, !P0 ;  /* 0x000000ff00007207 */ /* 0x000fc60004000000 */
[----:B------:R-:W-:-:S04]  /*1eb0*/  IMAD.WIDE.U32 R20, R11, UR4, R6 ;  /* 0x000000040b147c25 */ /* 0x000fc8000f8e0006 */
[C---:B------:R-:W-:Y:S02]  /*1ec0*/  IMAD R6, R0.reuse, UR6, RZ ;  /* 0x0000000600067c24 */ /* 0x040fe4000f8e02ff */
[----:B------:R-:W-:Y:S01]  /*1ed0*/  IMAD R8, R0, UR4, RZ ;  /* 0x0000000400087c24 */ /* 0x000fe2000f8e02ff */
[----:B------:R-:W-:Y:S01]  /*1ee0*/  ULDC UR4, c[0x0][0x2f4] ;  /* 0x0000bd0000047ab9 */ /* 0x000fe20000000800 */
[----:B------:R-:W-:Y:S01]  /*1ef0*/  IMAD R73, R11, UR7, R6 ;  /* 0x000000070b497c24 */ /* 0x000fe2000f8e0206 */
[----:B------:R-:W-:Y:S01]  /*1f00*/  ISETP.GE.AND P1, PT, R74, UR4, PT ;  /* 0x000000044a007c0c */ /* 0x000fe2000bf26270 */
[----:B-1----:R-:W-:Y:S02]  /*1f10*/  IMAD R6, R3, R54, RZ ;  /* 0x0000003603067224 */ /* 0x002fe400078e02ff */
[C---:B------:R-:W-:Y:S02]  /*1f20*/  IMAD R13, R11.reuse, UR5, R8 ;  /* 0x000000050b0d7c24 */ /* 0x040fe4000f8e0208 */
[----:B------:R-:W-:-:S04]  /*1f30*/  IMAD.WIDE.U32 R32, R11, UR6, R32 ;  /* 0x000000060b207c25 */ /* 0x000fc8000f8e0020 */
[C---:B------:R-:W-:Y:S02]  /*1f40*/  IMAD R29, R19.reuse, R55, R6 ;  /* 0x00000037131d7224 */ /* 0x040fe400078e0206 */
[----:B------:R-:W-:-:S04]  /*1f50*/  IMAD.WIDE.U32 R6, R19, R54, R186 ;  /* 0x0000003613067225 */ /* 0x000fc800078e00ba */
[----:B------:R-:W-:-:S04]  /*1f60*/  IMAD.WIDE.U32 R10, R19, R54, R16 ;  /* 0x00000036130a7225 */ /* 0x000fc800078e0010 */
[----:B------:R-:W-:Y:S02]  /*1f70*/  IMAD.IADD R7, R7, 0x1, R29 ;  /* 0x0000000107077824 */ /* 0x000fe400078e021d */
[----:B------:R-:W-:Y:S01]  /*1f80*/  IMAD.IADD R11, R29, 0x1, R11 ;  /* 0x000000011d0b7824 */ /* 0x000fe200078e020b */
[----:B-----5:R-:W-:Y:S01]  /*1f90*/  SHF.R.S32.HI R29, RZ, 0x1f, R27 ;  /* 0x0000001fff1d7819 */ /* 0x020fe2000001141b */
[-C--:B------:R-:W-:Y:S02]  /*1fa0*/  IMAD R0, R3, R52.reuse, RZ ;  /* 0x0000003403007224 */ /* 0x080fe400078e02ff */
[----:B------:R-:W-:-:S04]  /*1fb0*/  IMAD.WIDE.U32 R8, R19, R52, R16 ;  /* 0x0000003413087225 */ /* 0x000fc800078e0010 */
[----:B------:R-:W-:Y:S02]  /*1fc0*/  IMAD R30, R29, R54, RZ ;  /* 0x000000361d1e7224 */ /* 0x000fe400078e02ff */
[----:B------:R-:W-:Y:S01]  /*1fd0*/  IMAD R47, R19, R53, R0 ;  /* 0x00000035132f7224 */ /* 0x000fe200078e0200 */
[----:B------:R-:W-:Y:S01]  /*1fe0*/  SHF.L.U64.HI R53, R54, 0x6, R55 ;  /* 0x0000000636357819 */ /* 0x000fe20000010237 */
[----:B------:R-:W-:Y:S01]  /*1ff0*/  IMAD R63, R27, R55, R30 ;  /* 0x000000371b3f7224 */ /* 0x000fe200078e021e */
[----:B------:R-:W-:Y:S01]  /*2000*/  LOP3.LUT R55, R14, 0x1c0, RZ, 0xc0, !PT ;  /* 0x000001c00e377812 */ /* 0x000fe200078ec0ff */
[----:B------:R-:W-:Y:S01]  /*2010*/  IMAD R30, R29, R4, RZ ;  /* 0x000000041d1e7224 */ /* 0x000fe200078e02ff */
[----:B------:R-:W-:Y:S01]  /*2020*/  IADD3 R0, P0, R20, R8, RZ ;  /* 0x0000000814007210 */ /* 0x000fe20007f1e0ff */
[----:B------:R-:W-:Y:S01]  /*2030*/  IMAD.IADD R26, R21, 0x1, R13 ;  /* 0x00000001151a7824 */ /* 0x000fe200078e020d */
[----:B------:R-:W-:Y:S01]  /*2040*/  SHF.R.U32.HI R58, RZ, 0x3, R55 ;  /* 0x00000003ff3a7819 */ /* 0x000fe20000011637 */
[----:B------:R-:W-:Y:S01]  /*2050*/  IMAD R69, R27, R5, R30 ;  /* 0x000000051b457224 */ /* 0x000fe200078e021e */
[--C-:B------:R-:W-:Y:S01]  /*2060*/  LOP3.LUT R5, R55, 0x18, R16.reuse, 0xf8, !PT ;  /* 0x0000001837057812 */ /* 0x100fe200078ef810 */
[----:B------:R-:W-:Y:S01]  /*2070*/  IMAD.WIDE.U32 R12, R19, R4, R16 ;  /* 0x00000004130c7225 */ /* 0x000fe200078e0010 */
[----:B------:R-:W-:-:S02]  /*2080*/  IADD3.X R47, R26, R9, R47, P0, !PT ;  /* 0x000000091a2f7210 */ /* 0x000fc400007fe42f */
[----:B------:R-:W-:Y:S01]  /*2090*/  LOP3.LUT R5, R5, R58, RZ, 0x3c, !PT ;  /* 0x0000003a05057212 */ /* 0x000fe200078e3cff */
[----:B------:R-:W-:Y:S01]  /*20a0*/  IMAD.WIDE.U32 R8, R19, R4, R186 ;  /* 0x0000000413087225 */ /* 0x000fe200078e00ba */
[----:B------:R-:W-:-:S03]  /*20b0*/  ISETP.GE.AND P0, PT, R16, UR4, PT ;  /* 0x0000000410007c0c */ /* 0x000fc6000bf06270 */
[----:B------:R-:W-:Y:S01]  /*20c0*/  IMAD R61, R192, 0x200, R5 ;  /* 0x00000200c03d7824 */ /* 0x000fe200078e0205 */
[----:B------:R-:W-:Y:S01]  /*20d0*/  LOP3.LUT R5, R55, 0x38, R48, 0xf8, !PT ;  /* 0x0000003837057812 */ /* 0x000fe200078ef830 */
[----:B------:R-:W-:Y:S02]  /*20e0*/  IMAD.IADD R9, R9, 0x1, R31 ;  /* 0x0000000109097824 */ /* 0x000fe400078e021f */
[----:B------:R-:W-:Y:S01]  /*20f0*/  IMAD.IADD R13, R31, 0x1, R13 ;  /* 0x000000011f0d7824 */ /* 0x000fe200078e020d */
[----:B------:R-:W-:Y:S01]  /*2100*/  LOP3.LUT R5, R5, R58, RZ, 0x3c, !PT ;  /* 0x0000003a05057212 */ /* 0x000fe200078e3cff */
[----:B------:R-:W-:-:S04]  /*2110*/  IMAD.WIDE.U32 R34, R27, R54, R6 ;  /* 0x000000361b227225 */ /* 0x000fc800078e0006 */
[----:B------:R-:W-:-:S04]  /*2120*/  IMAD.WIDE.U32 R38, R27, R4, R8 ;  /* 0x000000041b267225 */ /* 0x000fc800078e0008 */
[----:B------:R-:W-:-:S04]  /*2130*/  IMAD.WIDE.U32 R36, R27, R54, R10 ;  /* 0x000000361b247225 */ /* 0x000fc800078e000a */
[----:B------:R-:W-:-:S04]  /*2140*/  IMAD.WIDE.U32 R40, R27, R4, R12 ;  /* 0x000000041b287225 */ /* 0x000fc800078e000c */
[----:B------:R-:W-:Y:S02]  /*2150*/  IMAD.IADD R62, R35, 0x1, R63 ;  /* 0x00000001233e7824 */ /* 0x000fe400078e023f */
[----:B------:R-:W-:Y:S02]  /*2160*/  IMAD.IADD R67, R39, 0x1, R69 ;  /* 0x0000000127437824 */ /* 0x000fe400078e0245 */
[----:B------:R-:W-:Y:S02]  /*2170*/  IMAD.SHL.U32 R52, R52, 0x40, RZ ;  /* 0x0000004034347824 */ /* 0x000fe400078e00ff */
[----:B------:R-:W-:Y:S02]  /*2180*/  IMAD.SHL.U32 R54, R54, 0x40, RZ ;  /* 0x0000004036367824 */ /* 0x000fe400078e00ff */
[----:B------:R-:W-:Y:S02]  /*2190*/  IMAD.IADD R63, R63, 0x1, R37 ;  /* 0x000000013f3f7824 */ /* 0x000fe400078e0225 */
[----:B------:R-:W-:-:S02]  /*21a0*/  IMAD.IADD R69, R69, 0x1, R41 ;  /* 0x0000000145457824 */ /* 0x000fc400078e0229 */
[----:B------:R-:W-:Y:S02]  /*21b0*/  IMAD R64, R192, 0x200, R5 ;  /* 0x00000200c0407824 */ /* 0x000fe400078e0205 */
[----:B------:R-:W-:-:S07]  /*21c0*/  IMAD.IADD R73, R33, 0x1, R73 ;  /* 0x0000000121497824 */ /* 0x000fce00078e0249 */
.L_x_683:
[----:B----4-:R-:W0:Y:S01]  /*21d0*/  LDC.64 R50, c[0x0][0x2e8] ;  /* 0x0000ba00ff327b82 */ /* 0x010e220000000a00 */
[----:B------:R-:W-:Y:S01]  /*21e0*/  VIADD R45, R45, 0xffffffff ;  /* 0xffffffff2d2d7836 */ /* 0x000fe20000000000 */
[----:B------:R-:W-:Y:S05]  /*21f0*/  YIELD ;  /* 0x0000000000007946 */ /* 0x000fea0003800000 */
[----:B------:R-:W-:Y:S01]  /*2200*/  SHF.R.S32.HI R72, RZ, 0x1f, R45 ;  /* 0x0000001fff487819 */ /* 0x000fe2000001142d */
[----:B------:R-:W1:Y:S01]  /*2210*/  LDC R81, c[0x0][0x3f4] ;  /* 0x0000fd00ff517b82 */ /* 0x000e620000000800 */
[-C--:B------:R-:W-:Y:S01]  /*2220*/  IMAD R5, R49, R45.reuse, RZ ;  /* 0x0000002d31057224 */ /* 0x080fe200078e02ff */
[----:B------:R-:W-:Y:S01]  /*2230*/  BSSY B0, `(.L_x_654) ;  /* 0x0000177000007945 */ /* 0x000fe20003800000 */
[----:B---3--:R-:W-:-:S04]  /*2240*/  IMAD.WIDE.U32 R14, R52, R45, RZ ;  /* 0x0000002d340e7225 */ /* 0x008fc800078e00ff */
[----:B------:R-:W-:Y:S01]  /*2250*/  IMAD R5, R72, R52, R5 ;  /* 0x0000003448057224 */ /* 0x000fe200078e0205 */
[----:B------:R-:W-:Y:S01]  /*2260*/  IADD3 R4, P2, R0, R14, RZ ;  /* 0x0000000e00047210 */ /* 0x000fe20007f5e0ff */
[----:B--2---:R-:W-:Y:S02]  /*2270*/  IMAD.SHL.U32 R30, R22, 0x1000, RZ ;  /* 0x00001000161e7824 */ /* 0x004fe400078e00ff */
[----:B------:R-:W-:Y:S02]  /*2280*/  IMAD.IADD R78, R15, 0x1, R5 ;  /* 0x000000010f4e7824 */ /* 0x000fe400078e0205 */
[----:B------:R-:W-:Y:S02]  /*2290*/  IMAD.IADD R5, R61, 0x1, R30 ;  /* 0x000000013d057824 */ /* 0x000fe400078e021e */
[----:B------:R-:W-:Y:S01]  /*22a0*/  IMAD.X R6, R78, 0x1, R47, P2 ;  /* 0x000000014e067824 */ /* 0x000fe200010e062f */
[----:B0-----:R-:W-:Y:S01]  /*22b0*/  LEA R12, P3, R4, R50, 0x1 ;  /* 0x00000032040c7211 */ /* 0x001fe200078608ff */
[----:B------:R-:W-:Y:S01]  /*22c0*/  IMAD R31, R5, 0x2, R2 ;  /* 0x00000002051f7824 */ /* 0x000fe200078e0202 */
[----:B------:R-:W-:-:S02]  /*22d0*/  ISETP.GT.AND P2, PT, R45, R44, PT ;  /* 0x0000002c2d00720c */ /* 0x000fc40003f44270 */
[----:B------:R-:W-:Y:S02]  /*22e0*/  LEA.HI.X R13, R4, R51, R6, 0x1, P3 ;  /* 0x00000033040d7211 */ /* 0x000fe400018f0c06 */
[----:B-1----:R-:W-:-:S13]  /*22f0*/  ISETP.GE.AND P3, PT, R81, 0x1, PT ;  /* 0x000000015100780c */ /* 0x002fda0003f66270 */
[----:B------:R-:W-:Y:S05]  /*2300*/  @!P3 BRA `(.L_x_655) ;  /* 0x000000140044b947 */ /* 0x000fea0003800000 */
[----:B------:R-:W-:Y:S01]  /*2310*/  ULDC.U8 UR4, c[0x0][0x410] ;  /* 0x0001040000047ab9 */ /* 0x000fe20000000000 */
[-C--:B------:R-:W-:Y:S01]  /*2320*/  IMAD R7, R53, R45.reuse, RZ ;  /* 0x0000002d35077224 */ /* 0x080fe200078e02ff */
[----:B------:R-:W-:Y:S01]  /*2330*/  ISETP.NE.AND P3, PT, RZ, UR4, PT ;  /* 0x00000004ff007c0c */ /* 0x000fe2000bf65270 */
[----:B------:R-:W-:-:S04]  /*2340*/  IMAD.WIDE.U32 R4, R54, R45, RZ ;  /* 0x0000002d36047225 */ /* 0x000fc800078e00ff */
[----:B------:R-:W-:-:S04]  /*2350*/  IMAD R7, R72, R54, R7 ;  /* 0x0000003648077224 */ /* 0x000fc800078e0207 */
[----:B------:R-:W-:-:S04]  /*2360*/  IMAD.IADD R75, R5, 0x1, R7 ;  /* 0x00000001054b7824 */ /* 0x000fc800078e0207 */
[----:B------:R-:W-:Y:S05]  /*2370*/  @!P3 BRA `(.L_x_656) ;  /* 0x000000080074b947 */ /* 0x000fea0003800000 */
[----:B------:R-:W-:Y:S01]  /*2380*/  IMAD R68, R45, -0x40, R46 ;  /* 0xffffffc02d447824 */ /* 0x000fe200078e022e */
[----:B------:R-:W-:Y:S01]  /*2390*/  BSSY B1, `(.L_x_657) ;  /* 0x000001d000017945 */ /* 0x000fe20003800000 */
[----:B------:R-:W-:Y:S02]  /*23a0*/  CS2R R8, SRZ ;  /* 0x0000000000087805 */ /* 0x000fe4000001ff00 */
[----:B------:R-:W-:Y:S02]  /*23b0*/  CS2R R28, SRZ ;  /* 0x00000000001c7805 */ /* 0x000fe4000001ff00 */
[----:B------:R-:W-:Y:S02]  /*23c0*/  CS2R R10, SRZ ;  /* 0x00000000000a7805 */ /* 0x000fe4000001ff00 */
[----:B------:R-:W-:Y:S02]  /*23d0*/  VIMNMX R68, R68, 0x40, PT ;  /* 0x0000004044447848 */ /* 0x000fe40003fe0100 */
[----:B------:R-:W-:-:S02]  /*23e0*/  CS2R R14, SRZ ;  /* 0x00000000000e7805 */ /* 0x000fc4000001ff00 */
[----:B------:R-:W-:-:S13]  /*23f0*/  ISETP.GE.AND P4, PT, R19, R68, PT ;  /* 0x000000441300720c */ /* 0x000fda0003f86270 */
[----:B------:R-:W-:Y:S05]  /*2400*/  @P4 BRA `(.L_x_658) ;  /* 0x0000000000544947 */ /* 0x000fea0003800000 */
[----:B------:R-:W-:Y:S01]  /*2410*/  IMAD R6, R56, R45, RZ ;  /* 0x0000002d38067224 */ /* 0x000fe200078e02ff */
[----:B------:R-:W-:Y:S01]  /*2420*/  IADD3 R8, P3, R34, R4, RZ ;  /* 0x0000000422087210 */ /* 0x000fe20007f7e0ff */
[----:B------:R-:W-:Y:S01]  /*2430*/  IMAD.MOV.U32 R66, RZ, RZ, R38 ;  /* 0x000000ffff427224 */ /* 0x000fe200078e0026 */
[----:B------:R-:W-:Y:S01]  /*2440*/  ULDC.64 UR6, c[0x0][0x400] ;  /* 0x0001000000067ab9 */ /* 0x000fe20000000a00 */
[-C--:B------:R-:W-:Y:S01]  /*2450*/  IMAD R5, R72, R57.reuse, R6 ;  /* 0x0000003948057224 */ /* 0x080fe200078e0206 */
[----:B------:R-:W-:Y:S01]  /*2460*/  ULDC.64 UR4, c[0x0][0x3e8] ;  /* 0x0000fa0000047ab9 */ /* 0x000fe20000000a00 */
[----:B------:R-:W-:Y:S01]  /*2470*/  IMAD.WIDE.U32 R6, R45, R57, R66 ;  /* 0x000000392d067225 */ /* 0x000fe200078e0042 */
[----:B------:R-:W-:-:S03]  /*2480*/  CS2R R10, SRZ ;  /* 0x00000000000a7805 */ /* 0x000fc6000001ff00 */
[----:B------:R-:W-:Y:S01]  /*2490*/  IMAD.IADD R5, R7, 0x1, R5 ;  /* 0x0000000107057824 */ /* 0x000fe200078e0205 */
[----:B------:R-:W-:Y:S01]  /*24a0*/  LEA R50, P5, R6, UR6, 0x1 ;  /* 0x0000000606327c11 */ /* 0x000fe2000f8a08ff */
[----:B------:R-:W-:Y:S01]  /*24b0*/  IMAD.X R7, R75, 0x1, R62, P3 ;  /* 0x000000014b077824 */ /* 0x000fe200018e063e */
[----:B------:R-:W-:Y:S02]  /*24c0*/  LEA R4, P3, R8, UR4, 0x1 ;  /* 0x0000000408047c11 */ /* 0x000fe4000f8608ff */
[----:B------:R-:W-:Y:S02]  /*24d0*/  LEA.HI.X R51, R6, UR7, R5, 0x1, P5 ;  /* 0x0000000706337c11 */ /* 0x000fe4000a8f0c05 */
[----:B------:R-:W-:Y:S02]  /*24e0*/  LEA.HI.X R5, R8, UR5, R7, 0x1, P3 ;  /* 0x0000000508057c11 */ /* 0x000fe400098f0c07 */
[----:B------:R-:W-:Y:S02]  /*24f0*/  CS2R R8, SRZ ;  /* 0x0000000000087805 */ /* 0x000fe4000001ff00 */
[----:B------:R-:W-:-:S02]  /*2500*/  ISETP.GE.AND P5, PT, R186, R81, PT ;  /* 0x00000051ba00720c */ /* 0x000fc40003fa6270 */
[----:B------:R-:W-:-:S11]  /*2510*/  ISETP.GE.AND P3, PT, R190, R81, PT ;  /* 0x00000051be00720c */ /* 0x000fd60003f66270 */
[----:B------:R0:W5:Y:S04]  /*2520*/  @!P5 LDG.E.64 R28, desc[UR40][R4.64] ;  /* 0x00000028041cd981 */ /* 0x000168000c1e1b00 */
[----:B------:R0:W5:Y:S04]  /*2530*/  @!P3 LDG.E.64 R8, desc[UR40][R4.64+0x20] ;  /* 0x000020280408b981 */ /* 0x000168000c1e1b00 */
[----:B------:R0:W5:Y:S04]  /*2540*/  @!P5 LDG.E.64 R14, desc[UR40][R50.64] ;  /* 0x00000028320ed981 */ /* 0x000168000c1e1b00 */
[----:B------:R0:W5:Y:S02]  /*2550*/  @!P3 LDG.E.64 R10, desc[UR40][R50.64+0x20] ;  /* 0x00002028320ab981 */ /* 0x000164000c1e1b00 */
.L_x_658:
[----:B------:R-:W-:Y:S05]  /*2560*/  BSYNC B1 ;  /* 0x0000000000017941 */ /* 0x000fea0003800000 */
.L_x_657:
[----:B------:R-:W-:Y:S01]  /*2570*/  ISETP.NE.AND P3, PT, R184, 0x3, PT ;  /* 0x00000003b800780c */ /* 0x000fe20003f65270 */
[----:B0----5:R-:W-:Y:S01]  /*2580*/  IMAD.MOV.U32 R4, RZ, RZ, R8 ;  /* 0x000000ffff047224 */ /* 0x021fe200078e0008 */
[----:B------:R-:W-:Y:S01]  /*2590*/  MOV R7, R29 ;  /* 0x0000001d00077202 */ /* 0x000fe20000000f00 */
[----:B------:R-:W-:Y:S02]  /*25a0*/  IMAD.MOV.U32 R5, RZ, RZ, R9 ;  /* 0x000000ffff057224 */ /* 0x000fe400078e0009 */
[----:B------:R-:W-:-:S03]  /*25b0*/  IMAD.MOV.U32 R6, RZ, RZ, R28 ;  /* 0x000000ffff067224 */ /* 0x000fc600078e001c */
[----:B------:R-:W-:Y:S01]  /*25c0*/  PRMT R80, R4, 0x5410, R5 ;  /* 0x0000541004507816 */ /* 0x000fe20000000005 */
[----:B------:R-:W-:Y:S01]  /*25d0*/  IMAD.MOV.U32 R4, RZ, RZ, R10 ;  /* 0x000000ffff047224 */ /* 0x000fe200078e000a */
[----:B------:R-:W-:Y:S01]  /*25e0*/  PRMT R77, R6, 0x5410, R7 ;  /* 0x00005410064d7816 */ /* 0x000fe20000000007 */
[----:B------:R-:W-:Y:S02]  /*25f0*/  IMAD.MOV.U32 R5, RZ, RZ, R11 ;  /* 0x000000ffff057224 */ /* 0x000fe400078e000b */
[----:B------:R-:W-:Y:S02]  /*2600*/  IMAD.MOV.U32 R6, RZ, RZ, R14 ;  /* 0x000000ffff067224 */ /* 0x000fe400078e000e */
[----:B------:R-:W-:Y:S01]  /*2610*/  IMAD.MOV.U32 R7, RZ, RZ, R15 ;  /* 0x000000ffff077224 */ /* 0x000fe200078e000f */
[----:B------:R-:W-:-:S04]  /*2620*/  PRMT R82, R4, 0x5410, R5 ;  /* 0x0000541004527816 */ /* 0x000fc80000000005 */
[----:B------:R-:W-:Y:S01]  /*2630*/  PRMT R83, R6, 0x5410, R7 ;  /* 0x0000541006537816 */ /* 0x000fe20000000007 */
[----:B------:R-:W-:Y:S06]  /*2640*/  @!P3 BRA `(.L_x_659) ;  /* 0x000000000004b947 */ /* 0x000fec0003800000 */
[----:B------:R-:W-:Y:S01]  /*2650*/  BPT.TRAP 0x1 ;  /* 0x000000040000795c */ /* 0x000fe20000300000 */
.L_x_659:
[----:B------:R-:W-:Y:S01]  /*2660*/  IMAD R66, R22, 0x8, R2 ;  /* 0x0000000816427824 */ /* 0x000fe200078e0202 */
[----:B------:R-:W-:Y:S01]  /*2670*/  SHF.L.U32 R75, R185, 0x1f, RZ ;  /* 0x0000001fb94b7819 */ /* 0x000fe200000006ff */
[----:B------:R-:W-:Y:S03]  /*2680*/  BSSY B1, `(.L_x_660) ;  /* 0x0000003000017945 */ /* 0x000fe60003800000 */
[----:B------:R-:W0:Y:S02]  /*2690*/  SYNCS.PHASECHK.TRANS64.TRYWAIT P5, [R66+URZ+0x28c90], R75 ;  /* 0x028c904b420075a7 */ /* 0x000e2400080a017f */
[----:B0-----:R-:W-:Y:S05]  /*26a0*/  @!P5 BRA `(.L_x_661) ;  /* 0x000001580070d947 */ /* 0x001fea0003800000 */
.L_x_949:
[----:B------:R-:W-:Y:S05]  /*26b0*/  BSYNC B1 ;  /* 0x0000000000017941 */ /* 0x000fea0003800000 */
.L_x_660:
[----:B------:R-:W-:Y:S05]  /*26c0*/  @P4 BRA `(.L_x_662) ;  /* 0x0000001000b44947 */ /* 0x000fea0003800000 */
[----:B------:R-:W-:Y:S04]  /*26d0*/  BSSY B1, `(.L_x_663) ;  /* 0x0000031000017945 */ /* 0x000fe80003800000 */
[----:B------:R-:W-:Y:S05]  /*26e0*/  @P0 BRA `(.L_x_664) ;  /* 0x0000000000bc0947 */ /* 0x000fea0003800000 */
[----:B------:R1:W2:Y:S01]  /*26f0*/  LDS.128 R4, [R31+0x22400] ;  /* 0x022400001f047984 */ /* 0x0002a20000000c00 */
[----:B------:R-:W-:Y:S01]  /*2700*/  ISETP.GE.AND P4, PT, R186, R81, PT ;  /* 0x00000051ba00720c */ /* 0x000fe20003f86270 */
[----:B------:R-:W-:-:S12]  /*2710*/  BSSY B2, `(.L_x_665) ;  /* 0x000002b000027945 */ /* 0x000fd80003800000 */
[----:B-1----:R-:W-:Y:S05]  /*2720*/  @P4 BRA `(.L_x_666) ;  /* 0x0000000000a44947 */ /* 0x002fea0003800000 */
[--C-:B------:R-:W-:Y:S02]  /*2730*/  SHF.R.U64 R28, R28, 0x10, R29.reuse ;  /* 0x000000101c1c7819 */ /* 0x100fe4000000121d */
[----:B------:R-:W-:Y:S02]  /*2740*/  SHF.R.U32.HI R50, RZ, 0x10, R29 ;  /* 0x00000010ff327819 */ /* 0x000fe4000001161d */
[--C-:B------:R-:W-:Y:S01]  /*2750*/  SHF.R.U64 R29, R14, 0x10, R15.reuse ;  /* 0x000000100e1d7819 */ /* 0x100fe2000000120f */
[----:B--2---:R-:W-:Y:S01]  /*2760*/  IMAD.MOV.U32 R14, RZ, RZ, R6 ;  /* 0x000000ffff0e7224 */ /* 0x004fe200078e0006 */
[----:B------:R-:W-:Y:S01]  /*2770*/  SHF.R.U32.HI R72, RZ, 0x10, R15 ;  /* 0x00000010ff487819 */ /* 0x000fe2000001160f */
[----:B------:R-:W-:Y:S02]  /*2780*/  HADD2.F32 R6, -RZ, R5.H1_H1 ;  /* 0x30000005ff067230 */ /* 0x000fe40000004100 */
[----:B------:R-:W-:Y:S02]  /*2790*/  HADD2.F32 R29, -RZ, R29.H0_H0 ;  /* 0x2000001dff1d7230 */ /* 0x000fe40000004100 */
[----:B------:R-:W-:-:S02]  /*27a0*/  HADD2.F32 R5, -RZ, R5.H0_H0 ;  /* 0x20000005ff057230 */ /* 0x000fc40000004100 */
[----:B------:R-:W-:Y:S02]  /*27b0*/  HADD2.F32 R72, -RZ, R72.H0_H0 ;  /* 0x20000048ff487230 */ /* 0x000fe40000004100 */
[-C--:B------:R-:W-:Y:S01]  /*27c0*/  FMUL.FTZ R76, R6, R29.reuse ;  /* 0x0000001d064c7220 */ /* 0x080fe20000410000 */
[--C-:B------:R-:W-:Y:S02]  /*27d0*/  HADD2.F32 R15, -RZ, R7.reuse.H1_H1 ;  /* 0x30000007ff0f7230 */ /* 0x100fe40000004100 */
[----:B------:R-:W-:Y:S01]  /*27e0*/  FMUL.FTZ R29, R5, R29 ;  /* 0x0000001d051d7220 */ /* 0x000fe20000410000 */
[----:B------:R-:W-:Y:S02]  /*27f0*/  HADD2.F32 R28, -RZ, R28.H0_H0 ;  /* 0x2000001cff1c7230 */ /* 0x000fe40000004100 */
[----:B------:R-:W-:Y:S02]  /*2800*/  HADD2.F32 R7, -RZ, R7.H0_H0 ;  /* 0x20000007ff077230 */ /* 0x000fe40000004100 */
[----:B------:R-:W-:Y:S01]  /*2810*/  FMUL.FTZ R78, R15, R72 ;  /* 0x000000480f4e7220 */ /* 0x000fe20000410000 */
[----:B------:R-:W-:-:S02]  /*2820*/  HADD2.F32 R50, -RZ, R50.H0_H0 ;  /* 0x20000032ff327230 */ /* 0x000fc40000004100 */
[-C--:B------:R-:W-:Y:S01]  /*2830*/  FFMA.FTZ R76, R5, R28.reuse, -R76 ;  /* 0x0000001c054c7223 */ /* 0x080fe2000001084c */
[----:B------:R-:W-:Y:S01]  /*2840*/  FFMA.FTZ R51, R6, R28, R29 ;  /* 0x0000001c06337223 */ /* 0x000fe2000001001d */
[C---:B------:R-:W-:Y:S01]  /*2850*/  FMUL.FTZ R72, R7.reuse, R72 ;  /* 0x0000004807487220 */ /* 0x040fe20000410000 */
[--C-:B------:R-:W-:Y:S02]  /*2860*/  HADD2.F32 R28, -RZ, R83.reuse.H0_H0 ;  /* 0x20000053ff1c7230 */ /* 0x100fe40000004100 */
[-C--:B------:R-:W-:Y:S01]  /*2870*/  FFMA.FTZ R78, R7, R50.reuse, -R78 ;  /* 0x00000032074e7223 */ /* 0x080fe2000001084e */
[----:B------:R-:W-:Y:S02]  /*2880*/  HADD2.F32 R29, -RZ, R83.H1_H1 ;  /* 0x30000053ff1d7230 */ /* 0x000fe40000004100 */
[----:B------:R-:W-:Y:S01]  /*2890*/  FFMA.FTZ R79, R15, R50, R72 ;  /* 0x000000320f4f7223 */ /* 0x000fe20000010048 */
[----:B------:R-:W-:Y:S02]  /*28a0*/  HADD2.F32 R5, -RZ, R4.H1_H1 ;  /* 0x30000004ff057230 */ /* 0x000fe40000004100 */
[----:B------:R-:W-:-:S02]  /*28b0*/  HADD2.F32 R6, -RZ, R14.H1_H1 ;  /* 0x3000000eff067230 */ /* 0x000fc40000004100 */
[----:B------:R-:W-:Y:S02]  /*28c0*/  HADD2.F32 R4, -RZ, R4.H0_H0 ;  /* 0x20000004ff047230 */ /* 0x000fe40000004100 */
[CC--:B------:R-:W-:Y:S01]  /*28d0*/  FMUL.FTZ R31, R5.reuse, R28.reuse ;  /* 0x0000001c051f7220 */ /* 0x0c0fe20000410000 */
[----:B------:R-:W-:Y:S02]  /*28e0*/  HADD2.F32 R14, -RZ, R14.H0_H0 ;  /* 0x2000000eff0e7230 */ /* 0x000fe40000004100 */
[--C-:B------:R-:W-:Y:S02]  /*28f0*/  HADD2.F32 R7, -RZ, R77.reuse.H0_H0 ;  /* 0x2000004dff077230 */ /* 0x100fe40000004100 */
[----:B------:R-:W-:Y:S01]  /*2900*/  FMUL.FTZ R28, R4, R28 ;  /* 0x0000001c041c7220 */ /* 0x000fe20000410000 */
[----:B------:R-:W-:Y:S02]  /*2910*/  HADD2.F32 R15, -RZ, R77.H1_H1 ;  /* 0x3000004dff0f7230 */ /* 0x000fe40000004100 */
[-C--:B------:R-:W-:Y:S01]  /*2920*/  FMUL.FTZ R77, R6, R29.reuse ;  /* 0x0000001d064d7220 */ /* 0x080fe20000410000 */
[----:B------:R-:W-:Y:S01]  /*2930*/  FMUL.FTZ R29, R14, R29 ;  /* 0x0000001d0e1d7220 */ /* 0x000fe20000410000 */
[-C--:B------:R-:W-:Y:S01]  /*2940*/  FFMA.FTZ R31, R4, R7.reuse, -R31 ;  /* 0x00000007041f7223 */ /* 0x080fe2000001081f */
[----:B------:R-:W-:Y:S01]  /*2950*/  FFMA.FTZ R28, R5, R7, R28 ;  /* 0x00000007051c7223 */ /* 0x000fe2000001001c */
[-C--:B------:R-:W-:Y:S01]  /*2960*/  FFMA.FTZ R77, R14, R15.reuse, -R77 ;  /* 0x0000000f0e4d7223 */ /* 0x080fe2000001084d */
[----:B------:R-:W-:Y:S01]  /*2970*/  FFMA.FTZ R6, R6, R15, R29 ;  /* 0x0000000f06067223 */ /* 0x000fe2000001001d */
[----:B------:R-:W-:-:S02]  /*2980*/  F2FP.F16.F32.PACK_AB R5, R51, R76 ;  /* 0x0000004c3305723e */ /* 0x000fc400000000ff */
[----:B------:R-:W-:Y:S02]  /*2990*/  F2FP.F16.F32.PACK_AB R7, R79, R78 ;  /* 0x0000004e4f07723e */ /* 0x000fe400000000ff */
[----:B------:R-:W-:Y:S02]  /*29a0*/  F2FP.F16.F32.PACK_AB R4, R28, R31 ;  /* 0x0000001f1c04723e */ /* 0x000fe400000000ff */
[----:B------:R-:W-:-:S07]  /*29b0*/  F2FP.F16.F32.PACK_AB R6, R6, R77 ;  /* 0x0000004d0606723e */ /* 0x000fce00000000ff */
.L_x_666:
[----:B------:R-:W-:Y:S05]  /*29c0*/  BSYNC B2 ;  /* 0x0000000000027941 */ /* 0x000fea0003800000 */
.L_x_665:
[----:B--2---:R1:W-:Y:S02]  /*29d0*/  STG.E.128 desc[UR40][R12.64], R4 ;  /* 0x000000040c007986 */ /* 0x0043e4000c101d28 */
.L_x_664:
[----:B------:R-:W-:Y:S05]  /*29e0*/  BSYNC B1 ;  /* 0x0000000000017941 */ /* 0x000fea0003800000 */
.L_x_663:
[----:B------:R-:W-:Y:S05]  /*29f0*/  @P1 BRA `(.L_x_662) ;  /* 0x0000000c00e81947 */ /* 0x000fea0003800000 */
[----:B-1----:R-:W-:Y:S01]  /*2a00*/  IMAD.MOV.U32 R5, RZ, RZ, 0x20 ;  /* 0x00000020ff057424 */ /* 0x002fe200078e00ff */
[----:B------:R-:W-:Y:S01]  /*2a10*/  LOP3.LUT P4, RZ, R188, 0x4, RZ, 0xc0, !PT ;  /* 0x00000004bcff7812 */ /* 0x000fe2000788c0ff */
[----:B------:R-:W-:Y:S03]  /*2a20*/  BSSY B1, `(.L_x_667) ;  /* 0x0000030000017945 */ /* 0x000fe60003800000 */
[----:B------:R-:W-:Y:S02]  /*2a30*/  SEL R5, R5, 0xffffffe0, !P4 ;  /* 0xffffffe005057807 */ /* 0x000fe40006000000 */
[----:B------:R-:W-:Y:S02]  /*2a40*/  ISETP.GE.AND P4, PT, R190, R81, PT ;  /* 0x00000051be00720c */ /* 0x000fe40003f86270 */
[----:B------:R-:W-:-:S05]  /*2a50*/  IADD3 R5, R5, R61, R30 ;  /* 0x0000003d05057210 */ /* 0x000fca0007ffe01e */
[----:B------:R-:W-:-:S06]  /*2a60*/  IMAD R4, R5, 0x2, R2 ;  /* 0x0000000205047824 */ /* 0x000fcc00078e0202 */
[----:B------:R-:W1:Y:S01]  /*2a70*/  LDS.128 R4, [R4+0x22400] ;  /* 0x0224000004047984 */ /* 0x000e620000000c00 */
[----:B------:R-:W-:Y:S05]  /*2a80*/  @P4 BRA `(.L_x_668) ;  /* 0x0000000000a44947 */ /* 0x000fea0003800000 */
[--C-:B------:R-:W-:Y:S01]  /*2a90*/  SHF.R.U64 R15, R8, 0x10, R9.reuse ;  /* 0x00000010080f7819 */ /* 0x100fe20000001209 */
[----:B-1----:R-:W-:Y:S01]  /*2aa0*/  IMAD.MOV.U32 R8, RZ, RZ, R6 ;  /* 0x000000ffff087224 */ /* 0x002fe200078e0006 */
[----:B------:R-:W-:Y:S01]  /*2ab0*/  SHF.R.U32.HI R14, RZ, 0x10, R9 ;  /* 0x00000010ff0e7819 */ /* 0x000fe20000011609 */
[--C-:B------:R-:W-:Y:S01]  /*2ac0*/  HADD2.F32 R6, -RZ, R5.reuse.H1_H1 ;  /* 0x30000005ff067230 */ /* 0x100fe20000004100 */
[--C-:B------:R-:W-:Y:S01]  /*2ad0*/  SHF.R.U64 R9, R10, 0x10, R11.reuse ;  /* 0x000000100a097819 */ /* 0x100fe2000000120b */
[----:B------:R-:W-:Y:S01]  /*2ae0*/  HADD2.F32 R5, -RZ, R5.H0_H0 ;  /* 0x20000005ff057230 */ /* 0x000fe20000004100 */
[----:B------:R-:W-:Y:S01]  /*2af0*/  SHF.R.U32.HI R28, RZ, 0x10, R11 ;  /* 0x00000010ff1c7819 */ /* 0x000fe2000001160b */
[----:B------:R-:W-:Y:S02]  /*2b00*/  HADD2.F32 R10, -RZ, R15.H0_H0 ;  /* 0x2000000fff0a7230 */ /* 0x000fe40000004100 */
[----:B------:R-:W-:Y:S02]  /*2b10*/  HADD2.F32 R11, -RZ, R9.H0_H0 ;  /* 0x20000009ff0b7230 */ /* 0x000fe40000004100 */
[----:B------:R-:W-:-:S02]  /*2b20*/  HADD2.F32 R28, -RZ, R28.H0_H0 ;  /* 0x2000001cff1c7230 */ /* 0x000fc40000004100 */
[--C-:B------:R-:W-:Y:S02]  /*2b30*/  HADD2.F32 R9, -RZ, R7.reuse.H1_H1 ;  /* 0x30000007ff097230 */ /* 0x100fe40000004100 */
[CC--:B------:R-:W-:Y:S01]  /*2b40*/  FMUL.FTZ R30, R6.reuse, R11.reuse ;  /* 0x0000000b061e7220 */ /* 0x0c0fe20000410000 */
[----:B------:R-:W-:Y:S02]  /*2b50*/  HADD2.F32 R7, -RZ, R7.H0_H0 ;  /* 0x20000007ff077230 */ /* 0x000fe40000004100 */
[----:B------:R-:W-:Y:S01]  /*2b60*/  FMUL.FTZ R11, R5, R11 ;  /* 0x0000000b050b7220 */ /* 0x000fe20000410000 */
[----:B------:R-:W-:Y:S02]  /*2b70*/  HADD2.F32 R14, -RZ, R14.H0_H0 ;  /* 0x2000000eff0e7230 */ /* 0x000fe40000004100 */
[----:B------:R-:W-:Y:S01]  /*2b80*/  FMUL.FTZ R50, R9, R28 ;  /* 0x0000001c09327220 */ /* 0x000fe20000410000 */
[-C--:B------:R-:W-:Y:S01]  /*2b90*/  FFMA.FTZ R30, R5, R10.reuse, -R30 ;  /* 0x0000000a051e7223 */ /* 0x080fe2000001081e */
[----:B------:R-:W-:Y:S01]  /*2ba0*/  FFMA.FTZ R29, R6, R10, R11 ;  /* 0x0000000a061d7223 */ /* 0x000fe2000001000b */
[----:B------:R-:W-:Y:S01]  /*2bb0*/  FMUL.FTZ R28, R7, R28 ;  /* 0x0000001c071c7220 */ /* 0x000fe20000410000 */
[----:B------:R-:W-:-:S02]  /*2bc0*/  HADD2.F32 R10, -RZ, R82.H0_H0 ;  /* 0x20000052ff0a7230 */ /* 0x000fc40000004100 */
[-C--:B------:R-:W-:Y:S01]  /*2bd0*/  FFMA.FTZ R50, R7, R14.reuse, -R50 ;  /* 0x0000000e07327223 */ /* 0x080fe20000010832 */
[----:B------:R-:W-:Y:S02]  /*2be0*/  HADD2.F32 R11, -RZ, R82.H1_H1 ;  /* 0x30000052ff0b7230 */ /* 0x000fe40000004100 */
[----:B------:R-:W-:Y:S01]  /*2bf0*/  FFMA.FTZ R51, R9, R14, R28 ;  /* 0x0000000e09337223 */ /* 0x000fe2000001001c */
[----:B------:R-:W-:Y:S02]  /*2c00*/  HADD2.F32 R5, -RZ, R4.H1_H1 ;  /* 0x30000004ff057230 */ /* 0x000fe40000004100 */
[----:B------:R-:W-:Y:S02]  /*2c10*/  HADD2.F32 R6, -RZ, R8.H1_H1 ;  /* 0x30000008ff067230 */ /* 0x000fe40000004100 */
[----:B------:R-:W-:Y:S02]  /*2c20*/  HADD2.F32 R4, -RZ, R4.H0_H0 ;  /* 0x20000004ff047230 */ /* 0x000fe40000004100 */
[----:B------:R-:W-:Y:S01]  /*2c30*/  FMUL.FTZ R15, R5, R10 ;  /* 0x0000000a050f7220 */ /* 0x000fe20000410000 */
[----:B------:R-:W-:-:S02]  /*2c40*/  HADD2.F32 R8, -RZ, R8.H0_H0 ;  /* 0x20000008ff087230 */ /* 0x000fc40000004100 */
[-C--:B------:R-:W-:Y:S01]  /*2c50*/  FMUL.FTZ R31, R6, R11.reuse ;  /* 0x0000000b061f7220 */ /* 0x080fe20000410000 */
[--C-:B------:R-:W-:Y:S02]  /*2c60*/  HADD2.F32 R7, -RZ, R80.reuse.H0_H0 ;  /* 0x20000050ff077230 */ /* 0x100fe40000004100 */
[----:B------:R-:W-:Y:S01]  /*2c70*/  FMUL.FTZ R10, R4, R10 ;  /* 0x0000000a040a7220 */ /* 0x000fe20000410000 */
[----:B------:R-:W-:Y:S02]  /*2c80*/  HADD2.F32 R9, -RZ, R80.H1_H1 ;  /* 0x30000050ff097230 */ /* 0x000fe40000004100 */
        /* <DEDUP_REMOVED lines=9> */
.L_x_668:
[----:B------:R-:W-:Y:S05]  /*2d20*/  BSYNC B1 ;  /* 0x0000000000017941 */ /* 0x000fea0003800000 */
.L_x_667:
[----:B-1----:R1:W-:Y:S01]  /*2d30*/  STG.E.128 desc[UR40][R12.64+0x40], R4 ;  /* 0x000040040c007986 */ /* 0x0023e2000c101d28 */
[----:B------:R-:W-:Y:S05]  /*2d40*/  BRA `(.L_x_662) ;  /* 0x0000000c00147947 */ /* 0x000fea0003800000 */
.L_x_656:
[----:B------:R-:W-:Y:S01]  /*2d50*/  IMAD R68, R45, -0x40, R46 ;  /* 0xffffffc02d447824 */ /* 0x000fe200078e022e */
[----:B------:R-:W-:-:S04]  /*2d60*/  ISETP.GE.AND P4, PT, R16, R81, PT ;  /* 0x000000511000720c */ /* 0x000fc80003f86270 */
[----:B------:R-:W-:-:S04]  /*2d70*/  VIMNMX R68, R68, 0x40, PT ;  /* 0x0000004044447848 */ /* 0x000fc80003fe0100 */
[----:B------:R-:W-:-:S13]  /*2d80*/  ISETP.GE.OR P3, PT, R19, R68, P4 ;  /* 0x000000441300720c */ /* 0x000fda0002766670 */
[----:B------:R-:W0:Y:S01]  /*2d90*/  @!P3 LDC.64 R12, c[0x0][0x3e8] ;  /* 0x0000fa00ff0cbb82 */ /* 0x000e220000000a00 */
[----:B------:R-:W-:Y:S01]  /*2da0*/  @!P3 IADD3 R6, P5, R36, R4, RZ ;  /* 0x000000042406b210 */ /* 0x000fe20007fbe0ff */
[----:B------:R-:W-:Y:S02]  /*2db0*/  @!P3 IMAD R4, R56, R45, RZ ;  /* 0x0000002d3804b224 */ /* 0x000fe400078e02ff */
[----:B------:R-:W-:Y:S02]  /*2dc0*/  @!P3 IMAD.MOV.U32 R5, RZ, RZ, R69 ;  /* 0x000000ffff05b224 */ /* 0x000fe400078e0045 */
[----:B------:R-:W-:Y:S02]  /*2dd0*/  @!P3 IMAD R11, R72, R57, R4 ;  /* 0x00000039480bb224 */ /* 0x000fe400078e0204 */
[----:B------:R-:W1:Y:S01]  /*2de0*/  @!P3 LDC.64 R8, c[0x0][0x400] ;  /* 0x00010000ff08bb82 */ /* 0x000e620000000a00 */
[----:B------:R-:W-:Y:S02]  /*2df0*/  @!P3 IMAD.MOV.U32 R4, RZ, RZ, R40 ;  /* 0x000000ffff04b224 */ /* 0x000fe400078e0028 */
[----:B------:R-:W-:-:S02]  /*2e00*/  @!P3 IMAD.X R7, R75, 0x1, R63, P5 ;  /* 0x000000014b07b824 */ /* 0x000fc400028e063f */
[----:B------:R-:W-:Y:S01]  /*2e10*/  @!P3 IMAD.WIDE.U32 R28, R45, R57, R4 ;  /* 0x000000392d1cb225 */ /* 0x000fe200078e0004 */
[----:B------:R-:W-:-:S03]  /*2e20*/  CS2R R4, SRZ ;  /* 0x0000000000047805 */ /* 0x000fc6000001ff00 */
[----:B------:R-:W-:Y:S01]  /*2e30*/  @!P3 IMAD.IADD R29, R11, 0x1, R29 ;  /* 0x000000010b1db824 */ /* 0x000fe200078e021d */
[----:B0-----:R-:W-:-:S04]  /*2e40*/  @!P3 LEA R12, P5, R6, R12, 0x1 ;  /* 0x0000000c060cb211 */ /* 0x001fc800078a08ff */
[----:B------:R-:W-:Y:S02]  /*2e50*/  @!P3 LEA.HI.X R13, R6, R13, R7, 0x1, P5 ;  /* 0x0000000d060db211 */ /* 0x000fe400028f0c07 */
[----:B------:R-:W-:Y:S02]  /*2e60*/  CS2R R6, SRZ ;  /* 0x0000000000067805 */ /* 0x000fe4000001ff00 */
[C---:B-1----:R-:W-:Y:S02]  /*2e70*/  @!P3 LEA R76, P5, R28.reuse, R8, 0x1 ;  /* 0x000000081c4cb211 */ /* 0x042fe400078a08ff */
[----:B------:R-:W-:Y:S02]  /*2e80*/  CS2R R10, SRZ ;  /* 0x00000000000a7805 */ /* 0x000fe4000001ff00 */
[----:B------:R-:W2:Y:S01]  /*2e90*/  @!P3 LDG.E.128 R4, desc[UR40][R12.64] ;  /* 0x000000280c04b981 */ /* 0x000ea2000c1e1d00 */
[----:B------:R-:W-:Y:S02]  /*2ea0*/  @!P3 LEA.HI.X R77, R28, R9, R29, 0x1, P5 ;  /* 0x000000091c4db211 */ /* 0x000fe400028f0c1d */
[----:B------:R-:W-:-:S06]  /*2eb0*/  CS2R R8, SRZ ;  /* 0x0000000000087805 */ /* 0x000fcc000001ff00 */
[----:B------:R-:W3:Y:S01]  /*2ec0*/  @!P3 LDG.E.128 R8, desc[UR40][R76.64] ;  /* 0x000000284c08b981 */ /* 0x000ee2000c1e1d00 */
[----:B------:R-:W-:Y:S01]  /*2ed0*/  ISETP.NE.AND P3, PT, R184, 0x3, PT ;  /* 0x00000003b800780c */ /* 0x000fe20003f65270 */
[----:B--2---:R-:W-:Y:S02]  /*2ee0*/  IMAD.MOV.U32 R28, RZ, RZ, R6 ;  /* 0x000000ffff1c7224 */ /* 0x004fe400078e0006 */
[----:B------:R-:W-:Y:S02]  /*2ef0*/  IMAD.MOV.U32 R29, RZ, RZ, R7 ;  /* 0x000000ffff1d7224 */ /* 0x000fe400078e0007 */
[----:B------:R-:W-:Y:S02]  /*2f00*/  IMAD.MOV.U32 R31, RZ, RZ, R4 ;  /* 0x000000ffff1f7224 */ /* 0x000fe400078e0004 */
[----:B------:R-:W-:Y:S01]  /*2f10*/  IMAD.MOV.U32 R66, RZ, RZ, R5 ;  /* 0x000000ffff427224 */ /* 0x000fe200078e0005 */
[----:B------:R-:W-:Y:S01]  /*2f20*/  PRMT R87, R87, 0x5410, R29 ;  /* 0x0000541057577816 */ /* 0x000fe2000000001d */
[----:B---3--:R-:W-:Y:S01]  /*2f30*/  IMAD.MOV.U32 R12, RZ, RZ, R10 ;  /* 0x000000ffff0c7224 */ /* 0x008fe200078e000a */
[----:B------:R-:W-:Y:S01]  /*2f40*/  PRMT R95, R28, 0x5410, R31 ;  /* 0x000054101c5f7816 */ /* 0x000fe2000000001f */
[----:B------:R-:W-:Y:S01]  /*2f50*/  IMAD.MOV.U32 R13, RZ, RZ, R11 ;  /* 0x000000ffff0d7224 */ /* 0x000fe200078e000b */
[----:B------:R-:W-:Y:S01]  /*2f60*/  PRMT R82, R82, 0x5410, R66 ;  /* 0x0000541052527816 */ /* 0x000fe20000000042 */
[----:B------:R-:W-:-:S02]  /*2f70*/  IMAD.MOV.U32 R28, RZ, RZ, R8 ;  /* 0x000000ffff1c7224 */ /* 0x000fc400078e0008 */
[----:B------:R-:W-:Y:S01]  /*2f80*/  IMAD.MOV.U32 R29, RZ, RZ, R9 ;  /* 0x000000ffff1d7224 */ /* 0x000fe200078e0009 */
[----:B------:R-:W-:Y:S02]  /*2f90*/  PRMT R87, R13, 0x7610, R87 ;  /* 0x000076100d577816 */ /* 0x000fe40000000057 */
[----:B------:R-:W-:Y:S02]  /*2fa0*/  PRMT R94, R12, 0x5410, R28 ;  /* 0x000054100c5e7816 */ /* 0x000fe4000000001c */
[----:B------:R-:W-:Y:S01]  /*2fb0*/  PRMT R82, R29, 0x7610, R82 ;  /* 0x000076101d527816 */ /* 0x000fe20000000052 */
[----:B------:R-:W-:Y:S06]  /*2fc0*/  @!P3 BRA `(.L_x_669) ;  /* 0x000000000004b947 */ /* 0x000fec0003800000 */
[----:B------:R-:W-:Y:S01]  /*2fd0*/  BPT.TRAP 0x1 ;  /* 0x000000040000795c */ /* 0x000fe20000300000 */
.L_x_669:
[----:B------:R-:W-:Y:S01]  /*2fe0*/  LEA R66, R22, R2, 0x3 ;  /* 0x0000000216427211 */ /* 0x000fe200078e18ff */
[----:B------:R-:W-:Y:S01]  /*2ff0*/  BSSY B1, `(.L_x_670) ;  /* 0x0000004000017945 */ /* 0x000fe20003800000 */
[----:B------:R-:W-:-:S04]  /*3000*/  SHF.L.U32 R75, R185, 0x1f, RZ ;  /* 0x0000001fb94b7819 */ /* 0x000fc800000006ff */
[----:B------:R-:W0:Y:S02]  /*3010*/  SYNCS.PHASECHK.TRANS64.TRYWAIT P5, [R66+URZ+0x28c90], R75 ;  /* 0x028c904b420075a7 */ /* 0x000e2400080a017f */
[----:B0-----:R-:W-:Y:S05]  /*3020*/  @!P5 BRA `(.L_x_671) ;  /* 0x000001500024d947 */ /* 0x001fea0003800000 */
.L_x_950:
[----:B------:R-:W-:Y:S05]  /*3030*/  BSYNC B1 ;  /* 0x0000000000017941 */ /* 0x000fea0003800000 */
.L_x_670:
[----:B------:R-:W-:Y:S01]  /*3040*/  ISETP.GE.OR P5, PT, R19, R68, P0 ;  /* 0x000000441300720c */ /* 0x000fe200007a6670 */
[----:B------:R-:W-:Y:S01]  /*3050*/  ULDC.64 UR4, c[0x0][0x300] ;  /* 0x0000c00000047ab9 */ /* 0x000fe20000000a00 */
[----:B------:R-:W-:Y:S02]  /*3060*/  IMAD.MOV.U32 R76, RZ, RZ, R14 ;  /* 0x000000ffff4c7224 */ /* 0x000fe400078e000e */
[----:B------:R-:W-:Y:S02]  /*3070*/  IMAD R12, R3, UR4, RZ ;  /* 0x00000004030c7c24 */ /* 0x000fe4000f8e02ff */
[----:B------:R-:W-:Y:S02]  /*3080*/  IMAD.MOV.U32 R77, RZ, RZ, R78 ;  /* 0x000000ffff4d7224 */ /* 0x000fe400078e004e */
[C---:B------:R-:W-:Y:S02]  /*3090*/  IMAD R81, R19.reuse, UR5, R12 ;  /* 0x0000000513517c24 */ /* 0x040fe4000f8e020c */
[----:B------:R-:W-:-:S03]  /*30a0*/  IMAD.WIDE.U32 R76, R19, UR4, R76 ;  /* 0x00000004134c7c25 */ /* 0x000fc6000f8e004c */
[----:B------:R-:W-:Y:S05]  /*30b0*/  @P5 BRA `(.L_x_662) ;  /* 0x0000000800385947 */ /* 0x000fea0003800000 */
[----:B------:R-:W1:Y:S01]  /*30c0*/  LDC R83, c[0x0][0x2f4] ;  /* 0x0000bd00ff537b82 */ /* 0x000e620000000800 */
[----:B------:R-:W-:Y:S01]  /*30d0*/  IMAD.IADD R81, R81, 0x1, R77 ;  /* 0x0000000151517824 */ /* 0x000fe200078e024d */
[----:B------:R-:W-:Y:S01]  /*30e0*/  IADD3 R79, P5, P6, R20, R76, R65 ;  /* 0x0000004c144f7210 */ /* 0x000fe20007ebe041 */
[----:B------:R-:W-:Y:S03]  /*30f0*/  BSSY B1, `(.L_x_672) ;  /* 0x0000068000017945 */ /* 0x000fe60003800000 */
[----:B------:R-:W-:Y:S02]  /*3100*/  IADD3.X R80, R26, R81, R71, P5, P6 ;  /* 0x000000511a507210 */ /* 0x000fe40002fec447 */
[----:B------:R-:W-:Y:S02]  /*3110*/  ISETP.NE.AND P6, PT, R70, RZ, PT ;  /* 0x000000ff4600720c */ /* 0x000fe40003fc5270 */
[----:B------:R-:W-:-:S04]  /*3120*/  LEA R78, P5, R79, R50, 0x1 ;  /* 0x000000324f4e7211 */ /* 0x000fc800078a08ff */
[----:B------:R-:W-:Y:S01]  /*3130*/  LEA.HI.X R79, R79, R51, R80, 0x1, P5 ;  /* 0x000000334f4f7211 */ /* 0x000fe200028f0c50 */
[----:B-1----:R-:W-:-:S05]  /*3140*/  IMAD.IADD R13, R83, 0x1, -R60 ;  /* 0x00000001530d7824 */ /* 0x002fca00078e0a3c */
[----:B------:R-:W-:-:S04]  /*3150*/  SEL R13, R60, R13, !P6 ;  /* 0x0000000d3c0d7207 */ /* 0x000fc80007000000 */
[----:B------:R-:W-:-:S04]  /*3160*/  SHF.R.S32.HI R12, RZ, 0x1f, R13 ;  /* 0x0000001fff0c7819 */ /* 0x000fc8000001140d */
[----:B------:R-:W-:-:S04]  /*3170*/  LEA.HI R12, R12, R13, RZ, 0x4 ;  /* 0x0000000d0c0c7211 */ /* 0x000fc800078f20ff */
[----:B------:R-:W-:-:S04]  /*3180*/  SHF.R.S32.HI R13, RZ, 0x4, R12 ;  /* 0x00000004ff0d7819 */ /* 0x000fc8000001140c */
[----:B------:R-:W-:-:S05]  /*3190*/  LEA.HI.SX32 R13, R48, R13, 0x1d ;  /* 0x0000000d300d7211 */ /* 0x000fca00078feaff */
[----:B------:R-:W-:-:S05]  /*31a0*/  IMAD.SHL.U32 R72, R13, 0x8, RZ ;  /* 0x000000080d487824 */ /* 0x000fca00078e00ff */
[----:B------:R-:W-:-:S04]  /*31b0*/  LOP3.LUT R13, R55, 0x38, R72, 0xf8, !PT ;  /* 0x00000038370d7812 */ /* 0x000fc800078ef848 */
[----:B------:R-:W-:-:S05]  /*31c0*/  LOP3.LUT R13, R13, R58, RZ, 0x3c, !PT ;  /* 0x0000003a0d0d7212 */ /* 0x000fca00078e3cff */
[----:B------:R-:W-:Y:S02]  /*31d0*/  IMAD R15, R192, 0x200, R13 ;  /* 0x00000200c00f7824 */ /* 0x000fe400078e020d */
[----:B------:R-:W-:Y:S02]  /*31e0*/  IMAD.IADD R13, R64, 0x1, R30 ;  /* 0x00000001400d7824 */ /* 0x000fe400078e021e */
[----:B------:R-:W-:Y:S02]  /*31f0*/  IMAD.IADD R15, R30, 0x1, R15 ;  /* 0x000000011e0f7824 */ /* 0x000fe400078e020f */
[--C-:B------:R-:W-:Y:S02]  /*3200*/  IMAD R13, R13, 0x2, R2.reuse ;  /* 0x000000020d0d7824 */ /* 0x100fe400078e0202 */
[----:B------:R-:W-:-:S04]  /*3210*/  IMAD R28, R15, 0x2, R2 ;  /* 0x000000020f1c7824 */ /* 0x000fc800078e0202 */
[----:B------:R-:W1:Y:S04]  /*3220*/  LDS.128 R12, [R13+0x22400] ;  /* 0x022400000d0c7984 */ /* 0x000e680000000c00 */
[----:B------:R-:W2:Y:S01]  /*3230*/  LDS.128 R28, [R28+0x22400] ;  /* 0x022400001c1c7984 */ /* 0x000ea20000000c00 */
[----:B------:R-:W-:Y:S05]  /*3240*/  @P4 BRA `(.L_x_673) ;  /* 0x0000000400484947 */ /* 0x000fea0003800000 */
[--C-:B------:R-:W-:Y:S02]  /*3250*/  SHF.R.U64 R91, R8, 0x10, R9.reuse ;  /* 0x00000010085b7819 */ /* 0x100fe40000001209 */
[----:B------:R-:W-:Y:S02]  /*3260*/  SHF.R.U32.HI R8, RZ, 0x10, R9 ;  /* 0x00000010ff087819 */ /* 0x000fe40000011609 */
[--C-:B------:R-:W-:Y:S01]  /*3270*/  SHF.R.U64 R93, R4, 0x10, R5.reuse ;  /* 0x00000010045d7819 */ /* 0x100fe20000001205 */
[----:B-1----:R-:W-:Y:S01]  /*3280*/  HADD2.F32 R4, -RZ, R13.H0_H0 ;  /* 0x2000000dff047230 */ /* 0x002fe20000004100 */
[----:B------:R-:W-:Y:S01]  /*3290*/  SHF.R.U32.HI R80, RZ, 0x10, R5 ;  /* 0x00000010ff507819 */ /* 0x000fe20000011605 */
[--C-:B--2---:R-:W-:Y:S01]  /*32a0*/  HADD2.F32 R5, -RZ, R29.reuse.H0_H0 ;  /* 0x2000001dff057230 */ /* 0x104fe20000004100 */
[--C-:B------:R-:W-:Y:S01]  /*32b0*/  SHF.R.U64 R92, R6, 0x10, R7.reuse ;  /* 0x00000010065c7819 */ /* 0x100fe20000001207 */
[----:B------:R-:W-:Y:S01]  /*32c0*/  HADD2.F32 R29, -RZ, R29.H1_H1 ;  /* 0x3000001dff1d7230 */ /* 0x000fe20000004100 */
[----:B------:R-:W-:Y:S01]  /*32d0*/  SHF.R.U32.HI R86, RZ, 0x10, R7 ;  /* 0x00000010ff567819 */ /* 0x000fe20000011607 */
[----:B------:R-:W-:Y:S01]  /*32e0*/  HADD2.F32 R7, -RZ, R82.H0_H0 ;  /* 0x20000052ff077230 */ /* 0x000fe20000004100 */
[--C-:B------:R-:W-:Y:S01]  /*32f0*/  SHF.R.U64 R90, R10, 0x10, R11.reuse ;  /* 0x000000100a5a7819 */ /* 0x100fe2000000120b */
[----:B------:R-:W-:Y:S01]  /*3300*/  HADD2.F32 R10, -RZ, R8.H0_H0 ;  /* 0x20000008ff0a7230 */ /* 0x000fe20000004100 */
[----:B------:R-:W-:Y:S01]  /*3310*/  SHF.R.U32.HI R11, RZ, 0x10, R11 ;  /* 0x00000010ff0b7819 */ /* 0x000fe2000001160b */
[----:B------:R-:W-:-:S02]  /*3320*/  HADD2.F32 R13, -RZ, R13.H1_H1 ;  /* 0x3000000dff0d7230 */ /* 0x000fc40000004100 */
[-C--:B------:R-:W-:Y:S01]  /*3330*/  FMUL.FTZ R9, R5, R7.reuse ;  /* 0x0000000705097220 */ /* 0x080fe20000410000 */
[----:B------:R-:W-:Y:S02]  /*3340*/  HADD2.F32 R6, -RZ, R82.H1_H1 ;  /* 0x30000052ff067230 */ /* 0x000fe40000004100 */
[C---:B------:R-:W-:Y:S01]  /*3350*/  FMUL.FTZ R82, R4.reuse, R7 ;  /* 0x0000000704527220 */ /* 0x040fe20000410000 */
[----:B------:R-:W-:Y:S02]  /*3360*/  HADD2.F32 R8, -RZ, R80.H0_H0 ;  /* 0x20000050ff087230 */ /* 0x000fe40000004100 */
[-C--:B------:R-:W-:Y:S01]  /*3370*/  FMUL.FTZ R84, R29, R10.reuse ;  /* 0x0000000a1d547220 */ /* 0x080fe20000410000 */
[----:B------:R-:W-:Y:S01]  /*3380*/  FMUL.FTZ R10, R13, R10 ;  /* 0x0000000a0d0a7220 */ /* 0x000fe20000410000 */
[-C--:B------:R-:W-:Y:S01]  /*3390*/  FFMA.FTZ R82, R5, R6.reuse, R82 ;  /* 0x0000000605527223 */ /* 0x080fe20000010052 */
[----:B------:R-:W-:Y:S01]  /*33a0*/  FFMA.FTZ R80, R4, R6, -R9 ;  /* 0x0000000604507223 */ /* 0x000fe20000010809 */
[----:B------:R-:W-:-:S02]  /*33b0*/  HADD2.F32 R5, -RZ, R31.H0_H0 ;  /* 0x2000001fff057230 */ /* 0x000fc40000004100 */
[-C--:B------:R-:W-:Y:S01]  /*33c0*/  FFMA.FTZ R29, R29, R8.reuse, R10 ;  /* 0x000000081d1d7223 */ /* 0x080fe2000001000a */
[----:B------:R-:W-:Y:S02]  /*33d0*/  HADD2.F32 R31, -RZ, R31.H1_H1 ;  /* 0x3000001fff1f7230 */ /* 0x000fe40000004100 */
[----:B------:R-:W-:Y:S01]  /*33e0*/  FFMA.FTZ R85, R13, R8, -R84 ;  /* 0x000000080d557223 */ /* 0x000fe20000010854 */
[----:B------:R-:W-:Y:S02]  /*33f0*/  HADD2.F32 R4, -RZ, R15.H0_H0 ;  /* 0x2000000fff047230 */ /* 0x000fe40000004100 */
[----:B------:R-:W-:Y:S01]  /*3400*/  HADD2.F32 R10, -RZ, R11.H0_H0 ;  /* 0x2000000bff0a7230 */ /* 0x000fe20000004100 */
[----:B------:R-:W-:Y:S01]  /*3410*/  F2FP.F16.F32.PACK_AB R29, R29, R82 ;  /* 0x000000521d1d723e */ /* 0x000fe200000000ff */
[----:B------:R-:W-:Y:S01]  /*3420*/  HADD2.F32 R7, -RZ, R87.H0_H0 ;  /* 0x20000057ff077230 */ /* 0x000fe20000004100 */
[----:B------:R-:W-:Y:S01]  /*3430*/  F2FP.F16.F32.PACK_AB R80, R85, R80 ;  /* 0x000000505550723e */ /* 0x000fe200000000ff */
[----:B------:R-:W-:-:S02]  /*3440*/  HADD2.F32 R15, -RZ, R15.H1_H1 ;  /* 0x3000000fff0f7230 */ /* 0x000fc40000004100 */
[-C--:B------:R-:W-:Y:S01]  /*3450*/  FMUL.FTZ R88, R31, R10.reuse ;  /* 0x0000000a1f587220 */ /* 0x080fe20000410000 */
[----:B------:R-:W-:Y:S02]  /*3460*/  HADD2.F32 R6, -RZ, R87.H1_H1 ;  /* 0x30000057ff067230 */ /* 0x000fe40000004100 */
[-C--:B------:R-:W-:Y:S01]  /*3470*/  FMUL.FTZ R9, R5, R7.reuse ;  /* 0x0000000705097220 */ /* 0x080fe20000410000 */
[----:B------:R-:W-:Y:S02]  /*3480*/  HADD2.F32 R8, -RZ, R86.H0_H0 ;  /* 0x20000056ff087230 */ /* 0x000fe40000004100 */
[C---:B------:R-:W-:Y:S01]  /*3490*/  FMUL.FTZ R86, R4.reuse, R7 ;  /* 0x0000000704567220 */ /* 0x040fe20000410000 */
[----:B------:R-:W-:Y:S01]  /*34a0*/  FMUL.FTZ R10, R15, R10 ;  /* 0x0000000a0f0a7220 */ /* 0x000fe20000410000 */
[-C--:B------:R-:W-:Y:S01]  /*34b0*/  FFMA.FTZ R84, R4, R6.reuse, -R9 ;  /* 0x0000000604547223 */ /* 0x080fe20000010809 */
[----:B------:R-:W-:Y:S02]  /*34c0*/  HADD2.F32 R9, -RZ, R91.H0_H0 ;  /* 0x2000005bff097230 */ /* 0x000fe40000004100 */
[----:B------:R-:W-:Y:S01]  /*34d0*/  FFMA.FTZ R86, R5, R6, R86 ;  /* 0x0000000605567223 */ /* 0x000fe20000010056 */
[-C--:B------:R-:W-:Y:S01]  /*34e0*/  FFMA.FTZ R87, R15, R8.reuse, -R88 ;  /* 0x000000080f577223 */ /* 0x080fe20000010858 */
[----:B------:R-:W-:Y:S01]  /*34f0*/  FFMA.FTZ R89, R31, R8, R10 ;  /* 0x000000081f597223 */ /* 0x000fe2000001000a */
[----:B------:R-:W-:-:S02]  /*3500*/  HADD2.F32 R8, -RZ, R94.H1_H1 ;  /* 0x3000005eff087230 */ /* 0x000fc40000004100 */
[----:B------:R-:W-:Y:S01]  /*3510*/  HADD2.F32 R5, -RZ, R28.H0_H0 ;  /* 0x2000001cff057230 */ /* 0x000fe20000004100 */
[----:B------:R-:W-:Y:S01]  /*3520*/  F2FP.F16.F32.PACK_AB R84, R87, R84 ;  /* 0x000000545754723e */ /* 0x000fe200000000ff */
[----:B------:R-:W-:Y:S02]  /*3530*/  HADD2.F32 R4, -RZ, R12.H0_H0 ;  /* 0x2000000cff047230 */ /* 0x000fe40000004100 */
[----:B------:R-:W-:Y:S02]  /*3540*/  HADD2.F32 R28, -RZ, R28.H1_H1 ;  /* 0x3000001cff1c7230 */ /* 0x000fe40000004100 */
[-C--:B------:R-:W-:Y:S01]  /*3550*/  FMUL.FTZ R11, R5, R8.reuse ;  /* 0x00000008050b7220 */ /* 0x080fe20000410000 */
[----:B------:R-:W-:Y:S02]  /*3560*/  HADD2.F32 R12, -RZ, R12.H1_H1 ;  /* 0x3000000cff0c7230 */ /* 0x000fe40000004100 */
[----:B------:R-:W-:Y:S01]  /*3570*/  FMUL.FTZ R8, R4, R8 ;  /* 0x0000000804087220 */ /* 0x000fe20000410000 */
[----:B------:R-:W-:-:S02]  /*3580*/  HADD2.F32 R6, -RZ, R95.H1_H1 ;  /* 0x3000005fff067230 */ /* 0x000fc40000004100 */
[-C--:B------:R-:W-:Y:S01]  /*3590*/  FMUL.FTZ R13, R28, R9.reuse ;  /* 0x000000091c0d7220 */ /* 0x080fe20000410000 */
[----:B------:R-:W-:Y:S02]  /*35a0*/  HADD2.F32 R7, -RZ, R93.H0_H0 ;  /* 0x2000005dff077230 */ /* 0x000fe40000004100 */
[----:B------:R-:W-:Y:S01]  /*35b0*/  FMUL.FTZ R9, R12, R9 ;  /* 0x000000090c097220 */ /* 0x000fe20000410000 */
[-C--:B------:R-:W-:Y:S01]  /*35c0*/  FFMA.FTZ R10, R5, R6.reuse, R8 ;  /* 0x00000006050a7223 */ /* 0x080fe20000010008 */
[----:B------:R-:W-:Y:S01]  /*35d0*/  FFMA.FTZ R11, R4, R6, -R11 ;  /* 0x00000006040b7223 */ /* 0x000fe2000001080b */
[-C--:B------:R-:W-:Y:S01]  /*35e0*/  FFMA.FTZ R12, R12, R7.reuse, -R13 ;  /* 0x000000070c0c7223 */ /* 0x080fe2000001080d */
[----:B------:R-:W-:Y:S01]  /*35f0*/  FFMA.FTZ R13, R28, R7, R9 ;  /* 0x000000071c0d7223 */ /* 0x000fe20000010009 */
[----:B------:R-:W-:Y:S02]  /*3600*/  HADD2.F32 R5, -RZ, R30.H0_H0 ;  /* 0x2000001eff057230 */ /* 0x000fe40000004100 */
[----:B------:R-:W-:Y:S01]  /*3610*/  HADD2.F32 R8, -RZ, R94.H0_H0 ;  /* 0x2000005eff087230 */ /* 0x000fe20000004100 */
[----:B------:R-:W-:Y:S01]  /*3620*/  F2FP.F16.F32.PACK_AB R12, R12, R11 ;  /* 0x0000000b0c0c723e */ /* 0x000fe200000000ff */
[----:B------:R-:W-:Y:S01]  /*3630*/  HADD2.F32 R9, -RZ, R90.H0_H0 ;  /* 0x2000005aff097230 */ /* 0x000fe20000004100 */
[----:B------:R-:W-:Y:S01]  /*3640*/  F2FP.F16.F32.PACK_AB R28, R13, R10 ;  /* 0x0000000a0d1c723e */ /* 0x000fe200000000ff */
[----:B------:R-:W-:-:S02]  /*3650*/  HADD2.F32 R4, -RZ, R14.H0_H0 ;  /* 0x2000000eff047230 */ /* 0x000fc40000004100 */
[-C--:B------:R-:W-:Y:S01]  /*3660*/  FMUL.FTZ R15, R5, R8.reuse ;  /* 0x00000008050f7220 */ /* 0x080fe20000410000 */
[----:B------:R-:W-:Y:S02]  /*3670*/  HADD2.F32 R30, -RZ, R30.H1_H1 ;  /* 0x3000001eff1e7230 */ /* 0x000fe40000004100 */
[----:B------:R-:W-:Y:S02]  /*3680*/  HADD2.F32 R14, -RZ, R14.H1_H1 ;  /* 0x3000000eff0e7230 */ /* 0x000fe40000004100 */
[----:B------:R-:W-:Y:S01]  /*3690*/  FMUL.FTZ R8, R4, R8 ;  /* 0x0000000804087220 */ /* 0x000fe20000410000 */
[----:B------:R-:W-:Y:S02]  /*36a0*/  HADD2.F32 R6, -RZ, R95.H0_H0 ;  /* 0x2000005fff067230 */ /* 0x000fe40000004100 */
[-C--:B------:R-:W-:Y:S01]  /*36b0*/  FMUL.FTZ R31, R30, R9.reuse ;  /* 0x000000091e1f7220 */ /* 0x080fe20000410000 */
[----:B------:R-:W-:Y:S02]  /*36c0*/  HADD2.F32 R7, -RZ, R92.H0_H0 ;  /* 0x2000005cff077230 */ /* 0x000fe40000004100 */
[----:B------:R-:W-:Y:S01]  /*36d0*/  FMUL.FTZ R9, R14, R9 ;  /* 0x000000090e097220 */ /* 0x000fe20000410000 */
[----:B------:R-:W-:-:S02]  /*36e0*/  IMAD.MOV.U32 R13, RZ, RZ, R80 ;  /* 0x000000ffff0d7224 */ /* 0x000fc400078e0050 */
[-C--:B------:R-:W-:Y:S01]  /*36f0*/  FFMA.FTZ R15, R4, R6.reuse, -R15 ;  /* 0x00000006040f7223 */ /* 0x080fe2000001080f */
[----:B------:R-:W-:Y:S01]  /*3700*/  FFMA.FTZ R8, R5, R6, R8 ;  /* 0x0000000605087223 */ /* 0x000fe20000010008 */
[-C--:B------:R-:W-:Y:S01]  /*3710*/  FFMA.FTZ R14, R14, R7.reuse, -R31 ;  /* 0x000000070e0e7223 */ /* 0x080fe2000001081f */
[----:B------:R-:W-:Y:S01]  /*3720*/  FFMA.FTZ R9, R30, R7, R9 ;  /* 0x000000071e097223 */ /* 0x000fe20000010009 */
[----:B------:R-:W-:-:S03]  /*3730*/  F2FP.F16.F32.PACK_AB R31, R89, R86 ;  /* 0x00000056591f723e */ /* 0x000fc600000000ff */
[----:B------:R-:W-:Y:S01]  /*3740*/  F2FP.F16.F32.PACK_AB R14, R14, R15 ;  /* 0x0000000f0e0e723e */ /* 0x000fe200000000ff */
[----:B------:R-:W-:Y:S01]  /*3750*/  IMAD.MOV.U32 R15, RZ, RZ, R84 ;  /* 0x000000ffff0f7224 */ /* 0x000fe200078e0054 */
[----:B------:R-:W-:-:S07]  /*3760*/  F2FP.F16.F32.PACK_AB R30, R9, R8 ;  /* 0x00000008091e723e */ /* 0x000fce00000000ff */
.L_x_673:
[----:B------:R-:W-:Y:S05]  /*3770*/  BSYNC B1 ;  /* 0x0000000000017941 */ /* 0x000fea0003800000 */
.L_x_672:
[----:B-1----:R3:W-:Y:S01]  /*3780*/  STG.E.128 desc[UR40][R78.64], R12 ;  /* 0x0000000c4e007986 */ /* 0x0027e2000c101d28 */
[----:B------:R-:W-:-:S13]  /*3790*/  ISETP.GE.AND P4, PT, R72, R83, PT ;  /* 0x000000534800720c */ /* 0x000fda0003f86270 */
[----:B------:R-:W-:Y:S05]  /*37a0*/  @P4 BRA `(.L_x_662) ;  /* 0x00000000007c4947 */ /* 0x000fea0003800000 */
[--C-:B------:R-:W-:Y:S02]  /*37b0*/  IADD3 R76, P4, P5, R20, R76, R72.reuse ;  /* 0x0000004c144c7210 */ /* 0x100fe40007d9e048 */
[----:B------:R-:W-:-:S04]  /*37c0*/  SHF.R.S32.HI R72, RZ, 0x1f, R72 ;  /* 0x0000001fff487819 */ /* 0x000fc80000011448 */
[----:B------:R-:W-:Y:S02]  /*37d0*/  IADD3.X R72, R26, R81, R72, P4, P5 ;  /* 0x000000511a487210 */ /* 0x000fe400027ea448 */
[----:B------:R-:W-:-:S04]  /*37e0*/  LEA R50, P4, R76, R50, 0x1 ;  /* 0x000000324c327211 */ /* 0x000fc800078808ff */
[----:B------:R-:W-:-:S05]  /*37f0*/  LEA.HI.X R51, R76, R51, R72, 0x1, P4 ;  /* 0x000000334c337211 */ /* 0x000fca00020f0c48 */
[----:B--2---:R4:W-:Y:S01]  /*3800*/  STG.E.128 desc[UR40][R50.64], R28 ;  /* 0x0000001c32007986 */ /* 0x0049e2000c101d28 */
[----:B------:R-:W-:Y:S05]  /*3810*/  BRA `(.L_x_662) ;  /* 0x0000000000607947 */ /* 0x000fea0003800000 */
.L_x_655:
[----:B------:R-:W-:-:S13]  /*3820*/  ISETP.NE.AND P3, PT, R184, 0x3, PT ;  /* 0x00000003b800780c */ /* 0x000fda0003f65270 */
[----:B------:R-:W-:Y:S05]  /*3830*/  @!P3 BRA `(.L_x_674) ;  /* 0x000000000004b947 */ /* 0x000fea0003800000 */
[----:B------:R-:W-:Y:S01]  /*3840*/  BPT.TRAP 0x1 ;  /* 0x000000040000795c */ /* 0x000fe20000300000 */
.L_x_674:
[----:B------:R-:W-:Y:S01]  /*3850*/  IMAD R66, R22, 0x8, R2 ;  /* 0x0000000816427824 */ /* 0x000fe200078e0202 */
[----:B------:R-:W-:Y:S01]  /*3860*/  SHF.L.U32 R75, R185, 0x1f, RZ ;  /* 0x0000001fb94b7819 */ /* 0x000fe200000006ff */
[----:B------:R-:W-:Y:S01]  /*3870*/  IMAD R68, R45, -0x40, R46 ;  /* 0xffffffc02d447824 */ /* 0x000fe200078e022e */
[----:B------:R-:W-:Y:S02]  /*3880*/  BSSY B1, `(.L_x_675) ;  /* 0x0000005000017945 */ /* 0x000fe40003800000 */
[----:B------:R-:W0:Y:S02]  /*3890*/  SYNCS.PHASECHK.TRANS64.TRYWAIT P5, [R66+URZ+0x28c90], R75 ;  /* 0x028c904b420075a7 */ /* 0x000e2400080a017f */
[----:B------:R-:W-:-:S04]  /*38a0*/  VIMNMX R68, R68, 0x40, PT ;  /* 0x0000004044447848 */ /* 0x000fc80003fe0100 */
[----:B------:R-:W-:Y:S01]  /*38b0*/  ISETP.GE.AND P4, PT, R19, R68, PT ;  /* 0x000000441300720c */ /* 0x000fe20003f86270 */
[----:B0-----:R-:W-:-:S12]  /*38c0*/  @!P5 BRA `(.L_x_676) ;  /* 0x000001480010d947 */ /* 0x001fd80003800000 */
.L_x_951:
[----:B------:R-:W-:Y:S05]  /*38d0*/  BSYNC B1 ;  /* 0x0000000000017941 */ /* 0x000fea0003800000 */
.L_x_675:
[----:B------:R-:W-:Y:S05]  /*38e0*/  @P4 BRA `(.L_x_662) ;  /* 0x00000000002c4947 */ /* 0x000fea0003800000 */
[----:B------:R-:W-:Y:S01]  /*38f0*/  @!P1 LOP3.LUT P4, RZ, R188, 0x4, RZ, 0xc0, !PT ;  /* 0x00000004bcff9812 */ /* 0x000fe2000788c0ff */
[----:B------:R-:W-:Y:S01]  /*3900*/  @!P1 VIADD R4, R61, 0x20 ;  /* 0x000000203d049836 */ /* 0x000fe20000000000 */
[----:B------:R-:W-:Y:S02]  /*3910*/  PLOP3.LUT P5, PT, PT, PT, PT, 0x8, 0x0 ;  /* 0x000000000000781c */ /* 0x000fe40003fae170 */
[----:B------:R-:W-:-:S13]  /*3920*/  @!P1 PLOP3.LUT P5, PT, P4, PT, PT, 0x80, 0x0 ;  /* 0x000000000000981c */ /* 0x000fda00027af070 */
[----:B------:R-:W-:-:S04]  /*3930*/  @P5 VIADD R4, R61, 0xffffffe0 ;  /* 0xffffffe03d045836 */ /* 0x000fc80000000000 */
[----:B------:R-:W-:-:S04]  /*3940*/  @!P1 IMAD.IADD R5, R30, 0x1, R4 ;  /* 0x000000011e059824 */ /* 0x000fc800078e0204 */
[----:B------:R-:W-:Y:S02]  /*3950*/  @!P1 IMAD R8, R5, 0x2, R2 ;  /* 0x0000000205089824 */ /* 0x000fe400078e0202 */
[----:B------:R-:W1:Y:S04]  /*3960*/  @!P0 LDS.128 R4, [R31+0x22400] ;  /* 0x022400001f048984 */ /* 0x000e680000000c00 */
[----:B------:R-:W2:Y:S04]  /*3970*/  @!P1 LDS.128 R8, [R8+0x22400] ;  /* 0x0224000008089984 */ /* 0x000ea80000000c00 */
[----:B-1----:R1:W-:Y:S04]  /*3980*/  @!P0 STG.E.128 desc[UR40][R12.64], R4 ;  /* 0x000000040c008986 */ /* 0x0023e8000c101d28 */
[----:B--2---:R1:W-:Y:S02]  /*3990*/  @!P1 STG.E.128 desc[UR40][R12.64+0x40], R8 ;  /* 0x000040080c009986 */ /* 0x0043e4000c101d28 */
.L_x_662:
[----:B------:R-:W-:Y:S05]  /*39a0*/  BSYNC B0 ;  /* 0x0000000000007941 */ /* 0x000fea0003800000 */
.L_x_654:
[----:B-1----:R-:W1:Y:S01]  /*39b0*/  S2R R4, SR_TID.X ;  /* 0x0000000000047919 */ /* 0x002e620000002100 */
[----:B------:R-:W-:Y:S01]  /*39c0*/  @!PT LDS RZ, [RZ] ;  /* 0x00000000fffff984 */ /* 0x000fe20000000800 */
[----:B------:R-:W-:Y:S01]  /*39d0*/  @!PT LDS RZ, [RZ] ;  /* 0x00000000fffff984 */ /* 0x000fe20000000800 */
[----:B------:R-:W-:Y:S01]  /*39e0*/  @!PT LDS RZ, [RZ] ;  /* 0x00000000fffff984 */ /* 0x000fe20000000800 */
[----:B------:R-:W-:Y:S01]  /*39f0*/  @!PT LDS RZ, [RZ] ;  /* 0x00000000fffff984 */ /* 0x000fe20000000800 */
[----:B------:R5:W-:Y:S06]  /*3a00*/  MEMBAR.ALL.CTA ;  /* 0x0000000000007992 */ /* 0x000bec0000008000 */
[----:B-----5:R-:W5:Y:S01]  /*3a10*/  FENCE.VIEW.ASYNC.S ;  /* 0x00000000000073c6 */ /* 0x020f620000000000 */
[----:B------:R-:W-:Y:S05]  /*3a20*/  WARPSYNC.ALL ;  /* 0x0000000000007948 */ /* 0x000fea0003800000 */
[----:B------:R-:W-:Y:S01]  /*3a30*/  BSSY B0, `(.L_x_677) ;  /* 0x0000009000007945 */ /* 0x000fe20003800000 */
[----:B-1----:R-:W-:Y:S01]  /*3a40*/  LOP3.LUT R4, R4, 0x7f, RZ, 0xc0, !PT ;  /* 0x0000007f04047812 */ /* 0x002fe200078ec0ff */
[----:B-----5:R1:W-:Y:S03]  /*3a50*/  BAR.SYNC.DEFER_BLOCKING R59, 0x80 ;  /* 0x0002003b0000751d */ /* 0x0203e60000010000 */
[----:B------:R-:W-:-:S13]  /*3a60*/  ISETP.NE.AND P4, PT, R4, RZ, PT ;  /* 0x000000ff0400720c */ /* 0x000fda0003f85270 */
[----:B------:R-:W-:-:S05]  /*3a70*/  @!P4 VIADD R4, R66, 0x28ca0 ;  /* 0x00028ca04204c836 */ /* 0x000fca0000000000 */
[----:B------:R-:W-:-:S04]  /*3a80*/  @!P4 PRMT R4, RZ, 0x654, R4 ;  /* 0x00000654ff04c816 */ /* 0x000fc80000000004 */
[----:B------:R1:W-:Y:S01]  /*3a90*/  @!P4 SYNCS.ARRIVE.TRANS64.RED.A1T0 RZ, [R4+URZ], RZ ;  /* 0x000000ff04ffc9a7 */ /* 0x0003e2000810043f */
[----:B------:R-:W-:Y:S05]  /*3aa0*/  @!P3 BRA `(.L_x_678) ;  /* 0x000000000004b947 */ /* 0x000fea0003800000 */
[----:B------:R-:W-:Y:S01]  /*3ab0*/  BPT.TRAP 0x1 ;  /* 0x000000040000795c */ /* 0x000fe20000300000 */
.L_x_678:
[----:B------:R-:W-:Y:S05]  /*3ac0*/  BSYNC B0 ;  /* 0x0000000000007941 */ /* 0x000fea0003800000 */
.L_x_677:
[----:B------:R-:W5:Y:S01]  /*3ad0*/  SYNCS.PHASECHK.TRANS64.TRYWAIT P5, [R66+URZ+0x28cb0], R75 ;  /* 0x028cb04b420075a7 */ /* 0x000f6200080a017f */
[----:B------:R-:W-:Y:S01]  /*3ae0*/  BSSY B0, `(.L_x_679) ;  /* 0x0000003000007945 */ /* 0x000fe20003800000 */
[----:B------:R-:W-:-:S03]  /*3af0*/  ISETP.GE.AND P3, PT, R19, R68, PT ;  /* 0x000000441300720c */ /* 0x000fc60003f66270 */
[----:B-----5:R-:W-:Y:S10]  /*3b00*/  @!P5 BRA `(.L_x_680) ;  /* 0x000001440094d947 */ /* 0x020ff40003800000 */
.L_x_952:
[----:B------:R-:W-:Y:S05]  /*3b10*/  BSYNC B0 ;  /* 0x0000000000007941 */ /* 0x000fea0003800000 */
.L_x_679:
[----:B------:R-:W-:Y:S04]  /*3b20*/  BSSY B0, `(.L_x_681) ;  /* 0x0000051000007945 */ /* 0x000fe80003800000 */
[----:B------:R-:W-:Y:S05]  /*3b30*/  @P3 BRA `(.L_x_682) ;  /* 0x00000004003c3947 */ /* 0x000fea0003800000 */
[----:B-1----:R-:W-:Y:S01]  /*3b40*/  IMAD.WIDE R4, R45, 0x40, R42 ;  /* 0x000000402d047825 */ /* 0x002fe200078e022a */
[----:B------:R-:W-:Y:S01]  /*3b50*/  ULDC.64 UR4, c[0x0][0x328] ;  /* 0x0000ca0000047ab9 */ /* 0x000fe20000000a00 */
[----:B------:R-:W-:Y:S02]  /*3b60*/  LOP3.LUT P3, RZ, R188, 0x4, RZ, 0xc0, !PT ;  /* 0x00000004bcff7812 */ /* 0x000fe4000786c0ff */
[----:B------:R-:W-:Y:S02]  /*3b70*/  IMAD R5, R5, UR4, RZ ;  /* 0x0000000405057c24 */ /* 0x000fe4000f8e02ff */
[----:B------:R-:W-:Y:S02]  /*3b80*/  IMAD.MOV.U32 R72, RZ, RZ, R32 ;  /* 0x000000ffff487224 */ /* 0x000fe400078e0020 */
[C---:B------:R-:W-:Y:S02]  /*3b90*/  IMAD R5, R4.reuse, UR5, R5 ;  /* 0x0000000504057c24 */ /* 0x040fe4000f8e0205 */
[----:B------:R-:W-:Y:S01]  /*3ba0*/  IMAD.WIDE.U32 R6, R4, UR4, R72 ;  /* 0x0000000404067c25 */ /* 0x000fe2000f8e0048 */
[----:B------:R-:W-:-:S03]  /*3bb0*/  ULDC.64 UR4, c[0x0][0x318] ;  /* 0x0000c60000047ab9 */ /* 0x000fc60000000a00 */
[----:B------:R-:W-:Y:S01]  /*3bc0*/  IMAD R9, R22, 0x8000, R61 ;  /* 0x0000800016097824 */ /* 0x000fe200078e023d */
[----:B---3--:R-:W-:Y:S01]  /*3bd0*/  LEA R12, P5, R6, UR4, 0x1 ;  /* 0x00000004060c7c11 */ /* 0x008fe2000f8a08ff */
[----:B------:R-:W-:Y:S01]  /*3be0*/  IMAD.IADD R5, R7, 0x1, R5 ;  /* 0x0000000107057824 */ /* 0x000fe200078e0205 */
[----:B------:R-:W-:Y:S01]  /*3bf0*/  ULDC UR4, c[0x0][0x320] ;  /* 0x0000c80000047ab9 */ /* 0x000fe20000000800 */
[----:B------:R-:W-:Y:S01]  /*3c00*/  VIADD R4, R16, 0x40 ;  /* 0x0000004010047836 */ /* 0x000fe20000000000 */
[C---:B------:R-:W-:Y:S01]  /*3c10*/  IADD3 R15, R9.reuse, 0x20, RZ ;  /* 0x00000020090f7810 */ /* 0x040fe20007ffe0ff */
[C---:B------:R-:W-:Y:S01]  /*3c20*/  @P3 VIADD R15, R9.reuse, 0xffffffe0 ;  /* 0xffffffe0090f3836 */ /* 0x040fe20000000000 */
[----:B------:R-:W-:Y:S01]  /*3c30*/  LEA.HI.X R13, R6, UR5, R5, 0x1, P5 ;  /* 0x00000005060d7c11 */ /* 0x000fe2000a8f0c05 */
[----:B--2-4-:R-:W-:Y:S01]  /*3c40*/  IMAD R29, R9, 0x2, R2 ;  /* 0x00000002091d7824 */ /* 0x014fe200078e0202 */
[C---:B------:R-:W-:Y:S01]  /*3c50*/  ISETP.GE.AND P5, PT, R16.reuse, UR4, PT ;  /* 0x0000000410007c0c */ /* 0x040fe2000bfa6270 */
[----:B------:R-:W-:Y:S01]  /*3c60*/  VIADD R14, R16, 0x80 ;  /* 0x00000080100e7836 */ /* 0x000fe20000000000 */
[----:B------:R-:W-:Y:S01]  /*3c70*/  ISETP.GE.AND P3, PT, R4, UR4, PT ;  /* 0x0000000404007c0c */ /* 0x000fe2000bf66270 */
[----:B------:R-:W-:-:S10]  /*3c80*/  VIADD R28, R16, 0xc0 ;  /* 0x000000c0101c7836 */ /* 0x000fd40000000000 */
[----:B------:R-:W1:Y:S04]  /*3c90*/  @!P5 LDS.128 R4, [R29+0x400] ;  /* 0x000400001d04d984 */ /* 0x000e680000000c00 */
[----:B------:R-:W2:Y:S04]  /*3ca0*/  @!P3 LDS.128 R8, [R29+0x2400] ;  /* 0x002400001d08b984 */ /* 0x000ea80000000c00 */
[----:B-1----:R-:W-:Y:S01]  /*3cb0*/  @!P5 STG.E.128 desc[UR40][R12.64], R4 ;  /* 0x000000040c00d986 */ /* 0x002fe2000c101d28 */
[----:B------:R-:W-:Y:S01]  /*3cc0*/  ISETP.GE.AND P5, PT, R14, UR4, PT ;  /* 0x000000040e007c0c */ /* 0x000fe2000bfa6270 */
[----:B------:R-:W-:-:S02]  /*3cd0*/  VIADD R14, R16, 0x100 ;  /* 0x00000100100e7836 */ /* 0x000fc40000000000 */
[----:B--2---:R-:W-:Y:S01]  /*3ce0*/  @!P3 STG.E.128 desc[UR40][R12.64+0x80], R8 ;  /* 0x000080080c00b986 */ /* 0x004fe2000c101d28 */
[----:B------:R-:W-:Y:S01]  /*3cf0*/  ISETP.GE.AND P3, PT, R28, UR4, PT ;  /* 0x000000041c007c0c */ /* 0x000fe2000bf66270 */
[----:B------:R-:W-:-:S08]  /*3d00*/  VIADD R28, R16, 0x140 ;  /* 0x00000140101c7836 */ /* 0x000fd00000000000 */
        /* <DEDUP_REMOVED lines=15> */
[----:B------:R-:W-:Y:S02]  /*3e00*/  IMAD R28, R15, 0x2, R2 ;  /* 0x000000020f1c7824 */ /* 0x000fe400078e0202 */
[----:B------:R-:W-:-:S06]  /*3e10*/  VIADD R15, R16, 0xe0 ;  /* 0x000000e0100f7836 */ /* 0x000fcc0000000000 */
[----:B------:R-:W1:Y:S04]  /*3e20*/  @!P5 LDS.128 R4, [R29+0xc400] ;  /* 0x00c400001d04d984 */ /* 0x000e680000000c00 */
[----:B------:R-:W2:Y:S04]  /*3e30*/  @!P3 LDS.128 R8, [R29+0xe400] ;  /* 0x00e400001d08b984 */ /* 0x000ea80000000c00 */
[----:B-1----:R-:W-:Y:S01]  /*3e40*/  @!P5 STG.E.128 desc[UR40][R12.64+0x300], R4 ;  /* 0x000300040c00d986 */ /* 0x002fe2000c101d28 */
[----:B------:R-:W-:-:S03]  /*3e50*/  ISETP.GE.AND P5, PT, R74, UR4, PT ;  /* 0x000000044a007c0c */ /* 0x000fc6000bfa6270 */
        /* <DEDUP_REMOVED lines=22> */
[----:B------:R-:W-:-:S03]  /*3fc0*/  ISETP.GE.AND P5, PT, R14, UR4, PT ;  /* 0x000000040e007c0c */ /* 0x000fc6000bfa6270 */
[----:B--2---:R-:W-:Y:S01]  /*3fd0*/  @!P3 STG.E.128 desc[UR40][R12.64+0x2c0], R8 ;  /* 0x0002c0080c00b986 */ /* 0x004fe2000c101d28 */
[----:B------:R-:W-:-:S09]  /*3fe0*/  ISETP.GE.AND P3, PT, R15, UR4, PT ;  /* 0x000000040f007c0c */ /* 0x000fd2000bf66270 */
[----:B------:R-:W1:Y:S04]  /*3ff0*/  @!P5 LDS.128 R4, [R28+0xc400] ;  /* 0x00c400001c04d984 */ /* 0x000e680000000c00 */
[----:B------:R-:W2:Y:S04]  /*4000*/  @!P3 LDS.128 R8, [R28+0xe400] ;  /* 0x00e400001c08b984 */ /* 0x000ea80000000c00 */
[----:B-1----:R1:W-:Y:S04]  /*4010*/  @!P5 STG.E.128 desc[UR40][R12.64+0x340], R4 ;  /* 0x000340040c00d986 */ /* 0x0023e8000c101d28 */
[----:B--2---:R1:W-:Y:S02]  /*4020*/  @!P3 STG.E.128 desc[UR40][R12.64+0x3c0], R8 ;  /* 0x0003c0080c00b986 */ /* 0x0043e4000c101d28 */
.L_x_682:
[----:B------:R-:W-:Y:S05]  /*4030*/  BSYNC B0 ;  /* 0x0000000000007941 */ /* 0x000fea0003800000 */
.L_x_681:
[----:B------:R-:W-:Y:S01]  /*4040*/  @!PT LDS RZ, [RZ] ;  /* 0x00000000fffff984 */ /* 0x000fe20000000800 */
[----:B------:R-:W-:Y:S01]  /*4050*/  @!PT LDS RZ, [RZ] ;  /* 0x00000000fffff984 */ /* 0x000fe20000000800 */
[----:B------:R-:W-:Y:S01]  /*4060*/  @!PT LDS RZ, [RZ] ;  /* 0x00000000fffff984 */ /* 0x000fe20000000800 */
[----:B------:R-:W-:Y:S01]  /*4070*/  @!PT LDS RZ, [RZ] ;  /* 0x00000000fffff984 */ /* 0x000fe20000000800 */
[----:B------:R5:W-:Y:S06]  /*4080*/  MEMBAR.ALL.CTA ;  /* 0x0000000000007992 */ /* 0x000bec0000008000 */
[----:B-----5:R-:W5:Y:S01]  /*4090*/  FENCE.VIEW.ASYNC.S ;  /* 0x00000000000073c6 */ /* 0x020f620000000000 */
[----:B0-----:R-:W-:Y:S01]  /*40a0*/  @!P4 VIADD R66, R66, 0x28cc0 ;  /* 0x00028cc04242c836 */ /* 0x001fe20000000000 */
[----:B-----5:R0:W-:Y:S04]  /*40b0*/  BAR.SYNC.DEFER_BLOCKING R59, 0x80 ;  /* 0x0002003b0000751d */ /* 0x0201e80000010000 */
[----:B------:R-:W-:Y:S01]  /*40c0*/  @!P4 PRMT R66, RZ, 0x654, R66 ;  /* 0x00000654ff42c816 */ /* 0x000fe20000000042 */
[----:B------:R-:W-:Y:S01]  /*40d0*/  VIADD R22, R22, 0x1 ;  /* 0x0000000116167836 */ /* 0x000fe20000000000 */
[----:B------:R-:W-:-:S02]  /*40e0*/  PLOP3.LUT P3, PT, PT, PT, PT, 0x8, 0x0 ;  /* 0x000000000000781c */ /* 0x000fc40003f6e170 */
[----:B------:R0:W-:Y:S02]  /*40f0*/  @!P4 SYNCS.ARRIVE.TRANS64.RED.A1T0 RZ, [R66+URZ], RZ ;  /* 0x000000ff42ffc9a7 */ /* 0x0001e4000810043f */
[----:B------:R-:W-:-:S04]  /*4100*/  ISETP.NE.AND P4, PT, R22, 0x2, PT ;  /* 0x000000021600780c */ /* 0x000fc80003f85270 */
[----:B-1----:R-:W-:Y:S02]  /*4110*/  SEL R4, RZ, 0x1, P4 ;  /* 0x00000001ff047807 */ /* 0x002fe40002000000 */
[----:B------:R-:W-:Y:S02]  /*4120*/  SEL R22, R22, RZ, P4 ;  /* 0x000000ff16167207 */ /* 0x000fe40002000000 */
[----:B------:R-:W-:Y:S01]  /*4130*/  LOP3.LUT R185, R185, R4, RZ, 0x3c, !PT ;  /* 0x00000004b9b97212 */ /* 0x000fe200078e3cff */
[----:B0-----:R-:W-:Y:S06]  /*4140*/  @P2 BRA `(.L_x_683) ;  /* 0xffffffe000202947 */ /* 0x001fec000383ffff */
.L_x_649:
[----:B------:R-:W2:Y:S01]  /*4150*/  LDL R4, [R1] ;  /* 0x0000000001047983 */ /* 0x000ea20000100800 */
[----:B------:R-:W-:Y:S01]  /*4160*/  BSSY B0, `(.L_x_684) ;  /* 0x000004d000007945 */ /* 0x000fe20003800000 */
        /* <DEDUP_REMOVED lines=16> */
[----:B------:R-:W-:Y:S01]  /*4270*/  CS2R R120, SRZ ;  /* 0x0000000000787805 */ /* 0x000fe2000001ff00 */
[----:B------:R-:W-:Y:S01]  /*4280*/  IMAD.MOV.U32 R119, RZ, RZ, RZ ;  /* 0x000000ffff777224 */ /* 0x000fe200078e00ff */
        /* <DEDUP_REMOVED lines=10> */
[----:B------:R-:W-:Y:S01]  /*4330*/  CS2R R100, SRZ ;  /* 0x0000000000647805 */ /* 0x000fe2000001ff00 */
[----:B------:R-:W-:Y:S01]  /*4340*/  IMAD.MOV.U32 R99, RZ, RZ, RZ ;  /* 0x000000ffff637224 */ /* 0x000fe200078e00ff */
[----:B------:R-:W-:Y:S02]  /*4350*/  CS2R R40, SRZ ;  /* 0x0000000000287805 */ /* 0x000fe4000001ff00 */
[----:B------:R-:W-:-:S02]  /*4360*/  MOV R97, RZ ;  /* 0x000000ff00617202 */ /* 0x000fc40000000f00 */
        /* <DEDUP_REMOVED lines=9> */
[----:B---3--:R-:W-:Y:S02]  /*4400*/  CS2R R78, SRZ ;  /* 0x00000000004e7805 */ /* 0x008fe4000001ff00 */
[----:B------:R-:W-:Y:S02]  /*4410*/  CS2R R158, SRZ ;  /* 0x00000000009e7805 */ /* 0x000fe4000001ff00 */
[----:B------:R-:W-:Y:S02]  /*4420*/  CS2R R74, SRZ ;  /* 0x00000000004a7805 */ /* 0x000fe4000001ff00 */
[----:B------:R-:W-:Y:S01]  /*4430*/  CS2R R160, SRZ ;  /* 0x0000000000a07805 */ /* 0x000fe2000001ff00 */
[----:B------:R-:W-:Y:S01]  /*4440*/  IMAD.MOV.U32 R71, RZ, RZ, RZ ;  /* 0x000000ffff477224 */ /* 0x000fe200078e00ff */
        /* <DEDUP_REMOVED lines=10> */
[----:B------:R-:W-:-:S02]  /*44f0*/  CS2R R172, SRZ ;  /* 0x0000000000ac7805 */ /* 0x000fc4000001ff00 */
[----:B----4-:R-:W-:Y:S02]  /*4500*/  CS2R R50, SRZ ;  /* 0x0000000000327805 */ /* 0x010fe4000001ff00 */
[----:B------:R-:W-:Y:S02]  /*4510*/  CS2R R174, SRZ ;  /* 0x0000000000ae7805 */ /* 0x000fe4000001ff00 */
[----:B------:R-:W-:Y:S01]  /*4520*/  CS2R R46, SRZ ;  /* 0x00000000002e7805 */ /* 0x000fe2000001ff00 */
[----:B------:R-:W-:Y:S01]  /*4530*/  IMAD.MOV.U32 R43, RZ, RZ, RZ ;  /* 0x000000ffff2b7224 */ /* 0x000fe200078e00ff */
[----:B------:R-:W-:Y:S02]  /*4540*/  CS2R R32, SRZ ;  /* 0x0000000000207805 */ /* 0x000fe4000001ff00 */
[----:B------:R-:W-:Y:S02]  /*4550*/  CS2R R176, SRZ ;  /* 0x0000000000b07805 */ /* 0x000fe4000001ff00 */
[----:B------:R-:W-:-:S02]  /*4560*/  CS2R R38, SRZ ;  /* 0x0000000000267805 */ /* 0x000fc4000001ff00 */
[----:B------:R-:W-:Y:S01]  /*4570*/  CS2R R178, SRZ ;  /* 0x0000000000b27805 */ /* 0x000fe2000001ff00 */
[----:B------:R-:W-:Y:S01]  /*4580*/  IMAD.MOV.U32 R35, RZ, RZ, RZ ;  /* 0x000000ffff237224 */ /* 0x000fe200078e00ff */
[----:B--2---:R-:W-:Y:S01]  /*4590*/  CS2R R28, SRZ ;  /* 0x00000000001c7805 */ /* 0x004fe2000001ff00 */
[----:B------:R-:W-:Y:S01]  /*45a0*/  IMAD.MOV.U32 R180, RZ, RZ, RZ ;  /* 0x000000ffffb47224 */ /* 0x000fe200078e00ff */
[----:B------:R-:W-:Y:S01]  /*45b0*/  CS2R R6, SRZ ;  /* 0x0000000000067805 */ /* 0x000fe2000001ff00 */
[----:B------:R-:W-:Y:S02]  /*45c0*/  IMAD.MOV.U32 R31, RZ, RZ, RZ ;  /* 0x000000ffff1f7224 */ /* 0x000fe400078e00ff */
[----:B------:R-:W-:Y:S02]  /*45d0*/  IMAD.MOV.U32 R0, RZ, RZ, RZ ;  /* 0x000000ffff007224 */ /* 0x000fe400078e00ff */
[----:B------:R-:W-:Y:S01]  /*45e0*/  IMAD.MOV.U32 R5, RZ, RZ, RZ ;  /* 0x000000ffff057224 */ /* 0x000fe200078e00ff */
[----:B------:R-:W-:Y:S01]  /*45f0*/  ISETP.NE.AND P0, PT, R4, 0x1, PT ;  /* 0x000000010400780c */ /* 0x000fe20003f05270 */
[----:B------:R-:W-:-:S12]  /*4600*/  @P3 BRA `(.L_x_685) ;  /* 0x0000000000083947 */ /* 0x000fd80003800000 */
[----:B------:R-:W0:Y:S02]  /*4610*/  FENCE.VIEW.ASYNC.G ;  /* 0x00000000000073c6 */ /* 0x000e240000000100 */
[----:B0-----:R-:W-:Y:S06]  /*4620*/  BAR.ARV 0xc, 0x180 ;  /* 0x0306000000007b1d */ /* 0x001fec0000002000 */
.L_x_685:
[----:B------:R-:W-:Y:S05]  /*4630*/  BSYNC B0 ;  /* 0x0000000000007941 */ /* 0x000fea0003800000 */
.L_x_684:
[----:B------:R-:W-:Y:S01]  /*4640*/  BSSY B7, `(.L_x_686) ;  /* 0x0000821000077945 */ /* 0x000fe20003800000 */
[----:B------:R-:W-:Y:S02]  /*4650*/  IMAD.MOV.U32 R8, RZ, RZ, RZ ;  /* 0x000000ffff087224 */ /* 0x000fe400078e00ff */
[----:B------:R-:W-:Y:S01]  /*4660*/  IMAD.MOV.U32 R10, RZ, RZ, RZ ;  /* 0x000000ffff0a7224 */ /* 0x000fe200078e00ff */
[----:B------:R-:W-:Y:S06]  /*4670*/  @!P0 BRA `(.L_x_687) ;  /* 0x0000001800b88947 */ /* 0x000fec0003800000 */
[----:B------:R-:W-:Y:S02]  /*4680*/  ISETP.GE.AND P1, PT, R168, 0x1, PT ;  /* 0x00000001a800780c */ /* 0x000fe40003f26270 */
[----:B------:R-:W-:-:S11]  /*4690*/  PLOP3.LUT P0, PT, PT, PT, PT, 0x80, 0x0 ;  /* 0x000000000000781c */ /* 0x000fd60003f0f070 */
[----:B------:R-:W-:Y:S05]  /*46a0*/  @!P1 BRA `(.L_x_688) ;  /* 0x0000008000689947 */ /* 0x000fea0003800000 */
[----:B------:R-:W0:Y:S01]  /*46b0*/  SHFL.IDX PT, R0, R213, RZ, 0x1f ;  /* 0x00001fffd5007589 */ /* 0x000e2200000e0000 */
[----:B------:R-:W-:Y:S02]  /*46c0*/  ISETP.NE.AND P0, PT, R184, 0x3, PT ;  /* 0x00000003b800780c */ /* 0x000fe40003f05270 */
[----:B0-----:R-:W-:-:S04]  /*46d0*/  LEA.HI R3, R0, R0, RZ, 0x1 ;  /* 0x0000000000037211 */ /* 0x001fc800078f08ff */
[----:B------:R-:W-:-:S05]  /*46e0*/  LOP3.LUT R3, R3, 0x1fffe, RZ, 0xc0, !PT ;  /* 0x0001fffe03037812 */ /* 0x000fca00078ec0ff */
[----:B------:R-:W-:-:S04]  /*46f0*/  IMAD.IADD R3, R0, 0x1, -R3 ;  /* 0x0000000100037824 */ /* 0x000fc800078e0a03 */
[----:B------:R-:W-:-:S04]  /*4700*/  IMAD R3, R3, 0x8000, R2 ;  /* 0x0000800003037824 */ /* 0x000fc800078e0202 */
[----:B------:R-:W-:-:S05]  /*4710*/  VIADD R3, R3, 0x400 ;  /* 0x0000040003037836 */ /* 0x000fca0000000000 */
[----:B------:R-:W-:-:S04]  /*4720*/  SHF.R.U32.HI R3, RZ, 0x4, R3 ;  /* 0x00000004ff037819 */ /* 0x000fc80000011603 */
[----:B------:R-:W-:-:S04]  /*4730*/  LOP3.LUT R3, R3, 0x3fff, RZ, 0xc0, !PT ;  /* 0x00003fff03037812 */ /* 0x000fc800078ec0ff */
[----:B------:R-:W-:Y:S01]  /*4740*/  LOP3.LUT R3, R3, 0x2000000, RZ, 0xfc, !PT ;  /* 0x0200000003037812 */ /* 0x000fe200078efcff */
[----:B------:R-:W-:Y:S06]  /*4750*/  @!P0 BRA `(.L_x_689) ;  /* 0x0000000000048947 */ /* 0x000fec0003800000 */
[----:B------:R-:W-:Y:S01]  /*4760*/  BPT.TRAP 0x1 ;  /* 0x000000040000795c */ /* 0x000fe20000300000 */
.L_x_689:
[----:B------:R-:W-:Y:S01]  /*4770*/  IMAD R13, R18, 0x8, R2 ;  /* 0x00000008120d7824 */ /* 0x000fe200078e0202 */
[----:B------:R-:W-:Y:S01]  /*4780*/  SHF.L.U32 R4, R23, 0x1f, RZ ;  /* 0x0000001f17047819 */ /* 0x000fe200000006ff */
[----:B------:R-:W-:Y:S01]  /*4790*/  VIADD R0, R2, 0x26800 ;  /* 0x0002680002007836 */ /* 0x000fe20000000000 */
[----:B------:R-:W-:Y:S01]  /*47a0*/  BSSY B0, `(.L_x_690) ;  /* 0x0000008000007945 */ /* 0x000fe20003800000 */
[----:B------:R-:W-:Y:S01]  /*47b0*/  IMAD R8, R18, 0x1000, R3 ;  /* 0x0000100012087824 */ /* 0x000fe200078e0203 */
[----:B------:R-:W0:Y:S01]  /*47c0*/  SYNCS.PHASECHK.TRANS64.TRYWAIT P0, [R13+URZ+0x28c50], R4 ;  /* 0x028c50040d0075a7 */ /* 0x000e22000800017f */
[----:B------:R-:W-:Y:S02]  /*47d0*/  MOV R9, 0x40000040 ;  /* 0x4000004000097802 */ /* 0x000fe40000000f00 */
[----:B------:R-:W-:-:S04]  /*47e0*/  SHF.R.U32.HI R0, RZ, 0x4, R0 ;  /* 0x00000004ff007819 */ /* 0x000fc80000011600 */
[----:B------:R-:W-:-:S04]  /*47f0*/  LOP3.LUT R0, R0, 0x3fff, RZ, 0xc0, !PT ;  /* 0x00003fff00007812 */ /* 0x000fc800078ec0ff */
[----:B------:R-:W-:Y:S01]  /*4800*/  LOP3.LUT R0, R0, 0x10000, RZ, 0xfc, !PT ;  /* 0x0001000000007812 */ /* 0x000fe200078efcff */
[----:B0-----:R-:W-:Y:S06]  /*4810*/  @!P0 BRA `(.L_x_691) ;  /* 0x0000013800648947 */ /* 0x001fec0003800000 */
.L_x_953:
[----:B------:R-:W-:Y:S05]  /*4820*/  BSYNC B0 ;  /* 0x0000000000007941 */ /* 0x000fea0003800000 */
.L_x_690:
[----:B------:R-:W-:Y:S01]  /*4830*/  BAR.SYNC.DEFER_BLOCKING 0xe, 0x100 ;  /* 0x0384000000007b1d */ /* 0x000fe20000010000 */
[----:B0-----:R-:W-:Y:S01]  /*4840*/  IMAD.MOV.U32 R4, RZ, RZ, R0 ;  /* 0x000000ffff047224 */ /* 0x001fe200078e0000 */
[----:B------:R-:W-:Y:S01]  /*4850*/  R2UR UR6, R8 ;  /* 0x00000000080672ca */ /* 0x000fe200000e0000 */
[----:B------:R-:W-:Y:S01]  /*4860*/  IMAD.MOV.U32 R5, RZ, RZ, 0x40000040 ;  /* 0x40000040ff057424 */ /* 0x000fe200078e00ff */
[----:B------:R-:W-:Y:S01]  /*4870*/  R2UR UR7, R9 ;  /* 0x00000000090772ca */ /* 0x000fe200000e0000 */
[----:B------:R-:W-:Y:S01]  /*4880*/  VIADD R6, R0, 0x2 ;  /* 0x0000000200067836 */ /* 0x000fe20000000000 */
[----:B------:R-:W-:Y:S01]  /*4890*/  R2UR UR4, R4 ;  /* 0x00000000040472ca */ /* 0x000fe200000e0000 */
[C---:B------:R-:W-:Y:S01]  /*48a0*/  VIADD R4, R8.reuse, 0x80 ;  /* 0x0000008008047836 */ /* 0x040fe20000000000 */
[----:B------:R-:W-:Y:S01]  /*48b0*/  R2UR UR5, R5 ;  /* 0x00000000050572ca */ /* 0x000fe200000e0000 */
[----:B------:R-:W-:Y:S01]  /*48c0*/  IMAD.MOV.U32 R5, RZ, RZ, 0x40000040 ;  /* 0x40000040ff057424 */ /* 0x000fe200078e00ff */
[----:B------:R-:W0:Y:S01]  /*48d0*/  S2R R12, SR_TID.X ;  /* 0x00000000000c7919 */ /* 0x000e220000002100 */
[----:B------:R-:W-:Y:S01]  /*48e0*/  IMAD.MOV.U32 R7, RZ, RZ, 0x40000040 ;  /* 0x40000040ff077424 */ /* 0x000fe200078e00ff */
[----:B------:R-:W-:Y:S01]  /*48f0*/  BSSY B0, `(.L_x_692) ;  /* 0x00000f8000007945 */ /* 0x000fe20003800000 */
[----:B------:R-:W-:-:S02]  /*4900*/  VIADD R10, R8, 0x100 ;  /* 0x00000100080a7836 */ /* 0x000fc40000000000 */
[----:B------:R-:W-:Y:S02]  /*4910*/  IMAD.MOV.U32 R11, RZ, RZ, 0x40000040 ;  /* 0x40000040ff0b7424 */ /* 0x000fe400078e00ff */
[----:B------:R-:W-:Y:S01]  /*4920*/  IMAD.MOV.U32 R9, RZ, RZ, 0x40000040 ;  /* 0x40000040ff097424 */ /* 0x000fe200078e00ff */
[----:B-----5:R-:W-:-:S06]  /*4930*/  WARPGROUP.ARRIVE ;  /* 0x00000000000079c5 */ /* 0x020fcc0000000000 */
[----:B------:R-:W-:Y:S01]  /*4940*/  HGMMA.64x256x16.F32 R24, gdesc[UR4].tnspB, RZ, !UPT, gsb0 ;  /* 0x43e00000041879f0 */ /* 0x000fe2000c0008ff */
[----:B------:R-:W-:Y:S01]  /*4950*/  R2UR UR6, R4 ;  /* 0x00000000040672ca */ /* 0x000fe200000e0000 */
[----:B------:R-:W-:Y:S01]  /*4960*/  VIADD R4, R0, 0x4 ;  /* 0x0000000400047836 */ /* 0x000fe20000000000 */
[----:B------:R-:W-:Y:S01]  /*4970*/  R2UR UR7, R5 ;  /* 0x00000000050772ca */ /* 0x000fe200000e0000 */
[----:B------:R-:W-:Y:S01]  /*4980*/  IMAD.MOV.U32 R5, RZ, RZ, 0x40000040 ;  /* 0x40000040ff057424 */ /* 0x000fe200078e00ff */
[----:B------:R-:W-:Y:S02]  /*4990*/  R2UR UR4, R6 ;  /* 0x00000000060472ca */ /* 0x000fe400000e0000 */
[----:B------:R-:W-:Y:S02]  /*49a0*/  R2UR UR5, R7 ;  /* 0x00000000070572ca */ /* 0x000fe400000e0000 */
[----:B0-----:R-:W-:-:S04]  /*49b0*/  LOP3.LUT R12, R12, 0x7f, RZ, 0xc0, !PT ;  /* 0x0000007f0c0c7812 */ /* 0x001fc800078ec0ff */
[----:B------:R-:W-:Y:S01]  /*49c0*/  ISETP.NE.AND P0, PT, R12, RZ, PT ;  /* 0x000000ff0c00720c */ /* 0x000fe20003f05270 */
[----:B------:R-:W-:Y:S02]  /*49d0*/  WARPGROUP.DEPBAR.LE gsb0, 0x0 ;  /* 0x00008000000079c5 */ /* 0x000fe40000010000 */
[----:B------:R-:W-:-:S12]  /*49e0*/  WARPGROUP.ARRIVE ;  /* 0x00000000000079c5 */ /* 0x000fd80000000000 */
[----:B------:R-:W-:Y:S01]  /*49f0*/  HGMMA.64x256x16.F32 R24, gdesc[UR4].tnspB, R24, gsb0 ;  /* 0x43e00000041879f0 */ /* 0x000fe20008000818 */
[----:B------:R-:W-:Y:S01]  /*4a00*/  R2UR UR6, R10 ;  /* 0x000000000a0672ca */ /* 0x000fe200000e0000 */
[----:B------:R-:W-:Y:S01]  /*4a10*/  VIADD R10, R8, 0x180 ;  /* 0x00000180080a7836 */ /* 0x000fe20000000000 */
[----:B------:R-:W-:Y:S01]  /*4a20*/  R2UR UR7, R11 ;  /* 0x000000000b0772ca */ /* 0x000fe200000e0000 */
[----:B------:R-:W-:Y:S01]  /*4a30*/  VIADD R8, R0, 0x6 ;  /* 0x0000000600087836 */ /* 0x000fe20000000000 */
[----:B------:R-:W-:Y:S01]  /*4a40*/  R2UR UR4, R4 ;  /* 0x00000000040472ca */ /* 0x000fe200000e0000 */
[----:B------:R-:W-:Y:S01]  /*4a50*/  IMAD.MOV.U32 R11, RZ, RZ, 0x40000040 ;  /* 0x40000040ff0b7424 */ /* 0x000fe200078e00ff */
[----:B------:R-:W-:Y:S01]  /*4a60*/  R2UR UR5, R5 ;  /* 0x00000000050572ca */ /* 0x000fe200000e0000 */
[----:B------:R-:W-:-:S05]  /*4a70*/  @!P0 VIADD R0, R13, 0x28c60 ;  /* 0x00028c600d008836 */ /* 0x000fca0000000000 */
[----:B------:R-:W-:Y:S01]  /*4a80*/  @!P0 PRMT R0, RZ, 0x654, R0 ;  /* 0x00000654ff008816 */ /* 0x000fe20000000000 */
[----:B------:R-:W-:Y:S02]  /*4a90*/  WARPGROUP.DEPBAR.LE gsb0, 0x0 ;  /* 0x00008000000079c5 */ /* 0x000fe40000010000 */
[----:B------:R-:W-:-:S12]  /*4aa0*/  WARPGROUP.ARRIVE ;  /* 0x00000000000079c5 */ /* 0x000fd80000000000 */
[----:B------:R-:W-:Y:S01]  /*4ab0*/  HGMMA.64x256x16.F32 R24, gdesc[UR4].tnspB, R24, gsb0 ;  /* 0x43e00000041879f0 */ /* 0x000fe20008000818 */
[----:B------:R-:W-:Y:S02]  /*4ac0*/  R2UR UR6, R10 ;  /* 0x000000000a0672ca */ /* 0x000fe400000e0000 */
[----:B------:R-:W-:Y:S02]  /*4ad0*/  R2UR UR7, R11 ;  /* 0x000000000b0772ca */ /* 0x000fe400000e0000 */
[----:B------:R-:W-:Y:S02]  /*4ae0*/  R2UR UR4, R8 ;  /* 0x00000000080472ca */ /* 0x000fe400000e0000 */
[----:B------:R-:W-:Y:S01]  /*4af0*/  R2UR UR5, R9 ;  /* 0x00000000090572ca */ /* 0x000fe200000e0000 */
[----:B------:R-:W-:Y:S02]  /*4b00*/  WARPGROUP.DEPBAR.LE gsb0, 0x0 ;  /* 0x00008000000079c5 */ /* 0x000fe40000010000 */
[----:B------:R-:W-:-:S15]  /*4b10*/  WARPGROUP.ARRIVE ;  /* 0x00000000000079c5 */ /* 0x000fde0000000000 */
[----:B------:R-:W-:-:S03]  /*4b20*/  NOP ;  /* 0x0000000000007918 */ /* 0x000fc60000000000 */
[----:B------:R-:W-:Y:S03]  /*4b30*/  HGMMA.64x256x16.F32 R24, gdesc[UR4].tnspB, R24, gsb0 ;  /* 0x43e00000041879f0 */ /* 0x000fe60008000818 */
[----:B------:R-:W-:Y:S02]  /*4b40*/  WARPGROUP.DEPBAR.LE gsb0, 0x0 ;  /* 0x00008000000079c5 */ /* 0x000fe40000010000 */
[----:B------:R-:W-:Y:S06]  /*4b50*/  BAR.ARV 0xf, 0x100 ;  /* 0x03c4000000007b1d */ /* 0x000fec0000002000 */
[----:B------:R0:W-:Y:S01]  /*4b60*/  @!P0 SYNCS.ARRIVE.TRANS64.RED.A1T0 RZ, [R0+URZ], RZ ;  /* 0x000000ff00ff89a7 */ /* 0x0001e2000810043f */
[----:B------:R-:W-:-:S13]  /*4b70*/  ISETP.GE.AND P0, PT, R168, 0x41, PT ;  /* 0x00000041a800780c */ /* 0x000fda0003f06270 */
[----:B0-----:R-:W-:Y:S05]  /*4b80*/  @!P0 BRA `(.L_x_693) ;  /* 0x0000000c00388947 */ /* 0x001fea0003800000 */
[----:B------:R-:W-:-:S07]  /*4b90*/  VIADD R181, R181, 0xfffffffe ;  /* 0xfffffffeb5b57836 */ /* 0x000fce0000000000 */
.L_x_699:
[----:B------:R-:W-:Y:S01]  /*4ba0*/  BAR.SYNC.DEFER_BLOCKING 0xe, 0x100 ;  /* 0x0384000000007b1d */ /* 0x000fe20000010000 */
[----:B------:R-:W-:Y:S01]  /*4bb0*/  IMAD R11, R18, 0x40, R191 ;  /* 0x00000040120b7824 */ /* 0x000fe200078e02bf */
[----:B------:R-:W-:Y:S01]  /*4bc0*/  ISETP.NE.AND P2, PT, R184, 0x3, PT ;  /* 0x00000003b800780c */ /* 0x000fe20003f45270 */
[----:B------:R-:W-:Y:S01]  /*4bd0*/  VIADD R18, R18, 0x1 ;  /* 0x0000000112127836 */ /* 0x000fe20000000000 */
[----:B------:R-:W-:Y:S01]  /*4be0*/  ISETP.GT.AND P1, PT, R181, RZ, PT ;  /* 0x000000ffb500720c */ /* 0x000fe20003f24270 */
[----:B------:R-:W-:Y:S02]  /*4bf0*/  IMAD R11, R11, 0x4, R2 ;  /* 0x000000040b0b7824 */ /* 0x000fe400078e0202 */
[----:B------:R-:W-:Y:S01]  /*4c00*/  VIADD R181, R181, 0xffffffff ;  /* 0xffffffffb5b57836 */ /* 0x000fe20000000000 */
[----:B------:R-:W-:-:S04]  /*4c10*/  ISETP.NE.AND P0, PT, R18, 0x2, PT ;  /* 0x000000021200780c */ /* 0x000fc80003f05270 */
[----:B------:R-:W-:Y:S02]  /*4c20*/  SEL R10, RZ, 0x1, P0 ;  /* 0x00000001ff0a7807 */ /* 0x000fe40000000000 */
[----:B------:R-:W-:Y:S02]  /*4c30*/  SEL R18, R18, RZ, P0 ;  /* 0x000000ff12127207 */ /* 0x000fe40000000000 */
[----:B------:R-:W-:Y:S01]  /*4c40*/  LOP3.LUT R23, R23, R10, RZ, 0x3c, !PT ;  /* 0x0000000a17177212 */ /* 0x000fe200078e3cff */
[----:B0-----:R-:W0:Y:S04]  /*4c50*/  LDS R0, [R11+0x28800] ;  /* 0x028800000b007984 */ /* 0x001e280000000800 */
        /* <DEDUP_REMOVED lines=131> */
.L_x_694:
[----:B------:R-:W-:Y:S01]  /*5490*/  IMAD R0, R18, 0x8, R2 ;  /* 0x0000000812007824 */ /* 0x000fe200078e0202 */
[----:B------:R-:W-:-:S04]  /*54a0*/  SHF.L.U32 R11, R23, 0x1f, RZ ;  /* 0x0000001f170b7819 */ /* 0x000fc800000006ff */
[----:B------:R0:W1:Y:S01]  /*54b0*/  SYNCS.PHASECHK.TRANS64.TRYWAIT P0, [R0+URZ+0x28c50], R11 ;  /* 0x028c500b000075a7 */ /* 0x000062000800017f */
[----:B------:R-:W-:Y:S05]  /*54c0*/  @!P2 BRA `(.L_x_695) ;  /* 0x000000000004a947 */ /* 0x000fea0003800000 */
[----:B------:R-:W-:Y:S01]  /*54d0*/  BPT.TRAP 0x1 ;  /* 0x000000040000795c */ /* 0x000fe20000300000 */
.L_x_695:
[----:B------:R-:W-:Y:S04]  /*54e0*/  BSSY B1, `(.L_x_696) ;  /* 0x0000004000017945 */ /* 0x000fe80003800000 */
[----:B-1----:R-:W-:Y:S05]  /*54f0*/  @P0 BRA `(.L_x_697) ;  /* 0x0000000000080947 */ /* 0x002fea0003800000 */
[----:B------:R-:W1:Y:S02]  /*5500*/  SYNCS.PHASECHK.TRANS64.TRYWAIT P0, [R0+URZ+0x28c50], R11 ;  /* 0x028c500b000075a7 */ /* 0x000e64000800017f */
[----:B-1----:R-:W-:Y:S05]  /*5510*/  @!P0 BRA `(.L_x_698) ;  /* 0x0000012c00388947 */ /* 0x002fea0003800000 */
.L_x_697:
[----:B------:R-:W-:Y:S05]  /*5520*/  BSYNC B1 ;  /* 0x0000000000017941 */ /* 0x000fea0003800000 */
.L_x_696:
[----:B01----:R-:W-:Y:S01]  /*5530*/  IADD3 R0, R2, 0x26800, RZ ;  /* 0x0002680002007810 */ /* 0x003fe20007ffe0ff */
[----:B------:R-:W-:Y:S01]  /*5540*/  IMAD R10, R18, 0x1000, R3 ;  /* 0x00001000120a7824 */ /* 0x000fe200078e0203 */
[----:B------:R-:W-:Y:S01]  /*5550*/  WARPGROUP.ARRIVE ;  /* 0x00000000000079c5 */ /* 0x000fe20000000000 */
[----:B------:R-:W-:Y:S01]  /*5560*/  IMAD.MOV.U32 R11, RZ, RZ, 0x40000040 ;  /* 0x40000040ff0b7424 */ /* 0x000fe200078e00ff */
[----:B------:R-:W-:Y:S01]  /*5570*/  SHF.R.U32.HI R0, RZ, 0x4, R0 ;  /* 0x00000004ff007819 */ /* 0x000fe20000011600 */
[----:B------:R-:W-:Y:S01]  /*5580*/  IMAD.MOV.U32 R13, RZ, RZ, 0x40000040 ;  /* 0x40000040ff0d7424 */ /* 0x000fe200078e00ff */
[----:B------:R-:W-:Y:S02]  /*5590*/  R2UR UR6, R10 ;  /* 0x000000000a0672ca */ /* 0x000fe400000e0000 */
[----:B------:R-:W0:Y:S01]  /*55a0*/  S2R R14, SR_TID.X ;  /* 0x00000000000e7919 */ /* 0x000e220000002100 */
[----:B------:R-:W-:Y:S02]  /*55b0*/  LOP3.LUT R0, R0, 0x3fff, RZ, 0xc0, !PT ;  /* 0x00003fff00007812 */ /* 0x000fe400078ec0ff */
[----:B------:R-:W-:Y:S01]  /*55c0*/  R2UR UR7, R11 ;  /* 0x000000000b0772ca */ /* 0x000fe200000e0000 */
[----:B------:R-:W-:Y:S01]  /*55d0*/  IMAD.MOV.U32 R11, RZ, RZ, 0x40000040 ;  /* 0x40000040ff0b7424 */ /* 0x000fe200078e00ff */
[----:B------:R-:W-:-:S02]  /*55e0*/  LOP3.LUT R12, R0, 0x10000, RZ, 0xfc, !PT ;  /* 0x00010000000c7812 */ /* 0x000fc400078efcff */
[----:B------:R-:W-:Y:S01]  /*55f0*/  R2UR UR5, R13 ;  /* 0x000000000d0572ca */ /* 0x000fe200000e0000 */
[----:B------:R-:W-:Y:S01]  /*5600*/  IMAD.MOV.U32 R13, RZ, RZ, 0x40000040 ;  /* 0x40000040ff0d7424 */ /* 0x000fe200078e00ff */
[----:B------:R-:W-:Y:S01]  /*5610*/  R2UR UR4, R12 ;  /* 0x000000000c0472ca */ /* 0x000fe200000e0000 */
[----:B------:R-:W-:-:S12]  /*5620*/  VIADD R12, R10, 0x80 ;  /* 0x000000800a0c7836 */ /* 0x000fd80000000000 */
[----:B------:R-:W-:Y:S01]  /*5630*/  HGMMA.64x256x16.F32 R24, gdesc[UR4].tnspB, R24, gsb0 ;  /* 0x43e00000041879f0 */ /* 0x000fe20008000818 */
[----:B------:R-:W-:Y:S02]  /*5640*/  R2UR UR4, R6 ;  /* 0x00000000060472ca */ /* 0x000fe400000e0000 */
[----:B------:R-:W-:Y:S02]  /*5650*/  R2UR UR5, R7 ;  /* 0x00000000070572ca */ /* 0x000fe400000e0000 */
[----:B------:R-:W-:Y:S01]  /*5660*/  R2UR UR6, R12 ;  /* 0x000000000c0672ca */ /* 0x000fe200000e0000 */
[C---:B------:R-:W-:Y:S01]  /*5670*/  VIADD R12, R10.reuse, 0x100 ;  /* 0x000001000a0c7836 */ /* 0x040fe20000000000 */
[----:B------:R-:W-:Y:S01]  /*5680*/  R2UR UR7, R13 ;  /* 0x000000000d0772ca */ /* 0x000fe200000e0000 */
[----:B------:R-:W-:Y:S02]  /*5690*/  IMAD.MOV.U32 R13, RZ, RZ, 0x40000040 ;  /* 0x40000040ff0d7424 */ /* 0x000fe400078e00ff */
[----:B------:R-:W-:Y:S01]  /*56a0*/  VIADD R10, R10, 0x180 ;  /* 0x000001800a0a7836 */ /* 0x000fe20000000000 */
[----:B0-----:R-:W-:-:S04]  /*56b0*/  LOP3.LUT R14, R14, 0x7f, RZ, 0xc0, !PT ;  /* 0x0000007f0e0e7812 */ /* 0x001fc800078ec0ff */
[----:B------:R-:W-:-:S13]  /*56c0*/  ISETP.NE.AND P0, PT, R14, RZ, PT ;  /* 0x000000ff0e00720c */ /* 0x000fda0003f05270 */
[----:B------:R-:W-:-:S04]  /*56d0*/  @!P0 IMAD R0, R18, 0x8, R2 ;  /* 0x0000000812008824 */ /* 0x000fc800078e0202 */
[----:B------:R-:W-:-:S05]  /*56e0*/  @!P0 VIADD R0, R0, 0x28c60 ;  /* 0x00028c6000008836 */ /* 0x000fca0000000000 */
[----:B------:R-:W-:Y:S01]  /*56f0*/  @!P0 PRMT R0, RZ, 0x654, R0 ;  /* 0x00000654ff008816 */ /* 0x000fe20000000000 */
[----:B------:R-:W-:Y:S02]  /*5700*/  WARPGROUP.DEPBAR.LE gsb0, 0x0 ;  /* 0x00008000000079c5 */ /* 0x000fe40000010000 */
[----:B------:R-:W-:-:S06]  /*5710*/  WARPGROUP.ARRIVE ;  /* 0x00000000000079c5 */ /* 0x000fcc0000000000 */
        /* <DEDUP_REMOVED lines=20> */
[----:B------:R-:W-:Y:S05]  /*5860*/  @P1 BRA `(.L_x_699) ;  /* 0xfffffff000cc1947 */ /* 0x000fea000383ffff */
.L_x_693:
[----:B------:R-:W-:Y:S05]  /*5870*/  BSYNC B0 ;  /* 0x0000000000007941 */ /* 0x000fea0003800000 */
.L_x_692:
[----:B------:R-:W-:Y:S01]  /*5880*/  BAR.SYNC.DEFER_BLOCKING 0xe, 0x100 ;  /* 0x0384000000007b1d */ /* 0x000fe20000010000 */
[C---:B------:R-:W-:Y:S01]  /*5890*/  IMAD R3, R18.reuse, 0x40, R191 ;  /* 0x0000004012037824 */ /* 0x040fe200078e02bf */
[----:B------:R-:W-:Y:S01]  /*58a0*/  PLOP3.LUT P0, PT, PT, PT, PT, 0x8, 0x0 ;  /* 0x000000000000781c */ /* 0x000fe20003f0e170 */
[----:B------:R-:W-:Y:S01]  /*58b0*/  VIADD R18, R18, 0x1 ;  /* 0x0000000112127836 */ /* 0x000fe20000000000 */
[----:B------:R-:W-:Y:S01]  /*58c0*/  CS2R R20, SRZ ;  /* 0x0000000000147805 */ /* 0x000fe2000001ff00 */
[----:B------:R-:W-:-:S03]  /*58d0*/  IMAD R3, R3, 0x4, R2 ;  /* 0x0000000403037824 */ /* 0x000fc600078e0202 */
        /* <DEDUP_REMOVED lines=9> */
[----:B------:R-:W-:Y:S01]  /*5970*/  FMUL.FTZ R10, R24, R0 ;  /* 0x00000000180a7220 */ /* 0x000fe20000410000 */
[-C--:B-1----:R-:W-:Y:S01]  /*5980*/  FMUL.FTZ R9, R58, R2.reuse ;  /* 0x000000023a097220 */ /* 0x082fe20000410000 */
        /* <DEDUP_REMOVED lines=123> */
[----:B------:R-:W-:Y:S06]  /*6140*/  BAR.ARV 0xf, 0x100 ;  /* 0x03c4000000007b1d */ /* 0x000fec0000002000 */
[----:B------:R-:W-:Y:S05]  /*6150*/  BRA `(.L_x_688) ;  /* 0x0000006400bc7947 */ /* 0x000fea0003800000 */
.L_x_687:
[----:B------:R-:W-:Y:S02]  /*6160*/  ISETP.GE.AND P1, PT, R168, 0x1, PT ;  /* 0x00000001a800780c */ /* 0x000fe40003f26270 */
[----:B------:R-:W-:-:S11]  /*6170*/  PLOP3.LUT P0, PT, PT, PT, PT, 0x80, 0x0 ;  /* 0x000000000000781c */ /* 0x000fd60003f0f070 */
[----:B------:R-:W-:Y:S05]  /*6180*/  @!P1 BRA `(.L_x_688) ;  /* 0x0000006400b09947 */ /* 0x000fea0003800000 */
[----:B------:R-:W0:Y:S01]  /*6190*/  SHFL.IDX PT, R0, R213, RZ, 0x1f ;  /* 0x00001fffd5007589 */ /* 0x000e2200000e0000 */
[----:B------:R-:W-:Y:S01]  /*61a0*/  BSSY B6, `(.L_x_700) ;  /* 0x000001b000067945 */ /* 0x000fe20003800000 */
[----:B0-----:R-:W-:-:S04]  /*61b0*/  LEA.HI R3, R0, R0, RZ, 0x1 ;  /* 0x0000000000037211 */ /* 0x001fc800078f08ff */
[----:B------:R-:W-:-:S05]  /*61c0*/  LOP3.LUT R3, R3, 0x1fffe, RZ, 0xc0, !PT ;  /* 0x0001fffe03037812 */ /* 0x000fca00078ec0ff */
[----:B------:R-:W-:Y:S02]  /*61d0*/  IMAD.IADD R3, R0, 0x1, -R3 ;  /* 0x0000000100037824 */ /* 0x000fe400078e0a03 */
[----:B------:R-:W-:Y:S02]  /*61e0*/  VIADD R0, R2, 0x26800 ;  /* 0x0002680002007836 */ /* 0x000fe40000000000 */
[----:B------:R-:W-:-:S03]  /*61f0*/  IMAD R3, R3, 0x8000, R2 ;  /* 0x0000800003037824 */ /* 0x000fc600078e0202 */
[----:B------:R-:W-:Y:S01]  /*6200*/  LOP3.LUT P0, RZ, R0, 0x3ff, RZ, 0xc0, !PT ;  /* 0x000003ff00ff7812 */ /* 0x000fe2000780c0ff */
[----:B------:R-:W-:-:S05]  /*6210*/  VIADD R3, R3, 0x400 ;  /* 0x0000040003037836 */ /* 0x000fca0000000000 */
[----:B------:R-:W-:-:S04]  /*6220*/  SHF.R.U32.HI R3, RZ, 0x4, R3 ;  /* 0x00000004ff037819 */ /* 0x000fc80000011603 */
[----:B------:R-:W-:-:S03]  /*6230*/  LOP3.LUT R56, R3, 0x3fff, RZ, 0xc0, !PT ;  /* 0x00003fff03387812 */ /* 0x000fc600078ec0ff */
        /* <DEDUP_REMOVED lines=17> */
.L_x_701:
[----:B------:R-:W-:Y:S05]  /*6350*/  BSYNC B6 ;  /* 0x0000000000067941 */ /* 0x000fea0003800000 */
.L_x_700:
[----:B------:R-:W-:Y:S02]  /*6360*/  ULDC UR4, c[0x0][0x3f4] ;  /* 0x0000fd0000047ab9 */ /* 0x000fe40000000800 */
[----:B------:R-:W-:-:S13]  /*6370*/  ISETP.LT.AND P0, PT, RZ, UR4, PT ;  /* 0x00000004ff007c0c */ /* 0x000fda000bf01270 */
[----:B------:R-:W-:Y:S05]  /*6380*/  @P0 BRA `(.L_x_702) ;  /* 0x00000000003c0947 */ /* 0x000fea0003800000 */
[----:B------:R-:W-:-:S04]  /*6390*/  LEA.HI R0, R208, R208, RZ, 0x1 ;  /* 0x000000d0d0007211 */ /* 0x000fc800078f08ff */
[----:B------:R-:W-:-:S05]  /*63a0*/  LOP3.LUT R3, R0, 0xfffffffe, RZ, 0xc0, !PT ;  /* 0xfffffffe00037812 */ /* 0x000fca00078ec0ff */
[----:B------:R-:W-:-:S05]  /*63b0*/  IMAD.IADD R3, R208, 0x1, -R3 ;  /* 0x00000001d0037824 */ /* 0x000fca00078e0a03 */
[----:B------:R-:W-:-:S04]  /*63c0*/  SHF.L.U32 R3, R3, 0x1f, RZ ;  /* 0x0000001f03037819 */ /* 0x000fc800000006ff */
[----:B------:R0:W1:Y:S03]  /*63d0*/  SYNCS.PHASECHK.TRANS64.TRYWAIT P0, [R2+URZ+0x28c00], R3 ;  /* 0x028c0003020075a7 */ /* 0x000066000800017f */
[----:B-1----:R-:W-:Y:S05]  /*63e0*/  @!P0 NANOSLEEP.SYNCS 0x989680 ;  /* 0x009896800000895d */ /* 0x002fea0003900000 */
[----:B------:R-:W1:Y:S01]  /*63f0*/  @!P0 SYNCS.PHASECHK.TRANS64 P0, [R2+URZ+0x28c00], R3 ;  /* 0x028c0003020085a7 */ /* 0x000e62000800007f */
[----:B------:R-:W-:Y:S04]  /*6400*/  BSSY B0, `(.L_x_703) ;  /* 0x0000006000007945 */ /* 0x000fe80003800000 */
[----:B-1----:R-:W-:Y:S05]  /*6410*/  @P0 BRA `(.L_x_704) ;  /* 0x0000000000100947 */ /* 0x002fea0003800000 */
.L_x_705:
[----:B-1----:R1:W2:Y:S02]  /*6420*/  SYNCS.PHASECHK.TRANS64.TRYWAIT P0, [R2+URZ+0x28c00], R3 ;  /* 0x028c0003020075a7 */ /* 0x0022a4000800017f */
[----:B--2---:R-:W-:Y:S05]  /*6430*/  @!P0 NANOSLEEP.SYNCS 0x989680 ;  /* 0x009896800000895d */ /* 0x004fea0003900000 */
[----:B------:R-:W2:Y:S02]  /*6440*/  @!P0 SYNCS.PHASECHK.TRANS64 P0, [R2+URZ+0x28c00], R3 ;  /* 0x028c0003020085a7 */ /* 0x000ea4000800007f */
[----:B--2---:R-:W-:Y:S05]  /*6450*/  @!P0 BRA `(.L_x_705) ;  /* 0xfffffffc00f08947 */ /* 0x004fea000383ffff */
.L_x_704:
[----:B------:R-:W-:Y:S05]  /*6460*/  BSYNC B0 ;  /* 0x0000000000007941 */ /* 0x000fea0003800000 */
.L_x_703:
[----:B------:R-:W-:Y:S05]  /*6470*/  BRA `(.L_x_706) ;  /* 0x0000002000787947 */ /* 0x000fea0003800000 */
.L_x_702:
[----:B-----5:R-:W-:Y:S01]  /*6480*/  SHF.R.S32.HI R0, RZ, 0x1f, R27 ;  /* 0x0000001fff007819 */ /* 0x020fe2000001141b */
[----:B------:R-:W-:Y:S01]  /*6490*/  VIADD R3, R2, 0x20400 ;  /* 0x0002040002037836 */ /* 0x000fe20000000000 */
[----:B------:R-:W-:Y:S01]  /*64a0*/  ULDC.64 UR4, c[0x0][0x3f8] ;  /* 0x0000fe0000047ab9 */ /* 0x000fe20000000a00 */
[----:B------:R-:W-:Y:S01]  /*64b0*/  ULDC.64 UR6, c[0x0][0x408] ;  /* 0x0001020000067ab9 */ /* 0x000fe20000000a00 */
[----:B------:R-:W-:Y:S01]  /*64c0*/  IMAD.WIDE.U32 R4, R27, UR4, RZ ;  /* 0x000000041b047c25 */ /* 0x000fe2000f8e00ff */
[----:B------:R-:W-:Y:S01]  /*64d0*/  BSSY B6, `(.L_x_707) ;  /* 0x0000020000067945 */ /* 0x000fe20003800000 */
[----:B------:R-:W-:Y:S02]  /*64e0*/  LOP3.LUT P0, RZ, R3, 0x3ff, RZ, 0xc0, !PT ;  /* 0x000003ff03ff7812 */ /* 0x000fe4000780c0ff */
[C---:B------:R-:W-:Y:S02]  /*64f0*/  IMAD R6, R0.reuse, UR4, RZ ;  /* 0x0000000400067c24 */ /* 0x040fe4000f8e02ff */
[----:B------:R-:W-:-:S02]  /*6500*/  IMAD R0, R0, UR6, RZ ;  /* 0x0000000600007c24 */ /* 0x000fc4000f8e02ff */
[C---:B------:R-:W-:Y:S01]  /*6510*/  IMAD R3, R27.reuse, UR5, R6 ;  /* 0x000000051b037c24 */ /* 0x040fe2000f8e0206 */
[----:B------:R-:W-:Y:S01]  /*6520*/  ULDC.64 UR4, c[0x0][0x3e8] ;  /* 0x0000fa0000047ab9 */ /* 0x000fe20000000a00 */
[----:B------:R-:W-:Y:S01]  /*6530*/  IMAD.WIDE.U32 R6, R27, UR6, RZ ;  /* 0x000000061b067c25 */ /* 0x000fe2000f8e00ff */
[----:B------:R-:W-:-:S03]  /*6540*/  LEA R26, P1, R4, UR4, 0x1 ;  /* 0x00000004041a7c11 */ /* 0x000fc6000f8208ff */
[----:B------:R-:W-:Y:S01]  /*6550*/  IMAD R29, R27, UR7, R0 ;  /* 0x000000071b1d7c24 */ /* 0x000fe2000f8e0200 */
[----:B------:R-:W-:Y:S01]  /*6560*/  ULDC.64 UR6, c[0x0][0x400] ;  /* 0x0001000000067ab9 */ /* 0x000fe20000000a00 */
[----:B------:R-:W-:Y:S01]  /*6570*/  IMAD.IADD R27, R3, 0x1, R5 ;  /* 0x00000001031b7824 */ /* 0x000fe200078e0205 */
[----:B------:R-:W-:Y:S01]  /*6580*/  LEA R28, P2, R6, UR6, 0x1 ;  /* 0x00000006061c7c11 */ /* 0x000fe2000f8408ff */
[----:B------:R-:W-:-:S03]  /*6590*/  IMAD.IADD R29, R29, 0x1, R7 ;  /* 0x000000011d1d7824 */ /* 0x000fc600078e0207 */
[----:B------:R-:W-:Y:S02]  /*65a0*/  LEA.HI.X R27, R4, UR5, R27, 0x1, P1 ;  /* 0x00000005041b7c11 */ /* 0x000fe400088f0c1b */
[----:B------:R-:W-:Y:S01]  /*65b0*/  LEA.HI.X R29, R6, UR7, R29, 0x1, P2 ;  /* 0x00000007061d7c11 */ /* 0x000fe200090f0c1d */
[----:B------:R-:W-:Y:S06]  /*65c0*/  @!P0 BRA `(.L_x_708) ;  /* 0x0000000000408947 */ /* 0x000fec0003800000 */
        /* <DEDUP_REMOVED lines=16> */
.L_x_708:
[----:B------:R-:W-:Y:S05]  /*66d0*/  BSYNC B6 ;  /* 0x0000000000067941 */ /* 0x000fea0003800000 */
.L_x_707:
[----:B------:R-:W-:Y:S01]  /*66e0*/  ULDC.U8 UR4, c[0x0][0x410] ;  /* 0x0001040000047ab9 */ /* 0x000fe20000000000 */
[----:B------:R-:W-:Y:S01]  /*66f0*/  BSSY B0, `(.L_x_709) ;  /* 0x00001ee000007945 */ /* 0x000fe20003800000 */
[----:B------:R-:W-:Y:S01]  /*6700*/  ISETP.NE.AND P0, PT, RZ, UR4, PT ;  /* 0x00000004ff007c0c */ /* 0x000fe2000bf05270 */
[----:B------:R-:W-:-:S12]  /*6710*/  IMAD R6, R25, 0x40, R19 ;  /* 0x0000004019067824 */ /* 0x000fd800078e0213 */
[----:B------:R-:W-:Y:S05]  /*6720*/  @!P0 BRA `(.L_x_710) ;  /* 0x0000000c00f88947 */ /* 0x000fea0003800000 */
[----:B------:R-:W-:-:S03]  /*6730*/  UMOV UR4, 0xffffffff ;  /* 0xffffffff00047882 */ /* 0x000fc60000000000 */
[----:B------:R-:W-:Y:S05]  /*6740*/  BRA.DIV UR4, `(.L_x_711) ;  /* 0x0000011a04c07947 */ /* 0x000fea000b800000 */
[----:B------:R0:W1:Y:S04]  /*6750*/  SHFL.IDX PT, R0, R27, RZ, 0x1c1f ;  /* 0x001c1fff1b007589 */ /* 0x00006800000e0000 */
[----:B------:R0:W2:Y:S04]  /*6760*/  SHFL.IDX PT, R3, R26, RZ, 0x1c1f ;  /* 0x001c1fff1a037589 */ /* 0x0000a800000e0000 */
[----:B------:R0:W3:Y:S04]  /*6770*/  SHFL.IDX PT, R4, R29, RZ, 0x1c1f ;  /* 0x001c1fff1d047589 */ /* 0x0000e800000e0000 */
[----:B------:R0:W4:Y:S02]  /*6780*/  SHFL.IDX PT, R14, R28, RZ, 0x1c1f ;  /* 0x001c1fff1c0e7589 */ /* 0x00012400000e0000 */
.L_x_959:
[----:B------:R-:W-:Y:S01]  /*6790*/  IMAD.SHL.U32 R5, R188, 0x40, RZ ;  /* 0x00000040bc057824 */ /* 0x000fe200078e00ff */
[----:B------:R-:W-:Y:S01]  /*67a0*/  ULDC UR4, c[0x0][0x448] ;  /* 0x0001120000047ab9 */ /* 0x000fe20000000800 */
[----:B------:R-:W-:Y:S01]  /*67b0*/  BSSY B1, `(.L_x_712) ;  /* 0x0000024000017945 */ /* 0x000fe20003800000 */
[----:B------:R-:W-:Y:S02]  /*67c0*/  CS2R R10, SRZ ;  /* 0x00000000000a7805 */ /* 0x000fe4000001ff00 */
[----:B------:R-:W-:Y:S01]  /*67d0*/  LOP3.LUT R7, R5, 0x1c0, RZ, 0xc0, !PT ;  /* 0x000001c005077812 */ /* 0x000fe200078ec0ff */
[----:B------:R-:W-:-:S03]  /*67e0*/  IMAD R5, R24, UR4, RZ ;  /* 0x0000000418057c24 */ /* 0x000fc6000f8e02ff */
[----:B------:R-:W-:Y:S02]  /*67f0*/  LOP3.LUT R8, R7, 0x18, R16, 0xf8, !PT ;  /* 0x0000001807087812 */ /* 0x000fe400078ef810 */
[----:B------:R-:W-:Y:S01]  /*6800*/  ISETP.GE.AND P0, PT, R6, R5, PT ;  /* 0x000000050600720c */ /* 0x000fe20003f06270 */
[----:B------:R-:W-:Y:S01]  /*6810*/  IMAD R5, R25, -0x40, R5 ;  /* 0xffffffc019057824 */ /* 0x000fe200078e0205 */
[----:B------:R-:W-:Y:S02]  /*6820*/  SHF.R.U32.HI R9, RZ, 0x3, R7 ;  /* 0x00000003ff097819 */ /* 0x000fe40000011607 */
[----:B------:R-:W-:Y:S02]  /*6830*/  LEA.HI R7, R208, R208, RZ, 0x1 ;  /* 0x000000d0d0077211 */ /* 0x000fe400078f08ff */
[----:B0-----:R-:W-:Y:S02]  /*6840*/  LOP3.LUT R29, R8, R9, RZ, 0x3c, !PT ;  /* 0x00000009081d7212 */ /* 0x001fe400078e3cff */
[----:B------:R-:W-:-:S02]  /*6850*/  CS2R R8, SRZ ;  /* 0x0000000000087805 */ /* 0x000fc4000001ff00 */
[----:B------:R-:W-:Y:S02]  /*6860*/  LOP3.LUT R13, R7, 0xfffffffe, RZ, 0xc0, !PT ;  /* 0xfffffffe070d7812 */ /* 0x000fe400078ec0ff */
[----:B------:R-:W-:-:S03]  /*6870*/  CS2R R6, SRZ ;  /* 0x0000000000067805 */ /* 0x000fc6000001ff00 */
[----:B------:R-:W-:Y:S01]  /*6880*/  IMAD.IADD R28, R208, 0x1, -R13 ;  /* 0x00000001d01c7824 */ /* 0x000fe200078e0a0d */
[----:B------:R-:W-:Y:S01]  /*6890*/  CS2R R12, SRZ ;  /* 0x00000000000c7805 */ /* 0x000fe2000001ff00 */
[----:B------:R-:W-:Y:S06]  /*68a0*/  @P0 BRA `(.L_x_713) ;  /* 0x0000000000500947 */ /* 0x000fec0003800000 */
[----:B------:R-:W-:Y:S01]  /*68b0*/  ULDC UR4, c[0x0][0x3f4] ;  /* 0x0000fd0000047ab9 */ /* 0x000fe20000000800 */
[----:B--2---:R-:W-:Y:S01]  /*68c0*/  MOV R6, R3 ;  /* 0x0000000300067202 */ /* 0x004fe20000000f00 */
[----:B-1----:R-:W-:Y:S01]  /*68d0*/  IMAD.MOV.U32 R7, RZ, RZ, R0 ;  /* 0x000000ffff077224 */ /* 0x002fe200078e0000 */
[----:B------:R-:W-:Y:S01]  /*68e0*/  ISETP.GE.AND P3, PT, R190, UR4, PT ;  /* 0x00000004be007c0c */ /* 0x000fe2000bf66270 */
[----:B---3--:R-:W-:Y:S01]  /*68f0*/  IMAD.MOV.U32 R15, RZ, RZ, R4 ;  /* 0x000000ffff0f7224 */ /* 0x008fe200078e0004 */
[----:B------:R-:W-:Y:S02]  /*6900*/  ISETP.GE.AND P2, PT, R186, UR4, PT ;  /* 0x00000004ba007c0c */ /* 0x000fe4000bf46270 */
[----:B------:R-:W-:Y:S02]  /*6910*/  CS2R R10, SRZ ;  /* 0x00000000000a7805 */ /* 0x000fe4000001ff00 */
[----:B------:R-:W-:Y:S02]  /*6920*/  CS2R R12, SRZ ;  /* 0x00000000000c7805 */ /* 0x000fe4000001ff00 */
[----:B------:R-:W-:-:S05]  /*6930*/  CS2R R8, SRZ ;  /* 0x0000000000087805 */ /* 0x000fca000001ff00 */
[-C--:B------:R-:W-:Y:S02]  /*6940*/  @!P3 IADD3 R24, P0, R3, R218.reuse, RZ ;  /* 0x000000da0318b210 */ /* 0x080fe40007f1e0ff */
[----:B----4-:R-:W-:Y:S01]  /*6950*/  @!P3 IADD3 R26, P1, R14, R218, RZ ;  /* 0x000000da0e1ab210 */ /* 0x010fe20007f3e0ff */
[----:B------:R-:W-:Y:S01]  /*6960*/  @!P2 IMAD.WIDE R20, R186, 0x2, R6 ;  /* 0x00000002ba14a825 */ /* 0x000fe200078e0206 */
[----:B------:R-:W-:-:S03]  /*6970*/  CS2R R6, SRZ ;  /* 0x0000000000067805 */ /* 0x000fc6000001ff00 */
[----:B------:R-:W-:Y:S01]  /*6980*/  @!P2 IMAD.WIDE R14, R186, 0x2, R14 ;  /* 0x00000002ba0ea825 */ /* 0x000fe200078e020e */
[----:B------:R0:W5:Y:S03]  /*6990*/  @!P2 LD.E.64 R10, desc[UR40][R20.64] ;  /* 0x00000028140aa980 */ /* 0x000166000c101b00 */
[--C-:B------:R-:W-:Y:S01]  /*69a0*/  @!P3 IMAD.X R25, R0, 0x1, R217.reuse, P0 ;  /* 0x000000010019b824 */ /* 0x100fe200000e06d9 */
[----:B------:R0:W5:Y:S01]  /*69b0*/  @!P2 LD.E.64 R6, desc[UR40][R14.64] ;  /* 0x000000280e06a980 */ /* 0x000162000c101b00 */
[----:B------:R-:W-:-:S03]  /*69c0*/  @!P3 IMAD.X R27, R4, 0x1, R217, P1 ;  /* 0x00000001041bb824 */ /* 0x000fc600008e06d9 */
[----:B------:R0:W5:Y:S04]  /*69d0*/  @!P3 LD.E.64 R12, desc[UR40][R24.64] ;  /* 0x00000028180cb980 */ /* 0x000168000c101b00 */
[----:B------:R0:W5:Y:S02]  /*69e0*/  @!P3 LD.E.64 R8, desc[UR40][R26.64] ;  /* 0x000000281a08b980 */ /* 0x000164000c101b00 */
.L_x_713:
[----:B------:R-:W-:Y:S05]  /*69f0*/  BSYNC B1 ;  /* 0x0000000000017941 */ /* 0x000fea0003800000 */
.L_x_712:
[----:B0-----:R-:W-:Y:S01]  /*6a00*/  SHF.L.U32 R15, R28, 0x1f, RZ ;  /* 0x0000001f1c0f7819 */ /* 0x001fe200000006ff */
[----:B--2---:R-:W-:Y:S01]  /*6a10*/  IMAD R3, R192, 0x200, R29 ;  /* 0x00000200c0037824 */ /* 0x004fe200078e021d */
[----:B------:R-:W-:Y:S01]  /*6a20*/  LOP3.LUT P1, RZ, R188, 0x4, RZ, 0xc0, !PT ;  /* 0x00000004bcff7812 */ /* 0x000fe2000782c0ff */
[----:B-----5:R-:W-:Y:S01]  /*6a30*/  IMAD.MOV.U32 R30, RZ, RZ, R10 ;  /* 0x000000ffff1e7224 */ /* 0x020fe200078e000a */
[----:B------:R-:W0:Y:S01]  /*6a40*/  SYNCS.PHASECHK.TRANS64.TRYWAIT P0, [R2+URZ+0x28c00], R15 ;  /* 0x028c000f020075a7 */ /* 0x000e22000800017f */
[----:B------:R-:W-:Y:S01]  /*6a50*/  IMAD R3, R3, 0x2, R2 ;  /* 0x0000000203037824 */ /* 0x000fe200078e0202 */
[--C-:B------:R-:W-:Y:S01]  /*6a60*/  SHF.R.U64 R32, R10, 0x10, R11.reuse ;  /* 0x000000100a207819 */ /* 0x100fe2000000120b */
[--C-:B----4-:R-:W-:Y:S01]  /*6a70*/  IMAD.MOV.U32 R14, RZ, RZ, R11.reuse ;  /* 0x000000ffff0e7224 */ /* 0x110fe200078e000b */
[----:B------:R-:W-:Y:S01]  /*6a80*/  SHF.R.U32.HI R20, RZ, 0x10, R11 ;  /* 0x00000010ff147819 */ /* 0x000fe2000001160b */
[----:B------:R-:W-:Y:S01]  /*6a90*/  IMAD.MOV.U32 R28, RZ, RZ, R6 ;  /* 0x000000ffff1c7224 */ /* 0x000fe200078e0006 */
[----:B------:R-:W-:Y:S01]  /*6aa0*/  SHF.R.U64 R34, R6, 0x10, R7 ;  /* 0x0000001006227819 */ /* 0x000fe20000001207 */
[----:B------:R-:W-:Y:S01]  /*6ab0*/  IMAD.MOV.U32 R31, RZ, RZ, R12 ;  /* 0x000000ffff1f7224 */ /* 0x000fe200078e000c */
[--C-:B------:R-:W-:Y:S01]  /*6ac0*/  SHF.R.U64 R33, R12, 0x10, R13.reuse ;  /* 0x000000100c217819 */ /* 0x100fe2000000120d */
[--C-:B------:R-:W-:Y:S01]  /*6ad0*/  IMAD.MOV.U32 R11, RZ, RZ, R13.reuse ;  /* 0x000000ffff0b7224 */ /* 0x100fe200078e000d */
[----:B------:R-:W-:Y:S01]  /*6ae0*/  SHF.R.U32.HI R12, RZ, 0x10, R13 ;  /* 0x00000010ff0c7819 */ /* 0x000fe2000001160d */
[--C-:B------:R-:W-:Y:S01]  /*6af0*/  IMAD.MOV.U32 R10, RZ, RZ, R7.reuse ;  /* 0x000000ffff0a7224 */ /* 0x100fe200078e0007 */
[----:B------:R-:W-:Y:S01]  /*6b00*/  SHF.R.U32.HI R7, RZ, 0x10, R7 ;  /* 0x00000010ff077819 */ /* 0x000fe20000011607 */
[----:B------:R-:W-:Y:S01]  /*6b10*/  IMAD.MOV.U32 R29, RZ, RZ, R8 ;  /* 0x000000ffff1d7224 */ /* 0x000fe200078e0008 */
[----:B------:R-:W-:Y:S01]  /*6b20*/  VIMNMX R27, R5, 0x40, PT ;  /* 0x00000040051b7848 */ /* 0x000fe20003fe0100 */
[C---:B---3--:R-:W-:Y:S01]  /*6b30*/  VIADD R4, R3.reuse, 0x20400 ;  /* 0x0002040003047836 */ /* 0x048fe20000000000 */
[----:B------:R-:W-:Y:S01]  /*6b40*/  BSSY B1, `(.L_x_714) ;  /* 0x000000f000017945 */ /* 0x000fe20003800000 */
[--C-:B------:R-:W-:Y:S01]  /*6b50*/  IMAD.MOV.U32 R6, RZ, RZ, R9.reuse ;  /* 0x000000ffff067224 */ /* 0x100fe200078e0009 */
[--C-:B------:R-:W-:Y:S01]  /*6b60*/  SHF.R.U64 R35, R8, 0x10, R9.reuse ;  /* 0x0000001008237819 */ /* 0x100fe20000001209 */
[----:B-1----:R-:W-:Y:S01]  /*6b70*/  VIADD R0, R3, 0x20440 ;  /* 0x0002044003007836 */ /* 0x002fe20000000000 */
[----:B------:R-:W-:Y:S01]  /*6b80*/  SHF.R.U32.HI R8, RZ, 0x10, R9 ;  /* 0x00000010ff087819 */ /* 0x000fe20000011609 */
[----:B------:R-:W-:Y:S01]  /*6b90*/  @P1 VIADD R0, R4, 0xffffffc0 ;  /* 0xffffffc004001836 */ /* 0x000fe20000000000 */
[----:B------:R-:W-:-:S02]  /*6ba0*/  PRMT R30, R30, 0x5410, R14 ;  /* 0x000054101e1e7816 */ /* 0x000fc4000000000e */
[----:B------:R-:W-:Y:S02]  /*6bb0*/  PRMT R32, R32, 0x5410, R20 ;  /* 0x0000541020207816 */ /* 0x000fe40000000014 */
[----:B------:R-:W-:Y:S02]  /*6bc0*/  PRMT R31, R31, 0x5410, R11 ;  /* 0x000054101f1f7816 */ /* 0x000fe4000000000b */
[----:B------:R-:W-:Y:S02]  /*6bd0*/  PRMT R33, R33, 0x5410, R12 ;  /* 0x0000541021217816 */ /* 0x000fe4000000000c */
[----:B------:R-:W-:Y:S02]  /*6be0*/  ISETP.GE.AND P1, PT, R19, R27, PT ;  /* 0x0000001b1300720c */ /* 0x000fe40003f26270 */
[----:B------:R-:W-:Y:S02]  /*6bf0*/  PRMT R28, R28, 0x5410, R10 ;  /* 0x000054101c1c7816 */ /* 0x000fe4000000000a */
[----:B------:R-:W-:-:S02]  /*6c00*/  PRMT R34, R34, 0x5410, R7 ;  /* 0x0000541022227816 */ /* 0x000fc40000000007 */
[----:B------:R-:W-:Y:S01]  /*6c10*/  PRMT R29, R29, 0x5410, R6 ;  /* 0x000054101d1d7816 */ /* 0x000fe20000000006 */
[----:B0-----:R-:W-:Y:S06]  /*6c20*/  @!P0 BRA `(.L_x_715) ;  /* 0x0000011400f88947 */ /* 0x001fec0003800000 */
.L_x_960:
[----:B------:R-:W-:Y:S05]  /*6c30*/  BSYNC B1 ;  /* 0x0000000000017941 */ /* 0x000fea0003800000 */
.L_x_714:
[----:B------:R-:W-:Y:S01]  /*6c40*/  BSSY B1, `(.L_x_716) ;  /* 0x0000056000017945 */ /* 0x000fe20003800000 */
[----:B------:R-:W-:-:S03]  /*6c50*/  PRMT R35, R35, 0x5410, R8 ;  /* 0x0000541023237816 */ /* 0x000fc60000000008 */
[----:B------:R-:W-:Y:S05]  /*6c60*/  @P1 BRA `(.L_x_717) ;  /* 0x00000004004c1947 */ /* 0x000fea0003800000 */
[----:B------:R-:W1:Y:S01]  /*6c70*/  LDC R5, c[0x0][0x3f4] ;  /* 0x0000fd00ff057b82 */ /* 0x000e620000000800 */
[----:B------:R-:W-:Y:S01]  /*6c80*/  BSSY B2, `(.L_x_718) ;  /* 0x000002a000027945 */ /* 0x000fe20003800000 */
[-C--:B-1----:R-:W-:Y:S02]  /*6c90*/  ISETP.GE.AND P0, PT, R186, R5.reuse, PT ;  /* 0x00000005ba00720c */ /* 0x082fe40003f06270 */
[----:B------:R-:W-:-:S11]  /*6ca0*/  ISETP.GE.AND P1, PT, R190, R5, PT ;  /* 0x00000005be00720c */ /* 0x000fd60003f26270 */
[----:B------:R-:W-:Y:S05]  /*6cb0*/  @P0 BRA `(.L_x_719) ;  /* 0x0000000000980947 */ /* 0x000fea0003800000 */
[----:B------:R-:W1:Y:S01]  /*6cc0*/  LDS.128 R4, [R3+0x20400] ;  /* 0x0204000003047984 */ /* 0x000e620000000c00 */
[----:B0-----:R-:W-:Y:S02]  /*6cd0*/  HADD2.F32 R15, -RZ, R28.H0_H0 ;  /* 0x2000001cff0f7230 */ /* 0x001fe40000004100 */
[----:B------:R-:W-:Y:S02]  /*6ce0*/  HADD2.F32 R13, -RZ, R30.H0_H0 ;  /* 0x2000001eff0d7230 */ /* 0x000fe40000004100 */
[----:B------:R-:W-:Y:S02]  /*6cf0*/  HADD2.F32 R12, -RZ, R32.H0_H0 ;  /* 0x20000020ff0c7230 */ /* 0x000fe40000004100 */
[----:B------:R-:W-:Y:S02]  /*6d00*/  HADD2.F32 R14, -RZ, R34.H0_H0 ;  /* 0x20000022ff0e7230 */ /* 0x000fe40000004100 */
[--C-:B-1----:R-:W-:Y:S02]  /*6d10*/  HADD2.F32 R8, -RZ, R4.reuse.H0_H0 ;  /* 0x20000004ff087230 */ /* 0x102fe40000004100 */
[----:B------:R-:W-:-:S02]  /*6d20*/  HADD2.F32 R4, -RZ, R4.H1_H1 ;  /* 0x30000004ff047230 */ /* 0x000fc40000004100 */
[--C-:B------:R-:W-:Y:S02]  /*6d30*/  HADD2.F32 R9, -RZ, R5.reuse.H0_H0 ;  /* 0x20000005ff097230 */ /* 0x100fe40000004100 */
[----:B------:R-:W-:Y:S02]  /*6d40*/  HADD2.F32 R5, -RZ, R5.H1_H1 ;  /* 0x30000005ff057230 */ /* 0x000fe40000004100 */
[C---:B------:R-:W-:Y:S01]  /*6d50*/  FMUL.FTZ R21, R4.reuse, R15 ;  /* 0x0000000f04157220 */ /* 0x040fe20000410000 */
[-C--:B------:R-:W-:Y:S01]  /*6d60*/  FMUL.FTZ R4, R4, R13.reuse ;  /* 0x0000000d04047220 */ /* 0x080fe20000410000 */
[--C-:B------:R-:W-:Y:S02]  /*6d70*/  HADD2.F32 R10, -RZ, R6.reuse.H0_H0 ;  /* 0x20000006ff0a7230 */ /* 0x100fe40000004100 */
[----:B------:R-:W-:Y:S02]  /*6d80*/  HADD2.F32 R11, -RZ, R7.H0_H0 ;  /* 0x20000007ff0b7230 */ /* 0x000fe40000004100 */
[C---:B------:R-:W-:Y:S01]  /*6d90*/  FMUL.FTZ R24, R5.reuse, R14 ;  /* 0x0000000e05187220 */ /* 0x040fe20000410000 */
[C---:B------:R-:W-:Y:S01]  /*6da0*/  FFMA.FTZ R21, R8.reuse, R13, -R21 ;  /* 0x0000000d08157223 */ /* 0x040fe20000010815 */
[----:B------:R-:W-:Y:S01]  /*6db0*/  FFMA.FTZ R20, R8, R15, R4 ;  /* 0x0000000f08147223 */ /* 0x000fe20000010004 */
[----:B------:R-:W-:Y:S01]  /*6dc0*/  FMUL.FTZ R26, R5, R12 ;  /* 0x0000000c051a7220 */ /* 0x000fe20000410000 */
[----:B------:R-:W-:-:S02]  /*6dd0*/  HADD2.F32 R6, -RZ, R6.H1_H1 ;  /* 0x30000006ff067230 */ /* 0x000fc40000004100 */
[C---:B------:R-:W-:Y:S01]  /*6de0*/  FFMA.FTZ R24, R9.reuse, R12, -R24 ;  /* 0x0000000c09187223 */ /* 0x040fe20000010818 */
[----:B------:R-:W-:Y:S02]  /*6df0*/  HADD2.F32 R7, -RZ, R7.H1_H1 ;  /* 0x30000007ff077230 */ /* 0x000fe40000004100 */
[----:B------:R-:W-:Y:S01]  /*6e00*/  FFMA.FTZ R9, R9, R14, R26 ;  /* 0x0000000e09097223 */ /* 0x000fe2000001001a */
[----:B------:R-:W-:Y:S02]  /*6e10*/  HADD2.F32 R13, -RZ, R28.H1_H1 ;  /* 0x3000001cff0d7230 */ /* 0x000fe40000004100 */
[----:B------:R-:W-:Y:S02]  /*6e20*/  HADD2.F32 R5, -RZ, R30.H1_H1 ;  /* 0x3000001eff057230 */ /* 0x000fe40000004100 */
[----:B------:R-:W-:Y:S02]  /*6e30*/  HADD2.F32 R8, -RZ, R34.H1_H1 ;  /* 0x30000022ff087230 */ /* 0x000fe40000004100 */
[----:B------:R-:W-:Y:S01]  /*6e40*/  FMUL.FTZ R15, R6, R13 ;  /* 0x0000000d060f7220 */ /* 0x000fe20000410000 */
[----:B------:R-:W-:-:S02]  /*6e50*/  HADD2.F32 R4, -RZ, R32.H1_H1 ;  /* 0x30000020ff047230 */ /* 0x000fc40000004100 */
[-C--:B------:R-:W-:Y:S01]  /*6e60*/  FMUL.FTZ R12, R6, R5.reuse ;  /* 0x00000005060c7220 */ /* 0x080fe20000410000 */
[C---:B------:R-:W-:Y:S01]  /*6e70*/  FMUL.FTZ R14, R7.reuse, R8 ;  /* 0x00000008070e7220 */ /* 0x040fe20000410000 */
[C---:B------:R-:W-:Y:S01]  /*6e80*/  FFMA.FTZ R6, R10.reuse, R5, -R15 ;  /* 0x000000050a067223 */ /* 0x040fe2000001080f */
[-C--:B------:R-:W-:Y:S01]  /*6e90*/  FMUL.FTZ R25, R7, R4.reuse ;  /* 0x0000000407197220 */ /* 0x080fe20000410000 */
[----:B------:R-:W-:Y:S01]  /*6ea0*/  FFMA.FTZ R13, R10, R13, R12 ;  /* 0x0000000d0a0d7223 */ /* 0x000fe2000001000c */
[C---:B------:R-:W-:Y:S01]  /*6eb0*/  FFMA.FTZ R7, R11.reuse, R4, -R14 ;  /* 0x000000040b077223 */ /* 0x040fe2000001080e */
[----:B------:R-:W-:Y:S01]  /*6ec0*/  F2FP.F16.F32.PACK_AB R4, R20, R21 ;  /* 0x000000151404723e */ /* 0x000fe200000000ff */
[----:B------:R-:W-:Y:S01]  /*6ed0*/  FFMA.FTZ R8, R11, R8, R25 ;  /* 0x000000080b087223 */ /* 0x000fe20000010019 */
[----:B------:R-:W-:Y:S02]  /*6ee0*/  F2FP.F16.F32.PACK_AB R5, R9, R24 ;  /* 0x000000180905723e */ /* 0x000fe400000000ff */
[----:B------:R-:W-:-:S02]  /*6ef0*/  F2FP.F16.F32.PACK_AB R6, R13, R6 ;  /* 0x000000060d06723e */ /* 0x000fc400000000ff */
[----:B------:R-:W-:-:S05]  /*6f00*/  F2FP.F16.F32.PACK_AB R7, R8, R7 ;  /* 0x000000070807723e */ /* 0x000fca00000000ff */
[----:B------:R1:W-:Y:S02]  /*6f10*/  STS.128 [R3+0x20400], R4 ;  /* 0x0204000403007388 */ /* 0x0003e40000000c00 */
.L_x_719:
[----:B------:R-:W-:Y:S05]  /*6f20*/  BSYNC B2 ;  /* 0x0000000000027941 */ /* 0x000fea0003800000 */
.L_x_718:
[----:B------:R-:W-:Y:S05]  /*6f30*/  @P1 BRA `(.L_x_717) ;  /* 0x0000000000981947 */ /* 0x000fea0003800000 */
[----:B-1----:R-:W1:Y:S01]  /*6f40*/  LDS.128 R4, [R0] ;  /* 0x0000000000047984 */ /* 0x002e620000000c00 */
        /* <DEDUP_REMOVED lines=36> */
[----:B------:R2:W-:Y:S02]  /*7190*/  STS.128 [R0], R4 ;  /* 0x0000000400007388 */ /* 0x0005e40000000c00 */
.L_x_717:
[----:B------:R-:W-:Y:S05]  /*71a0*/  BSYNC B1 ;  /* 0x0000000000017941 */ /* 0x000fea0003800000 */
.L_x_716:
[----:B------:R-:W-:-:S13]  /*71b0*/  ISETP.GE.AND P0, PT, R226, R27, PT ;  /* 0x0000001be200720c */ /* 0x000fda0003f06270 */
[----:B------:R-:W-:Y:S05]  /*71c0*/  @P0 BRA `(.L_x_720) ;  /* 0x0000001400000947 */ /* 0x000fea0003800000 */
[----:B-12---:R-:W1:Y:S01]  /*71d0*/  LDC R5, c[0x0][0x3f4] ;  /* 0x0000fd00ff057b82 */ /* 0x006e620000000800 */
[----:B------:R-:W-:Y:S01]  /*71e0*/  BSSY B1, `(.L_x_721) ;  /* 0x000002a000017945 */ /* 0x000fe20003800000 */
[-C--:B-1----:R-:W-:Y:S02]  /*71f0*/  ISETP.GE.AND P0, PT, R186, R5.reuse, PT ;  /* 0x00000005ba00720c */ /* 0x082fe40003f06270 */
[----:B------:R-:W-:-:S11]  /*7200*/  ISETP.GE.AND P1, PT, R190, R5, PT ;  /* 0x00000005be00720c */ /* 0x000fd60003f26270 */
[----:B------:R-:W-:Y:S05]  /*7210*/  @P0 BRA `(.L_x_722) ;  /* 0x0000000000980947 */ /* 0x000fea0003800000 */
[----:B------:R-:W1:Y:S01]  /*7220*/  LDS.128 R4, [R3+0x21400] ;  /* 0x0214000003047984 */ /* 0x000e620000000c00 */
[----:B------:R-:W-:Y:S02]  /*7230*/  HADD2.F32 R14, -RZ, R30.H0_H0 ;  /* 0x2000001eff0e7230 */ /* 0x000fe40000004100 */
[----:B------:R-:W-:Y:S02]  /*7240*/  HADD2.F32 R20, -RZ, R28.H0_H0 ;  /* 0x2000001cff147230 */ /* 0x000fe40000004100 */
[----:B------:R-:W-:Y:S02]  /*7250*/  HADD2.F32 R25, -RZ, R34.H0_H0 ;  /* 0x20000022ff197230 */ /* 0x000fe40000004100 */
[----:B------:R-:W-:Y:S02]  /*7260*/  HADD2.F32 R21, -RZ, R32.H0_H0 ;  /* 0x20000020ff157230 */ /* 0x000fe40000004100 */
[----:B------:R-:W-:Y:S02]  /*7270*/  HADD2.F32 R24, -RZ, R28.H1_H1 ;  /* 0x3000001cff187230 */ /* 0x000fe40000004100 */
[----:B------:R-:W-:-:S02]  /*7280*/  HADD2.F32 R27, -RZ, R34.H1_H1 ;  /* 0x30000022ff1b7230 */ /* 0x000fc40000004100 */
[--C-:B-1----:R-:W-:Y:S02]  /*7290*/  HADD2.F32 R8, -RZ, R4.reuse.H0_H0 ;  /* 0x20000004ff087230 */ /* 0x102fe40000004100 */
[----:B------:R-:W-:Y:S02]  /*72a0*/  HADD2.F32 R4, -RZ, R4.H1_H1 ;  /* 0x30000004ff047230 */ /* 0x000fe40000004100 */
[--C-:B------:R-:W-:Y:S02]  /*72b0*/  HADD2.F32 R9, -RZ, R5.reuse.H0_H0 ;  /* 0x20000005ff097230 */ /* 0x100fe40000004100 */
[----:B------:R-:W-:Y:S02]  /*72c0*/  HADD2.F32 R5, -RZ, R5.H1_H1 ;  /* 0x30000005ff057230 */ /* 0x000fe40000004100 */
[-C--:B------:R-:W-:Y:S01]  /*72d0*/  FMUL.FTZ R13, R20, R4.reuse ;  /* 0x00000004140d7220 */ /* 0x080fe20000410000 */
[----:B0-----:R-:W-:Y:S01]  /*72e0*/  FMUL.FTZ R15, R14, R4 ;  /* 0x000000040e0f7220 */ /* 0x001fe20000410000 */
[----:B------:R-:W-:-:S02]  /*72f0*/  HADD2.F32 R10, -RZ, R6.H0_H0 ;  /* 0x20000006ff0a7230 */ /* 0x000fc40000004100 */
[-C--:B------:R-:W-:Y:S01]  /*7300*/  FMUL.FTZ R12, R25, R5.reuse ;  /* 0x00000005190c7220 */ /* 0x080fe20000410000 */
[-C--:B------:R-:W-:Y:S01]  /*7310*/  FFMA.FTZ R4, R14, R8.reuse, -R13 ;  /* 0x000000080e047223 */ /* 0x080fe2000001080d */
[----:B------:R-:W-:Y:S01]  /*7320*/  FFMA.FTZ R15, R20, R8, R15 ;  /* 0x00000008140f7223 */ /* 0x000fe2000001000f */
[C---:B------:R-:W-:Y:S01]  /*7330*/  FMUL.FTZ R8, R21.reuse, R5 ;  /* 0x0000000515087220 */ /* 0x040fe20000410000 */
[--C-:B------:R-:W-:Y:S02]  /*7340*/  HADD2.F32 R11, -RZ, R7.reuse.H0_H0 ;  /* 0x20000007ff0b7230 */ /* 0x100fe40000004100 */
[-C--:B------:R-:W-:Y:S01]  /*7350*/  FFMA.FTZ R5, R21, R9.reuse, -R12 ;  /* 0x0000000915057223 */ /* 0x080fe2000001080c */
[----:B------:R-:W-:Y:S02]  /*7360*/  HADD2.F32 R6, -RZ, R6.H1_H1 ;  /* 0x30000006ff067230 */ /* 0x000fe40000004100 */
[----:B------:R-:W-:Y:S01]  /*7370*/  FFMA.FTZ R8, R25, R9, R8 ;  /* 0x0000000919087223 */ /* 0x000fe20000010008 */
[----:B------:R-:W-:Y:S01]  /*7380*/  HADD2.F32 R7, -RZ, R7.H1_H1 ;  /* 0x30000007ff077230 */ /* 0x000fe20000004100 */
[----:B------:R-:W-:Y:S01]  /*7390*/  F2FP.F16.F32.PACK_AB R4, R15, R4 ;  /* 0x000000040f04723e */ /* 0x000fe200000000ff */
[----:B------:R-:W-:-:S02]  /*73a0*/  HADD2.F32 R20, -RZ, R30.H1_H1 ;  /* 0x3000001eff147230 */ /* 0x000fc40000004100 */
[-C--:B------:R-:W-:Y:S01]  /*73b0*/  FMUL.FTZ R9, R24, R6.reuse ;  /* 0x0000000618097220 */ /* 0x080fe20000410000 */
[----:B------:R-:W-:Y:S02]  /*73c0*/  HADD2.F32 R21, -RZ, R32.H1_H1 ;  /* 0x30000020ff157230 */ /* 0x000fe40000004100 */
[----:B------:R-:W-:Y:S01]  /*73d0*/  FMUL.FTZ R12, R27, R7 ;  /* 0x000000071b0c7220 */ /* 0x000fe20000410000 */
[----:B------:R-:W-:Y:S01]  /*73e0*/  F2FP.F16.F32.PACK_AB R5, R8, R5 ;  /* 0x000000050805723e */ /* 0x000fe200000000ff */
[C---:B------:R-:W-:Y:S01]  /*73f0*/  FMUL.FTZ R13, R20.reuse, R6 ;  /* 0x00000006140d7220 */ /* 0x040fe20000410000 */
[-C--:B------:R-:W-:Y:S01]  /*7400*/  FFMA.FTZ R6, R20, R10.reuse, -R9 ;  /* 0x0000000a14067223 */ /* 0x080fe20000010809 */
[C---:B------:R-:W-:Y:S01]  /*7410*/  FMUL.FTZ R14, R21.reuse, R7 ;  /* 0x00000007150e7220 */ /* 0x040fe20000410000 */
[-C--:B------:R-:W-:Y:S01]  /*7420*/  FFMA.FTZ R7, R21, R11.reuse, -R12 ;  /* 0x0000000b15077223 */ /* 0x080fe2000001080c */
[----:B------:R-:W-:Y:S02]  /*7430*/  FFMA.FTZ R13, R24, R10, R13 ;  /* 0x0000000a180d7223 */ /* 0x000fe4000001000d */
[----:B------:R-:W-:-:S03]  /*7440*/  FFMA.FTZ R14, R27, R11, R14 ;  /* 0x0000000b1b0e7223 */ /* 0x000fc6000001000e */
[----:B------:R-:W-:Y:S02]  /*7450*/  F2FP.F16.F32.PACK_AB R6, R13, R6 ;  /* 0x000000060d06723e */ /* 0x000fe400000000ff */
[----:B------:R-:W-:-:S05]  /*7460*/  F2FP.F16.F32.PACK_AB R7, R14, R7 ;  /* 0x000000070e07723e */ /* 0x000fca00000000ff */
[----:B------:R1:W-:Y:S02]  /*7470*/  STS.128 [R3+0x21400], R4 ;  /* 0x0214000403007388 */ /* 0x0003e40000000c00 */
.L_x_722:
[----:B------:R-:W-:Y:S05]  /*7480*/  BSYNC B1 ;  /* 0x0000000000017941 */ /* 0x000fea0003800000 */
.L_x_721:
[----:B------:R-:W-:Y:S05]  /*7490*/  @P1 BRA `(.L_x_720) ;  /* 0x00000010004c1947 */ /* 0x000fea0003800000 */
[----:B-1----:R-:W1:Y:S01]  /*74a0*/  LDS.128 R4, [R0+0x1000] ;  /* 0x0010000000047984 */ /* 0x002e620000000c00 */
[----:B0-----:R-:W-:Y:S02]  /*74b0*/  HADD2.F32 R15, -RZ, R29.H0_H0 ;  /* 0x2000001dff0f7230 */ /* 0x001fe40000004100 */
        /* <DEDUP_REMOVED lines=10> */
[----:B------:R-:W-:Y:S01]  /*7560*/  FMUL.FTZ R14, R13, R4 ;  /* 0x000000040d0e7220 */ /* 0x000fe20000410000 */
[----:B------:R-:W-:-:S02]  /*7570*/  HADD2.F32 R9, -RZ, R6.H0_H0 ;  /* 0x20000006ff097230 */ /* 0x000fc40000004100 */
[----:B------:R-:W-:Y:S01]  /*7580*/  FMUL.FTZ R11, R24, R5 ;  /* 0x00000005180b7220 */ /* 0x000fe20000410000 */
[----:B------:R-:W-:Y:S01]  /*7590*/  FFMA.FTZ R4, R13, R3, -R12 ;  /* 0x000000030d047223 */ /* 0x000fe2000001080c */
[--C-:B------:R-:W-:Y:S02]  /*75a0*/  HADD2.F32 R10, -RZ, R7.reuse.H0_H0 ;  /* 0x20000007ff0a7230 */ /* 0x100fe40000004100 */
[C---:B------:R-:W-:Y:S01]  /*75b0*/  FMUL.FTZ R13, R20.reuse, R5 ;  /* 0x00000005140d7220 */ /* 0x040fe20000410000 */
[----:B------:R-:W-:Y:S02]  /*75c0*/  HADD2.F32 R6, -RZ, R6.H1_H1 ;  /* 0x30000006ff067230 */ /* 0x000fe40000004100 */
[----:B------:R-:W-:Y:S01]  /*75d0*/  FFMA.FTZ R3, R15, R3, R14 ;  /* 0x000000030f037223 */ /* 0x000fe2000001000e */
[----:B------:R-:W-:Y:S02]  /*75e0*/  HADD2.F32 R7, -RZ, R7.H1_H1 ;  /* 0x30000007ff077230 */ /* 0x000fe40000004100 */
[----:B------:R-:W-:Y:S01]  /*75f0*/  FFMA.FTZ R5, R20, R8, -R11 ;  /* 0x0000000814057223 */ /* 0x000fe2000001080b */
[----:B------:R-:W-:-:S02]  /*7600*/  HADD2.F32 R15, -RZ, R31.H1_H1 ;  /* 0x3000001fff0f7230 */ /* 0x000fc40000004100 */
[----:B------:R-:W-:Y:S01]  /*7610*/  FFMA.FTZ R8, R24, R8, R13 ;  /* 0x0000000818087223 */ /* 0x000fe2000001000d */
[----:B------:R-:W-:Y:S02]  /*7620*/  HADD2.F32 R20, -RZ, R33.H1_H1 ;  /* 0x30000021ff147230 */ /* 0x000fe40000004100 */
[-C--:B------:R-:W-:Y:S01]  /*7630*/  FMUL.FTZ R12, R21, R6.reuse ;  /* 0x00000006150c7220 */ /* 0x080fe20000410000 */
[-C--:B------:R-:W-:Y:S01]  /*7640*/  FMUL.FTZ R11, R26, R7.reuse ;  /* 0x000000071a0b7220 */ /* 0x080fe20000410000 */
[----:B------:R-:W-:Y:S01]  /*7650*/  FMUL.FTZ R14, R15, R6 ;  /* 0x000000060f0e7220 */ /* 0x000fe20000410000 */
[----:B------:R-:W-:Y:S01]  /*7660*/  F2FP.F16.F32.PACK_AB R4, R3, R4 ;  /* 0x000000040304723e */ /* 0x000fe200000000ff */
[C---:B------:R-:W-:Y:S01]  /*7670*/  FMUL.FTZ R13, R20.reuse, R7 ;  /* 0x00000007140d7220 */ /* 0x040fe20000410000 */
[-C--:B------:R-:W-:Y:S01]  /*7680*/  FFMA.FTZ R6, R15, R9.reuse, -R12 ;  /* 0x000000090f067223 */ /* 0x080fe2000001080c */
[-C--:B------:R-:W-:Y:S01]  /*7690*/  FFMA.FTZ R7, R20, R10.reuse, -R11 ;  /* 0x0000000a14077223 */ /* 0x080fe2000001080b */
[----:B------:R-:W-:Y:S01]  /*76a0*/  FFMA.FTZ R9, R21, R9, R14 ;  /* 0x0000000915097223 */ /* 0x000fe2000001000e */
[----:B------:R-:W-:Y:S01]  /*76b0*/  FFMA.FTZ R10, R26, R10, R13 ;  /* 0x0000000a1a0a7223 */ /* 0x000fe2000001000d */
[----:B------:R-:W-:-:S03]  /*76c0*/  F2FP.F16.F32.PACK_AB R5, R8, R5 ;  /* 0x000000050805723e */ /* 0x000fc600000000ff */
[----:B------:R-:W-:Y:S02]  /*76d0*/  F2FP.F16.F32.PACK_AB R6, R9, R6 ;  /* 0x000000060906723e */ /* 0x000fe400000000ff */
[----:B------:R-:W-:-:S05]  /*76e0*/  F2FP.F16.F32.PACK_AB R7, R10, R7 ;  /* 0x000000070a07723e */ /* 0x000fca00000000ff */
[----:B------:R3:W-:Y:S01]  /*76f0*/  STS.128 [R0+0x1000], R4 ;  /* 0x0010000400007388 */ /* 0x0007e20000000c00 */
[----:B------:R-:W-:Y:S05]  /*7700*/  BRA `(.L_x_720) ;  /* 0x0000000c00b07947 */ /* 0x000fea0003800000 */
.L_x_710:
[----:B------:R-:W-:-:S03]  /*7710*/  UMOV UR4, 0xffffffff ;  /* 0xffffffff00047882 */ /* 0x000fc60000000000 */
[----:B------:R-:W-:Y:S05]  /*7720*/  BRA.DIV UR4, `(.L_x_723) ;  /* 0x0000010e044c7947 */ /* 0x000fea000b800000 */
[----:B------:R-:W0:Y:S04]  /*7730*/  SHFL.IDX PT, R3, R27, RZ, 0x1c1f ;  /* 0x001c1fff1b037589 */ /* 0x000e2800000e0000 */
[----:B------:R-:W1:Y:S04]  /*7740*/  SHFL.IDX PT, R0, R26, RZ, 0x1c1f ;  /* 0x001c1fff1a007589 */ /* 0x000e6800000e0000 */
[----:B------:R2:W3:Y:S04]  /*7750*/  SHFL.IDX PT, R5, R29, RZ, 0x1c1f ;  /* 0x001c1fff1d057589 */ /* 0x0004e800000e0000 */
[----:B------:R2:W4:Y:S01]  /*7760*/  SHFL.IDX PT, R14, R28, RZ, 0x1c1f ;  /* 0x001c1fff1c0e7589 */ /* 0x00052200000e0000 */
[----:B0-----:R-:W-:-:S02]  /*7770*/  IMAD.MOV.U32 R13, RZ, RZ, R3 ;  /* 0x000000ffff0d7224 */ /* 0x001fc400078e0003 */
[----:B-12---:R-:W-:-:S07]  /*7780*/  IMAD.MOV.U32 R12, RZ, RZ, R0 ;  /* 0x000000ffff0c7224 */ /* 0x006fce00078e0000 */
.L_x_966:
[----:B------:R-:W-:Y:S01]  /*7790*/  ULDC UR4, c[0x0][0x448] ;  /* 0x0001120000047ab9 */ /* 0x000fe20000000800 */
[----:B------:R-:W-:Y:S01]  /*77a0*/  LEA.HI R3, R208, R208, RZ, 0x1 ;  /* 0x000000d0d0037211 */ /* 0x000fe200078f08ff */
[----:B------:R-:W-:Y:S01]  /*77b0*/  IMAD R0, R24, UR4, RZ ;  /* 0x0000000418007c24 */ /* 0x000fe2000f8e02ff */
[----:B------:R-:W-:Y:S01]  /*77c0*/  BSSY B1, `(.L_x_724) ;  /* 0x0000014000017945 */ /* 0x000fe20003800000 */
[----:B---3--:R-:W-:Y:S01]  /*77d0*/  IMAD.MOV.U32 R15, RZ, RZ, R5 ;  /* 0x000000ffff0f7224 */ /* 0x008fe200078e0005 */
[----:B------:R-:W-:Y:S02]  /*77e0*/  LOP3.LUT R3, R3, 0xfffffffe, RZ, 0xc0, !PT ;  /* 0xfffffffe03037812 */ /* 0x000fe400078ec0ff */
[----:B------:R-:W-:Y:S02]  /*77f0*/  CS2R R4, SRZ ;  /* 0x0000000000047805 */ /* 0x000fe4000001ff00 */
[----:B------:R-:W-:Y:S01]  /*7800*/  ISETP.GE.AND P0, PT, R6, R0, PT ;  /* 0x000000000600720c */ /* 0x000fe20003f06270 */
[----:B------:R-:W-:Y:S01]  /*7810*/  IMAD R0, R25, -0x40, R0 ;  /* 0xffffffc019007824 */ /* 0x000fe200078e0200 */
[----:B------:R-:W-:Y:S01]  /*7820*/  CS2R R6, SRZ ;  /* 0x0000000000067805 */ /* 0x000fe2000001ff00 */
[----:B------:R-:W-:Y:S01]  /*7830*/  IMAD.IADD R3, R208, 0x1, -R3 ;  /* 0x00000001d0037824 */ /* 0x000fe200078e0a03 */
[----:B------:R-:W-:-:S02]  /*7840*/  CS2R R10, SRZ ;  /* 0x00000000000a7805 */ /* 0x000fc4000001ff00 */
[----:B------:R-:W-:Y:S02]  /*7850*/  CS2R R8, SRZ ;  /* 0x0000000000087805 */ /* 0x000fe4000001ff00 */
[----:B------:R-:W-:-:S05]  /*7860*/  SHF.L.U32 R3, R3, 0x1f, RZ ;  /* 0x0000001f03037819 */ /* 0x000fca00000006ff */
[----:B------:R-:W-:Y:S05]  /*7870*/  @P0 BRA `(.L_x_725) ;  /* 0x0000000000200947 */ /* 0x000fea0003800000 */
[----:B------:R-:W-:Y:S01]  /*7880*/  ULDC UR4, c[0x0][0x3f4] ;  /* 0x0000fd0000047ab9 */ /* 0x000fe20000000800 */
[----:B------:R-:W-:Y:S02]  /*7890*/  CS2R R6, SRZ ;  /* 0x0000000000067805 */ /* 0x000fe4000001ff00 */
[----:B------:R-:W-:-:S13]  /*78a0*/  ISETP.GE.AND P0, PT, R16, UR4, PT ;  /* 0x0000000410007c0c */ /* 0x000fda000bf06270 */
[----:B------:R-:W-:Y:S05]  /*78b0*/  @P0 BRA `(.L_x_725) ;  /* 0x0000000000100947 */ /* 0x000fea0003800000 */
[----:B------:R-:W-:-:S04]  /*78c0*/  IMAD.WIDE R12, R16, 0x2, R12 ;  /* 0x00000002100c7825 */ /* 0x000fc800078e020c */
[----:B----4-:R-:W-:Y:S01]  /*78d0*/  IMAD.WIDE R14, R16, 0x2, R14 ;  /* 0x00000002100e7825 */ /* 0x010fe200078e020e */
[----:B------:R0:W5:Y:S04]  /*78e0*/  LD.E.128 R8, desc[UR40][R12.64] ;  /* 0x000000280c087980 */ /* 0x000168000c101d00 */
[----:B------:R0:W5:Y:S02]  /*78f0*/  LD.E.128 R4, desc[UR40][R14.64] ;  /* 0x000000280e047980 */ /* 0x000164000c101d00 */
.L_x_725:
[----:B------:R-:W-:Y:S05]  /*7900*/  BSYNC B1 ;  /* 0x0000000000017941 */ /* 0x000fea0003800000 */
.L_x_724:
[----:B------:R-:W1:Y:S01]  /*7910*/  SYNCS.PHASECHK.TRANS64.TRYWAIT P1, [R2+URZ+0x28c00], R3 ;  /* 0x028c0003020075a7 */ /* 0x000e62000802017f */
[----:B-----5:R-:W-:Y:S01]  /*7920*/  MOV R39, R8 ;  /* 0x0000000800277202 */ /* 0x020fe20000000f00 */
[--C-:B0---4-:R-:W-:Y:S01]  /*7930*/  IMAD.MOV.U32 R14, RZ, RZ, R9.reuse ;  /* 0x000000ffff0e7224 */ /* 0x111fe200078e0009 */
[--C-:B------:R-:W-:Y:S01]  /*7940*/  SHF.R.U64 R40, R8, 0x10, R9.reuse ;  /* 0x0000001008287819 */ /* 0x100fe20000001209 */
[----:B------:R-:W-:Y:S01]  /*7950*/  IMAD.MOV.U32 R8, RZ, RZ, R4 ;  /* 0x000000ffff087224 */ /* 0x000fe200078e0004 */
[----:B------:R-:W-:Y:S01]  /*7960*/  SHF.R.U32.HI R15, RZ, 0x10, R9 ;  /* 0x00000010ff0f7819 */ /* 0x000fe20000011609 */
[----:B------:R-:W-:Y:S01]  /*7970*/  IMAD.MOV.U32 R38, RZ, RZ, R10 ;  /* 0x000000ffff267224 */ /* 0x000fe200078e000a */
[----:B------:R-:W-:Y:S01]  /*7980*/  SHF.R.U64 R42, R4, 0x10, R5 ;  /* 0x00000010042a7819 */ /* 0x000fe20000001205 */
[----:B------:R-:W-:Y:S01]  /*7990*/  IMAD.MOV.U32 R12, RZ, RZ, R11 ;  /* 0x000000ffff0c7224 */ /* 0x000fe200078e000b */
[----:B------:R-:W-:Y:S01]  /*79a0*/  VIMNMX R0, R0, 0x40, PT ;  /* 0x0000004000007848 */ /* 0x000fe20003fe0100 */
[----:B------:R-:W-:Y:S01]  /*79b0*/  IMAD.MOV.U32 R9, RZ, RZ, R5 ;  /* 0x000000ffff097224 */ /* 0x000fe200078e0005 */
[----:B------:R-:W-:Y:S01]  /*79c0*/  SHF.R.U64 R41, R10, 0x10, R11 ;  /* 0x000000100a297819 */ /* 0x000fe2000000120b */
[----:B------:R-:W-:Y:S01]  /*79d0*/  IMAD.MOV.U32 R37, RZ, RZ, R6 ;  /* 0x000000ffff257224 */ /* 0x000fe200078e0006 */
[----:B------:R-:W-:Y:S01]  /*79e0*/  SHF.R.U32.HI R4, RZ, 0x10, R5 ;  /* 0x00000010ff047819 */ /* 0x000fe20000011605 */
[----:B------:R-:W-:Y:S01]  /*79f0*/  IMAD.MOV.U32 R36, RZ, RZ, R7 ;  /* 0x000000ffff247224 */ /* 0x000fe200078e0007 */
[----:B------:R-:W-:Y:S01]  /*7a00*/  SHF.R.U32.HI R10, RZ, 0x10, R11 ;  /* 0x00000010ff0a7819 */ /* 0x000fe2000001160b */
[----:B------:R-:W0:Y:S01]  /*7a10*/  LDC R13, c[0x0][0x3f4] ;  /* 0x0000fd00ff0d7b82 */ /* 0x000e220000000800 */
[--C-:B------:R-:W-:Y:S01]  /*7a20*/  SHF.R.U64 R43, R6, 0x10, R7.reuse ;  /* 0x00000010062b7819 */ /* 0x100fe20000001207 */
[----:B------:R-:W-:Y:S01]  /*7a30*/  BSSY B1, `(.L_x_726) ;  /* 0x000000f000017945 */ /* 0x000fe20003800000 */
[----:B------:R-:W-:-:S02]  /*7a40*/  SHF.R.U32.HI R5, RZ, 0x10, R7 ;  /* 0x00000010ff057819 */ /* 0x000fc40000011607 */
[----:B------:R-:W-:Y:S02]  /*7a50*/  PRMT R39, R39, 0x5410, R14 ;  /* 0x0000541027277816 */ /* 0x000fe4000000000e */
[----:B------:R-:W-:Y:S02]  /*7a60*/  PRMT R40, R40, 0x5410, R15 ;  /* 0x0000541028287816 */ /* 0x000fe4000000000f */
[----:B------:R-:W-:Y:S02]  /*7a70*/  PRMT R38, R38, 0x5410, R12 ;  /* 0x0000541026267816 */ /* 0x000fe4000000000c */
[----:B------:R-:W-:Y:S02]  /*7a80*/  PRMT R41, R41, 0x5410, R10 ;  /* 0x0000541029297816 */ /* 0x000fe4000000000a */
[----:B------:R-:W-:Y:S02]  /*7a90*/  PRMT R36, R36, 0x5410, R8 ;  /* 0x0000541024247816 */ /* 0x000fe40000000008 */
[----:B------:R-:W-:-:S02]  /*7aa0*/  PRMT R37, R37, 0x5410, R9 ;  /* 0x0000541025257816 */ /* 0x000fc40000000009 */
[----:B------:R-:W-:Y:S02]  /*7ab0*/  PRMT R42, R42, 0x5410, R4 ;  /* 0x000054102a2a7816 */ /* 0x000fe40000000004 */
[----:B------:R-:W-:Y:S02]  /*7ac0*/  PRMT R43, R43, 0x5410, R5 ;  /* 0x000054102b2b7816 */ /* 0x000fe40000000005 */
[----:B0-----:R-:W-:-:S04]  /*7ad0*/  ISETP.GE.AND P0, PT, R16, R13, PT ;  /* 0x0000000d1000720c */ /* 0x001fc80003f06270 */
[-C--:B------:R-:W-:Y:S02]  /*7ae0*/  ISETP.GE.OR P2, PT, R19, R0.reuse, P0 ;  /* 0x000000001300720c */ /* 0x080fe40000746670 */
[----:B------:R-:W-:Y:S01]  /*7af0*/  ISETP.GE.OR P0, PT, R226, R0, P0 ;  /* 0x00000000e200720c */ /* 0x000fe20000706670 */
[----:B------:R-:W-:Y:S01]  /*7b00*/  IMAD.IADD R0, R16, 0x1, R13 ;  /* 0x0000000110007824 */ /* 0x000fe200078e020d */
[----:B-1----:R-:W-:Y:S11]  /*7b10*/  @!P1 BRA `(.L_x_727) ;  /* 0x0000010800c89947 */ /* 0x002ff60003800000 */
.L_x_967:
[----:B------:R-:W-:Y:S05]  /*7b20*/  BSYNC B1 ;  /* 0x0000000000017941 */ /* 0x000fea0003800000 */
.L_x_726:
[----:B------:R-:W-:Y:S01]  /*7b30*/  BSSY B1, `(.L_x_728) ;  /* 0x0000059000017945 */ /* 0x000fe20003800000 */
[----:B------:R-:W-:-:S03]  /*7b40*/  LOP3.LUT R0, R0, 0x38, RZ, 0xc0, !PT ;  /* 0x0000003800007812 */ /* 0x000fc600078ec0ff */
[----:B------:R-:W-:Y:S05]  /*7b50*/  @P2 BRA `(.L_x_729) ;  /* 0x0000000400582947 */ /* 0x000fea0003800000 */
[----:B0-----:R-:W-:Y:S02]  /*7b60*/  IMAD.SHL.U32 R3, R188, 0x40, RZ ;  /* 0x00000040bc037824 */ /* 0x001fe400078e00ff */
[----:B------:R-:W-:Y:S02]  /*7b70*/  HADD2.F32 R26, -RZ, R39.H0_H0 ;  /* 0x20000027ff1a7230 */ /* 0x000fe40000004100 */
[----:B------:R-:W-:Y:S01]  /*7b80*/  HADD2.F32 R28, -RZ, R36.H1_H1 ;  /* 0x30000024ff1c7230 */ /* 0x000fe20000004100 */
[----:B------:R-:W-:Y:S01]  /*7b90*/  LOP3.LUT R5, R3, 0x1c0, RZ, 0xc0, !PT ;  /* 0x000001c003057812 */ /* 0x000fe200078ec0ff */
[----:B------:R-:W-:Y:S02]  /*7ba0*/  HADD2.F32 R25, -RZ, R42.H0_H0 ;  /* 0x2000002aff197230 */ /* 0x000fe40000004100 */
[----:B------:R-:W-:Y:S01]  /*7bb0*/  HADD2.F32 R27, -RZ, R37.H1_H1 ;  /* 0x30000025ff1b7230 */ /* 0x000fe20000004100 */
[----:B------:R-:W-:Y:S02]  /*7bc0*/  LOP3.LUT R3, R5, 0x38, R16, 0xf8, !PT ;  /* 0x0000003805037812 */ /* 0x000fe400078ef810 */
[----:B------:R-:W-:-:S04]  /*7bd0*/  SHF.R.U32.HI R4, RZ, 0x3, R5 ;  /* 0x00000003ff047819 */ /* 0x000fc80000011605 */
[----:B------:R-:W-:-:S05]  /*7be0*/  LOP3.LUT R3, R3, R4, RZ, 0x3c, !PT ;  /* 0x0000000403037212 */ /* 0x000fca00078e3cff */
[----:B------:R-:W-:-:S04]  /*7bf0*/  IMAD R3, R192, 0x200, R3 ;  /* 0x00000200c0037824 */ /* 0x000fc800078e0203 */
[----:B------:R-:W-:Y:S01]  /*7c00*/  IMAD R33, R3, 0x2, R2 ;  /* 0x0000000203217824 */ /* 0x000fe200078e0202 */
[----:B------:R-:W-:-:S04]  /*7c10*/  LOP3.LUT R3, R4, R0, R5, 0x1e, !PT ;  /* 0x0000000004037212 */ /* 0x000fc800078e1e05 */
[----:B------:R-:W0:Y:S01]  /*7c20*/  LDS.128 R4, [R33+0x20400] ;  /* 0x0204000021047984 */ /* 0x000e220000000c00 */
[----:B------:R-:W-:-:S04]  /*7c30*/  IMAD R3, R192, 0x200, R3 ;  /* 0x00000200c0037824 */ /* 0x000fc800078e0203 */
[----:B------:R-:W-:-:S05]  /*7c40*/  IMAD R35, R3, 0x2, R2 ;  /* 0x0000000203237824 */ /* 0x000fca00078e0202 */
[----:B------:R-:W1:Y:S01]  /*7c50*/  LDS.128 R8, [R35+0x20400] ;  /* 0x0204000023087984 */ /* 0x000e620000000c00 */
[--C-:B0-----:R-:W-:Y:S02]  /*7c60*/  HADD2.F32 R3, -RZ, R4.reuse.H0_H0 ;  /* 0x20000004ff037230 */ /* 0x101fe40000004100 */
[----:B------:R-:W-:Y:S02]  /*7c70*/  HADD2.F32 R4, -RZ, R4.H1_H1 ;  /* 0x30000004ff047230 */ /* 0x000fe40000004100 */
[--C-:B------:R-:W-:Y:S02]  /*7c80*/  HADD2.F32 R12, -RZ, R5.reuse.H0_H0 ;  /* 0x20000005ff0c7230 */ /* 0x100fe40000004100 */
[----:B------:R-:W-:Y:S02]  /*7c90*/  HADD2.F32 R5, -RZ, R5.H1_H1 ;  /* 0x30000005ff057230 */ /* 0x000fe40000004100 */
[----:B------:R-:W-:Y:S02]  /*7ca0*/  HADD2.F32 R13, -RZ, R6.H0_H0 ;  /* 0x20000006ff0d7230 */ /* 0x000fe40000004100 */
[----:B-1----:R-:W-:-:S02]  /*7cb0*/  HADD2.F32 R15, -RZ, R8.H0_H0 ;  /* 0x20000008ff0f7230 */ /* 0x002fc40000004100 */
[----:B------:R-:W-:Y:S02]  /*7cc0*/  HADD2.F32 R8, -RZ, R8.H1_H1 ;  /* 0x30000008ff087230 */ /* 0x000fe40000004100 */
[----:B------:R-:W-:Y:S02]  /*7cd0*/  HADD2.F32 R20, -RZ, R9.H0_H0 ;  /* 0x20000009ff147230 */ /* 0x000fe40000004100 */
[C---:B------:R-:W-:Y:S01]  /*7ce0*/  FMUL.FTZ R30, R15.reuse, R28 ;  /* 0x0000001c0f1e7220 */ /* 0x040fe20000410000 */
[-C--:B------:R-:W-:Y:S01]  /*7cf0*/  FMUL.FTZ R32, R15, R26.reuse ;  /* 0x0000001a0f207220 */ /* 0x080fe20000410000 */
[----:B------:R-:W-:Y:S02]  /*7d00*/  HADD2.F32 R15, -RZ, R40.H0_H0 ;  /* 0x20000028ff0f7230 */ /* 0x000fe40000004100 */
[----:B------:R-:W-:Y:S01]  /*7d10*/  FMUL.FTZ R29, R8, R25 ;  /* 0x00000019081d7220 */ /* 0x000fe20000410000 */
[C---:B------:R-:W-:Y:S01]  /*7d20*/  FFMA.FTZ R30, R3.reuse, R26, -R30 ;  /* 0x0000001a031e7223 */ /* 0x040fe2000001081e */
[----:B------:R-:W-:Y:S01]  /*7d30*/  FFMA.FTZ R32, R3, R28, R32 ;  /* 0x0000001c03207223 */ /* 0x000fe20000010020 */
[----:B------:R-:W-:-:S02]  /*7d40*/  HADD2.F32 R3, -RZ, R39.H1_H1 ;  /* 0x30000027ff037230 */ /* 0x000fc40000004100 */
[-C--:B------:R-:W-:Y:S01]  /*7d50*/  FMUL.FTZ R31, R8, R15.reuse ;  /* 0x0000000f081f7220 */ /* 0x080fe20000410000 */
[----:B------:R-:W-:Y:S01]  /*7d60*/  FFMA.FTZ R29, R4, R15, -R29 ;  /* 0x0000000f041d7223 */ /* 0x000fe2000001081d */
[C---:B------:R-:W-:Y:S01]  /*7d70*/  FMUL.FTZ R15, R20.reuse, R27 ;  /* 0x0000001b140f7220 */ /* 0x040fe20000410000 */
[----:B------:R-:W-:Y:S02]  /*7d80*/  HADD2.F32 R9, -RZ, R9.H1_H1 ;  /* 0x30000009ff097230 */ /* 0x000fe40000004100 */
[----:B------:R-:W-:Y:S01]  /*7d90*/  FMUL.FTZ R20, R20, R3 ;  /* 0x0000000314147220 */ /* 0x000fe20000410000 */
[----:B------:R-:W-:Y:S02]  /*7da0*/  HADD2.F32 R26, -RZ, R42.H1_H1 ;  /* 0x3000002aff1a7230 */ /* 0x000fe40000004100 */
[----:B------:R-:W-:Y:S01]  /*7db0*/  FFMA.FTZ R31, R4, R25, R31 ;  /* 0x00000019041f7223 */ /* 0x000fe2000001001f */
[----:B------:R-:W-:Y:S02]  /*7dc0*/  HADD2.F32 R4, -RZ, R40.H1_H1 ;  /* 0x30000028ff047230 */ /* 0x000fe40000004100 */
[C---:B------:R-:W-:Y:S01]  /*7dd0*/  FFMA.FTZ R15, R12.reuse, R3, -R15 ;  /* 0x000000030c0f7223 */ /* 0x040fe2000001080f */
[----:B------:R-:W-:Y:S01]  /*7de0*/  FFMA.FTZ R20, R12, R27, R20 ;  /* 0x0000001b0c147223 */ /* 0x000fe20000010014 */
[----:B------:R-:W-:-:S02]  /*7df0*/  HADD2.F32 R21, -RZ, R10.H0_H0 ;  /* 0x2000000aff157230 */ /* 0x000fc40000004100 */
[C---:B------:R-:W-:Y:S01]  /*7e00*/  FMUL.FTZ R28, R9.reuse, R26 ;  /* 0x0000001a091c7220 */ /* 0x040fe20000410000 */
[----:B------:R-:W-:Y:S02]  /*7e10*/  HADD2.F32 R8, -RZ, R38.H0_H0 ;  /* 0x20000026ff087230 */ /* 0x000fe40000004100 */
[-C--:B------:R-:W-:Y:S01]  /*7e20*/  FMUL.FTZ R34, R9, R4.reuse ;  /* 0x0000000409227220 */ /* 0x080fe20000410000 */
[----:B------:R-:W-:Y:S02]  /*7e30*/  HADD2.F32 R12, -RZ, R37.H0_H0 ;  /* 0x20000025ff0c7230 */ /* 0x000fe40000004100 */
[----:B------:R-:W-:Y:S01]  /*7e40*/  FFMA.FTZ R28, R5, R4, -R28 ;  /* 0x00000004051c7223 */ /* 0x000fe2000001081c */
[----:B------:R-:W-:Y:S02]  /*7e50*/  HADD2.F32 R10, -RZ, R10.H1_H1 ;  /* 0x3000000aff0a7230 */ /* 0x000fe40000004100 */
[----:B------:R-:W-:Y:S01]  /*7e60*/  FMUL.FTZ R27, R21, R8 ;  /* 0x00000008151b7220 */ /* 0x000fe20000410000 */
[----:B------:R-:W-:-:S02]  /*7e70*/  HADD2.F32 R9, -RZ, R43.H0_H0 ;  /* 0x2000002bff097230 */ /* 0x000fc40000004100 */
[----:B------:R-:W-:Y:S01]  /*7e80*/  FMUL.FTZ R4, R21, R12 ;  /* 0x0000000c15047220 */ /* 0x000fe20000410000 */
[----:B------:R-:W-:Y:S02]  /*7e90*/  HADD2.F32 R3, -RZ, R41.H0_H0 ;  /* 0x20000029ff037230 */ /* 0x000fe40000004100 */
[----:B------:R-:W-:Y:S01]  /*7ea0*/  FFMA.FTZ R21, R5, R26, R34 ;  /* 0x0000001a05157223 */ /* 0x000fe20000010022 */
[----:B------:R-:W-:Y:S02]  /*7eb0*/  HADD2.F32 R6, -RZ, R6.H1_H1 ;  /* 0x30000006ff067230 */ /* 0x000fe40000004100 */
[C---:B------:R-:W-:Y:S01]  /*7ec0*/  FMUL.FTZ R5, R10.reuse, R9 ;  /* 0x000000090a057220 */ /* 0x040fe20000410000 */
[C---:B------:R-:W-:Y:S01]  /*7ed0*/  FFMA.FTZ R25, R13.reuse, R8, -R4 ;  /* 0x000000080d197223 */ /* 0x040fe20000010804 */
[----:B------:R-:W-:Y:S01]  /*7ee0*/  FFMA.FTZ R27, R13, R12, R27 ;  /* 0x0000000c0d1b7223 */ /* 0x000fe2000001001b */
[-C--:B------:R-:W-:Y:S01]  /*7ef0*/  FMUL.FTZ R13, R10, R3.reuse ;  /* 0x000000030a0d7220 */ /* 0x080fe20000410000 */
[----:B------:R-:W-:Y:S01]  /*7f00*/  FFMA.FTZ R10, R6, R3, -R5 ;  /* 0x00000003060a7223 */ /* 0x000fe20000010805 */
[----:B------:R-:W-:-:S02]  /*7f10*/  HADD2.F32 R24, -RZ, R11.H0_H0 ;  /* 0x2000000bff187230 */ /* 0x000fc40000004100 */
[----:B------:R-:W-:Y:S02]  /*7f20*/  HADD2.F32 R5, -RZ, R36.H0_H0 ;  /* 0x20000024ff057230 */ /* 0x000fe40000004100 */
[----:B------:R-:W-:Y:S01]  /*7f30*/  FFMA.FTZ R12, R6, R9, R13 ;  /* 0x00000009060c7223 */ /* 0x000fe2000001000d */
[----:B------:R-:W-:Y:S02]  /*7f40*/  HADD2.F32 R3, -RZ, R38.H1_H1 ;  /* 0x30000026ff037230 */ /* 0x000fe40000004100 */
[----:B------:R-:W-:Y:S02]  /*7f50*/  HADD2.F32 R11, -RZ, R11.H1_H1 ;  /* 0x3000000bff0b7230 */ /* 0x000fe40000004100 */
[C---:B------:R-:W-:Y:S01]  /*7f60*/  FMUL.FTZ R9, R24.reuse, R5 ;  /* 0x0000000518097220 */ /* 0x040fe20000410000 */
[----:B------:R-:W-:Y:S02]  /*7f70*/  HADD2.F32 R8, -RZ, R43.H1_H1 ;  /* 0x3000002bff087230 */ /* 0x000fe40000004100 */
[----:B------:R-:W-:Y:S01]  /*7f80*/  FMUL.FTZ R24, R24, R3 ;  /* 0x0000000318187220 */ /* 0x000fe20000410000 */
[----:B------:R-:W-:-:S02]  /*7f90*/  HADD2.F32 R4, -RZ, R41.H1_H1 ;  /* 0x30000029ff047230 */ /* 0x000fc40000004100 */
[--C-:B------:R-:W-:Y:S02]  /*7fa0*/  HADD2.F32 R14, -RZ, R7.reuse.H0_H0 ;  /* 0x20000007ff0e7230 */ /* 0x100fe40000004100 */
[C---:B------:R-:W-:Y:S01]  /*7fb0*/  FMUL.FTZ R6, R11.reuse, R8 ;  /* 0x000000080b067220 */ /* 0x040fe20000410000 */
[----:B------:R-:W-:Y:S02]  /*7fc0*/  HADD2.F32 R7, -RZ, R7.H1_H1 ;  /* 0x30000007ff077230 */ /* 0x000fe40000004100 */
[-C--:B------:R-:W-:Y:S01]  /*7fd0*/  FMUL.FTZ R13, R11, R4.reuse ;  /* 0x000000040b0d7220 */ /* 0x080fe20000410000 */
[C---:B------:R-:W-:Y:S01]  /*7fe0*/  FFMA.FTZ R3, R14.reuse, R3, -R9 ;  /* 0x000000030e037223 */ /* 0x040fe20000010809 */
[----:B------:R-:W-:Y:S01]  /*7ff0*/  FFMA.FTZ R11, R14, R5, R24 ;  /* 0x000000050e0b7223 */ /* 0x000fe20000010018 */
[C---:B------:R-:W-:Y:S01]  /*8000*/  FFMA.FTZ R14, R7.reuse, R4, -R6 ;  /* 0x00000004070e7223 */ /* 0x040fe20000010806 */
[----:B------:R-:W-:Y:S01]  /*8010*/  FFMA.FTZ R24, R7, R8, R13 ;  /* 0x0000000807187223 */ /* 0x000fe2000001000d */
[----:B------:R-:W-:-:S02]  /*8020*/  F2FP.F16.F32.PACK_AB R4, R29, R30 ;  /* 0x0000001e1d04723e */ /* 0x000fc400000000ff */
[----:B------:R-:W-:Y:S02]  /*8030*/  F2FP.F16.F32.PACK_AB R5, R28, R15 ;  /* 0x0000000f1c05723e */ /* 0x000fe400000000ff */
[----:B------:R-:W-:Y:S02]  /*8040*/  F2FP.F16.F32.PACK_AB R6, R10, R25 ;  /* 0x000000190a06723e */ /* 0x000fe400000000ff */
[----:B------:R-:W-:Y:S02]  /*8050*/  F2FP.F16.F32.PACK_AB R7, R14, R3 ;  /* 0x000000030e07723e */ /* 0x000fe400000000ff */
[----:B------:R-:W-:Y:S02]  /*8060*/  F2FP.F16.F32.PACK_AB R8, R31, R32 ;  /* 0x000000201f08723e */ /* 0x000fe400000000ff */
[----:B------:R-:W-:Y:S01]  /*8070*/  F2FP.F16.F32.PACK_AB R9, R21, R20 ;  /* 0x000000141509723e */ /* 0x000fe200000000ff */
[----:B------:R1:W-:Y:S01]  /*8080*/  STS.128 [R33+0x20400], R4 ;  /* 0x0204000421007388 */ /* 0x0003e20000000c00 */
[----:B------:R-:W-:-:S02]  /*8090*/  F2FP.F16.F32.PACK_AB R10, R12, R27 ;  /* 0x0000001b0c0a723e */ /* 0x000fc400000000ff */
[----:B------:R-:W-:-:S05]  /*80a0*/  F2FP.F16.F32.PACK_AB R11, R24, R11 ;  /* 0x0000000b180b723e */ /* 0x000fca00000000ff */
[----:B------:R1:W-:Y:S02]  /*80b0*/  STS.128 [R35+0x20400], R8 ;  /* 0x0204000823007388 */ /* 0x0003e40000000c00 */
.L_x_729:
[----:B------:R-:W-:Y:S05]  /*80c0*/  BSYNC B1 ;  /* 0x0000000000017941 */ /* 0x000fea0003800000 */
.L_x_728:
[----:B------:R-:W-:Y:S05]  /*80d0*/  @P0 BRA `(.L_x_720) ;  /* 0x00000004003c0947 */ /* 0x000fea0003800000 */
[----:B------:R-:W-:Y:S01]  /*80e0*/  LOP3.LUT R0, R235, R0, R220, 0x1e, !PT ;  /* 0x00000000eb007212 */ /* 0x000fe200078e1edc */
[----:B-1----:R-:W1:Y:S01]  /*80f0*/  LDS.128 R4, [R219+0x20400] ;  /* 0x02040000db047984 */ /* 0x002e620000000c00 */
[----:B------:R-:W-:Y:S02]  /*8100*/  HADD2.F32 R28, -RZ, R36.H1_H1 ;  /* 0x30000024ff1c7230 */ /* 0x000fe40000004100 */
[----:B------:R-:W-:Y:S02]  /*8110*/  HADD2.F32 R26, -RZ, R39.H0_H0 ;  /* 0x20000027ff1a7230 */ /* 0x000fe40000004100 */
[----:B0-----:R-:W-:Y:S02]  /*8120*/  IMAD.IADD R3, R221, 0x1, R0 ;  /* 0x00000001dd037824 */ /* 0x001fe400078e0200 */
[----:B------:R-:W-:Y:S02]  /*8130*/  HADD2.F32 R30, -RZ, R42.H0_H0 ;  /* 0x2000002aff1e7230 */ /* 0x000fe40000004100 */
[----:B------:R-:W-:-:S02]  /*8140*/  IMAD R3, R3, 0x2, R2 ;  /* 0x0000000203037824 */ /* 0x000fc400078e0202 */
[--C-:B------:R-:W-:Y:S02]  /*8150*/  HADD2.F32 R32, -RZ, R37.reuse.H1_H1 ;  /* 0x30000025ff207230 */ /* 0x100fe40000004100 */
[----:B------:R-:W-:Y:S01]  /*8160*/  HADD2.F32 R35, -RZ, R42.H1_H1 ;  /* 0x3000002aff237230 */ /* 0x000fe20000004100 */
[----:B------:R-:W0:Y:S01]  /*8170*/  LDS.128 R8, [R3+0x20400] ;  /* 0x0204000003087984 */ /* 0x000e220000000c00 */
[----:B------:R-:W-:Y:S02]  /*8180*/  HADD2.F32 R37, -RZ, R37.H0_H0 ;  /* 0x20000025ff257230 */ /* 0x000fe40000004100 */
[----:B------:R-:W-:Y:S02]  /*8190*/  HADD2.F32 R33, -RZ, R38.H0_H0 ;  /* 0x20000026ff217230 */ /* 0x000fe40000004100 */
[--C-:B-1----:R-:W-:Y:S02]  /*81a0*/  HADD2.F32 R0, -RZ, R4.reuse.H0_H0 ;  /* 0x20000004ff007230 */ /* 0x102fe40000004100 */
[----:B------:R-:W-:-:S02]  /*81b0*/  HADD2.F32 R4, -RZ, R4.H1_H1 ;  /* 0x30000004ff047230 */ /* 0x000fc40000004100 */
[--C-:B------:R-:W-:Y:S02]  /*81c0*/  HADD2.F32 R12, -RZ, R5.reuse.H0_H0 ;  /* 0x20000005ff0c7230 */ /* 0x100fe40000004100 */
[----:B------:R-:W-:Y:S02]  /*81d0*/  HADD2.F32 R5, -RZ, R5.H1_H1 ;  /* 0x30000005ff057230 */ /* 0x000fe40000004100 */
[--C-:B------:R-:W-:Y:S02]  /*81e0*/  HADD2.F32 R13, -RZ, R6.reuse.H0_H0 ;  /* 0x20000006ff0d7230 */ /* 0x100fe40000004100 */
[----:B------:R-:W-:Y:S02]  /*81f0*/  HADD2.F32 R6, -RZ, R6.H1_H1 ;  /* 0x30000006ff067230 */ /* 0x000fe40000004100 */
[----:B------:R-:W-:Y:S02]  /*8200*/  HADD2.F32 R14, -RZ, R7.H0_H0 ;  /* 0x20000007ff0e7230 */ /* 0x000fe40000004100 */
[----:B0-----:R-:W-:-:S02]  /*8210*/  HADD2.F32 R15, -RZ, R8.H0_H0 ;  /* 0x20000008ff0f7230 */ /* 0x001fc40000004100 */
[----:B------:R-:W-:Y:S02]  /*8220*/  HADD2.F32 R8, -RZ, R8.H1_H1 ;  /* 0x30000008ff087230 */ /* 0x000fe40000004100 */
[--C-:B------:R-:W-:Y:S02]  /*8230*/  HADD2.F32 R20, -RZ, R9.reuse.H0_H0 ;  /* 0x20000009ff147230 */ /* 0x100fe40000004100 */
[-C--:B------:R-:W-:Y:S01]  /*8240*/  FMUL.FTZ R25, R28, R15.reuse ;  /* 0x0000000f1c197220 */ /* 0x080fe20000410000 */
[----:B------:R-:W-:Y:S01]  /*8250*/  FMUL.FTZ R15, R26, R15 ;  /* 0x0000000f1a0f7220 */ /* 0x000fe20000410000 */
[----:B------:R-:W-:Y:S01]  /*8260*/  FMUL.FTZ R27, R30, R8 ;  /* 0x000000081e1b7220 */ /* 0x000fe20000410000 */
[----:B------:R-:W-:Y:S02]  /*8270*/  HADD2.F32 R9, -RZ, R9.H1_H1 ;  /* 0x30000009ff097230 */ /* 0x000fe40000004100 */
[----:B------:R-:W-:Y:S01]  /*8280*/  FFMA.FTZ R25, R26, R0, -R25 ;  /* 0x000000001a197223 */ /* 0x000fe20000010819 */
[----:B------:R-:W-:-:S02]  /*8290*/  HADD2.F32 R26, -RZ, R40.H0_H0 ;  /* 0x20000028ff1a7230 */ /* 0x000fc40000004100 */
[----:B------:R-:W-:Y:S01]  /*82a0*/  FFMA.FTZ R15, R28, R0, R15 ;  /* 0x000000001c0f7223 */ /* 0x000fe2000001000f */
[----:B------:R-:W-:Y:S02]  /*82b0*/  HADD2.F32 R28, -RZ, R39.H1_H1 ;  /* 0x30000027ff1c7230 */ /* 0x000fe40000004100 */
[----:B------:R-:W-:Y:S02]  /*82c0*/  HADD2.F32 R21, -RZ, R10.H0_H0 ;  /* 0x2000000aff157230 */ /* 0x000fe40000004100 */
[C---:B------:R-:W-:Y:S01]  /*82d0*/  FMUL.FTZ R29, R26.reuse, R8 ;  /* 0x000000081a1d7220 */ /* 0x040fe20000410000 */
[----:B------:R-:W-:Y:S01]  /*82e0*/  FFMA.FTZ R0, R26, R4, -R27 ;  /* 0x000000041a007223 */ /* 0x000fe2000001081b */
[-C--:B------:R-:W-:Y:S01]  /*82f0*/  FMUL.FTZ R27, R32, R20.reuse ;  /* 0x00000014201b7220 */ /* 0x080fe20000410000 */
[----:B------:R-:W-:Y:S01]  /*8300*/  FMUL.FTZ R31, R28, R20 ;  /* 0x000000141c1f7220 */ /* 0x000fe20000410000 */
[----:B------:R-:W-:Y:S01]  /*8310*/  FFMA.FTZ R8, R30, R4, R29 ;  /* 0x000000041e087223 */ /* 0x000fe2000001001d */
[----:B------:R-:W-:-:S02]  /*8320*/  HADD2.F32 R29, -RZ, R40.H1_H1 ;  /* 0x30000028ff1d7230 */ /* 0x000fc40000004100 */
[-C--:B------:R-:W-:Y:S01]  /*8330*/  FMUL.FTZ R4, R35, R9.reuse ;  /* 0x0000000923047220 */ /* 0x080fe20000410000 */
[----:B------:R-:W-:Y:S02]  /*8340*/  HADD2.F32 R10, -RZ, R10.H1_H1 ;  /* 0x3000000aff0a7230 */ /* 0x000fe40000004100 */
[-C--:B------:R-:W-:Y:S01]  /*8350*/  FFMA.FTZ R27, R28, R12.reuse, -R27 ;  /* 0x0000000c1c1b7223 */ /* 0x080fe2000001081b */
[----:B------:R-:W-:Y:S02]  /*8360*/  HADD2.F32 R30, -RZ, R43.H0_H0 ;  /* 0x2000002bff1e7230 */ /* 0x000fe40000004100 */
[C---:B------:R-:W-:Y:S01]  /*8370*/  FMUL.FTZ R20, R29.reuse, R9 ;  /* 0x000000091d147220 */ /* 0x040fe20000410000 */
[----:B------:R-:W-:Y:S01]  /*8380*/  FFMA.FTZ R31, R32, R12, R31 ;  /* 0x0000000c201f7223 */ /* 0x000fe2000001001f */
[----:B------:R-:W-:Y:S01]  /*8390*/  FFMA.FTZ R12, R29, R5, -R4 ;  /* 0x000000051d0c7223 */ /* 0x000fe20000010804 */
[----:B------:R-:W-:Y:S02]  /*83a0*/  HADD2.F32 R28, -RZ, R41.H0_H0 ;  /* 0x20000029ff1c7230 */ /* 0x000fe40000004100 */
[----:B------:R-:W-:Y:S01]  /*83b0*/  FMUL.FTZ R4, R37, R21 ;  /* 0x0000001525047220 */ /* 0x000fe20000410000 */
[----:B------:R-:W-:Y:S01]  /*83c0*/  FFMA.FTZ R20, R35, R5, R20 ;  /* 0x0000000523147223 */ /* 0x000fe20000010014 */
[----:B------:R-:W-:Y:S01]  /*83d0*/  FMUL.FTZ R5, R30, R10 ;  /* 0x0000000a1e057220 */ /* 0x000fe20000410000 */
[----:B------:R-:W-:Y:S01]  /*83e0*/  FMUL.FTZ R26, R33, R21 ;  /* 0x00000015211a7220 */ /* 0x000fe20000410000 */
[----:B------:R-:W-:-:S02]  /*83f0*/  HADD2.F32 R24, -RZ, R11.H0_H0 ;  /* 0x2000000bff187230 */ /* 0x000fc40000004100 */
[-C--:B------:R-:W-:Y:S01]  /*8400*/  FFMA.FTZ R21, R33, R13.reuse, -R4 ;  /* 0x0000000d21157223 */ /* 0x080fe20000010804 */
[C---:B------:R-:W-:Y:S01]  /*8410*/  FMUL.FTZ R9, R28.reuse, R10 ;  /* 0x0000000a1c097220 */ /* 0x040fe20000410000 */
[----:B------:R-:W-:Y:S02]  /*8420*/  HADD2.F32 R11, -RZ, R11.H1_H1 ;  /* 0x3000000bff0b7230 */ /* 0x000fe40000004100 */
[-C--:B------:R-:W-:Y:S01]  /*8430*/  FFMA.FTZ R10, R28, R6.reuse, -R5 ;  /* 0x000000061c0a7223 */ /* 0x080fe20000010805 */
[----:B------:R-:W-:Y:S02]  /*8440*/  HADD2.F32 R32, -RZ, R36.H0_H0 ;  /* 0x20000024ff207230 */ /* 0x000fe40000004100 */
[----:B------:R-:W-:Y:S01]  /*8450*/  FFMA.FTZ R26, R37, R13, R26 ;  /* 0x0000000d251a7223 */ /* 0x000fe2000001001a */
[----:B------:R-:W-:Y:S02]  /*8460*/  HADD2.F32 R33, -RZ, R43.H1_H1 ;  /* 0x3000002bff217230 */ /* 0x000fe40000004100 */
[----:B------:R-:W-:Y:S01]  /*8470*/  FFMA.FTZ R13, R30, R6, R9 ;  /* 0x000000061e0d7223 */ /* 0x000fe20000010009 */
[----:B------:R-:W-:-:S02]  /*8480*/  HADD2.F32 R28, -RZ, R38.H1_H1 ;  /* 0x30000026ff1c7230 */ /* 0x000fc40000004100 */
[-C--:B------:R-:W-:Y:S01]  /*8490*/  FMUL.FTZ R5, R32, R24.reuse ;  /* 0x0000001820057220 */ /* 0x080fe20000410000 */
[----:B------:R-:W-:Y:S02]  /*84a0*/  HADD2.F32 R29, -RZ, R41.H1_H1 ;  /* 0x30000029ff1d7230 */ /* 0x000fe40000004100 */
[----:B------:R-:W-:Y:S01]  /*84b0*/  FMUL.FTZ R4, R33, R11 ;  /* 0x0000000b21047220 */ /* 0x000fe20000410000 */
[----:B------:R-:W-:Y:S02]  /*84c0*/  HADD2.F32 R7, -RZ, R7.H1_H1 ;  /* 0x30000007ff077230 */ /* 0x000fe40000004100 */
[----:B------:R-:W-:Y:S01]  /*84d0*/  FMUL.FTZ R9, R28, R24 ;  /* 0x000000181c097220 */ /* 0x000fe20000410000 */
[----:B------:R-:W-:Y:S01]  /*84e0*/  F2FP.F16.F32.PACK_AB R8, R8, R15 ;  /* 0x0000000f0808723e */ /* 0x000fe200000000ff */
[C---:B------:R-:W-:Y:S01]  /*84f0*/  FMUL.FTZ R6, R29.reuse, R11 ;  /* 0x0000000b1d067220 */ /* 0x040fe20000410000 */
[-C--:B------:R-:W-:Y:S01]  /*8500*/  FFMA.FTZ R11, R28, R14.reuse, -R5 ;  /* 0x0000000e1c0b7223 */ /* 0x080fe20000010805 */
[-C--:B------:R-:W-:Y:S01]  /*8510*/  FFMA.FTZ R24, R29, R7.reuse, -R4 ;  /* 0x000000071d187223 */ /* 0x080fe20000010804 */
[----:B------:R-:W-:Y:S01]  /*8520*/  FFMA.FTZ R14, R32, R14, R9 ;  /* 0x0000000e200e7223 */ /* 0x000fe20000010009 */
        /* <DEDUP_REMOVED lines=8> */
[----:B------:R-:W-:-:S05]  /*85b0*/  F2FP.F16.F32.PACK_AB R11, R29, R14 ;  /* 0x0000000e1d0b723e */ /* 0x000fca00000000ff */
[----:B------:R4:W-:Y:S02]  /*85c0*/  STS.128 [R3+0x20400], R8 ;  /* 0x0204000803007388 */ /* 0x0009e40000000c00 */
.L_x_720:
[----:B------:R-:W-:Y:S05]  /*85d0*/  BSYNC B0 ;  /* 0x0000000000007941 */ /* 0x000fea0003800000 */
.L_x_709:
[----:B------:R-:W-:Y:S01]  /*85e0*/  @!PT LDS RZ, [RZ] ;  /* 0x00000000fffff984 */ /* 0x000fe20000000800 */
[----:B------:R-:W-:Y:S01]  /*85f0*/  @!PT LDS RZ, [RZ] ;  /* 0x00000000fffff984 */ /* 0x000fe20000000800 */
[----:B------:R-:W-:Y:S01]  /*8600*/  @!PT LDS RZ, [RZ] ;  /* 0x00000000fffff984 */ /* 0x000fe20000000800 */
[----:B------:R-:W-:Y:S01]  /*8610*/  @!PT LDS RZ, [RZ] ;  /* 0x00000000fffff984 */ /* 0x000fe20000000800 */
[----:B------:R5:W-:Y:S06]  /*8620*/  MEMBAR.ALL.CTA ;  /* 0x0000000000007992 */ /* 0x000bec0000008000 */
[----:B-----5:R-:W5:Y:S01]  /*8630*/  FENCE.VIEW.ASYNC.S ;  /* 0x00000000000073c6 */ /* 0x020f620000000000 */
[----:B------:R-:W-:Y:S05]  /*8640*/  WARPSYNC.ALL ;  /* 0x0000000000007948 */ /* 0x000fea0003800000 */
[----:B-----5:R-:W-:Y:S06]  /*8650*/  BAR.SYNC.DEFER_BLOCKING 0xd, 0x80 ;  /* 0x0342000000007b1d */ /* 0x020fec0000010000 */
.L_x_706:
[----:B------:R-:W-:-:S13]  /*8660*/  ISETP.NE.AND P0, PT, R184, 0x3, PT ;  /* 0x00000003b800780c */ /* 0x000fda0003f05270 */
[----:B------:R-:W-:Y:S05]  /*8670*/  @!P0 BRA `(.L_x_730) ;  /* 0x0000000000048947 */ /* 0x000fea0003800000 */
[----:B------:R-:W-:Y:S01]  /*8680*/  BPT.TRAP 0x1 ;  /* 0x000000040000795c */ /* 0x000fe20000300000 */
.L_x_730:
[----:B0-----:R-:W-:Y:S01]  /*8690*/  IMAD R15, R18, 0x8, R2 ;  /* 0x00000008120f7824 */ /* 0x001fe200078e0202 */
[----:B------:R-:W-:-:S04]  /*86a0*/  SHF.L.U32 R58, R23, 0x1f, RZ ;  /* 0x0000001f173a7819 */ /* 0x000fc800000006ff */
[----:B------:R0:W0:Y:S01]  /*86b0*/  SYNCS.PHASECHK.TRANS64.TRYWAIT P1, [R15+URZ+0x28c30], R58 ;  /* 0x028c303a0f0075a7 */ /* 0x000022000802017f */
[----:B------:R-:W-:Y:S05]  /*86c0*/  @!P0 BRA `(.L_x_731) ;  /* 0x0000000000048947 */ /* 0x000fea0003800000 */
[----:B------:R-:W-:Y:S01]  /*86d0*/  BPT.TRAP 0x1 ;  /* 0x000000040000795c */ /* 0x000fe20000300000 */
.L_x_731:
[C---:B--23--:R-:W-:Y:S02]  /*86e0*/  VIADD R0, R2.reuse, 0x22400 ;  /* 0x0002240002007836 */ /* 0x04cfe40000000000 */
[----:B-1--4-:R-:W-:-:S03]  /*86f0*/  VIADD R3, R2, 0x20400 ;  /* 0x0002040002037836 */ /* 0x012fc60000000000 */
[----:B------:R-:W-:Y:S02]  /*8700*/  SHF.R.U32.HI R0, RZ, 0x4, R0 ;  /* 0x00000004ff007819 */ /* 0x000fe40000011600 */
[----:B------:R-:W-:Y:S02]  /*8710*/  SHF.R.U32.HI R3, RZ, 0x4, R3 ;  /* 0x00000004ff037819 */ /* 0x000fe40000011603 */
[----:B------:R-:W-:Y:S02]  /*8720*/  LOP3.LUT R0, R0, 0x3fff, RZ, 0xc0, !PT ;  /* 0x00003fff00007812 */ /* 0x000fe400078ec0ff */
[----:B------:R-:W-:Y:S02]  /*8730*/  LOP3.LUT R3, R3, 0x3fff, RZ, 0xc0, !PT ;  /* 0x00003fff03037812 */ /* 0x000fe400078ec0ff */
[----:B------:R-:W-:Y:S01]  /*8740*/  LOP3.LUT R0, R0, 0x10000, RZ, 0xfc, !PT ;  /* 0x0001000000007812 */ /* 0x000fe200078efcff */
[----:B0-----:R-:W-:Y:S06]  /*8750*/  @P1 BRA `(.L_x_732) ;  /* 0x0000000000081947 */ /* 0x001fec0003800000 */
[----:B------:R-:W0:Y:S02]  /*8760*/  SYNCS.PHASECHK.TRANS64.TRYWAIT P1, [R15+URZ+0x28c30], R58 ;  /* 0x028c303a0f0075a7 */ /* 0x000e24000802017f */
[----:B0-----:R-:W-:Y:S05]  /*8770*/  @!P1 BRA `(.L_x_733) ;  /* 0x000000fc00c49947 */ /* 0x001fea0003800000 */
.L_x_732:
[----:B------:R-:W-:Y:S01]  /*8780*/  IMAD R10, R18, 0x200, R0 ;  /* 0x00000200120a7824 */ /* 0x000fe200078e0200 */
[----:B------:R-:W-:Y:S01]  /*8790*/  LOP3.LUT R4, R3, 0x10000, RZ, 0xfc, !PT ;  /* 0x0001000003047812 */ /* 0x000fe200078efcff */
[----:B------:R-:W-:Y:S01]  /*87a0*/  IMAD.MOV.U32 R5, RZ, RZ, 0x40000040 ;  /* 0x40000040ff057424 */ /* 0x000fe200078e00ff */
[----:B------:R-:W-:Y:S05]  /*87b0*/  WARPSYNC.ALL ;  /* 0x0000000000007948 */ /* 0x000fea0003800000 */
[----:B------:R-:W-:Y:S01]  /*87c0*/  IMAD.MOV.U32 R11, RZ, RZ, 0x40000040 ;  /* 0x40000040ff0b7424 */ /* 0x000fe200078e00ff */
[----:B------:R-:W-:Y:S01]  /*87d0*/  R2UR UR4, R4 ;  /* 0x00000000040472ca */ /* 0x000fe200000e0000 */
[----:B-----5:R-:W-:Y:S01]  /*87e0*/  WARPGROUP.ARRIVE ;  /* 0x00000000000079c5 */ /* 0x020fe20000000000 */
[----:B------:R-:W-:Y:S01]  /*87f0*/  R2UR UR5, R5 ;  /* 0x00000000050572ca */ /* 0x000fe200000e0000 */
[C---:B------:R-:W-:Y:S01]  /*8800*/  VIADD R6, R10.reuse, 0x2 ;  /* 0x000000020a067836 */ /* 0x040fe20000000000 */
[----:B------:R-:W-:Y:S01]  /*8810*/  R2UR UR6, R10 ;  /* 0x000000000a0672ca */ /* 0x000fe200000e0000 */
[----:B------:R-:W-:Y:S01]  /*8820*/  IMAD.MOV.U32 R9, RZ, RZ, 0x40000040 ;  /* 0x40000040ff097424 */ /* 0x000fe200078e00ff */
[----:B------:R-:W-:Y:S01]  /*8830*/  R2UR UR7, R11 ;  /* 0x000000000b0772ca */ /* 0x000fe200000e0000 */
[----:B------:R-:W-:Y:S01]  /*8840*/  IMAD.MOV.U32 R7, RZ, RZ, 0x40000040 ;  /* 0x40000040ff077424 */ /* 0x000fe200078e00ff */
[----:B------:R-:W-:Y:S01]  /*8850*/  IADD3 R8, R4, 0x2, RZ ;  /* 0x0000000204087810 */ /* 0x000fe20007ffe0ff */
[----:B------:R-:W-:Y:S01]  /*8860*/  VIADD R12, R10, 0x4 ;  /* 0x000000040a0c7836 */ /* 0x000fe20000000000 */
[----:B------:R-:W1:Y:S01]  /*8870*/  S2R R57, SR_TID.X ;  /* 0x0000000000397919 */ /* 0x000e620000002100 */
[----:B------:R-:W-:-:S02]  /*8880*/  IMAD.MOV.U32 R13, RZ, RZ, 0x40000040 ;  /* 0x40000040ff0d7424 */ /* 0x000fc400078e00ff */
[----:B------:R-:W-:Y:S02]  /*8890*/  VIADD R10, R10, 0x6 ;  /* 0x000000060a0a7836 */ /* 0x000fe40000000000 */
[----:B------:R-:W-:Y:S02]  /*88a0*/  IMAD.MOV.U32 R5, RZ, RZ, 0x40000040 ;  /* 0x40000040ff057424 */ /* 0x000fe400078e00ff */
[----:B------:R-:W-:Y:S02]  /*88b0*/  IMAD.MOV.U32 R11, RZ, RZ, 0x40000040 ;  /* 0x40000040ff0b7424 */ /* 0x000fe400078e00ff */
[----:B------:R-:W-:Y:S01]  /*88c0*/  HGMMA.64x64x16.F32 R24, gdesc[UR4], RZ, !UPT, gsb0 ;  /* 0x00e00000041879f0 */ /* 0x000fe2000c0008ff */
[----:B------:R-:W-:Y:S02]  /*88d0*/  R2UR UR4, R8 ;  /* 0x00000000080472ca */ /* 0x000fe400000e0000 */
[----:B------:R-:W-:Y:S02]  /*88e0*/  R2UR UR5, R9 ;  /* 0x00000000090572ca */ /* 0x000fe400000e0000 */
[----:B------:R-:W-:Y:S01]  /*88f0*/  R2UR UR6, R6 ;  /* 0x00000000060672ca */ /* 0x000fe200000e0000 */
[----:B------:R-:W-:Y:S01]  /*8900*/  VIADD R6, R4, 0x4 ;  /* 0x0000000404067836 */ /* 0x000fe20000000000 */
[----:B------:R-:W-:Y:S01]  /*8910*/  R2UR UR7, R7 ;  /* 0x00000000070772ca */ /* 0x000fe200000e0000 */
[----:B------:R-:W-:-:S02]  /*8920*/  IMAD.MOV.U32 R7, RZ, RZ, 0x40000040 ;  /* 0x40000040ff077424 */ /* 0x000fc400078e00ff */
[----:B------:R-:W-:Y:S01]  /*8930*/  VIADD R4, R4, 0x6 ;  /* 0x0000000604047836 */ /* 0x000fe20000000000 */
[----:B-1----:R-:W-:Y:S01]  /*8940*/  LOP3.LUT R57, R57, 0x7f, RZ, 0xc0, !PT ;  /* 0x0000007f39397812 */ /* 0x002fe200078ec0ff */
[----:B------:R-:W-:Y:S02]  /*8950*/  WARPGROUP.DEPBAR.LE gsb0, 0x0 ;  /* 0x00008000000079c5 */ /* 0x000fe40000010000 */
[----:B------:R-:W-:-:S06]  /*8960*/  WARPGROUP.ARRIVE ;  /* 0x00000000000079c5 */ /* 0x000fcc0000000000 */
[----:B------:R-:W-:Y:S01]  /*8970*/  HGMMA.64x64x16.F32 R24, gdesc[UR4], R24, gsb0 ;  /* 0x00e00000041879f0 */ /* 0x000fe20008000818 */
[----:B------:R-:W-:Y:S02]  /*8980*/  R2UR UR4, R6 ;  /* 0x00000000060472ca */ /* 0x000fe400000e0000 */
[----:B------:R-:W-:Y:S02]  /*8990*/  R2UR UR5, R7 ;  /* 0x00000000070572ca */ /* 0x000fe400000e0000 */
[----:B------:R-:W-:Y:S02]  /*89a0*/  R2UR UR6, R12 ;  /* 0x000000000c0672ca */ /* 0x000fe400000e0000 */
[----:B------:R-:W-:Y:S01]  /*89b0*/  R2UR UR7, R13 ;  /* 0x000000000d0772ca */ /* 0x000fe200000e0000 */
[----:B------:R-:W-:Y:S02]  /*89c0*/  WARPGROUP.DEPBAR.LE gsb0, 0x0 ;  /* 0x00008000000079c5 */ /* 0x000fe40000010000 */
[----:B------:R-:W-:-:S10]  /*89d0*/  WARPGROUP.ARRIVE ;  /* 0x00000000000079c5 */ /* 0x000fd40000000000 */
[----:B------:R-:W-:Y:S01]  /*89e0*/  HGMMA.64x64x16.F32 R24, gdesc[UR4], R24, gsb0 ;  /* 0x00e00000041879f0 */ /* 0x000fe20008000818 */
[----:B------:R-:W-:Y:S02]  /*89f0*/  R2UR UR4, R4 ;  /* 0x00000000040472ca */ /* 0x000fe400000e0000 */
[----:B------:R-:W-:Y:S02]  /*8a00*/  R2UR UR5, R5 ;  /* 0x00000000050572ca */ /* 0x000fe400000e0000 */
[----:B------:R-:W-:Y:S01]  /*8a10*/  R2UR UR6, R10 ;  /* 0x000000000a0672ca */ /* 0x000fe200000e0000 */
[----:B------:R-:W-:Y:S01]  /*8a20*/  IMAD R10, R181, -0x40, R168 ;  /* 0xffffffc0b50a7824 */ /* 0x000fe200078e02a8 */
[----:B------:R-:W-:-:S04]  /*8a30*/  R2UR UR7, R11 ;  /* 0x000000000b0772ca */ /* 0x000fc800000e0000 */
[----:B------:R-:W-:-:S04]  /*8a40*/  IADD3 R10, -R193, 0x40, R10 ;  /* 0x00000040c10a7810 */ /* 0x000fc80007ffe10a */
[C---:B------:R-:W-:Y:S02]  /*8a50*/  ISETP.GT.AND P1, PT, R10.reuse, RZ, PT ;  /* 0x000000ff0a00720c */ /* 0x040fe40003f24270 */
[C---:B------:R-:W-:Y:S02]  /*8a60*/  ISETP.GT.AND P2, PT, R10.reuse, 0x1, PT ;  /* 0x000000010a00780c */ /* 0x040fe40003f44270 */
[C---:B------:R-:W-:Y:S02]  /*8a70*/  ISETP.GT.AND P3, PT, R10.reuse, 0x8, PT ;  /* 0x000000080a00780c */ /* 0x040fe40003f64270 */
[C---:B------:R-:W-:Y:S02]  /*8a80*/  ISETP.GT.AND P4, PT, R10.reuse, 0x9, PT ;  /* 0x000000090a00780c */ /* 0x040fe40003f84270 */
[C---:B------:R-:W-:Y:S02]  /*8a90*/  ISETP.GT.AND P5, PT, R10.reuse, 0x10, PT ;  /* 0x000000100a00780c */ /* 0x040fe40003fa4270 */
[----:B------:R-:W-:Y:S01]  /*8aa0*/  ISETP.GT.AND P6, PT, R10, 0x11, PT ;  /* 0x000000110a00780c */ /* 0x000fe20003fc4270 */
[----:B------:R-:W-:-:S02]  /*8ab0*/  WARPGROUP.DEPBAR.LE gsb0, 0x0 ;  /* 0x00008000000079c5 */ /* 0x000fc40000010000 */
[----:B------:R-:W-:-:S06]  /*8ac0*/  WARPGROUP.ARRIVE ;  /* 0x00000000000079c5 */ /* 0x000fcc0000000000 */
[----:B------:R-:W-:Y:S01]  /*8ad0*/  HGMMA.64x64x16.F32 R24, gdesc[UR4], R24, gsb0 ;  /* 0x00e00000041879f0 */ /* 0x000fe20008000818 */
[----:B------:R-:W-:Y:S01]  /*8ae0*/  ULDC UR4, c[0x0][0x9d8] ;  /* 0x0002760000047ab9 */ /* 0x000fe20000000800 */
[----:B------:R-:W-:Y:S02]  /*8af0*/  ULDC UR5, c[0x0][0x988] ;  /* 0x0002620000057ab9 */ /* 0x000fe40000000800 */
[----:B------:R-:W-:Y:S01]  /*8b00*/  IMAD.U32 R13, RZ, RZ, UR5 ;  /* 0x00000005ff0d7e24 */ /* 0x000fe2000f8e00ff */
[----:B------:R-:W-:Y:S02]  /*8b10*/  WARPGROUP.DEPBAR.LE gsb0, 0x0 ;  /* 0x00008000000079c5 */ /* 0x000fe40000010000 */
        /* <DEDUP_REMOVED lines=23> */
[----:B-1----:R-:W-:Y:S01]  /*8c90*/  FSEL R24, R24, -INF , P1 ;  /* 0xff80000018187808 */ /* 0x002fe20000800000 */
[----:B------:R-:W-:Y:S01]  /*8ca0*/  FMUL.FTZ R48, R48, UR4 ;  /* 0x0000000430307c20 */ /* 0x000fe20008410000 */
[----:B------:R-:W-:Y:S01]  /*8cb0*/  FMUL.FTZ R42, R42, UR4 ;  /* 0x000000042a2a7c20 */ /* 0x000fe20008410000 */
[----:B------:R-:W-:Y:S01]  /*8cc0*/  FMUL.FTZ R49, R49, UR4 ;  /* 0x0000000431317c20 */ /* 0x000fe20008410000 */
[----:B------:R-:W-:Y:S01]  /*8cd0*/  FMUL.FTZ R43, R43, UR4 ;  /* 0x000000042b2b7c20 */ /* 0x000fe20008410000 */
[----:B------:R-:W-:Y:S01]  /*8ce0*/  FMUL.FTZ R52, R52, UR4 ;  /* 0x0000000434347c20 */ /* 0x000fe20008410000 */
[----:B------:R-:W-:Y:S01]  /*8cf0*/  FMUL.FTZ R53, R53, UR4 ;  /* 0x0000000435357c20 */ /* 0x000fe20008410000 */
[----:B------:R-:W1:Y:S01]  /*8d00*/  MUFU.TANH R29, R29 ;  /* 0x0000001d001d7308 */ /* 0x000e620000002400 */
[----:B--2---:R-:W-:Y:S01]  /*8d10*/  FSEL R25, R25, -INF , P2 ;  /* 0xff80000019197808 */ /* 0x004fe20001000000 */
[----:B------:R-:W-:Y:S01]  /*8d20*/  FMUL.FTZ R46, R46, UR4 ;  /* 0x000000042e2e7c20 */ /* 0x000fe20008410000 */
[----:B------:R-:W-:Y:S01]  /*8d30*/  FMUL.FTZ R47, R47, UR4 ;  /* 0x000000042f2f7c20 */ /* 0x000fe20008410000 */
[----:B------:R-:W-:Y:S01]  /*8d40*/  FMUL.FTZ R50, R50, UR4 ;  /* 0x0000000432327c20 */ /* 0x000fe20008410000 */
[----:B------:R-:W-:Y:S01]  /*8d50*/  FMNMX.FTZ R3, R24, R25, !PT ;  /* 0x0000001918037209 */ /* 0x000fe20007810000 */
[----:B------:R-:W-:Y:S01]  /*8d60*/  FMUL.FTZ R51, R51, UR4 ;  /* 0x0000000433337c20 */ /* 0x000fe20008410000 */
[----:B------:R-:W-:Y:S01]  /*8d70*/  FMUL.FTZ R54, R54, UR4 ;  /* 0x0000000436367c20 */ /* 0x000fe20008410000 */
[----:B------:R-:W2:Y:S01]  /*8d80*/  MUFU.TANH R32, R32 ;  /* 0x0000002000207308 */ /* 0x000ea20000002400 */
[----:B---3--:R-:W-:Y:S01]  /*8d90*/  FSEL R28, R28, -INF , P3 ;  /* 0xff8000001c1c7808 */ /* 0x008fe20001800000 */
[----:B------:R-:W-:-:S03]  /*8da0*/  FMUL.FTZ R55, R55, UR4 ;  /* 0x0000000437377c20 */ /* 0x000fc60008410000 */
[----:B------:R-:W-:-:S03]  /*8db0*/  FMNMX.FTZ R3, R28, R3, !PT ;  /* 0x000000031c037209 */ /* 0x000fc60007810000 */
[----:B------:R-:W3:Y:S01]  /*8dc0*/  MUFU.TANH R26, R26 ;  /* 0x0000001a001a7308 */ /* 0x000ee20000002400 */
[----:B-1----:R-:W-:-:S04]  /*8dd0*/  FSEL R14, R29, -INF , P4 ;  /* 0xff8000001d0e7808 */ /* 0x002fc80002000000 */
[----:B------:R-:W-:-:S03]  /*8de0*/  FMNMX.FTZ R3, R14, R3, !PT ;  /* 0x000000030e037209 */ /* 0x000fc60007810000 */
[----:B------:R-:W1:Y:S01]  /*8df0*/  MUFU.TANH R33, R33 ;  /* 0x0000002100217308 */ /* 0x000e620000002400 */
[----:B--2---:R-:W-:-:S04]  /*8e00*/  FSEL R32, R32, -INF , P5 ;  /* 0xff80000020207808 */ /* 0x004fc80002800000 */
[----:B------:R-:W-:-:S03]  /*8e10*/  FMNMX.FTZ R3, R32, R3, !PT ;  /* 0x0000000320037209 */ /* 0x000fc60007810000 */
[----:B------:R-:W2:Y:S01]  /*8e20*/  MUFU.TANH R27, R27 ;  /* 0x0000001b001b7308 */ /* 0x000ea20000002400 */
[----:B---3--:R-:W-:Y:S02]  /*8e30*/  FSEL R26, R26, -INF , P1 ;  /* 0xff8000001a1a7808 */ /* 0x008fe40000800000 */
[----:B------:R-:W-:-:S05]  /*8e40*/  ISETP.GT.AND P1, PT, R10, 0x18, PT ;  /* 0x000000180a00780c */ /* 0x000fca0003f24270 */
[----:B------:R-:W3:Y:S01]  /*8e50*/  MUFU.TANH R36, R36 ;  /* 0x0000002400247308 */ /* 0x000ee20000002400 */
[----:B-1----:R-:W-:-:S04]  /*8e60*/  FSEL R60, R33, -INF , P6 ;  /* 0xff800000213c7808 */ /* 0x002fc80003000000 */
[----:B------:R-:W-:-:S03]  /*8e70*/  FMNMX.FTZ R3, R60, R3, !PT ;  /* 0x000000033c037209 */ /* 0x000fc60007810000 */
[----:B------:R-:W1:Y:S01]  /*8e80*/  MUFU.TANH R30, R30 ;  /* 0x0000001e001e7308 */ /* 0x000e620000002400 */
[----:B--2---:R-:W-:Y:S02]  /*8e90*/  FSEL R27, R27, -INF , P2 ;  /* 0xff8000001b1b7808 */ /* 0x004fe40001000000 */
[----:B------:R-:W-:-:S05]  /*8ea0*/  ISETP.GT.AND P2, PT, R10, 0x19, PT ;  /* 0x000000190a00780c */ /* 0x000fca0003f44270 */
[----:B------:R-:W2:Y:S01]  /*8eb0*/  MUFU.TANH R37, R37 ;  /* 0x0000002500257308 */ /* 0x000ea20000002400 */
[----:B---3--:R-:W-:-:S04]  /*8ec0*/  FSEL R62, R36, -INF , P1 ;  /* 0xff800000243e7808 */ /* 0x008fc80000800000 */
[----:B------:R-:W-:-:S03]  /*8ed0*/  FMNMX.FTZ R3, R62, R3, !PT ;  /* 0x000000033e037209 */ /* 0x000fc60007810000 */
[----:B------:R-:W3:Y:S01]  /*8ee0*/  MUFU.TANH R31, R31 ;  /* 0x0000001f001f7308 */ /* 0x000ee20000002400 */
[----:B-1----:R-:W-:Y:S02]  /*8ef0*/  FSEL R30, R30, -INF , P3 ;  /* 0xff8000001e1e7808 */ /* 0x002fe40001800000 */
[----:B------:R-:W-:-:S05]  /*8f00*/  ISETP.GT.AND P3, PT, R10, 0x20, PT ;  /* 0x000000200a00780c */ /* 0x000fca0003f64270 */
        /* <DEDUP_REMOVED lines=45> */
[----:B------:R-:W-:Y:S01]  /*91e0*/  MUFU.TANH R47, R47 ;  /* 0x0000002f002f7308 */ /* 0x000fe20000002400 */
[----:B--2---:R-:W-:-:S04]  /*91f0*/  FSEL R78, R53, -INF , P4 ;  /* 0xff800000354e7808 */ /* 0x004fc80002000000 */
[----:B------:R-:W-:-:S03]  /*9200*/  FMNMX.FTZ R10, R78, R3, !PT ;  /* 0x000000034e0a7209 */ /* 0x000fc60007810000 */
[----:B------:R-:W1:Y:S01]  /*9210*/  MUFU.TANH R50, R50 ;  /* 0x0000003200327308 */ /* 0x000e620000002400 */
[----:B---3--:R-:W-:Y:S01]  /*9220*/  FSEL R46, R46, -INF , P5 ;  /* 0xff8000002e2e7808 */ /* 0x008fe20002800000 */
[----:B------:R-:W2:Y:S06]  /*9230*/  SHFL.BFLY PT, R3, R10, 0x2, 0x1f ;  /* 0x0c401f000a037f89 */ /* 0x000eac00000e0000 */
[----:B------:R-:W-:Y:S08]  /*9240*/  MUFU.TANH R51, R51 ;  /* 0x0000003300337308 */ /* 0x000ff00000002400 */
[----:B------:R-:W3:Y:S01]  /*9250*/  MUFU.TANH R54, R54 ;  /* 0x0000003600367308 */ /* 0x000ee20000002400 */
[----:B-1----:R-:W-:-:S07]  /*9260*/  FSEL R50, R50, -INF , P1 ;  /* 0xff80000032327808 */ /* 0x002fce0000800000 */
[----:B------:R-:W1:Y:S01]  /*9270*/  MUFU.TANH R55, R55 ;  /* 0x0000003700377308 */ /* 0x000e620000002400 */
[----:B--2---:R-:W-:Y:S02]  /*9280*/  FMNMX.FTZ R12, R10, R3, !PT ;  /* 0x000000030a0c7209 */ /* 0x004fe40007810000 */
[----:B------:R-:W-:-:S03]  /*9290*/  FMNMX.FTZ R3, R26, R27, !PT ;  /* 0x0000001b1a037209 */ /* 0x000fc60007810000 */
[----:B------:R-:W2:Y:S01]  /*92a0*/  SHFL.BFLY PT, R11, R12, 0x1, 0x1f ;  /* 0x0c201f000c0b7f89 */ /* 0x000ea200000e0000 */
[----:B------:R-:W-:Y:S02]  /*92b0*/  FMNMX.FTZ R3, R30, R3, !PT ;  /* 0x000000031e037209 */ /* 0x000fe40007810000 */
[----:B---3--:R-:W-:Y:S02]  /*92c0*/  FSEL R54, R54, -INF , P3 ;  /* 0xff80000036367808 */ /* 0x008fe40001800000 */
[----:B------:R-:W-:-:S04]  /*92d0*/  FMNMX.FTZ R3, R20, R3, !PT ;  /* 0x0000000314037209 */ /* 0x000fc80007810000 */
[----:B------:R-:W-:Y:S02]  /*92e0*/  FMNMX.FTZ R3, R34, R3, !PT ;  /* 0x0000000322037209 */ /* 0x000fe40007810000 */
[----:B-1----:R-:W-:Y:S02]  /*92f0*/  FSEL R76, R55, -INF , P4 ;  /* 0xff800000374c7808 */ /* 0x002fe40002000000 */
[----:B------:R-:W-:-:S04]  /*9300*/  FMNMX.FTZ R3, R36, R3, !PT ;  /* 0x0000000324037209 */ /* 0x000fc80007810000 */
[----:B------:R-:W-:-:S04]  /*9310*/  FMNMX.FTZ R3, R38, R3, !PT ;  /* 0x0000000326037209 */ /* 0x000fc80007810000 */
[----:B------:R-:W-:Y:S02]  /*9320*/  FMNMX.FTZ R3, R40, R3, !PT ;  /* 0x0000000328037209 */ /* 0x000fe40007810000 */
[----:B--2---:R-:W-:Y:S02]  /*9330*/  FMNMX.FTZ R12, R12, R11, !PT ;  /* 0x0000000b0c0c7209 */ /* 0x004fe40007810000 */
[----:B------:R-:W-:Y:S02]  /*9340*/  FMNMX.FTZ R3, R42, R3, !PT ;  /* 0x000000032a037209 */ /* 0x000fe40007810000 */
[C---:B------:R-:W-:Y:S01]  /*9350*/  FSETP.NEU.FTZ.AND P5, PT, R12.reuse, -INF , PT ;  /* 0xff8000000c00780b */ /* 0x040fe20003fbd000 */
[----:B------:R-:W-:Y:S01]  /*9360*/  FMUL.FTZ R10, R12, R13 ;  /* 0x0000000d0c0a7220 */ /* 0x000fe20000410000 */
[----:B------:R-:W-:-:S04]  /*9370*/  FMNMX.FTZ R3, R44, R3, !PT ;  /* 0x000000032c037209 */ /* 0x000fc80007810000 */
[----:B------:R-:W-:Y:S02]  /*9380*/  FSEL R21, R10, RZ, P5 ;  /* 0x000000ff0a157208 */ /* 0x000fe40002800000 */
[----:B------:R-:W-:Y:S02]  /*9390*/  FSEL R10, R47, -INF , P6 ;  /* 0xff8000002f0a7808 */ /* 0x000fe40003000000 */
[----:B------:R-:W-:Y:S01]  /*93a0*/  FMNMX.FTZ R3, R46, R3, !PT ;  /* 0x000000032e037209 */ /* 0x000fe20007810000 */
[-CC-:B------:R-:W-:Y:S01]  /*93b0*/  FFMA.FTZ R11, R24, R13.reuse, -R21.reuse ;  /* 0x0000000d180b7223 */ /* 0x180fe20000010815 */
[----:B------:R-:W-:Y:S01]  /*93c0*/  FSEL R24, R51, -INF , P2 ;  /* 0xff80000033187808 */ /* 0x000fe20001000000 */
[--C-:B------:R-:W-:Y:S01]  /*93d0*/  FFMA.FTZ R29, R14, R13, -R21.reuse ;  /* 0x0000000d0e1d7223 */ /* 0x100fe20000010815 */
[----:B------:R-:W-:Y:S01]  /*93e0*/  FMNMX.FTZ R3, R10, R3, !PT ;  /* 0x000000030a037209 */ /* 0x000fe20007810000 */
[----:B------:R-:W-:Y:S01]  /*93f0*/  MUFU.EX2 R152, R11 ;  /* 0x0000000b00987308 */ /* 0x000fe20000000800 */
[-CC-:B------:R-:W-:Y:S01]  /*9400*/  FFMA.FTZ R25, R25, R13.reuse, -R21.reuse ;  /* 0x0000000d19197223 */ /* 0x180fe20000010815 */
[--C-:B------:R-:W-:Y:S01]  /*9410*/  FFMA.FTZ R28, R28, R13, -R21.reuse ;  /* 0x0000000d1c1c7223 */ /* 0x100fe20000010815 */
[----:B------:R-:W-:Y:S01]  /*9420*/  FMNMX.FTZ R3, R50, R3, !PT ;  /* 0x0000000332037209 */ /* 0x000fe20007810000 */
[-CC-:B------:R-:W-:Y:S01]  /*9430*/  FFMA.FTZ R32, R32, R13.reuse, -R21.reuse ;  /* 0x0000000d20207223 */ /* 0x180fe20000010815 */
[-CC-:B------:R-:W-:Y:S01]  /*9440*/  FFMA.FTZ R60, R60, R13.reuse, -R21.reuse ;  /* 0x0000000d3c3c7223 */ /* 0x180fe20000010815 */
        /* <DEDUP_REMOVED lines=12> */
[-CC-:B------:R-:W-:Y:S01]  /*9510*/  FFMA.FTZ R74, R74, R13.reuse, -R21.reuse ;  /* 0x0000000d4a4a7223 */ /* 0x180fe20000010815 */
[-CC-:B------:R-:W-:Y:S01]  /*9520*/  FFMA.FTZ R52, R52, R13.reuse, -R21.reuse ;  /* 0x0000000d34347223 */ /* 0x180fe20000010815 */
[----:B------:R-:W1:Y:S01]  /*9530*/  SHFL.BFLY PT, R14, R3, 0x2, 0x1f ;  /* 0x0c401f00030e7f89 */ /* 0x000e6200000e0000 */
[----:B------:R-:W-:-:S03]  /*9540*/  FFMA.FTZ R21, R78, R13, -R21 ;  /* 0x0000000d4e157223 */ /* 0x000fc60000010815 */
[----:B------:R-:W2:Y:S08]  /*9550*/  MUFU.EX2 R29, R29 ;  /* 0x0000001d001d7308 */ /* 0x000eb00000000800 */
[----:B------:R-:W-:Y:S08]  /*9560*/  MUFU.EX2 R32, R32 ;  /* 0x0000002000207308 */ /* 0x000ff00000000800 */
[----:B------:R-:W3:Y:S01]  /*9570*/  MUFU.EX2 R31, R60 ;  /* 0x0000003c001f7308 */ /* 0x000ee20000000800 */
[----:B--2---:R-:W-:-:S02]  /*9580*/  F2FP.F16.F32.PACK_AB R154, R29, R28 ;  /* 0x0000001c1d9a723e */ /* 0x004fc400000000ff */
[----:B-1----:R-:W-:-:S05]  /*9590*/  FMNMX.FTZ R11, R3, R14, !PT ;  /* 0x0000000e030b7209 */ /* 0x002fca0007810000 */
[----:B------:R-:W-:Y:S01]  /*95a0*/  MUFU.EX2 R62, R62 ;  /* 0x0000003e003e7308 */ /* 0x000fe20000000800 */
[----:B------:R-:W1:Y:S07]  /*95b0*/  SHFL.BFLY PT, R14, R11, 0x1, 0x1f ;  /* 0x0c201f000b0e7f89 */ /* 0x000e6e00000e0000 */
[----:B------:R-:W2:Y:S01]  /*95c0*/  MUFU.EX2 R33, R64 ;  /* 0x0000004000217308 */ /* 0x000ea20000000800 */
[----:B---3--:R-:W-:-:S07]  /*95d0*/  F2FP.F16.F32.PACK_AB R156, R31, R32 ;  /* 0x000000201f9c723e */ /* 0x008fce00000000ff */
[----:B------:R-:W-:Y:S08]  /*95e0*/  MUFU.EX2 R66, R66 ;  /* 0x0000004200427308 */ /* 0x000ff00000000800 */
[----:B------:R-:W3:Y:S01]  /*95f0*/  MUFU.EX2 R35, R68 ;  /* 0x0000004400237308 */ /* 0x000ee20000000800 */
[----:B-1----:R-:W-:Y:S02]  /*9600*/  FMNMX.FTZ R14, R11, R14, !PT ;  /* 0x0000000e0b0e7209 */ /* 0x002fe40007810000 */
[----:B--2---:R-:W-:-:S02]  /*9610*/  F2FP.F16.F32.PACK_AB R158, R33, R62 ;  /* 0x0000003e219e723e */ /* 0x004fc400000000ff */
[C---:B------:R-:W-:Y:S01]  /*9620*/  FSETP.NEU.FTZ.AND P1, PT, R14.reuse, -INF , PT ;  /* 0xff8000000e00780b */ /* 0x040fe20003f3d000 */
[-C--:B------:R-:W-:Y:S02]  /*9630*/  FMUL.FTZ R3, R14, R13.reuse ;  /* 0x0000000d0e037220 */ /* 0x080fe40000410000 */
[----:B------:R-:W-:Y:S03]  /*9640*/  MUFU.EX2 R70, R70 ;  /* 0x0000004600467308 */ /* 0x000fe60000000800 */
[----:B------:R-:W-:Y:S01]  /*9650*/  FSEL R39, R3, RZ, P1 ;  /* 0x000000ff03277208 */ /* 0x000fe20000800000 */
[----:B------:R-:W-:Y:S01]  /*9660*/  FADD.FTZ R3, R152, R25 ;  /* 0x0000001998037221 */ /* 0x000fe20000010000 */
[----:B------:R-:W-:Y:S02]  /*9670*/  ISETP.NE.AND P1, PT, R57, RZ, PT ;  /* 0x000000ff3900720c */ /* 0x000fe40003f25270 */
[----:B------:R-:W-:Y:S01]  /*9680*/  F2FP.F16.F32.PACK_AB R152, R25, R152 ;  /* 0x000000981998723e */ /* 0x000fe200000000ff */
[-CC-:B------:R-:W-:Y:S01]  /*9690*/  FFMA.FTZ R26, R26, R13.reuse, -R39.reuse ;  /* 0x0000000d1a1a7223 */ /* 0x180fe20000010827 */
[-CC-:B------:R-:W-:Y:S01]  /*96a0*/  FFMA.FTZ R27, R27, R13.reuse, -R39.reuse ;  /* 0x0000000d1b1b7223 */ /* 0x180fe20000010827 */
[-CC-:B------:R-:W-:Y:S01]  /*96b0*/  FFMA.FTZ R30, R30, R13.reuse, -R39.reuse ;  /* 0x0000000d1e1e7223 */ /* 0x180fe20000010827 */
[-CC-:B------:R-:W-:Y:S01]  /*96c0*/  FFMA.FTZ R20, R20, R13.reuse, -R39.reuse ;  /* 0x0000000d14147223 */ /* 0x180fe20000010827 */
[-CC-:B------:R-:W-:Y:S01]  /*96d0*/  FFMA.FTZ R34, R34, R13.reuse, -R39.reuse ;  /* 0x0000000d22227223 */ /* 0x180fe20000010827 */
[-CC-:B------:R-:W-:Y:S01]  /*96e0*/  FFMA.FTZ R36, R36, R13.reuse, -R39.reuse ;  /* 0x0000000d24247223 */ /* 0x180fe20000010827 */
        /* <DEDUP_REMOVED lines=8> */
[----:B------:R-:W1:Y:S01]  /*9770*/  MUFU.EX2 R27, R27 ;  /* 0x0000001b001b7308 */ /* 0x000e620000000800 */
[-CC-:B------:R-:W-:Y:S01]  /*9780*/  FFMA.FTZ R24, R24, R13.reuse, -R39.reuse ;  /* 0x0000000d18187223 */ /* 0x180fe20000010827 */
[-CC-:B------:R-:W-:Y:S01]  /*9790*/  FFMA.FTZ R54, R54, R13.reuse, -R39.reuse ;  /* 0x0000000d36367223 */ /* 0x180fe20000010827 */
[----:B------:R-:W-:Y:S01]  /*97a0*/  FFMA.FTZ R39, R76, R13, -R39 ;  /* 0x0000000d4c277223 */ /* 0x000fe20000010827 */
[----:B---3--:R-:W-:-:S04]  /*97b0*/  F2FP.F16.F32.PACK_AB R160, R35, R66 ;  /* 0x0000004223a0723e */ /* 0x008fc800000000ff */
[----:B------:R-:W2:Y:S08]  /*97c0*/  MUFU.EX2 R30, R30 ;  /* 0x0000001e001e7308 */ /* 0x000eb00000000800 */
[----:B------:R3:W4:Y:S01]  /*97d0*/  MUFU.EX2 R155, R20 ;  /* 0x00000014009b7308 */ /* 0x0007220000000800 */
[----:B-1----:R-:W-:-:S07]  /*97e0*/  F2FP.F16.F32.PACK_AB R153, R27, R26 ;  /* 0x0000001a1b99723e */ /* 0x002fce00000000ff */
[----:B------:R-:W1:Y:S01]  /*97f0*/  MUFU.EX2 R34, R34 ;  /* 0x0000002200227308 */ /* 0x000e620000000800 */
[----:B---3--:R-:W-:Y:S01]  /*9800*/  FADD.FTZ R20, R28, R3 ;  /* 0x000000031c147221 */ /* 0x008fe20000010000 */
[----:B------:R-:W-:-:S03]  /*9810*/  FADD.FTZ R3, R26, R27 ;  /* 0x0000001b1a037221 */ /* 0x000fc60000010000 */
[----:B------:R-:W-:Y:S01]  /*9820*/  FADD.FTZ R41, R29, R20 ;  /* 0x000000141d297221 */ /* 0x000fe20000010000 */
[----:B--2---:R-:W-:Y:S01]  /*9830*/  FADD.FTZ R20, R30, R3 ;  /* 0x000000031e147221 */ /* 0x004fe20000010000 */
[----:B------:R-:W-:Y:S01]  /*9840*/  @!P1 VIADD R3, R15, 0x28c40 ;  /* 0x00028c400f039836 */ /* 0x000fe20000000000 */
[----:B------:R2:W3:Y:S02]  /*9850*/  MUFU.EX2 R157, R36 ;  /* 0x00000024009d7308 */ /* 0x0004e40000000800 */
[C---:B----4-:R-:W-:Y:S01]  /*9860*/  FADD.FTZ R43, R155.reuse, R20 ;  /* 0x000000149b2b7221 */ /* 0x050fe20000010000 */
[----:B------:R-:W-:Y:S02]  /*9870*/  F2FP.F16.F32.PACK_AB R155, R155, R30 ;  /* 0x0000001e9b9b723e */ /* 0x000fe400000000ff */
[----:B------:R-:W-:-:S03]  /*9880*/  @!P1 PRMT R3, RZ, 0x654, R3 ;  /* 0x00000654ff039816 */ /* 0x000fc60000000003 */
[----:B------:R-:W4:Y:S01]  /*9890*/  MUFU.EX2 R38, R38 ;  /* 0x0000002600267308 */ /* 0x000f220000000800 */
[----:B--2---:R-:W-:Y:S01]  /*98a0*/  FADD.FTZ R36, R32, R41 ;  /* 0x0000002920247221 */ /* 0x004fe20000010000 */
[----:B------:R3:W-:Y:S01]  /*98b0*/  @!P1 SYNCS.ARRIVE.TRANS64.RED.A1T0 RZ, [R3+URZ], RZ ;  /* 0x000000ff03ff99a7 */ /* 0x0007e2000810043f */
[----:B------:R-:W-:Y:S02]  /*98c0*/  BAR.SYNC.DEFER_BLOCKING 0xf, 0x100 ;  /* 0x03c4000000007b1d */ /* 0x000fe40000010000 */
[----:B------:R-:W-:-:S04]  /*98d0*/  FADD.FTZ R45, R31, R36 ;  /* 0x000000241f2d7221 */ /* 0x000fc80000010000 */
[----:B------:R-:W2:Y:S01]  /*98e0*/  MUFU.EX2 R159, R40 ;  /* 0x00000028009f7308 */ /* 0x000ea20000000800 */
[----:B------:R-:W-:-:S07]  /*98f0*/  FADD.FTZ R20, R62, R45 ;  /* 0x0000002d3e147221 */ /* 0x000fce0000010000 */
[----:B------:R-:W0:Y:S08]  /*9900*/  MUFU.EX2 R42, R42 ;  /* 0x0000002a002a7308 */ /* 0x000e300000000800 */
[----:B------:R1:W-:Y:S01]  /*9910*/  MUFU.EX2 R163, R10 ;  /* 0x0000000a00a37308 */ /* 0x0003e20000000800 */
[----:B------:R0:W-:Y:S07]  /*9920*/  STSM.16.M88.4 [R195+0x26800], R152 ;  /* 0x02680098c3007844 */ /* 0x0001ee0000000200 */
[----:B------:R-:W0:Y:S01]  /*9930*/  MUFU.EX2 R161, R44 ;  /* 0x0000002c00a17308 */ /* 0x000e220000000800 */
[----:B-1----:R-:W-:Y:S01]  /*9940*/  FADD.FTZ R10, R34, R43 ;  /* 0x0000002b220a7221 */ /* 0x002fe20000010000 */
[----:B------:R-:W-:-:S03]  /*9950*/  FADD.FTZ R43, R33, R20 ;  /* 0x00000014212b7221 */ /* 0x000fc60000010000 */
[C---:B---3--:R-:W-:Y:S01]  /*9960*/  FADD.FTZ R3, R157.reuse, R10 ;  /* 0x0000000a9d037221 */ /* 0x048fe20000010000 */
[----:B------:R-:W-:Y:S01]  /*9970*/  FADD.FTZ R20, R66, R43 ;  /* 0x0000002b42147221 */ /* 0x000fe20000010000 */
[----:B------:R-:W-:Y:S01]  /*9980*/  F2FP.F16.F32.PACK_AB R157, R157, R34 ;  /* 0x000000229d9d723e */ /* 0x000fe200000000ff */
[----:B------:R-:W1:Y:S01]  /*9990*/  MUFU.EX2 R46, R46 ;  /* 0x0000002e002e7308 */ /* 0x000e620000000800 */
[----:B----4-:R-:W-:Y:S01]  /*99a0*/  FADD.FTZ R10, R38, R3 ;  /* 0x00000003260a7221 */ /* 0x010fe20000010000 */
[----:B------:R-:W-:-:S03]  /*99b0*/  FADD.FTZ R25, R35, R20 ;  /* 0x0000001423197221 */ /* 0x000fc60000010000 */
[C---:B--2---:R-:W-:Y:S01]  /*99c0*/  FADD.FTZ R3, R159.reuse, R10 ;  /* 0x0000000a9f037221 */ /* 0x044fe20000010000 */
[----:B------:R-:W-:Y:S01]  /*99d0*/  FADD.FTZ R20, R70, R25 ;  /* 0x0000001946147221 */ /* 0x000fe20000010000 */
[----:B------:R-:W-:Y:S01]  /*99e0*/  F2FP.F16.F32.PACK_AB R159, R159, R38 ;  /* 0x000000269f9f723e */ /* 0x000fe200000000ff */
[----:B------:R-:W2:Y:S01]  /*99f0*/  MUFU.EX2 R37, R72 ;  /* 0x0000004800257308 */ /* 0x000ea20000000800 */
[----:B0-----:R-:W-:-:S03]  /*9a00*/  FADD.FTZ R10, R42, R3 ;  /* 0x000000032a0a7221 */ /* 0x001fc60000010000 */
[----:B------:R0:W-:Y:S01]  /*9a10*/  STSM.16.M88.4 [R196], R156 ;  /* 0x0000009cc4007844 */ /* 0x0001e20000000200 */
[C---:B------:R-:W-:Y:S01]  /*9a20*/  FADD.FTZ R3, R161.reuse, R10 ;  /* 0x0000000aa1037221 */ /* 0x040fe20000010000 */
[----:B------:R-:W-:Y:S02]  /*9a30*/  F2FP.F16.F32.PACK_AB R161, R161, R42 ;  /* 0x0000002aa1a1723e */ /* 0x000fe400000000ff */
[----:B------:R-:W-:Y:S01]  /*9a40*/  MUFU.EX2 R48, R48 ;  /* 0x0000003000307308 */ /* 0x000fe20000000800 */
[----:B-1----:R-:W-:-:S04]  /*9a50*/  FADD.FTZ R10, R46, R3 ;  /* 0x000000032e0a7221 */ /* 0x002fc80000010000 */
[C---:B------:R-:W-:Y:S01]  /*9a60*/  FADD.FTZ R3, R163.reuse, R10 ;  /* 0x0000000aa3037221 */ /* 0x040fe20000010000 */
[----:B------:R-:W-:Y:S02]  /*9a70*/  F2FP.F16.F32.PACK_AB R163, R163, R46 ;  /* 0x0000002ea3a3723e */ /* 0x000fe400000000ff */
[----:B------:R-:W1:Y:S01]  /*9a80*/  MUFU.EX2 R11, R74 ;  /* 0x0000004a000b7308 */ /* 0x000e620000000800 */
[C---:B--2---:R-:W-:Y:S01]  /*9a90*/  FADD.FTZ R25, R37.reuse, R20 ;  /* 0x0000001425197221 */ /* 0x044fe20000010000 */
[----:B------:R-:W-:-:S05]  /*9aa0*/  F2FP.F16.F32.PACK_AB R162, R37, R70 ;  /* 0x0000004625a2723e */ /* 0x000fca00000000ff */
[----:B------:R0:W-:Y:S01]  /*9ab0*/  STSM.16.M88.4 [R198], R160 ;  /* 0x000000a0c6007844 */ /* 0x0001e20000000200 */
[----:B------:R-:W-:Y:S08]  /*9ac0*/  MUFU.EX2 R50, R50 ;  /* 0x0000003200327308 */ /* 0x000ff00000000800 */
[----:B------:R-:W2:Y:S01]  /*9ad0*/  MUFU.EX2 R41, R24 ;  /* 0x0000001800297308 */ /* 0x000ea20000000800 */
[----:B-1----:R-:W-:Y:S01]  /*9ae0*/  F2FP.F16.F32.PACK_AB R164, R11, R48 ;  /* 0x000000300ba4723e */ /* 0x002fe200000000ff */
[----:B------:R-:W-:-:S04]  /*9af0*/  FADD.FTZ R48, R48, R25 ;  /* 0x0000001930307221 */ /* 0x000fc80000010000 */
[----:B------:R-:W-:Y:S02]  /*9b00*/  FADD.FTZ R11, R11, R48 ;  /* 0x000000300b0b7221 */ /* 0x000fe40000010000 */
[----:B------:R-:W-:Y:S08]  /*9b10*/  MUFU.EX2 R52, R52 ;  /* 0x0000003400347308 */ /* 0x000ff00000000800 */
[----:B------:R-:W1:Y:S01]  /*9b20*/  MUFU.EX2 R21, R21 ;  /* 0x0000001500157308 */ /* 0x000e620000000800 */
[----:B--2---:R-:W-:Y:S01]  /*9b30*/  F2FP.F16.F32.PACK_AB R165, R41, R50 ;  /* 0x0000003229a5723e */ /* 0x004fe200000000ff */
[----:B------:R-:W-:-:S04]  /*9b40*/  FADD.FTZ R50, R50, R3 ;  /* 0x0000000332327221 */ /* 0x000fc80000010000 */
[----:B------:R-:W-:Y:S02]  /*9b50*/  FADD.FTZ R41, R41, R50 ;  /* 0x0000003229297221 */ /* 0x000fe40000010000 */
[----:B------:R-:W2:Y:S08]  /*9b60*/  MUFU.EX2 R54, R54 ;  /* 0x0000003600367308 */ /* 0x000eb00000000800 */
[----:B------:R-:W3:Y:S01]  /*9b70*/  MUFU.EX2 R39, R39 ;  /* 0x0000002700277308 */ /* 0x000ee20000000800 */
[----:B-1----:R-:W-:Y:S01]  /*9b80*/  F2FP.F16.F32.PACK_AB R166, R21, R52 ;  /* 0x0000003415a6723e */ /* 0x002fe200000000ff */
[----:B------:R-:W-:-:S04]  /*9b90*/  FADD.FTZ R52, R52, R11 ;  /* 0x0000000b34347221 */ /* 0x000fc80000010000 */
[----:B------:R-:W-:Y:S01]  /*9ba0*/  FADD.FTZ R3, R21, R52 ;  /* 0x0000003415037221 */ /* 0x000fe20000010000 */
[----:B--2---:R-:W-:Y:S01]  /*9bb0*/  FADD.FTZ R10, R54, R41 ;  /* 0x00000029360a7221 */ /* 0x004fe20000010000 */
[----:B---3--:R-:W-:-:S03]  /*9bc0*/  F2FP.F16.F32.PACK_AB R167, R39, R54 ;  /* 0x0000003627a7723e */ /* 0x008fc600000000ff */
[----:B------:R-:W-:Y:S02]  /*9bd0*/  FADD.FTZ R10, R39, R10 ;  /* 0x0000000a270a7221 */ /* 0x000fe40000010000 */
[----:B------:R0:W-:Y:S01]  /*9be0*/  STSM.16.M88.4 [R197], R164 ;  /* 0x000000a4c5007844 */ /* 0x0001e20000000200 */
[----:B------:R-:W-:Y:S05]  /*9bf0*/  @!P0 BRA `(.L_x_734) ;  /* 0x0000000000048947 */ /* 0x000fea0003800000 */
[----:B------:R-:W-:Y:S01]  /*9c00*/  BPT.TRAP 0x1 ;  /* 0x000000040000795c */ /* 0x000fe20000300000 */
.L_x_734:
[----:B------:R1:W2:Y:S01]  /*9c10*/  SYNCS.PHASECHK.TRANS64.TRYWAIT P2, [R15+URZ+0x28c50], R58 ;  /* 0x028c503a0f0075a7 */ /* 0x0002a2000804017f */
[----:B------:R-:W-:Y:S05]  /*9c20*/  @!P0 BRA `(.L_x_735) ;  /* 0x0000000000048947 */ /* 0x000fea0003800000 */
[----:B------:R-:W-:Y:S01]  /*9c30*/  BPT.TRAP 0x1 ;  /* 0x000000040000795c */ /* 0x000fe20000300000 */
.L_x_735:
[----:B------:R-:W-:Y:S01]  /*9c40*/  LOP3.LUT R11, R56, 0x2000000, RZ, 0xfc, !PT ;  /* 0x02000000380b7812 */ /* 0x000fe200078efcff */
[----:B------:R-:W-:Y:S01]  /*9c50*/  ULDC UR37, c[0x0][0x9d8] ;  /* 0x0002760000257ab9 */ /* 0x000fe20000000800 */
[----:B------:R-:W-:Y:S01]  /*9c60*/  ULDC UR36, c[0x0][0x988] ;  /* 0x0002620000247ab9 */ /* 0x000fe20000000800 */
[----:B------:R-:W-:Y:S01]  /*9c70*/  BSSY B0, `(.L_x_736) ;  /* 0x0000006000007945 */ /* 0x000fe20003800000 */
[----:B------:R-:W-:Y:S02]  /*9c80*/  IMAD.MOV.U32 R21, RZ, RZ, 0x40000040 ;  /* 0x40000040ff157424 */ /* 0x000fe400078e00ff */
[----:B------:R-:W-:Y:S01]  /*9c90*/  IMAD R20, R18, 0x1000, R11 ;  /* 0x0000100012147824 */ /* 0x000fe200078e020b */
[----:B--2---:R-:W-:Y:S06]  /*9ca0*/  @P2 BRA `(.L_x_737) ;  /* 0x0000000000082947 */ /* 0x004fec0003800000 */
[----:B------:R-:W2:Y:S02]  /*9cb0*/  SYNCS.PHASECHK.TRANS64.TRYWAIT P2, [R15+URZ+0x28c50], R58 ;  /* 0x028c503a0f0075a7 */ /* 0x000ea4000804017f */
[----:B--2---:R-:W-:Y:S05]  /*9cc0*/  @!P2 BRA `(.L_x_738) ;  /* 0x000000e80084a947 */ /* 0x004fea0003800000 */
.L_x_737:
[----:B------:R-:W-:Y:S05]  /*9cd0*/  BSYNC B0 ;  /* 0x0000000000007941 */ /* 0x000fea0003800000 */
.L_x_736:
[----:B------:R-:W-:Y:S01]  /*9ce0*/  R2UR UR6, R20 ;  /* 0x00000000140672ca */ /* 0x000fe200000e0000 */
[----:B-12---:R-:W-:Y:S01]  /*9cf0*/  WARPGROUP.ARRIVE ;  /* 0x00000000000079c5 */ /* 0x006fe20000000000 */
[----:B------:R-:W-:Y:S01]  /*9d00*/  R2UR UR7, R21 ;  /* 0x00000000150772ca */ /* 0x000fe200000e0000 */
[----:B------:R-:W-:Y:S01]  /*9d10*/  IMAD.MOV.U32 R21, RZ, RZ, 0x40000040 ;  /* 0x40000040ff157424 */ /* 0x000fe200078e00ff */
[----:B------:R-:W-:Y:S01]  /*9d20*/  ISETP.GE.AND P2, PT, R168, 0x41, PT ;  /* 0x00000041a800780c */ /* 0x000fe20003f46270 */
[----:B------:R-:W-:Y:S01]  /*9d30*/  BSSY B0, `(.L_x_739) ;  /* 0x000020a000007945 */ /* 0x000fe20003800000 */
[----:B------:R-:W-:-:S04]  /*9d40*/  @!P1 IADD3 R15, R15, 0x28c60, RZ ;  /* 0x00028c600f0f9810 */ /* 0x000fc80007ffe0ff */
[----:B------:R-:W-:-:S05]  /*9d50*/  @!P1 PRMT R15, RZ, 0x654, R15 ;  /* 0x00000654ff0f9816 */ /* 0x000fca000000000f */
[----:B------:R-:W-:Y:S03]  /*9d60*/  HGMMA.64x256x16.F32 R24, R152, gdesc[UR4].tnspB, RZ, !UPT, gsb0 ;  /* 0x43e0000498187df0 */ /* 0x000fe6000c0008ff */
[----:B------:R-:W-:Y:S02]  /*9d70*/  WARPGROUP.DEPBAR.LE gsb0, 0x0 ;  /* 0x00008000000079c5 */ /* 0x000fe40000010000 */
[----:B------:R-:W-:Y:S01]  /*9d80*/  VIADD R152, R20, 0x80 ;  /* 0x0000008014987836 */ /* 0x000fe20000000000 */
[----:B------:R-:W-:Y:S01]  /*9d90*/  WARPGROUP.ARRIVE ;  /* 0x00000000000079c5 */ /* 0x000fe20000000000 */
[----:B------:R-:W-:-:S03]  /*9da0*/  IMAD.MOV.U32 R153, RZ, RZ, 0x40000040 ;  /* 0x40000040ff997424 */ /* 0x000fc600078e00ff */
[----:B------:R-:W-:Y:S01]  /*9db0*/  R2UR UR6, R152 ;  /* 0x00000000980672ca */ /* 0x000fe200000e0000 */
[C---:B------:R-:W-:Y:S01]  /*9dc0*/  VIADD R152, R20.reuse, 0x100 ;  /* 0x0000010014987836 */ /* 0x040fe20000000000 */
[----:B------:R-:W-:Y:S01]  /*9dd0*/  R2UR UR7, R153 ;  /* 0x00000000990772ca */ /* 0x000fe200000e0000 */
[----:B------:R-:W-:Y:S02]  /*9de0*/  IMAD.MOV.U32 R153, RZ, RZ, 0x40000040 ;  /* 0x40000040ff997424 */ /* 0x000fe400078e00ff */
[----:B------:R-:W-:-:S13]  /*9df0*/  VIADD R20, R20, 0x180 ;  /* 0x0000018014147836 */ /* 0x000fda0000000000 */
[----:B------:R-:W-:Y:S01]  /*9e00*/  HGMMA.64x256x16.F32 R24, R156, gdesc[UR4].tnspB, R24, gsb0 ;  /* 0x43e000049c187df0 */ /* 0x000fe20008000818 */
[----:B------:R-:W-:Y:S02]  /*9e10*/  R2UR UR6, R152 ;  /* 0x00000000980672ca */ /* 0x000fe400000e0000 */
[----:B------:R-:W-:Y:S01]  /*9e20*/  R2UR UR7, R153 ;  /* 0x00000000990772ca */ /* 0x000fe200000e0000 */
[----:B------:R-:W-:Y:S02]  /*9e30*/  WARPGROUP.DEPBAR.LE gsb0, 0x0 ;  /* 0x00008000000079c5 */ /* 0x000fe40000010000 */
[----:B------:R-:W-:-:S15]  /*9e40*/  WARPGROUP.ARRIVE ;  /* 0x00000000000079c5 */ /* 0x000fde0000000000 */
[----:B------:R-:W-:-:S07]  /*9e50*/  NOP ;  /* 0x0000000000007918 */ /* 0x000fce0000000000 */
[----:B------:R-:W-:Y:S01]  /*9e60*/  HGMMA.64x256x16.F32 R24, R160, gdesc[UR4].tnspB, R24, gsb0 ;  /* 0x43e00004a0187df0 */ /* 0x000fe20008000818 */
[----:B------:R-:W-:Y:S02]  /*9e70*/  R2UR UR6, R20 ;  /* 0x00000000140672ca */ /* 0x000fe400000e0000 */
[----:B------:R-:W-:Y:S01]  /*9e80*/  R2UR UR7, R21 ;  /* 0x00000000150772ca */ /* 0x000fe200000e0000 */
[----:B------:R-:W-:Y:S02]  /*9e90*/  WARPGROUP.DEPBAR.LE gsb0, 0x0 ;  /* 0x00008000000079c5 */ /* 0x000fe40000010000 */
[----:B------:R-:W-:-:S15]  /*9ea0*/  WARPGROUP.ARRIVE ;  /* 0x00000000000079c5 */ /* 0x000fde0000000000 */
[----:B------:R-:W-:-:S07]  /*9eb0*/  NOP ;  /* 0x0000000000007918 */ /* 0x000fce0000000000 */
        /* <DEDUP_REMOVED lines=12> */
[----:B-1----:R-:W-:Y:S02]  /*9f80*/  VIADD R15, R181, 0xfffffffe ;  /* 0xfffffffeb50f7836 */ /* 0x002fe40000000000 */
[----:B------:R-:W-:Y:S02]  /*9f90*/  IMAD.MOV.U32 R21, RZ, RZ, R14 ;  /* 0x000000ffff157224 */ /* 0x000fe400078e000e */
[----:B------:R-:W-:Y:S02]  /*9fa0*/  IMAD.MOV.U32 R225, RZ, RZ, R12 ;  /* 0x000000ffffe17224 */ /* 0x000fe400078e000c */
[----:B------:R-:W-:-:S07]  /*9fb0*/  IMAD.MOV.U32 R224, RZ, RZ, R18 ;  /* 0x000000ffffe07224 */ /* 0x000fce00078e0012 */
.L_x_751:
[----:B------:R-:W-:Y:S01]  /*9fc0*/  VIADD R18, R224, 0x1 ;  /* 0x00000001e0127836 */ /* 0x000fe20000000000 */
[C---:B------:R-:W-:Y:S01]  /*9fd0*/  ISETP.GT.AND P2, PT, R15.reuse, RZ, PT ;  /* 0x000000ff0f00720c */ /* 0x040fe20003f44270 */
[----:B------:R-:W-:-:S03]  /*9fe0*/  VIADD R15, R15, 0xffffffff ;  /* 0xffffffff0f0f7836 */ /* 0x000fc60000000000 */
[----:B------:R-:W-:-:S04]  /*9ff0*/  ISETP.NE.AND P3, PT, R18, 0x2, PT ;  /* 0x000000021200780c */ /* 0x000fc80003f65270 */
[----:B------:R-:W-:Y:S02]  /*a000*/  SEL R12, RZ, 0x1, P3 ;  /* 0x00000001ff0c7807 */ /* 0x000fe40001800000 */
[----:B------:R-:W-:Y:S02]  /*a010*/  SEL R18, R18, RZ, P3 ;  /* 0x000000ff12127207 */ /* 0x000fe40001800000 */
[----:B------:R-:W-:Y:S01]  /*a020*/  LOP3.LUT R23, R23, R12, RZ, 0x3c, !PT ;  /* 0x0000000c17177212 */ /* 0x000fe200078e3cff */
[----:B--2---:R-:W-:Y:S06]  /*a030*/  @!P0 BRA `(.L_x_741) ;  /* 0x0000000000048947 */ /* 0x004fec0003800000 */
[----:B------:R-:W-:Y:S01]  /*a040*/  BPT.TRAP 0x1 ;  /* 0x000000040000795c */ /* 0x000fe20000300000 */
.L_x_741:
[----:B------:R-:W-:Y:S01]  /*a050*/  IMAD R216, R18, 0x8, R2 ;  /* 0x0000000812d87824 */ /* 0x000fe200078e0202 */
[----:B------:R-:W-:-:S04]  /*a060*/  SHF.L.U32 R20, R23, 0x1f, RZ ;  /* 0x0000001f17147819 */ /* 0x000fc800000006ff */
[----:B------:R1:W2:Y:S01]  /*a070*/  SYNCS.PHASECHK.TRANS64.TRYWAIT P3, [R216+URZ+0x28c30], R20 ;  /* 0x028c3014d80075a7 */ /* 0x0002a2000806017f */
[----:B------:R-:W-:Y:S05]  /*a080*/  @!P0 BRA `(.L_x_742) ;  /* 0x0000000000048947 */ /* 0x000fea0003800000 */
[----:B------:R-:W-:Y:S01]  /*a090*/  BPT.TRAP 0x1 ;  /* 0x000000040000795c */ /* 0x000fe20000300000 */
.L_x_742:
[----:B------:R-:W-:Y:S01]  /*a0a0*/  VIADD R12, R2, 0x20400 ;  /* 0x00020400020c7836 */ /* 0x000fe20000000000 */
[----:B------:R-:W-:Y:S01]  /*a0b0*/  BSSY B1, `(.L_x_743) ;  /* 0x0000009000017945 */ /* 0x000fe20003800000 */
[----:B------:R-:W-:Y:S02]  /*a0c0*/  IMAD R154, R18, 0x200, R0 ;  /* 0x00000200129a7824 */ /* 0x000fe400078e0200 */
[----:B------:R-:W-:Y:S01]  /*a0d0*/  IMAD.MOV.U32 R155, RZ, RZ, 0x40000040 ;  /* 0x40000040ff9b7424 */ /* 0x000fe200078e00ff */
[----:B------:R-:W-:-:S04]  /*a0e0*/  SHF.R.U32.HI R12, RZ, 0x4, R12 ;  /* 0x00000004ff0c7819 */ /* 0x000fc8000001160c */
[----:B------:R-:W-:-:S04]  /*a0f0*/  LOP3.LUT R12, R12, 0x3fff, RZ, 0xc0, !PT ;  /* 0x00003fff0c0c7812 */ /* 0x000fc800078ec0ff */
[----:B------:R-:W-:Y:S01]  /*a100*/  LOP3.LUT R12, R12, 0x10000, RZ, 0xfc, !PT ;  /* 0x000100000c0c7812 */ /* 0x000fe200078efcff */
[----:B--2---:R-:W-:Y:S06]  /*a110*/  @P3 BRA `(.L_x_744) ;  /* 0x0000000000083947 */ /* 0x004fec0003800000 */
[----:B------:R-:W2:Y:S02]  /*a120*/  SYNCS.PHASECHK.TRANS64.TRYWAIT P3, [R216+URZ+0x28c30], R20 ;  /* 0x028c3014d80075a7 */ /* 0x000ea4000806017f */
[----:B--2---:R-:W-:Y:S05]  /*a130*/  @!P3 BRA `(.L_x_745) ;  /* 0x000000e4007cb947 */ /* 0x004fea0003800000 */
.L_x_744:
[----:B------:R-:W-:Y:S05]  /*a140*/  BSYNC B1 ;  /* 0x0000000000017941 */ /* 0x000fea0003800000 */
.L_x_743:
[----:B------:R-:W-:Y:S01]  /*a150*/  IMAD.MOV.U32 R13, RZ, RZ, 0x40000040 ;  /* 0x40000040ff0d7424 */ /* 0x000fe200078e00ff */
[----:B------:R-:W-:Y:S01]  /*a160*/  R2UR UR4, R12 ;  /* 0x000000000c0472ca */ /* 0x000fe200000e0000 */
[C---:B------:R-:W-:Y:S01]  /*a170*/  VIADD R152, R154.reuse, 0x2 ;  /* 0x000000029a987836 */ /* 0x040fe20000000000 */
[C---:B------:R-:W-:Y:S01]  /*a180*/  R2UR UR6, R154.reuse ;  /* 0x000000009a0672ca */ /* 0x040fe200000e0000 */
[C---:B------:R-:W-:Y:S01]  /*a190*/  VIADD R12, R154.reuse, 0x4 ;  /* 0x000000049a0c7836 */ /* 0x040fe20000000000 */
[----:B------:R-:W-:Y:S01]  /*a1a0*/  R2UR UR7, R155 ;  /* 0x000000009b0772ca */ /* 0x000fe200000e0000 */
[----:B------:R-:W-:Y:S01]  /*a1b0*/  VIADD R154, R154, 0x6 ;  /* 0x000000069a9a7836 */ /* 0x000fe20000000000 */
[----:B------:R-:W-:Y:S01]  /*a1c0*/  R2UR UR5, R13 ;  /* 0x000000000d0572ca */ /* 0x000fe200000e0000 */
[----:B------:R-:W-:Y:S01]  /*a1d0*/  IMAD.MOV.U32 R153, RZ, RZ, 0x40000040 ;  /* 0x40000040ff997424 */ /* 0x000fe200078e00ff */
[----:B------:R-:W-:Y:S01]  /*a1e0*/  R2UR UR10, R152 ;  /* 0x00000000980a72ca */ /* 0x000fe200000e0000 */
[----:B------:R-:W-:Y:S01]  /*a1f0*/  IMAD.MOV.U32 R155, RZ, RZ, 0x40000040 ;  /* 0x40000040ff9b7424 */ /* 0x000fe200078e00ff */
[----:B------:R-:W-:-:S02]  /*a200*/  R2UR UR18, R154 ;  /* 0x000000009a1272ca */ /* 0x000fc400000e0000 */
[----:B------:R-:W-:Y:S02]  /*a210*/  R2UR UR11, R153 ;  /* 0x00000000990b72ca */ /* 0x000fe400000e0000 */
[----:B------:R-:W-:Y:S02]  /*a220*/  R2UR UR19, R155 ;  /* 0x000000009b1372ca */ /* 0x000fe400000e0000 */
[----:B0-----:R-:W-:Y:S01]  /*a230*/  WARPGROUP.ARRIVE ;  /* 0x00000000000079c5 */ /* 0x001fe20000000000 */
[----:B------:R-:W-:Y:S02]  /*a240*/  R2UR UR8, R8 ;  /* 0x00000000080872ca */ /* 0x000fe400000e0000 */
[----:B------:R-:W-:Y:S02]  /*a250*/  R2UR UR9, R9 ;  /* 0x00000000090972ca */ /* 0x000fe400000e0000 */
[----:B------:R-:W-:Y:S01]  /*a260*/  R2UR UR14, R12 ;  /* 0x000000000c0e72ca */ /* 0x000fe200000e0000 */
[----:B------:R-:W-:Y:S01]  /*a270*/  HGMMA.64x64x16.F32 R152, gdesc[UR4], RZ, !UPT, gsb0 ;  /* 0x00e00000049879f0 */ /* 0x000fe2000c0008ff */
[----:B------:R-:W-:-:S02]  /*a280*/  R2UR UR15, R13 ;  /* 0x000000000d0f72ca */ /* 0x000fc400000e0000 */
[----:B------:R-:W-:Y:S02]  /*a290*/  R2UR UR12, R6 ;  /* 0x00000000060c72ca */ /* 0x000fe400000e0000 */
[----:B------:R-:W-:Y:S02]  /*a2a0*/  R2UR UR13, R7 ;  /* 0x00000000070d72ca */ /* 0x000fe400000e0000 */
[----:B------:R-:W-:Y:S02]  /*a2b0*/  R2UR UR16, R4 ;  /* 0x00000000041072ca */ /* 0x000fe400000e0000 */
[----:B------:R-:W-:Y:S01]  /*a2c0*/  R2UR UR17, R5 ;  /* 0x00000000051172ca */ /* 0x000fe200000e0000 */
        /* <DEDUP_REMOVED lines=41> */
[----:B---3--:R-:W-:Y:S01]  /*a560*/  FMNMX.FTZ R12, R152, R13, !PT ;  /* 0x0000000d980c7209 */ /* 0x008fe20007810000 */
[----:B------:R-:W-:Y:S01]  /*a570*/  FMUL.FTZ R174, R174, UR37 ;  /* 0x00000025aeae7c20 */ /* 0x000fe20008410000 */
[----:B------:R-:W-:Y:S01]  /*a580*/  FMUL.FTZ R175, R175, UR37 ;  /* 0x00000025afaf7c20 */ /* 0x000fe20008410000 */
[----:B------:R-:W-:Y:S01]  /*a590*/  FMUL.FTZ R178, R178, UR37 ;  /* 0x00000025b2b27c20 */ /* 0x000fe20008410000 */
[----:B------:R-:W-:Y:S01]  /*a5a0*/  FMUL.FTZ R179, R179, UR37 ;  /* 0x00000025b3b37c20 */ /* 0x000fe20008410000 */
[----:B------:R-:W-:Y:S01]  /*a5b0*/  FMUL.FTZ R182, R182, UR37 ;  /* 0x00000025b6b67c20 */ /* 0x000fe20008410000 */
[----:B------:R-:W-:Y:S01]  /*a5c0*/  FMUL.FTZ R183, R183, UR37 ;  /* 0x00000025b7b77c20 */ /* 0x000fe20008410000 */
[----:B------:R-:W3:Y:S01]  /*a5d0*/  MUFU.TANH R157, R157 ;  /* 0x0000009d009d7308 */ /* 0x000ee20000002400 */
[----:B----4-:R-:W-:-:S07]  /*a5e0*/  FMNMX.FTZ R12, R153, R12, !PT ;  /* 0x0000000c990c7209 */ /* 0x010fce0007810000 */
[----:B------:R-:W4:Y:S01]  /*a5f0*/  MUFU.TANH R160, R160 ;  /* 0x000000a000a07308 */ /* 0x000f220000002400 */
[----:B0-----:R-:W-:-:S07]  /*a600*/  FMNMX.FTZ R12, R156, R12, !PT ;  /* 0x0000000c9c0c7209 */ /* 0x001fce0007810000 */
[----:B------:R-:W0:Y:S01]  /*a610*/  MUFU.TANH R161, R161 ;  /* 0x000000a100a17308 */ /* 0x000e220000002400 */
[----:B---3--:R-:W-:-:S07]  /*a620*/  FMNMX.FTZ R12, R157, R12, !PT ;  /* 0x0000000c9d0c7209 */ /* 0x008fce0007810000 */
        /* <DEDUP_REMOVED lines=18> */
[----:B------:R-:W-:Y:S01]  /*a750*/  MUFU.TANH R154, R154 ;  /* 0x0000009a009a7308 */ /* 0x000fe20000002400 */
[----:B----4-:R-:W-:-:S07]  /*a760*/  FMNMX.FTZ R13, R177, R12, !PT ;  /* 0x0000000cb10d7209 */ /* 0x010fce0007810000 */
[----:B------:R-:W-:Y:S01]  /*a770*/  MUFU.TANH R155, R155 ;  /* 0x0000009b009b7308 */ /* 0x000fe20000002400 */
[----:B0-----:R-:W-:-:S05]  /*a780*/  FMNMX.FTZ R12, R180, R13, !PT ;  /* 0x0000000db40c7209 */ /* 0x001fca0007810000 */
[----:B------:R-:W0:Y:S02]  /*a790*/  SHFL.BFLY PT, R13, R12, 0x2, 0x1f ;  /* 0x0c401f000c0d7f89 */ /* 0x000e2400000e0000 */
[----:B------:R-:W-:Y:S08]  /*a7a0*/  MUFU.TANH R158, R158 ;  /* 0x0000009e009e7308 */ /* 0x000ff00000002400 */
[----:B------:R-:W-:Y:S08]  /*a7b0*/  MUFU.TANH R159, R159 ;  /* 0x0000009f009f7308 */ /* 0x000ff00000002400 */
[----:B------:R-:W-:Y:S01]  /*a7c0*/  MUFU.TANH R162, R162 ;  /* 0x000000a200a27308 */ /* 0x000fe20000002400 */
[----:B0-----:R-:W-:-:S07]  /*a7d0*/  FMNMX.FTZ R12, R12, R13, !PT ;  /* 0x0000000d0c0c7209 */ /* 0x001fce0007810000 */
[----:B------:R-:W-:Y:S01]  /*a7e0*/  MUFU.TANH R163, R163 ;  /* 0x000000a300a37308 */ /* 0x000fe20000002400 */
[----:B------:R-:W0:Y:S07]  /*a7f0*/  SHFL.BFLY PT, R13, R12, 0x1, 0x1f ;  /* 0x0c201f000c0d7f89 */ /* 0x000e2e00000e0000 */
[----:B------:R-:W-:Y:S08]  /*a800*/  MUFU.TANH R166, R166 ;  /* 0x000000a600a67308 */ /* 0x000ff00000002400 */
[----:B------:R-:W-:Y:S08]  /*a810*/  MUFU.TANH R167, R167 ;  /* 0x000000a700a77308 */ /* 0x000ff00000002400 */
[----:B------:R-:W-:Y:S01]  /*a820*/  MUFU.TANH R170, R170 ;  /* 0x000000aa00aa7308 */ /* 0x000fe20000002400 */
[----:B0-----:R-:W-:Y:S01]  /*a830*/  FMNMX.FTZ R12, R12, R13, !PT ;  /* 0x0000000d0c0c7209 */ /* 0x001fe20007810000 */
[----:B------:R-:W-:-:S04]  /*a840*/  IMAD.U32 R13, RZ, RZ, UR36 ;  /* 0x00000024ff0d7e24 */ /* 0x000fc8000f8e00ff */
[C---:B------:R-:W-:Y:S01]  /*a850*/  FADD.FTZ R225, -R12.reuse, R225 ;  /* 0x000000e10ce17221 */ /* 0x040fe20000010100 */
[-C--:B------:R-:W-:Y:S01]  /*a860*/  FMUL.FTZ R181, R12, R13.reuse ;  /* 0x0000000d0cb57220 */ /* 0x080fe20000410000 */
[----:B------:R-:W-:Y:S02]  /*a870*/  MUFU.TANH R171, R171 ;  /* 0x000000ab00ab7308 */ /* 0x000fe40000002400 */
[-C--:B------:R-:W-:Y:S01]  /*a880*/  FMUL.FTZ R225, R225, R13.reuse ;  /* 0x0000000de1e17220 */ /* 0x080fe20000410000 */
[-CC-:B------:R-:W-:Y:S01]  /*a890*/  FFMA.FTZ R14, R14, R13.reuse, -R181.reuse ;  /* 0x0000000d0e0e7223 */ /* 0x180fe200000108b5 */
[-CC-:B------:R-:W-:Y:S01]  /*a8a0*/  FFMA.FTZ R152, R152, R13.reuse, -R181.reuse ;  /* 0x0000000d98987223 */ /* 0x180fe200000108b5 */
[-CC-:B------:R-:W-:Y:S01]  /*a8b0*/  FFMA.FTZ R153, R153, R13.reuse, -R181.reuse ;  /* 0x0000000d99997223 */ /* 0x180fe200000108b5 */
[-CC-:B------:R-:W-:Y:S01]  /*a8c0*/  FFMA.FTZ R156, R156, R13.reuse, -R181.reuse ;  /* 0x0000000d9c9c7223 */ /* 0x180fe200000108b5 */
[-CC-:B------:R-:W-:Y:S01]  /*a8d0*/  FFMA.FTZ R157, R157, R13.reuse, -R181.reuse ;  /* 0x0000000d9d9d7223 */ /* 0x180fe200000108b5 */
[----:B------:R-:W0:Y:S01]  /*a8e0*/  MUFU.EX2 R225, R225 ;  /* 0x000000e100e17308 */ /* 0x000e220000000800 */
[-CC-:B------:R-:W-:Y:S01]  /*a8f0*/  FFMA.FTZ R160, R160, R13.reuse, -R181.reuse ;  /* 0x0000000da0a07223 */ /* 0x180fe200000108b5 */
[-CC-:B------:R-:W-:Y:S01]  /*a900*/  FFMA.FTZ R161, R161, R13.reuse, -R181.reuse ;  /* 0x0000000da1a17223 */ /* 0x180fe200000108b5 */
[-CC-:B------:R-:W-:Y:S01]  /*a910*/  FFMA.FTZ R164, R164, R13.reuse, -R181.reuse ;  /* 0x0000000da4a47223 */ /* 0x180fe200000108b5 */
[-CC-:B------:R-:W-:Y:S01]  /*a920*/  FFMA.FTZ R165, R165, R13.reuse, -R181.reuse ;  /* 0x0000000da5a57223 */ /* 0x180fe200000108b5 */
[-CC-:B------:R-:W-:Y:S01]  /*a930*/  FFMA.FTZ R168, R168, R13.reuse, -R181.reuse ;  /* 0x0000000da8a87223 */ /* 0x180fe200000108b5 */
[-CC-:B------:R-:W-:Y:S01]  /*a940*/  FFMA.FTZ R169, R169, R13.reuse, -R181.reuse ;  /* 0x0000000da9a97223 */ /* 0x180fe200000108b5 */
[-CC-:B------:R-:W-:Y:S01]  /*a950*/  FFMA.FTZ R172, R172, R13.reuse, -R181.reuse ;  /* 0x0000000dacac7223 */ /* 0x180fe200000108b5 */
[----:B------:R-:W3:Y:S01]  /*a960*/  MUFU.EX2 R14, R14 ;  /* 0x0000000e000e7308 */ /* 0x000ee20000000800 */
[-CC-:B------:R-:W-:Y:S01]  /*a970*/  FFMA.FTZ R173, R173, R13.reuse, -R181.reuse ;  /* 0x0000000dadad7223 */ /* 0x180fe200000108b5 */
[-CC-:B------:R-:W-:Y:S01]  /*a980*/  FFMA.FTZ R176, R176, R13.reuse, -R181.reuse ;  /* 0x0000000db0b07223 */ /* 0x180fe200000108b5 */
[-CC-:B------:R-:W-:Y:S01]  /*a990*/  FFMA.FTZ R177, R177, R13.reuse, -R181.reuse ;  /* 0x0000000db1b17223 */ /* 0x180fe200000108b5 */
[----:B------:R-:W-:-:S04]  /*a9a0*/  FFMA.FTZ R180, R180, R13, -R181 ;  /* 0x0000000db4b47223 */ /* 0x000fc800000108b5 */
[----:B------:R-:W4:Y:S01]  /*a9b0*/  MUFU.EX2 R152, R152 ;  /* 0x0000009800987308 */ /* 0x000f220000000800 */
[-C--:B0-----:R-:W-:Y:S01]  /*a9c0*/  FMUL.FTZ R24, R24, R225.reuse ;  /* 0x000000e118187220 */ /* 0x081fe20000410000 */
[-C--:B------:R-:W-:Y:S01]  /*a9d0*/  FMUL.FTZ R25, R25, R225.reuse ;  /* 0x000000e119197220 */ /* 0x080fe20000410000 */
[-C--:B------:R-:W-:Y:S01]  /*a9e0*/  FMUL.FTZ R28, R28, R225.reuse ;  /* 0x000000e11c1c7220 */ /* 0x080fe20000410000 */
[-C--:B------:R-:W-:Y:S01]  /*a9f0*/  FMUL.FTZ R29, R29, R225.reuse ;  /* 0x000000e11d1d7220 */ /* 0x080fe20000410000 */
[-C--:B------:R-:W-:Y:S01]  /*aa00*/  FMUL.FTZ R32, R32, R225.reuse ;  /* 0x000000e120207220 */ /* 0x080fe20000410000 */
[-C--:B------:R-:W-:Y:S01]  /*aa10*/  FMUL.FTZ R33, R33, R225.reuse ;  /* 0x000000e121217220 */ /* 0x080fe20000410000 */
[----:B------:R-:W-:Y:S01]  /*aa20*/  FMUL.FTZ R36, R36, R225 ;  /* 0x000000e124247220 */ /* 0x000fe20000410000 */
[----:B------:R-:W0:Y:S01]  /*aa30*/  MUFU.TANH R174, R174 ;  /* 0x000000ae00ae7308 */ /* 0x000e220000002400 */
[----:B---3--:R-:W-:Y:S01]  /*aa40*/  FFMA.FTZ R3, R225, R3, R14 ;  /* 0x00000003e1037223 */ /* 0x008fe2000001000e */
[-C--:B------:R-:W-:Y:S01]  /*aa50*/  FMUL.FTZ R37, R37, R225.reuse ;  /* 0x000000e125257220 */ /* 0x080fe20000410000 */
[-C--:B------:R-:W-:Y:S01]  /*aa60*/  FMUL.FTZ R40, R40, R225.reuse ;  /* 0x000000e128287220 */ /* 0x080fe20000410000 */
[-C--:B------:R-:W-:Y:S01]  /*aa70*/  FMUL.FTZ R41, R41, R225.reuse ;  /* 0x000000e129297220 */ /* 0x080fe20000410000 */
[-C--:B------:R-:W-:Y:S01]  /*aa80*/  FMUL.FTZ R44, R44, R225.reuse ;  /* 0x000000e12c2c7220 */ /* 0x080fe20000410000 */
[-C--:B------:R-:W-:Y:S01]  /*aa90*/  FMUL.FTZ R45, R45, R225.reuse ;  /* 0x000000e12d2d7220 */ /* 0x080fe20000410000 */
[----:B------:R-:W-:Y:S01]  /*aaa0*/  FMUL.FTZ R48, R48, R225 ;  /* 0x000000e130307220 */ /* 0x000fe20000410000 */
[----:B------:R-:W3:Y:S01]  /*aab0*/  MUFU.TANH R175, R175 ;  /* 0x000000af00af7308 */ /* 0x000ee20000002400 */
[C---:B----4-:R-:W-:Y:S01]  /*aac0*/  FADD.FTZ R3, R152.reuse, R3 ;  /* 0x0000000398037221 */ /* 0x050fe20000010000 */
[----:B------:R-:W-:Y:S01]  /*aad0*/  F2FP.F16.F32.PACK_AB R152, R152, R14 ;  /* 0x0000000e9898723e */ /* 0x000fe200000000ff */
[----:B------:R-:W-:-:S02]  /*aae0*/  @!P1 VIADD R14, R216, 0x28c40 ;  /* 0x00028c40d80e9836 */ /* 0x000fc40000000000 */
[-C--:B------:R-:W-:Y:S01]  /*aaf0*/  FMUL.FTZ R49, R49, R225.reuse ;  /* 0x000000e131317220 */ /* 0x080fe20000410000 */
[-C--:B------:R-:W-:Y:S01]  /*ab00*/  FMUL.FTZ R52, R52, R225.reuse ;  /* 0x000000e134347220 */ /* 0x080fe20000410000 */
[-C--:B------:R-:W-:Y:S01]  /*ab10*/  FMUL.FTZ R53, R53, R225.reuse ;  /* 0x000000e135357220 */ /* 0x080fe20000410000 */
[-C--:B------:R-:W-:Y:S01]  /*ab20*/  FMUL.FTZ R56, R56, R225.reuse ;  /* 0x000000e138387220 */ /* 0x080fe20000410000 */
[----:B------:R-:W-:Y:S01]  /*ab30*/  @!P1 PRMT R14, RZ, 0x654, R14 ;  /* 0x00000654ff0e9816 */ /* 0x000fe2000000000e */
[----:B------:R-:W4:Y:S01]  /*ab40*/  MUFU.TANH R178, R178 ;  /* 0x000000b200b27308 */ /* 0x000f220000002400 */
[-C--:B------:R-:W-:Y:S01]  /*ab50*/  FMUL.FTZ R57, R57, R225.reuse ;  /* 0x000000e139397220 */ /* 0x080fe20000410000 */
[-C--:B------:R-:W-:Y:S01]  /*ab60*/  FMUL.FTZ R60, R60, R225.reuse ;  /* 0x000000e13c3c7220 */ /* 0x080fe20000410000 */
[----:B------:R5:W-:Y:S01]  /*ab70*/  @!P1 SYNCS.ARRIVE.TRANS64.RED.A1T0 RZ, [R14+URZ], RZ ;  /* 0x000000ff0eff99a7 */ /* 0x000be2000810043f */
[-C--:B------:R-:W-:Y:S01]  /*ab80*/  FMUL.FTZ R61, R61, R225.reuse ;  /* 0x000000e13d3d7220 */ /* 0x080fe20000410000 */
[-C--:B------:R-:W-:Y:S01]  /*ab90*/  FMUL.FTZ R64, R64, R225.reuse ;  /* 0x000000e140407220 */ /* 0x080fe20000410000 */
[-C--:B------:R-:W-:Y:S01]  /*aba0*/  FMUL.FTZ R65, R65, R225.reuse ;  /* 0x000000e141417220 */ /* 0x080fe20000410000 */
[-C--:B------:R-:W-:Y:S01]  /*abb0*/  FMUL.FTZ R68, R68, R225.reuse ;  /* 0x000000e144447220 */ /* 0x080fe20000410000 */
[----:B------:R-:W1:Y:S01]  /*abc0*/  MUFU.TANH R179, R179 ;  /* 0x000000b300b37308 */ /* 0x000e620000002400 */
[-C--:B------:R-:W-:Y:S01]  /*abd0*/  FMUL.FTZ R69, R69, R225.reuse ;  /* 0x000000e145457220 */ /* 0x080fe20000410000 */
[----:B------:R-:W-:Y:S01]  /*abe0*/  FMUL.FTZ R72, R72, R225 ;  /* 0x000000e148487220 */ /* 0x000fe20000410000 */
[----:B-----5:R-:W-:-:S02]  /*abf0*/  IMAD.MOV R14, RZ, RZ, -R194 ;  /* 0x000000ffff0e7224 */ /* 0x020fc400078e0ac2 */
[-C--:B------:R-:W-:Y:S01]  /*ac00*/  FMUL.FTZ R73, R73, R225.reuse ;  /* 0x000000e149497220 */ /* 0x080fe20000410000 */
[-C--:B------:R-:W-:Y:S01]  /*ac10*/  FMUL.FTZ R76, R76, R225.reuse ;  /* 0x000000e14c4c7220 */ /* 0x080fe20000410000 */
[-C--:B------:R-:W-:Y:S01]  /*ac20*/  FMUL.FTZ R77, R77, R225.reuse ;  /* 0x000000e14d4d7220 */ /* 0x080fe20000410000 */
[----:B------:R-:W-:Y:S01]  /*ac30*/  FMUL.FTZ R80, R80, R225 ;  /* 0x000000e150507220 */ /* 0x000fe20000410000 */
[----:B------:R-:W-:Y:S01]  /*ac40*/  ISETP.NE.AND P3, PT, R193, R14, PT ;  /* 0x0000000ec100720c */ /* 0x000fe20003f65270 */
[----:B------:R-:W5:Y:S01]  /*ac50*/  MUFU.TANH R182, R182 ;  /* 0x000000b600b67308 */ /* 0x000f620000002400 */
[----:B------:R-:W-:Y:S01]  /*ac60*/  FMNMX.FTZ R14, R154, R21, !PT ;  /* 0x000000159a0e7209 */ /* 0x000fe20007810000 */
[-C--:B------:R-:W-:Y:S01]  /*ac70*/  FMUL.FTZ R81, R81, R225.reuse ;  /* 0x000000e151517220 */ /* 0x080fe20000410000 */
[-C--:B------:R-:W-:Y:S01]  /*ac80*/  FMUL.FTZ R84, R84, R225.reuse ;  /* 0x000000e154547220 */ /* 0x080fe20000410000 */
[-C--:B------:R-:W-:Y:S01]  /*ac90*/  FMUL.FTZ R85, R85, R225.reuse ;  /* 0x000000e155557220 */ /* 0x080fe20000410000 */
[----:B------:R-:W-:Y:S01]  /*aca0*/  FMNMX.FTZ R14, R155, R14, !PT ;  /* 0x0000000e9b0e7209 */ /* 0x000fe20007810000 */
[-C--:B------:R-:W-:Y:S01]  /*acb0*/  FMUL.FTZ R88, R88, R225.reuse ;  /* 0x000000e158587220 */ /* 0x080fe20000410000 */
[-C--:B------:R-:W-:Y:S01]  /*acc0*/  FMUL.FTZ R89, R89, R225.reuse ;  /* 0x000000e159597220 */ /* 0x080fe20000410000 */
[-C--:B------:R-:W-:Y:S01]  /*acd0*/  FMUL.FTZ R92, R92, R225.reuse ;  /* 0x000000e15c5c7220 */ /* 0x080fe20000410000 */
[----:B------:R-:W-:Y:S01]  /*ace0*/  FMNMX.FTZ R14, R158, R14, !PT ;  /* 0x0000000e9e0e7209 */ /* 0x000fe20007810000 */
[-C--:B------:R-:W-:Y:S01]  /*acf0*/  FMUL.FTZ R93, R93, R225.reuse ;  /* 0x000000e15d5d7220 */ /* 0x080fe20000410000 */
[-C--:B------:R-:W-:Y:S01]  /*ad00*/  FMUL.FTZ R96, R96, R225.reuse ;  /* 0x000000e160607220 */ /* 0x080fe20000410000 */
[----:B------:R-:W-:Y:S01]  /*ad10*/  @!P3 IMAD R181, R224, 0x40, R191 ;  /* 0x00000040e0b5b824 */ /* 0x000fe200078e02bf */
[----:B------:R-:W-:Y:S01]  /*ad20*/  FMNMX.FTZ R14, R159, R14, !PT ;  /* 0x0000000e9f0e7209 */ /* 0x000fe20007810000 */
[-C--:B------:R-:W-:Y:S01]  /*ad30*/  FMUL.FTZ R97, R97, R225.reuse ;  /* 0x000000e161617220 */ /* 0x080fe20000410000 */
[-C--:B------:R-:W-:Y:S01]  /*ad40*/  FMUL.FTZ R100, R100, R225.reuse ;  /* 0x000000e164647220 */ /* 0x080fe20000410000 */
[----:B------:R-:W-:Y:S01]  /*ad50*/  @!P3 IMAD R181, R181, 0x4, R2 ;  /* 0x00000004b5b5b824 */ /* 0x000fe200078e0202 */
        /* <DEDUP_REMOVED lines=24> */
[----:B0-----:R-:W-:Y:S01]  /*aee0*/  FMNMX.FTZ R14, R174, R14, !PT ;  /* 0x0000000eae0e7209 */ /* 0x001fe20007810000 */
        /* <DEDUP_REMOVED lines=8> */
[----:B------:R-:W0:Y:S08]  /*af70*/  MUFU.TANH R183, R183 ;  /* 0x000000b700b77308 */ /* 0x000e300000002400 */
[----:B------:R-:W2:Y:S01]  /*af80*/  MUFU.EX2 R153, R153 ;  /* 0x0000009900997308 */ /* 0x000ea20000000800 */
[----:B---3--:R-:W-:-:S04]  /*af90*/  FMNMX.FTZ R225, R175, R14, !PT ;  /* 0x0000000eafe17209 */ /* 0x008fc80007810000 */
[----:B----4-:R-:W-:-:S03]  /*afa0*/  FMNMX.FTZ R14, R178, R225, !PT ;  /* 0x000000e1b20e7209 */ /* 0x010fc60007810000 */
[----:B------:R-:W3:Y:S01]  /*afb0*/  MUFU.EX2 R156, R156 ;  /* 0x0000009c009c7308 */ /* 0x000ee20000000800 */
[----:B-1----:R-:W-:-:S04]  /*afc0*/  FMNMX.FTZ R225, R179, R14, !PT ;  /* 0x0000000eb3e17209 */ /* 0x002fc80007810000 */
[----:B-----5:R-:W-:-:S03]  /*afd0*/  FMNMX.FTZ R14, R182, R225, !PT ;  /* 0x000000e1b60e7209 */ /* 0x020fc60007810000 */
[----:B------:R-:W1:Y:S01]  /*afe0*/  MUFU.EX2 R157, R157 ;  /* 0x0000009d009d7308 */ /* 0x000e620000000800 */
[----:B0-----:R-:W-:Y:S01]  /*aff0*/  FMNMX.FTZ R14, R183, R14, !PT ;  /* 0x0000000eb70e7209 */ /* 0x001fe20007810000 */
[----:B--2---:R-:W-:-:S04]  /*b000*/  FADD.FTZ R3, R153, R3 ;  /* 0x0000000399037221 */ /* 0x004fc80000010000 */
[----:B------:R-:W0:Y:S02]  /*b010*/  SHFL.BFLY PT, R224, R14, 0x2, 0x1f ;  /* 0x0c401f000ee07f89 */ /* 0x000e2400000e0000 */
[----:B------:R-:W2:Y:S01]  /*b020*/  MUFU.EX2 R160, R160 ;  /* 0x000000a000a07308 */ /* 0x000ea20000000800 */
[----:B---3--:R-:W-:-:S07]  /*b030*/  FADD.FTZ R236, R156, R3 ;  /* 0x000000039cec7221 */ /* 0x008fce0000010000 */
[----:B------:R-:W3:Y:S01]  /*b040*/  MUFU.EX2 R161, R161 ;  /* 0x000000a100a17308 */ /* 0x000ee20000000800 */
[----:B-1----:R-:W-:-:S07]  /*b050*/  FADD.FTZ R3, R157, R236 ;  /* 0x000000ec9d037221 */ /* 0x002fce0000010000 */
[----:B------:R-:W-:Y:S01]  /*b060*/  MUFU.EX2 R164, R164 ;  /* 0x000000a400a47308 */ /* 0x000fe20000000800 */
[----:B--2---:R-:W-:Y:S01]  /*b070*/  FADD.FTZ R236, R160, R3 ;  /* 0x00000003a0ec7221 */ /* 0x004fe20000010000 */
[----:B0-----:R-:W-:-:S06]  /*b080*/  FMNMX.FTZ R14, R14, R224, !PT ;  /* 0x000000e00e0e7209 */ /* 0x001fcc0007810000 */
[----:B------:R-:W-:Y:S01]  /*b090*/  MUFU.EX2 R165, R165 ;  /* 0x000000a500a57308 */ /* 0x000fe20000000800 */
[----:B---3--:R-:W-:Y:S01]  /*b0a0*/  FADD.FTZ R3, R161, R236 ;  /* 0x000000eca1037221 */ /* 0x008fe20000010000 */
[----:B------:R-:W0:Y:S06]  /*b0b0*/  SHFL.BFLY PT, R224, R14, 0x1, 0x1f ;  /* 0x0c201f000ee07f89 */ /* 0x000e2c00000e0000 */
[----:B------:R-:W-:Y:S08]  /*b0c0*/  MUFU.EX2 R168, R168 ;  /* 0x000000a800a87308 */ /* 0x000ff00000000800 */
[----:B------:R-:W-:Y:S08]  /*b0d0*/  MUFU.EX2 R169, R169 ;  /* 0x000000a900a97308 */ /* 0x000ff00000000800 */
[----:B------:R-:W-:Y:S01]  /*b0e0*/  MUFU.EX2 R172, R172 ;  /* 0x000000ac00ac7308 */ /* 0x000fe20000000800 */
[----:B0-----:R-:W-:-:S05]  /*b0f0*/  FMNMX.FTZ R14, R14, R224, !PT ;  /* 0x000000e00e0e7209 */ /* 0x001fca0007810000 */
[----:B------:R-:W-:Y:S02]  /*b100*/  FADD.FTZ R21, -R14, R21 ;  /* 0x000000150e157221 */ /* 0x000fe40000010100 */
[----:B------:R-:W-:Y:S02]  /*b110*/  MUFU.EX2 R173, R173 ;  /* 0x000000ad00ad7308 */ /* 0x000fe40000000800 */
[----:B------:R-:W-:-:S06]  /*b120*/  FMUL.FTZ R21, R21, R13 ;  /* 0x0000000d15157220 */ /* 0x000fcc0000410000 */
[----:B------:R-:W-:Y:S08]  /*b130*/  MUFU.EX2 R176, R176 ;  /* 0x000000b000b07308 */ /* 0x000ff00000000800 */
[----:B------:R-:W0:Y:S08]  /*b140*/  MUFU.EX2 R21, R21 ;  /* 0x0000001500157308 */ /* 0x000e300000000800 */
[----:B------:R-:W-:Y:S01]  /*b150*/  MUFU.EX2 R177, R177 ;  /* 0x000000b100b17308 */ /* 0x000fe20000000800 */
[----:B0-----:R0:W-:Y:S01]  /*b160*/  @!P3 STS [R181+0x28820], R21 ;  /* 0x02882015b500b388 */ /* 0x0011e20000000800 */
        /* <DEDUP_REMOVED lines=9> */
[----:B0-----:R-:W-:Y:S01]  /*b200*/  FMUL.FTZ R181, R14, R13 ;  /* 0x0000000d0eb57220 */ /* 0x001fe20000410000 */
[-C--:B------:R-:W-:Y:S01]  /*b210*/  FMUL.FTZ R43, R43, R21.reuse ;  /* 0x000000152b2b7220 */ /* 0x080fe20000410000 */
[-C--:B------:R-:W-:Y:S01]  /*b220*/  FMUL.FTZ R46, R46, R21.reuse ;  /* 0x000000152e2e7220 */ /* 0x080fe20000410000 */
[----:B------:R-:W-:Y:S01]  /*b230*/  FMUL.FTZ R47, R47, R21 ;  /* 0x000000152f2f7220 */ /* 0x000fe20000410000 */
        /* <DEDUP_REMOVED lines=12> */
[----:B------:R0:W1:Y:S01]  /*b300*/  MUFU.EX2 R180, R154 ;  /* 0x0000009a00b47308 */ /* 0x0000620000000800 */
[-CC-:B------:R-:W-:Y:S01]  /*b310*/  FFMA.FTZ R175, R175, R13.reuse, -R181.reuse ;  /* 0x0000000dafaf7223 */ /* 0x180fe200000108b5 */
[-CC-:B------:R-:W-:Y:S01]  /*b320*/  FFMA.FTZ R178, R178, R13.reuse, -R181.reuse ;  /* 0x0000000db2b27223 */ /* 0x180fe200000108b5 */
[-CC-:B------:R-:W-:Y:S01]  /*b330*/  FFMA.FTZ R179, R179, R13.reuse, -R181.reuse ;  /* 0x0000000db3b37223 */ /* 0x180fe200000108b5 */
[-CC-:B------:R-:W-:Y:S01]  /*b340*/  FFMA.FTZ R182, R182, R13.reuse, -R181.reuse ;  /* 0x0000000db6b67223 */ /* 0x180fe200000108b5 */
[----:B------:R-:W-:Y:S01]  /*b350*/  FFMA.FTZ R181, R183, R13, -R181 ;  /* 0x0000000db7b57223 */ /* 0x000fe200000108b5 */
[-C--:B------:R-:W-:Y:S01]  /*b360*/  FMUL.FTZ R50, R50, R21.reuse ;  /* 0x0000001532327220 */ /* 0x080fe20000410000 */
[----:B------:R-:W-:Y:S01]  /*b370*/  FMUL.FTZ R51, R51, R21 ;  /* 0x0000001533337220 */ /* 0x000fe20000410000 */
[----:B------:R-:W2:Y:S01]  /*b380*/  MUFU.EX2 R155, R155 ;  /* 0x0000009b009b7308 */ /* 0x000ea20000000800 */
[----:B0-----:R-:W-:Y:S01]  /*b390*/  F2FP.F16.F32.PACK_AB R154, R156, R153 ;  /* 0x000000999c9a723e */ /* 0x001fe200000000ff */
[----:B------:R-:W-:Y:S01]  /*b3a0*/  FMUL.FTZ R54, R54, R21 ;  /* 0x0000001536367220 */ /* 0x000fe20000410000 */
[----:B------:R-:W-:Y:S01]  /*b3b0*/  F2FP.F16.F32.PACK_AB R156, R160, R157 ;  /* 0x0000009da09c723e */ /* 0x000fe200000000ff */
[----:B------:R-:W-:Y:S01]  /*b3c0*/  FADD.FTZ R160, R164, R3 ;  /* 0x00000003a4a07221 */ /* 0x000fe20000010000 */
[-C--:B------:R-:W-:Y:S01]  /*b3d0*/  FMUL.FTZ R55, R55, R21.reuse ;  /* 0x0000001537377220 */ /* 0x080fe20000410000 */
[-C--:B------:R-:W-:Y:S01]  /*b3e0*/  FMUL.FTZ R58, R58, R21.reuse ;  /* 0x000000153a3a7220 */ /* 0x080fe20000410000 */
[----:B------:R-:W-:Y:S01]  /*b3f0*/  FMUL.FTZ R59, R59, R21 ;  /* 0x000000153b3b7220 */ /* 0x000fe20000410000 */
[----:B------:R0:W3:Y:S01]  /*b400*/  MUFU.EX2 R183, R158 ;  /* 0x0000009e00b77308 */ /* 0x0000e20000000800 */
[----:B------:R-:W-:Y:S01]  /*b410*/  FADD.FTZ R3, R165, R160 ;  /* 0x000000a0a5037221 */ /* 0x000fe20000010000 */
[----:B-1----:R-:W-:Y:S01]  /*b420*/  FFMA.FTZ R10, R21, R10, R180 ;  /* 0x0000000a150a7223 */ /* 0x002fe200000100b4 */
[----:B------:R-:W-:Y:S01]  /*b430*/  F2FP.F16.F32.PACK_AB R160, R168, R165 ;  /* 0x000000a5a8a0723e */ /* 0x000fe200000000ff */
[-C--:B------:R-:W-:Y:S01]  /*b440*/  FMUL.FTZ R62, R62, R21.reuse ;  /* 0x000000153e3e7220 */ /* 0x080fe20000410000 */
[-C--:B------:R-:W-:Y:S01]  /*b450*/  FMUL.FTZ R63, R63, R21.reuse ;  /* 0x000000153f3f7220 */ /* 0x080fe20000410000 */
[-C--:B------:R-:W-:Y:S01]  /*b460*/  FMUL.FTZ R66, R66, R21.reuse ;  /* 0x0000001542427220 */ /* 0x080fe20000410000 */
[----:B------:R-:W-:Y:S01]  /*b470*/  FMUL.FTZ R67, R67, R21 ;  /* 0x0000001543437220 */ /* 0x000fe20000410000 */
[----:B------:R-:W1:Y:S01]  /*b480*/  MUFU.EX2 R159, R159 ;  /* 0x0000009f009f7308 */ /* 0x000e620000000800 */
[C---:B--2---:R-:W-:Y:S01]  /*b490*/  FADD.FTZ R10, R155.reuse, R10 ;  /* 0x0000000a9b0a7221 */ /* 0x044fe20000010000 */
[----:B0-----:R-:W-:Y:S01]  /*b4a0*/  F2FP.F16.F32.PACK_AB R158, R164, R161 ;  /* 0x000000a1a49e723e */ /* 0x001fe200000000ff */
[-C--:B------:R-:W-:Y:S01]  /*b4b0*/  FMUL.FTZ R70, R70, R21.reuse ;  /* 0x0000001546467220 */ /* 0x080fe20000410000 */
[----:B------:R-:W-:Y:S01]  /*b4c0*/  F2FP.F16.F32.PACK_AB R153, R155, R180 ;  /* 0x000000b49b99723e */ /* 0x000fe200000000ff */
[-C--:B------:R-:W-:Y:S01]  /*b4d0*/  FMUL.FTZ R71, R71, R21.reuse ;  /* 0x0000001547477220 */ /* 0x080fe20000410000 */
[-C--:B------:R-:W-:Y:S01]  /*b4e0*/  FMUL.FTZ R74, R74, R21.reuse ;  /* 0x000000154a4a7220 */ /* 0x080fe20000410000 */
[-C--:B------:R-:W-:Y:S01]  /*b4f0*/  FMUL.FTZ R75, R75, R21.reuse ;  /* 0x000000154b4b7220 */ /* 0x080fe20000410000 */
[----:B------:R0:W2:Y:S01]  /*b500*/  MUFU.EX2 R225, R162 ;  /* 0x000000a200e17308 */ /* 0x0000a20000000800 */
[----:B---3--:R-:W-:Y:S01]  /*b510*/  FADD.FTZ R10, R183, R10 ;  /* 0x0000000ab70a7221 */ /* 0x008fe20000010000 */
[-C--:B------:R-:W-:Y:S01]  /*b520*/  FMUL.FTZ R78, R78, R21.reuse ;  /* 0x000000154e4e7220 */ /* 0x080fe20000410000 */
[-C--:B------:R-:W-:Y:S01]  /*b530*/  FMUL.FTZ R79, R79, R21.reuse ;  /* 0x000000154f4f7220 */ /* 0x080fe20000410000 */
[-C--:B------:R-:W-:Y:S01]  /*b540*/  FMUL.FTZ R82, R82, R21.reuse ;  /* 0x0000001552527220 */ /* 0x080fe20000410000 */
[-C--:B------:R-:W-:Y:S01]  /*b550*/  FMUL.FTZ R83, R83, R21.reuse ;  /* 0x0000001553537220 */ /* 0x080fe20000410000 */
[-C--:B------:R-:W-:Y:S01]  /*b560*/  FMUL.FTZ R86, R86, R21.reuse ;  /* 0x0000001556567220 */ /* 0x080fe20000410000 */
[----:B------:R-:W-:Y:S01]  /*b570*/  FMUL.FTZ R87, R87, R21 ;  /* 0x0000001557577220 */ /* 0x000fe20000410000 */
[----:B------:R-:W3:Y:S01]  /*b580*/  MUFU.EX2 R163, R163 ;  /* 0x000000a300a37308 */ /* 0x000ee20000000800 */
[----:B0-----:R-:W-:Y:S01]  /*b590*/  FADD.FTZ R162, R168, R3 ;  /* 0x00000003a8a27221 */ /* 0x001fe20000010000 */
[C---:B-1----:R-:W-:Y:S01]  /*b5a0*/  FADD.FTZ R10, R159.reuse, R10 ;  /* 0x0000000a9f0a7221 */ /* 0x042fe20000010000 */
[----:B------:R-:W-:Y:S01]  /*b5b0*/  F2FP.F16.F32.PACK_AB R155, R159, R183 ;  /* 0x000000b79f9b723e */ /* 0x000fe200000000ff */
[----:B------:R-:W-:Y:S01]  /*b5c0*/  BAR.SYNC.DEFER_BLOCKING 0xf, 0x100 ;  /* 0x03c4000000007b1d */ /* 0x000fe20000010000 */
[----:B------:R-:W-:Y:S01]  /*b5d0*/  FADD.FTZ R3, R169, R162 ;  /* 0x000000a2a9037221 */ /* 0x000fe20000010000 */
[----:B------:R-:W-:Y:S01]  /*b5e0*/  F2FP.F16.F32.PACK_AB R162, R172, R169 ;  /* 0x000000a9aca2723e */ /* 0x000fe200000000ff */
[-C--:B------:R-:W-:Y:S01]  /*b5f0*/  FMUL.FTZ R90, R90, R21.reuse ;  /* 0x000000155a5a7220 */ /* 0x080fe20000410000 */
[-C--:B------:R-:W-:Y:S01]  /*b600*/  FMUL.FTZ R91, R91, R21.reuse ;  /* 0x000000155b5b7220 */ /* 0x080fe20000410000 */
[----:B------:R-:W-:Y:S01]  /*b610*/  FADD.FTZ R164, R172, R3 ;  /* 0x00000003aca47221 */ /* 0x000fe20000010000 */
[----:B------:R-:W0:Y:S01]  /*b620*/  MUFU.EX2 R224, R224 ;  /* 0x000000e000e07308 */ /* 0x000e220000000800 */
[----:B--2---:R-:W-:Y:S01]  /*b630*/  FADD.FTZ R10, R225, R10 ;  /* 0x0000000ae10a7221 */ /* 0x004fe20000010000 */
[----:B------:R-:W-:Y:S01]  /*b640*/  FMUL.FTZ R94, R94, R21 ;  /* 0x000000155e5e7220 */ /* 0x000fe20000410000 */
[----:B------:R-:W-:Y:S01]  /*b650*/  FADD.FTZ R3, R173, R164 ;  /* 0x000000a4ad037221 */ /* 0x000fe20000010000 */
[----:B------:R-:W-:Y:S01]  /*b660*/  F2FP.F16.F32.PACK_AB R164, R176, R173 ;  /* 0x000000adb0a4723e */ /* 0x000fe200000000ff */
[-C--:B------:R-:W-:Y:S01]  /*b670*/  FMUL.FTZ R95, R95, R21.reuse ;  /* 0x000000155f5f7220 */ /* 0x080fe20000410000 */
[-C--:B------:R-:W-:Y:S01]  /*b680*/  FMUL.FTZ R98, R98, R21.reuse ;  /* 0x0000001562627220 */ /* 0x080fe20000410000 */
[----:B------:R-:W-:Y:S01]  /*b690*/  FADD.FTZ R168, R176, R3 ;  /* 0x00000003b0a87221 */ /* 0x000fe20000010000 */
[----:B------:R-:W1:Y:S01]  /*b6a0*/  MUFU.EX2 R167, R167 ;  /* 0x000000a700a77308 */ /* 0x000e620000000800 */
[----:B---3--:R-:W-:Y:S01]  /*b6b0*/  FADD.FTZ R157, R163, R10 ;  /* 0x0000000aa39d7221 */ /* 0x008fe20000010000 */
[-C--:B------:R-:W-:Y:S01]  /*b6c0*/  FMUL.FTZ R99, R99, R21.reuse ;  /* 0x0000001563637220 */ /* 0x080fe20000410000 */
[----:B------:R-:W-:Y:S01]  /*b6d0*/  FADD.FTZ R3, R177, R168 ;  /* 0x000000a8b1037221 */ /* 0x000fe20000010000 */
[-C--:B------:R-:W-:Y:S01]  /*b6e0*/  FMUL.FTZ R102, R102, R21.reuse ;  /* 0x0000001566667220 */ /* 0x080fe20000410000 */
[-C--:B------:R-:W-:Y:S01]  /*b6f0*/  FMUL.FTZ R103, R103, R21.reuse ;  /* 0x0000001567677220 */ /* 0x080fe20000410000 */
[----:B------:R-:W-:Y:S01]  /*b700*/  FMUL.FTZ R106, R106, R21 ;  /* 0x000000156a6a7220 */ /* 0x000fe20000410000 */
[----:B------:R-:W-:Y:S01]  /*b710*/  FADD.FTZ R3, R166, R3 ;  /* 0x00000003a6037221 */ /* 0x000fe20000010000 */
[----:B------:R-:W2:Y:S01]  /*b720*/  MUFU.EX2 R161, R170 ;  /* 0x000000aa00a17308 */ /* 0x000ea20000000800 */
[----:B0-----:R-:W-:Y:S01]  /*b730*/  FADD.FTZ R168, R224, R157 ;  /* 0x0000009de0a87221 */ /* 0x001fe20000010000 */
[----:B------:R-:W-:Y:S01]  /*b740*/  F2FP.F16.F32.PACK_AB R157, R163, R225 ;  /* 0x000000e1a39d723e */ /* 0x000fe200000000ff */
[----:B------:R0:W-:Y:S01]  /*b750*/  STSM.16.M88.4 [R195+0x26800], R152 ;  /* 0x02680098c3007844 */ /* 0x0001e20000000200 */
[----:B------:R-:W-:Y:S01]  /*b760*/  F2FP.F16.F32.PACK_AB R166, R166, R177 ;  /* 0x000000b1a6a6723e */ /* 0x000fe200000000ff */
        /* <DEDUP_REMOVED lines=20> */
[C---:B---3--:R-:W-:Y:S01]  /*b8b0*/  FADD.FTZ R159, R171.reuse, R168 ;  /* 0x000000a8ab9f7221 */ /* 0x048fe20000010000 */
[----:B------:R-:W-:Y:S01]  /*b8c0*/  F2FP.F16.F32.PACK_AB R161, R171, R161 ;  /* 0x000000a1aba1723e */ /* 0x000fe200000000ff */
[-C--:B------:R-:W-:Y:S01]  /*b8d0*/  FMUL.FTZ R138, R138, R21.reuse ;  /* 0x000000158a8a7220 */ /* 0x080fe20000410000 */
[-C--:B------:R-:W-:Y:S01]  /*b8e0*/  FMUL.FTZ R139, R139, R21.reuse ;  /* 0x000000158b8b7220 */ /* 0x080fe20000410000 */
[-C--:B------:R-:W-:Y:S01]  /*b8f0*/  FMUL.FTZ R142, R142, R21.reuse ;  /* 0x000000158e8e7220 */ /* 0x080fe20000410000 */
[-C--:B------:R-:W-:Y:S01]  /*b900*/  FMUL.FTZ R143, R143, R21.reuse ;  /* 0x000000158f8f7220 */ /* 0x080fe20000410000 */
[-C--:B------:R-:W-:Y:S01]  /*b910*/  FMUL.FTZ R146, R146, R21.reuse ;  /* 0x0000001592927220 */ /* 0x080fe20000410000 */
[----:B------:R-:W3:Y:S01]  /*b920*/  MUFU.EX2 R165, R178 ;  /* 0x000000b200a57308 */ /* 0x000ee20000000800 */
[----:B-1----:R-:W-:Y:S01]  /*b930*/  FADD.FTZ R168, R174, R159 ;  /* 0x0000009faea87221 */ /* 0x002fe20000010000 */
[----:B------:R-:W-:Y:S01]  /*b940*/  F2FP.F16.F32.PACK_AB R159, R167, R224 ;  /* 0x000000e0a79f723e */ /* 0x000fe200000000ff */
[-C--:B------:R-:W-:Y:S01]  /*b950*/  FMUL.FTZ R147, R147, R21.reuse ;  /* 0x0000001593937220 */ /* 0x080fe20000410000 */
[-C--:B------:R-:W-:Y:S01]  /*b960*/  FMUL.FTZ R150, R150, R21.reuse ;  /* 0x0000001596967220 */ /* 0x080fe20000410000 */
[----:B------:R-:W-:-:S02]  /*b970*/  FMUL.FTZ R151, R151, R21 ;  /* 0x0000001597977220 */ /* 0x000fc40000410000 */
[----:B------:R0:W-:Y:S01]  /*b980*/  STSM.16.M88.4 [R196], R156 ;  /* 0x0000009cc4007844 */ /* 0x0001e20000000200 */
[----:B------:R-:W1:Y:S01]  /*b990*/  MUFU.EX2 R10, R179 ;  /* 0x000000b3000a7308 */ /* 0x000e620000000800 */
[----:B--2---:R-:W-:-:S07]  /*b9a0*/  FADD.FTZ R168, R175, R168 ;  /* 0x000000a8afa87221 */ /* 0x004fce0000010000 */
[----:B------:R-:W2:Y:S01]  /*b9b0*/  MUFU.EX2 R182, R182 ;  /* 0x000000b600b67308 */ /* 0x000ea20000000800 */
[----:B---3--:R-:W-:-:S07]  /*b9c0*/  FADD.FTZ R163, R165, R168 ;  /* 0x000000a8a5a37221 */ /* 0x008fce0000010000 */
[----:B------:R-:W3:Y:S01]  /*b9d0*/  MUFU.EX2 R181, R181 ;  /* 0x000000b500b57308 */ /* 0x000ee20000000800 */
[C---:B-1----:R-:W-:Y:S01]  /*b9e0*/  FADD.FTZ R167, R10.reuse, R163 ;  /* 0x000000a30aa77221 */ /* 0x042fe20000010000 */
[----:B------:R-:W-:Y:S02]  /*b9f0*/  F2FP.F16.F32.PACK_AB R163, R175, R174 ;  /* 0x000000aeafa3723e */ /* 0x000fe400000000ff */
[----:B------:R-:W-:-:S03]  /*ba00*/  F2FP.F16.F32.PACK_AB R165, R10, R165 ;  /* 0x000000a50aa5723e */ /* 0x000fc600000000ff */
[----:B------:R0:W-:Y:S01]  /*ba10*/  STSM.16.M88.4 [R198], R160 ;  /* 0x000000a0c6007844 */ /* 0x0001e20000000200 */
[----:B--2---:R-:W-:Y:S01]  /*ba20*/  FADD.FTZ R168, R182, R167 ;  /* 0x000000a7b6a87221 */ /* 0x004fe20000010000 */
[----:B---3--:R-:W-:-:S03]  /*ba30*/  F2FP.F16.F32.PACK_AB R167, R181, R182 ;  /* 0x000000b6b5a7723e */ /* 0x008fc600000000ff */
[----:B------:R-:W-:Y:S02]  /*ba40*/  FADD.FTZ R10, R181, R168 ;  /* 0x000000a8b50a7221 */ /* 0x000fe40000010000 */
[----:B------:R0:W-:Y:S01]  /*ba50*/  STSM.16.M88.4 [R197], R164 ;  /* 0x000000a4c5007844 */ /* 0x0001e20000000200 */
[----:B------:R-:W-:Y:S05]  /*ba60*/  @!P0 BRA `(.L_x_746) ;  /* 0x0000000000048947 */ /* 0x000fea0003800000 */
[----:B------:R-:W-:Y:S01]  /*ba70*/  BPT.TRAP 0x1 ;  /* 0x000000040000795c */ /* 0x000fe20000300000 */
.L_x_746:
[----:B------:R1:W2:Y:S01]  /*ba80*/  SYNCS.PHASECHK.TRANS64.TRYWAIT P3, [R216+URZ+0x28c50], R20 ;  /* 0x028c5014d80075a7 */ /* 0x0002a2000806017f */
[----:B------:R-:W-:Y:S05]  /*ba90*/  @!P0 BRA `(.L_x_747) ;  /* 0x0000000000048947 */ /* 0x000fea0003800000 */
[----:B------:R-:W-:Y:S01]  /*baa0*/  BPT.TRAP 0x1 ;  /* 0x000000040000795c */ /* 0x000fe20000300000 */
.L_x_747:
[----:B------:R-:W-:Y:S04]  /*bab0*/  BSSY B1, `(.L_x_748) ;  /* 0x0000004000017945 */ /* 0x000fe80003800000 */
[----:B--2---:R-:W-:Y:S05]  /*bac0*/  @P3 BRA `(.L_x_749) ;  /* 0x0000000000083947 */ /* 0x004fea0003800000 */
[----:B------:R-:W2:Y:S02]  /*bad0*/  SYNCS.PHASECHK.TRANS64.TRYWAIT P3, [R216+URZ+0x28c50], R20 ;  /* 0x028c5014d80075a7 */ /* 0x000ea4000806017f */
[----:B--2---:R-:W-:Y:S05]  /*bae0*/  @!P3 BRA `(.L_x_750) ;  /* 0x000000cc0024b947 */ /* 0x004fea0003800000 */
.L_x_749:
[----:B------:R-:W-:Y:S05]  /*baf0*/  BSYNC B1 ;  /* 0x0000000000017941 */ /* 0x000fea0003800000 */
.L_x_748:
[----:B------:R-:W-:Y:S01]  /*bb00*/  IMAD.MOV.U32 R21, RZ, RZ, 0x40000040 ;  /* 0x40000040ff157424 */ /* 0x000fe200078e00ff */
[----:B-12---:R-:W-:Y:S01]  /*bb10*/  LEA R20, R18, R11, 0xc ;  /* 0x0000000b12147211 */ /* 0x006fe200078e60ff */
[----:B------:R-:W-:Y:S01]  /*bb20*/  WARPGROUP.ARRIVE ;  /* 0x00000000000079c5 */ /* 0x000fe20000000000 */
[----:B------:R-:W-:Y:S02]  /*bb30*/  @!P1 VIADD R216, R216, 0x28c60 ;  /* 0x00028c60d8d89836 */ /* 0x000fe40000000000 */
[----:B------:R-:W-:Y:S01]  /*bb40*/  R2UR UR6, R20 ;  /* 0x00000000140672ca */ /* 0x000fe200000e0000 */
[----:B------:R-:W-:Y:S01]  /*bb50*/  IMAD.MOV.U32 R225, RZ, RZ, R12 ;  /* 0x000000ffffe17224 */ /* 0x000fe200078e000c */
[----:B------:R-:W-:Y:S01]  /*bb60*/  R2UR UR7, R21 ;  /* 0x00000000150772ca */ /* 0x000fe200000e0000 */
[----:B------:R-:W-:Y:S01]  /*bb70*/  IMAD.MOV.U32 R21, RZ, RZ, 0x40000040 ;  /* 0x40000040ff157424 */ /* 0x000fe200078e00ff */
[----:B------:R-:W-:Y:S01]  /*bb80*/  @!P1 PRMT R216, RZ, 0x654, R216 ;  /* 0x00000654ffd89816 */ /* 0x000fe200000000d8 */
[----:B------:R-:W-:-:S10]  /*bb90*/  IMAD.MOV.U32 R224, RZ, RZ, R18 ;  /* 0x000000ffffe07224 */ /* 0x000fd400078e0012 */
[----:B------:R-:W-:Y:S03]  /*bba0*/  HGMMA.64x256x16.F32 R24, R152, gdesc[UR4].tnspB, R24, gsb0 ;  /* 0x43e0000498187df0 */ /* 0x000fe60008000818 */
[----:B------:R-:W-:Y:S02]  /*bbb0*/  WARPGROUP.DEPBAR.LE gsb0, 0x0 ;  /* 0x00008000000079c5 */ /* 0x000fe40000010000 */
[----:B0-----:R-:W-:Y:S01]  /*bbc0*/  VIADD R152, R20, 0x80 ;  /* 0x0000008014987836 */ /* 0x001fe20000000000 */
        /* <DEDUP_REMOVED lines=16> */
[----:B------:R-:W-:Y:S01]  /*bcd0*/  IMAD.MOV.U32 R21, RZ, RZ, R14 ;  /* 0x000000ffff157224 */ /* 0x000fe200078e000e */
[----:B------:R-:W-:Y:S02]  /*bce0*/  WARPGROUP.DEPBAR.LE gsb0, 0x0 ;  /* 0x00008000000079c5 */ /* 0x000fe40000010000 */
[----:B------:R-:W-:-:S15]  /*bcf0*/  WARPGROUP.ARRIVE ;  /* 0x00000000000079c5 */ /* 0x000fde0000000000 */
[----:B------:R-:W-:-:S06]  /*bd00*/  NOP ;  /* 0x0000000000007918 */ /* 0x000fcc0000000000 */
        /* <DEDUP_REMOVED lines=10> */
[----:B------:R2:W-:Y:S01]  /*bdb0*/  @!P1 SYNCS.ARRIVE.TRANS64.RED.A1T0 RZ, [R216+URZ], RZ ;  /* 0x000000ffd8ff99a7 */ /* 0x0005e2000810043f */
[----:B------:R-:W-:Y:S05]  /*bdc0*/  @P2 BRA `(.L_x_751) ;  /* 0xffffffe0007c2947 */ /* 0x000fea000383ffff */
.L_x_740:
[----:B------:R-:W-:Y:S05]  /*bdd0*/  BSYNC B0 ;  /* 0x0000000000007941 */ /* 0x000fea0003800000 */
.L_x_739:
[----:B------:R-:W3:Y:S01]  /*bde0*/  SHFL.BFLY PT, R0, R3, 0x2, 0x1f ;  /* 0x0c401f0003007f89 */ /* 0x000ee200000e0000 */
[----:B------:R-:W-:Y:S02]  /*bdf0*/  IMAD.MOV R6, RZ, RZ, -R194 ;  /* 0x000000ffff067224 */ /* 0x000fe400078e0ac2 */
[----:B------:R-:W-:Y:S01]  /*be00*/  IMAD.MOV.U32 R21, RZ, RZ, -0x800000 ;  /* 0xff800000ff157424 */ /* 0x000fe200078e00ff */
[----:B------:R-:W4:Y:S01]  /*be10*/  SHFL.BFLY PT, R7, R10, 0x2, 0x1f ;  /* 0x0c401f000a077f89 */ /* 0x000f2200000e0000 */
[----:B------:R-:W-:Y:S01]  /*be20*/  IMAD.MOV.U32 R20, RZ, RZ, -0x800000 ;  /* 0xff800000ff147424 */ /* 0x000fe200078e00ff */
[----:B------:R-:W-:Y:S08]  /*be30*/  BAR.ARV 0x8, 0x100 ;  /* 0x0204000000007b1d */ /* 0x000ff00000002000 */
[----:B------:R-:W-:Y:S01]  /*be40*/  BAR.SYNC.DEFER_BLOCKING 0xf, 0x100 ;  /* 0x03c4000000007b1d */ /* 0x000fe20000010000 */
[----:B------:R-:W-:Y:S01]  /*be50*/  ISETP.NE.AND P0, PT, R193, R6, PT ;  /* 0x00000006c100720c */ /* 0x000fe20003f05270 */
[----:B------:R-:W-:-:S02]  /*be60*/  VIADD R208, R208, 0x1 ;  /* 0x00000001d0d07836 */ /* 0x000fc40000000000 */
[----:B---3--:R-:W-:Y:S01]  /*be70*/  FADD.FTZ R4, R0, R3 ;  /* 0x0000000300047221 */ /* 0x008fe20000010000 */
[----:B------:R-:W-:Y:S02]  /*be80*/  VIADD R3, R18, 0x1 ;  /* 0x0000000112037836 */ /* 0x000fe40000000000 */
[----:B----4-:R-:W-:Y:S02]  /*be90*/  FADD.FTZ R7, R7, R10 ;  /* 0x0000000a07077221 */ /* 0x010fe40000010000 */
[----:B------:R-:W3:Y:S01]  /*bea0*/  SHFL.BFLY PT, R5, R4, 0x1, 0x1f ;  /* 0x0c201f0004057f89 */ /* 0x000ee200000e0000 */
[----:B------:R-:W-:-:S03]  /*beb0*/  ISETP.NE.AND P1, PT, R3, 0x2, PT ;  /* 0x000000020300780c */ /* 0x000fc60003f25270 */
[----:B------:R-:W4:Y:S01]  /*bec0*/  SHFL.BFLY PT, R0, R7, 0x1, 0x1f ;  /* 0x0c201f0007007f89 */ /* 0x000f2200000e0000 */
[----:B------:R-:W-:-:S04]  /*bed0*/  SEL R6, RZ, 0x1, P1 ;  /* 0x00000001ff067807 */ /* 0x000fc80000800000 */
[----:B------:R-:W-:Y:S01]  /*bee0*/  LOP3.LUT R23, R23, R6, RZ, 0x3c, !PT ;  /* 0x0000000617177212 */ /* 0x000fe200078e3cff */
[----:B---3--:R-:W-:Y:S01]  /*bef0*/  FADD.FTZ R9, R4, R5 ;  /* 0x0000000504097221 */ /* 0x008fe20000010000 */
[----:B------:R-:W-:Y:S01]  /*bf00*/  CS2R R4, SRZ ;  /* 0x0000000000047805 */ /* 0x000fe2000001ff00 */
[----:B----4-:R-:W-:-:S03]  /*bf10*/  FADD.FTZ R0, R7, R0 ;  /* 0x0000000007007221 */ /* 0x010fc60000010000 */
[----:B------:R-:W-:Y:S01]  /*bf20*/  FSETP.NE.FTZ.AND P2, PT, R9, RZ, PT ;  /* 0x000000ff0900720b */ /* 0x000fe20003f55000 */
[----:B------:R-:W-:Y:S01]  /*bf30*/  @!P0 IMAD R7, R18, 0x40, R191 ;  /* 0x0000004012078824 */ /* 0x000fe200078e02bf */
[----:B------:R-:W-:-:S03]  /*bf40*/  FSETP.NE.FTZ.AND P3, PT, R0, RZ, PT ;  /* 0x000000ff0000720b */ /* 0x000fc60003f75000 */
[----:B------:R-:W-:-:S08]  /*bf50*/  @!P0 IMAD R7, R7, 0x4, R2 ;  /* 0x0000000407078824 */ /* 0x000fd000078e0202 */
[----:B------:R-:W3:Y:S01]  /*bf60*/  @P2 MUFU.RCP R5, R9 ;  /* 0x0000000900052308 */ /* 0x000ee20000001000 */
[----:B------:R-:W-:-:S07]  /*bf70*/  @P2 FMUL.FTZ R18, R13, 0.69314718246459960938 ;  /* 0x3f3172180d122820 */ /* 0x000fce0000410000 */
[----:B------:R-:W4:Y:S08]  /*bf80*/  @P3 MUFU.RCP R4, R0 ;  /* 0x0000000000043308 */ /* 0x000f300000001000 */
[----:B------:R5:W0:Y:S01]  /*bf90*/  @P2 MUFU.LG2 R2, R9 ;  /* 0x0000000900022308 */ /* 0x000a220000000c00 */
[-C--:B---3--:R-:W-:Y:S01]  /*bfa0*/  FMUL.FTZ R8, R25, R5.reuse ;  /* 0x0000000519087220 */ /* 0x088fe20000410000 */
[----:B------:R3:W-:Y:S01]  /*bfb0*/  @!P0 STS [R7+0x28800], R5 ;  /* 0x0288000507008388 */ /* 0x0007e20000000800 */
[-C--:B------:R-:W-:Y:S01]  /*bfc0*/  FMUL.FTZ R10, R24, R5.reuse ;  /* 0x00000005180a7220 */ /* 0x080fe20000410000 */
[----:B------:R-:W-:Y:S01]  /*bfd0*/  @P3 FMUL.FTZ R24, R13, 0.69314718246459960938 ;  /* 0x3f3172180d183820 */ /* 0x000fe20000410000 */
[-C--:B------:R-:W-:Y:S01]  /*bfe0*/  FMUL.FTZ R180, R32, R5.reuse ;  /* 0x0000000520b47220 */ /* 0x080fe20000410000 */
[-C--:B------:R-:W-:Y:S01]  /*bff0*/  FMUL.FTZ R179, R36, R5.reuse ;  /* 0x0000000524b37220 */ /* 0x080fe20000410000 */
[-C--:B------:R-:W-:Y:S01]  /*c000*/  FMUL.FTZ R177, R40, R5.reuse ;  /* 0x0000000528b17220 */ /* 0x080fe20000410000 */
[----:B------:R2:W1:Y:S01]  /*c010*/  @P3 MUFU.LG2 R25, R0 ;  /* 0x0000000000193308 */ /* 0x0004620000000c00 */
[----:B----4-:R4:W-:Y:S01]  /*c020*/  @!P0 STS [R7+0x28820], R4 ;  /* 0x0288200407008388 */ /* 0x0109e20000000800 */
[-C--:B-----5:R-:W-:Y:S01]  /*c030*/  FMUL.FTZ R9, R58, R4.reuse ;  /* 0x000000043a097220 */ /* 0x0a0fe20000410000 */
[-C--:B------:R-:W-:Y:S01]  /*c040*/  FMUL.FTZ R13, R66, R4.reuse ;  /* 0x00000004420d7220 */ /* 0x080fe20000410000 */
[-C--:B------:R-:W-:Y:S01]  /*c050*/  FMUL.FTZ R28, R28, R5.reuse ;  /* 0x000000051c1c7220 */ /* 0x080fe20000410000 */
[-C--:B------:R-:W-:Y:S01]  /*c060*/  FMUL.FTZ R6, R29, R5.reuse ;  /* 0x000000051d067220 */ /* 0x080fe20000410000 */
[-C--:B------:R-:W-:Y:S01]  /*c070*/  FMUL.FTZ R178, R33, R5.reuse ;  /* 0x0000000521b27220 */ /* 0x080fe20000410000 */
[-C--:B------:R-:W-:Y:S01]  /*c080*/  FMUL.FTZ R176, R37, R5.reuse ;  /* 0x0000000525b07220 */ /* 0x080fe20000410000 */
[-C--:B------:R-:W-:Y:S01]  /*c090*/  FMUL.FTZ R32, R41, R5.reuse ;  /* 0x0000000529207220 */ /* 0x080fe20000410000 */
[-C--:B--2---:R-:W-:Y:S01]  /*c0a0*/  FMUL.FTZ R0, R27, R4.reuse ;  /* 0x000000041b007220 */ /* 0x084fe20000410000 */
[----:B0-----:R-:W-:Y:S01]  /*c0b0*/  @P2 FMUL.FTZ R27, R2, 0.69314718246459960938 ;  /* 0x3f317218021b2820 */ /* 0x001fe20000410000 */
[-C--:B------:R-:W-:Y:S01]  /*c0c0*/  FMUL.FTZ R175, R44, R5.reuse ;  /* 0x000000052caf7220 */ /* 0x080fe20000410000 */
[-C--:B------:R-:W-:Y:S01]  /*c0d0*/  FMUL.FTZ R173, R45, R5.reuse ;  /* 0x000000052dad7220 */ /* 0x080fe20000410000 */
[-C--:B------:R-:W-:Y:S01]  /*c0e0*/  FMUL.FTZ R174, R48, R5.reuse ;  /* 0x0000000530ae7220 */ /* 0x080fe20000410000 */
        /* <DEDUP_REMOVED lines=54> */
[----:B------:R-:W-:Y:S01]  /*c450*/  FMUL.FTZ R66, R115, R4 ;  /* 0x0000000473427220 */ /* 0x000fe20000410000 */
[----:B------:R-:W-:Y:S01]  /*c460*/  @P2 FFMA.FTZ R21, R18, R12, R27 ;  /* 0x0000000c12152223 */ /* 0x000fe2000001001b */
[----:B------:R-:W-:Y:S01]  /*c470*/  PLOP3.LUT P0, PT, PT, PT, PT, 0x8, 0x0 ;  /* 0x000000000000781c */ /* 0x000fe20003f0e170 */
[-C--:B---3--:R-:W-:Y:S01]  /*c480*/  FMUL.FTZ R5, R26, R4.reuse ;  /* 0x000000041a057220 */ /* 0x088fe20000410000 */
[-C--:B----4-:R-:W-:Y:S01]  /*c490*/  FMUL.FTZ R7, R30, R4.reuse ;  /* 0x000000041e077220 */ /* 0x090fe20000410000 */
        /* <DEDUP_REMOVED lines=57> */
[----:B------:R-:W-:Y:S01]  /*c830*/  SEL R18, R3, RZ, P1 ;  /* 0x000000ff03127207 */ /* 0x000fe20000800000 */
[----:B------:R-:W-:Y:S06]  /*c840*/  BAR.ARV 0xe, 0x100 ;  /* 0x0384000000007b1d */ /* 0x000fec0000002000 */
.L_x_688:
[----:B------:R-:W-:Y:S05]  /*c850*/  BSYNC B7 ;  /* 0x0000000000077941 */ /* 0x000fea0003800000 */
.L_x_686:
[----:B------:R-:W0:Y:S08]  /*c860*/  S2UR UR5, SR_CgaCtaId ;  /* 0x00000000000579c3 */ /* 0x000e300000008800 */
[----:B------:R-:W-:Y:S06]  /*c870*/  BAR.SYNC.DEFER_BLOCKING 0x5, 0x180 ;  /* 0x0146000000007b1d */ /* 0x000fec0000010000 */
[----:B------:R-:W-:Y:S01]  /*c880*/  UMOV UR4, 0x400 ;  /* 0x0000040000047882 */ /* 0x000fe20000000000 */
[----:B------:R-:W-:Y:S01]  /*c890*/  BSSY B0, `(.L_x_752) ;  /* 0x00002d8000007945 */ /* 0x000fe20003800000 */
[----:B0-----:R-:W-:-:S06]  /*c8a0*/  ULEA UR4, UR5, UR4, 0x18 ;  /* 0x0000000405047291 */ /* 0x001fcc000f8ec03f */
[----:B------:R-:W-:-:S05]  /*c8b0*/  IMAD.U32 R2, RZ, RZ, UR4 ;  /* 0x00000004ff027e24 */ /* 0x000fca000f8e00ff */
[----:B-----5:R0:W1:Y:S01]  /*c8c0*/  LDS.128 R24, [R2+0x28cd0] ;  /* 0x028cd00002187984 */ /* 0x0200620000000c00 */
[----:B------:R-:W-:Y:S06]  /*c8d0*/  BAR.ARV 0x4, 0x180 ;  /* 0x0106000000007b1d */ /* 0x000fec0000002000 */
[----:B------:R-:W-:Y:S05]  /*c8e0*/  @P0 BRA `(.L_x_753) ;  /* 0x0000001c00f40947 */ /* 0x000fea0003800000 */
[----:B------:R-:W2:Y:S01]  /*c8f0*/  S2R R3, SR_SWINHI ;  /* 0x0000000000037919 */ /* 0x000ea20000002f00 */
[----:B------:R-:W-:Y:S01]  /*c900*/  F2FP.F16.F32.PACK_AB R5, R0, R5 ;  /* 0x000000050005723e */ /* 0x000fe200000000ff */
[----:B------:R-:W-:Y:S01]  /*c910*/  ULDC.64 UR4, c[0x0][0xc00] ;  /* 0x0003000000047ab9 */ /* 0x000fe20000000a00 */
[----:B------:R-:W-:Y:S02]  /*c920*/  F2FP.F16.F32.PACK_AB R4, R8, R10 ;  /* 0x0000000a0804723e */ /* 0x000fe400000000ff */
[----:B------:R-:W-:Y:S02]  /*c930*/  F2FP.F16.F32.PACK_AB R6, R6, R28 ;  /* 0x0000001c0606723e */ /* 0x000fe400000000ff */
        /* <DEDUP_REMOVED lines=13> */
[----:B------:R-:W-:Y:S02]  /*ca10*/  MOV R44, R2 ;  /* 0x00000002002c7202 */ /* 0x000fe40000000f00 */
[----:B--2---:R-:W-:-:S02]  /*ca20*/  MOV R45, R3 ;  /* 0x00000003002d7202 */ /* 0x004fc40000000f00 */
[----:B------:R-:W-:Y:S02]  /*ca30*/  F2FP.F16.F32.PACK_AB R41, R99, R41 ;  /* 0x000000296329723e */ /* 0x000fe400000000ff */
[----:B------:R-:W-:Y:S01]  /*ca40*/  F2FP.F16.F32.PACK_AB R43, R103, R102 ;  /* 0x00000066672b723e */ /* 0x000fe200000000ff */
[----:B------:R-:W-:Y:S01]  /*ca50*/  IMAD.WIDE R48, R223, 0x2, R44 ;  /* 0x00000002df307825 */ /* 0x000fe200078e022c */
[----:B------:R-:W-:Y:S02]  /*ca60*/  F2FP.F16.F32.PACK_AB R105, R58, R106 ;  /* 0x0000006a3a69723e */ /* 0x000fe400000000ff */
[----:B------:R-:W-:Y:S02]  /*ca70*/  F2FP.F16.F32.PACK_AB R112, R113, R112 ;  /* 0x000000707170723e */ /* 0x000fe400000000ff */
[C---:B------:R-:W-:Y:S02]  /*ca80*/  LOP3.LUT R53, R48.reuse, 0x380, RZ, 0xc0, !PT ;  /* 0x0000038030357812 */ /* 0x040fe400078ec0ff */
[----:B------:R-:W-:-:S02]  /*ca90*/  IADD3 R0, P1, R48, 0x20, RZ ;  /* 0x0000002030007810 */ /* 0x000fc40007f3e0ff */
[----:B------:R-:W-:Y:S02]  /*caa0*/  SHF.R.U64 R53, R53, 0x3, RZ ;  /* 0x0000000335357819 */ /* 0x000fe400000012ff */
[C---:B------:R-:W-:Y:S02]  /*cab0*/  IADD3 R3, P0, R48.reuse, 0x40, RZ ;  /* 0x0000004030037810 */ /* 0x040fe40007f1e0ff */
[----:B------:R-:W-:Y:S01]  /*cac0*/  LOP3.LUT R52, R53, R48, RZ, 0x3c, !PT ;  /* 0x0000003035347212 */ /* 0x000fe200078e3cff */
[----:B------:R-:W-:Y:S01]  /*cad0*/  IMAD.MOV.U32 R53, RZ, RZ, R49 ;  /* 0x000000ffff357224 */ /* 0x000fe200078e0031 */
[----:B------:R-:W-:Y:S02]  /*cae0*/  IADD3 R10, P4, R48, 0x60, RZ ;  /* 0x00000060300a7810 */ /* 0x000fe40007f9e0ff */
[----:B------:R-:W-:Y:S02]  /*caf0*/  LOP3.LUT R181, R0, 0x380, RZ, 0xc0, !PT ;  /* 0x0000038000b57812 */ /* 0x000fe400078ec0ff */
[----:B------:R-:W-:-:S02]  /*cb00*/  LOP3.LUT R30, R3, 0x380, RZ, 0xc0, !PT ;  /* 0x00000380031e7812 */ /* 0x000fc400078ec0ff */
[----:B------:R-:W-:Y:S01]  /*cb10*/  MOV R12, R52 ;  /* 0x00000034000c7202 */ /* 0x000fe20000000f00 */
[----:B------:R-:W-:Y:S01]  /*cb20*/  BAR.SYNC.DEFER_BLOCKING 0x1, 0x100 ;  /* 0x0044000000007b1d */ /* 0x000fe20000010000 */
[----:B------:R-:W-:Y:S01]  /*cb30*/  LOP3.LUT R183, R10, 0x380, RZ, 0xc0, !PT ;  /* 0x000003800ab77812 */ /* 0x000fe200078ec0ff */
[--C-:B------:R-:W-:Y:S01]  /*cb40*/  IMAD.X R53, RZ, RZ, R49.reuse, P4 ;  /* 0x000000ffff357224 */ /* 0x100fe200020e0631 */
[----:B------:R-:W-:Y:S02]  /*cb50*/  SHF.R.U64 R181, R181, 0x3, RZ ;  /* 0x00000003b5b57819 */ /* 0x000fe400000012ff */
[----:B------:R-:W-:Y:S02]  /*cb60*/  IADD3 R60, P6, R48, 0x2020, RZ ;  /* 0x00002020303c7810 */ /* 0x000fe40007fde0ff */
[----:B------:R-:W-:Y:S02]  /*cb70*/  SHF.R.U64 R30, R30, 0x3, RZ ;  /* 0x000000031e1e7819 */ /* 0x000fe400000012ff */
[----:B------:R-:W-:Y:S01]  /*cb80*/  IADD3 R56, P3, R48, 0x2000, RZ ;  /* 0x0000200030387810 */ /* 0x000fe20007f7e0ff */
[----:B------:R-:W-:Y:S01]  /*cb90*/  IMAD.X R61, RZ, RZ, R49, P6 ;  /* 0x000000ffff3d7224 */ /* 0x000fe200030e0631 */
[----:B------:R-:W-:-:S02]  /*cba0*/  SHF.R.U64 R183, R183, 0x3, RZ ;  /* 0x00000003b7b77819 */ /* 0x000fc400000012ff */
[----:B------:R-:W-:Y:S01]  /*cbb0*/  IADD3 R8, P5, R48, 0x2040, RZ ;  /* 0x0000204030087810 */ /* 0x000fe20007fbe0ff */
[--C-:B------:R-:W-:Y:S01]  /*cbc0*/  IMAD.X R57, RZ, RZ, R49.reuse, P3 ;  /* 0x000000ffff397224 */ /* 0x100fe200018e0631 */
[----:B------:R-:W-:Y:S02]  /*cbd0*/  LOP3.LUT R30, R30, R3, RZ, 0x3c, !PT ;  /* 0x000000031e1e7212 */ /* 0x000fe400078e3cff */
[----:B------:R-:W-:Y:S01]  /*cbe0*/  LOP3.LUT R52, R183, R10, RZ, 0x3c, !PT ;  /* 0x0000000ab7347212 */ /* 0x000fe200078e3cff */
[----:B------:R-:W-:Y:S01]  /*cbf0*/  IMAD.X R65, RZ, RZ, R49, P5 ;  /* 0x000000ffff417224 */ /* 0x000fe200028e0631 */
[----:B------:R-:W-:Y:S02]  /*cc00*/  LOP3.LUT R3, R56, 0x380, RZ, 0xc0, !PT ;  /* 0x0000038038037812 */ /* 0x000fe400078ec0ff */
[----:B------:R-:W-:Y:S02]  /*cc10*/  LOP3.LUT R183, R8, 0x380, RZ, 0xc0, !PT ;  /* 0x0000038008b77812 */ /* 0x000fe400078ec0ff */
[----:B------:R-:W-:Y:S01]  /*cc20*/  IADD3 R68, P2, R48, 0x2060, RZ ;  /* 0x0000206030447810 */ /* 0x000fe20007f5e0ff */
[----:B------:R2:W-:Y:S01]  /*cc30*/  STSM.16.M88.4 [R12], R4 ;  /* 0x000000040c007844 */ /* 0x0005e20000000200 */
[----:B------:R-:W-:-:S02]  /*cc40*/  IADD3.X R31, RZ, R49, RZ, P0, !PT ;  /* 0x00000031ff1f7210 */ /* 0x000fc400007fe4ff */
[C---:B------:R-:W-:Y:S01]  /*cc50*/  IADD3 R42, P0, R48.reuse, 0x4020, RZ ;  /* 0x00004020302a7810 */ /* 0x040fe20007f1e0ff */
[--C-:B------:R-:W-:Y:S01]  /*cc60*/  IMAD.X R69, RZ, RZ, R49.reuse, P2 ;  /* 0x000000ffff457224 */ /* 0x100fe200010e0631 */
[----:B------:R-:W-:Y:S02]  /*cc70*/  SHF.R.U64 R3, R3, 0x3, RZ ;  /* 0x0000000303037819 */ /* 0x000fe400000012ff */
[----:B------:R-:W-:Y:S01]  /*cc80*/  SHF.R.U64 R183, R183, 0x3, RZ ;  /* 0x00000003b7b77819 */ /* 0x000fe200000012ff */
[--C-:B------:R-:W-:Y:S01]  /*cc90*/  IMAD.X R77, RZ, RZ, R49.reuse, P0 ;  /* 0x000000ffff4d7224 */ /* 0x100fe200000e0631 */
[----:B------:R-:W-:Y:S02]  /*cca0*/  IADD3 R70, P4, R48, 0x4040, RZ ;  /* 0x0000404030467810 */ /* 0x000fe40007f9e0ff */
[----:B------:R-:W-:Y:S02]  /*ccb0*/  LOP3.LUT R225, R68, 0x380, RZ, 0xc0, !PT ;  /* 0x0000038044e17812 */ /* 0x000fe400078ec0ff */
[----:B------:R-:W-:Y:S01]  /*ccc0*/  LOP3.LUT R56, R3, R56, RZ, 0x3c, !PT ;  /* 0x0000003803387212 */ /* 0x000fe200078e3cff */
[--C-:B------:R-:W-:Y:S01]  /*ccd0*/  IMAD.X R81, RZ, RZ, R49.reuse, P4 ;  /* 0x000000ffff517224 */ /* 0x100fe200020e0631 */
[----:B------:R-:W-:Y:S01]  /*cce0*/  LOP3.LUT R64, R183, R8, RZ, 0x3c, !PT ;  /* 0x00000008b7407212 */ /* 0x000fe200078e3cff */
[----:B--2---:R-:W-:Y:S01]  /*ccf0*/  IMAD.X R7, RZ, RZ, R49, P1 ;  /* 0x000000ffff077224 */ /* 0x004fe200008e0631 */
[----:B------:R-:W-:-:S02]  /*cd00*/  LOP3.LUT R6, R181, R0, RZ, 0x3c, !PT ;  /* 0x00000000b5067212 */ /* 0x000fc400078e3cff */
[----:B------:R-:W-:Y:S02]  /*cd10*/  LOP3.LUT R181, R60, 0x380, RZ, 0xc0, !PT ;  /* 0x000003803cb57812 */ /* 0x000fe400078ec0ff */
[----:B------:R-:W-:Y:S02]  /*cd20*/  IADD3 R28, P1, R48, 0x4000, RZ ;  /* 0x00004000301c7810 */ /* 0x000fe40007f3e0ff */
[----:B------:R-:W-:Y:S02]  /*cd30*/  SHF.R.U64 R181, R181, 0x3, RZ ;  /* 0x00000003b5b57819 */ /* 0x000fe400000012ff */
[----:B------:R-:W-:Y:S01]  /*cd40*/  LOP3.LUT R3, R28, 0x380, RZ, 0xc0, !PT ;  /* 0x000003801c037812 */ /* 0x000fe200078ec0ff */
[----:B------:R-:W-:Y:S01]  /*cd50*/  IMAD.X R73, RZ, RZ, R49, P1 ;  /* 0x000000ffff497224 */ /* 0x000fe200008e0631 */
[----:B------:R-:W-:Y:S02]  /*cd60*/  LOP3.LUT R60, R181, R60, RZ, 0x3c, !PT ;  /* 0x0000003cb53c7212 */ /* 0x000fe400078e3cff */
[----:B------:R-:W-:-:S02]  /*cd70*/  LOP3.LUT R181, R42, 0x380, RZ, 0xc0, !PT ;  /* 0x000003802ab57812 */ /* 0x000fc400078ec0ff */
[----:B------:R-:W-:Y:S02]  /*cd80*/  LOP3.LUT R183, R70, 0x380, RZ, 0xc0, !PT ;  /* 0x0000038046b77812 */ /* 0x000fe400078ec0ff */
[----:B------:R-:W-:Y:S02]  /*cd90*/  SHF.R.U64 R225, R225, 0x3, RZ ;  /* 0x00000003e1e17819 */ /* 0x000fe400000012ff */
[C---:B------:R-:W-:Y:S02]  /*cda0*/  IADD3 R34, P3, R48.reuse, 0x4060, RZ ;  /* 0x0000406030227810 */ /* 0x040fe40007f7e0ff */
[----:B------:R-:W-:Y:S02]  /*cdb0*/  SHF.R.U64 R181, R181, 0x3, RZ ;  /* 0x00000003b5b57819 */ /* 0x000fe400000012ff */
[----:B------:R-:W-:Y:S01]  /*cdc0*/  IADD3 R14, P5, R48, 0x6020, RZ ;  /* 0x00006020300e7810 */ /* 0x000fe20007fbe0ff */
[----:B------:R-:W-:Y:S01]  /*cdd0*/  IMAD.X R85, RZ, RZ, R49, P3 ;  /* 0x000000ffff557224 */ /* 0x000fe200018e0631 */
[----:B------:R-:W-:-:S02]  /*cde0*/  SHF.R.U64 R3, R3, 0x3, RZ ;  /* 0x0000000303037819 */ /* 0x000fc400000012ff */
[C---:B------:R-:W-:Y:S01]  /*cdf0*/  IADD3 R4, P6, R48.reuse, 0x6000, RZ ;  /* 0x0000600030047810 */ /* 0x040fe20007fde0ff */
[--C-:B------:R-:W-:Y:S01]  /*ce00*/  IMAD.X R111, RZ, RZ, R49.reuse, P5 ;  /* 0x000000ffff6f7224 */ /* 0x100fe200028e0631 */
[----:B------:R-:W-:Y:S02]  /*ce10*/  SHF.R.U64 R183, R183, 0x3, RZ ;  /* 0x00000003b7b77819 */ /* 0x000fe400000012ff */
[----:B-1----:R-:W-:Y:S01]  /*ce20*/  IADD3 R24, P2, R48, 0x6040, RZ ;  /* 0x0000604030187810 */ /* 0x002fe20007f5e0ff */
[--C-:B------:R-:W-:Y:S01]  /*ce30*/  IMAD.X R89, RZ, RZ, R49.reuse, P6 ;  /* 0x000000ffff597224 */ /* 0x100fe200030e0631 */
[----:B------:R-:W-:Y:S02]  /*ce40*/  LOP3.LUT R68, R225, R68, RZ, 0x3c, !PT ;  /* 0x00000044e1447212 */ /* 0x000fe400078e3cff */
[----:B------:R-:W-:Y:S01]  /*ce50*/  LOP3.LUT R225, R34, 0x380, RZ, 0xc0, !PT ;  /* 0x0000038022e17812 */ /* 0x000fe200078ec0ff */
[----:B------:R-:W-:Y:S01]  /*ce60*/  IMAD.X R5, RZ, RZ, R49, P2 ;  /* 0x000000ffff057224 */ /* 0x000fe200010e0631 */
[----:B------:R-:W-:-:S02]  /*ce70*/  LOP3.LUT R76, R181, R42, RZ, 0x3c, !PT ;  /* 0x0000002ab54c7212 */ /* 0x000fc400078e3cff */
[----:B------:R-:W-:Y:S02]  /*ce80*/  LOP3.LUT R72, R3, R28, RZ, 0x3c, !PT ;  /* 0x0000001c03487212 */ /* 0x000fe400078e3cff */
[----:B------:R-:W-:Y:S02]  /*ce90*/  LOP3.LUT R181, R14, 0x380, RZ, 0xc0, !PT ;  /* 0x000003800eb57812 */ /* 0x000fe400078ec0ff */
[----:B------:R-:W-:Y:S02]  /*cea0*/  LOP3.LUT R80, R183, R70, RZ, 0x3c, !PT ;  /* 0x00000046b7507212 */ /* 0x000fe400078e3cff */
[----:B------:R-:W-:Y:S02]  /*ceb0*/  LOP3.LUT R3, R4, 0x380, RZ, 0xc0, !PT ;  /* 0x0000038004037812 */ /* 0x000fe400078ec0ff */
[----:B------:R-:W-:Y:S02]  /*cec0*/  LOP3.LUT R183, R24, 0x380, RZ, 0xc0, !PT ;  /* 0x0000038018b77812 */ /* 0x000fe400078ec0ff */
[----:B------:R-:W-:-:S02]  /*ced0*/  SHF.R.U64 R225, R225, 0x3, RZ ;  /* 0x00000003e1e17819 */ /* 0x000fc400000012ff */
[----:B------:R-:W-:Y:S02]  /*cee0*/  IADD3 R12, P1, R48, 0x6060, RZ ;  /* 0x00006060300c7810 */ /* 0x000fe40007f3e0ff */
[----:B------:R-:W-:Y:S02]  /*cef0*/  SHF.R.U64 R181, R181, 0x3, RZ ;  /* 0x00000003b5b57819 */ /* 0x000fe400000012ff */
[----:B------:R-:W-:Y:S01]  /*cf00*/  SHF.R.U64 R3, R3, 0x3, RZ ;  /* 0x0000000303037819 */ /* 0x000fe200000012ff */
[----:B------:R-:W-:Y:S01]  /*cf10*/  IMAD.X R49, RZ, RZ, R49, P1 ;  /* 0x000000ffff317224 */ /* 0x000fe200008e0631 */
[----:B------:R-:W-:Y:S02]  /*cf20*/  SHF.R.U64 R183, R183, 0x3, RZ ;  /* 0x00000003b7b77819 */ /* 0x000fe400000012ff */
[----:B------:R-:W-:Y:S02]  /*cf30*/  LOP3.LUT R84, R225, R34, RZ, 0x3c, !PT ;  /* 0x00000022e1547212 */ /* 0x000fe400078e3cff */
[----:B------:R-:W-:-:S02]  /*cf40*/  LOP3.LUT R225, R12, 0x380, RZ, 0xc0, !PT ;  /* 0x000003800ce17812 */ /* 0x000fc400078ec0ff */
[----:B------:R-:W-:Y:S02]  /*cf50*/  LOP3.LUT R110, R181, R14, RZ, 0x3c, !PT ;  /* 0x0000000eb56e7212 */ /* 0x000fe400078e3cff */
[----:B------:R-:W-:Y:S02]  /*cf60*/  LOP3.LUT R88, R3, R4, RZ, 0x3c, !PT ;  /* 0x0000000403587212 */ /* 0x000fe400078e3cff */
[----:B------:R-:W-:Y:S02]  /*cf70*/  MOV R14, R30 ;  /* 0x0000001e000e7202 */ /* 0x000fe40000000f00 */
[----:B------:R-:W-:Y:S01]  /*cf80*/  LOP3.LUT R4, R183, R24, RZ, 0x3c, !PT ;  /* 0x00000018b7047212 */ /* 0x000fe200078e3cff */
[----:B------:R-:W-:Y:S01]  /*cf90*/  IMAD.MOV.U32 R24, RZ, RZ, RZ ;  /* 0x000000ffff187224 */ /* 0x000fe200078e00ff */
[----:B------:R-:W-:Y:S02]  /*cfa0*/  MOV R3, R6 ;  /* 0x0000000600037202 */ /* 0x000fe40000000f00 */
[----:B------:R-:W-:-:S02]  /*cfb0*/  F2FP.F16.F32.PACK_AB R28, R178, R180 ;  /* 0x000000b4b21c723e */ /* 0x000fc400000000ff */
[----:B------:R-:W-:Y:S02]  /*cfc0*/  F2FP.F16.F32.PACK_AB R30, R176, R179 ;  /* 0x000000b3b01e723e */ /* 0x000fe400000000ff */
[----:B------:R-:W-:Y:S02]  /*cfd0*/  F2FP.F16.F32.PACK_AB R31, R39, R38 ;  /* 0x00000026271f723e */ /* 0x000fe400000000ff */
[----:B------:R-:W-:Y:S02]  /*cfe0*/  F2FP.F16.F32.PACK_AB R34, R173, R175 ;  /* 0x000000afad22723e */ /* 0x000fe400000000ff */
[----:B------:R-:W-:Y:S01]  /*cff0*/  SHF.R.U64 R225, R225, 0x3, RZ ;  /* 0x00000003e1e17819 */ /* 0x000fe200000012ff */
[----:B------:R-:W-:Y:S01]  /*d000*/  STSM.16.M88.4 [R3], R28 ;  /* 0x0000001c03007844 */ /* 0x000fe20000000200 */
[----:B------:R-:W-:Y:S02]  /*d010*/  MOV R0, R4 ;  /* 0x0000000400007202 */ /* 0x000fe40000000f00 */
[----:B------:R-:W-:Y:S01]  /*d020*/  MOV R52, R52 ;  /* 0x0000003400347202 */ /* 0x000fe20000000f00 */
[----:B------:R1:W-:Y:S01]  /*d030*/  STSM.16.M88.4 [R14], R32 ;  /* 0x000000200e007844 */ /* 0x0003e20000000200 */
[----:B------:R-:W-:-:S02]  /*d040*/  F2FP.F16.F32.PACK_AB R4, R171, R174 ;  /* 0x000000aeab04723e */ /* 0x000fc400000000ff */
[----:B------:R-:W-:Y:S02]  /*d050*/  F2FP.F16.F32.PACK_AB R5, R51, R50 ;  /* 0x000000323305723e */ /* 0x000fe400000000ff */
[----:B------:R-:W-:Y:S02]  /*d060*/  F2FP.F16.F32.PACK_AB R6, R169, R172 ;  /* 0x000000aca906723e */ /* 0x000fe400000000ff */
[----:B------:R-:W-:Y:S02]  /*d070*/  F2FP.F16.F32.PACK_AB R7, R55, R54 ;  /* 0x000000363707723e */ /* 0x000fe400000000ff */
[----:B------:R-:W-:Y:S02]  /*d080*/  LOP3.LUT R48, R225, R12, RZ, 0x3c, !PT ;  /* 0x0000000ce1307212 */ /* 0x000fe400078e3cff */
[----:B------:R-:W-:Y:S01]  /*d090*/  MOV R56, R56 ;  /* 0x0000003800387202 */ /* 0x000fe20000000f00 */
[----:B------:R2:W-:Y:S01]  /*d0a0*/  STSM.16.M88.4 [R52], R4 ;  /* 0x0000000434007844 */ /* 0x0005e20000000200 */
[----:B------:R-:W-:-:S02]  /*d0b0*/  F2FP.F16.F32.PACK_AB R8, R166, R170 ;  /* 0x000000aaa608723e */ /* 0x000fc400000000ff */
[----:B------:R-:W-:Y:S02]  /*d0c0*/  F2FP.F16.F32.PACK_AB R10, R164, R167 ;  /* 0x000000a7a40a723e */ /* 0x000fe400000000ff */
[----:B------:R-:W-:Y:S02]  /*d0d0*/  MOV R60, R60 ;  /* 0x0000003c003c7202 */ /* 0x000fe40000000f00 */
[----:B------:R-:W-:Y:S01]  /*d0e0*/  F2FP.F16.F32.PACK_AB R12, R162, R165 ;  /* 0x000000a5a20c723e */ /* 0x000fe200000000ff */
[----:B------:R-:W-:Y:S01]  /*d0f0*/  STSM.16.M88.4 [R56], R8 ;  /* 0x0000000838007844 */ /* 0x000fe20000000200 */
[----:B-1----:R-:W-:Y:S02]  /*d100*/  F2FP.F16.F32.PACK_AB R14, R160, R163 ;  /* 0x000000a3a00e723e */ /* 0x002fe400000000ff */
[----:B------:R-:W-:Y:S02]  /*d110*/  MOV R64, R64 ;  /* 0x0000004000407202 */ /* 0x000fe40000000f00 */
[----:B------:R-:W-:Y:S01]  /*d120*/  F2FP.F16.F32.PACK_AB R28, R158, R161 ;  /* 0x000000a19e1c723e */ /* 0x000fe200000000ff */
[----:B------:R-:W-:Y:S01]  /*d130*/  STSM.16.M88.4 [R60], R12 ;  /* 0x0000000c3c007844 */ /* 0x000fe20000000200 */
[----:B------:R-:W-:-:S02]  /*d140*/  F2FP.F16.F32.PACK_AB R29, R75, R74 ;  /* 0x0000004a4b1d723e */ /* 0x000fc400000000ff */
[----:B------:R-:W-:Y:S02]  /*d150*/  F2FP.F16.F32.PACK_AB R30, R156, R159 ;  /* 0x0000009f9c1e723e */ /* 0x000fe400000000ff */
[----:B------:R-:W-:Y:S02]  /*d160*/  F2FP.F16.F32.PACK_AB R31, R79, R78 ;  /* 0x0000004e4f1f723e */ /* 0x000fe400000000ff */
[----:B------:R-:W-:Y:S02]  /*d170*/  MOV R68, R68 ;  /* 0x0000004400447202 */ /* 0x000fe40000000f00 */
[----:B------:R-:W-:Y:S01]  /*d180*/  F2FP.F16.F32.PACK_AB R32, R154, R157 ;  /* 0x0000009d9a20723e */ /* 0x000fe200000000ff */
[----:B------:R-:W-:Y:S01]  /*d190*/  STSM.16.M88.4 [R64], R28 ;  /* 0x0000001c40007844 */ /* 0x000fe20000000200 */
[----:B------:R-:W-:Y:S02]  /*d1a0*/  F2FP.F16.F32.PACK_AB R33, R83, R82 ;  /* 0x000000525321723e */ /* 0x000fe400000000ff */
[----:B------:R-:W-:-:S02]  /*d1b0*/  F2FP.F16.F32.PACK_AB R34, R152, R155 ;  /* 0x0000009b9822723e */ /* 0x000fc400000000ff */
[----:B------:R-:W-:Y:S02]  /*d1c0*/  F2FP.F16.F32.PACK_AB R35, R87, R86 ;  /* 0x000000565723723e */ /* 0x000fe400000000ff */
[----:B------:R-:W-:Y:S02]  /*d1d0*/  MOV R72, R72 ;  /* 0x0000004800487202 */ /* 0x000fe40000000f00 */
[----:B------:R-:W-:Y:S01]  /*d1e0*/  F2FP.F16.F32.PACK_AB R38, R93, R92 ;  /* 0x0000005c5d26723e */ /* 0x000fe200000000ff */
[----:B------:R-:W-:Y:S01]  /*d1f0*/  STSM.16.M88.4 [R68], R32 ;  /* 0x0000002044007844 */ /* 0x000fe20000000200 */
[----:B------:R-:W-:Y:S02]  /*d200*/  F2FP.F16.F32.PACK_AB R39, R95, R94 ;  /* 0x0000005e5f27723e */ /* 0x000fe400000000ff */
[----:B------:R-:W-:Y:S02]  /*d210*/  MOV R76, R76 ;  /* 0x0000004c004c7202 */ /* 0x000fe40000000f00 */
[----:B------:R-:W-:Y:S01]  /*d220*/  F2FP.F16.F32.PACK_AB R42, R101, R100 ;  /* 0x00000064652a723e */ /* 0x000fe200000000ff */
[----:B------:R-:W-:Y:S01]  /*d230*/  STSM.16.M88.4 [R72], R36 ;  /* 0x0000002448007844 */ /* 0x000fe20000000200 */
[----:B------:R-:W-:-:S02]  /*d240*/  MOV R80, R80 ;  /* 0x0000005000507202 */ /* 0x000fc40000000f00 */
[----:B------:R-:W-:Y:S01]  /*d250*/  F2FP.F16.F32.PACK_AB R106, R109, R108 ;  /* 0x0000006c6d6a723e */ /* 0x000fe200000000ff */
[----:B------:R-:W-:Y:S01]  /*d260*/  STSM.16.M88.4 [R76], R40 ;  /* 0x000000284c007844 */ /* 0x000fe20000000200 */
[----:B------:R-:W-:Y:S02]  /*d270*/  F2FP.F16.F32.PACK_AB R107, R62, R107 ;  /* 0x0000006b3e6b723e */ /* 0x000fe400000000ff */
[----:B------:R-:W-:Y:S02]  /*d280*/  F2FP.F16.F32.PACK_AB R113, R66, R114 ;  /* 0x000000724271723e */ /* 0x000fe400000000ff */
[----:B------:R-:W-:Y:S01]  /*d290*/  F2FP.F16.F32.PACK_AB R120, R121, R120 ;  /* 0x000000787978723e */ /* 0x000fe200000000ff */
[----:B------:R-:W-:Y:S01]  /*d2a0*/  STSM.16.M88.4 [R80], R104 ;  /* 0x0000006850007844 */ /* 0x000fe20000000200 */
[----:B------:R-:W-:Y:S02]  /*d2b0*/  MOV R84, R84 ;  /* 0x0000005400547202 */ /* 0x000fe40000000f00 */
[----:B------:R-:W-:-:S02]  /*d2c0*/  F2FP.F16.F32.PACK_AB R114, R117, R116 ;  /* 0x000000747572723e */ /* 0x000fc400000000ff */
[----:B------:R-:W-:Y:S02]  /*d2d0*/  F2FP.F16.F32.PACK_AB R115, R119, R115 ;  /* 0x000000737773723e */ /* 0x000fe400000000ff */
[----:B------:R-:W-:Y:S02]  /*d2e0*/  F2FP.F16.F32.PACK_AB R121, R123, R122 ;  /* 0x0000007a7b79723e */ /* 0x000fe400000000ff */
[----:B------:R-:W-:Y:S01]  /*d2f0*/  F2FP.F16.F32.PACK_AB R128, R129, R128 ;  /* 0x000000808180723e */ /* 0x000fe200000000ff */
[----:B------:R-:W-:Y:S01]  /*d300*/  STSM.16.M88.4 [R84], R112 ;  /* 0x0000007054007844 */ /* 0x000fe20000000200 */
[----:B------:R-:W-:Y:S02]  /*d310*/  MOV R88, R88 ;  /* 0x0000005800587202 */ /* 0x000fe40000000f00 */
[----:B------:R-:W-:Y:S02]  /*d320*/  F2FP.F16.F32.PACK_AB R122, R125, R124 ;  /* 0x0000007c7d7a723e */ /* 0x000fe400000000ff */
[----:B------:R-:W-:-:S02]  /*d330*/  F2FP.F16.F32.PACK_AB R123, R127, R126 ;  /* 0x0000007e7f7b723e */ /* 0x000fc400000000ff */
[----:B------:R-:W-:Y:S02]  /*d340*/  F2FP.F16.F32.PACK_AB R129, R131, R130 ;  /* 0x000000828381723e */ /* 0x000fe400000000ff */
[----:B------:R-:W-:Y:S01]  /*d350*/  F2FP.F16.F32.PACK_AB R136, R137, R136 ;  /* 0x000000888988723e */ /* 0x000fe200000000ff */
[----:B------:R-:W-:Y:S01]  /*d360*/  STSM.16.M88.4 [R88], R120 ;  /* 0x0000007858007844 */ /* 0x000fe20000000200 */
[----:B------:R-:W-:Y:S02]  /*d370*/  ISETP.NE.U32.AND P0, PT, RZ, UR4, PT ;  /* 0x00000004ff007c0c */ /* 0x000fe4000bf05070 */
[----:B--2---:R-:W-:Y:S02]  /*d380*/  IADD3 R6, P1, R200, UR4, RZ ;  /* 0x00000004c8067c10 */ /* 0x004fe4000ff3e0ff */
[----:B------:R-:W-:Y:S02]  /*d390*/  MOV R110, R110 ;  /* 0x0000006e006e7202 */ /* 0x000fe40000000f00 */
[----:B------:R-:W-:-:S02]  /*d3a0*/  F2FP.F16.F32.PACK_AB R130, R133, R132 ;  /* 0x000000848582723e */ /* 0x000fc400000000ff */
[----:B------:R-:W-:Y:S02]  /*d3b0*/  F2FP.F16.F32.PACK_AB R131, R135, R134 ;  /* 0x000000868783723e */ /* 0x000fe400000000ff */
[----:B------:R-:W-:Y:S02]  /*d3c0*/  F2FP.F16.F32.PACK_AB R137, R139, R138 ;  /* 0x0000008a8b89723e */ /* 0x000fe400000000ff */
[----:B------:R-:W-:Y:S01]  /*d3d0*/  F2FP.F16.F32.PACK_AB R144, R145, R144 ;  /* 0x000000909190723e */ /* 0x000fe200000000ff */
[----:B------:R-:W-:Y:S01]  /*d3e0*/  STSM.16.M88.4 [R110], R128 ;  /* 0x000000806e007844 */ /* 0x000fe20000000200 */
[----:B------:R-:W-:Y:S02]  /*d3f0*/  F2FP.F16.F32.PACK_AB R138, R141, R140 ;  /* 0x0000008c8d8a723e */ /* 0x000fe400000000ff */
[----:B------:R-:W-:Y:S02]  /*d400*/  F2FP.F16.F32.PACK_AB R139, R143, R142 ;  /* 0x0000008e8f8b723e */ /* 0x000fe400000000ff */
[----:B------:R-:W-:-:S02]  /*d410*/  F2FP.F16.F32.PACK_AB R145, R147, R146 ;  /* 0x000000929391723e */ /* 0x000fc400000000ff */
[----:B------:R-:W-:Y:S01]  /*d420*/  MOV R48, R48 ;  /* 0x0000003000307202 */ /* 0x000fe20000000f00 */
[----:B------:R1:W-:Y:S01]  /*d430*/  STSM.16.M88.4 [R0], R136 ;  /* 0x0000008800007844 */ /* 0x0003e20000000200 */
[----:B------:R-:W-:Y:S02]  /*d440*/  F2FP.F16.F32.PACK_AB R146, R149, R148 ;  /* 0x000000949592723e */ /* 0x000fe400000000ff */
[----:B------:R-:W-:Y:S02]  /*d450*/  F2FP.F16.F32.PACK_AB R147, R151, R150 ;  /* 0x000000969793723e */ /* 0x000fe400000000ff */
[----:B------:R-:W-:Y:S02]  /*d460*/  ISETP.NE.AND.EX P0, PT, RZ, UR5, PT, P0 ;  /* 0x00000005ff007c0c */ /* 0x000fe4000bf05300 */
[----:B------:R-:W-:Y:S01]  /*d470*/  IADD3.X R7, R201, UR5, RZ, P1, !PT ;  /* 0x00000005c9077c10 */ /* 0x000fe20008ffe4ff */
[----:B------:R-:W-:Y:S01]  /*d480*/  ULDC.64 UR4, c[0x0][0xc08] ;  /* 0x0003020000047ab9 */ /* 0x000fe20000000a00 */
[----:B------:R2:W-:Y:S01]  /*d490*/  STSM.16.M88.4 [R48], R144 ;  /* 0x0000009030007844 */ /* 0x0005e20000000200 */
[----:B------:R-:W-:Y:S01]  /*d4a0*/  BAR.SYNC.DEFER_BLOCKING 0x1, 0x100 ;  /* 0x0044000000007b1d */ /* 0x000fe20000010000 */
[----:B------:R-:W-:-:S04]  /*d4b0*/  ISETP.NE.U32.AND P6, PT, RZ, UR4, PT ;  /* 0x00000004ff007c0c */ /* 0x000fc8000bfc5070 */
[----:B------:R-:W-:-:S13]  /*d4c0*/  ISETP.NE.AND.EX P6, PT, RZ, UR5, PT, P6 ;  /* 0x00000005ff007c0c */ /* 0x000fda000bfc5360 */
[----:B------:R-:W-:Y:S01]  /*d4d0*/  @P6 IADD3 R200, P4, R200, UR4, RZ ;  /* 0x00000004c8c86c10 */ /* 0x000fe2000ff9e0ff */
[----:B------:R-:W-:Y:S02]  /*d4e0*/  ULDC UR4, c[0x0][0xa88] ;  /* 0x0002a20000047ab9 */ /* 0x000fe40000000800 */
[----:B-1----:R-:W-:Y:S01]  /*d4f0*/  IMAD.U32 R0, RZ, RZ, UR4 ;  /* 0x00000004ff007e24 */ /* 0x002fe2000f8e00ff */
[----:B------:R-:W-:Y:S01]  /*d500*/  @P6 IADD3.X R201, R201, UR5, RZ, P4, !PT ;  /* 0x00000005c9c96c10 */ /* 0x000fe2000a7fe4ff */
[----:B------:R1:W5:Y:S01]  /*d510*/  @P0 LDG.E R24, desc[UR40][R6.64] ;  /* 0x0000002806180981 */ /* 0x000362000c1e1900 */
[----:B------:R-:W-:-:S03]  /*d520*/  IMAD R5, R211, 0x40, R189 ;  /* 0x00000040d3057824 */ /* 0x000fc600078e02bd */
[----:B------:R1:W5:Y:S01]  /*d530*/  @P6 LDG.E R0, desc[UR40][R200.64] ;  /* 0x00000028c8006981 */ /* 0x000362000c1e1900 */
[----:B------:R-:W-:-:S03]  /*d540*/  IMAD.WIDE R4, R5, 0x2, R44 ;  /* 0x0000000205047825 */ /* 0x000fc600078e022c */
[C---:B------:R-:W-:Y:S02]  /*d550*/  IADD3 R9, P1, R4.reuse, 0x1000, RZ ;  /* 0x0000100004097810 */ /* 0x040fe40007f3e0ff */
[C---:B------:R-:W-:Y:S02]  /*d560*/  IADD3 R13, P2, R4.reuse, 0x2000, RZ ;  /* 0x00002000040d7810 */ /* 0x040fe40007f5e0ff */
[C---:B------:R-:W-:Y:S02]  /*d570*/  IADD3 R29, P3, R4.reuse, 0x3000, RZ ;  /* 0x00003000041d7810 */ /* 0x040fe40007f7e0ff */
[----:B------:R-:W-:Y:S02]  /*d580*/  IADD3 R33, P4, R4, 0x4000, RZ ;  /* 0x0000400004217810 */ /* 0x000fe40007f9e0ff */
        /* <DEDUP_REMOVED lines=8> */
[----:B------:R-:W-:Y:S02]  /*d610*/  IADD3 R37, P5, R4, 0x5000, RZ ;  /* 0x0000500004257810 */ /* 0x000fe40007fbe0ff */
        /* <DEDUP_REMOVED lines=8> */
[----:B------:R-:W-:-:S02]  /*d6a0*/  P2R R10, PR, RZ, 0x20 ;  /* 0x00000020ff0a7803 */ /* 0x000fc40000000000 */
[C---:B------:R-:W-:Y:S02]  /*d6b0*/  IADD3 R41, P1, R4.reuse, 0x6000, RZ ;  /* 0x0000600004297810 */ /* 0x040fe40007f3e0ff */
[C---:B------:R-:W-:Y:S02]  /*d6c0*/  IADD3 R45, P2, R4.reuse, 0x7000, RZ ;  /* 0x00007000042d7810 */ /* 0x040fe40007f5e0ff */
[C---:B------:R-:W-:Y:S02]  /*d6d0*/  IADD3 R49, P3, R4.reuse, 0x8000, RZ ;  /* 0x0000800004317810 */ /* 0x040fe40007f7e0ff */
[C---:B------:R-:W-:Y:S02]  /*d6e0*/  IADD3 R53, P4, R4.reuse, 0x9000, RZ ;  /* 0x0000900004357810 */ /* 0x040fe40007f9e0ff */
[----:B------:R-:W-:Y:S02]  /*d6f0*/  IADD3 R57, P5, R4, 0xa000, RZ ;  /* 0x0000a00004397810 */ /* 0x000fe40007fbe0ff */
[----:B------:R-:W-:-:S02]  /*d700*/  LOP3.LUT R36, R37, 0x380, RZ, 0xc0, !PT ;  /* 0x0000038025247812 */ /* 0x000fc400078ec0ff */
[----:B------:R-:W-:Y:S02]  /*d710*/  LOP3.LUT R40, R41, 0x380, RZ, 0xc0, !PT ;  /* 0x0000038029287812 */ /* 0x000fe400078ec0ff */
[----:B------:R-:W-:Y:S02]  /*d720*/  LOP3.LUT R44, R45, 0x380, RZ, 0xc0, !PT ;  /* 0x000003802d2c7812 */ /* 0x000fe400078ec0ff */
[----:B--2---:R-:W-:Y:S02]  /*d730*/  LOP3.LUT R48, R49, 0x380, RZ, 0xc0, !PT ;  /* 0x0000038031307812 */ /* 0x004fe400078ec0ff */
[----:B------:R-:W-:Y:S02]  /*d740*/  LOP3.LUT R52, R53, 0x380, RZ, 0xc0, !PT ;  /* 0x0000038035347812 */ /* 0x000fe400078ec0ff */
[----:B------:R-:W-:Y:S02]  /*d750*/  LOP3.LUT R56, R57, 0x380, RZ, 0xc0, !PT ;  /* 0x0000038039387812 */ /* 0x000fe400078ec0ff */
[----:B------:R-:W-:-:S02]  /*d760*/  SHF.R.U64 R36, R36, 0x3, RZ ;  /* 0x0000000324247819 */ /* 0x000fc400000012ff */
[----:B------:R-:W-:Y:S02]  /*d770*/  SHF.R.U64 R40, R40, 0x3, RZ ;  /* 0x0000000328287819 */ /* 0x000fe400000012ff */
[----:B------:R-:W-:Y:S02]  /*d780*/  SHF.R.U64 R44, R44, 0x3, RZ ;  /* 0x000000032c2c7819 */ /* 0x000fe400000012ff */
[----:B------:R-:W-:Y:S02]  /*d790*/  SHF.R.U64 R48, R48, 0x3, RZ ;  /* 0x0000000330307819 */ /* 0x000fe400000012ff */
[----:B------:R-:W-:Y:S02]  /*d7a0*/  SHF.R.U64 R52, R52, 0x3, RZ ;  /* 0x0000000334347819 */ /* 0x000fe400000012ff */
[----:B------:R-:W-:Y:S02]  /*d7b0*/  SHF.R.U64 R56, R56, 0x3, RZ ;  /* 0x0000000338387819 */ /* 0x000fe400000012ff */
[----:B------:R-:W-:-:S02]  /*d7c0*/  LOP3.LUT R36, R36, R37, RZ, 0x3c, !PT ;  /* 0x0000002524247212 */ /* 0x000fc400078e3cff */
[----:B------:R-:W-:Y:S02]  /*d7d0*/  LOP3.LUT R40, R40, R41, RZ, 0x3c, !PT ;  /* 0x0000002928287212 */ /* 0x000fe400078e3cff */
[----:B------:R-:W-:Y:S02]  /*d7e0*/  LOP3.LUT R44, R44, R45, RZ, 0x3c, !PT ;  /* 0x0000002d2c2c7212 */ /* 0x000fe400078e3cff */
[----:B------:R-:W-:Y:S02]  /*d7f0*/  LOP3.LUT R48, R48, R49, RZ, 0x3c, !PT ;  /* 0x0000003130307212 */ /* 0x000fe400078e3cff */
[----:B------:R-:W-:Y:S02]  /*d800*/  LOP3.LUT R52, R52, R53, RZ, 0x3c, !PT ;  /* 0x0000003534347212 */ /* 0x000fe400078e3cff */
[----:B------:R-:W-:Y:S01]  /*d810*/  LOP3.LUT R56, R56, R57, RZ, 0x3c, !PT ;  /* 0x0000003938387212 */ /* 0x000fe200078e3cff */
[----:B-1----:R-:W-:Y:S06]  /*d820*/  @P6 BRA `(.L_x_754) ;  /* 0x0000000000106947 */ /* 0x002fec0003800000 */
[----:B------:R-:W-:Y:S05]  /*d830*/  @!P0 BRA `(.L_x_754) ;  /* 0x00000000000c8947 */ /* 0x000fea0003800000 */
[----:B------:R-:W2:Y:S04]  /*d840*/  LDG.E R3, desc[UR40][R6.64] ;  /* 0x0000002806037981 */ /* 0x000ea8000c1e1900 */
[----:B-----5:R-:W2:Y:S02]  /*d850*/  LDG.E R0, desc[UR40][R6.64+0x4] ;  /* 0x0000042806007981 */ /* 0x020ea4000c1e1900 */
[----:B--2---:R-:W-:-:S07]  /*d860*/  IMAD.IADD R0, R0, 0x1, -R3 ;  /* 0x0000000100007824 */ /* 0x004fce00078e0a03 */
.L_x_754:
[----:B------:R-:W1:Y:S01]  /*d870*/  SHFL.IDX PT, R3, R213, RZ, 0x1f ;  /* 0x00001fffd5037589 */ /* 0x000e6200000e0000 */
[----:B------:R-:W-:Y:S01]  /*d880*/  ISETP.NE.AND P6, PT, R10, RZ, PT ;  /* 0x000000ff0a00720c */ /* 0x000fe20003fc5270 */
[--C-:B------:R-:W-:Y:S01]  /*d890*/  IMAD.X R57, RZ, RZ, R5.reuse, P5 ;  /* 0x000000ffff397224 */ /* 0x100fe200028e0605 */
[C---:B------:R-:W-:Y:S01]  /*d8a0*/  LOP3.LUT R7, R4.reuse, 0x380, RZ, 0xc0, !PT ;  /* 0x0000038004077812 */ /* 0x040fe200078ec0ff */
[--C-:B------:R-:W-:Y:S01]  /*d8b0*/  IMAD.X R41, RZ, RZ, R5.reuse, P1 ;  /* 0x000000ffff297224 */ /* 0x100fe200008e0605 */
[----:B------:R-:W-:Y:S01]  /*d8c0*/  IADD3.X R37, RZ, R5, RZ, P6, !PT ;  /* 0x00000005ff257210 */ /* 0x000fe200037fe4ff */
[--C-:B------:R-:W-:Y:S01]  /*d8d0*/  IMAD.X R45, RZ, RZ, R5.reuse, P2 ;  /* 0x000000ffff2d7224 */ /* 0x100fe200010e0605 */
[C---:B------:R-:W-:Y:S01]  /*d8e0*/  IADD3 R61, P6, R4.reuse, 0xb000, RZ ;  /* 0x0000b000043d7810 */ /* 0x040fe20007fde0ff */
[--C-:B------:R-:W-:Y:S01]  /*d8f0*/  IMAD.X R49, RZ, RZ, R5.reuse, P3 ;  /* 0x000000ffff317224 */ /* 0x100fe200018e0605 */
[C---:B------:R-:W-:Y:S01]  /*d900*/  IADD3 R65, P1, R4.reuse, 0xc000, RZ ;  /* 0x0000c00004417810 */ /* 0x040fe20007f3e0ff */
[----:B------:R-:W-:Y:S01]  /*d910*/  IMAD.X R53, RZ, RZ, R5, P4 ;  /* 0x000000ffff357224 */ /* 0x000fe200020e0605 */
[----:B------:R-:W-:-:S02]  /*d920*/  IADD3 R69, P2, R4, 0xd000, RZ ;  /* 0x0000d00004457810 */ /* 0x000fc40007f5e0ff */
[C---:B------:R-:W-:Y:S02]  /*d930*/  IADD3 R73, P3, R4.reuse, 0xe000, RZ ;  /* 0x0000e00004497810 */ /* 0x040fe40007f7e0ff */
[----:B------:R-:W-:Y:S02]  /*d940*/  IADD3 R10, P4, R4, 0xf000, RZ ;  /* 0x0000f000040a7810 */ /* 0x000fe40007f9e0ff */
[----:B------:R-:W-:Y:S02]  /*d950*/  LOP3.LUT R60, R61, 0x380, RZ, 0xc0, !PT ;  /* 0x000003803d3c7812 */ /* 0x000fe400078ec0ff */
[----:B------:R-:W-:Y:S01]  /*d960*/  LOP3.LUT R64, R65, 0x380, RZ, 0xc0, !PT ;  /* 0x0000038041407812 */ /* 0x000fe200078ec0ff */
[----:B------:R-:W-:Y:S01]  /*d970*/  IMAD.X R77, RZ, RZ, R5, P4 ;  /* 0x000000ffff4d7224 */ /* 0x000fe200020e0605 */
[----:B------:R-:W-:Y:S02]  /*d980*/  LOP3.LUT R68, R69, 0x380, RZ, 0xc0, !PT ;  /* 0x0000038045447812 */ /* 0x000fe400078ec0ff */
[----:B------:R-:W-:-:S02]  /*d990*/  LOP3.LUT R72, R73, 0x380, RZ, 0xc0, !PT ;  /* 0x0000038049487812 */ /* 0x000fc400078ec0ff */
[----:B-1----:R-:W-:Y:S02]  /*d9a0*/  ISETP.NE.AND P5, PT, R3, RZ, PT ;  /* 0x000000ff0300720c */ /* 0x002fe40003fa5270 */
[----:B------:R-:W-:Y:S02]  /*d9b0*/  LOP3.LUT R3, R10, 0x380, RZ, 0xc0, !PT ;  /* 0x000003800a037812 */ /* 0x000fe400078ec0ff */
[----:B------:R-:W-:Y:S02]  /*d9c0*/  SHF.R.U64 R60, R60, 0x3, RZ ;  /* 0x000000033c3c7819 */ /* 0x000fe400000012ff */
[----:B------:R-:W-:Y:S02]  /*d9d0*/  SHF.R.U64 R64, R64, 0x3, RZ ;  /* 0x0000000340407819 */ /* 0x000fe400000012ff */
[----:B------:R-:W-:Y:S02]  /*d9e0*/  SHF.R.U64 R68, R68, 0x3, RZ ;  /* 0x0000000344447819 */ /* 0x000fe400000012ff */
[----:B------:R-:W-:-:S02]  /*d9f0*/  SHF.R.U64 R72, R72, 0x3, RZ ;  /* 0x0000000348487819 */ /* 0x000fc400000012ff */
        /* <DEDUP_REMOVED lines=11> */
[----:B------:R-:W-:Y:S01]  /*dab0*/  IMAD.MOV.U32 R7, RZ, RZ, R5 ;  /* 0x000000ffff077224 */ /* 0x000fe200078e0005 */
[----:B------:R-:W-:-:S02]  /*dac0*/  LOP3.LUT R76, R3, R10, RZ, 0x3c, !PT ;  /* 0x0000000a034c7212 */ /* 0x000fc400078e3cff */
[----:B------:R-:W-:Y:S02]  /*dad0*/  SHF.R.S32.HI R80, RZ, 0x1f, R199 ;  /* 0x0000001fff507819 */ /* 0x000fe400000114c7 */
[----:B------:R-:W-:Y:S02]  /*dae0*/  SEL R83, R202, RZ, !P0 ;  /* 0x000000ffca537207 */ /* 0x000fe40004000000 */
[----:B------:R-:W-:Y:S02]  /*daf0*/  SEL R212, R212, RZ, !P0 ;  /* 0x000000ffd4d47207 */ /* 0x000fe40004000000 */
[----:B-----5:R-:W-:Y:S01]  /*db00*/  SHF.R.S32.HI R81, RZ, 0x1f, R24 ;  /* 0x0000001fff517819 */ /* 0x020fe20000011418 */
[----:B------:R-:W-:Y:S06]  /*db10*/  @P5 BRA `(.L_x_755) ;  /* 0x0000000000b85947 */ /* 0x000fec0003800000 */
[----:B------:R-:W1:Y:S01]  /*db20*/  LDC R31, c[0x0][0xbe8] ;  /* 0x0002fa00ff1f7b82 */ /* 0x000e620000000800 */
[----:B------:R-:W-:Y:S01]  /*db30*/  ULDC.64 UR4, c[0x0][0xb90] ;  /* 0x0002e40000047ab9 */ /* 0x000fe20000000a00 */
[----:B------:R-:W-:Y:S02]  /*db40*/  IMAD R30, R209, 0x40, R222 ;  /* 0x00000040d11e7824 */ /* 0x000fe400078e02de */
[----:B------:R-:W-:Y:S02]  /*db50*/  IMAD R10, R80, UR4, RZ ;  /* 0x00000004500a7c24 */ /* 0x000fe4000f8e02ff */
[----:B------:R-:W-:Y:S02]  /*db60*/  IMAD.MOV.U32 R4, RZ, RZ, R24 ;  /* 0x000000ffff047224 */ /* 0x000fe400078e0018 */
[----:B------:R-:W-:Y:S02]  /*db70*/  IMAD R11, R199, UR5, R10 ;  /* 0x00000005c70b7c24 */ /* 0x000fe4000f8e020a */
[----:B------:R-:W-:-:S02]  /*db80*/  IMAD.MOV.U32 R5, RZ, RZ, R81 ;  /* 0x000000ffff057224 */ /* 0x000fc400078e0051 */
[----:B------:R-:W-:Y:S02]  /*db90*/  IMAD.MOV R34, RZ, RZ, -R194 ;  /* 0x000000ffff227224 */ /* 0x000fe400078e0ac2 */
[----:B------:R-:W-:Y:S01]  /*dba0*/  IMAD.WIDE.U32 R4, R199, UR4, R4 ;  /* 0x00000004c7047c25 */ /* 0x000fe2000f8e0004 */
[----:B------:R-:W-:-:S03]  /*dbb0*/  ULDC.64 UR4, c[0x0][0xb98] ;  /* 0x0002e60000047ab9 */ /* 0x000fc60000000a00 */
[----:B------:R-:W-:Y:S02]  /*dbc0*/  IMAD.IADD R5, R5, 0x1, R11 ;  /* 0x0000000105057824 */ /* 0x000fe400078e020b */
[----:B------:R-:W-:Y:S02]  /*dbd0*/  IMAD R35, R209, 0x40, R191 ;  /* 0x00000040d1237824 */ /* 0x000fe400078e02bf */
[----:B------:R-:W-:Y:S01]  /*dbe0*/  IMAD.WIDE.U32 R4, R83, UR4, R4 ;  /* 0x0000000453047c25 */ /* 0x000fe2000f8e0004 */
[----:B-1----:R-:W-:-:S13]  /*dbf0*/  ISETP.NE.AND P0, PT, R31, 0x1, PT ;  /* 0x000000011f00780c */ /* 0x002fda0003f05270 */
[----:B------:R-:W1:Y:S08]  /*dc00*/  @P0 LDC R3, c[0x0][0xbec] ;  /* 0x0002fb00ff030b82 */ /* 0x000e700000000800 */
[----:B------:R-:W2:Y:S01]  /*dc10*/  @P0 LDC R15, c[0x0][0xbf0] ;  /* 0x0002fc00ff0f0b82 */ /* 0x000ea20000000800 */
[----:B-1----:R-:W-:-:S04]  /*dc20*/  @P0 IMAD.HI.U32 R10, R30, R3, RZ ;  /* 0x000000031e0a0227 */ /* 0x002fc800078e00ff */
[----:B------:R-:W-:Y:S01]  /*dc30*/  IMAD.MOV.U32 R3, RZ, RZ, R30 ;  /* 0x000000ffff037224 */ /* 0x000fe200078e001e */
[----:B--2---:R-:W-:Y:S01]  /*dc40*/  @P0 SHF.R.U32.HI R3, RZ, R15, R10 ;  /* 0x0000000fff030219 */ /* 0x004fe2000001160a */
[----:B------:R-:W-:-:S03]  /*dc50*/  IMAD R10, R212, UR4, RZ ;  /* 0x00000004d40a7c24 */ /* 0x000fc6000f8e02ff */
[--C-:B------:R-:W-:Y:S01]  /*dc60*/  SHF.R.S32.HI R15, RZ, 0x1f, R3.reuse ;  /* 0x0000001fff0f7819 */ /* 0x100fe20000011403 */
[----:B------:R-:W-:Y:S01]  /*dc70*/  IMAD.MOV R14, RZ, RZ, -R3 ;  /* 0x000000ffff0e7224 */ /* 0x000fe200078e0a03 */
[----:B------:R-:W-:Y:S01]  /*dc80*/  IADD3 R4, P0, R3, R4, RZ ;  /* 0x0000000403047210 */ /* 0x000fe20007f1e0ff */
[----:B------:R-:W-:Y:S01]  /*dc90*/  IMAD R10, R83, UR5, R10 ;  /* 0x00000005530a7c24 */ /* 0x000fe2000f8e020a */
[----:B------:R-:W-:Y:S01]  /*dca0*/  ULDC.64 UR4, c[0x0][0xb88] ;  /* 0x0002e20000047ab9 */ /* 0x000fe20000000a00 */
[----:B------:R-:W-:Y:S02]  /*dcb0*/  IMAD R11, R31, R14, R30 ;  /* 0x0000000e1f0b7224 */ /* 0x000fe400078e021e */
[----:B------:R-:W-:Y:S01]  /*dcc0*/  IMAD R30, R0, R31, RZ ;  /* 0x0000001f001e7224 */ /* 0x000fe200078e02ff */
[----:B------:R-:W-:Y:S02]  /*dcd0*/  IADD3.X R5, R15, R5, R10, P0, !PT ;  /* 0x000000050f057210 */ /* 0x000fe400007fe40a */
[----:B------:R-:W-:Y:S01]  /*dce0*/  SHF.R.S32.HI R3, RZ, 0x1f, R11 ;  /* 0x0000001fff037819 */ /* 0x000fe2000001140b */
[----:B------:R-:W-:-:S04]  /*dcf0*/  IMAD.WIDE.U32 R4, R11, UR4, R4 ;  /* 0x000000040b047c25 */ /* 0x000fc8000f8e0004 */
[----:B------:R-:W-:-:S04]  /*dd00*/  IMAD R10, R3, UR4, RZ ;  /* 0x00000004030a7c24 */ /* 0x000fc8000f8e02ff */
[----:B------:R-:W-:Y:S01]  /*dd10*/  IMAD R3, R11, UR5, R10 ;  /* 0x000000050b037c24 */ /* 0x000fe2000f8e020a */
[----:B------:R-:W-:Y:S02]  /*dd20*/  ULDC.64 UR4, c[0x0][0xb50] ;  /* 0x0002d40000047ab9 */ /* 0x000fe40000000a00 */
[----:B------:R-:W-:Y:S01]  /*dd30*/  LEA R14, P0, R4, UR4, 0x2 ;  /* 0x00000004040e7c11 */ /* 0x000fe2000f8010ff */
[----:B------:R-:W-:-:S04]  /*dd40*/  IMAD.IADD R3, R5, 0x1, R3 ;  /* 0x0000000105037824 */ /* 0x000fc800078e0203 */
[----:B------:R-:W-:Y:S01]  /*dd50*/  SHFL.IDX PT, R10, R14, 0x1, 0x1c1f ;  /* 0x003c1f000e0a7f89 */ /* 0x000fe200000e0000 */
[----:B------:R-:W-:Y:S01]  /*dd60*/  LEA.HI.X R15, R4, UR5, R3, 0x2, P0 ;  /* 0x00000005040f7c11 */ /* 0x000fe200080f1403 */
[----:B------:R-:W-:Y:S01]  /*dd70*/  VIADD R3, R35, 0x8 ;  /* 0x0000000823037836 */ /* 0x000fe20000000000 */
[----:B------:R-:W-:Y:S01]  /*dd80*/  ISETP.NE.AND P0, PT, R193, R34, PT ;  /* 0x00000022c100720c */ /* 0x000fe20003f05270 */
[----:B------:R-:W-:Y:S03]  /*dd90*/  SHFL.IDX PT, R4, R14, RZ, 0x1c1f ;  /* 0x001c1fff0e047589 */ /* 0x000fe600000e0000 */
[-C--:B------:R-:W-:Y:S01]  /*dda0*/  ISETP.GE.OR P1, PT, R35, R30.reuse, P0 ;  /* 0x0000001e2300720c */ /* 0x080fe20000726670 */
[----:B------:R-:W1:Y:S01]  /*ddb0*/  SHFL.IDX PT, R5, R15, RZ, 0x1c1f ;  /* 0x001c1fff0f057589 */ /* 0x000e6200000e0000 */
[----:B------:R-:W-:-:S03]  /*ddc0*/  ISETP.GE.OR P0, PT, R3, R30, P0 ;  /* 0x0000001e0300720c */ /* 0x000fc60000706670 */
[----:B------:R-:W2:Y:S08]  /*ddd0*/  SHFL.IDX PT, R11, R15, 0x1, 0x1c1f ;  /* 0x003c1f000f0b7f89 */ /* 0x000eb000000e0000 */
[----:B-1----:R1:W-:Y:S04]  /*dde0*/  @!P1 ST.E desc[UR40][R4.64], R21 ;  /* 0x0000001504009985 */ /* 0x0023e8000c101928 */
[----:B--2---:R1:W-:Y:S02]  /*ddf0*/  @!P0 ST.E desc[UR40][R10.64], R20 ;  /* 0x000000140a008985 */ /* 0x0043e4000c101928 */
.L_x_755:
[----:B------:R-:W2:Y:S01]  /*de00*/  LDC R85, c[0x0][0xbe8] ;  /* 0x0002fa00ff557b82 */ /* 0x000ea20000000800 */
[----:B------:R-:W-:Y:S01]  /*de10*/  ULDC.64 UR4, c[0x0][0xaa0] ;  /* 0x0002a80000047ab9 */ /* 0x000fe20000000a00 */
[----:B-1----:R-:W5:Y:S01]  /*de20*/  LD.E.128 R4, desc[UR40][R6.64] ;  /* 0x0000002806047980 */ /* 0x002f62000c101d00 */
[----:B------:R-:W-:-:S03]  /*de30*/  IMAD R3, R81, UR4, RZ ;  /* 0x0000000451037c24 */ /* 0x000fc6000f8e02ff */
[----:B------:R-:W5:Y:S02]  /*de40*/  LD.E.128 R8, desc[UR40][R8.64] ;  /* 0x0000002808087980 */ /* 0x000f64000c101d00 */
[----:B------:R-:W1:Y:S02]  /*de50*/  LDC R88, c[0x0][0xac8] ;  /* 0x0002b200ff587b82 */ /* 0x000e640000000800 */
[----:B------:R-:W5:Y:S04]  /*de60*/  LD.E.128 R12, desc[UR40][R12.64] ;  /* 0x000000280c0c7980 */ /* 0x000f68000c101d00 */
[----:B------:R-:W5:Y:S04]  /*de70*/  LD.E.128 R28, desc[UR40][R28.64] ;  /* 0x000000281c1c7980 */ /* 0x000f68000c101d00 */
[----:B------:R-:W5:Y:S04]  /*de80*/  LD.E.128 R32, desc[UR40][R32.64] ;  /* 0x0000002820207980 */ /* 0x000f68000c101d00 */
[----:B------:R-:W5:Y:S01]  /*de90*/  LD.E.128 R36, desc[UR40][R36.64] ;  /* 0x0000002824247980 */ /* 0x000f62000c101d00 */
[----:B--2---:R-:W-:Y:S01]  /*dea0*/  ISETP.NE.AND P1, PT, R85, 0x1, PT ;  /* 0x000000015500780c */ /* 0x004fe20003f25270 */
[----:B------:R-:W-:-:S02]  /*deb0*/  IMAD R3, R24, UR5, R3 ;  /* 0x0000000518037c24 */ /* 0x000fc4000f8e0203 */
[----:B------:R-:W5:Y:S01]  /*dec0*/  LD.E.128 R40, desc[UR40][R40.64] ;  /* 0x0000002828287980 */ /* 0x000f62000c101d00 */
[----:B------:R-:W-:Y:S01]  /*ded0*/  IMAD.WIDE.U32 R20, R24, UR4, RZ ;  /* 0x0000000418147c25 */ /* 0x000fe2000f8e00ff */
[----:B------:R-:W-:Y:S02]  /*dee0*/  ULDC.64 UR4, c[0x0][0xae8] ;  /* 0x0002ba0000047ab9 */ /* 0x000fe40000000a00 */
[----:B------:R-:W5:Y:S04]  /*def0*/  LD.E.128 R44, desc[UR40][R44.64] ;  /* 0x000000282c2c7980 */ /* 0x000f68000c101d00 */
[----:B------:R-:W5:Y:S02]  /*df00*/  LD.E.128 R48, desc[UR40][R48.64] ;  /* 0x0000002830307980 */ /* 0x000f64000c101d00 */
[----:B------:R-:W2:Y:S01]  /*df10*/  @P1 LDC R81, c[0x0][0xbec] ;  /* 0x0002fb00ff511b82 */ /* 0x000ea20000000800 */
[----:B------:R-:W-:Y:S01]  /*df20*/  IADD3 R21, R21, R3, RZ ;  /* 0x0000000315157210 */ /* 0x000fe20007ffe0ff */
[----:B------:R-:W-:Y:S01]  /*df30*/  IMAD R24, R80, UR4, RZ ;  /* 0x0000000450187c24 */ /* 0x000fe2000f8e02ff */
[----:B------:R-:W5:Y:S04]  /*df40*/  LD.E.128 R52, desc[UR40][R52.64] ;  /* 0x0000002834347980 */ /* 0x000f68000c101d00 */
[----:B------:R-:W5:Y:S01]  /*df50*/  LD.E.128 R56, desc[UR40][R56.64] ;  /* 0x0000002838387980 */ /* 0x000f62000c101d00 */
[----:B------:R-:W3:Y:S01]  /*df60*/  @P1 LDC R87, c[0x0][0xbf0] ;  /* 0x0002fc00ff571b82 */ /* 0x000ee20000000800 */
[----:B------:R-:W-:-:S02]  /*df70*/  IMAD R3, R199, UR5, R24 ;  /* 0x00000005c7037c24 */ /* 0x000fc4000f8e0218 */
[----:B------:R-:W-:Y:S01]  /*df80*/  IMAD.WIDE.U32 R20, R199, UR4, R20 ;  /* 0x00000004c7147c25 */ /* 0x000fe2000f8e0014 */
[----:B------:R-:W-:Y:S01]  /*df90*/  ULDC.64 UR4, c[0x0][0xaf0] ;  /* 0x0002bc0000047ab9 */ /* 0x000fe20000000a00 */
[----:B------:R-:W5:Y:S02]  /*dfa0*/  LD.E.128 R60, desc[UR40][R60.64] ;  /* 0x000000283c3c7980 */ /* 0x000f64000c101d00 */
[----:B------:R-:W-:Y:S02]  /*dfb0*/  IMAD R24, R210, 0x20, R211 ;  /* 0x00000020d2187824 */ /* 0x000fe400078e02d3 */
[----:B------:R-:W-:Y:S01]  /*dfc0*/  IMAD.IADD R21, R21, 0x1, R3 ;  /* 0x0000000115157824 */ /* 0x000fe200078e0203 */
[----:B------:R-:W5:Y:S01]  /*dfd0*/  LD.E.128 R64, desc[UR40][R64.64] ;  /* 0x0000002840407980 */ /* 0x000f62000c101d00 */
[----:B------:R-:W-:Y:S02]  /*dfe0*/  IMAD R3, R212, UR4, RZ ;  /* 0x00000004d4037c24 */ /* 0x000fe4000f8e02ff */
[----:B------:R-:W-:Y:S01]  /*dff0*/  IMAD R82, R209, 0x40, R24 ;  /* 0x00000040d1527824 */ /* 0x000fe200078e0218 */
[----:B-1----:R-:W-:Y:S01]  /*e000*/  ISETP.GE.AND P0, PT, R207, R88, PT ;  /* 0x00000058cf00720c */ /* 0x002fe20003f06270 */
[C---:B------:R-:W-:Y:S01]  /*e010*/  IMAD R3, R83.reuse, UR5, R3 ;  /* 0x0000000553037c24 */ /* 0x040fe2000f8e0203 */
[----:B------:R-:W5:Y:S01]  /*e020*/  LD.E.128 R68, desc[UR40][R68.64] ;  /* 0x0000002844447980 */ /* 0x000f62000c101d00 */
[----:B------:R-:W-:-:S03]  /*e030*/  IMAD.WIDE.U32 R20, R83, UR4, R20 ;  /* 0x0000000453147c25 */ /* 0x000fc6000f8e0014 */
[----:B------:R-:W5:Y:S01]  /*e040*/  LD.E.128 R72, desc[UR40][R72.64] ;  /* 0x0000002848487980 */ /* 0x000f62000c101d00 */
[----:B--2---:R-:W-:Y:S01]  /*e050*/  @P1 IMAD.HI.U32 R24, R82, R81, RZ ;  /* 0x0000005152181227 */ /* 0x004fe200078e00ff */
[----:B------:R-:W-:Y:S01]  /*e060*/  SEL R80, RZ, 0xffffffff, P0 ;  /* 0xffffffffff507807 */ /* 0x000fe20000000000 */
[----:B------:R-:W-:Y:S01]  /*e070*/  ULDC.64 UR4, c[0x0][0xae0] ;  /* 0x0002b80000047ab9 */ /* 0x000fe20000000a00 */
[----:B------:R-:W5:Y:S01]  /*e080*/  LD.E.128 R76, desc[UR40][R76.64] ;  /* 0x000000284c4c7980 */ /* 0x000f62000c101d00 */
[----:B------:R-:W-:Y:S01]  /*e090*/  IMAD.IADD R21, R21, 0x1, R3 ;  /* 0x0000000115157824 */ /* 0x000fe200078e0203 */
[-C--:B------:R-:W-:Y:S01]  /*e0a0*/  ISETP.GE.AND P0, PT, R206, R88.reuse, PT ;  /* 0x00000058ce00720c */ /* 0x080fe20003f06270 */
[----:B------:R-:W-:Y:S01]  /*e0b0*/  IMAD.MOV.U32 R3, RZ, RZ, R82 ;  /* 0x000000ffff037224 */ /* 0x000fe200078e0052 */
[----:B---3--:R-:W-:Y:S01]  /*e0c0*/  @P1 SHF.R.U32.HI R3, RZ, R87, R24 ;  /* 0x00000057ff031219 */ /* 0x008fe20000011618 */
[----:B------:R-:W-:Y:S01]  /*e0d0*/  IMAD.SHL.U32 R83, R80, 0x2, RZ ;  /* 0x0000000250537824 */ /* 0x000fe200078e00ff */
[-C--:B------:R-:W-:Y:S01]  /*e0e0*/  ISETP.GE.AND P1, PT, R189, R88.reuse, PT ;  /* 0x00000058bd00720c */ /* 0x080fe20003f26270 */
[----:B------:R-:W-:Y:S01]  /*e0f0*/  @!PT LDS RZ, [RZ] ;  /* 0x00000000fffff984 */ /* 0x000fe20000000800 */
[----:B------:R-:W-:Y:S01]  /*e100*/  @!PT LDS RZ, [RZ] ;  /* 0x00000000fffff984 */ /* 0x000fe20000000800 */
[----:B------:R-:W-:Y:S01]  /*e110*/  @!PT LDS RZ, [RZ] ;  /* 0x00000000fffff984 */ /* 0x000fe20000000800 */
[----:B------:R-:W-:Y:S01]  /*e120*/  @!PT LDS RZ, [RZ] ;  /* 0x00000000fffff984 */ /* 0x000fe20000000800 */
[----:B------:R1:W-:Y:S06]  /*e130*/  MEMBAR.ALL.CTA ;  /* 0x0000000000007992 */ /* 0x0003ec0000008000 */
[----:B-1----:R-:W1:Y:S01]  /*e140*/  FENCE.VIEW.ASYNC.S ;  /* 0x00000000000073c6 */ /* 0x002e620000000000 */
[----:B------:R-:W-:Y:S01]  /*e150*/  SEL R80, RZ, 0xffffffff, P0 ;  /* 0xffffffffff507807 */ /* 0x000fe20000000000 */
[----:B------:R-:W-:Y:S01]  /*e160*/  IMAD.MOV R81, RZ, RZ, -R3 ;  /* 0x000000ffff517224 */ /* 0x000fe200078e0a03 */
[----:B------:R-:W-:Y:S01]  /*e170*/  SEL R24, RZ, 0x1, P1 ;  /* 0x00000001ff187807 */ /* 0x000fe20000800000 */
[----:B------:R-:W-:Y:S01]  /*e180*/  IMAD.WIDE.U32 R20, R3, UR4, R20 ;  /* 0x0000000403147c25 */ /* 0x000fe2000f8e0014 */
[-C--:B------:R-:W-:Y:S01]  /*e190*/  ISETP.GE.AND P0, PT, R205, R88.reuse, PT ;  /* 0x00000058cd00720c */ /* 0x080fe20003f06270 */
[----:B------:R-:W-:Y:S01]  /*e1a0*/  BSSY B1, `(.L_x_756) ;  /* 0x000004b000017945 */ /* 0x000fe20003800000 */
[----:B------:R-:W-:Y:S01]  /*e1b0*/  LOP3.LUT R24, R83, 0x2, R24, 0xe2, !PT ;  /* 0x0000000253187812 */ /* 0x000fe200078ee218 */
[----:B------:R-:W-:Y:S01]  /*e1c0*/  IMAD.SHL.U32 R83, R80, 0x4, RZ ;  /* 0x0000000450537824 */ /* 0x000fe200078e00ff */
[----:B------:R-:W-:Y:S01]  /*e1d0*/  SEL R80, RZ, 0xffffffff, P0 ;  /* 0xffffffffff507807 */ /* 0x000fe20000000000 */
[----:B------:R-:W-:Y:S01]  /*e1e0*/  IMAD R81, R85, R81, R82 ;  /* 0x0000005155517224 */ /* 0x000fe200078e0252 */
[-C--:B------:R-:W-:Y:S01]  /*e1f0*/  ISETP.GE.AND P0, PT, R204, R88.reuse, PT ;  /* 0x00000058cc00720c */ /* 0x080fe20003f06270 */
[----:B------:R-:W-:Y:S01]  /*e200*/  IMAD R92, R0, R85, RZ ;  /* 0x00000055005c7224 */ /* 0x000fe200078e02ff */
[----:B------:R-:W-:Y:S01]  /*e210*/  SHF.R.S32.HI R82, RZ, 0x1f, R3 ;  /* 0x0000001fff527819 */ /* 0x000fe20000011403 */
[----:B------:R-:W-:Y:S01]  /*e220*/  IMAD R91, R209, 0x40, R211 ;  /* 0x00000040d15b7824 */ /* 0x000fe200078e02d3 */
[----:B------:R-:W-:Y:S01]  /*e230*/  LOP3.LUT R24, R83, 0x4, R24, 0xe2, !PT ;  /* 0x0000000453187812 */ /* 0x000fe200078ee218 */
[----:B------:R-:W-:Y:S01]  /*e240*/  IMAD.SHL.U32 R83, R80, 0x8, RZ ;  /* 0x0000000850537824 */ /* 0x000fe200078e00ff */
[----:B------:R-:W-:Y:S01]  /*e250*/  SEL R80, RZ, 0xffffffff, P0 ;  /* 0xffffffffff507807 */ /* 0x000fe20000000000 */
[----:B------:R-:W-:Y:S01]  /*e260*/  IMAD R82, R82, UR4, RZ ;  /* 0x0000000452527c24 */ /* 0x000fe2000f8e02ff */
[----:B------:R-:W-:Y:S01]  /*e270*/  ISETP.GE.AND P0, PT, R203, R88, PT ;  /* 0x00000058cb00720c */ /* 0x000fe20003f06270 */
[----:B------:R-:W-:Y:S01]  /*e280*/  VIADD R0, R2, 0x28c20 ;  /* 0x00028c2002007836 */ /* 0x000fe20000000000 */
[----:B------:R-:W-:Y:S01]  /*e290*/  LOP3.LUT R24, R83, 0x8, R24, 0xe2, !PT ;  /* 0x0000000853187812 */ /* 0x000fe200078ee218 */
[----:B------:R-:W-:Y:S01]  /*e2a0*/  IMAD.SHL.U32 R87, R80, 0x10, RZ ;  /* 0x0000001050577824 */ /* 0x000fe200078e00ff */
[----:B------:R-:W-:Y:S01]  /*e2b0*/  SHF.R.S32.HI R80, RZ, 0x1f, R81 ;  /* 0x0000001fff507819 */ /* 0x000fe20000011451 */
[----:B------:R-:W-:Y:S01]  /*e2c0*/  IMAD R83, R3, UR5, R82 ;  /* 0x0000000503537c24 */ /* 0x000fe2000f8e0252 */
[----:B------:R-:W-:Y:S01]  /*e2d0*/  ULDC.64 UR4, c[0x0][0xad8] ;  /* 0x0002b60000047ab9 */ /* 0x000fe20000000a00 */
[----:B------:R-:W-:-:S02]  /*e2e0*/  SEL R3, RZ, 0xffffffff, P0 ;  /* 0xffffffffff037807 */ /* 0x000fc40000000000 */
[----:B------:R-:W-:Y:S01]  /*e2f0*/  IMAD.IADD R21, R21, 0x1, R83 ;  /* 0x0000000115157824 */ /* 0x000fe200078e0253 */
[----:B------:R-:W-:Y:S01]  /*e300*/  ISETP.GE.AND P1, PT, R91, R92, PT ;  /* 0x0000005c5b00720c */ /* 0x000fe20003f26270 */
[----:B------:R-:W-:Y:S01]  /*e310*/  IMAD R80, R80, UR4, RZ ;  /* 0x0000000450507c24 */ /* 0x000fe2000f8e02ff */
[----:B------:R-:W-:Y:S01]  /*e320*/  LOP3.LUT R24, R87, 0x10, R24, 0xe2, !PT ;  /* 0x0000001057187812 */ /* 0x000fe200078ee218 */
[----:B------:R-:W-:Y:S01]  /*e330*/  IMAD.WIDE.U32 R20, R81, UR4, R20 ;  /* 0x0000000451147c25 */ /* 0x000fe2000f8e0014 */
[----:B------:R-:W-:Y:S02]  /*e340*/  ISETP.GE.AND P0, PT, R215, R88, PT ;  /* 0x00000058d700720c */ /* 0x000fe40003f06270 */
[----:B------:R-:W-:Y:S01]  /*e350*/  PRMT R0, RZ, 0x654, R0 ;  /* 0x00000654ff007816 */ /* 0x000fe20000000000 */
[----:B------:R-:W-:Y:S01]  /*e360*/  IMAD R83, R81, UR5, R80 ;  /* 0x0000000551537c24 */ /* 0x000fe2000f8e0250 */
[----:B------:R-:W-:Y:S01]  /*e370*/  ULDC.64 UR4, c[0x0][0xa80] ;  /* 0x0002a00000047ab9 */ /* 0x000fe20000000a00 */
[----:B------:R-:W-:Y:S01]  /*e380*/  IMAD.SHL.U32 R3, R3, 0x20, RZ ;  /* 0x0000002003037824 */ /* 0x000fe200078e00ff */
[----:B------:R-:W-:Y:S01]  /*e390*/  LEA R89, P2, R20, UR4, 0x1 ;  /* 0x0000000414597c11 */ /* 0x000fe2000f8408ff */
[----:B------:R-:W-:Y:S01]  /*e3a0*/  IMAD.IADD R21, R21, 0x1, R83 ;  /* 0x0000000115157824 */ /* 0x000fe200078e0253 */
[----:B-1----:R1:W-:Y:S02]  /*e3b0*/  SYNCS.ARRIVE.TRANS64.RED.A1T0 RZ, [R0+URZ], RZ ;  /* 0x000000ff00ff79a7 */ /* 0x0023e4000810043f */
[----:B------:R-:W-:Y:S01]  /*e3c0*/  LOP3.LUT R24, R3, 0x20, R24, 0xe2, !PT ;  /* 0x0000002003187812 */ /* 0x000fe200078ee218 */
[----:B------:R1:W2:Y:S01]  /*e3d0*/  SHFL.IDX PT, R80, R89, RZ, 0x181f ;  /* 0x00181fff59507589 */ /* 0x0002a200000e0000 */
[----:B------:R-:W-:-:S02]  /*e3e0*/  SEL R3, RZ, 0x40, P0 ;  /* 0x00000040ff037807 */ /* 0x000fc40000000000 */
[----:B------:R-:W-:Y:S02]  /*e3f0*/  ISETP.GE.AND P0, PT, R214, R88, PT ;  /* 0x00000058d600720c */ /* 0x000fe40003f06270 */
[----:B------:R-:W-:Y:S02]  /*e400*/  LEA.HI.X R90, R20, UR5, R21, 0x1, P2 ;  /* 0x00000005145a7c11 */ /* 0x000fe400090f0c15 */
[----:B------:R-:W-:Y:S02]  /*e410*/  LOP3.LUT R3, R24, R3, RZ, 0xfc, !PT ;  /* 0x0000000318037212 */ /* 0x000fe400078efcff */
[----:B------:R-:W-:Y:S01]  /*e420*/  SEL R24, RZ, 0x80, P0 ;  /* 0x00000080ff187807 */ /* 0x000fe20000000000 */
[----:B------:R1:W3:Y:S03]  /*e430*/  SHFL.IDX PT, R81, R90, RZ, 0x181f ;  /* 0x00181fff5a517589 */ /* 0x0002e600000e0000 */
[----:B------:R-:W-:Y:S01]  /*e440*/  LOP3.LUT R24, R3, R24, RZ, 0xfc, !PT ;  /* 0x0000001803187212 */ /* 0x000fe200078efcff */
[----:B------:R-:W-:Y:S06]  /*e450*/  @P1 BRA `(.L_x_757) ;  /* 0x00000000007c1947 */ /* 0x000fec0003800000 */
[-C--:B------:R-:W-:Y:S02]  /*e460*/  ISETP.GE.AND P1, PT, R207, R88.reuse, PT ;  /* 0x00000058cf00720c */ /* 0x080fe40003f26270 */
[-C--:B------:R-:W-:Y:S02]  /*e470*/  ISETP.GE.AND P0, PT, R189, R88.reuse, PT ;  /* 0x00000058bd00720c */ /* 0x080fe40003f06270 */
[-C--:B------:R-:W-:Y:S02]  /*e480*/  ISETP.GE.AND P5, PT, R206, R88.reuse, PT ;  /* 0x00000058ce00720c */ /* 0x080fe40003fa6270 */
[----:B------:R-:W-:-:S07]  /*e490*/  ISETP.GE.AND P3, PT, R205, R88, PT ;  /* 0x00000058cd00720c */ /* 0x000fce0003f66270 */
[----:B--2---:R-:W-:Y:S02]  /*e4a0*/  @!P1 LEA R82, P2, R207, R80, 0x1 ;  /* 0x00000050cf529211 */ /* 0x004fe400078408ff */
[----:B---3--:R-:W-:Y:S02]  /*e4b0*/  @!P0 IMAD.WIDE R20, R189, 0x2, R80 ;  /* 0x00000002bd148825 */ /* 0x008fe400078e0250 */
[----:B------:R-:W-:Y:S02]  /*e4c0*/  @!P1 LEA.HI.X R83, R207, R81, R233, 0x1, P2 ;  /* 0x00000051cf539211 */ /* 0x000fe400010f0ce9 */
[----:B------:R-:W-:Y:S01]  /*e4d0*/  ISETP.GE.AND P2, PT, R204, R88, PT ;  /* 0x00000058cc00720c */ /* 0x000fe20003f46270 */
[----:B-----5:R2:W-:Y:S01]  /*e4e0*/  @!P0 ST.E.128 desc[UR40][R20.64], R4 ;  /* 0x0000000414008985 */ /* 0x0205e2000c101d28 */
[----:B------:R-:W-:Y:S02]  /*e4f0*/  @!P5 LEA R84, P4, R206, R80, 0x1 ;  /* 0x00000050ce54d211 */ /* 0x000fe400078808ff */
[----:B------:R-:W-:Y:S01]  /*e500*/  LOP3.LUT P0, RZ, R3, 0x40, RZ, 0xc0, !PT ;  /* 0x0000004003ff7812 */ /* 0x000fe2000780c0ff */
[----:B------:R3:W-:Y:S01]  /*e510*/  @!P1 ST.E.128 desc[UR40][R82.64], R12 ;  /* 0x0000000c52009985 */ /* 0x0007e2000c101d28 */
[----:B------:R-:W-:-:S02]  /*e520*/  ISETP.GE.AND P1, PT, R203, R88, PT ;  /* 0x00000058cb00720c */ /* 0x000fc40003f26270 */
[-C--:B------:R-:W-:Y:S02]  /*e530*/  @!P5 LEA.HI.X R85, R206, R81.reuse, R232, 0x1, P4 ;  /* 0x00000051ce55d211 */ /* 0x080fe400020f0ce8 */
[----:B------:R-:W-:Y:S02]  /*e540*/  LOP3.LUT P4, RZ, R24, 0x80, RZ, 0xc0, !PT ;  /* 0x0000008018ff7812 */ /* 0x000fe4000788c0ff */
[CC--:B------:R-:W-:Y:S01]  /*e550*/  @!P3 LEA R86, P6, R205.reuse, R80.reuse, 0x1 ;  /* 0x00000050cd56b211 */ /* 0x0c0fe200078c08ff */
[----:B------:R4:W-:Y:S03]  /*e560*/  @!P5 ST.E.128 desc[UR40][R84.64], R32 ;  /* 0x000000205400d985 */ /* 0x0009e6000c101d28 */
[----:B------:R-:W-:Y:S02]  /*e570*/  @!P3 LEA.HI.X R87, R205, R81, R231, 0x1, P6 ;  /* 0x00000051cd57b211 */ /* 0x000fe400030f0ce7 */
[----:B--2---:R-:W-:-:S03]  /*e580*/  @!P2 LEA R4, P5, R204, R80, 0x1 ;  /* 0x00000050cc04a211 */ /* 0x004fc600078a08ff */
[----:B------:R4:W-:Y:S01]  /*e590*/  @!P3 ST.E.128 desc[UR40][R86.64], R40 ;  /* 0x000000285600b985 */ /* 0x0009e2000c101d28 */
[-C--:B------:R-:W-:Y:S02]  /*e5a0*/  @!P1 LEA R6, P6, R203, R80.reuse, 0x1 ;  /* 0x00000050cb069211 */ /* 0x080fe400078c08ff */
[-C--:B---3--:R-:W-:Y:S02]  /*e5b0*/  @P0 LEA R12, P3, R215, R80.reuse, 0x1 ;  /* 0x00000050d70c0211 */ /* 0x088fe400078608ff */
        /* <DEDUP_REMOVED lines=9> */
.L_x_757:
[----:B------:R-:W-:Y:S05]  /*e650*/  BSYNC B1 ;  /* 0x0000000000017941 */ /* 0x000fea0003800000 */
.L_x_756:
[----:B-1----:R-:W-:Y:S01]  /*e660*/  VIADD R0, R91, 0x20 ;  /* 0x000000205b007836 */ /* 0x002fe20000000000 */
[----:B----45:R1:W4:Y:S04]  /*e670*/  SHFL.IDX PT, R7, R90, 0x1, 0x181f ;  /* 0x00381f005a077f89 */ /* 0x03032800000e0000 */
[----:B------:R-:W-:Y:S01]  /*e680*/  ISETP.GE.AND P0, PT, R0, R92, PT ;  /* 0x0000005c0000720c */ /* 0x000fe20003f06270 */
[----:B------:R1:W0:-:S12]  /*e690*/  SHFL.IDX PT, R6, R89, 0x1, 0x181f ;  /* 0x00381f0059067f89 */ /* 0x00021800000e0000 */
[----:B-1----:R-:W-:Y:S05]  /*e6a0*/  @P0 BRA `(.L_x_758) ;  /* 0x0000000c00d80947 */ /* 0x002fea0003800000 */
[-C--:B------:R-:W-:Y:S02]  /*e6b0*/  ISETP.GE.AND P5, PT, R207, R88.reuse, PT ;  /* 0x00000058cf00720c */ /* 0x080fe40003fa6270 */
[-C--:B------:R-:W-:Y:S02]  /*e6c0*/  ISETP.GE.AND P6, PT, R189, R88.reuse, PT ;  /* 0x00000058bd00720c */ /* 0x080fe40003fc6270 */
[-C--:B------:R-:W-:Y:S02]  /*e6d0*/  ISETP.GE.AND P3, PT, R206, R88.reuse, PT ;  /* 0x00000058ce00720c */ /* 0x080fe40003f66270 */
[-C--:B------:R-:W-:Y:S02]  /*e6e0*/  ISETP.GE.AND P2, PT, R205, R88.reuse, PT ;  /* 0x00000058cd00720c */ /* 0x080fe40003f46270 */
[-C--:B------:R-:W-:Y:S02]  /*e6f0*/  ISETP.GE.AND P1, PT, R204, R88.reuse, PT ;  /* 0x00000058cc00720c */ /* 0x080fe40003f26270 */
[----:B------:R-:W-:-:S03]  /*e700*/  ISETP.GE.AND P0, PT, R203, R88, PT ;  /* 0x00000058cb00720c */ /* 0x000fc60003f06270 */
[-C--:B0-----:R-:W-:Y:S02]  /*e710*/  @!P5 LEA R12, P4, R207, R6.reuse, 0x1 ;  /* 0x00000006cf0cd211 */ /* 0x081fe400078808ff */
[----:B----4-:R-:W-:Y:S02]  /*e720*/  @!P6 IMAD.WIDE R4, R189, 0x2, R6 ;  /* 0x00000002bd04e825 */ /* 0x010fe400078e0206 */
[----:B------:R-:W-:Y:S02]  /*e730*/  @!P5 LEA.HI.X R13, R207, R7, R233, 0x1, P4 ;  /* 0x00000007cf0dd211 */ /* 0x000fe400020f0ce9 */
[----:B------:R-:W-:Y:S01]  /*e740*/  LOP3.LUT P4, RZ, R3, 0x40, RZ, 0xc0, !PT ;  /* 0x0000004003ff7812 */ /* 0x000fe2000788c0ff */
[----:B------:R0:W-:Y:S01]  /*e750*/  @!P6 ST.E.128 desc[UR40][R4.64], R8 ;  /* 0x000000080400e985 */ /* 0x0001e2000c101d28 */
[----:B------:R-:W-:-:S03]  /*e760*/  @!P3 LEA R14, P6, R206, R6, 0x1 ;  /* 0x00000006ce0eb211 */ /* 0x000fc600078c08ff */
[----:B------:R1:W-:Y:S01]  /*e770*/  @!P5 ST.E.128 desc[UR40][R12.64], R28 ;  /* 0x0000001c0c00d985 */ /* 0x0003e2000c101d28 */
[-C--:B------:R-:W-:Y:S02]  /*e780*/  @!P3 LEA.HI.X R15, R206, R7.reuse, R232, 0x1, P6 ;  /* 0x00000007ce0fb211 */ /* 0x080fe400030f0ce8 */
[-C--:B------:R-:W-:Y:S02]  /*e790*/  @!P2 LEA R20, P5, R205, R6.reuse, 0x1 ;  /* 0x00000006cd14a211 */ /* 0x080fe400078a08ff */
[CC--:B------:R-:W-:Y:S01]  /*e7a0*/  @!P1 LEA R32, P6, R204.reuse, R6.reuse, 0x1 ;  /* 0x00000006cc209211 */ /* 0x0c0fe200078c08ff */
[----:B------:R1:W-:Y:S01]  /*e7b0*/  @!P3 ST.E.128 desc[UR40][R14.64], R36 ;  /* 0x000000240e00b985 */ /* 0x0003e2000c101d28 */
[----:B------:R-:W-:Y:S02]  /*e7c0*/  @!P0 LEA R34, P3, R203, R6, 0x1 ;  /* 0x00000006cb228211 */ /* 0x000fe400078608ff */
[-C--:B------:R-:W-:Y:S02]  /*e7d0*/  @!P2 LEA.HI.X R21, R205, R7.reuse, R231, 0x1, P5 ;  /* 0x00000007cd15a211 */ /* 0x080fe400028f0ce7 */
[----:B------:R-:W-:-:S02]  /*e7e0*/  @!P1 LEA.HI.X R33, R204, R7, R230, 0x1, P6 ;  /* 0x00000007cc219211 */ /* 0x000fc400030f0ce6 */
[----:B------:R-:W-:Y:S01]  /*e7f0*/  @!P0 LEA.HI.X R35, R203, R7, R229, 0x1, P3 ;  /* 0x00000007cb238211 */ /* 0x000fe200018f0ce5 */
[----:B------:R1:W-:Y:S01]  /*e800*/  @!P2 ST.E.128 desc[UR40][R20.64], R44 ;  /* 0x0000002c1400a985 */ /* 0x0003e2000c101d28 */
[----:B0-----:R-:W-:-:S03]  /*e810*/  @P4 LEA R4, P5, R215, R6, 0x1 ;  /* 0x00000006d7044211 */ /* 0x001fc600078a08ff */
[----:B------:R1:W-:Y:S01]  /*e820*/  @!P1 ST.E.128 desc[UR40][R32.64], R52 ;  /* 0x0000003420009985 */ /* 0x0003e2000c101d28 */
[----:B------:R-:W-:-:S03]  /*e830*/  @P4 LEA.HI.X R5, R215, R7, R228, 0x1, P5 ;  /* 0x00000007d7054211 */ /* 0x000fc600028f0ce4 */
[----:B------:R1:W-:Y:S01]  /*e840*/  @!P0 ST.E.128 desc[UR40][R34.64], R60 ;  /* 0x0000003c22008985 */ /* 0x0003e2000c101d28 */
[----:B------:R-:W-:-:S03]  /*e850*/  LOP3.LUT P0, RZ, R24, 0x80, RZ, 0xc0, !PT ;  /* 0x0000008018ff7812 */ /* 0x000fc6000780c0ff */
[----:B------:R1:W-:Y:S10]  /*e860*/  @P4 ST.E.128 desc[UR40][R4.64], R68 ;  /* 0x0000004404004985 */ /* 0x0003f4000c101d28 */
[----:B------:R-:W-:Y:S05]  /*e870*/  @!P0 BRA `(.L_x_758) ;  /* 0x0000000c00648947 */ /* 0x000fea0003800000 */
[----:B-1----:R-:W-:-:S04]  /*e880*/  LEA R4, P0, R214, R6, 0x1 ;  /* 0x00000006d6047211 */ /* 0x002fc800078008ff */
[----:B------:R-:W-:-:S05]  /*e890*/  LEA.HI.X R5, R214, R7, R227, 0x1, P0 ;  /* 0x00000007d6057211 */ /* 0x000fca00000f0ce3 */
[----:B------:R0:W-:Y:S01]  /*e8a0*/  ST.E.128 desc[UR40][R4.64], R76 ;  /* 0x0000004c04007985 */ /* 0x0001e2000c101d28 */
[----:B------:R-:W-:Y:S05]  /*e8b0*/  BRA `(.L_x_758) ;  /* 0x0000000c00547947 */ /* 0x000fea0003800000 */
.L_x_753:
[----:B------:R-:W-:Y:S01]  /*e8c0*/  ULDC.64 UR4, c[0x0][0xc00] ;  /* 0x0003000000047ab9 */ /* 0x000fe20000000a00 */
[----:B------:R-:W-:Y:S01]  /*e8d0*/  IMAD.MOV.U32 R3, RZ, RZ, RZ ;  /* 0x000000ffff037224 */ /* 0x000fe200078e00ff */
[----:B------:R-:W-:Y:S01]  /*e8e0*/  ISETP.NE.U32.AND P0, PT, RZ, UR4, PT ;  /* 0x00000004ff007c0c */ /* 0x000fe2000bf05070 */
[----:B------:R-:W2:Y:S01]  /*e8f0*/  LDC R29, c[0x0][0xbe8] ;  /* 0x0002fa00ff1d7b82 */ /* 0x000ea20000000800 */
[----:B------:R-:W-:Y:S02]  /*e900*/  IADD3 R4, P1, R200, UR4, RZ ;  /* 0x00000004c8047c10 */ /* 0x000fe4000ff3e0ff */
[----:B------:R-:W-:Y:S02]  /*e910*/  ISETP.NE.AND.EX P0, PT, RZ, UR5, PT, P0 ;  /* 0x00000005ff007c0c */ /* 0x000fe4000bf05300 */
[----:B------:R-:W-:Y:S01]  /*e920*/  IADD3.X R5, R201, UR5, RZ, P1, !PT ;  /* 0x00000005c9057c10 */ /* 0x000fe20008ffe4ff */
[----:B------:R-:W-:Y:S02]  /*e930*/  ULDC.64 UR4, c[0x0][0xc08] ;  /* 0x0003020000047ab9 */ /* 0x000fe40000000a00 */
[----:B------:R-:W-:-:S04]  /*e940*/  ISETP.NE.U32.AND P1, PT, RZ, UR4, PT ;  /* 0x00000004ff007c0c */ /* 0x000fc8000bf25070 */
[----:B------:R-:W-:-:S04]  /*e950*/  ISETP.NE.AND.EX P1, PT, RZ, UR5, PT, P1 ;  /* 0x00000005ff007c0c */ /* 0x000fc8000bf25310 */
[----:B------:R3:W5:Y:S09]  /*e960*/  @P0 LDG.E R3, desc[UR40][R4.64] ;  /* 0x0000002804030981 */ /* 0x000772000c1e1900 */
[----:B------:R-:W-:Y:S01]  /*e970*/  @P1 IADD3 R200, P2, R200, UR4, RZ ;  /* 0x00000004c8c81c10 */ /* 0x000fe2000ff5e0ff */
[----:B------:R-:W-:-:S02]  /*e980*/  ULDC UR4, c[0x0][0xa88] ;  /* 0x0002a20000047ab9 */ /* 0x000fc40000000800 */
[----:B------:R-:W-:Y:S01]  /*e990*/  IMAD.U32 R0, RZ, RZ, UR4 ;  /* 0x00000004ff007e24 */ /* 0x000fe2000f8e00ff */
[----:B------:R-:W-:-:S05]  /*e9a0*/  @P1 IADD3.X R201, R201, UR5, RZ, P2, !PT ;  /* 0x00000005c9c91c10 */ /* 0x000fca00097fe4ff */
[----:B------:R3:W5:Y:S01]  /*e9b0*/  @P1 LDG.E R0, desc[UR40][R200.64] ;  /* 0x00000028c8001981 */ /* 0x000762000c1e1900 */
[----:B------:R-:W-:Y:S01]  /*e9c0*/  ISETP.GE.AND P2, PT, R234, 0x40, PT ;  /* 0x00000040ea00780c */ /* 0x000fe20003f46270 */
[----:B------:R-:W-:-:S12]  /*e9d0*/  @P1 BRA `(.L_x_759) ;  /* 0x0000000000101947 */ /* 0x000fd80003800000 */
[----:B------:R-:W-:Y:S05]  /*e9e0*/  @!P0 BRA `(.L_x_759) ;  /* 0x00000000000c8947 */ /* 0x000fea0003800000 */
[----:B------:R-:W4:Y:S04]  /*e9f0*/  LDG.E R7, desc[UR40][R4.64] ;  /* 0x0000002804077981 */ /* 0x000f28000c1e1900 */
[----:B-----5:R-:W4:Y:S02]  /*ea00*/  LDG.E R0, desc[UR40][R4.64+0x4] ;  /* 0x0000042804007981 */ /* 0x020f24000c1e1900 */
[----:B----4-:R-:W-:-:S07]  /*ea10*/  IMAD.IADD R0, R0, 0x1, -R7 ;  /* 0x0000000100007824 */ /* 0x010fce00078e0a07 */
.L_x_759:
[----:B------:R-:W-:Y:S01]  /*ea20*/  BSSY B1, `(.L_x_760) ;  /* 0x000002e000017945 */ /* 0x000fe20003800000 */
[----:B------:R-:W-:Y:S02]  /*ea30*/  SHF.R.S32.HI R13, RZ, 0x1f, R199 ;  /* 0x0000001fff0d7819 */ /* 0x000fe400000114c7 */
[----:B------:R-:W-:Y:S02]  /*ea40*/  SEL R15, R202, RZ, !P0 ;  /* 0x000000ffca0f7207 */ /* 0x000fe40004000000 */
[----:B------:R-:W-:Y:S02]  /*ea50*/  SEL R212, R212, RZ, !P0 ;  /* 0x000000ffd4d47207 */ /* 0x000fe40004000000 */
[----:B-----5:R-:W-:Y:S01]  /*ea60*/  SHF.R.S32.HI R10, RZ, 0x1f, R3 ;  /* 0x0000001fff0a7819 */ /* 0x020fe20000011403 */
[----:B------:R-:W-:Y:S06]  /*ea70*/  @P2 BRA `(.L_x_761) ;  /* 0x0000000000a02947 */ /* 0x000fec0003800000 */
[----:B---3--:R-:W3:Y:S01]  /*ea80*/  S2R R4, SR_TID.X ;  /* 0x0000000000047919 */ /* 0x008ee20000002100 */
[----:B------:R-:W4:Y:S02]  /*ea90*/  LDC R11, c[0x0][0xbe8] ;  /* 0x0002fa00ff0b7b82 */ /* 0x000f240000000800 */
[----:B----4-:R-:W-:Y:S02]  /*eaa0*/  IMAD R5, R0, R11, RZ ;  /* 0x0000000b00057224 */ /* 0x010fe400078e02ff */
[----:B---3--:R-:W-:-:S04]  /*eab0*/  IMAD R4, R209, 0x40, R4 ;  /* 0x00000040d1047824 */ /* 0x008fc800078e0204 */
[----:B------:R-:W-:-:S05]  /*eac0*/  VIADD R12, R4, 0xffffff80 ;  /* 0xffffff80040c7836 */ /* 0x000fca0000000000 */
[----:B------:R-:W-:-:S13]  /*ead0*/  ISETP.GE.AND P0, PT, R12, R5, PT ;  /* 0x000000050c00720c */ /* 0x000fda0003f06270 */
[----:B------:R-:W-:Y:S05]  /*eae0*/  @P0 BRA `(.L_x_761) ;  /* 0x0000000000840947 */ /* 0x000fea0003800000 */
[----:B------:R-:W-:Y:S01]  /*eaf0*/  ISETP.NE.AND P0, PT, R11, 0x1, PT ;  /* 0x000000010b00780c */ /* 0x000fe20003f05270 */
[----:B------:R-:W-:Y:S01]  /*eb00*/  ULDC.64 UR4, c[0x0][0xb90] ;  /* 0x0002e40000047ab9 */ /* 0x000fe20000000a00 */
[----:B------:R-:W-:Y:S01]  /*eb10*/  IMAD.MOV.U32 R4, RZ, RZ, R3 ;  /* 0x000000ffff047224 */ /* 0x000fe200078e0003 */
[----:B------:R-:W-:Y:S01]  /*eb20*/  MOV R7, R12 ;  /* 0x0000000c00077202 */ /* 0x000fe20000000f00 */
[----:B------:R-:W-:Y:S02]  /*eb30*/  IMAD R8, R13, UR4, RZ ;  /* 0x000000040d087c24 */ /* 0x000fe4000f8e02ff */
[----:B------:R-:W-:Y:S02]  /*eb40*/  IMAD.MOV.U32 R5, RZ, RZ, R10 ;  /* 0x000000ffff057224 */ /* 0x000fe400078e000a */
[----:B------:R-:W-:-:S05]  /*eb50*/  IMAD.WIDE.U32 R4, R199, UR4, R4 ;  /* 0x00000004c7047c25 */ /* 0x000fca000f8e0004 */
[----:B------:R-:W3:Y:S08]  /*eb60*/  @P0 LDC R9, c[0x0][0xbec] ;  /* 0x0002fb00ff090b82 */ /* 0x000ef00000000800 */
[----:B------:R-:W4:Y:S01]  /*eb70*/  @P0 LDC R21, c[0x0][0xbf0] ;  /* 0x0002fc00ff150b82 */ /* 0x000f220000000800 */
[----:B---3--:R-:W-:-:S04]  /*eb80*/  @P0 IMAD.HI.U32 R6, R12, R9, RZ ;  /* 0x000000090c060227 */ /* 0x008fc800078e00ff */
[----:B------:R-:W-:Y:S01]  /*eb90*/  IMAD R9, R199, UR5, R8 ;  /* 0x00000005c7097c24 */ /* 0x000fe2000f8e0208 */
[----:B------:R-:W-:Y:S01]  /*eba0*/  ULDC.64 UR4, c[0x0][0xb98] ;  /* 0x0002e60000047ab9 */ /* 0x000fe20000000a00 */
[----:B----4-:R-:W-:Y:S02]  /*ebb0*/  @P0 SHF.R.U32.HI R7, RZ, R21, R6 ;  /* 0x00000015ff070219 */ /* 0x010fe40000011606 */
[----:B------:R-:W-:Y:S02]  /*ebc0*/  IMAD.IADD R5, R5, 0x1, R9 ;  /* 0x0000000105057824 */ /* 0x000fe400078e0209 */
[----:B------:R-:W-:Y:S02]  /*ebd0*/  IMAD R6, R212, UR4, RZ ;  /* 0x00000004d4067c24 */ /* 0x000fe4000f8e02ff */
[----:B------:R-:W-:Y:S02]  /*ebe0*/  IMAD.MOV R9, RZ, RZ, -R7 ;  /* 0x000000ffff097224 */ /* 0x000fe400078e0a07 */
[----:B------:R-:W-:-:S04]  /*ebf0*/  IMAD.WIDE.U32 R4, R15, UR4, R4 ;  /* 0x000000040f047c25 */ /* 0x000fc8000f8e0004 */
[----:B------:R-:W-:Y:S01]  /*ec00*/  IMAD R9, R11, R9, R12 ;  /* 0x000000090b097224 */ /* 0x000fe200078e020c */
[----:B------:R-:W-:Y:S01]  /*ec10*/  SHF.R.S32.HI R11, RZ, 0x1f, R7 ;  /* 0x0000001fff0b7819 */ /* 0x000fe20000011407 */
[----:B------:R-:W-:Y:S01]  /*ec20*/  IMAD R8, R15, UR5, R6 ;  /* 0x000000050f087c24 */ /* 0x000fe2000f8e0206 */
[----:B------:R-:W-:Y:S01]  /*ec30*/  IADD3 R4, P0, R7, R4, RZ ;  /* 0x0000000407047210 */ /* 0x000fe20007f1e0ff */
[----:B------:R-:W-:Y:S01]  /*ec40*/  ULDC.64 UR4, c[0x0][0xb88] ;  /* 0x0002e20000047ab9 */ /* 0x000fe20000000a00 */
[----:B------:R-:W-:Y:S02]  /*ec50*/  SHF.R.S32.HI R6, RZ, 0x1f, R9 ;  /* 0x0000001fff067819 */ /* 0x000fe40000011409 */
[----:B------:R-:W-:-:S03]  /*ec60*/  IADD3.X R5, R11, R5, R8, P0, !PT ;  /* 0x000000050b057210 */ /* 0x000fc600007fe408 */
[----:B------:R-:W-:Y:S02]  /*ec70*/  IMAD R6, R6, UR4, RZ ;  /* 0x0000000406067c24 */ /* 0x000fe4000f8e02ff */
[----:B------:R-:W-:-:S04]  /*ec80*/  IMAD.WIDE.U32 R4, R9, UR4, R4 ;  /* 0x0000000409047c25 */ /* 0x000fc8000f8e0004 */
[----:B------:R-:W-:Y:S01]  /*ec90*/  IMAD R7, R9, UR5, R6 ;  /* 0x0000000509077c24 */ /* 0x000fe2000f8e0206 */
[----:B------:R-:W-:Y:S02]  /*eca0*/  ULDC.64 UR4, c[0x0][0xb50] ;  /* 0x0002d40000047ab9 */ /* 0x000fe40000000a00 */
[----:B------:R-:W-:Y:S01]  /*ecb0*/  LEA R6, P0, R4, UR4, 0x2 ;  /* 0x0000000404067c11 */ /* 0x000fe2000f8010ff */
[----:B------:R-:W-:-:S05]  /*ecc0*/  IMAD.IADD R5, R5, 0x1, R7 ;  /* 0x0000000105057824 */ /* 0x000fca00078e0207 */
[----:B------:R-:W-:Y:S01]  /*ecd0*/  LEA.HI.X R7, R4, UR5, R5, 0x2, P0 ;  /* 0x0000000504077c11 */ /* 0x000fe200080f1405 */
[----:B------:R-:W-:-:S05]  /*ece0*/  IMAD.MOV.U32 R5, RZ, RZ, -0x800000 ;  /* 0xff800000ff057424 */ /* 0x000fca00078e00ff */
[----:B------:R4:W-:Y:S02]  /*ecf0*/  STG.E desc[UR40][R6.64], R5 ;  /* 0x0000000506007986 */ /* 0x0009e4000c101928 */
.L_x_761:
[----:B------:R-:W-:Y:S05]  /*ed00*/  BSYNC B1 ;  /* 0x0000000000017941 */ /* 0x000fea0003800000 */
.L_x_760:
[----:B--2---:R-:W-:Y:S01]  /*ed10*/  ISETP.NE.AND P0, PT, R29, 0x1, PT ;  /* 0x000000011d00780c */ /* 0x004fe20003f05270 */
[----:B-1----:R-:W1:Y:S01]  /*ed20*/  LDC R24, c[0x0][0xac8] ;  /* 0x0002b200ff187b82 */ /* 0x002e620000000800 */
[----:B------:R-:W-:Y:S01]  /*ed30*/  ULDC.64 UR4, c[0x0][0xaa0] ;  /* 0x0002a80000047ab9 */ /* 0x000fe20000000a00 */
[----:B------:R-:W-:Y:S01]  /*ed40*/  IMAD R31, R0, R29, RZ ;  /* 0x0000001d001f7224 */ /* 0x000fe200078e02ff */
[----:B------:R-:W-:Y:S01]  /*ed50*/  BSSY B1, `(.L_x_762) ;  /* 0x0000067000017945 */ /* 0x000fe20003800000 */
[----:B----4-:R-:W-:Y:S02]  /*ed60*/  IMAD R6, R10, UR4, RZ ;  /* 0x000000040a067c24 */ /* 0x010fe4000f8e02ff */
[----:B---3--:R-:W-:-:S04]  /*ed70*/  IMAD.WIDE.U32 R4, R3, UR4, RZ ;  /* 0x0000000403047c25 */ /* 0x008fc8000f8e00ff */
[----:B------:R-:W-:Y:S01]  /*ed80*/  IMAD R3, R3, UR5, R6 ;  /* 0x0000000503037c24 */ /* 0x000fe2000f8e0206 */
[----:B------:R-:W-:Y:S01]  /*ed90*/  ULDC.64 UR4, c[0x0][0xae8] ;  /* 0x0002ba0000047ab9 */ /* 0x000fe20000000a00 */
[----:B------:R-:W2:Y:S01]  /*eda0*/  @P0 LDC R7, c[0x0][0xbec] ;  /* 0x0002fb00ff070b82 */ /* 0x000ea20000000800 */
[----:B------:R-:W-:Y:S02]  /*edb0*/  IMAD R6, R13, UR4, RZ ;  /* 0x000000040d067c24 */ /* 0x000fe4000f8e02ff */
[----:B------:R-:W-:Y:S02]  /*edc0*/  IMAD.IADD R5, R5, 0x1, R3 ;  /* 0x0000000105057824 */ /* 0x000fe400078e0203 */
[C---:B------:R-:W-:Y:S02]  /*edd0*/  IMAD R3, R199.reuse, UR5, R6 ;  /* 0x00000005c7037c24 */ /* 0x040fe4000f8e0206 */
[----:B------:R-:W-:Y:S01]  /*ede0*/  IMAD.WIDE.U32 R4, R199, UR4, R4 ;  /* 0x00000004c7047c25 */ /* 0x000fe2000f8e0004 */
[----:B------:R-:W3:Y:S01]  /*edf0*/  @P0 LDC R9, c[0x0][0xbf0] ;  /* 0x0002fc00ff090b82 */ /* 0x000ee20000000800 */
[----:B------:R-:W-:-:S02]  /*ee00*/  ULDC.64 UR4, c[0x0][0xaf0] ;  /* 0x0002bc0000047ab9 */ /* 0x000fc40000000a00 */
[----:B------:R-:W-:Y:S01]  /*ee10*/  IMAD R6, R210, 0x20, R211 ;  /* 0x00000020d2067824 */ /* 0x000fe200078e02d3 */
[-C--:B-1----:R-:W-:Y:S01]  /*ee20*/  ISETP.GE.AND P1, PT, R207, R24.reuse, PT ;  /* 0x00000018cf00720c */ /* 0x082fe20003f26270 */
[----:B------:R-:W-:Y:S01]  /*ee30*/  IMAD.IADD R5, R5, 0x1, R3 ;  /* 0x0000000105057824 */ /* 0x000fe200078e0203 */
[-C--:B------:R-:W-:Y:S01]  /*ee40*/  ISETP.GE.AND P2, PT, R189, R24.reuse, PT ;  /* 0x00000018bd00720c */ /* 0x080fe20003f46270 */
[----:B------:R-:W-:Y:S01]  /*ee50*/  IMAD R3, R212, UR4, RZ ;  /* 0x00000004d4037c24 */ /* 0x000fe2000f8e02ff */
[----:B------:R-:W-:Y:S01]  /*ee60*/  SEL R10, RZ, 0xffffffff, P1 ;  /* 0xffffffffff0a7807 */ /* 0x000fe20000800000 */
[----:B------:R-:W-:Y:S01]  /*ee70*/  IMAD R8, R209, 0x40, R6 ;  /* 0x00000040d1087824 */ /* 0x000fe200078e0206 */
[----:B------:R-:W-:Y:S01]  /*ee80*/  ISETP.GE.AND P1, PT, R205, R24, PT ;  /* 0x00000018cd00720c */ /* 0x000fe20003f26270 */
[C---:B------:R-:W-:Y:S02]  /*ee90*/  IMAD R3, R15.reuse, UR5, R3 ;  /* 0x000000050f037c24 */ /* 0x040fe4000f8e0203 */
[----:B------:R-:W-:Y:S01]  /*eea0*/  IMAD.WIDE.U32 R4, R15, UR4, R4 ;  /* 0x000000040f047c25 */ /* 0x000fe2000f8e0004 */
[----:B------:R-:W-:Y:S01]  /*eeb0*/  SEL R11, RZ, 0xffffffff, P1 ;  /* 0xffffffffff0b7807 */ /* 0x000fe20000800000 */
[----:B------:R-:W-:-:S02]  /*eec0*/  ULDC.64 UR4, c[0x0][0xae0] ;  /* 0x0002b80000047ab9 */ /* 0x000fc40000000a00 */
[----:B--2---:R-:W-:Y:S01]  /*eed0*/  @P0 IMAD.HI.U32 R6, R8, R7, RZ ;  /* 0x0000000708060227 */ /* 0x004fe200078e00ff */
[----:B------:R-:W-:Y:S02]  /*eee0*/  SEL R7, RZ, 0x1, P2 ;  /* 0x00000001ff077807 */ /* 0x000fe40001000000 */
[-C--:B------:R-:W-:Y:S01]  /*eef0*/  ISETP.GE.AND P2, PT, R206, R24.reuse, PT ;  /* 0x00000018ce00720c */ /* 0x080fe20003f46270 */
[----:B------:R-:W-:Y:S02]  /*ef00*/  IMAD.SHL.U32 R10, R10, 0x2, RZ ;  /* 0x000000020a0a7824 */ /* 0x000fe400078e00ff */
[----:B------:R-:W-:Y:S02]  /*ef10*/  IMAD.IADD R5, R5, 0x1, R3 ;  /* 0x0000000105057824 */ /* 0x000fe400078e0203 */
[----:B------:R-:W-:Y:S01]  /*ef20*/  IMAD.MOV.U32 R3, RZ, RZ, R8 ;  /* 0x000000ffff037224 */ /* 0x000fe200078e0008 */
[----:B---3--:R-:W-:Y:S01]  /*ef30*/  @P0 SHF.R.U32.HI R3, RZ, R9, R6 ;  /* 0x00000009ff030219 */ /* 0x008fe20000011606 */
[----:B------:R-:W-:Y:S01]  /*ef40*/  IMAD.SHL.U32 R11, R11, 0x8, RZ ;  /* 0x000000080b0b7824 */ /* 0x000fe200078e00ff */
[----:B------:R-:W-:Y:S01]  /*ef50*/  LOP3.LUT R9, R10, 0x2, R7, 0xe2, !PT ;  /* 0x000000020a097812 */ /* 0x000fe200078ee207 */
[----:B------:R-:W-:Y:S01]  /*ef60*/  IMAD R30, R209, 0x40, R211 ;  /* 0x00000040d11e7824 */ /* 0x000fe200078e02d3 */
[----:B------:R-:W-:Y:S01]  /*ef70*/  SEL R10, RZ, 0xffffffff, P2 ;  /* 0xffffffffff0a7807 */ /* 0x000fe20001000000 */
[--C-:B------:R-:W-:Y:S01]  /*ef80*/  IMAD.MOV R7, RZ, RZ, -R3.reuse ;  /* 0x000000ffff077224 */ /* 0x100fe200078e0a03 */
[----:B------:R-:W-:Y:S01]  /*ef90*/  SHF.R.S32.HI R6, RZ, 0x1f, R3 ;  /* 0x0000001fff067819 */ /* 0x000fe20000011403 */
[----:B------:R-:W-:Y:S01]  /*efa0*/  IMAD.WIDE.U32 R4, R3, UR4, R4 ;  /* 0x0000000403047c25 */ /* 0x000fe2000f8e0004 */
[----:B------:R-:W-:-:S02]  /*efb0*/  ISETP.GE.AND P0, PT, R204, R24, PT ;  /* 0x00000018cc00720c */ /* 0x000fc40003f06270 */
[-C--:B------:R-:W-:Y:S01]  /*efc0*/  ISETP.GE.AND P2, PT, R214, R24.reuse, PT ;  /* 0x00000018d600720c */ /* 0x080fe20003f46270 */
[----:B------:R-:W-:Y:S02]  /*efd0*/  IMAD.SHL.U32 R10, R10, 0x4, RZ ;  /* 0x000000040a0a7824 */ /* 0x000fe400078e00ff */
[----:B------:R-:W-:Y:S02]  /*efe0*/  IMAD R6, R6, UR4, RZ ;  /* 0x0000000406067c24 */ /* 0x000fe4000f8e02ff */
[----:B------:R-:W-:Y:S01]  /*eff0*/  IMAD R7, R29, R7, R8 ;  /* 0x000000071d077224 */ /* 0x000fe200078e0208 */
[----:B------:R-:W-:Y:S01]  /*f000*/  LOP3.LUT R0, R10, 0x4, R9, 0xe2, !PT ;  /* 0x000000040a007812 */ /* 0x000fe200078ee209 */
[----:B------:R-:W-:Y:S01]  /*f010*/  IMAD R9, R3, UR5, R6 ;  /* 0x0000000503097c24 */ /* 0x000fe2000f8e0206 */
[----:B------:R-:W-:Y:S01]  /*f020*/  SEL R6, RZ, 0xffffffff, P0 ;  /* 0xffffffffff067807 */ /* 0x000fe20000000000 */
[----:B------:R-:W-:Y:S01]  /*f030*/  ULDC.64 UR4, c[0x0][0xad8] ;  /* 0x0002b60000047ab9 */ /* 0x000fe20000000a00 */
[----:B------:R-:W-:Y:S01]  /*f040*/  LOP3.LUT R3, R11, 0x8, R0, 0xe2, !PT ;  /* 0x000000080b037812 */ /* 0x000fe200078ee200 */
[----:B------:R-:W-:Y:S01]  /*f050*/  IMAD.IADD R5, R5, 0x1, R9 ;  /* 0x0000000105057824 */ /* 0x000fe200078e0209 */
[----:B------:R-:W-:Y:S01]  /*f060*/  SHF.R.S32.HI R0, RZ, 0x1f, R7 ;  /* 0x0000001fff007819 */ /* 0x000fe20000011407 */
[----:B------:R-:W-:Y:S01]  /*f070*/  IMAD.SHL.U32 R6, R6, 0x10, RZ ;  /* 0x0000001006067824 */ /* 0x000fe200078e00ff */
[----:B------:R-:W-:Y:S01]  /*f080*/  ISETP.GE.AND P0, PT, R203, R24, PT ;  /* 0x00000018cb00720c */ /* 0x000fe20003f06270 */
[----:B------:R-:W-:-:S03]  /*f090*/  IMAD.WIDE.U32 R4, R7, UR4, R4 ;  /* 0x0000000407047c25 */ /* 0x000fc6000f8e0004 */
[----:B------:R-:W-:Y:S01]  /*f0a0*/  SEL R8, RZ, 0xffffffff, P0 ;  /* 0xffffffffff087807 */ /* 0x000fe20000000000 */
[----:B------:R-:W-:Y:S01]  /*f0b0*/  IMAD R0, R0, UR4, RZ ;  /* 0x0000000400007c24 */ /* 0x000fe2000f8e02ff */
[----:B------:R-:W-:Y:S02]  /*f0c0*/  ISETP.GE.AND P0, PT, R215, R24, PT ;  /* 0x00000018d700720c */ /* 0x000fe40003f06270 */
[----:B------:R-:W-:Y:S01]  /*f0d0*/  LOP3.LUT R6, R6, 0x10, R3, 0xe2, !PT ;  /* 0x0000001006067812 */ /* 0x000fe200078ee203 */
[----:B------:R-:W-:Y:S01]  /*f0e0*/  IMAD R3, R7, UR5, R0 ;  /* 0x0000000507037c24 */ /* 0x000fe2000f8e0200 */
[----:B------:R-:W-:Y:S01]  /*f0f0*/  SEL R7, RZ, 0x40, P0 ;  /* 0x00000040ff077807 */ /* 0x000fe20000000000 */
[----:B------:R-:W-:Y:S01]  /*f100*/  IMAD.SHL.U32 R9, R8, 0x20, RZ ;  /* 0x0000002008097824 */ /* 0x000fe200078e00ff */
[----:B------:R-:W-:Y:S01]  /*f110*/  ISETP.GE.AND P0, PT, R30, R31, PT ;  /* 0x0000001f1e00720c */ /* 0x000fe20003f06270 */
[----:B------:R-:W-:Y:S01]  /*f120*/  ULDC.64 UR4, c[0x0][0xa80] ;  /* 0x0002a00000047ab9 */ /* 0x000fe20000000a00 */
[----:B------:R-:W-:Y:S01]  /*f130*/  IMAD.IADD R3, R5, 0x1, R3 ;  /* 0x0000000105037824 */ /* 0x000fe200078e0203 */
[----:B------:R-:W-:-:S02]  /*f140*/  LEA R20, P1, R4, UR4, 0x1 ;  /* 0x0000000404147c11 */ /* 0x000fc4000f8208ff */
[----:B------:R-:W-:Y:S02]  /*f150*/  LOP3.LUT R6, R9, 0x20, R6, 0xe2, !PT ;  /* 0x0000002009067812 */ /* 0x000fe400078ee206 */
[----:B------:R-:W-:Y:S02]  /*f160*/  LEA.HI.X R3, R4, UR5, R3, 0x1, P1 ;  /* 0x0000000504037c11 */ /* 0x000fe400088f0c03 */
[----:B------:R-:W-:Y:S02]  /*f170*/  LOP3.LUT R21, R6, R7, RZ, 0xfc, !PT ;  /* 0x0000000706157212 */ /* 0x000fe400078efcff */
[----:B------:R-:W-:Y:S01]  /*f180*/  SEL R0, RZ, 0x80, P2 ;  /* 0x00000080ff007807 */ /* 0x000fe20001000000 */
[----:B------:R1:W2:Y:S03]  /*f190*/  SHFL.IDX PT, R6, R20, RZ, 0x181f ;  /* 0x00181fff14067589 */ /* 0x0002a600000e0000 */
[----:B------:R-:W-:Y:S01]  /*f1a0*/  LOP3.LUT R28, R21, R0, RZ, 0xfc, !PT ;  /* 0x00000000151c7212 */ /* 0x000fe200078efcff */
[----:B------:R1:W3:Y:S01]  /*f1b0*/  SHFL.IDX PT, R7, R3, RZ, 0x181f ;  /* 0x00181fff03077589 */ /* 0x0002e200000e0000 */
[----:B------:R-:W-:Y:S05]  /*f1c0*/  @P0 BRA `(.L_x_763) ;  /* 0x00000000007c0947 */ /* 0x000fea0003800000 */
[-C--:B------:R-:W-:Y:S02]  /*f1d0*/  ISETP.GE.AND P2, PT, R207, R24.reuse, PT ;  /* 0x00000018cf00720c */ /* 0x080fe40003f46270 */
[-C--:B------:R-:W-:Y:S02]  /*f1e0*/  ISETP.GE.AND P1, PT, R189, R24.reuse, PT ;  /* 0x00000018bd00720c */ /* 0x080fe40003f26270 */
[-C--:B------:R-:W-:Y:S02]  /*f1f0*/  ISETP.GE.AND P5, PT, R206, R24.reuse, PT ;  /* 0x00000018ce00720c */ /* 0x080fe40003fa6270 */
[----:B------:R-:W-:-:S07]  /*f200*/  ISETP.GE.AND P3, PT, R205, R24, PT ;  /* 0x00000018cd00720c */ /* 0x000fce0003f66270 */
[-C--:B--2---:R-:W-:Y:S02]  /*f210*/  @!P2 LEA R8, P0, R207, R6.reuse, 0x1 ;  /* 0x00000006cf08a211 */ /* 0x084fe400078008ff */
[----:B---3--:R-:W-:Y:S02]  /*f220*/  @!P1 IMAD.WIDE R4, R189, 0x2, R6 ;  /* 0x00000002bd049825 */ /* 0x008fe400078e0206 */
[----:B------:R-:W-:Y:S02]  /*f230*/  @!P2 LEA.HI.X R9, R207, R7, R233, 0x1, P0 ;  /* 0x00000007cf09a211 */ /* 0x000fe400000f0ce9 */
[----:B------:R-:W-:Y:S01]  /*f240*/  @!P5 LEA R10, P4, R206, R6, 0x1 ;  /* 0x00000006ce0ad211 */ /* 0x000fe200078808ff */
[----:B------:R-:W-:Y:S01]  /*f250*/  @!P1 ST.E.128 desc[UR40][R4.64], RZ ;  /* 0x000000ff04009985 */ /* 0x000fe2000c101d28 */
[-C--:B------:R-:W-:Y:S02]  /*f260*/  ISETP.GE.AND P1, PT, R203, R24.reuse, PT ;  /* 0x00000018cb00720c */ /* 0x080fe40003f26270 */
[----:B------:R-:W-:Y:S01]  /*f270*/  LOP3.LUT P0, RZ, R21, 0x40, RZ, 0xc0, !PT ;  /* 0x0000004015ff7812 */ /* 0x000fe2000780c0ff */
[----:B------:R2:W-:Y:S01]  /*f280*/  @!P2 ST.E.128 desc[UR40][R8.64], RZ ;  /* 0x000000ff0800a985 */ /* 0x0005e2000c101d28 */
[----:B------:R-:W-:-:S02]  /*f290*/  ISETP.GE.AND P2, PT, R204, R24, PT ;  /* 0x00000018cc00720c */ /* 0x000fc40003f46270 */
[-C--:B------:R-:W-:Y:S02]  /*f2a0*/  @!P5 LEA.HI.X R11, R206, R7.reuse, R232, 0x1, P4 ;  /* 0x00000007ce0bd211 */ /* 0x080fe400020f0ce8 */
[----:B------:R-:W-:Y:S02]  /*f2b0*/  LOP3.LUT P4, RZ, R28, 0x80, RZ, 0xc0, !PT ;  /* 0x000000801cff7812 */ /* 0x000fe4000788c0ff */
[CC--:B------:R-:W-:Y:S01]  /*f2c0*/  @!P3 LEA R12, P6, R205.reuse, R6.reuse, 0x1 ;  /* 0x00000006cd0cb211 */ /* 0x0c0fe200078c08ff */
[----:B------:R4:W-:Y:S03]  /*f2d0*/  @!P5 ST.E.128 desc[UR40][R10.64], RZ ;  /* 0x000000ff0a00d985 */ /* 0x0009e6000c101d28 */
[----:B------:R-:W-:Y:S02]  /*f2e0*/  @!P3 LEA.HI.X R13, R205, R7, R231, 0x1, P6 ;  /* 0x00000007cd0db211 */ /* 0x000fe400030f0ce7 */
[----:B--2---:R-:W-:-:S02]  /*f2f0*/  @!P1 LEA R8, P6, R203, R6, 0x1 ;  /* 0x00000006cb089211 */ /* 0x004fc400078c08ff */
[CC--:B------:R-:W-:Y:S01]  /*f300*/  @!P2 LEA R4, P5, R204.reuse, R6.reuse, 0x1 ;  /* 0x00000006cc04a211 */ /* 0x0c0fe200078a08ff */
        /* <DEDUP_REMOVED lines=11> */
.L_x_763:
[----:B------:R-:W-:Y:S05]  /*f3c0*/  BSYNC B1 ;  /* 0x0000000000017941 */ /* 0x000fea0003800000 */
.L_x_762:
[----:B------:R-:W-:Y:S01]  /*f3d0*/  IADD3 R0, R30, 0x20, RZ ;  /* 0x000000201e007810 */ /* 0x000fe20007ffe0ff */
[----:B---34-:R3:W4:Y:S03]  /*f3e0*/  SHFL.IDX PT, R7, R3, 0x1, 0x181f ;  /* 0x00381f0003077f89 */ /* 0x01872600000e0000 */
[----:B------:R-:W-:Y:S01]  /*f3f0*/  ISETP.GE.AND P0, PT, R0, R31, PT ;  /* 0x0000001f0000720c */ /* 0x000fe20003f06270 */
[----:B--2---:R3:W2:-:S12]  /*f400*/  SHFL.IDX PT, R6, R20, 0x1, 0x181f ;  /* 0x00381f0014067f89 */ /* 0x00469800000e0000 */
[----:B---3--:R-:W-:Y:S05]  /*f410*/  @P0 BRA `(.L_x_758) ;  /* 0x00000000007c0947 */ /* 0x008fea0003800000 */
[-C--:B------:R-:W-:Y:S02]  /*f420*/  ISETP.GE.AND P6, PT, R189, R24.reuse, PT ;  /* 0x00000018bd00720c */ /* 0x080fe40003fc6270 */
[-C--:B------:R-:W-:Y:S02]  /*f430*/  ISETP.GE.AND P5, PT, R207, R24.reuse, PT ;  /* 0x00000018cf00720c */ /* 0x080fe40003fa6270 */
[-C--:B------:R-:W-:Y:S02]  /*f440*/  ISETP.GE.AND P4, PT, R206, R24.reuse, PT ;  /* 0x00000018ce00720c */ /* 0x080fe40003f86270 */
[-C--:B------:R-:W-:Y:S02]  /*f450*/  ISETP.GE.AND P3, PT, R205, R24.reuse, PT ;  /* 0x00000018cd00720c */ /* 0x080fe40003f66270 */
[-C--:B------:R-:W-:Y:S02]  /*f460*/  ISETP.GE.AND P2, PT, R204, R24.reuse, PT ;  /* 0x00000018cc00720c */ /* 0x080fe40003f46270 */
[----:B------:R-:W-:-:S03]  /*f470*/  ISETP.GE.AND P1, PT, R203, R24, PT ;  /* 0x00000018cb00720c */ /* 0x000fc60003f26270 */
[----:B--2-4-:R-:W-:Y:S02]  /*f480*/  @!P6 IMAD.WIDE R4, R189, 0x2, R6 ;  /* 0x00000002bd04e825 */ /* 0x014fe400078e0206 */
[----:B------:R-:W-:-:S03]  /*f490*/  @!P5 LEA R8, P0, R207, R6, 0x1 ;  /* 0x00000006cf08d211 */ /* 0x000fc600078008ff */
[----:B------:R2:W-:Y:S01]  /*f4a0*/  @!P6 ST.E.128 desc[UR40][R4.64], RZ ;  /* 0x000000ff0400e985 */ /* 0x0005e2000c101d28 */
[CC--:B------:R-:W-:Y:S02]  /*f4b0*/  @!P4 LEA R10, P6, R206.reuse, R6.reuse, 0x1 ;  /* 0x00000006ce0ac211 */ /* 0x0c0fe400078c08ff */
[-C--:B------:R-:W-:Y:S02]  /*f4c0*/  @!P5 LEA.HI.X R9, R207, R7.reuse, R233, 0x1, P0 ;  /* 0x00000007cf09d211 */ /* 0x080fe400000f0ce9 */
[----:B------:R-:W-:Y:S02]  /*f4d0*/  LOP3.LUT P0, RZ, R21, 0x40, RZ, 0xc0, !PT ;  /* 0x0000004015ff7812 */ /* 0x000fe4000780c0ff */
[----:B------:R-:W-:Y:S01]  /*f4e0*/  @!P4 LEA.HI.X R11, R206, R7, R232, 0x1, P6 ;  /* 0x00000007ce0bc211 */ /* 0x000fe200030f0ce8 */
[----:B------:R3:W-:Y:S01]  /*f4f0*/  @!P5 ST.E.128 desc[UR40][R8.64], RZ ;  /* 0x000000ff0800d985 */ /* 0x0007e2000c101d28 */
[----:B------:R-:W-:Y:S02]  /*f500*/  LOP3.LUT P6, RZ, R28, 0x80, RZ, 0xc0, !PT ;  /* 0x000000801cff7812 */ /* 0x000fe400078cc0ff */
[-C--:B------:R-:W-:Y:S01]  /*f510*/  @!P3 LEA R12, P5, R205, R6.reuse, 0x1 ;  /* 0x00000006cd0cb211 */ /* 0x080fe200078a08ff */
[----:B------:R3:W-:Y:S01]  /*f520*/  @!P4 ST.E.128 desc[UR40][R10.64], RZ ;  /* 0x000000ff0a00c985 */ /* 0x0007e2000c101d28 */
[----:B------:R-:W-:-:S02]  /*f530*/  @!P2 LEA R14, P4, R204, R6, 0x1 ;  /* 0x00000006cc0ea211 */ /* 0x000fc400078808ff */
[-C--:B------:R-:W-:Y:S02]  /*f540*/  @!P3 LEA.HI.X R13, R205, R7.reuse, R231, 0x1, P5 ;  /* 0x00000007cd0db211 */ /* 0x080fe400028f0ce7 */
[-C--:B--2---:R-:W-:Y:S02]  /*f550*/  @!P1 LEA R4, P5, R203, R6.reuse, 0x1 ;  /* 0x00000006cb049211 */ /* 0x084fe400078a08ff */
[-C--:B------:R-:W-:Y:S01]  /*f560*/  @!P2 LEA.HI.X R15, R204, R7.reuse, R230, 0x1, P4 ;  /* 0x00000007cc0fa211 */ /* 0x080fe200020f0ce6 */
[----:B------:R3:W-:Y:S01]  /*f570*/  @!P3 ST.E.128 desc[UR40][R12.64], RZ ;  /* 0x000000ff0c00b985 */ /* 0x0007e2000c101d28 */
[-C--:B-1----:R-:W-:Y:S02]  /*f580*/  @P0 LEA R20, P3, R215, R6.reuse, 0x1 ;  /* 0x00000006d7140211 */ /* 0x082fe400078608ff */
[----:B------:R-:W-:Y:S01]  /*f590*/  @P6 LEA R6, P4, R214, R6, 0x1 ;  /* 0x00000006d6066211 */ /* 0x000fe200078808ff */
[----:B------:R3:W-:Y:S01]  /*f5a0*/  @!P2 ST.E.128 desc[UR40][R14.64], RZ ;  /* 0x000000ff0e00a985 */ /* 0x0007e2000c101d28 */
[----:B------:R-:W-:-:S02]  /*f5b0*/  @!P1 LEA.HI.X R5, R203, R7, R229, 0x1, P5 ;  /* 0x00000007cb059211 */ /* 0x000fc400028f0ce5 */
[-C--:B------:R-:W-:Y:S02]  /*f5c0*/  @P0 LEA.HI.X R21, R215, R7.reuse, R228, 0x1, P3 ;  /* 0x00000007d7150211 */ /* 0x080fe400018f0ce4 */
[----:B------:R-:W-:Y:S01]  /*f5d0*/  @P6 LEA.HI.X R7, R214, R7, R227, 0x1, P4 ;  /* 0x00000007d6076211 */ /* 0x000fe200020f0ce3 */
[----:B------:R3:W-:Y:S04]  /*f5e0*/  @!P1 ST.E.128 desc[UR40][R4.64], RZ ;  /* 0x000000ff04009985 */ /* 0x0007e8000c101d28 */
[----:B------:R3:W-:Y:S04]  /*f5f0*/  @P0 ST.E.128 desc[UR40][R20.64], RZ ;  /* 0x000000ff14000985 */ /* 0x0007e8000c101d28 */
[----:B------:R3:W-:Y:S02]  /*f600*/  @P6 ST.E.128 desc[UR40][R6.64], RZ ;  /* 0x000000ff06006985 */ /* 0x0007e4000c101d28 */
.L_x_758:
[----:B------:R-:W-:Y:S05]  /*f610*/  BSYNC B0 ;  /* 0x0000000000007941 */ /* 0x000fea0003800000 */
.L_x_752:
[----:B------:R-:W-:Y:S02]  /*f620*/  ULDC UR4, c[0x0][0xc3c] ;  /* 0x00030f0000047ab9 */ /* 0x000fe40000000800 */
[----:B------:R-:W-:-:S13]  /*f630*/  ISETP.GE.AND P0, PT, R27, UR4, PT ;  /* 0x000000041b007c0c */ /* 0x000fda000bf06270 */
[----:B------:R-:W-:Y:S05]  /*f640*/  @!P0 BRA `(.L_x_764) ;  /* 0xffffff1800f88947 */ /* 0x000fea000383ffff */
[----:B------:R-:W-:Y:S05]  /*f650*/  BRA `(.L_x_645) ;  /* 0x00000088007c7947 */ /* 0x000fea0003800000 */
.L_x_643:
[----:B------:R-:W-:-:S08]  /*f660*/  NOP ;  /* 0x0000000000007918 */ /* 0x000fd00000000000 */
[----:B------:R-:W0:-:S00]  /*f670*/  USETMAXREG.DEALLOC.CTAPOOL 0x18 ;  /* 0x00000018000079c8 */ /* 0x000e0000080e0500 */
[----:B0-----:R-:W2:Y:S01]  /*f680*/  LDL.LU R2, [R1+0x1c] ;  /* 0x00001c0001027983 */ /* 0x001ea20000300800 */
[----:B------:R-:W-:-:S06]  /*f690*/  LOP3.LUT R0, R0, 0x3, RZ, 0xc0, !PT ;  /* 0x0000000300007812 */ /* 0x000fcc00078ec0ff */
[----:B------:R-:W0:Y:S02]  /*f6a0*/  SHFL.IDX PT, R0, R0, RZ, 0x1f ;  /* 0x00001fff00007589 */ /* 0x000e2400000e0000 */
[----:B0-----:R-:W-:Y:S01]  /*f6b0*/  ISETP.NE.AND P0, PT, R0, RZ, PT ;  /* 0x000000ff0000720c */ /* 0x001fe20003f05270 */
[----:B------:R-:W-:Y:S01]  /*f6c0*/  IMAD.MOV.U32 R0, RZ, RZ, RZ ;  /* 0x000000ffff007224 */ /* 0x000fe200078e00ff */
[----:B--2---:R-:W-:-:S11]  /*f6d0*/  LOP3.LUT R2, R2, 0xfffffffd, RZ, 0xc0, !PT ;  /* 0xfffffffd02027812 */ /* 0x004fd600078ec0ff */
[----:B------:R-:W-:-:S05]  /*f6e0*/  @P0 LOP3.LUT R2, R2, 0x2, RZ, 0xfc, !PT ;  /* 0x0000000202020812 */ /* 0x000fca00078efcff */
[----:B------:R0:W-:Y:S01]  /*f6f0*/  STL [R1+0x1c], R2 ;  /* 0x00001c0201007387 */ /* 0x0001e20000100800 */
        /* <DEDUP_REMOVED lines=8> */
.L_x_765:
        /* <DEDUP_REMOVED lines=42> */
.L_x_771:
        /* <DEDUP_REMOVED lines=12> */
.L_x_770:
[----:B------:R-:W-:Y:S05]  /*fae0*/  BSYNC B0 ;  /* 0x0000000000007941 */ /* 0x000fea0003800000 */
.L_x_769:
        /* <DEDUP_REMOVED lines=22> */
.L_x_767:
        /* <DEDUP_REMOVED lines=10> */
[----:B0-----:R-:W-:-:S06]  /*fcf0*/  IADD3 R3, R8, 0xffffffe, RZ ;  /* 0x0ffffffe08037810 */ /* 0x001fcc0007ffe0ff */
[----:B------:R-:W0:Y:S02]  /*fd00*/  F2I.FTZ.U32.TRUNC.NTZ R3, R3 ;  /* 0x0000000300037305 */ /* 0x000e24000021f000 */
[----:B0-----:R-:W-:Y:S01]  /*fd10*/  IMAD.MOV R11, RZ, RZ, -R3 ;  /* 0x000000ffff0b7224 */ /* 0x001fe200078e0a03 */
[----:B------:R-:W-:Y:S06]  /*fd20*/  @!P0 BRA `(.L_x_772) ;  /* 0x0000000000088947 */ /* 0x000fec0003800000 */
[----:B------:R-:W-:-:S05]  /*fd30*/  VIADD R9, R19, 0xffffffff ;  /* 0xffffffff13097836 */ /* 0x000fca0000000000 */
[----:B------:R0:W1:Y:S02]  /*fd40*/  SHFL.IDX PT, R16, R2, R9, 0x1f ;  /* 0x00001f0902107589 */ /* 0x00006400000e0000 */
.L_x_772:
[----:B-1----:R-:W-:Y:S01]  /*fd50*/  IMAD R16, R16, UR5, R7 ;  /* 0x0000000510107c24 */ /* 0x002fe2000f8e0207 */
[----:B------:R-:W-:Y:S01]  /*fd60*/  IABS R6, R0 ;  /* 0x0000000000067213 */ /* 0x000fe20000000000 */
[----:B------:R-:W-:Y:S02]  /*fd70*/  IMAD R7, R11, R4, RZ ;  /* 0x000000040b077224 */ /* 0x000fe400078e02ff */
[----:B0-----:R-:W-:Y:S01]  /*fd80*/  IMAD.MOV.U32 R2, RZ, RZ, RZ ;  /* 0x000000ffff027224 */ /* 0x001fe200078e00ff */
[----:B------:R-:W-:Y:S01]  /*fd90*/  IADD3 R17, -R16, UR6, RZ ;  /* 0x0000000610117c10 */ /* 0x000fe2000fffe1ff */
[----:B------:R-:W-:Y:S02]  /*fda0*/  IMAD.MOV R6, RZ, RZ, -R6 ;  /* 0x000000ffff067224 */ /* 0x000fe400078e0a06 */
[----:B------:R-:W-:Y:S01]  /*fdb0*/  IMAD.HI.U32 R2, R3, R7, R2 ;  /* 0x0000000703027227 */ /* 0x000fe200078e0002 */
[----:B------:R-:W-:-:S03]  /*fdc0*/  IABS R3, R17 ;  /* 0x0000001100037213 */ /* 0x000fc60000000000 */
[----:B------:R-:W-:Y:S02]  /*fdd0*/  VIADD R19, R19, UR4 ;  /* 0x0000000413137c36 */ /* 0x000fe40008000000 */
        /* <DEDUP_REMOVED lines=16> */
.L_x_768:
[----:B------:R-:W-:Y:S02]  /*fee0*/  IMAD.MOV.U32 R17, RZ, RZ, RZ ;  /* 0x000000ffff117224 */ /* 0x000fe400078e00ff */
[----:B------:R-:W-:Y:S02]  /*fef0*/  IMAD.U32 R16, RZ, RZ, UR6 ;  /* 0x00000006ff107e24 */ /* 0x000fe4000f8e00ff */
[----:B------:R-:W-:-:S07]  /*ff00*/  IMAD.MOV.U32 R18, RZ, RZ, RZ ;  /* 0x000000ffff127224 */ /* 0x000fce00078e00ff */
.L_x_773:
[----:B------:R-:W-:-:S13]  /*ff10*/  ISETP.NE.AND P0, PT, R5, RZ, PT ;  /* 0x000000ff0500720c */ /* 0x000fda0003f05270 */
[----:B------:R-:W0:Y:S01]  /*ff20*/  @!P0 S2R R3, SR_CgaCtaId ;  /* 0x0000000000038919 */ /* 0x000e220000008800 */
[----:B------:R-:W-:-:S04]  /*ff30*/  @!P0 MOV R0, 0x400 ;  /* 0x0000040000008802 */ /* 0x000fc80000000f00 */
[----:B0-----:R-:W-:-:S05]  /*ff40*/  @!P0 LEA R0, R3, R0, 0x18 ;  /* 0x0000000003008211 */ /* 0x001fca00078ec0ff */
[----:B------:R2:W-:Y:S01]  /*ff50*/  @!P0 STS.128 [R0+0x28cd0], R16 ;  /* 0x028cd01000008388 */ /* 0x0005e20000000c00 */
[----:B------:R-:W-:Y:S06]  /*ff60*/  BAR.ARV 0x5, 0x180 ;  /* 0x0146000000007b1d */ /* 0x000fec0000002000 */
.L_x_766:
[----:B--2---:R-:W-:Y:S01]  /*ff70*/  IMAD.MOV.U32 R0, RZ, RZ, 0x1 ;  /* 0x00000001ff007424 */ /* 0x004fe200078e00ff */
[----:B------:R2:W-:Y:S01]  /*ff80*/  STL [R1+0x38], RZ ;  /* 0x000038ff01007387 */ /* 0x0005e20000100800 */
[----:B------:R-:W-:Y:S02]  /*ff90*/  ULDC UR4, c[0x0][0xc3c] ;  /* 0x00030f0000047ab9 */ /* 0x000fe40000000800 */
[----:B-1----:R-:W-:Y:S01]  /*ffa0*/  ISETP.GE.AND P0, PT, R19, UR4, PT ;  /* 0x0000000413007c0c */ /* 0x002fe2000bf06270 */
[----:B------:R2:W-:Y:S04]  /*ffb0*/  STL [R1+0x14], R0 ;  /* 0x0000140001007387 */ /* 0x0005e80000100800 */
[----:B------:R2:W-:Y:S08]  /*ffc0*/  STL [R1+0x8], RZ ;  /* 0x000008ff01007387 */ /* 0x0005f00000100800 */
[----:B--2---:R-:W-:Y:S05]  /*ffd0*/  @P0 BRA `(.L_x_774) ;  /* 0x0000007c00340947 */ /* 0x004fea0003800000 */
[----:B------:R-:W1:Y:S01]  /*ffe0*/  S2R R5, SR_TID.X ;  /* 0x0000000000057919 */ /* 0x000e620000002100 */
[----:B------:R-:W2:Y:S01]  /*fff0*/  S2UR UR5, SR_CgaCtaId ;  /* 0x00000000000579c3 */ /* 0x000ea20000008800 */
[----:B------:R-:W-:Y:S01]  /*10000*/  UMOV UR4, 0x400 ;  /* 0x0000040000047882 */ /* 0x000fe20000000000 */
[----:B------:R-:W-:Y:S01]  /*10010*/  BSSY B8, `(.L_x_774) ;  /* 0x00007c9000087945 */ /* 0x000fe20003800000 */
[----:B------:R-:W-:Y:S01]  /*10020*/  ULDC.64 UR38, c[0x0][0x198] ;  /* 0x0000660000267ab9 */ /* 0x000fe20000000a00 */
[----:B------:R-:W-:Y:S01]  /*10030*/  ULDC UR36, c[0x0][0xc] ;  /* 0x0000030000247ab9 */ /* 0x000fe20000000800 */
[----:B--2---:R-:W-:Y:S01]  /*10040*/  ULEA UR4, UR5, UR4, 0x18 ;  /* 0x0000000405047291 */ /* 0x004fe2000f8ec03f */
[C---:B-1----:R-:W-:Y:S01]  /*10050*/  IMAD.SHL.U32 R0, R5.reuse, 0x8, RZ ;  /* 0x0000000805007824 */ /* 0x042fe200078e00ff */
[----:B------:R-:W-:-:S04]  /*10060*/  LOP3.LUT R4, R5, 0x7f, RZ, 0xc0, !PT ;  /* 0x0000007f05047812 */ /* 0x000fc800078ec0ff */
[----:B0-----:R-:W-:-:S04]  /*10070*/  LOP3.LUT R2, R0, 0x1f8, RZ, 0xc0, !PT ;  /* 0x000001f800027812 */ /* 0x001fc800078ec0ff */
        /* <DEDUP_REMOVED lines=13> */
[----:B------:R0:W-:Y:S04]  /*10150*/  STL [R1+0xc], RZ ;  /* 0x00000cff01007387 */ /* 0x0001e80000100800 */
[----:B------:R0:W-:Y:S04]  /*10160*/  STL [R1+0x18], R0 ;  /* 0x0000180001007387 */ /* 0x0001e80000100800 */
[----:B------:R0:W-:Y:S02]  /*10170*/  STL [R1+0x38], RZ ;  /* 0x000038ff01007387 */ /* 0x0001e40000100800 */
.L_x_938:
[----:B01----:R-:W0:Y:S02]  /*10180*/  LDC.64 R2, c[0x0][0xc88] ;  /* 0x00032200ff027b82 */ /* 0x003e240000000a00 */
[----:B0-----:R-:W-:-:S05]  /*10190*/  IMAD.WIDE R2, R19, 0x4, R2 ;  /* 0x0000000413027825 */ /* 0x001fca00078e0202 */
[----:B--2---:R-:W2:Y:S01]  /*101a0*/  LDG.E R13, desc[UR40][R2.64] ;  /* 0x00000028020d7981 */ /* 0x004ea2000c1e1900 */
[----:B------:R-:W-:Y:S05]  /*101b0*/  YIELD ;  /* 0x0000000000007946 */ /* 0x000fea0003800000 */
[----:B------:R-:W-:Y:S01]  /*101c0*/  ULDC.64 UR4, c[0x0][0xa28] ;  /* 0x00028a0000047ab9 */ /* 0x000fe20000000a00 */
[----:B------:R-:W-:Y:S01]  /*101d0*/  MOV R0, RZ ;  /* 0x000000ff00007202 */ /* 0x000fe20000000f00 */
[----:B------:R-:W-:Y:S01]  /*101e0*/  ULDC.64 UR10, c[0x0][0xa18] ;  /* 0x00028600000a7ab9 */ /* 0x000fe20000000a00 */
[----:B------:R-:W-:Y:S01]  /*101f0*/  ISETP.NE.U32.AND P0, PT, RZ, UR4, PT ;  /* 0x00000004ff007c0c */ /* 0x000fe2000bf05070 */
[----:B------:R-:W-:Y:S01]  /*10200*/  ULDC.64 UR8, c[0x0][0xa10] ;  /* 0x0002840000087ab9 */ /* 0x000fe20000000a00 */
[----:B------:R-:W-:-:S02]  /*10210*/  ULDC.64 UR6, c[0x0][0xa08] ;  /* 0x0002820000067ab9 */ /* 0x000fc40000000a00 */
[----:B------:R-:W-:Y:S02]  /*10220*/  ISETP.NE.AND.EX P0, PT, RZ, UR5, PT, P0 ;  /* 0x00000005ff007c0c */ /* 0x000fe4000bf05300 */
[----:B--2---:R-:W-:Y:S01]  /*10230*/  SHF.R.S32.HI R4, RZ, 0x1f, R13 ;  /* 0x0000001fff047819 */ /* 0x004fe2000001140d */
[----:B------:R-:W-:-:S10]  /*10240*/  IMAD.SHL.U32 R15, R13, 0x4, RZ ;  /* 0x000000040d0f7824 */ /* 0x000fd400078e00ff */
[C---:B------:R-:W-:Y:S01]  /*10250*/  @P0 LEA R2, P1, R13.reuse, UR4, 0x2 ;  /* 0x000000040d020c11 */ /* 0x040fe2000f8210ff */
[----:B------:R-:W-:Y:S03]  /*10260*/  STL [R1+0x28], R13 ;  /* 0x0000280d01007387 */ /* 0x000fe60000100800 */
[C-C-:B------:R-:W-:Y:S01]  /*10270*/  @P0 LEA.HI.X R3, R13.reuse, UR5, R4.reuse, 0x2, P1 ;  /* 0x000000050d030c11 */ /* 0x140fe200088f1404 */
[----:B------:R-:W-:Y:S01]  /*10280*/  ULDC.64 UR4, c[0x0][0xa00] ;  /* 0x0002800000047ab9 */ /* 0x000fe20000000a00 */
[----:B------:R0:W-:Y:S01]  /*10290*/  STL [R1+0x48], R4 ;  /* 0x0000480401007387 */ /* 0x0001e20000100800 */
[----:B------:R-:W-:Y:S02]  /*102a0*/  ISETP.NE.U32.AND P2, PT, RZ, UR4, PT ;  /* 0x00000004ff007c0c */ /* 0x000fe4000bf45070 */
[----:B------:R-:W-:Y:S01]  /*102b0*/  SHF.L.U64.HI R14, R13, 0x2, R4 ;  /* 0x000000020d0e7819 */ /* 0x000fe20000010204 */
[----:B-----5:R1:W5:Y:S01]  /*102c0*/  @P0 LDG.E R0, desc[UR40][R2.64] ;  /* 0x0000002802000981 */ /* 0x020362000c1e1900 */
[----:B------:R-:W-:Y:S01]  /*102d0*/  ISETP.NE.AND.EX P2, PT, RZ, UR5, PT, P2 ;  /* 0x00000005ff007c0c */ /* 0x000fe2000bf45320 */
[----:B------:R-:W-:Y:S01]  /*102e0*/  IMAD.MOV.U32 R12, RZ, RZ, RZ ;  /* 0x000000ffff0c7224 */ /* 0x000fe200078e00ff */
[----:B------:R-:W-:Y:S01]  /*102f0*/  ISETP.NE.U32.AND P3, PT, RZ, UR10, PT ;  /* 0x0000000aff007c0c */ /* 0x000fe2000bf65070 */
[----:B------:R-:W-:Y:S01]  /*10300*/  STL [R1], R15 ;  /* 0x0000000f01007387 */ /* 0x000fe20000100800 */
[----:B------:R-:W-:-:S02]  /*10310*/  ISETP.NE.U32.AND P0, PT, RZ, UR6, PT ;  /* 0x00000006ff007c0c */ /* 0x000fc4000bf05070 */
[C---:B0-----:R-:W-:Y:S01]  /*10320*/  IADD3 R4, P4, R15.reuse, UR4, RZ ;  /* 0x000000040f047c10 */ /* 0x041fe2000ff9e0ff */
[----:B------:R-:W-:Y:S01]  /*10330*/  STL [R1+0x20], R14 ;  /* 0x0000200e01007387 */ /* 0x000fe20000100800 */
[----:B------:R-:W-:Y:S02]  /*10340*/  ISETP.NE.AND.EX P3, PT, RZ, UR11, PT, P3 ;  /* 0x0000000bff007c0c */ /* 0x000fe4000bf65330 */
[----:B-1----:R-:W-:Y:S02]  /*10350*/  CS2R R2, SRZ ;  /* 0x0000000000027805 */ /* 0x002fe4000001ff00 */
[C---:B------:R-:W-:Y:S02]  /*10360*/  IADD3.X R5, R14.reuse, UR5, RZ, P4, !PT ;  /* 0x000000050e057c10 */ /* 0x040fe4000a7fe4ff */
[----:B------:R-:W-:Y:S02]  /*10370*/  IADD3 R6, P4, R15, UR8, RZ ;  /* 0x000000080f067c10 */ /* 0x000fe4000ff9e0ff */
[----:B------:R-:W-:Y:S01]  /*10380*/  ISETP.NE.U32.AND P1, PT, RZ, UR8, PT ;  /* 0x00000008ff007c0c */ /* 0x000fe2000bf25070 */
[----:B------:R-:W2:Y:S01]  /*10390*/  @P2 LDG.E R2, desc[UR40][R4.64] ;  /* 0x0000002804022981 */ /* 0x000ea2000c1e1900 */
[----:B------:R-:W-:Y:S01]  /*103a0*/  IADD3.X R7, R14, UR9, RZ, P4, !PT ;  /* 0x000000090e077c10 */ /* 0x000fe2000a7fe4ff */
[----:B------:R-:W-:Y:S01]  /*103b0*/  ULDC UR4, c[0x0][0x288] ;  /* 0x0000a20000047ab9 */ /* 0x000fe20000000800 */
[----:B------:R-:W-:-:S02]  /*103c0*/  ISETP.NE.AND.EX P0, PT, RZ, UR7, PT, P0 ;  /* 0x00000007ff007c0c */ /* 0x000fc4000bf05300 */
[----:B------:R-:W-:Y:S02]  /*103d0*/  ISETP.NE.AND.EX P1, PT, RZ, UR9, PT, P1 ;  /* 0x00000009ff007c0c */ /* 0x000fe4000bf25310 */
[C---:B------:R-:W-:Y:S02]  /*103e0*/  @P3 IADD3 R10, P4, R15.reuse, UR10, RZ ;  /* 0x0000000a0f0a3c10 */ /* 0x040fe4000ff9e0ff */
[----:B------:R-:W-:Y:S02]  /*103f0*/  IADD3 R8, P5, R15, UR6, RZ ;  /* 0x000000060f087c10 */ /* 0x000fe4000ffbe0ff */
[C---:B------:R-:W-:Y:S02]  /*10400*/  @P3 IADD3.X R11, R14.reuse, UR11, RZ, P4, !PT ;  /* 0x0000000b0e0b3c10 */ /* 0x040fe4000a7fe4ff */
[----:B------:R-:W-:-:S05]  /*10410*/  IADD3.X R9, R14, UR7, RZ, P5, !PT ;  /* 0x000000070e097c10 */ /* 0x000fca000affe4ff */
[----:B------:R-:W5:Y:S04]  /*10420*/  @P0 LDG.E R12, desc[UR40][R8.64] ;  /* 0x00000028080c0981 */ /* 0x000f68000c1e1900 */
[----:B------:R-:W5:Y:S04]  /*10430*/  @P1 LDG.E R3, desc[UR40][R6.64] ;  /* 0x0000002806031981 */ /* 0x000f68000c1e1900 */
[----:B--2---:R0:W-:Y:S02]  /*10440*/  STL [R1+0x34], R2 ;  /* 0x0000340201007387 */ /* 0x0041e40000100800 */
[----:B0-----:R-:W-:Y:S01]  /*10450*/  IMAD.U32 R2, RZ, RZ, UR4 ;  /* 0x00000004ff027e24 */ /* 0x001fe2000f8e00ff */
[----:B------:R-:W-:-:S05]  /*10460*/  ULDC.64 UR4, c[0x0][0x418] ;  /* 0x0001060000047ab9 */ /* 0x000fca0000000a00 */
[----:B------:R0:W2:Y:S01]  /*10470*/  @P3 LDG.E R2, desc[UR40][R10.64] ;  /* 0x000000280a023981 */ /* 0x0000a2000c1e1900 */
[----:B------:R-:W-:-:S03]  /*10480*/  UISETP.NE.U32.AND UP0, UPT, UR4, URZ, UPT ;  /* 0x0000003f0400728c */ /* 0x000fc6000bf05070 */
[----:B------:R-:W-:Y:S01]  /*10490*/  ULDC UR4, c[0x0][0x424] ;  /* 0x0001090000047ab9 */ /* 0x000fe20000000800 */
[----:B------:R-:W-:-:S03]  /*104a0*/  UISETP.NE.AND.EX UP0, UPT, UR5, URZ, UPT, UP0 ;  /* 0x0000003f0500728c */ /* 0x000fc6000bf05300 */
[----:B------:R-:W-:Y:S01]  /*104b0*/  ULDC UR5, c[0x0][0x2f0] ;  /* 0x0000bc0000057ab9 */ /* 0x000fe20000000800 */
[----:B------:R-:W-:-:S04]  /*104c0*/  USEL UR4, UR4, 0x1, UP0 ;  /* 0x0000000104047887 */ /* 0x000fc80008000000 */
[----:B------:R-:W-:-:S03]  /*104d0*/  UIMAD UR4, UR4, UR5, URZ ;  /* 0x00000005040472a4 */ /* 0x000fc6000f8e023f */
[----:B------:R-:W-:-:S03]  /*104e0*/  ULDC UR5, c[0x0][0x348] ;  /* 0x0000d20000057ab9 */ /* 0x000fc60000000800 */
[----:B0-----:R-:W-:Y:S01]  /*104f0*/  IMAD.U32 R10, RZ, RZ, UR4 ;  /* 0x00000004ff0a7e24 */ /* 0x001fe2000f8e00ff */
[----:B--2---:R0:W-:Y:S02]  /*10500*/  STL [R1+0x50], R2 ;  /* 0x0000500201007387 */ /* 0x0041e40000100800 */
[----:B0-----:R-:W-:Y:S01]  /*10510*/  IMAD.U32 R2, RZ, RZ, UR5 ;  /* 0x00000005ff027e24 */ /* 0x001fe2000f8e00ff */
[----:B------:R-:W-:Y:S06]  /*10520*/  @P3 BRA `(.L_x_775) ;  /* 0x0000000000143947 */ /* 0x000fec0003800000 */
[----:B------:R-:W-:Y:S05]  /*10530*/  @!P2 BRA `(.L_x_775) ;  /* 0x000000000010a947 */ /* 0x000fea0003800000 */
[----:B------:R-:W2:Y:S04]  /*10540*/  LDG.E R11, desc[UR40][R4.64] ;  /* 0x00000028040b7981 */ /* 0x000ea8000c1e1900 */
[----:B------:R-:W2:Y:S02]  /*10550*/  LDG.E R4, desc[UR40][R4.64+0x4] ;  /* 0x0000042804047981 */ /* 0x000ea4000c1e1900 */
[----:B--2---:R-:W-:-:S05]  /*10560*/  IMAD.IADD R4, R4, 0x1, -R11 ;  /* 0x0000000104047824 */ /* 0x004fca00078e0a0b */
[----:B------:R0:W-:Y:S02]  /*10570*/  STL [R1+0x50], R4 ;  /* 0x0000500401007387 */ /* 0x0001e40000100800 */
.L_x_775:
[----:B0----5:R-:W-:Y:S01]  /*10580*/  IMAD.IADD R4, R12, 0x1, R0 ;  /* 0x000000010c047824 */ /* 0x021fe200078e0200 */
[----:B------:R-:W-:Y:S01]  /*10590*/  ULDC.64 UR4, c[0x0][0xa20] ;  /* 0x0002880000047ab9 */ /* 0x000fe20000000a00 */
[----:B------:R0:W-:Y:S01]  /*105a0*/  STL [R1+0x10], R13 ;  /* 0x0000100d01007387 */ /* 0x0001e20000100800 */
[----:B------:R-:W-:-:S03]  /*105b0*/  ISETP.NE.U32.AND P2, PT, RZ, UR4, PT ;  /* 0x00000004ff007c0c */ /* 0x000fc6000bf45070 */
[----:B------:R0:W-:Y:S01]  /*105c0*/  STL [R1+0x24], R4 ;  /* 0x0000240401007387 */ /* 0x0001e20000100800 */
[----:B------:R-:W-:-:S13]  /*105d0*/  ISETP.NE.AND.EX P2, PT, RZ, UR5, PT, P2 ;  /* 0x00000005ff007c0c */ /* 0x000fda000bf45320 */
[----:B0-----:R-:W-:Y:S05]  /*105e0*/  @!P2 BRA `(.L_x_776) ;  /* 0x000000000010a947 */ /* 0x001fea0003800000 */
[----:B------:R-:W-:-:S04]  /*105f0*/  IADD3 R10, P0, R15, UR4, RZ ;  /* 0x000000040f0a7c10 */ /* 0x000fc8000ff1e0ff */
[----:B------:R-:W-:-:S05]  /*10600*/  IADD3.X R11, R14, UR5, RZ, P0, !PT ;  /* 0x000000050e0b7c10 */ /* 0x000fca00087fe4ff */
[----:B------:R0:W5:Y:S01]  /*10610*/  LDG.E R10, desc[UR40][R10.64] ;  /* 0x000000280a0a7981 */ /* 0x000162000c1e1900 */
[----:B------:R-:W-:Y:S05]  /*10620*/  BRA `(.L_x_777) ;  /* 0x0000000000107947 */ /* 0x000fea0003800000 */
.L_x_776:
[----:B------:R-:W-:Y:S05]  /*10630*/  @!P0 BRA `(.L_x_777) ;  /* 0x00000000000c8947 */ /* 0x000fea0003800000 */
[----:B------:R-:W2:Y:S04]  /*10640*/  LDG.E R10, desc[UR40][R8.64] ;  /* 0x00000028080a7981 */ /* 0x000ea8000c1e1900 */
[----:B------:R-:W2:Y:S02]  /*10650*/  LDG.E R8, desc[UR40][R8.64+0x4] ;  /* 0x0000042808087981 */ /* 0x000ea4000c1e1900 */
[----:B--2---:R-:W-:-:S07]  /*10660*/  IMAD.IADD R10, R8, 0x1, -R10 ;  /* 0x00000001080a7824 */ /* 0x004fce00078e0a0a */
.L_x_777:
[----:B-----5:R-:W-:Y:S02]  /*10670*/  IMAD.IADD R10, R10, 0x1, -R0 ;  /* 0x000000010a0a7824 */ /* 0x020fe400078e0a00 */
[----:B------:R-:W2:Y:S04]  /*10680*/  @P1 LDG.E R0, desc[UR40][R6.64] ;  /* 0x0000002806001981 */ /* 0x000ea8000c1e1900 */
[----:B------:R-:W2:Y:S01]  /*10690*/  @P1 LDG.E R6, desc[UR40][R6.64+0x4] ;  /* 0x0000042806061981 */ /* 0x000ea2000c1e1900 */
[----:B------:R-:W-:Y:S01]  /*106a0*/  IMAD.MOV R5, RZ, RZ, -R10 ;  /* 0x000000ffff057224 */ /* 0x000fe200078e0a0a */
[----:B------:R-:W-:Y:S04]  /*106b0*/  BSSY B0, `(.L_x_778) ;  /* 0x00001c6000007945 */ /* 0x000fe80003800000 */
[----:B------:R-:W-:Y:S01]  /*106c0*/  VIMNMX R5, RZ, R5, !PT ;  /* 0x00000005ff057248 */ /* 0x000fe20007fe0100 */
[----:B--2---:R-:W-:-:S04]  /*106d0*/  @P1 IMAD.IADD R2, R6, 0x1, -R0 ;  /* 0x0000000106021824 */ /* 0x004fc800078e0a00 */
[----:B------:R-:W-:-:S04]  /*106e0*/  IMAD.IADD R4, R10, 0x1, R2 ;  /* 0x000000010a047824 */ /* 0x000fc800078e0202 */
[----:B------:R-:W-:Y:S01]  /*106f0*/  VIADD R0, R4, 0x3f ;  /* 0x0000003f04007836 */ /* 0x000fe20000000000 */
[----:B------:R1:W-:Y:S04]  /*10700*/  STL [R1+0x4c], R4 ;  /* 0x00004c0401007387 */ /* 0x0003e80000100800 */
[----:B-1----:R-:W-:-:S04]  /*10710*/  SHF.R.S32.HI R4, RZ, 0x1f, R0 ;  /* 0x0000001fff047819 */ /* 0x002fc80000011400 */
[----:B------:R-:W-:-:S04]  /*10720*/  LEA.HI R0, R4, R0, RZ, 0x6 ;  /* 0x0000000004007211 */ /* 0x000fc800078f30ff */
[----:B------:R-:W-:Y:S02]  /*10730*/  LOP3.LUT R4, R0, 0xffffffc0, RZ, 0xc0, !PT ;  /* 0xffffffc000047812 */ /* 0x000fe400078ec0ff */
[----:B------:R-:W-:Y:S02]  /*10740*/  SHF.R.S32.HI R0, RZ, 0x6, R0 ;  /* 0x00000006ff007819 */ /* 0x000fe40000011400 */
[----:B------:R-:W-:-:S03]  /*10750*/  VIADDMNMX R2, R4, -R10, R2, PT ;  /* 0x8000000a04027246 */ /* 0x000fc60003800102 */
[----:B------:R1:W-:Y:S01]  /*10760*/  STL [R1+0x30], R0 ;  /* 0x0000300001007387 */ /* 0x0003e20000100800 */
[----:B------:R-:W-:-:S13]  /*10770*/  ISETP.GT.AND P0, PT, R2, R5, PT ;  /* 0x000000050200720c */ /* 0x000fda0003f04270 */
[----:B------:R-:W-:Y:S01]  /*10780*/  @P0 VIADD R4, R2, 0x3f ;  /* 0x0000003f02040836 */ /* 0x000fe20000000000 */
[----:B------:R-:W-:-:S04]  /*10790*/  SHF.R.U32.HI R2, RZ, 0x6, R5 ;  /* 0x00000006ff027819 */ /* 0x000fc80000011605 */
[----:B------:R-:W-:Y:S01]  /*107a0*/  @P0 SHF.R.S32.HI R5, RZ, 0x1f, R4 ;  /* 0x0000001fff050819 */ /* 0x000fe20000011404 */
[----:B------:R-:W-:-:S03]  /*107b0*/  IMAD.MOV.U32 R8, RZ, RZ, R2 ;  /* 0x000000ffff087224 */ /* 0x000fc600078e0002 */
[----:B------:R-:W-:-:S04]  /*107c0*/  @P0 LEA.HI R4, R5, R4, RZ, 0x6 ;  /* 0x0000000405040211 */ /* 0x000fc800078f30ff */
[----:B------:R-:W-:Y:S02]  /*107d0*/  @P0 SHF.R.S32.HI R8, RZ, 0x6, R4 ;  /* 0x00000006ff080819 */ /* 0x000fe40000011404 */
[----:B------:R-:W-:Y:S02]  /*107e0*/  PLOP3.LUT P0, PT, PT, PT, PT, 0x80, 0x0 ;  /* 0x000000000000781c */ /* 0x000fe40003f0f070 */
[----:B------:R-:W-:-:S13]  /*107f0*/  ISETP.GT.AND P2, PT, R8, R2, PT ;  /* 0x000000020800720c */ /* 0x000fda0003f44270 */
[----:B-1----:R-:W-:Y:S05]  /*10800*/  @!P2 BRA `(.L_x_779) ;  /* 0x0000001800c0a947 */ /* 0x002fea0003800000 */
[----:B------:R-:W-:Y:S01]  /*10810*/  UMOV UR4, 0xffffffff ;  /* 0xffffffff00047882 */ /* 0x000fe20000000000 */
[----:B------:R-:W-:Y:S02]  /*10820*/  SEL R0, R13, RZ, !P1 ;  /* 0x000000ff0d007207 */ /* 0x000fe40004800000 */
[----:B------:R-:W-:Y:S05]  /*10830*/  BRA.DIV UR4, `(.L_x_780) ;  /* 0x0000007e04e47947 */ /* 0x000fea000b800000 */
[----:B------:R-:W1:Y:S02]  /*10840*/  S2R R4, SR_TID.X ;  /* 0x0000000000047919 */ /* 0x000e640000002100 */
[----:B-1----:R-:W-:-:S04]  /*10850*/  SHF.R.U32.HI R4, RZ, 0x5, R4 ;  /* 0x00000005ff047819 */ /* 0x002fc80000011604 */
[----:B------:R-:W-:-:S05]  /*10860*/  LOP3.LUT R4, R4, 0x3, RZ, 0xc0, !PT ;  /* 0x0000000304047812 */ /* 0x000fca00078ec0ff */
[----:B------:R1:W2:Y:S02]  /*10870*/  SHFL.IDX PT, R14, R4, RZ, 0x1f ;  /* 0x00001fff040e7589 */ /* 0x0002a400000e0000 */
.L_x_970:
[----:B--2---:R-:W-:Y:S02]  /*10880*/  ISETP.NE.AND P0, PT, R14, RZ, PT ;  /* 0x000000ff0e00720c */ /* 0x004fe40003f05270 */
[----:B------:R-:W-:-:S11]  /*10890*/  PLOP3.LUT P6, PT, PT, PT, PT, 0x8, 0x0 ;  /* 0x000000000000781c */ /* 0x000fd60003fce170 */
[----:B------:R-:W-:Y:S05]  /*108a0*/  @P0 BRA `(.L_x_781) ;  /* 0x00000000000c0947 */ /* 0x000fea0003800000 */
[----:B------:R-:W-:-:S03]  /*108b0*/  UMOV UR4, 0xffffffff ;  /* 0xffffffff00047882 */ /* 0x000fc60000000000 */
[----:B------:R-:W-:Y:S05]  /*108c0*/  BRA.DIV UR4, `(.L_x_782) ;  /* 0x0000007e04f47947 */ /* 0x000fea000b800000 */
[----:B------:R-:W-:-:S13]  /*108d0*/  ELECT P6, URZ, PT ;  /* 0x00000000003f782f */ /* 0x000fda00038c0000 */
.L_x_781:
[----:B-1----:R-:W2:Y:S04]  /*108e0*/  LDL R4, [R1+0x38] ;  /* 0x0000380001047983 */ /* 0x002ea80000100800 */
[----:B------:R-:W3:Y:S01]  /*108f0*/  LDL R6, [R1+0x4] ;  /* 0x0000040001067983 */ /* 0x000ee20000100800 */
[----:B------:R-:W-:Y:S01]  /*10900*/  BSSY B1, `(.L_x_783) ;  /* 0x0000008000017945 */ /* 0x000fe20003800000 */
[----:B--2---:R-:W-:-:S05]  /*10910*/  VIADD R4, R4, 0x1 ;  /* 0x0000000104047836 */ /* 0x004fca0000000000 */
[----:B------:R-:W-:-:S04]  /*10920*/  LEA.HI R5, R4, R4, RZ, 0x1 ;  /* 0x0000000404057211 */ /* 0x000fc800078f08ff */
[----:B------:R-:W-:-:S05]  /*10930*/  LOP3.LUT R5, R5, 0xfffffffe, RZ, 0xc0, !PT ;  /* 0xfffffffe05057812 */ /* 0x000fca00078ec0ff */
[----:B------:R-:W-:-:S05]  /*10940*/  IMAD.IADD R4, R4, 0x1, -R5 ;  /* 0x0000000104047824 */ /* 0x000fca00078e0a05 */
[----:B------:R-:W-:-:S04]  /*10950*/  SHF.L.U32 R4, R4, 0x1f, RZ ;  /* 0x0000001f04047819 */ /* 0x000fc800000006ff */
[----:B---3--:R-:W1:Y:S02]  /*10960*/  SYNCS.PHASECHK.TRANS64.TRYWAIT P0, [R6+URZ+0x28c20], R4 ;  /* 0x028c2004060075a7 */ /* 0x008e64000800017f */
[----:B-1----:R-:W-:Y:S05]  /*10970*/  @!P0 BRA `(.L_x_784) ;  /* 0x0000007c00e88947 */ /* 0x002fea0003800000 */
.L_x_973:
[----:B------:R-:W-:Y:S05]  /*10980*/  BSYNC B1 ;  /* 0x0000000000017941 */ /* 0x000fea0003800000 */
.L_x_783:
[----:B------:R-:W-:Y:S04]  /*10990*/  BSSY B1, `(.L_x_785) ;  /* 0x00000bf000017945 */ /* 0x000fe80003800000 */
[----:B------:R-:W-:Y:S05]  /*109a0*/  @!P6 BRA `(.L_x_786) ;  /* 0x0000000800f4e947 */ /* 0x000fea0003800000 */
[----:B-1----:R-:W2:Y:S04]  /*109b0*/  LDL R5, [R1+0x4] ;  /* 0x0000040001057983 */ /* 0x002ea80000100800 */
[----:B------:R-:W3:Y:S01]  /*109c0*/  LDL R7, [R1+0x18] ;  /* 0x0000180001077983 */ /* 0x000ee20000100800 */
[----:B------:R-:W1:Y:S01]  /*109d0*/  S2R R6, SR_TID.X ;  /* 0x0000000000067919 */ /* 0x000e620000002100 */
[----:B--2---:R-:W-:Y:S02]  /*109e0*/  IMAD.MOV.U32 R9, RZ, RZ, R5 ;  /* 0x000000ffff097224 */ /* 0x004fe400078e0005 */
[----:B------:R-:W2:Y:S01]  /*109f0*/  LDL R5, [R1+0xc] ;  /* 0x00000c0001057983 */ /* 0x000ea20000100800 */
[----:B-1----:R-:W-:Y:S01]  /*10a00*/  LOP3.LUT R6, R6, 0x7f, RZ, 0xc0, !PT ;  /* 0x0000007f06067812 */ /* 0x002fe200078ec0ff */
[----:B------:R-:W-:Y:S03]  /*10a10*/  BSSY B2, `(.L_x_787) ;  /* 0x0000006000027945 */ /* 0x000fe60003800000 */
[----:B------:R-:W-:Y:S01]  /*10a20*/  ISETP.NE.AND P1, PT, R6, RZ, PT ;  /* 0x000000ff0600720c */ /* 0x000fe20003f25270 */
[----:B--2---:R-:W-:Y:S01]  /*10a30*/  IMAD R5, R5, 0x8, R9 ;  /* 0x0000000805057824 */ /* 0x004fe200078e0209 */
[----:B---3--:R-:W-:-:S04]  /*10a40*/  SHF.L.U32 R9, R7, 0x1f, RZ ;  /* 0x0000001f07097819 */ /* 0x008fc800000006ff */
[----:B------:R-:W1:Y:S02]  /*10a50*/  SYNCS.PHASECHK.TRANS64.TRYWAIT P0, [R5+URZ+0x28ca0], R9 ;  /* 0x028ca009050075a7 */ /* 0x000e64000800017f */
[----:B-1----:R-:W-:Y:S05]  /*10a60*/  @!P0 BRA `(.L_x_788) ;  /* 0x0000007c00c48947 */ /* 0x002fea0003800000 */
.L_x_974:
[----:B------:R-:W-:Y:S05]  /*10a70*/  BSYNC B2 ;  /* 0x0000000000027941 */ /* 0x000fea0003800000 */
.L_x_787:
        /* <DEDUP_REMOVED lines=9> */
.L_x_790:
[----:B------:R-:W-:Y:S05]  /*10b10*/  BSYNC B2 ;  /* 0x0000000000027941 */ /* 0x000fea0003800000 */
.L_x_789:
[----:B------:R-:W2:Y:S04]  /*10b20*/  LDL R7, [R1+0x4] ;  /* 0x0000040001077983 */ /* 0x000ea80000100800 */
[----:B------:R-:W2:Y:S01]  /*10b30*/  LDL R6, [R1+0xc] ;  /* 0x00000c0001067983 */ /* 0x000ea20000100800 */
[----:B------:R-:W-:Y:S01]  /*10b40*/  IMAD.MOV.U32 R12, RZ, RZ, RZ ;  /* 0x000000ffff0c7224 */ /* 0x000fe200078e00ff */
[----:B------:R-:W-:Y:S01]  /*10b50*/  LEA R4, R8, R3, 0x6 ;  /* 0x0000000308047211 */ /* 0x000fe200078e30ff */
[----:B------:R-:W-:Y:S01]  /*10b60*/  UIADD3 UR4, UP0, UR38, 0x570, URZ ;  /* 0x0000057026047890 */ /* 0x000fe2000ff1e03f */
[----:B------:R-:W-:Y:S01]  /*10b70*/  PLOP3.LUT P0, PT, PT, PT, PT, 0x80, 0x0 ;  /* 0x000000000000781c */ /* 0x000fe20003f0f070 */
[----:B------:R-:W-:Y:S01]  /*10b80*/  UMOV UR6, 0x0 ;  /* 0x0000000000067882 */ /* 0x000fe20000000000 */
[----:B------:R-:W-:Y:S01]  /*10b90*/  R2UR UR10, R12 ;  /* 0x000000000c0a72ca */ /* 0x000fe200000e0000 */
[----:B------:R-:W-:Y:S01]  /*10ba0*/  VIADD R4, R4, 0xffffffc0 ;  /* 0xffffffc004047836 */ /* 0x000fe20000000000 */
[----:B------:R-:W-:Y:S01]  /*10bb0*/  UIADD3.X UR5, URZ, UR39, URZ, UP0, !UPT ;  /* 0x000000273f057290 */ /* 0x000fe200087fe43f */
[----:B------:R-:W-:Y:S01]  /*10bc0*/  UMOV UR7, 0x12f00000 ;  /* 0x12f0000000077882 */ /* 0x000fe20000000000 */
[----:B--2---:R-:W-:-:S02]  /*10bd0*/  IMAD R6, R6, 0x2000, R7 ;  /* 0x0000200006067824 */ /* 0x004fc400078e0207 */
[----:B------:R-:W-:Y:S02]  /*10be0*/  VIADD R7, R5, 0x28c90 ;  /* 0x00028c9005077836 */ /* 0x000fe40000000000 */
[----:B------:R-:W-:-:S07]  /*10bf0*/  VIADD R6, R6, 0x22400 ;  /* 0x0002240006067836 */ /* 0x000fce0000000000 */
.L_x_791:
        /* <DEDUP_REMOVED lines=10> */
[----:B------:R-:W2:Y:S01]  /*10ca0*/  SYNCS.PHASECHK.TRANS64.TRYWAIT P0, [R5+URZ+0x28cc0], R9 ;  /* 0x028cc009050075a7 */ /* 0x000ea2000800017f */
[----:B------:R-:W-:Y:S04]  /*10cb0*/  BSSY B2, `(.L_x_792) ;  /* 0x0000002000027945 */ /* 0x000fe80003800000 */
[----:B--2---:R-:W-:Y:S05]  /*10cc0*/  @!P0 BRA `(.L_x_793) ;  /* 0x0000007c00408947 */ /* 0x004fea0003800000 */
.L_x_975:
[----:B------:R-:W-:Y:S05]  /*10cd0*/  BSYNC B2 ;  /* 0x0000000000027941 */ /* 0x000fea0003800000 */
.L_x_792:
[----:B------:R-:W-:Y:S01]  /*10ce0*/  BSSY B2, `(.L_x_794) ;  /* 0x000000b000027945 */ /* 0x000fe20003800000 */
[----:B------:R-:W-:Y:S02]  /*10cf0*/  IMAD.MOV.U32 R10, RZ, RZ, 0x0 ;  /* 0x00000000ff0a7424 */ /* 0x000fe400078e00ff */
[----:B0-----:R-:W-:Y:S01]  /*10d00*/  IMAD.MOV.U32 R11, RZ, RZ, 0x12f00000 ;  /* 0x12f00000ff0b7424 */ /* 0x001fe200078e00ff */
        /* <DEDUP_REMOVED lines=8> */
.L_x_795:
[----:B------:R-:W-:Y:S05]  /*10d90*/  BSYNC B2 ;  /* 0x0000000000027941 */ /* 0x000fea0003800000 */
.L_x_794:
[----:B------:R-:W3:Y:S04]  /*10da0*/  LDL R7, [R1+0x4] ;  /* 0x0000040001077983 */ /* 0x000ee80000100800 */
[----:B------:R-:W3:Y:S01]  /*10db0*/  LDL R6, [R1+0xc] ;  /* 0x00000c0001067983 */ /* 0x000ee20000100800 */
[----:B------:R-:W-:Y:S01]  /*10dc0*/  R2UR UR10, R12 ;  /* 0x000000000c0a72ca */ /* 0x000fe200000e0000 */
[----:B------:R-:W-:Y:S01]  /*10dd0*/  UIADD3 UR4, UP0, UR38, 0x670, URZ ;  /* 0x0000067026047890 */ /* 0x000fe2000ff1e03f */
[----:B------:R-:W-:Y:S01]  /*10de0*/  R2UR UR6, R10 ;  /* 0x000000000a0672ca */ /* 0x000fe200000e0000 */
[----:B-12---:R-:W-:Y:S01]  /*10df0*/  VIADD R5, R5, 0x28cb0 ;  /* 0x00028cb005057836 */ /* 0x006fe20000000000 */
[----:B------:R-:W-:Y:S01]  /*10e00*/  R2UR UR7, R11 ;  /* 0x000000000b0772ca */ /* 0x000fe200000e0000 */
[----:B------:R-:W-:Y:S01]  /*10e10*/  UIADD3.X UR5, URZ, UR39, URZ, UP0, !UPT ;  /* 0x000000273f057290 */ /* 0x000fe200087fe43f */
[----:B------:R-:W-:Y:S01]  /*10e20*/  PLOP3.LUT P0, PT, PT, PT, PT, 0x80, 0x0 ;  /* 0x000000000000781c */ /* 0x000fe20003f0f070 */
[----:B---3--:R-:W-:-:S04]  /*10e30*/  IMAD R6, R6, 0x10000, R7 ;  /* 0x0001000006067824 */ /* 0x008fc800078e0207 */
[----:B------:R-:W-:-:S08]  /*10e40*/  VIADD R7, R6, 0x400 ;  /* 0x0000040006077836 */ /* 0x000fd00000000000 */
.L_x_796:
        /* <DEDUP_REMOVED lines=15> */
.L_x_797:
        /* <DEDUP_REMOVED lines=15> */
.L_x_798:
        /* <DEDUP_REMOVED lines=15> */
.L_x_799:
        /* <DEDUP_REMOVED lines=15> */
.L_x_800:
        /* <DEDUP_REMOVED lines=15> */
.L_x_801:
        /* <DEDUP_REMOVED lines=15> */
.L_x_802:
        /* <DEDUP_REMOVED lines=15> */
.L_x_803:
        /* <DEDUP_REMOVED lines=10> */
.L_x_786:
[----:B------:R-:W-:Y:S05]  /*11580*/  BSYNC B1 ;  /* 0x0000000000017941 */ /* 0x000fea0003800000 */
.L_x_785:
[----:B------:R-:W2:Y:S04]  /*11590*/  LDL.LU R9, [R1+0xc] ;  /* 0x00000c0001097983 */ /* 0x000ea80000300800 */
[----:B------:R-:W3:Y:S01]  /*115a0*/  LDL.LU R7, [R1+0x18] ;  /* 0x0000180001077983 */ /* 0x000ee20000300800 */
[----:B-1----:R-:W-:Y:S01]  /*115b0*/  VIADD R4, R8, 0xfffffffe ;  /* 0xfffffffe08047836 */ /* 0x002fe20000000000 */
[----:B------:R-:W-:-:S04]  /*115c0*/  PLOP3.LUT P0, PT, PT, PT, PT, 0x8, 0x0 ;  /* 0x000000000000781c */ /* 0x000fc80003f0e170 */
[----:B------:R-:W-:Y:S01]  /*115d0*/  ISETP.GE.AND P2, PT, R4, R2, PT ;  /* 0x000000020400720c */ /* 0x000fe20003f46270 */
[----:B--2---:R-:W-:-:S05]  /*115e0*/  VIADD R5, R9, 0x1 ;  /* 0x0000000109057836 */ /* 0x004fca0000000000 */
[----:B------:R-:W-:-:S04]  /*115f0*/  ISETP.NE.AND P1, PT, R5, 0x2, PT ;  /* 0x000000020500780c */ /* 0x000fc80003f25270 */
[----:B------:R-:W-:Y:S02]  /*11600*/  SEL R6, RZ, 0x1, P1 ;  /* 0x00000001ff067807 */ /* 0x000fe40000800000 */
[----:B------:R-:W-:Y:S02]  /*11610*/  SEL R5, R5, RZ, P1 ;  /* 0x000000ff05057207 */ /* 0x000fe40000800000 */
[----:B---3--:R-:W-:-:S03]  /*11620*/  LOP3.LUT R7, R7, R6, RZ, 0x3c, !PT ;  /* 0x0000000607077212 */ /* 0x008fc600078e3cff */
[----:B------:R1:W-:Y:S04]  /*11630*/  STL [R1+0xc], R5 ;  /* 0x00000c0501007387 */ /* 0x0003e80000100800 */
[----:B------:R1:W-:Y:S01]  /*11640*/  STL [R1+0x18], R7 ;  /* 0x0000180701007387 */ /* 0x0003e20000100800 */
[----:B------:R-:W-:Y:S05]  /*11650*/  @!P2 BRA `(.L_x_779) ;  /* 0x0000000c002ca947 */ /* 0x000fea0003800000 */
.L_x_823:
[----:B------:R-:W-:Y:S05]  /*11660*/  YIELD ;  /* 0x0000000000007946 */ /* 0x000fea0003800000 */
[----:B------:R-:W-:Y:S04]  /*11670*/  BSSY B1, `(.L_x_804) ;  /* 0x00000bd000017945 */ /* 0x000fe80003800000 */
[----:B--2---:R-:W-:Y:S05]  /*11680*/  @!P6 BRA `(.L_x_805) ;  /* 0x0000000800ece947 */ /* 0x004fea0003800000 */
[----:B------:R-:W2:Y:S04]  /*11690*/  LDL R8, [R1+0x4] ;  /* 0x0000040001087983 */ /* 0x000ea80000100800 */
[----:B-1----:R-:W2:Y:S04]  /*116a0*/  LDL R5, [R1+0xc] ;  /* 0x00000c0001057983 */ /* 0x002ea80000100800 */
[----:B------:R-:W3:Y:S01]  /*116b0*/  LDL R6, [R1+0x18] ;  /* 0x0000180001067983 */ /* 0x000ee20000100800 */
[----:B------:R-:W1:Y:S01]  /*116c0*/  S2R R7, SR_TID.X ;  /* 0x0000000000077919 */ /* 0x000e620000002100 */
[----:B------:R-:W-:Y:S01]  /*116d0*/  BSSY B2, `(.L_x_806) ;  /* 0x0000007000027945 */ /* 0x000fe20003800000 */
[----:B-1----:R-:W-:-:S04]  /*116e0*/  LOP3.LUT R7, R7, 0x7f, RZ, 0xc0, !PT ;  /* 0x0000007f07077812 */ /* 0x002fc800078ec0ff */
[----:B------:R-:W-:Y:S01]  /*116f0*/  ISETP.NE.AND P2, PT, R7, RZ, PT ;  /* 0x000000ff0700720c */ /* 0x000fe20003f45270 */
[----:B--2---:R-:W-:Y:S01]  /*11700*/  IMAD R5, R5, 0x8, R8 ;  /* 0x0000000805057824 */ /* 0x004fe200078e0208 */
[----:B---3--:R-:W-:-:S04]  /*11710*/  SHF.L.U32 R6, R6, 0x1f, RZ ;  /* 0x0000001f06067819 */ /* 0x008fc800000006ff */
[----:B------:R-:W1:Y:S02]  /*11720*/  SYNCS.PHASECHK.TRANS64.TRYWAIT P1, [R5+URZ+0x28ca0], R6 ;  /* 0x028ca006050075a7 */ /* 0x000e64000802017f */
[----:B-1----:R-:W-:Y:S05]  /*11730*/  @!P1 BRA `(.L_x_807) ;  /* 0x0000007000b89947 */ /* 0x002fea0003800000 */
.L_x_976:
[----:B------:R-:W-:Y:S05]  /*11740*/  BSYNC B2 ;  /* 0x0000000000027941 */ /* 0x000fea0003800000 */
.L_x_806:
        /* <DEDUP_REMOVED lines=9> */
.L_x_809:
[----:B------:R-:W-:Y:S05]  /*117e0*/  BSYNC B2 ;  /* 0x0000000000027941 */ /* 0x000fea0003800000 */
.L_x_808:
[----:B------:R-:W2:Y:S04]  /*117f0*/  LDL R8, [R1+0x4] ;  /* 0x0000040001087983 */ /* 0x000ea80000100800 */
[----:B------:R-:W2:Y:S01]  /*11800*/  LDL R7, [R1+0xc] ;  /* 0x00000c0001077983 */ /* 0x000ea20000100800 */
[----:B------:R-:W-:Y:S01]  /*11810*/  MOV R12, RZ ;  /* 0x000000ff000c7202 */ /* 0x000fe20000000f00 */
[----:B------:R-:W-:Y:S01]  /*11820*/  UIADD3 UR4, UP0, UR38, 0x570, URZ ;  /* 0x0000057026047890 */ /* 0x000fe2000ff1e03f */
[----:B------:R-:W-:Y:S01]  /*11830*/  PLOP3.LUT P1, PT, PT, PT, PT, 0x80, 0x0 ;  /* 0x000000000000781c */ /* 0x000fe20003f2f070 */
[----:B------:R-:W-:Y:S01]  /*11840*/  VIADD R9, R5, 0x28c90 ;  /* 0x00028c9005097836 */ /* 0x000fe20000000000 */
[----:B------:R-:W-:Y:S01]  /*11850*/  R2UR UR10, R12 ;  /* 0x000000000c0a72ca */ /* 0x000fe200000e0000 */
[----:B------:R-:W-:Y:S01]  /*11860*/  UIADD3.X UR5, URZ, UR39, URZ, UP0, !UPT ;  /* 0x000000273f057290 */ /* 0x000fe200087fe43f */
[----:B------:R-:W-:Y:S01]  /*11870*/  UMOV UR6, 0x0 ;  /* 0x0000000000067882 */ /* 0x000fe20000000000 */
[----:B------:R-:W-:Y:S01]  /*11880*/  UMOV UR7, 0x12f00000 ;  /* 0x12f0000000077882 */ /* 0x000fe20000000000 */
[----:B--2---:R-:W-:-:S02]  /*11890*/  IMAD R7, R7, 0x2000, R8 ;  /* 0x0000200007077824 */ /* 0x004fc400078e0208 */
[----:B------:R-:W-:Y:S02]  /*118a0*/  IMAD R8, R4, 0x40, R3 ;  /* 0x0000004004087824 */ /* 0x000fe400078e0203 */
[----:B------:R-:W-:-:S07]  /*118b0*/  VIADD R7, R7, 0x22400 ;  /* 0x0002240007077836 */ /* 0x000fce0000000000 */
.L_x_810:
        /* <DEDUP_REMOVED lines=13> */
.L_x_977:
[----:B------:R-:W-:Y:S05]  /*11990*/  BSYNC B2 ;  /* 0x0000000000027941 */ /* 0x000fea0003800000 */
.L_x_811:
[----:B------:R-:W-:Y:S01]  /*119a0*/  BSSY B2, `(.L_x_813) ;  /* 0x000000b000027945 */ /* 0x000fe20003800000 */
[----:B------:R-:W-:Y:S02]  /*119b0*/  IMAD.MOV.U32 R10, RZ, RZ, 0x0 ;  /* 0x00000000ff0a7424 */ /* 0x000fe400078e00ff */
[----:B0-----:R-:W-:Y:S01]  /*119c0*/  IMAD.MOV.U32 R11, RZ, RZ, 0x12f00000 ;  /* 0x12f00000ff0b7424 */ /* 0x001fe200078e00ff */
[----:B------:R-:W-:Y:S06]  /*119d0*/  @P2 BRA `(.L_x_814) ;  /* 0x00000000001c2947 */ /* 0x000fec0003800000 */
[----:B------:R-:W0:Y:S01]  /*119e0*/  S2R R7, SR_TID.X ;  /* 0x0000000000077919 */ /* 0x000e220000002100 */
[----:B-12---:R-:W-:-:S04]  /*119f0*/  IMAD.MOV.U32 R6, RZ, RZ, 0x10000 ;  /* 0x00010000ff067424 */ /* 0x006fc800078e00ff */
[----:B------:R3:W-:Y:S01]  /*11a00*/  SYNCS.ARRIVE.TRANS64 RZ, [R5+URZ+0x28cb0], R6 ;  /* 0x028cb00605ff79a7 */ /* 0x0007e2000800003f */
[----:B0-----:R-:W-:-:S04]  /*11a10*/  LOP3.LUT R7, R7, 0x1f, RZ, 0xc0, !PT ;  /* 0x0000001f07077812 */ /* 0x001fc800078ec0ff */
[----:B------:R-:W-:-:S13]  /*11a20*/  ISETP.NE.AND P1, PT, R7, RZ, PT ;  /* 0x000000ff0700720c */ /* 0x000fda0003f25270 */
[----:B---3--:R-:W-:Y:S05]  /*11a30*/  @!P1 BRA `(.L_x_814) ;  /* 0x0000000000049947 */ /* 0x008fea0003800000 */
[----:B------:R-:W-:Y:S01]  /*11a40*/  BPT.TRAP 0x1 ;  /* 0x000000040000795c */ /* 0x000fe20000300000 */
.L_x_814:
[----:B------:R-:W-:Y:S05]  /*11a50*/  BSYNC B2 ;  /* 0x0000000000027941 */ /* 0x000fea0003800000 */
.L_x_813:
[----:B------:R-:W3:Y:S04]  /*11a60*/  LDL R7, [R1+0x4] ;  /* 0x0000040001077983 */ /* 0x000ee80000100800 */
[----:B-12---:R-:W3:Y:S01]  /*11a70*/  LDL R6, [R1+0xc] ;  /* 0x00000c0001067983 */ /* 0x006ee20000100800 */
[----:B------:R-:W-:Y:S01]  /*11a80*/  R2UR UR10, R12 ;  /* 0x000000000c0a72ca */ /* 0x000fe200000e0000 */
[----:B------:R-:W-:Y:S01]  /*11a90*/  UIADD3 UR4, UP0, UR38, 0x670, URZ ;  /* 0x0000067026047890 */ /* 0x000fe2000ff1e03f */
[----:B------:R-:W-:Y:S01]  /*11aa0*/  R2UR UR6, R10 ;  /* 0x000000000a0672ca */ /* 0x000fe200000e0000 */
[----:B------:R-:W-:Y:S01]  /*11ab0*/  VIADD R5, R5, 0x28cb0 ;  /* 0x00028cb005057836 */ /* 0x000fe20000000000 */
[----:B------:R-:W-:Y:S01]  /*11ac0*/  R2UR UR7, R11 ;  /* 0x000000000b0772ca */ /* 0x000fe200000e0000 */
[----:B------:R-:W-:Y:S01]  /*11ad0*/  UIADD3.X UR5, URZ, UR39, URZ, UP0, !UPT ;  /* 0x000000273f057290 */ /* 0x000fe200087fe43f */
[----:B------:R-:W-:Y:S01]  /*11ae0*/  PLOP3.LUT P1, PT, PT, PT, PT, 0x80, 0x0 ;  /* 0x000000000000781c */ /* 0x000fe20003f2f070 */
[----:B---3--:R-:W-:-:S04]  /*11af0*/  IMAD R6, R6, 0x10000, R7 ;  /* 0x0001000006067824 */ /* 0x008fc800078e0207 */
[----:B------:R-:W-:-:S08]  /*11b00*/  VIADD R7, R6, 0x400 ;  /* 0x0000040006077836 */ /* 0x000fd00000000000 */
.L_x_815:
        /* <DEDUP_REMOVED lines=15> */
.L_x_816:
        /* <DEDUP_REMOVED lines=15> */
.L_x_817:
        /* <DEDUP_REMOVED lines=15> */
.L_x_818:
        /* <DEDUP_REMOVED lines=15> */
.L_x_819:
        /* <DEDUP_REMOVED lines=15> */
.L_x_820:
        /* <DEDUP_REMOVED lines=15> */
.L_x_821:
        /* <DEDUP_REMOVED lines=15> */
.L_x_822:
        /* <DEDUP_REMOVED lines=10> */
.L_x_805:
[----:B------:R-:W-:Y:S05]  /*12240*/  BSYNC B1 ;  /* 0x0000000000017941 */ /* 0x000fea0003800000 */
.L_x_804:
[----:B------:R-:W2:Y:S04]  /*12250*/  LDL.LU R9, [R1+0xc] ;  /* 0x00000c0001097983 */ /* 0x000ea80000300800 */
[----:B-1----:R-:W3:Y:S01]  /*12260*/  LDL.LU R7, [R1+0x18] ;  /* 0x0000180001077983 */ /* 0x002ee20000300800 */
[C---:B------:R-:W-:Y:S01]  /*12270*/  ISETP.GT.AND P2, PT, R4.reuse, R2, PT ;  /* 0x000000020400720c */ /* 0x040fe20003f44270 */
[----:B------:R-:W-:Y:S02]  /*12280*/  VIADD R4, R4, 0xffffffff ;  /* 0xffffffff04047836 */ /* 0x000fe40000000000 */
[----:B--2---:R-:W-:-:S05]  /*12290*/  VIADD R5, R9, 0x1 ;  /* 0x0000000109057836 */ /* 0x004fca0000000000 */
[----:B------:R-:W-:-:S04]  /*122a0*/  ISETP.NE.AND P1, PT, R5, 0x2, PT ;  /* 0x000000020500780c */ /* 0x000fc80003f25270 */
[----:B------:R-:W-:Y:S02]  /*122b0*/  SEL R6, RZ, 0x1, P1 ;  /* 0x00000001ff067807 */ /* 0x000fe40000800000 */
[----:B------:R-:W-:Y:S02]  /*122c0*/  SEL R5, R5, RZ, P1 ;  /* 0x000000ff05057207 */ /* 0x000fe40000800000 */
[----:B---3--:R-:W-:-:S05]  /*122d0*/  LOP3.LUT R7, R7, R6, RZ, 0x3c, !PT ;  /* 0x0000000607077212 */ /* 0x008fca00078e3cff */
[----:B------:R2:W-:Y:S04]  /*122e0*/  STL [R1+0x18], R7 ;  /* 0x0000180701007387 */ /* 0x0005e80000100800 */
[----:B------:R2:W-:Y:S01]  /*122f0*/  STL [R1+0xc], R5 ;  /* 0x00000c0501007387 */ /* 0x0005e20000100800 */
[----:B------:R-:W-:Y:S05]  /*12300*/  @P2 BRA `(.L_x_823) ;  /* 0xfffffff000d42947 */ /* 0x000fea000383ffff */
.L_x_779:
[----:B------:R-:W-:Y:S05]  /*12310*/  BSYNC B0 ;  /* 0x0000000000007941 */ /* 0x000fea0003800000 */
.L_x_778:
[----:B-12---:R-:W2:Y:S01]  /*12320*/  LDL R5, [R1+0x4c] ;  /* 0x00004c0001057983 */ /* 0x006ea20000100800 */
[----:B------:R-:W-:Y:S05]  /*12330*/  @!P0 WARPSYNC.ALL ;  /* 0x0000000000008948 */ /* 0x000fea0003800000 */
[----:B------:R-:W-:Y:S06]  /*12340*/  @!P0 BAR.SYNC.DEFER_BLOCKING 0xc, 0x180 ;  /* 0x0306000000008b1d */ /* 0x000fec0000010000 */
[----:B------:R-:W-:Y:S01]  /*12350*/  BSSY B7, `(.L_x_824) ;  /* 0x00004f2000077945 */ /* 0x000fe20003800000 */
[----:B--2---:R-:W-:-:S13]  /*12360*/  ISETP.GT.AND P0, PT, R5, RZ, PT ;  /* 0x000000ff0500720c */ /* 0x004fda0003f04270 */
[----:B------:R-:W-:Y:S05]  /*12370*/  @P0 BRA `(.L_x_825) ;  /* 0x0000000000440947 */ /* 0x000fea0003800000 */
[----:B------:R-:W1:Y:S02]  /*12380*/  S2R R5, SR_TID.X ;  /* 0x0000000000057919 */ /* 0x000e640000002100 */
[----:B-1----:R-:W-:-:S04]  /*12390*/  LOP3.LUT R5, R5, 0x7f, RZ, 0xc0, !PT ;  /* 0x0000007f05057812 */ /* 0x002fc800078ec0ff */
[----:B------:R-:W-:-:S13]  /*123a0*/  ISETP.NE.AND P0, PT, R5, RZ, PT ;  /* 0x000000ff0500720c */ /* 0x000fda0003f05270 */
[----:B------:R-:W-:Y:S05]  /*123b0*/  @P0 BRA `(.L_x_826) ;  /* 0x0000004c00ac0947 */ /* 0x000fea0003800000 */
[----:B------:R-:W1:Y:S01]  /*123c0*/  S2R R3, SR_LANEID ;  /* 0x0000000000037919 */ /* 0x000e620000000000 */
[----:B------:R-:W-:Y:S02]  /*123d0*/  VOTEU.ANY UR4, UPT, PT ;  /* 0x0000000000047886 */ /* 0x000fe400038e0100 */
[----:B------:R-:W1:Y:S08]  /*123e0*/  FLO.U32 R0, UR4 ;  /* 0x0000000400007d00 */ /* 0x000e7000080e0000 */
[----:B------:R-:W2:Y:S01]  /*123f0*/  POPC R5, UR4 ;  /* 0x0000000400057d09 */ /* 0x000ea20008000000 */
[----:B-1----:R-:W-:-:S02]  /*12400*/  ISETP.EQ.U32.AND P0, PT, R0, R3, PT ;  /* 0x000000030000720c */ /* 0x002fc40003f02070 */
[----:B------:R-:W2:Y:S11]  /*12410*/  LDC.64 R2, c[0x0][0xc60] ;  /* 0x00031800ff027b82 */ /* 0x000eb60000000a00 */
[----:B--2---:R-:W2:Y:S01]  /*12420*/  @P0 ATOMG.E.ADD.STRONG.GPU PT, R3, desc[UR40][R2.64], R5 ;  /* 0x00000005020309a8 */ /* 0x004ea200081ee1e8 */
[----:B------:R-:W1:Y:S02]  /*12430*/  S2R R4, SR_LTMASK ;  /* 0x0000000000047919 */ /* 0x000e640000003900 */
[----:B-1----:R-:W-:-:S04]  /*12440*/  LOP3.LUT R4, R4, UR4, RZ, 0xc0, !PT ;  /* 0x0000000404047c12 */ /* 0x002fc8000f8ec0ff */
[----:B------:R-:W1:Y:S01]  /*12450*/  POPC R7, R4 ;  /* 0x0000000400077309 */ /* 0x000e620000000000 */
[----:B--2---:R-:W1:Y:S02]  /*12460*/  SHFL.IDX PT, R0, R3, R0, 0x1f ;  /* 0x00001f0003007589 */ /* 0x004e6400000e0000 */
[----:B-1----:R-:W-:Y:S01]  /*12470*/  IADD3 R16, R0, UR36, R7 ;  /* 0x0000002400107c10 */ /* 0x002fe2000fffe007 */
[----:B------:R-:W-:Y:S06]  /*12480*/  BRA `(.L_x_826) ;  /* 0x0000004c00787947 */ /* 0x000fec0003800000 */
.L_x_825:
        /* <DEDUP_REMOVED lines=9> */
[----:B------:R-:W-:Y:S01]  /*12520*/  IMAD.U32 R4, RZ, RZ, UR6 ;  /* 0x00000006ff047e24 */ /* 0x000fe2000f8e00ff */
[----:B------:R-:W-:Y:S01]  /*12530*/  MOV R5, UR7 ;  /* 0x0000000700057c02 */ /* 0x000fe20008000f00 */
[----:B------:R-:W1:Y:S01]  /*12540*/  LDC.64 R2, c[0x4][R2] ;  /* 0x0100000002027b82 */ /* 0x000e620000000a00 */
[----:B------:R-:W-:Y:S02]  /*12550*/  IMAD.U32 R6, RZ, RZ, UR8 ;  /* 0x00000008ff067e24 */ /* 0x000fe4000f8e00ff */
[----:B------:R-:W-:Y:S02]  /*12560*/  IMAD.U32 R7, RZ, RZ, UR9 ;  /* 0x00000009ff077e24 */ /* 0x000fe4000f8e00ff */
[----:B------:R-:W-:-:S02]  /*12570*/  IMAD.U32 R10, RZ, RZ, UR4 ;  /* 0x00000004ff0a7e24 */ /* 0x000fc4000f8e00ff */
[----:B0-----:R-:W-:Y:S02]  /*12580*/  IMAD.U32 R11, RZ, RZ, UR5 ;  /* 0x00000005ff0b7e24 */ /* 0x001fe4000f8e00ff */
[----:B------:R-:W-:Y:S02]  /*12590*/  IMAD.MOV.U32 R8, RZ, RZ, 0x70 ;  /* 0x00000070ff087424 */ /* 0x000fe400078e00ff */
[----:B------:R-:W-:Y:S02]  /*125a0*/  IMAD.MOV.U32 R12, RZ, RZ, 0x1 ;  /* 0x00000001ff0c7424 */ /* 0x000fe400078e00ff */
[----:B------:R-:W-:-:S07]  /*125b0*/  IMAD.MOV.U32 R13, RZ, RZ, RZ ;  /* 0x000000ffff0d7224 */ /* 0x000fce00078e00ff */
[----:B------:R-:W-:-:S07]  /*125c0*/  LEPC R20, `(.L_x_828) ;  /* 0x000000001014794e */ /* 0x000fce0000000000 */
[----:B-1----:R-:W-:Y:S05]  /*125d0*/  CALL.ABS.NOINC R2 ;  /* 0x0000000002007343 */ /* 0x002fea0003c00000 */
.L_x_828:
[----:B------:R-:W-:Y:S05]  /*125e0*/  BSYNC B6 ;  /* 0x0000000000067941 */ /* 0x000fea0003800000 */
.L_x_827:
        /* <DEDUP_REMOVED lines=15> */
[----:B0-----:R-:W-:Y:S02]  /*126e0*/  IMAD.U32 R11, RZ, RZ, UR5 ;  /* 0x00000005ff0b7e24 */ /* 0x001fe4000f8e00ff */
[----:B------:R-:W-:Y:S02]  /*126f0*/  IMAD.MOV.U32 R8, RZ, RZ, 0x70 ;  /* 0x00000070ff087424 */ /* 0x000fe400078e00ff */
[----:B------:R-:W-:Y:S02]  /*12700*/  IMAD.MOV.U32 R12, RZ, RZ, 0x1 ;  /* 0x00000001ff0c7424 */ /* 0x000fe400078e00ff */
[----:B-1----:R-:W-:-:S07]  /*12710*/  IMAD.MOV.U32 R13, RZ, RZ, RZ ;  /* 0x000000ffff0d7224 */ /* 0x002fce00078e00ff */
[----:B------:R-:W-:-:S07]  /*12720*/  LEPC R20, `(.L_x_831) ;  /* 0x000000001014794e */ /* 0x000fce0000000000 */
[----:B--2---:R-:W-:Y:S05]  /*12730*/  CALL.ABS.NOINC R2 ;  /* 0x0000000002007343 */ /* 0x004fea0003c00000 */
.L_x_831:
[----:B------:R-:W-:Y:S01]  /*12740*/  MOV R2, 0x0 ;  /* 0x0000000000027802 */ /* 0x000fe20000000f00 */
[----:B------:R-:W-:Y:S01]  /*12750*/  ULDC.64 UR4, c[0x4][0x90] ;  /* 0x0100240000047ab9 */ /* 0x000fe20000000a00 */
[----:B------:R-:W-:Y:S01]  /*12760*/  ULDC.64 UR6, c[0x4][0x98] ;  /* 0x0100260000067ab9 */ /* 0x000fe20000000a00 */
[----:B------:R-:W-:Y:S01]  /*12770*/  ULDC.64 UR8, c[0x4][0x18] ;  /* 0x0100060000087ab9 */ /* 0x000fe20000000a00 */
[----:B------:R-:W-:Y:S01]  /*12780*/  IMAD.U32 R4, RZ, RZ, UR4 ;  /* 0x00000004ff047e24 */ /* 0x000fe2000f8e00ff */
[----:B------:R-:W-:Y:S01]  /*12790*/  MOV R10, UR8 ;  /* 0x00000008000a7c02 */ /* 0x000fe20008000f00 */
[----:B------:R-:W0:Y:S01]  /*127a0*/  LDC.64 R2, c[0x4][R2] ;  /* 0x0100000002027b82 */ /* 0x000e220000000a00 */
[----:B------:R-:W-:Y:S02]  /*127b0*/  IMAD.U32 R5, RZ, RZ, UR5 ;  /* 0x00000005ff057e24 */ /* 0x000fe4000f8e00ff */
[----:B------:R-:W-:Y:S02]  /*127c0*/  IMAD.U32 R6, RZ, RZ, UR6 ;  /* 0x00000006ff067e24 */ /* 0x000fe4000f8e00ff */
[----:B------:R-:W-:-:S02]  /*127d0*/  IMAD.U32 R7, RZ, RZ, UR7 ;  /* 0x00000007ff077e24 */ /* 0x000fc4000f8e00ff */
[----:B------:R-:W-:Y:S02]  /*127e0*/  IMAD.U32 R11, RZ, RZ, UR9 ;  /* 0x00000009ff0b7e24 */ /* 0x000fe4000f8e00ff */
[----:B------:R-:W-:Y:S02]  /*127f0*/  IMAD.MOV.U32 R8, RZ, RZ, 0x70 ;  /* 0x00000070ff087424 */ /* 0x000fe400078e00ff */
[----:B------:R-:W-:Y:S02]  /*12800*/  IMAD.MOV.U32 R12, RZ, RZ, 0x1 ;  /* 0x00000001ff0c7424 */ /* 0x000fe400078e00ff */
[----:B------:R-:W-:-:S07]  /*12810*/  IMAD.MOV.U32 R13, RZ, RZ, RZ ;  /* 0x000000ffff0d7224 */ /* 0x000fce00078e00ff */
[----:B------:R-:W-:-:S07]  /*12820*/  LEPC R20, `(.L_x_830) ;  /* 0x000000001014794e */ /* 0x000fce0000000000 */
[----:B0-----:R-:W-:Y:S05]  /*12830*/  CALL.ABS.NOINC R2 ;  /* 0x0000000002007343 */ /* 0x001fea0003c00000 */
.L_x_830:
[----:B------:R-:W-:Y:S05]  /*12840*/  BSYNC B6 ;  /* 0x0000000000067941 */ /* 0x000fea0003800000 */
.L_x_829:
[----:B------:R-:W2:Y:S01]  /*12850*/  LDL.LU R2, [R1] ;  /* 0x0000000001027983 */ /* 0x000ea20000300800 */
[----:B------:R-:W-:-:S03]  /*12860*/  ULDC.64 UR4, c[0x0][0x9f8] ;  /* 0x00027e0000047ab9 */ /* 0x000fc60000000a00 */
[----:B------:R-:W3:Y:S04]  /*12870*/  LDL.LU R4, [R1+0x20] ;  /* 0x0000200001047983 */ /* 0x000ee80000300800 */
[----:B------:R-:W4:Y:S01]  /*12880*/  LDL R7, [R1+0x10] ;  /* 0x0000100001077983 */ /* 0x000f220000100800 */
        /* <DEDUP_REMOVED lines=22> */
.L_x_980:
[----:B-1----:R-:W3:Y:S01]  /*129f0*/  LDL.LU R4, [R1+0x1c] ;  /* 0x00001c0001047983 */ /* 0x002ee20000300800 */
[----:B------:R-:W-:Y:S02]  /*12a00*/  PLOP3.LUT P1, PT, PT, PT, PT, 0x8, 0x0 ;  /* 0x000000000000781c */ /* 0x000fe40003f2e170 */
[----:B--2---:R-:W-:Y:S01]  /*12a10*/  ISETP.NE.AND P0, PT, R14, RZ, PT ;  /* 0x000000ff0e00720c */ /* 0x004fe20003f05270 */
[----:B------:R1:W-:Y:S01]  /*12a20*/  STL [R1], R0 ;  /* 0x0000000001007387 */ /* 0x0003e20000100800 */
[----:B---3--:R-:W-:-:S09]  /*12a30*/  LOP3.LUT R4, R4, 0xfffffffe, RZ, 0xc0, !PT ;  /* 0xfffffffe04047812 */ /* 0x008fd200078ec0ff */
[----:B------:R-:W-:-:S05]  /*12a40*/  @P1 LOP3.LUT R4, R4, 0x1, RZ, 0xfc, !PT ;  /* 0x0000000104041812 */ /* 0x000fca00078efcff */
[----:B------:R1:W-:Y:S01]  /*12a50*/  STL [R1+0x1c], R4 ;  /* 0x00001c0401007387 */ /* 0x0003e20000100800 */
[----:B------:R-:W-:Y:S05]  /*12a60*/  @P0 BRA `(.L_x_833) ;  /* 0x0000000400240947 */ /* 0x000fea0003800000 */
[----:B------:R-:W-:-:S03]  /*12a70*/  UMOV UR4, 0xffffffff ;  /* 0xffffffff00047882 */ /* 0x000fc60000000000 */
[----:B------:R-:W-:Y:S05]  /*12a80*/  BRA.DIV UR4, `(.L_x_834) ;  /* 0x0000006204407947 */ /* 0x000fea000b800000 */
[----:B------:R-:W-:-:S13]  /*12a90*/  ELECT P6, URZ, PT ;  /* 0x00000000003f782f */ /* 0x000fda00038c0000 */
.L_x_983:
[----:B------:R-:W-:Y:S05]  /*12aa0*/  @!P6 BRA `(.L_x_833) ;  /* 0x000000040014e947 */ /* 0x000fea0003800000 */
[----:B------:R2:W-:Y:S01]  /*12ab0*/  STL [R1+0x58], R9 ;  /* 0x0000580901007387 */ /* 0x0005e20000100800 */
[----:B------:R-:W-:-:S04]  /*12ac0*/  ISETP.NE.U32.AND P0, PT, R2, RZ, PT ;  /* 0x000000ff0200720c */ /* 0x000fc80003f05070 */
[----:B------:R-:W-:-:S13]  /*12ad0*/  ISETP.NE.AND.EX P0, PT, R3, RZ, PT, P0 ;  /* 0x000000ff0300720c */ /* 0x000fda0003f05300 */
[----:B--2---:R-:W-:Y:S05]  /*12ae0*/  @!P0 BRA `(.L_x_835) ;  /* 0x0000000000508947 */ /* 0x004fea0003800000 */
[----:B------:R-:W2:Y:S01]  /*12af0*/  LDC R6, c[0x0][0x43c] ;  /* 0x00010f00ff067b82 */ /* 0x000ea20000000800 */
[----:B-1----:R-:W-:Y:S01]  /*12b00*/  IMAD.MOV.U32 R0, RZ, RZ, R9 ;  /* 0x000000ffff007224 */ /* 0x002fe200078e0009 */
[----:B------:R-:W-:Y:S01]  /*12b10*/  ULDC.64 UR4, c[0x0][0x428] ;  /* 0x00010a0000047ab9 */ /* 0x000fe20000000a00 */
[----:B--2---:R-:W-:-:S13]  /*12b20*/  ISETP.NE.AND P0, PT, R6, 0x1, PT ;  /* 0x000000010600780c */ /* 0x004fda0003f05270 */
[----:B------:R-:W1:Y:S02]  /*12b30*/  @P0 LDC.64 R4, c[0x0][0x440] ;  /* 0x00011000ff040b82 */ /* 0x000e640000000a00 */
        /* <DEDUP_REMOVED lines=15> */
.L_x_835:
[----:B------:R-:W3:Y:S04]  /*12c30*/  LDL R7, [R1+0x4] ;  /* 0x0000040001077983 */ /* 0x000ee80000100800 */
[----:B-12---:R-:W3:Y:S04]  /*12c40*/  LDL R0, [R1+0x8] ;  /* 0x0000080001007983 */ /* 0x006ee80000100800 */
[----:B------:R-:W2:Y:S01]  /*12c50*/  LDL R2, [R1+0x14] ;  /* 0x0000140001027983 */ /* 0x000ea20000100800 */
[----:B---3--:R-:W-:Y:S01]  /*12c60*/  IMAD R0, R0, 0x8, R7 ;  /* 0x0000000800007824 */ /* 0x008fe200078e0207 */
[----:B--2---:R-:W-:-:S04]  /*12c70*/  SHF.L.U32 R2, R2, 0x1f, RZ ;  /* 0x0000001f02027819 */ /* 0x004fc800000006ff */
[----:B------:R-:W1:Y:S02]  /*12c80*/  SYNCS.PHASECHK.TRANS64.TRYWAIT P0, [R0+URZ+0x28c40], R2 ;  /* 0x028c4002000075a7 */ /* 0x000e64000800017f */
[----:B-1----:R-:W-:Y:S05]  /*12c90*/  @!P0 BRA `(.L_x_836) ;  /* 0x0000005c00dc8947 */ /* 0x002fea0003800000 */
.L_x_984:
[----:B------:R-:W2:Y:S02]  /*12ca0*/  S2R R3, SR_TID.X ;  /* 0x0000000000037919 */ /* 0x000ea40000002100 */
[----:B--2---:R-:W-:-:S04]  /*12cb0*/  LOP3.LUT R3, R3, 0x7f, RZ, 0xc0, !PT ;  /* 0x0000007f03037812 */ /* 0x004fc800078ec0ff */
[----:B------:R-:W-:-:S13]  /*12cc0*/  ISETP.NE.AND P0, PT, R3, RZ, PT ;  /* 0x000000ff0300720c */ /* 0x000fda0003f05270 */
[----:B------:R-:W-:Y:S05]  /*12cd0*/  @P0 BRA `(.L_x_837) ;  /* 0x00000000001c0947 */ /* 0x000fea0003800000 */
[----:B------:R-:W2:Y:S01]  /*12ce0*/  S2R R3, SR_TID.X ;  /* 0x0000000000037919 */ /* 0x000ea20000002100 */
[----:B-1----:R-:W-:-:S04]  /*12cf0*/  IMAD.MOV.U32 R2, RZ, RZ, 0x2000 ;  /* 0x00002000ff027424 */ /* 0x002fc800078e00ff */
[----:B------:R3:W-:Y:S01]  /*12d00*/  SYNCS.ARRIVE.TRANS64 RZ, [R0+URZ+0x28c30], R2 ;  /* 0x028c300200ff79a7 */ /* 0x0007e2000800003f */
[----:B--2---:R-:W-:-:S04]  /*12d10*/  LOP3.LUT R3, R3, 0x1f, RZ, 0xc0, !PT ;  /* 0x0000001f03037812 */ /* 0x004fc800078ec0ff */
[----:B------:R-:W-:-:S13]  /*12d20*/  ISETP.NE.AND P0, PT, R3, RZ, PT ;  /* 0x000000ff0300720c */ /* 0x000fda0003f05270 */
[----:B---3--:R-:W-:Y:S05]  /*12d30*/  @!P0 BRA `(.L_x_837) ;  /* 0x0000000000048947 */ /* 0x008fea0003800000 */
[----:B------:R-:W-:Y:S01]  /*12d40*/  BPT.TRAP 0x1 ;  /* 0x000000040000795c */ /* 0x000fe20000300000 */
.L_x_837:
[----:B------:R-:W2:Y:S04]  /*12d50*/  LDL R6, [R1+0x4] ;  /* 0x0000040001067983 */ /* 0x000ea80000100800 */
[----:B------:R-:W2:Y:S04]  /*12d60*/  LDL R5, [R1+0x8] ;  /* 0x0000080001057983 */ /* 0x000ea80000100800 */
[----:B------:R-:W3:Y:S04]  /*12d70*/  LDL R7, [R1+0x58] ;  /* 0x0000580001077983 */ /* 0x000ee80000100800 */
[----:B------:R-:W4:Y:S04]  /*12d80*/  LDL R4, [R1+0x24] ;  /* 0x0000240001047983 */ /* 0x000f280000100800 */
[----:B------:R-:W5:Y:S04]  /*12d90*/  LDL R3, [R1] ;  /* 0x0000000001037983 */ /* 0x000f680000100800 */
[----:B-1----:R-:W5:Y:S01]  /*12da0*/  LDL.LU R2, [R1+0x1c] ;  /* 0x00001c0001027983 */ /* 0x002f620000300800 */
[----:B------:R-:W-:-:S02]  /*12db0*/  R2UR UR9, R0 ;  /* 0x00000000000972ca */ /* 0x000fc400000e0000 */
[----:B------:R-:W-:Y:S01]  /*12dc0*/  PLOP3.LUT P0, PT, PT, PT, PT, 0x80, 0x0 ;  /* 0x000000000000781c */ /* 0x000fe20003f0f070 */
[----:B------:R-:W-:Y:S01]  /*12dd0*/  UIADD3 UR6, UP0, UR38, 0x370, URZ ;  /* 0x0000037026067890 */ /* 0x000fe2000ff1e03f */
[----:B------:R-:W-:-:S03]  /*12de0*/  R2UR UR12, R18 ;  /* 0x00000000120c72ca */ /* 0x000fc600000e0000 */
[----:B------:R-:W-:-:S06]  /*12df0*/  UIADD3.X UR7, URZ, UR39, URZ, UP0, !UPT ;  /* 0x000000273f077290 */ /* 0x000fcc00087fe43f */
[----:B------:R-:W-:Y:S01]  /*12e00*/  UIADD3 UR9, UR9, 0x28c30, URZ ;  /* 0x00028c3009097890 */ /* 0x000fe2000fffe03f */
[----:B------:R-:W-:Y:S01]  /*12e10*/  UMOV UR5, 0x14f00000 ;  /* 0x14f0000000057882 */ /* 0x000fe20000000000 */
[----:B------:R-:W-:Y:S01]  /*12e20*/  UMOV UR10, URZ ;  /* 0x0000003f000a7c82 */ /* 0x000fe20008000000 */
[----:B--2---:R-:W-:Y:S01]  /*12e30*/  IMAD R0, R5, 0x2000, R6 ;  /* 0x0000200005007824 */ /* 0x004fe200078e0206 */
[----:B---3--:R-:W-:-:S04]  /*12e40*/  R2UR UR11, R7 ;  /* 0x00000000070b72ca */ /* 0x008fc800000e0000 */
[----:B------:R-:W-:Y:S02]  /*12e50*/  R2UR UR8, R0 ;  /* 0x00000000000872ca */ /* 0x000fe400000e0000 */
[----:B----4-:R-:W-:Y:S02]  /*12e60*/  R2UR UR4, R4 ;  /* 0x00000000040472ca */ /* 0x010fe400000e0000 */
[----:B-----5:R-:W-:Y:S02]  /*12e70*/  R2UR UR13, R3 ;  /* 0x00000000030d72ca */ /* 0x020fe400000e0000 */
[----:B------:R-:W-:-:S07]  /*12e80*/  LOP3.LUT R2, R2, 0xfffffffe, RZ, 0xc0, !PT ;  /* 0xfffffffe02027812 */ /* 0x000fce00078ec0ff */
[----:B------:R-:W-:Y:S02]  /*12e90*/  UIADD3 UR8, UR8, 0x22400, URZ ;  /* 0x0002240008087890 */ /* 0x000fe4000fffe03f */
[----:B------:R-:W-:Y:S01]  /*12ea0*/  ULEA UR11, UR11, UR4, 0x6 ;  /* 0x000000040b0b7291 */ /* 0x000fe2000f8e303f */
[----:B------:R-:W-:Y:S02]  /*12eb0*/  @P0 LOP3.LUT R2, R2, 0x1, RZ, 0xfc, !PT ;  /* 0x0000000102020812 */ /* 0x000fe400078efcff */
[----:B------:R-:W-:-:S03]  /*12ec0*/  UMOV UR4, 0x0 ;  /* 0x0000000000047882 */ /* 0x000fc60000000000 */
[----:B------:R2:W-:Y:S03]  /*12ed0*/  STL [R1+0x1c], R2 ;  /* 0x00001c0201007387 */ /* 0x0005e60000100800 */
[----:B------:R2:W-:Y:S01]  /*12ee0*/  UTMALDG.4D [UR8], [UR6], desc[UR4] ;  /* 0x00000408060075b4 */ /* 0x0005e20008019000 */
[----:B------:R-:W-:Y:S02]  /*12ef0*/  NOP ;  /* 0x0000000000007918 */ /* 0x000fe40000000000 */
.L_x_833:
[----:B--2---:R-:W2:Y:S04]  /*12f00*/  LDL R2, [R1+0x4] ;  /* 0x0000040001027983 */ /* 0x004ea80000100800 */
[----:B------:R-:W3:Y:S04]  /*12f10*/  LDL.LU R3, [R1+0x34] ;  /* 0x0000340001037983 */ /* 0x000ee80000300800 */
[----:B------:R-:W4:Y:S04]  /*12f20*/  LDL.LU R5, [R1+0x28] ;  /* 0x0000280001057983 */ /* 0x000f280000300800 */
[----:B-1----:R-:W5:Y:S01]  /*12f30*/  LDL.LU R4, [R1+0x48] ;  /* 0x0000480001047983 */ /* 0x002f620000300800 */
[----:B------:R-:W-:Y:S05]  /*12f40*/  WARPSYNC.ALL ;  /* 0x0000000000007948 */ /* 0x000fea0003800000 */
[----:B------:R-:W-:Y:S01]  /*12f50*/  ULDC.64 UR4, c[0x0][0x298] ;  /* 0x0000a60000047ab9 */ /* 0x000fe20000000a00 */
[----:B------:R-:W-:Y:S01]  /*12f60*/  ULDC.64 UR6, c[0x0][0xa00] ;  /* 0x0002800000067ab9 */ /* 0x000fe20000000a00 */
[----:B------:R-:W-:Y:S01]  /*12f70*/  BSSY B6, `(.L_x_838) ;  /* 0x0000024000067945 */ /* 0x000fe20003800000 */
[----:B------:R-:W-:Y:S01]  /*12f80*/  BAR.SYNC.DEFER_BLOCKING 0x8, 0x100 ;  /* 0x0204000000007b1d */ /* 0x000fe20000010000 */
[----:B------:R-:W-:-:S04]  /*12f90*/  ISETP.NE.U32.AND P0, PT, RZ, UR6, PT ;  /* 0x00000006ff007c0c */ /* 0x000fc8000bf05070 */
[----:B------:R-:W-:Y:S01]  /*12fa0*/  ISETP.NE.AND.EX P0, PT, RZ, UR7, PT, P0 ;  /* 0x00000007ff007c0c */ /* 0x000fe2000bf05300 */
[----:B--2---:R-:W-:Y:S01]  /*12fb0*/  VIADD R2, R2, 0x20400 ;  /* 0x0002040002027836 */ /* 0x004fe20000000000 */
[----:B---3--:R-:W-:-:S04]  /*12fc0*/  SHF.R.S32.HI R0, RZ, 0x1f, R3 ;  /* 0x0000001fff007819 */ /* 0x008fc80000011403 */
[----:B------:R-:W-:Y:S02]  /*12fd0*/  LOP3.LUT P1, RZ, R2, 0x3ff, RZ, 0xc0, !PT ;  /* 0x000003ff02ff7812 */ /* 0x000fe4000782c0ff */
[----:B----4-:R-:W-:Y:S01]  /*12fe0*/  SEL R5, R5, RZ, !P0 ;  /* 0x000000ff05057207 */ /* 0x010fe20004000000 */
[----:B------:R-:W-:Y:S01]  /*12ff0*/  IMAD R0, R0, UR4, RZ ;  /* 0x0000000400007c24 */ /* 0x000fe2000f8e02ff */
[----:B-----5:R-:W-:-:S03]  /*13000*/  SEL R4, R4, RZ, !P0 ;  /* 0x000000ff04047207 */ /* 0x020fc60004000000 */
        /* <DEDUP_REMOVED lines=14> */
[----:B------:R-:W-:Y:S01]  /*130f0*/  IMAD.U32 R4, RZ, RZ, UR4 ;  /* 0x00000004ff047e24 */ /* 0x000fe2000f8e00ff */
[----:B------:R-:W-:Y:S01]  /*13100*/  MOV R8, 0x70 ;  /* 0x0000007000087802 */ /* 0x000fe20000000f00 */
[----:B------:R-:W1:Y:S01]  /*13110*/  LDC.64 R2, c[0x4][R2] ;  /* 0x0100000002027b82 */ /* 0x000e620000000a00 */
[----:B------:R-:W-:Y:S02]  /*13120*/  IMAD.U32 R5, RZ, RZ, UR5 ;  /* 0x00000005ff057e24 */ /* 0x000fe4000f8e00ff */
[----:B------:R-:W-:Y:S02]  /*13130*/  IMAD.U32 R6, RZ, RZ, UR6 ;  /* 0x00000006ff067e24 */ /* 0x000fe4000f8e00ff */
[----:B------:R-:W-:-:S02]  /*13140*/  IMAD.U32 R7, RZ, RZ, UR7 ;  /* 0x00000007ff077e24 */ /* 0x000fc4000f8e00ff */
[----:B------:R-:W-:Y:S02]  /*13150*/  IMAD.U32 R10, RZ, RZ, UR8 ;  /* 0x00000008ff0a7e24 */ /* 0x000fe4000f8e00ff */
[----:B0-----:R-:W-:Y:S02]  /*13160*/  IMAD.U32 R11, RZ, RZ, UR9 ;  /* 0x00000009ff0b7e24 */ /* 0x001fe4000f8e00ff */
[----:B------:R-:W-:Y:S02]  /*13170*/  IMAD.MOV.U32 R12, RZ, RZ, 0x1 ;  /* 0x00000001ff0c7424 */ /* 0x000fe400078e00ff */
[----:B------:R-:W-:-:S07]  /*13180*/  IMAD.MOV.U32 R13, RZ, RZ, RZ ;  /* 0x000000ffff0d7224 */ /* 0x000fce00078e00ff */
[----:B------:R-:W-:-:S07]  /*13190*/  LEPC R20, `(.L_x_839) ;  /* 0x000000001014794e */ /* 0x000fce0000000000 */
[----:B-1----:R-:W-:Y:S05]  /*131a0*/  CALL.ABS.NOINC R2 ;  /* 0x0000000002007343 */ /* 0x002fea0003c00000 */
.L_x_839:
[----:B------:R-:W-:Y:S05]  /*131b0*/  BSYNC B6 ;  /* 0x0000000000067941 */ /* 0x000fea0003800000 */
.L_x_838:
        /* <DEDUP_REMOVED lines=91> */
.L_x_993:
        /* <DEDUP_REMOVED lines=11> */
.L_x_841:
        /* <DEDUP_REMOVED lines=8> */
[----:B--2---:R-:W-:-:S04]  /*138a0*/  IADD3 R3, R3, 0x1, RZ ;  /* 0x0000000103037810 */ /* 0x004fc80007ffe0ff */
[----:B------:R-:W-:Y:S01]  /*138b0*/  LEA.HI R0, R3, R3, RZ, 0x1 ;  /* 0x0000000303007211 */ /* 0x000fe200078f08ff */
[----:B------:R0:W-:Y:S03]  /*138c0*/  STL [R1+0x38], R3 ;  /* 0x0000380301007387 */ /* 0x0001e60000100800 */
        /* <DEDUP_REMOVED lines=8> */
.L_x_994:
[----:B------:R-:W-:Y:S05]  /*13950*/  BSYNC B0 ;  /* 0x0000000000007941 */ /* 0x000fea0003800000 */
.L_x_842:
[----:B0-----:R-:W2:Y:S01]  /*13960*/  LDL R2, [R1+0x1c] ;  /* 0x00001c0001027983 */ /* 0x001ea20000100800 */
[----:B------:R-:W-:Y:S01]  /*13970*/  BSSY B0, `(.L_x_844) ;  /* 0x00000a3000007945 */ /* 0x000fe20003800000 */
[----:B--2---:R-:W-:-:S13]  /*13980*/  LOP3.LUT P0, RZ, R2, 0x1, RZ, 0xc0, !PT ;  /* 0x0000000102ff7812 */ /* 0x004fda000780c0ff */
        /* <DEDUP_REMOVED lines=13> */
.L_x_995:
[----:B------:R-:W-:Y:S05]  /*13a60*/  BSYNC B1 ;  /* 0x0000000000017941 */ /* 0x000fea0003800000 */
.L_x_846:
        /* <DEDUP_REMOVED lines=9> */
.L_x_849:
[----:B------:R-:W-:Y:S05]  /*13b00*/  BSYNC B1 ;  /* 0x0000000000017941 */ /* 0x000fea0003800000 */
.L_x_848:
        /* <DEDUP_REMOVED lines=14> */
.L_x_850:
        /* <DEDUP_REMOVED lines=16> */
.L_x_851:
        /* <DEDUP_REMOVED lines=16> */
.L_x_852:
        /* <DEDUP_REMOVED lines=16> */
.L_x_853:
        /* <DEDUP_REMOVED lines=16> */
.L_x_854:
        /* <DEDUP_REMOVED lines=16> */
.L_x_855:
        /* <DEDUP_REMOVED lines=16> */
.L_x_856:
        /* <DEDUP_REMOVED lines=16> */
.L_x_857:
        /* <DEDUP_REMOVED lines=11> */
.L_x_845:
[----:B------:R-:W-:Y:S05]  /*143a0*/  BSYNC B0 ;  /* 0x0000000000007941 */ /* 0x000fea0003800000 */
.L_x_844:
        /* <DEDUP_REMOVED lines=18> */
[----:B--2---:R-:W-:Y:S01]  /*144d0*/  LOP3.LUT P2, RZ, R5, 0x1, RZ, 0xc0, !PT ;  /* 0x0000000105ff7812 */ /* 0x004fe2000784c0ff */
        /* <DEDUP_REMOVED lines=18> */
[----:B-1----:R-:W-:Y:S01]  /*14600*/  @P0 IMAD.HI.U32 R4, R0, R2, RZ ;  /* 0x0000000200040227 */ /* 0x002fe200078e00ff */
[----:B------:R-:W-:-:S04]  /*14610*/  MOV R2, R0 ;  /* 0x0000000000027202 */ /* 0x000fc80000000f00 */
        /* <DEDUP_REMOVED lines=12> */
.L_x_864:
        /* <DEDUP_REMOVED lines=9> */
.L_x_996:
[----:B------:R-:W-:Y:S05]  /*14770*/  BSYNC B3 ;  /* 0x0000000000037941 */ /* 0x000fea0003800000 */
.L_x_865:
        /* <DEDUP_REMOVED lines=9> */
.L_x_868:
[----:B------:R-:W-:Y:S05]  /*14810*/  BSYNC B3 ;  /* 0x0000000000037941 */ /* 0x000fea0003800000 */
.L_x_867:
        /* <DEDUP_REMOVED lines=14> */
.L_x_869:
        /* <DEDUP_REMOVED lines=14> */
.L_x_997:
[----:B------:R-:W-:Y:S05]  /*149e0*/  BSYNC B3 ;  /* 0x0000000000037941 */ /* 0x000fea0003800000 */
.L_x_870:
        /* <DEDUP_REMOVED lines=11> */
.L_x_873:
[----:B------:R-:W-:Y:S05]  /*14aa0*/  BSYNC B3 ;  /* 0x0000000000037941 */ /* 0x000fea0003800000 */
.L_x_872:
        /* <DEDUP_REMOVED lines=11> */
.L_x_874:
        /* <DEDUP_REMOVED lines=16> */
.L_x_875:
        /* <DEDUP_REMOVED lines=16> */
.L_x_876:
        /* <DEDUP_REMOVED lines=16> */
.L_x_877:
        /* <DEDUP_REMOVED lines=16> */
.L_x_878:
        /* <DEDUP_REMOVED lines=16> */
.L_x_879:
        /* <DEDUP_REMOVED lines=12> */
[----:B------:R-:W-:Y:S01]  /*15120*/  UMOV UR10, 0x180 ;  /* 0x00000180000a7882 */ /* 0x000fe20000000000 */
[----:B------:R-:W-:Y:S02]  /*15130*/  R2UR UR7, R9 ;  /* 0x00000000090772ca */ /* 0x000fe400000e0000 */
[----:B------:R-:W-:Y:S02]  /*15140*/  PLOP3.LUT P0, PT, PT, PT, PT, 0x80, 0x0 ;  /* 0x000000000000781c */ /* 0x000fe40003f0f070 */
[----:B------:R-:W-:-:S11]  /*15150*/  IADD3 R4, R2, 0xc400, RZ ;  /* 0x0000c40002047810 */ /* 0x000fd60007ffe0ff */
.L_x_880:
        /* <DEDUP_REMOVED lines=16> */
.L_x_881:
        /* <DEDUP_REMOVED lines=11> */
.L_x_863:
[----:B------:R-:W-:Y:S05]  /*15310*/  BSYNC B1 ;  /* 0x0000000000017941 */ /* 0x000fea0003800000 */
.L_x_862:
[----:B------:R-:W2:Y:S02]  /*15320*/  LDL.LU R4, [R1+0x30] ;  /* 0x0000300001047983 */ /* 0x000ea40000300800 */
[----:B--2---:R-:W-:-:S07]  /*15330*/  VIADD R0, R4, 0xfffffffd ;  /* 0xfffffffd04007836 */ /* 0x004fce0000000000 */
.L_x_861:
[----:B------:R-:W-:Y:S05]  /*15340*/  BSYNC B2 ;  /* 0x0000000000027941 */ /* 0x000fea0003800000 */
.L_x_860:
[----:B------:R-:W2:Y:S01]  /*15350*/  LDL.LU R2, [R1+0x2c] ;  /* 0x00002c0001027983 */ /* 0x000ea20000300800 */
[----:B------:R-:W-:-:S05]  /*15360*/  IMAD.MOV R6, RZ, RZ, -R6 ;  /* 0x000000ffff067224 */ /* 0x000fca00078e0a06 */
[----:B--2---:R-:W-:-:S13]  /*15370*/  ISETP.NE.AND P0, PT, R2, R6, PT ;  /* 0x000000060200720c */ /* 0x004fda0003f05270 */
[----:B------:R-:W-:Y:S05]  /*15380*/  @!P0 BRA `(.L_x_859) ;  /* 0x0000001c00488947 */ /* 0x000fea0003800000 */
.L_x_922:
[----:B------:R-:W2:Y:S04]  /*15390*/  LDL R4, [R1+0x1c] ;  /* 0x00001c0001047983 */ /* 0x000ea80000100800 */
[----:B0-----:R-:W0:Y:S04]  /*153a0*/  LDL.LU R3, [R1+0x8] ;  /* 0x0000080001037983 */ /* 0x001e280000300800 */
[----:B------:R-:W3:Y:S01]  /*153b0*/  LDL.LU R2, [R1+0x14] ;  /* 0x0000140001027983 */ /* 0x000ee20000300800 */
[----:B------:R-:W-:Y:S05]  /*153c0*/  YIELD ;  /* 0x0000000000007946 */ /* 0x000fea0003800000 */
[----:B------:R-:W-:Y:S01]  /*153d0*/  BSSY B1, `(.L_x_882) ;  /* 0x00000e2000017945 */ /* 0x000fe20003800000 */
[----:B--2---:R-:W-:Y:S01]  /*153e0*/  LOP3.LUT P1, RZ, R4, 0x1, RZ, 0xc0, !PT ;  /* 0x0000000104ff7812 */ /* 0x004fe2000782c0ff */
[----:B0-----:R-:W-:-:S05]  /*153f0*/  VIADD R7, R3, 0x1 ;  /* 0x0000000103077836 */ /* 0x001fca0000000000 */
[----:B------:R-:W-:-:S04]  /*15400*/  ISETP.NE.AND P0, PT, R7, 0x2, PT ;  /* 0x000000020700780c */ /* 0x000fc80003f05270 */
[----:B------:R-:W-:Y:S02]  /*15410*/  SEL R6, RZ, 0x1, P0 ;  /* 0x00000001ff067807 */ /* 0x000fe40000000000 */
[----:B------:R-:W-:Y:S02]  /*15420*/  SEL R7, R7, RZ, P0 ;  /* 0x000000ff07077207 */ /* 0x000fe40000000000 */
[----:B---3--:R-:W-:Y:S01]  /*15430*/  LOP3.LUT R6, R2, R6, RZ, 0x3c, !PT ;  /* 0x0000000602067212 */ /* 0x008fe200078e3cff */
        /* <DEDUP_REMOVED lines=26> */
.L_x_884:
        /* <DEDUP_REMOVED lines=9> */
.L_x_998:
[----:B------:R-:W-:Y:S05]  /*15670*/  BSYNC B2 ;  /* 0x0000000000027941 */ /* 0x000fea0003800000 */
.L_x_885:
        /* <DEDUP_REMOVED lines=9> */
.L_x_888:
[----:B------:R-:W-:Y:S05]  /*15710*/  BSYNC B2 ;  /* 0x0000000000027941 */ /* 0x000fea0003800000 */
.L_x_887:
        /* <DEDUP_REMOVED lines=13> */
.L_x_889:
        /* <DEDUP_REMOVED lines=14> */
.L_x_999:
[----:B------:R-:W-:Y:S05]  /*158d0*/  BSYNC B2 ;  /* 0x0000000000027941 */ /* 0x000fea0003800000 */
.L_x_890:
        /* <DEDUP_REMOVED lines=11> */
.L_x_893:
[----:B------:R-:W-:Y:S05]  /*15990*/  BSYNC B2 ;  /* 0x0000000000027941 */ /* 0x000fea0003800000 */
.L_x_892:
        /* <DEDUP_REMOVED lines=8> */
[----:B--2---:R-:W-:-:S05]  /*15a20*/  IMAD R5, R7, 0x10000, R5 ;  /* 0x0001000007057824 */ /* 0x004fca00078e0205 */
[----:B------:R-:W-:-:S07]  /*15a30*/  IADD3 R9, R5, 0x400, RZ ;  /* 0x0000040005097810 */ /* 0x000fce0007ffe0ff */
.L_x_894:
        /* <DEDUP_REMOVED lines=16> */
.L_x_895:
        /* <DEDUP_REMOVED lines=16> */
.L_x_896:
        /* <DEDUP_REMOVED lines=16> */
.L_x_897:
        /* <DEDUP_REMOVED lines=16> */
.L_x_898:
        /* <DEDUP_REMOVED lines=16> */
.L_x_899:
        /* <DEDUP_REMOVED lines=16> */
.L_x_900:
        /* <DEDUP_REMOVED lines=16> */
.L_x_901:
        /* <DEDUP_REMOVED lines=11> */
.L_x_883:
[----:B------:R-:W-:Y:S05]  /*161f0*/  BSYNC B1 ;  /* 0x0000000000017941 */ /* 0x000fea0003800000 */
.L_x_882:
[----:B------:R-:W2:Y:S01]  /*16200*/  LDL R2, [R1+0x1c] ;  /* 0x00001c0001027983 */ /* 0x000ea20000100800 */
[----:B------:R-:W-:Y:S01]  /*16210*/  VIADD R7, R7, 0x1 ;  /* 0x0000000107077836 */ /* 0x000fe20000000000 */
[----:B------:R-:W-:Y:S04]  /*16220*/  BSSY B1, `(.L_x_902) ;  /* 0x00000e5000017945 */ /* 0x000fe80003800000 */
[----:B------:R-:W-:-:S04]  /*16230*/  ISETP.NE.AND P0, PT, R7, 0x2, PT ;  /* 0x000000020700780c */ /* 0x000fc80003f05270 */
[----:B------:R-:W-:Y:S02]  /*16240*/  SEL R9, R7, RZ, P0 ;  /* 0x000000ff07097207 */ /* 0x000fe40000000000 */
[----:B--2---:R-:W-:Y:S02]  /*16250*/  LOP3.LUT P2, RZ, R2, 0x1, RZ, 0xc0, !PT ;  /* 0x0000000102ff7812 */ /* 0x004fe4000784c0ff */
[----:B------:R-:W-:-:S04]  /*16260*/  SEL R2, RZ, 0x1, P0 ;  /* 0x00000001ff027807 */ /* 0x000fc80000000000 */
[----:B-----5:R-:W-:-:S05]  /*16270*/  LOP3.LUT R8, R6, R2, RZ, 0x3c, !PT ;  /* 0x0000000206087212 */ /* 0x020fca00078e3cff */
        /* <DEDUP_REMOVED lines=28> */
.L_x_904:
        /* <DEDUP_REMOVED lines=9> */
.L_x_1000:
[----:B------:R-:W-:Y:S05]  /*164d0*/  BSYNC B2 ;  /* 0x0000000000027941 */ /* 0x000fea0003800000 */
.L_x_905:
        /* <DEDUP_REMOVED lines=9> */
.L_x_908:
[----:B------:R-:W-:Y:S05]  /*16570*/  BSYNC B2 ;  /* 0x0000000000027941 */ /* 0x000fea0003800000 */
.L_x_907:
        /* <DEDUP_REMOVED lines=14> */
.L_x_909:
        /* <DEDUP_REMOVED lines=14> */
.L_x_1001:
[----:B------:R-:W-:Y:S05]  /*16740*/  BSYNC B2 ;  /* 0x0000000000027941 */ /* 0x000fea0003800000 */
.L_x_910:
[----:B------:R-:W-:Y:S01]  /*16750*/  BSSY B2, `(.L_x_912) ;  /* 0x000000b000027945 */ /* 0x000fe20003800000 */
[----:B01----:R-:W-:Y:S01]  /*16760*/  IMAD.MOV.U32 R2, RZ, RZ, 0x0 ;  /* 0x00000000ff027424 */ /* 0x003fe200078e00ff */
[----:B------:R-:W-:Y:S02]  /*16770*/  MOV R3, 0x14f00000 ;  /* 0x14f0000000037802 */ /* 0x000fe40000000f00 */
[----:B------:R-:W-:Y:S05]  /*16780*/  @P1 BRA `(.L_x_913) ;  /* 0x00000000001c1947 */ /* 0x000fea0003800000 */
[----:B------:R-:W0:Y:S02]  /*16790*/  S2R R5, SR_TID.X ;  /* 0x0000000000057919 */ /* 0x000e240000002100 */
[----:B0-----:R-:W-:Y:S01]  /*167a0*/  LOP3.LUT R8, R5, 0x1f, RZ, 0xc0, !PT ;  /* 0x0000001f05087812 */ /* 0x001fe200078ec0ff */
[----:B------:R-:W-:-:S03]  /*167b0*/  IMAD.MOV.U32 R5, RZ, RZ, 0x10000 ;  /* 0x00010000ff057424 */ /* 0x000fc600078e00ff */
[----:B------:R-:W-:Y:S01]  /*167c0*/  ISETP.NE.AND P0, PT, R8, RZ, PT ;  /* 0x000000ff0800720c */ /* 0x000fe20003f05270 */
[----:B------:R0:W-:-:S12]  /*167d0*/  SYNCS.ARRIVE.TRANS64 RZ, [R4+URZ+0x28c50], R5 ;  /* 0x028c500504ff79a7 */ /* 0x0001d8000800003f */
[----:B0-----:R-:W-:Y:S05]  /*167e0*/  @!P0 BRA `(.L_x_913) ;  /* 0x0000000000048947 */ /* 0x001fea0003800000 */
[----:B------:R-:W-:Y:S01]  /*167f0*/  BPT.TRAP 0x1 ;  /* 0x000000040000795c */ /* 0x000fe20000300000 */
.L_x_913:
[----:B------:R-:W-:Y:S05]  /*16800*/  BSYNC B2 ;  /* 0x0000000000027941 */ /* 0x000fea0003800000 */
.L_x_912:
        /* <DEDUP_REMOVED lines=11> */
.L_x_914:
        /* <DEDUP_REMOVED lines=16> */
.L_x_915:
        /* <DEDUP_REMOVED lines=16> */
.L_x_916:
        /* <DEDUP_REMOVED lines=16> */
.L_x_917:
        /* <DEDUP_REMOVED lines=16> */
.L_x_918:
        /* <DEDUP_REMOVED lines=16> */
.L_x_919:
        /* <DEDUP_REMOVED lines=16> */
.L_x_920:
        /* <DEDUP_REMOVED lines=16> */
.L_x_921:
        /* <DEDUP_REMOVED lines=11> */
.L_x_903:
[----:B------:R-:W-:Y:S05]  /*17070*/  BSYNC B1 ;  /* 0x0000000000017941 */ /* 0x000fea0003800000 */
.L_x_902:
[C---:B------:R-:W-:Y:S01]  /*17080*/  ISETP.GT.AND P0, PT, R0.reuse, 0x1, PT ;  /* 0x000000010000780c */ /* 0x040fe20003f04270 */
[----:B------:R-:W-:-:S12]  /*17090*/  VIADD R0, R0, 0xfffffffe ;  /* 0xfffffffe00007836 */ /* 0x000fd80000000000 */
[----:B------:R-:W-:Y:S05]  /*170a0*/  @P0 BRA `(.L_x_922) ;  /* 0xffffffe000b80947 */ /* 0x000fea000383ffff */
.L_x_859:
[----:B------:R-:W-:Y:S05]  /*170b0*/  BSYNC B0 ;  /* 0x0000000000007941 */ /* 0x000fea0003800000 */
.L_x_858:
        /* <DEDUP_REMOVED lines=12> */
[----:B-1----:R-:W1:Y:S01]  /*17180*/  S2R R3, SR_LANEID ;  /* 0x0000000000037919 */ /* 0x002e620000000000 */
        /* <DEDUP_REMOVED lines=8> */
[----:B0-----:R-:W0:Y:S01]  /*17210*/  POPC R7, R6 ;  /* 0x0000000600077309 */ /* 0x001e220000000000 */
[----:B--2---:R-:W0:Y:S02]  /*17220*/  SHFL.IDX PT, R4, R3, R4, 0x1f ;  /* 0x00001f0403047589 */ /* 0x004e2400000e0000 */
[----:B0-----:R-:W-:-:S07]  /*17230*/  IADD3 R16, R4, UR36, R7 ;  /* 0x0000002404107c10 */ /* 0x001fce000fffe007 */
.L_x_924:
[----:B------:R-:W-:Y:S05]  /*17240*/  BSYNC B0 ;  /* 0x0000000000007941 */ /* 0x000fea0003800000 */
.L_x_923:
[----:B------:R-:W-:-:S05]  /*17250*/  SEL R0, R0, RZ, P0 ;  /* 0x000000ff00007207 */ /* 0x000fca0000000000 */
[----:B------:R2:W-:Y:S02]  /*17260*/  STL [R1+0x8], R0 ;  /* 0x0000080001007387 */ /* 0x0005e40000100800 */
.L_x_826:
[----:B------:R-:W-:Y:S05]  /*17270*/  BSYNC B7 ;  /* 0x0000000000077941 */ /* 0x000fea0003800000 */
.L_x_824:
[----:B--2---:R-:W2:Y:S02]  /*17280*/  LDL R0, [R1+0x1c] ;  /* 0x00001c0001007983 */ /* 0x004ea40000100800 */
[----:B--2---:R-:W-:-:S13]  /*17290*/  LOP3.LUT P0, RZ, R0, 0x2, RZ, 0xc0, !PT ;  /* 0x0000000200ff7812 */ /* 0x004fda000780c0ff */
[----:B------:R-:W-:Y:S05]  /*172a0*/  @!P0 BRA `(.L_x_925) ;  /* 0x0000000000288947 */ /* 0x000fea0003800000 */
[----:B------:R-:W-:Y:S05]  /*172b0*/  WARPSYNC.ALL ;  /* 0x0000000000007948 */ /* 0x000fea0003800000 */
[----:B------:R-:W2:Y:S08]  /*172c0*/  S2UR UR5, SR_CgaCtaId ;  /* 0x00000000000579c3 */ /* 0x000eb00000008800 */
[----:B------:R-:W-:Y:S06]  /*172d0*/  BAR.SYNC.DEFER_BLOCKING 0x5, 0x180 ;  /* 0x0146000000007b1d */ /* 0x000fec0000010000 */
[----:B------:R-:W-:-:S02]  /*172e0*/  UMOV UR4, 0x400 ;  /* 0x0000040000047882 */ /* 0x000fc40000000000 */
[----:B--2---:R-:W-:-:S06]  /*172f0*/  ULEA UR4, UR5, UR4, 0x18 ;  /* 0x0000000405047291 */ /* 0x004fcc000f8ec03f */
[----:B------:R-:W-:-:S05]  /*17300*/  IMAD.U32 R0, RZ, RZ, UR4 ;  /* 0x00000004ff007e24 */ /* 0x000fca000f8e00ff */
[----:B------:R2:W3:Y:S04]  /*17310*/  LDS.128 R16, [R0+0x28cd0] ;  /* 0x028cd00000107984 */ /* 0x0004e80000000c00 */
[----:B------:R2:W-:Y:S01]  /*17320*/  STL [R1+0x4], R0 ;  /* 0x0000040001007387 */ /* 0x0005e20000100800 */
[----:B------:R-:W-:Y:S06]  /*17330*/  BAR.ARV 0x4, 0x180 ;  /* 0x0106000000007b1d */ /* 0x000fec0000002000 */
[----:B------:R-:W-:Y:S05]  /*17340*/  BRA `(.L_x_926) ;  /* 0x0000000800487947 */ /* 0x000fea0003800000 */
.L_x_925:
[----:B------:R-:W0:Y:S01]  /*17350*/  S2R R0, SR_TID.X ;  /* 0x0000000000007919 */ /* 0x000e220000002100 */
[----:B------:R-:W-:Y:S01]  /*17360*/  UMOV UR4, 0xffffffff ;  /* 0xffffffff00047882 */ /* 0x000fe20000000000 */
[----:B0-----:R-:W-:-:S04]  /*17370*/  LOP3.LUT R7, R0, 0x1f, RZ, 0xc0, !PT ;  /* 0x0000001f00077812 */ /* 0x001fc800078ec0ff */
[----:B------:R-:W-:Y:S01]  /*17380*/  ISETP.NE.AND P0, PT, R7, 0x1f, PT ;  /* 0x0000001f0700780c */ /* 0x000fe20003f05270 */
[----:B------:R-:W-:-:S12]  /*17390*/  BRA.DIV UR4, `(.L_x_927) ;  /* 0x00000022041c7947 */ /* 0x000fd8000b800000 */
[----:B------:R-:W-:Y:S01]  /*173a0*/  IMAD.IADD R5, R19, 0x1, R7 ;  /* 0x0000000113057824 */ /* 0x000fe200078e0207 */
[----:B------:R-:W-:-:S04]  /*173b0*/  ULDC UR4, c[0x0][0xc3c] ;  /* 0x00030f0000047ab9 */ /* 0x000fc80000000800 */
[----:B------:R-:W-:-:S13]  /*173c0*/  ISETP.GE.OR P1, PT, R5, UR4, !P0 ;  /* 0x0000000405007c0c */ /* 0x000fda000c726670 */
[----:B-1----:R-:W0:Y:S02]  /*173d0*/  @!P1 LDC.64 R2, c[0x0][0xc80] ;  /* 0x00032000ff029b82 */ /* 0x002e240000000a00 */
[----:B0-----:R-:W-:-:S06]  /*173e0*/  @!P1 IMAD.WIDE R2, R5, 0x4, R2 ;  /* 0x0000000405029825 */ /* 0x001fcc00078e0202 */
[----:B------:R0:W2:Y:S01]  /*173f0*/  @!P1 LDG.E R3, desc[UR40][R2.64] ;  /* 0x0000002802039981 */ /* 0x0000a2000c1e1900 */
[C---:B------:R-:W-:Y:S02]  /*17400*/  ISETP.GE.U32.AND P2, PT, R7.reuse, 0x2, PT ;  /* 0x000000020700780c */ /* 0x040fe40003f46070 */
[C---:B------:R-:W-:Y:S01]  /*17410*/  ISETP.GE.U32.AND P3, PT, R7.reuse, 0x4, PT ;  /* 0x000000040700780c */ /* 0x040fe20003f66070 */
[----:B------:R-:W-:Y:S01]  /*17420*/  SHFL.IDX PT, R4, R16, 0x1, 0x1f ;  /* 0x00201f0010047f89 */ /* 0x000fe200000e0000 */
[C---:B------:R-:W-:Y:S02]  /*17430*/  ISETP.GE.U32.AND P4, PT, R7.reuse, 0x8, PT ;  /* 0x000000080700780c */ /* 0x040fe40003f86070 */
[C---:B------:R-:W-:Y:S01]  /*17440*/  ISETP.GE.U32.AND P5, PT, R7.reuse, 0x10, PT ;  /* 0x000000100700780c */ /* 0x040fe20003fa6070 */
[----:B0-----:R-:W-:Y:S02]  /*17450*/  IMAD.MOV.U32 R2, RZ, RZ, RZ ;  /* 0x000000ffff027224 */ /* 0x001fe400078e00ff */
[----:B--2---:R-:W-:Y:S01]  /*17460*/  @!P1 IMAD.MOV.U32 R2, RZ, RZ, R3 ;  /* 0x000000ffff029224 */ /* 0x004fe200078e0003 */
[----:B------:R-:W-:-:S04]  /*17470*/  ISETP.NE.AND P1, PT, R7, RZ, PT ;  /* 0x000000ff0700720c */ /* 0x000fc80003f25270 */
        /* <DEDUP_REMOVED lines=10> */
[----:B0-----:R-:W-:-:S04]  /*17520*/  SEL R0, R5, RZ, P4 ;  /* 0x000000ff05007207 */ /* 0x001fc80002000000 */
[----:B------:R-:W-:-:S05]  /*17530*/  IADD3 R3, R3, R0, RZ ;  /* 0x0000000003037210 */ /* 0x000fca0007ffe0ff */
[----:B------:R-:W0:Y:S02]  /*17540*/  SHFL.UP PT, R5, R3, 0x10, RZ ;  /* 0x0600000003057989 */ /* 0x000e2400000e00ff */
[----:B0-----:R-:W-:-:S05]  /*17550*/  SEL R0, R5, RZ, P5 ;  /* 0x000000ff05007207 */ /* 0x001fca0002800000 */
[----:B------:R-:W-:Y:S02]  /*17560*/  IMAD.IADD R3, R3, 0x1, R0 ;  /* 0x0000000103037824 */ /* 0x000fe400078e0200 */
[----:B------:R0:W1:Y:S04]  /*17570*/  SHFL.IDX PT, R0, R16, RZ, 0x1f ;  /* 0x00001fff10007589 */ /* 0x00006800000e0000 */
[----:B------:R0:W2:Y:S02]  /*17580*/  SHFL.IDX PT, R6, R3, 0x1f, 0x1f ;  /* 0x03e01f0003067f89 */ /* 0x0000a400000e0000 */
.L_x_1011:
[----:B------:R-:W-:Y:S02]  /*17590*/  ULDC UR4, c[0x0][0xc38] ;  /* 0x00030e0000047ab9 */ /* 0x000fe40000000800 */
[----:B0-----:R-:W-:-:S04]  /*175a0*/  IMAD.U32 R16, RZ, RZ, UR4 ;  /* 0x00000004ff107e24 */ /* 0x001fc8000f8e00ff */
[----:B--2---:R-:W-:-:S04]  /*175b0*/  IMAD R6, R6, R16, RZ ;  /* 0x0000001006067224 */ /* 0x004fc800078e02ff */
[----:B------:R-:W-:-:S05]  /*175c0*/  IMAD.IADD R4, R4, 0x1, R6 ;  /* 0x0000000104047824 */ /* 0x000fca00078e0206 */
[----:B-1----:R-:W-:-:S13]  /*175d0*/  ISETP.GT.AND P6, PT, R4, R0, PT ;  /* 0x000000000400720c */ /* 0x002fda0003fc4270 */
[----:B------:R-:W-:Y:S05]  /*175e0*/  @P6 BRA `(.L_x_928) ;  /* 0x00000000009c6947 */ /* 0x000fea0003800000 */
.L_x_933:
[----:B0-----:R-:W0:Y:S01]  /*175f0*/  LDC R2, c[0x0][0xc3c] ;  /* 0x00030f00ff027b82 */ /* 0x001e220000000800 */
[----:B------:R-:W-:-:S05]  /*17600*/  VIADD R19, R19, 0x1f ;  /* 0x0000001f13137836 */ /* 0x000fca0000000000 */
[----:B0-----:R-:W-:-:S13]  /*17610*/  ISETP.GE.AND P6, PT, R19, R2, PT ;  /* 0x000000021300720c */ /* 0x001fda0003fc6270 */
[----:B------:R-:W-:Y:S05]  /*17620*/  @P6 BRA `(.L_x_929) ;  /* 0x0000000400446947 */ /* 0x000fea0003800000 */
[----:B------:R-:W0:Y:S01]  /*17630*/  S2R R3, SR_TID.X ;  /* 0x0000000000037919 */ /* 0x000e220000002100 */
[----:B------:R-:W-:Y:S01]  /*17640*/  BSSY B0, `(.L_x_930) ;  /* 0x0000009000007945 */ /* 0x000fe20003800000 */
[----:B0-----:R-:W-:-:S05]  /*17650*/  LOP3.LUT R3, R3, 0x1f, RZ, 0xc0, !PT ;  /* 0x0000001f03037812 */ /* 0x001fca00078ec0ff */
[----:B------:R-:W-:-:S05]  /*17660*/  IMAD.IADD R5, R19, 0x1, R3 ;  /* 0x0000000113057824 */ /* 0x000fca00078e0203 */
[----:B------:R-:W-:Y:S01]  /*17670*/  ISETP.GE.OR P6, PT, R5, R2, !P0 ;  /* 0x000000020500720c */ /* 0x000fe200047c6670 */
[----:B------:R-:W-:-:S12]  /*17680*/  IMAD.MOV.U32 R2, RZ, RZ, RZ ;  /* 0x000000ffff027224 */ /* 0x000fd800078e00ff */
[----:B------:R-:W-:Y:S05]  /*17690*/  @P6 BRA `(.L_x_931) ;  /* 0x00000000000c6947 */ /* 0x000fea0003800000 */
[----:B------:R-:W0:Y:S02]  /*176a0*/  LDC.64 R2, c[0x0][0xc80] ;  /* 0x00032000ff027b82 */ /* 0x000e240000000a00 */
[----:B0-----:R-:W-:-:S06]  /*176b0*/  IMAD.WIDE R2, R5, 0x4, R2 ;  /* 0x0000000405027825 */ /* 0x001fcc00078e0202 */
[----:B------:R0:W5:Y:S02]  /*176c0*/  LDG.E R2, desc[UR40][R2.64] ;  /* 0x0000002802027981 */ /* 0x000164000c1e1900 */
.L_x_931:
[----:B------:R-:W-:Y:S05]  /*176d0*/  BSYNC B0 ;  /* 0x0000000000007941 */ /* 0x000fea0003800000 */
.L_x_930:
[----:B------:R-:W-:-:S03]  /*176e0*/  UMOV UR4, 0xffffffff ;  /* 0xffffffff00047882 */ /* 0x000fc60000000000 */
[----:B------:R-:W-:Y:S05]  /*176f0*/  BRA.DIV UR4, `(.L_x_932) ;  /* 0x0000002204807947 */ /* 0x000fea000b800000 */
[----:B-----5:R-:W0:Y:S02]  /*17700*/  SHFL.UP PT, R14, R2, 0x1, RZ ;  /* 0x04200000020e7989 */ /* 0x020e2400000e00ff */
        /* <DEDUP_REMOVED lines=14> */
[----:B------:R0:W1:Y:S02]  /*177f0*/  SHFL.IDX PT, R6, R3, 0x1f, 0x1f ;  /* 0x03e01f0003067f89 */ /* 0x00006400000e0000 */
.L_x_1019:
[----:B------:R-:W-:Y:S02]  /*17800*/  ULDC UR4, c[0x0][0xc38] ;  /* 0x00030e0000047ab9 */ /* 0x000fe40000000800 */
[----:B------:R-:W-:-:S04]  /*17810*/  IMAD.U32 R16, RZ, RZ, UR4 ;  /* 0x00000004ff107e24 */ /* 0x000fc8000f8e00ff */
[----:B-1----:R-:W-:-:S04]  /*17820*/  IMAD R6, R6, R16, RZ ;  /* 0x0000001006067224 */ /* 0x002fc800078e02ff */
[----:B------:R-:W-:-:S05]  /*17830*/  IMAD.IADD R4, R6, 0x1, R4 ;  /* 0x0000000106047824 */ /* 0x000fca00078e0204 */
[----:B------:R-:W-:-:S13]  /*17840*/  ISETP.GT.AND P6, PT, R4, R0, PT ;  /* 0x000000000400720c */ /* 0x000fda0003fc4270 */
[----:B------:R-:W-:Y:S05]  /*17850*/  @!P6 BRA `(.L_x_933) ;  /* 0xfffffffc0064e947 */ /* 0x000fea000383ffff */
.L_x_928:
[----:B------:R-:W-:Y:S01]  /*17860*/  IMAD.IADD R6, R4, 0x1, -R6 ;  /* 0x0000000104067824 */ /* 0x000fe200078e0a06 */
[----:B------:R-:W-:-:S03]  /*17870*/  UMOV UR4, 0xffffffff ;  /* 0xffffffff00047882 */ /* 0x000fc60000000000 */
[----:B------:R-:W-:-:S05]  /*17880*/  IMAD R4, R3, R16, R6 ;  /* 0x0000001003047224 */ /* 0x000fca00078e0206 */
[----:B------:R-:W-:Y:S01]  /*17890*/  ISETP.GT.AND P6, PT, R4, R0, PT ;  /* 0x000000000400720c */ /* 0x000fe20003fc4270 */
[----:B------:R-:W-:-:S12]  /*178a0*/  BRA.DIV UR4, `(.L_x_934) ;  /* 0x0000002204e87947 */ /* 0x000fd8000b800000 */
[----:B------:R-:W-:-:S04]  /*178b0*/  VOTE.ANY R5, PT, !P6 ;  /* 0x0000000000057806 */ /* 0x000fc800070e0100 */
[----:B------:R-:W1:Y:S02]  /*178c0*/  POPC R4, R5 ;  /* 0x0000000500047309 */ /* 0x000e640000000000 */
[----:B-1----:R1:W2:Y:S02]  /*178d0*/  SHFL.IDX PT, R17, R2, R4, 0x1f ;  /* 0x00001f0402117589 */ /* 0x0022a400000e0000 */
.L_x_1023:
[----:B------:R-:W-:Y:S01]  /*178e0*/  ISETP.NE.AND P0, PT, R5, RZ, PT ;  /* 0x000000ff0500720c */ /* 0x000fe20003f05270 */
[----:B-1----:R-:W-:-:S12]  /*178f0*/  IMAD.MOV.U32 R2, RZ, RZ, RZ ;  /* 0x000000ffff027224 */ /* 0x002fd800078e00ff */
[----:B------:R-:W-:Y:S05]  /*17900*/  @!P0 BRA `(.L_x_935) ;  /* 0x0000000000108947 */ /* 0x000fea0003800000 */
[----:B------:R-:W-:Y:S01]  /*17910*/  UMOV UR4, 0xffffffff ;  /* 0xffffffff00047882 */ /* 0x000fe20000000000 */
[----:B------:R-:W-:Y:S02]  /*17920*/  VIADD R12, R4, 0xffffffff ;  /* 0xffffffff040c7836 */ /* 0x000fe40000000000 */
[----:B------:R-:W-:Y:S05]  /*17930*/  BRA.DIV UR4, `(.L_x_936) ;  /* 0x00000026040c7947 */ /* 0x000fea000b800000 */
[----:B------:R1:W3:Y:S02]  /*17940*/  SHFL.IDX PT, R2, R3, R12, 0x1f ;  /* 0x00001f0c03027589 */ /* 0x0002e400000e0000 */
.L_x_935:
[----:B--2---:R-:W-:Y:S01]  /*17950*/  IABS R5, R17 ;  /* 0x0000001100057213 */ /* 0x004fe20000000000 */
[----:B---3--:R-:W-:Y:S02]  /*17960*/  IMAD R16, R2, R16, R6 ;  /* 0x0000001002107224 */ /* 0x008fe400078e0206 */
[----:B------:R-:W-:Y:S01]  /*17970*/  IMAD.IADD R19, R4, 0x1, R19 ;  /* 0x0000000104137824 */ /* 0x000fe200078e0213 */
[----:B------:R-:W2:Y:S01]  /*17980*/  I2F.RP R2, R5 ;  /* 0x0000000500027306 */ /* 0x000ea20000209400 */
[----:B------:R-:W-:-:S07]  /*17990*/  IMAD.IADD R0, R0, 0x1, -R16 ;  /* 0x0000000100007824 */ /* 0x000fce00078e0a10 */
[----:B--2---:R-:W2:Y:S02]  /*179a0*/  MUFU.RCP R2, R2 ;  /* 0x0000000200027308 */ /* 0x004ea40000001000 */
[----:B--2---:R-:W-:-:S06]  /*179b0*/  VIADD R2, R2, 0xffffffe ;  /* 0x0ffffffe02027836 */ /* 0x004fcc0000000000 */
[----:B01----:R-:W0:Y:S02]  /*179c0*/  F2I.FTZ.U32.TRUNC.NTZ R3, R2 ;  /* 0x0000000200037305 */ /* 0x003e24000021f000 */
[----:B0-----:R-:W-:-:S04]  /*179d0*/  IMAD.MOV R2, RZ, RZ, -R3 ;  /* 0x000000ffff027224 */ /* 0x001fc800078e0a03 */
[----:B------:R-:W-:Y:S02]  /*179e0*/  IMAD R6, R2, R5, RZ ;  /* 0x0000000502067224 */ /* 0x000fe400078e02ff */
[----:B------:R-:W-:-:S04]  /*179f0*/  IMAD.MOV.U32 R2, RZ, RZ, RZ ;  /* 0x000000ffff027224 */ /* 0x000fc800078e00ff */
[----:B------:R-:W-:Y:S01]  /*17a00*/  IMAD.HI.U32 R2, R3, R6, R2 ;  /* 0x0000000603027227 */ /* 0x000fe200078e0002 */
[----:B------:R-:W-:Y:S02]  /*17a10*/  IABS R6, R17 ;  /* 0x0000001100067213 */ /* 0x000fe40000000000 */
[----:B------:R-:W-:Y:S02]  /*17a20*/  IABS R3, R0 ;  /* 0x0000000000037213 */ /* 0x000fe40000000000 */
[----:B------:R-:W-:-:S03]  /*17a30*/  IADD3 R6, RZ, -R6, RZ ;  /* 0x80000006ff067210 */ /* 0x000fc60007ffe0ff */
        /* <DEDUP_REMOVED lines=16> */
.L_x_929:
[----:B------:R-:W-:Y:S01]  /*17b40*/  UMOV UR4, URZ ;  /* 0x0000003f00047c82 */ /* 0x000fe20008000000 */
[----:B------:R-:W-:Y:S01]  /*17b50*/  UMOV UR5, URZ ;  /* 0x0000003f00057c82 */ /* 0x000fe20008000000 */
[----:B------:R-:W-:Y:S01]  /*17b60*/  ULDC UR6, c[0x0][0xc3c] ;  /* 0x00030f0000067ab9 */ /* 0x000fe20000000800 */
[----:B------:R-:W-:Y:S02]  /*17b70*/  IMAD.MOV.U32 R16, RZ, RZ, R0 ;  /* 0x000000ffff107224 */ /* 0x000fe400078e0000 */
[----:B------:R-:W-:Y:S02]  /*17b80*/  IMAD.U32 R17, RZ, RZ, UR4 ;  /* 0x00000004ff117e24 */ /* 0x000fe4000f8e00ff */
[----:B------:R-:W-:Y:S02]  /*17b90*/  IMAD.U32 R18, RZ, RZ, UR5 ;  /* 0x00000005ff127e24 */ /* 0x000fe4000f8e00ff */
[----:B------:R-:W-:-:S07]  /*17ba0*/  IMAD.U32 R19, RZ, RZ, UR6 ;  /* 0x00000006ff137e24 */ /* 0x000fce000f8e00ff */
.L_x_937:
[----:B------:R0:W2:Y:S01]  /*17bb0*/  LDL R3, [R1+0x4] ;  /* 0x0000040001037983 */ /* 0x0000a20000100800 */
[----:B------:R-:W1:Y:S01]  /*17bc0*/  S2R R0, SR_TID.X ;  /* 0x0000000000007919 */ /* 0x000e620000002100 */
[----:B------:R-:W-:Y:S05]  /*17bd0*/  WARPSYNC.ALL ;  /* 0x0000000000007948 */ /* 0x000fea0003800000 */
[----:B-1----:R-:W-:Y:S01]  /*17be0*/  LOP3.LUT R0, R0, 0x1f, RZ, 0xc0, !PT ;  /* 0x0000001f00007812 */ /* 0x002fe200078ec0ff */
[----:B------:R-:W-:Y:S03]  /*17bf0*/  BAR.SYNC.DEFER_BLOCKING 0x4, 0x180 ;  /* 0x0106000000007b1d */ /* 0x000fe60000010000 */
[----:B------:R-:W-:-:S13]  /*17c00*/  ISETP.NE.AND P0, PT, R0, RZ, PT ;  /* 0x000000ff0000720c */ /* 0x000fda0003f05270 */
[----:B------:R-:W2:Y:S01]  /*17c10*/  @!P0 S2R R0, SR_CgaCtaId ;  /* 0x0000000000008919 */ /* 0x000ea20000008800 */
[----:B------:R-:W-:-:S04]  /*17c20*/  @!P0 MOV R2, 0x400 ;  /* 0x0000040000028802 */ /* 0x000fc80000000f00 */
[----:B--2---:R-:W-:-:S05]  /*17c30*/  @!P0 LEA R3, R0, R2, 0x18 ;  /* 0x0000000200038211 */ /* 0x004fca00078ec0ff */
[----:B------:R0:W-:Y:S04]  /*17c40*/  @!P0 STS.128 [R3+0x28cd0], R16 ;  /* 0x028cd01003008388 */ /* 0x0001e80000000c00 */
[----:B------:R0:W-:Y:S01]  /*17c50*/  @!P0 STL [R1+0x4], R3 ;  /* 0x0000040301008387 */ /* 0x0001e20000100800 */
[----:B------:R-:W-:Y:S06]  /*17c60*/  BAR.ARV 0x5, 0x180 ;  /* 0x0146000000007b1d */ /* 0x000fec0000002000 */
.L_x_926:
[----:B------:R-:W-:Y:S02]  /*17c70*/  ULDC UR4, c[0x0][0xc3c] ;  /* 0x00030f0000047ab9 */ /* 0x000fe40000000800 */
[----:B---3--:R-:W-:-:S13]  /*17c80*/  ISETP.GE.AND P0, PT, R19, UR4, PT ;  /* 0x0000000413007c0c */ /* 0x008fda000bf06270 */
[----:B------:R-:W-:Y:S05]  /*17c90*/  @!P0 BRA `(.L_x_938) ;  /* 0xffffff8400388947 */ /* 0x000fea000383ffff */
[----:B------:R-:W-:Y:S05]  /*17ca0*/  BSYNC B8 ;  /* 0x0000000000087941 */ /* 0x000fea0003800000 */
.L_x_774:
[----:B--2---:R-:W2:Y:S01]  /*17cb0*/  LDL.LU R0, [R1+0x38] ;  /* 0x0000380001007983 */ /* 0x004ea20000300800 */
[----:B------:R-:W-:Y:S01]  /*17cc0*/  BSSY B0, `(.L_x_939) ;  /* 0x000000b000007945 */ /* 0x000fe20003800000 */
[----:B------:R-:W3:Y:S01]  /*17cd0*/  S2R R5, SR_CgaCtaId ;  /* 0x0000000000057919 */ /* 0x000ee20000008800 */
[----:B--2---:R-:W-:-:S05]  /*17ce0*/  VIADD R0, R0, 0x1 ;  /* 0x0000000100007836 */ /* 0x004fca0000000000 */
[----:B0-----:R-:W-:-:S04]  /*17cf0*/  LEA.HI R2, R0, R0, RZ, 0x1 ;  /* 0x0000000000027211 */ /* 0x001fc800078f08ff */
[----:B-1----:R-:W-:-:S05]  /*17d00*/  LOP3.LUT R3, R2, 0xfffffffe, RZ, 0xc0, !PT ;  /* 0xfffffffe02037812 */ /* 0x002fca00078ec0ff */
[----:B------:R-:W-:Y:S01]  /*17d10*/  IMAD.IADD R3, R0, 0x1, -R3 ;  /* 0x0000000100037824 */ /* 0x000fe200078e0a03 */
[----:B------:R-:W-:-:S04]  /*17d20*/  MOV R0, 0x400 ;  /* 0x0000040000007802 */ /* 0x000fc80000000f00 */
[----:B---3--:R-:W-:Y:S02]  /*17d30*/  LEA R0, R5, R0, 0x18 ;  /* 0x0000000005007211 */ /* 0x008fe400078ec0ff */
[----:B------:R-:W-:-:S04]  /*17d40*/  SHF.L.U32 R3, R3, 0x1f, RZ ;  /* 0x0000001f03037819 */ /* 0x000fc800000006ff */
[----:B------:R-:W0:Y:S02]  /*17d50*/  SYNCS.PHASECHK.TRANS64.TRYWAIT P0, [R0+URZ+0x28c20], R3 ;  /* 0x028c2003000075a7 */ /* 0x000e24000800017f */
[----:B0-----:R-:W-:Y:S05]  /*17d60*/  @!P0 BRA `(.L_x_940) ;  /* 0x0000002000288947 */ /* 0x001fea0003800000 */
.L_x_1026:
[----:B------:R-:W-:Y:S05]  /*17d70*/  BSYNC B0 ;  /* 0x0000000000007941 */ /* 0x000fea0003800000 */
.L_x_939:
[----:B------:R-:W-:-:S03]  /*17d80*/  UMOV UR4, 0xffffffff ;  /* 0xffffffff00047882 */ /* 0x000fc60000000000 */
[----:B------:R-:W-:Y:S05]  /*17d90*/  BRA.DIV UR4, `(.L_x_941) ;  /* 0x0000002204307947 */ /* 0x000fea000b800000 */
[----:B------:R-:W1:Y:S02]  /*17da0*/  S2R R2, SR_TID.X ;  /* 0x0000000000027919 */ /* 0x000e640000002100 */
[----:B-1----:R-:W-:-:S04]  /*17db0*/  SHF.R.U32.HI R2, RZ, 0x5, R2 ;  /* 0x00000005ff027819 */ /* 0x002fc80000011602 */
[----:B------:R-:W-:-:S05]  /*17dc0*/  LOP3.LUT R2, R2, 0x3, RZ, 0xc0, !PT ;  /* 0x0000000302027812 */ /* 0x000fca00078ec0ff */
[----:B------:R1:W2:Y:S02]  /*17dd0*/  SHFL.IDX PT, R14, R2, RZ, 0x1f ;  /* 0x00001fff020e7589 */ /* 0x0002a400000e0000 */
.L_x_1029:
[----:B--2---:R-:W-:-:S13]  /*17de0*/  ISETP.NE.AND P0, PT, R14, RZ, PT ;  /* 0x000000ff0e00720c */ /* 0x004fda0003f05270 */
[----:B------:R-:W-:Y:S05]  /*17df0*/  @P0 BRA `(.L_x_645) ;  /* 0x0000000000940947 */ /* 0x000fea0003800000 */
[----:B------:R-:W-:-:S03]  /*17e00*/  UMOV UR4, 0xffffffff ;  /* 0xffffffff00047882 */ /* 0x000fc60000000000 */
[----:B------:R-:W-:Y:S05]  /*17e10*/  BRA.DIV UR4, `(.L_x_942) ;  /* 0x0000002204447947 */ /* 0x000fea000b800000 */
[----:B------:R-:W-:-:S13]  /*17e20*/  ELECT P6, URZ, PT ;  /* 0x00000000003f782f */ /* 0x000fda00038c0000 */
.L_x_1032:
[----:B------:R-:W-:Y:S05]  /*17e30*/  @!P6 BRA `(.L_x_645) ;  /* 0x000000000084e947 */ /* 0x000fea0003800000 */
[----:B-1----:R-:W2:Y:S02]  /*17e40*/  LDL.LU R2, [R1+0x60] ;  /* 0x0000600001027983 */ /* 0x002ea40000300800 */
[----:B--2---:R-:W-:-:S04]  /*17e50*/  LOP3.LUT R2, R2, 0x2, RZ, 0xfc, !PT ;  /* 0x0000000202027812 */ /* 0x004fc800078efcff */
[----:B------:R-:W-:-:S13]  /*17e60*/  ISETP.NE.AND P2, PT, R2, 0x3, PT ;  /* 0x000000030200780c */ /* 0x000fda0003f45270 */
[----:B------:R-:W-:Y:S05]  /*17e70*/  @!P2 BRA `(.L_x_943) ;  /* 0x000000000004a947 */ /* 0x000fea0003800000 */
[----:B------:R-:W-:Y:S01]  /*17e80*/  BPT.TRAP 0x1 ;  /* 0x000000040000795c */ /* 0x000fe20000300000 */
.L_x_943:
[----:B0-----:R-:W2:Y:S04]  /*17e90*/  LDL R3, [R1+0x8] ;  /* 0x0000080001037983 */ /* 0x001ea80000100800 */
[----:B------:R-:W3:Y:S01]  /*17ea0*/  LDL.LU R7, [R1+0x14] ;  /* 0x0000140001077983 */ /* 0x000ee20000300800 */
        /* <DEDUP_REMOVED lines=12> */
.L_x_1033:
[----:B------:R-:W1:Y:S02]  /*17f70*/  SYNCS.PHASECHK.TRANS64.TRYWAIT P0, [R7+URZ], R2 ;  /* 0x00000002070075a7 */ /* 0x000e64000800017f */
[----:B-1----:R-:W-:Y:S05]  /*17f80*/  @!P0 BRA `(.L_x_945) ;  /* 0x00000020001c8947 */ /* 0x002fea0003800000 */
.L_x_1034:
[----:B------:R-:W-:Y:S05]  /*17f90*/  @!P2 BRA `(.L_x_946) ;  /* 0x000000000004a947 */ /* 0x000fea0003800000 */
[----:B------:R-:W-:Y:S01]  /*17fa0*/  BPT.TRAP 0x1 ;  /* 0x000000040000795c */ /* 0x000fe20000300000 */
.L_x_946:
[----:B------:R-:W2:Y:S01]  /*17fb0*/  LDL.LU R4, [R1+0x8] ;  /* 0x0000080001047983 */ /* 0x000ea20000300800 */
[----:B------:R-:W-:-:S04]  /*17fc0*/  VIADD R0, R0, 0x28c60 ;  /* 0x00028c6000007836 */ /* 0x000fc80000000000 */
[----:B--2---:R-:W-:-:S04]  /*17fd0*/  IMAD R4, R4, 0x8, R0 ;  /* 0x0000000804047824 */ /* 0x004fc800078e0200 */
[----:B------:R-:W2:Y:S02]  /*17fe0*/  SYNCS.PHASECHK.TRANS64.TRYWAIT P0, [R4+URZ], R5 ;  /* 0x00000005040075a7 */ /* 0x000ea4000800017f */
[----:B--2---:R-:W-:Y:S05]  /*17ff0*/  @!P0 BRA `(.L_x_947) ;  /* 0x0000002000148947 */ /* 0x004fea0003800000 */
.L_x_1035:
[----:B------:R-:W-:-:S07]  /*18000*/  IMAD R3, R3, 0x8, R0 ;  /* 0x0000000803037824 */ /* 0x000fce00078e0200 */
.L_x_948:
[----:B---3--:R3:W4:Y:S02]  /*18010*/  SYNCS.PHASECHK.TRANS64.TRYWAIT P0, [R3+URZ], R2 ;  /* 0x00000002030075a7 */ /* 0x008724000800017f */
[----:B----4-:R-:W-:Y:S05]  /*18020*/  @!P0 NANOSLEEP.SYNCS 0x989680 ;  /* 0x009896800000895d */ /* 0x010fea0003900000 */
[----:B------:R-:W4:Y:S02]  /*18030*/  @!P0 SYNCS.PHASECHK.TRANS64 P0, [R3+URZ], R2 ;  /* 0x00000002030085a7 */ /* 0x000f24000800007f */
[----:B----4-:R-:W-:Y:S05]  /*18040*/  @!P0 BRA `(.L_x_948) ;  /* 0xfffffffc00f08947 */ /* 0x010fea000383ffff */
.L_x_645:
[----:B------:R-:W-:Y:S05]  /*18050*/  BSYNC B9 ;  /* 0x0000000000097941 */ /* 0x000fea0003800000 */
.L_x_642:
[----:B------:R-:W-:Y:S05]  /*18060*/  EXIT ;  /* 0x000000000000794d */ /* 0x000fea0003800000 */
.L_x_661:
[----:B0-----:R0:W1:Y:S02]  /*18070*/  SYNCS.PHASECHK.TRANS64.TRYWAIT P5, [R66+URZ+0x28c90], R75 ;  /* 0x028c904b420075a7 */ /* 0x00106400080a017f */
[----:B-1----:R-:W-:Y:S05]  /*18080*/  @!P5 NANOSLEEP.SYNCS 0x989680 ;  /* 0x009896800000d95d */ /* 0x002fea0003900000 */
[----:B------:R-:W1:Y:S02]  /*18090*/  @!P5 SYNCS.PHASECHK.TRANS64 P5, [R66+URZ+0x28c90], R75 ;  /* 0x028c904b4200d5a7 */ /* 0x000e6400080a007f */
[----:B-1----:R-:W-:Y:S05]  /*180a0*/  @!P5 BRA `(.L_x_661) ;  /* 0xfffffffc00f0d947 */ /* 0x002fea000383ffff */
[----:B------:R-:W-:Y:S05]  /*180b0*/  BRA `(.L_x_949) ;  /* 0xfffffea4007c7947 */ /* 0x000fea000383ffff */
.L_x_671:
[----:B0-----:R0:W1:Y:S02]  /*180c0*/  SYNCS.PHASECHK.TRANS64.TRYWAIT P5, [R66+URZ+0x28c90], R75 ;  /* 0x028c904b420075a7 */ /* 0x00106400080a017f */
[----:B-1----:R-:W-:Y:S05]  /*180d0*/  @!P5 NANOSLEEP.SYNCS 0x989680 ;  /* 0x009896800000d95d */ /* 0x002fea0003900000 */
[----:B------:R-:W1:Y:S02]  /*180e0*/  @!P5 SYNCS.PHASECHK.TRANS64 P5, [R66+URZ+0x28c90], R75 ;  /* 0x028c904b4200d5a7 */ /* 0x000e6400080a007f */
[----:B-1----:R-:W-:Y:S05]  /*180f0*/  @!P5 BRA `(.L_x_671) ;  /* 0xfffffffc00f0d947 */ /* 0x002fea000383ffff */
[----:B------:R-:W-:Y:S05]  /*18100*/  BRA `(.L_x_950) ;  /* 0xfffffeac00c87947 */ /* 0x000fea000383ffff */
.L_x_676:
[----:B0-----:R0:W1:Y:S02]  /*18110*/  SYNCS.PHASECHK.TRANS64.TRYWAIT P5, [R66+URZ+0x28c90], R75 ;  /* 0x028c904b420075a7 */ /* 0x00106400080a017f */
[----:B-1----:R-:W-:Y:S05]  /*18120*/  @!P5 NANOSLEEP.SYNCS 0x989680 ;  /* 0x009896800000d95d */ /* 0x002fea0003900000 */
[----:B------:R-:W1:Y:S02]  /*18130*/  @!P5 SYNCS.PHASECHK.TRANS64 P5, [R66+URZ+0x28c90], R75 ;  /* 0x028c904b4200d5a7 */ /* 0x000e6400080a007f */
[----:B-1----:R-:W-:Y:S05]  /*18140*/  @!P5 BRA `(.L_x_676) ;  /* 0xfffffffc00f0d947 */ /* 0x002fea000383ffff */
[----:B------:R-:W-:Y:S05]  /*18150*/  BRA `(.L_x_951) ;  /* 0xfffffeb400dc7947 */ /* 0x000fea000383ffff */
.L_x_680:
[----:B------:R0:W0:Y:S02]  /*18160*/  SYNCS.PHASECHK.TRANS64.TRYWAIT P5, [R66+URZ+0x28cb0], R75 ;  /* 0x028cb04b420075a7 */ /* 0x00002400080a017f */
[----:B0-----:R-:W-:Y:S05]  /*18170*/  @!P5 NANOSLEEP.SYNCS 0x989680 ;  /* 0x009896800000d95d */ /* 0x001fea0003900000 */
[----:B------:R-:W0:Y:S02]  /*18180*/  @!P5 SYNCS.PHASECHK.TRANS64 P5, [R66+URZ+0x28cb0], R75 ;  /* 0x028cb04b4200d5a7 */ /* 0x000e2400080a007f */
[----:B0-----:R-:W-:Y:S05]  /*18190*/  @!P5 BRA `(.L_x_680) ;  /* 0xfffffffc00f0d947 */ /* 0x001fea000383ffff */
[----:B------:R-:W-:Y:S05]  /*181a0*/  BRA `(.L_x_952) ;  /* 0xfffffeb800587947 */ /* 0x000fea000383ffff */
.L_x_691:
[----:B0-----:R0:W1:Y:S02]  /*181b0*/  SYNCS.PHASECHK.TRANS64.TRYWAIT P0, [R13+URZ+0x28c50], R4 ;  /* 0x028c50040d0075a7 */ /* 0x001064000800017f */
[----:B-1----:R-:W-:Y:S05]  /*181c0*/  @!P0 NANOSLEEP.SYNCS 0x989680 ;  /* 0x009896800000895d */ /* 0x002fea0003900000 */
[----:B------:R-:W1:Y:S02]  /*181d0*/  @!P0 SYNCS.PHASECHK.TRANS64 P0, [R13+URZ+0x28c50], R4 ;  /* 0x028c50040d0085a7 */ /* 0x000e64000800007f */
[----:B-1----:R-:W-:Y:S05]  /*181e0*/  @!P0 BRA `(.L_x_691) ;  /* 0xfffffffc00f08947 */ /* 0x002fea000383ffff */
[----:B------:R-:W-:Y:S05]  /*181f0*/  BRA `(.L_x_953) ;  /* 0xfffffec400887947 */ /* 0x000fea000383ffff */
.L_x_698:
[----:B-1----:R1:W2:Y:S02]  /*18200*/  SYNCS.PHASECHK.TRANS64.TRYWAIT P0, [R0+URZ+0x28c50], R11 ;  /* 0x028c500b000075a7 */ /* 0x0022a4000800017f */
[----:B--2---:R-:W-:Y:S05]  /*18210*/  @!P0 NANOSLEEP.SYNCS 0x989680 ;  /* 0x009896800000895d */ /* 0x004fea0003900000 */
[----:B------:R-:W2:Y:S02]  /*18220*/  @!P0 SYNCS.PHASECHK.TRANS64 P0, [R0+URZ+0x28c50], R11 ;  /* 0x028c500b000085a7 */ /* 0x000ea4000800007f */
[----:B--2---:R-:W-:Y:S05]  /*18230*/  @!P0 BRA `(.L_x_698) ;  /* 0xfffffffc00f08947 */ /* 0x004fea000383ffff */
[----:B------:R-:W-:Y:S05]  /*18240*/  BRA `(.L_x_697) ;  /* 0xfffffed000b47947 */ /* 0x000fea000383ffff */
.L_x_711:
[----:B------:R-:W-:Y:S01]  /*18250*/  BSSY B1, `(.L_x_954) ;  /* 0x0000008000017945 */ /* 0x000fe20003800000 */
[----:B------:R-:W-:Y:S01]  /*18260*/  MOV R13, R27 ;  /* 0x0000001b000d7202 */ /* 0x000fe20000000f00 */
[----:B------:R-:W-:Y:S02]  /*18270*/  IMAD.MOV.U32 R12, RZ, RZ, RZ ;  /* 0x000000ffff0c7224 */ /* 0x000fe400078e00ff */
[----:B------:R-:W-:Y:S02]  /*18280*/  IMAD.MOV.U32 R11, RZ, RZ, 0x1c1f ;  /* 0x00001c1fff0b7424 */ /* 0x000fe400078e00ff */
[----:B------:R-:W-:-:S07]  /*18290*/  IMAD.MOV.U32 R15, RZ, RZ, -0x1 ;  /* 0xffffffffff0f7424 */ /* 0x000fce00078e00ff */
[----:B------:R-:W-:Y:S05]  /*182a0*/  WARPSYNC.COLLECTIVE R15, `(.L_x_955) ;  /* 0x000000000f087348 */ /* 0x000fea0003c00000 */
[----:B------:R0:W1:Y:S02]  /*182b0*/  SHFL.IDX P6, R14, R13, R12, R11 ;  /* 0x0000000c0d0e7389 */ /* 0x00006400000c000b */
[----:B01----:R-:W-:Y:S01]  /*182c0*/  ENDCOLLECTIVE ;  /* 0x000000000000791b */ /* 0x003fe20003800000 */
.L_x_955:
[----:B------:R-:W-:Y:S05]  /*182d0*/  BSYNC B1 ;  /* 0x0000000000017941 */ /* 0x000fea0003800000 */
.L_x_954:
[----:B------:R-:W-:Y:S02]  /*182e0*/  IMAD.MOV.U32 R13, RZ, RZ, R26 ;  /* 0x000000ffff0d7224 */ /* 0x000fe400078e001a */
[----:B------:R-:W-:Y:S02]  /*182f0*/  IMAD.MOV.U32 R12, RZ, RZ, RZ ;  /* 0x000000ffff0c7224 */ /* 0x000fe400078e00ff */
[----:B------:R-:W-:Y:S02]  /*18300*/  IMAD.MOV.U32 R11, RZ, RZ, 0x1c1f ;  /* 0x00001c1fff0b7424 */ /* 0x000fe400078e00ff */
[----:B------:R-:W-:Y:S02]  /*18310*/  IMAD.MOV.U32 R15, RZ, RZ, -0x1 ;  /* 0xffffffffff0f7424 */ /* 0x000fe400078e00ff */
[----:B------:R-:W-:-:S07]  /*18320*/  IMAD.MOV.U32 R0, RZ, RZ, R14 ;  /* 0x000000ffff007224 */ /* 0x000fce00078e000e */
[----:B------:R-:W-:Y:S05]  /*18330*/  WARPSYNC.COLLECTIVE R15, `(.L_x_956) ;  /* 0x000000000f087348 */ /* 0x000fea0003c00000 */
[----:B------:R0:W1:Y:S02]  /*18340*/  SHFL.IDX P6, R14, R13, R12, R11 ;  /* 0x0000000c0d0e7389 */ /* 0x00006400000c000b */
[----:B01----:R-:W-:Y:S01]  /*18350*/  ENDCOLLECTIVE ;  /* 0x000000000000791b */ /* 0x003fe20003800000 */
.L_x_956:
[----:B------:R-:W-:Y:S02]  /*18360*/  IMAD.MOV.U32 R13, RZ, RZ, R29 ;  /* 0x000000ffff0d7224 */ /* 0x000fe400078e001d */
[----:B------:R-:W-:-:S07]  /*18370*/  IMAD.MOV.U32 R3, RZ, RZ, R14 ;  /* 0x000000ffff037224 */ /* 0x000fce00078e000e */
[----:B------:R-:W-:Y:S05]  /*18380*/  WARPSYNC.COLLECTIVE R15, `(.L_x_957) ;  /* 0x000000000f087348 */ /* 0x000fea0003c00000 */
[----:B------:R0:W1:Y:S02]  /*18390*/  SHFL.IDX P6, R14, R13, R12, R11 ;  /* 0x0000000c0d0e7389 */ /* 0x00006400000c000b */
[----:B01----:R-:W-:Y:S01]  /*183a0*/  ENDCOLLECTIVE ;  /* 0x000000000000791b */ /* 0x003fe20003800000 */
.L_x_957:
[----:B------:R-:W-:Y:S02]  /*183b0*/  IMAD.MOV.U32 R13, RZ, RZ, R28 ;  /* 0x000000ffff0d7224 */ /* 0x000fe400078e001c */
[----:B------:R-:W-:-:S07]  /*183c0*/  IMAD.MOV.U32 R4, RZ, RZ, R14 ;  /* 0x000000ffff047224 */ /* 0x000fce00078e000e */
[----:B------:R-:W-:Y:S05]  /*183d0*/  WARPSYNC.COLLECTIVE R15, `(.L_x_958) ;  /* 0x000000000f087348 */ /* 0x000fea0003c00000 */
[----:B------:R0:W1:Y:S02]  /*183e0*/  SHFL.IDX P6, R14, R13, R12, R11 ;  /* 0x0000000c0d0e7389 */ /* 0x00006400000c000b */
[----:B01----:R-:W-:Y:S01]  /*183f0*/  ENDCOLLECTIVE ;  /* 0x000000000000791b */ /* 0x003fe20003800000 */
.L_x_958:
[----:B------:R-:W-:Y:S05]  /*18400*/  BRA `(.L_x_959) ;  /* 0xfffffee000e07947 */ /* 0x000fea000383ffff */
.L_x_715:
[----:B0-----:R0:W1:Y:S02]  /*18410*/  SYNCS.PHASECHK.TRANS64.TRYWAIT P0, [R2+URZ+0x28c00], R15 ;  /* 0x028c000f020075a7 */ /* 0x001064000800017f */
[----:B-1----:R-:W-:Y:S05]  /*18420*/  @!P0 NANOSLEEP.SYNCS 0x989680 ;  /* 0x009896800000895d */ /* 0x002fea0003900000 */
[----:B------:R-:W1:Y:S02]  /*18430*/  @!P0 SYNCS.PHASECHK.TRANS64 P0, [R2+URZ+0x28c00], R15 ;  /* 0x028c000f020085a7 */ /* 0x000e64000800007f */
[----:B-1----:R-:W-:Y:S05]  /*18440*/  @!P0 BRA `(.L_x_715) ;  /* 0xfffffffc00f08947 */ /* 0x002fea000383ffff */
[----:B------:R-:W-:Y:S05]  /*18450*/  BRA `(.L_x_960) ;  /* 0xfffffee400f47947 */ /* 0x000fea000383ffff */
.L_x_723:
        /* <DEDUP_REMOVED lines=8> */
.L_x_962:
[----:B------:R-:W-:Y:S05]  /*184e0*/  BSYNC B1 ;  /* 0x0000000000017941 */ /* 0x000fea0003800000 */
.L_x_961:
[----:B------:R-:W-:Y:S01]  /*184f0*/  IMAD.MOV.U32 R13, RZ, RZ, R26 ;  /* 0x000000ffff0d7224 */ /* 0x000fe200078e001a */
[----:B------:R-:W-:Y:S01]  /*18500*/  MOV R15, 0xffffffff ;  /* 0xffffffff000f7802 */ /* 0x000fe20000000f00 */
[----:B------:R-:W-:Y:S02]  /*18510*/  IMAD.MOV.U32 R12, RZ, RZ, RZ ;  /* 0x000000ffff0c7224 */ /* 0x000fe400078e00ff */
[----:B------:R-:W-:Y:S02]  /*18520*/  IMAD.MOV.U32 R11, RZ, RZ, 0x1c1f ;  /* 0x00001c1fff0b7424 */ /* 0x000fe400078e00ff */
[----:B------:R-:W-:-:S07]  /*18530*/  IMAD.MOV.U32 R3, RZ, RZ, R14 ;  /* 0x000000ffff037224 */ /* 0x000fce00078e000e */
[----:B------:R-:W-:Y:S05]  /*18540*/  WARPSYNC.COLLECTIVE R15, `(.L_x_963) ;  /* 0x000000000f087348 */ /* 0x000fea0003c00000 */
[----:B------:R0:W1:Y:S02]  /*18550*/  SHFL.IDX P6, R14, R13, R12, R11 ;  /* 0x0000000c0d0e7389 */ /* 0x00006400000c000b */
[----:B01----:R-:W-:Y:S01]  /*18560*/  ENDCOLLECTIVE ;  /* 0x000000000000791b */ /* 0x003fe20003800000 */
.L_x_963:
[----:B------:R-:W-:Y:S02]  /*18570*/  IMAD.MOV.U32 R13, RZ, RZ, R29 ;  /* 0x000000ffff0d7224 */ /* 0x000fe400078e001d */
[----:B------:R-:W-:-:S07]  /*18580*/  IMAD.MOV.U32 R0, RZ, RZ, R14 ;  /* 0x000000ffff007224 */ /* 0x000fce00078e000e */
[----:B------:R-:W-:Y:S05]  /*18590*/  WARPSYNC.COLLECTIVE R15, `(.L_x_964) ;  /* 0x000000000f087348 */ /* 0x000fea0003c00000 */
[----:B------:R0:W1:Y:S02]  /*185a0*/  SHFL.IDX P6, R14, R13, R12, R11 ;  /* 0x0000000c0d0e7389 */ /* 0x00006400000c000b */
[----:B01----:R-:W-:Y:S01]  /*185b0*/  ENDCOLLECTIVE ;  /* 0x000000000000791b */ /* 0x003fe20003800000 */
.L_x_964:
[----:B------:R-:W-:Y:S02]  /*185c0*/  IMAD.MOV.U32 R13, RZ, RZ, R28 ;  /* 0x000000ffff0d7224 */ /* 0x000fe400078e001c */
[----:B------:R-:W-:-:S07]  /*185d0*/  IMAD.MOV.U32 R5, RZ, RZ, R14 ;  /* 0x000000ffff057224 */ /* 0x000fce00078e000e */
[----:B------:R-:W-:Y:S05]  /*185e0*/  WARPSYNC.COLLECTIVE R15, `(.L_x_965) ;  /* 0x000000000f087348 */ /* 0x000fea0003c00000 */
[----:B------:R0:W1:Y:S02]  /*185f0*/  SHFL.IDX P6, R14, R13, R12, R11 ;  /* 0x0000000c0d0e7389 */ /* 0x00006400000c000b */
[----:B01----:R-:W-:Y:S01]  /*18600*/  ENDCOLLECTIVE ;  /* 0x000000000000791b */ /* 0x003fe20003800000 */
.L_x_965:
[----:B------:R-:W-:Y:S02]  /*18610*/  IMAD.MOV.U32 R12, RZ, RZ, R0 ;  /* 0x000000ffff0c7224 */ /* 0x000fe400078e0000 */
[----:B------:R-:W-:Y:S01]  /*18620*/  IMAD.MOV.U32 R13, RZ, RZ, R3 ;  /* 0x000000ffff0d7224 */ /* 0x000fe200078e0003 */
[----:B------:R-:W-:Y:S06]  /*18630*/  BRA `(.L_x_966) ;  /* 0xfffffef000547947 */ /* 0x000fec000383ffff */
.L_x_727:
[----:B0-----:R0:W1:Y:S02]  /*18640*/  SYNCS.PHASECHK.TRANS64.TRYWAIT P1, [R2+URZ+0x28c00], R3 ;  /* 0x028c0003020075a7 */ /* 0x001064000802017f */
[----:B-1----:R-:W-:Y:S05]  /*18650*/  @!P1 NANOSLEEP.SYNCS 0x989680 ;  /* 0x009896800000995d */ /* 0x002fea0003900000 */
[----:B------:R-:W1:Y:S02]  /*18660*/  @!P1 SYNCS.PHASECHK.TRANS64 P1, [R2+URZ+0x28c00], R3 ;  /* 0x028c0003020095a7 */ /* 0x000e64000802007f */
[----:B-1----:R-:W-:Y:S05]  /*18670*/  @!P1 BRA `(.L_x_727) ;  /* 0xfffffffc00f09947 */ /* 0x002fea000383ffff */
[----:B------:R-:W-:Y:S05]  /*18680*/  BRA `(.L_x_967) ;  /* 0xfffffef400247947 */ /* 0x000fea000383ffff */
.L_x_733:
[----:B0-----:R0:W1:Y:S02]  /*18690*/  SYNCS.PHASECHK.TRANS64.TRYWAIT P1, [R15+URZ+0x28c30], R58 ;  /* 0x028c303a0f0075a7 */ /* 0x001064000802017f */
[----:B-1----:R-:W-:Y:S05]  /*186a0*/  @!P1 NANOSLEEP.SYNCS 0x989680 ;  /* 0x009896800000995d */ /* 0x002fea0003900000 */
[----:B------:R-:W1:Y:S02]  /*186b0*/  @!P1 SYNCS.PHASECHK.TRANS64 P1, [R15+URZ+0x28c30], R58 ;  /* 0x028c303a0f0095a7 */ /* 0x000e64000802007f */
[----:B-1----:R-:W-:Y:S05]  /*186c0*/  @!P1 BRA `(.L_x_733) ;  /* 0xfffffffc00f09947 */ /* 0x002fea000383ffff */
[----:B------:R-:W-:Y:S05]  /*186d0*/  BRA `(.L_x_732) ;  /* 0xffffff0000287947 */ /* 0x000fea000383ffff */
.L_x_738:
[----:B--2---:R2:W3:Y:S02]  /*186e0*/  SYNCS.PHASECHK.TRANS64.TRYWAIT P2, [R15+URZ+0x28c50], R58 ;  /* 0x028c503a0f0075a7 */ /* 0x0044e4000804017f */
[----:B---3--:R-:W-:Y:S05]  /*186f0*/  @!P2 NANOSLEEP.SYNCS 0x989680 ;  /* 0x009896800000a95d */ /* 0x008fea0003900000 */
[----:B------:R-:W3:Y:S02]  /*18700*/  @!P2 SYNCS.PHASECHK.TRANS64 P2, [R15+URZ+0x28c50], R58 ;  /* 0x028c503a0f00a5a7 */ /* 0x000ee4000804007f */
[----:B---3--:R-:W-:Y:S05]  /*18710*/  @!P2 BRA `(.L_x_738) ;  /* 0xfffffffc00f0a947 */ /* 0x008fea000383ffff */
[----:B------:R-:W-:Y:S05]  /*18720*/  BRA `(.L_x_737) ;  /* 0xffffff1400687947 */ /* 0x000fea000383ffff */
.L_x_745:
[----:B--2---:R2:W3:Y:S02]  /*18730*/  SYNCS.PHASECHK.TRANS64.TRYWAIT P3, [R216+URZ+0x28c30], R20 ;  /* 0x028c3014d80075a7 */ /* 0x0044e4000806017f */
[----:B---3--:R-:W-:Y:S05]  /*18740*/  @!P3 NANOSLEEP.SYNCS 0x989680 ;  /* 0x009896800000b95d */ /* 0x008fea0003900000 */
[----:B------:R-:W3:Y:S02]  /*18750*/  @!P3 SYNCS.PHASECHK.TRANS64 P3, [R216+URZ+0x28c30], R20 ;  /* 0x028c3014d800b5a7 */ /* 0x000ee4000806007f */
[----:B---3--:R-:W-:Y:S05]  /*18760*/  @!P3 BRA `(.L_x_745) ;  /* 0xfffffffc00f0b947 */ /* 0x008fea000383ffff */
[----:B------:R-:W-:Y:S05]  /*18770*/  BRA `(.L_x_744) ;  /* 0xffffff1800707947 */ /* 0x000fea000383ffff */
.L_x_750:
[----:B--2---:R2:W3:Y:S02]  /*18780*/  SYNCS.PHASECHK.TRANS64.TRYWAIT P3, [R216+URZ+0x28c50], R20 ;  /* 0x028c5014d80075a7 */ /* 0x0044e4000806017f */
[----:B---3--:R-:W-:Y:S05]  /*18790*/  @!P3 NANOSLEEP.SYNCS 0x989680 ;  /* 0x009896800000b95d */ /* 0x008fea0003900000 */
[----:B------:R-:W3:Y:S02]  /*187a0*/  @!P3 SYNCS.PHASECHK.TRANS64 P3, [R216+URZ+0x28c50], R20 ;  /* 0x028c5014d800b5a7 */ /* 0x000ee4000806007f */
[----:B---3--:R-:W-:Y:S05]  /*187b0*/  @!P3 BRA `(.L_x_750) ;  /* 0xfffffffc00f0b947 */ /* 0x008fea000383ffff */
[----:B------:R-:W-:Y:S05]  /*187c0*/  BRA `(.L_x_749) ;  /* 0xffffff3000c87947 */ /* 0x000fea000383ffff */
.L_x_780:
[----:B------:R-:W1:Y:S01]  /*187d0*/  S2R R9, SR_TID.X ;  /* 0x0000000000097919 */ /* 0x000e620000002100 */
[----:B------:R-:W-:Y:S01]  /*187e0*/  BSSY B1, `(.L_x_968) ;  /* 0x000000a000017945 */ /* 0x000fe20003800000 */
[----:B------:R-:W-:Y:S02]  /*187f0*/  IMAD.MOV.U32 R12, RZ, RZ, RZ ;  /* 0x000000ffff0c7224 */ /* 0x000fe400078e00ff */
[----:B0-----:R-:W-:Y:S02]  /*18800*/  IMAD.MOV.U32 R11, RZ, RZ, 0x1f ;  /* 0x0000001fff0b7424 */ /* 0x001fe400078e00ff */
[----:B------:R-:W-:Y:S01]  /*18810*/  IMAD.MOV.U32 R15, RZ, RZ, -0x1 ;  /* 0xffffffffff0f7424 */ /* 0x000fe200078e00ff */
[----:B-1----:R-:W-:-:S04]  /*18820*/  SHF.R.U32.HI R9, RZ, 0x5, R9 ;  /* 0x00000005ff097819 */ /* 0x002fc80000011609 */
[----:B------:R-:W-:-:S05]  /*18830*/  LOP3.LUT R9, R9, 0x3, RZ, 0xc0, !PT ;  /* 0x0000000309097812 */ /* 0x000fca00078ec0ff */
[----:B------:R-:W-:-:S07]  /*18840*/  IMAD.MOV.U32 R13, RZ, RZ, R9 ;  /* 0x000000ffff0d7224 */ /* 0x000fce00078e0009 */
[----:B------:R-:W-:Y:S05]  /*18850*/  WARPSYNC.COLLECTIVE R15, `(.L_x_969) ;  /* 0x000000000f087348 */ /* 0x000fea0003c00000 */
[----:B------:R0:W1:Y:S02]  /*18860*/  SHFL.IDX P6, R14, R13, R12, R11 ;  /* 0x0000000c0d0e7389 */ /* 0x00006400000c000b */
[----:B01----:R-:W-:Y:S01]  /*18870*/  ENDCOLLECTIVE ;  /* 0x000000000000791b */ /* 0x003fe20003800000 */
.L_x_969:
[----:B------:R-:W-:Y:S05]  /*18880*/  BSYNC B1 ;  /* 0x0000000000017941 */ /* 0x000fea0003800000 */
.L_x_968:
[----:B------:R-:W-:Y:S05]  /*18890*/  BRA `(.L_x_970) ;  /* 0xffffff7c00f87947 */ /* 0x000fea000383ffff */
.L_x_782:
[----:B------:R-:W-:Y:S01]  /*188a0*/  BSSY B1, `(.L_x_971) ;  /* 0x0000006000017945 */ /* 0x000fe20003800000 */
[----:B------:R-:W-:-:S07]  /*188b0*/  IMAD.MOV.U32 R15, RZ, RZ, -0x1 ;  /* 0xffffffffff0f7424 */ /* 0x000fce00078e00ff */
[----:B01----:R-:W-:Y:S05]  /*188c0*/  WARPSYNC.COLLECTIVE R15, `(.L_x_972) ;  /* 0x000000000f0c7348 */ /* 0x003fea0003c00000 */
[----:B------:R-:W-:Y:S02]  /*188d0*/  ELECT P6, UR62, PT ;  /* 0x00000000003e782f */ /* 0x000fe400038c0000 */
[----:B------:R-:W-:Y:S01]  /*188e0*/  MOV R14, UR62 ;  /* 0x0000003e000e7c02 */ /* 0x000fe20008000f00 */
[----:B01----:R-:W-:Y:S10]  /*188f0*/  ENDCOLLECTIVE ;  /* 0x000000000000791b */ /* 0x003ff40003800000 */
.L_x_972:
[----:B------:R-:W-:Y:S05]  /*18900*/  BSYNC B1 ;  /* 0x0000000000017941 */ /* 0x000fea0003800000 */
.L_x_971:
[----:B------:R-:W-:Y:S05]  /*18910*/  BRA `(.L_x_781) ;  /* 0xffffff7c00f07947 */ /* 0x000fea000383ffff */
.L_x_784:
[----:B-1----:R-:W2:Y:S02]  /*18920*/  LDL R5, [R1+0x4] ;  /* 0x0000040001057983 */ /* 0x002ea40000100800 */
[----:B--2---:R1:W2:Y:S02]  /*18930*/  SYNCS.PHASECHK.TRANS64.TRYWAIT P0, [R5+URZ+0x28c20], R4 ;  /* 0x028c2004050075a7 */ /* 0x0042a4000800017f */
[----:B--2---:R-:W-:Y:S05]  /*18940*/  @!P0 NANOSLEEP.SYNCS 0x989680 ;  /* 0x009896800000895d */ /* 0x004fea0003900000 */
[----:B------:R-:W2:Y:S02]  /*18950*/  @!P0 SYNCS.PHASECHK.TRANS64 P0, [R5+URZ+0x28c20], R4 ;  /* 0x028c2004050085a7 */ /* 0x000ea4000800007f */
[----:B--2---:R-:W-:Y:S05]  /*18960*/  @!P0 BRA `(.L_x_784) ;  /* 0xfffffffc00ec8947 */ /* 0x004fea000383ffff */
[----:B------:R-:W-:Y:S05]  /*18970*/  BRA `(.L_x_973) ;  /* 0xffffff8000007947 */ /* 0x000fea000383ffff */
.L_x_788:
[----:B-1----:R1:W2:Y:S02]  /*18980*/  SYNCS.PHASECHK.TRANS64.TRYWAIT P0, [R5+URZ+0x28ca0], R9 ;  /* 0x028ca009050075a7 */ /* 0x0022a4000800017f */
[----:B--2---:R-:W-:Y:S05]  /*18990*/  @!P0 NANOSLEEP.SYNCS 0x989680 ;  /* 0x009896800000895d */ /* 0x004fea0003900000 */
[----:B------:R-:W2:Y:S02]  /*189a0*/  @!P0 SYNCS.PHASECHK.TRANS64 P0, [R5+URZ+0x28ca0], R9 ;  /* 0x028ca009050085a7 */ /* 0x000ea4000800007f */
[----:B--2---:R-:W-:Y:S05]  /*189b0*/  @!P0 BRA `(.L_x_788) ;  /* 0xfffffffc00f08947 */ /* 0x004fea000383ffff */
[----:B------:R-:W-:Y:S05]  /*189c0*/  BRA `(.L_x_974) ;  /* 0xffffff8000287947 */ /* 0x000fea000383ffff */
.L_x_793:
[----:B--2---:R2:W3:Y:S02]  /*189d0*/  SYNCS.PHASECHK.TRANS64.TRYWAIT P0, [R5+URZ+0x28cc0], R9 ;  /* 0x028cc009050075a7 */ /* 0x0044e4000800017f */
[----:B---3--:R-:W-:Y:S05]  /*189e0*/  @!P0 NANOSLEEP.SYNCS 0x989680 ;  /* 0x009896800000895d */ /* 0x008fea0003900000 */
[----:B------:R-:W3:Y:S02]  /*189f0*/  @!P0 SYNCS.PHASECHK.TRANS64 P0, [R5+URZ+0x28cc0], R9 ;  /* 0x028cc009050085a7 */ /* 0x000ee4000800007f */
[----:B---3--:R-:W-:Y:S05]  /*18a00*/  @!P0 BRA `(.L_x_793) ;  /* 0xfffffffc00f08947 */ /* 0x008fea000383ffff */
[----:B------:R-:W-:Y:S05]  /*18a10*/  BRA `(.L_x_975) ;  /* 0xffffff8000ac7947 */ /* 0x000fea000383ffff */
.L_x_807:
[----:B-1----:R1:W2:Y:S02]  /*18a20*/  SYNCS.PHASECHK.TRANS64.TRYWAIT P1, [R5+URZ+0x28ca0], R6 ;  /* 0x028ca006050075a7 */ /* 0x0022a4000802017f */
[----:B--2---:R-:W-:Y:S05]  /*18a30*/  @!P1 NANOSLEEP.SYNCS 0x989680 ;  /* 0x009896800000995d */ /* 0x004fea0003900000 */
[----:B------:R-:W2:Y:S02]  /*18a40*/  @!P1 SYNCS.PHASECHK.TRANS64 P1, [R5+URZ+0x28ca0], R6 ;  /* 0x028ca006050095a7 */ /* 0x000ea4000802007f */
[----:B--2---:R-:W-:Y:S05]  /*18a50*/  @!P1 BRA `(.L_x_807) ;  /* 0xfffffffc00f09947 */ /* 0x004fea000383ffff */
[----:B------:R-:W-:Y:S05]  /*18a60*/  BRA `(.L_x_976) ;  /* 0xffffff8c00347947 */ /* 0x000fea000383ffff */
.L_x_812:
[----:B--2---:R2:W3:Y:S02]  /*18a70*/  SYNCS.PHASECHK.TRANS64.TRYWAIT P1, [R5+URZ+0x28cc0], R6 ;  /* 0x028cc006050075a7 */ /* 0x0044e4000802017f */
[----:B---3--:R-:W-:Y:S05]  /*18a80*/  @!P1 NANOSLEEP.SYNCS 0x989680 ;  /* 0x009896800000995d */ /* 0x008fea0003900000 */
[----:B------:R-:W3:Y:S02]  /*18a90*/  @!P1 SYNCS.PHASECHK.TRANS64 P1, [R5+URZ+0x28cc0], R6 ;  /* 0x028cc006050095a7 */ /* 0x000ee4000802007f */
[----:B---3--:R-:W-:Y:S05]  /*18aa0*/  @!P1 BRA `(.L_x_812) ;  /* 0xfffffffc00f09947 */ /* 0x008fea000383ffff */
[----:B------:R-:W-:Y:S05]  /*18ab0*/  BRA `(.L_x_977) ;  /* 0xffffff8c00b47947 */ /* 0x000fea000383ffff */
.L_x_832:
        /* <DEDUP_REMOVED lines=11> */
.L_x_979:
[----:B------:R-:W-:Y:S05]  /*18b70*/  BSYNC B0 ;  /* 0x0000000000007941 */ /* 0x000fea0003800000 */
.L_x_978:
[----:B------:R-:W-:Y:S05]  /*18b80*/  BRA `(.L_x_980) ;  /* 0xffffff9c00987947 */ /* 0x000fea000383ffff */
.L_x_834:
[----:B------:R-:W-:Y:S01]  /*18b90*/  BSSY B0, `(.L_x_981) ;  /* 0x0000006000007945 */ /* 0x000fe20003800000 */
[----:B------:R-:W-:-:S07]  /*18ba0*/  IMAD.MOV.U32 R15, RZ, RZ, -0x1 ;  /* 0xffffffffff0f7424 */ /* 0x000fce00078e00ff */
[----:B01----:R-:W-:Y:S05]  /*18bb0*/  WARPSYNC.COLLECTIVE R15, `(.L_x_982) ;  /* 0x000000000f0c7348 */ /* 0x003fea0003c00000 */
[----:B------:R-:W-:Y:S02]  /*18bc0*/  ELECT P6, UR62, PT ;  /* 0x00000000003e782f */ /* 0x000fe400038c0000 */
[----:B------:R-:W-:Y:S01]  /*18bd0*/  MOV R14, UR62 ;  /* 0x0000003e000e7c02 */ /* 0x000fe20008000f00 */
[----:B01----:R-:W-:Y:S10]  /*18be0*/  ENDCOLLECTIVE ;  /* 0x000000000000791b */ /* 0x003ff40003800000 */
.L_x_982:
[----:B------:R-:W-:Y:S05]  /*18bf0*/  BSYNC B0 ;  /* 0x0000000000007941 */ /* 0x000fea0003800000 */
.L_x_981:
[----:B------:R-:W-:Y:S05]  /*18c00*/  BRA `(.L_x_983) ;  /* 0xffffff9c00a47947 */ /* 0x000fea000383ffff */
.L_x_836:
[----:B-1----:R1:W2:Y:S02]  /*18c10*/  SYNCS.PHASECHK.TRANS64.TRYWAIT P0, [R0+URZ+0x28c40], R2 ;  /* 0x028c4002000075a7 */ /* 0x0022a4000800017f */
[----:B--2---:R-:W-:Y:S05]  /*18c20*/  @!P0 NANOSLEEP.SYNCS 0x989680 ;  /* 0x009896800000895d */ /* 0x004fea0003900000 */
[----:B------:R-:W2:Y:S02]  /*18c30*/  @!P0 SYNCS.PHASECHK.TRANS64 P0, [R0+URZ+0x28c40], R2 ;  /* 0x028c4002000085a7 */ /* 0x000ea4000800007f */
[----:B--2---:R-:W-:Y:S05]  /*18c40*/  @!P0 BRA `(.L_x_836) ;  /* 0xfffffffc00f08947 */ /* 0x004fea000383ffff */
[----:B------:R-:W-:Y:S05]  /*18c50*/  BRA `(.L_x_984) ;  /* 0xffffffa000107947 */ /* 0x000fea000383ffff */
.L_x_840:
        /* <DEDUP_REMOVED lines=12> */
.L_x_985:
[----:B------:R-:W-:Y:S01]  /*18d20*/  IMAD.MOV.U32 R13, RZ, RZ, R3 ;  /* 0x000000ffff0d7224 */ /* 0x000fe200078e0003 */
[----:B------:R-:W-:-:S07]  /*18d30*/  MOV R4, R14 ;  /* 0x0000000e00047202 */ /* 0x000fce0000000f00 */
[----:B------:R-:W-:Y:S05]  /*18d40*/  WARPSYNC.COLLECTIVE R15, `(.L_x_986) ;  /* 0x000000000f087348 */ /* 0x000fea0003c00000 */
[----:B------:R0:W1:Y:S02]  /*18d50*/  SHFL.IDX P6, R14, R13, R12, R11 ;  /* 0x0000000c0d0e7389 */ /* 0x00006400000c000b */
[----:B01----:R-:W-:Y:S01]  /*18d60*/  ENDCOLLECTIVE ;  /* 0x000000000000791b */ /* 0x003fe20003800000 */
.L_x_986:
[----:B------:R-:W-:Y:S02]  /*18d70*/  IMAD.MOV.U32 R13, RZ, RZ, R2 ;  /* 0x000000ffff0d7224 */ /* 0x000fe400078e0002 */
[----:B------:R-:W-:Y:S02]  /*18d80*/  IMAD.MOV.U32 R12, RZ, RZ, 0x1 ;  /* 0x00000001ff0c7424 */ /* 0x000fe400078e00ff */
[----:B------:R-:W-:-:S07]  /*18d90*/  IMAD.MOV.U32 R5, RZ, RZ, R14 ;  /* 0x000000ffff057224 */ /* 0x000fce00078e000e */
[----:B------:R-:W-:Y:S05]  /*18da0*/  WARPSYNC.COLLECTIVE R15, `(.L_x_987) ;  /* 0x000000000f087348 */ /* 0x000fea0003c00000 */
[----:B------:R0:W1:Y:S02]  /*18db0*/  SHFL.IDX P6, R14, R13, R12, R11 ;  /* 0x0000000c0d0e7389 */ /* 0x00006400000c000b */
[----:B01----:R-:W-:Y:S01]  /*18dc0*/  ENDCOLLECTIVE ;  /* 0x000000000000791b */ /* 0x003fe20003800000 */
.L_x_987:
        /* <DEDUP_REMOVED lines=10> */
.L_x_988:
        /* <DEDUP_REMOVED lines=11> */
.L_x_989:
        /* <DEDUP_REMOVED lines=10> */
.L_x_990:
        /* <DEDUP_REMOVED lines=12> */
.L_x_991:
        /* <DEDUP_REMOVED lines=10> */
[----:B0-----:R-:W-:-:S07]  /*19120*/  MOV R4, R14 ;  /* 0x0000000e00047202 */ /* 0x001fce0000000f00 */
[----:B------:R-:W-:Y:S05]  /*19130*/  WARPSYNC.COLLECTIVE R15, `(.L_x_992) ;  /* 0x000000000f087348 */ /* 0x000fea0003c00000 */
[----:B------:R0:W1:Y:S02]  /*19140*/  SHFL.IDX P6, R14, R13, R12, R11 ;  /* 0x0000000c0d0e7389 */ /* 0x00006400000c000b */
[----:B01----:R-:W-:Y:S01]  /*19150*/  ENDCOLLECTIVE ;  /* 0x000000000000791b */ /* 0x003fe20003800000 */
.L_x_992:
[----:B------:R-:W-:Y:S01]  /*19160*/  IMAD.MOV.U32 R3, RZ, RZ, R14 ;  /* 0x000000ffff037224 */ /* 0x000fe200078e000e */
[----:B------:R-:W-:Y:S06]  /*19170*/  BRA `(.L_x_993) ;  /* 0xffffffa4007c7947 */ /* 0x000fec000383ffff */
.L_x_843:
[----:B0-----:R-:W2:Y:S02]  /*19180*/  LDL R2, [R1+0x4] ;  /* 0x0000040001027983 */ /* 0x001ea40000100800 */
[----:B--2---:R0:W1:Y:S02]  /*19190*/  SYNCS.PHASECHK.TRANS64.TRYWAIT P0, [R2+URZ+0x28c20], R0 ;  /* 0x028c2000020075a7 */ /* 0x004064000800017f */
[----:B-1----:R-:W-:Y:S05]  /*191a0*/  @!P0 NANOSLEEP.SYNCS 0x989680 ;  /* 0x009896800000895d */ /* 0x002fea0003900000 */
[----:B------:R-:W1:Y:S02]  /*191b0*/  @!P0 SYNCS.PHASECHK.TRANS64 P0, [R2+URZ+0x28c20], R0 ;  /* 0x028c2000020085a7 */ /* 0x000e64000800007f */
[----:B-1----:R-:W-:Y:S05]  /*191c0*/  @!P0 BRA `(.L_x_843) ;  /* 0xfffffffc00ec8947 */ /* 0x002fea000383ffff */
[----:B------:R-:W-:Y:S05]  /*191d0*/  BRA `(.L_x_994) ;  /* 0xffffffa400dc7947 */ /* 0x000fea000383ffff */
.L_x_847:
[----:B0-----:R0:W1:Y:S02]  /*191e0*/  SYNCS.PHASECHK.TRANS64.TRYWAIT P0, [R3+URZ+0x28c60], R0 ;  /* 0x028c6000030075a7 */ /* 0x001064000800017f */
[----:B-1----:R-:W-:Y:S05]  /*191f0*/  @!P0 NANOSLEEP.SYNCS 0x989680 ;  /* 0x009896800000895d */ /* 0x002fea0003900000 */
[----:B------:R-:W1:Y:S02]  /*19200*/  @!P0 SYNCS.PHASECHK.TRANS64 P0, [R3+URZ+0x28c60], R0 ;  /* 0x028c6000030085a7 */ /* 0x000e64000800007f */
[----:B-1----:R-:W-:Y:S05]  /*19210*/  @!P0 BRA `(.L_x_847) ;  /* 0xfffffffc00f08947 */ /* 0x002fea000383ffff */
[----:B------:R-:W-:Y:S05]  /*19220*/  BRA `(.L_x_995) ;  /* 0xffffffa8000c7947 */ /* 0x000fea000383ffff */
.L_x_866:
[----:B-1----:R1:W2:Y:S02]  /*19230*/  SYNCS.PHASECHK.TRANS64.TRYWAIT P0, [R3+URZ+0x28c40], R2 ;  /* 0x028c4002030075a7 */ /* 0x0022a4000800017f */
[----:B--2---:R-:W-:Y:S05]  /*19240*/  @!P0 NANOSLEEP.SYNCS 0x989680 ;  /* 0x009896800000895d */ /* 0x004fea0003900000 */
[----:B------:R-:W2:Y:S02]  /*19250*/  @!P0 SYNCS.PHASECHK.TRANS64 P0, [R3+URZ+0x28c40], R2 ;  /* 0x028c4002030085a7 */ /* 0x000ea4000800007f */
[----:B--2---:R-:W-:Y:S05]  /*19260*/  @!P0 BRA `(.L_x_866) ;  /* 0xfffffffc00f08947 */ /* 0x004fea000383ffff */
[----:B------:R-:W-:Y:S05]  /*19270*/  BRA `(.L_x_996) ;  /* 0xffffffb4003c7947 */ /* 0x000fea000383ffff */
.L_x_871:
[----:B0-----:R0:W2:Y:S02]  /*19280*/  SYNCS.PHASECHK.TRANS64.TRYWAIT P0, [R3+URZ+0x28c60], R2 ;  /* 0x028c6002030075a7 */ /* 0x0010a4000800017f */
[----:B--2---:R-:W-:Y:S05]  /*19290*/  @!P0 NANOSLEEP.SYNCS 0x989680 ;  /* 0x009896800000895d */ /* 0x004fea0003900000 */
[----:B------:R-:W2:Y:S02]  /*192a0*/  @!P0 SYNCS.PHASECHK.TRANS64 P0, [R3+URZ+0x28c60], R2 ;  /* 0x028c6002030085a7 */ /* 0x000ea4000800007f */
[----:B--2---:R-:W-:Y:S05]  /*192b0*/  @!P0 BRA `(.L_x_871) ;  /* 0xfffffffc00f08947 */ /* 0x004fea000383ffff */
[----:B------:R-:W-:Y:S05]  /*192c0*/  BRA `(.L_x_997) ;  /* 0xffffffb400c47947 */ /* 0x000fea000383ffff */
.L_x_886:
[----:B0-----:R0:W1:Y:S02]  /*192d0*/  SYNCS.PHASECHK.TRANS64.TRYWAIT P0, [R4+URZ+0x28c40], R2 ;  /* 0x028c4002040075a7 */ /* 0x001064000800017f */
[----:B-1----:R-:W-:Y:S05]  /*192e0*/  @!P0 NANOSLEEP.SYNCS 0x989680 ;  /* 0x009896800000895d */ /* 0x002fea0003900000 */
[----:B------:R-:W1:Y:S02]  /*192f0*/  @!P0 SYNCS.PHASECHK.TRANS64 P0, [R4+URZ+0x28c40], R2 ;  /* 0x028c4002040085a7 */ /* 0x000e64000800007f */
[----:B-1----:R-:W-:Y:S05]  /*19300*/  @!P0 BRA `(.L_x_886) ;  /* 0xfffffffc00f08947 */ /* 0x002fea000383ffff */
[----:B------:R-:W-:Y:S05]  /*19310*/  BRA `(.L_x_998) ;  /* 0xffffffc000d47947 */ /* 0x000fea000383ffff */
.L_x_891:
[----:B-1----:R1:W2:Y:S02]  /*19320*/  SYNCS.PHASECHK.TRANS64.TRYWAIT P0, [R4+URZ+0x28c60], R2 ;  /* 0x028c6002040075a7 */ /* 0x0022a4000800017f */
[----:B--2---:R-:W-:Y:S05]  /*19330*/  @!P0 NANOSLEEP.SYNCS 0x989680 ;  /* 0x009896800000895d */ /* 0x004fea0003900000 */
[----:B------:R-:W2:Y:S02]  /*19340*/  @!P0 SYNCS.PHASECHK.TRANS64 P0, [R4+URZ+0x28c60], R2 ;  /* 0x028c6002040085a7 */ /* 0x000ea4000800007f */
[----:B--2---:R-:W-:Y:S05]  /*19350*/  @!P0 BRA `(.L_x_891) ;  /* 0xfffffffc00f08947 */ /* 0x004fea000383ffff */
[----:B------:R-:W-:Y:S05]  /*19360*/  BRA `(.L_x_999) ;  /* 0xffffffc400587947 */ /* 0x000fea000383ffff */
.L_x_906:
[----:B-1----:R1:W2:Y:S02]  /*19370*/  SYNCS.PHASECHK.TRANS64.TRYWAIT P0, [R4+URZ+0x28c40], R2 ;  /* 0x028c4002040075a7 */ /* 0x0022a4000800017f */
[----:B--2---:R-:W-:Y:S05]  /*19380*/  @!P0 NANOSLEEP.SYNCS 0x989680 ;  /* 0x009896800000895d */ /* 0x004fea0003900000 */
[----:B------:R-:W2:Y:S02]  /*19390*/  @!P0 SYNCS.PHASECHK.TRANS64 P0, [R4+URZ+0x28c40], R2 ;  /* 0x028c4002040085a7 */ /* 0x000ea4000800007f */
[----:B--2---:R-:W-:Y:S05]  /*193a0*/  @!P0 BRA `(.L_x_906) ;  /* 0xfffffffc00f08947 */ /* 0x004fea000383ffff */
[----:B------:R-:W-:Y:S05]  /*193b0*/  BRA `(.L_x_1000) ;  /* 0xffffffd000447947 */ /* 0x000fea000383ffff */
.L_x_911:
[----:B0-----:R0:W2:Y:S02]  /*193c0*/  SYNCS.PHASECHK.TRANS64.TRYWAIT P0, [R4+URZ+0x28c60], R2 ;  /* 0x028c6002040075a7 */ /* 0x0010a4000800017f */
[----:B--2---:R-:W-:Y:S05]  /*193d0*/  @!P0 NANOSLEEP.SYNCS 0x989680 ;  /* 0x009896800000895d */ /* 0x004fea0003900000 */
[----:B------:R-:W2:Y:S02]  /*193e0*/  @!P0 SYNCS.PHASECHK.TRANS64 P0, [R4+URZ+0x28c60], R2 ;  /* 0x028c6002040085a7 */ /* 0x000ea4000800007f */
[----:B--2---:R-:W-:Y:S05]  /*193f0*/  @!P0 BRA `(.L_x_911) ;  /* 0xfffffffc00f08947 */ /* 0x004fea000383ffff */
[----:B------:R-:W-:Y:S05]  /*19400*/  BRA `(.L_x_1001) ;  /* 0xffffffd000cc7947 */ /* 0x000fea000383ffff */
.L_x_927:
[----:B------:R-:W-:Y:S01]  /*19410*/  BSSY B0, `(.L_x_1002) ;  /* 0x0000008000007945 */ /* 0x000fe20003800000 */
[----:B------:R-:W-:Y:S02]  /*19420*/  IMAD.MOV.U32 R13, RZ, RZ, R16 ;  /* 0x000000ffff0d7224 */ /* 0x000fe400078e0010 */
[----:B------:R-:W-:Y:S02]  /*19430*/  IMAD.MOV.U32 R12, RZ, RZ, RZ ;  /* 0x000000ffff0c7224 */ /* 0x000fe400078e00ff */
[----:B------:R-:W-:Y:S02]  /*19440*/  IMAD.MOV.U32 R11, RZ, RZ, 0x1f ;  /* 0x0000001fff0b7424 */ /* 0x000fe400078e00ff */
[----:B------:R-:W-:-:S07]  /*19450*/  IMAD.MOV.U32 R15, RZ, RZ, -0x1 ;  /* 0xffffffffff0f7424 */ /* 0x000fce00078e00ff */
[----:B-1---5:R-:W-:Y:S05]  /*19460*/  WARPSYNC.COLLECTIVE R15, `(.L_x_1003) ;  /* 0x000000000f087348 */ /* 0x022fea0003c00000 */
[----:B------:R0:W2:Y:S02]  /*19470*/  SHFL.IDX P6, R14, R13, R12, R11 ;  /* 0x0000000c0d0e7389 */ /* 0x0000a400000c000b */
[----:B012--5:R-:W-:Y:S01]  /*19480*/  ENDCOLLECTIVE ;  /* 0x000000000000791b */ /* 0x027fe20003800000 */
.L_x_1003:
[----:B------:R-:W-:Y:S05]  /*19490*/  BSYNC B0 ;  /* 0x0000000000007941 */ /* 0x000fea0003800000 */
.L_x_1002:
        /* <DEDUP_REMOVED lines=9> */
.L_x_1004:
        /* <DEDUP_REMOVED lines=18> */
.L_x_1005:
[----:B------:R-:W-:Y:S01]  /*19650*/  MOV R12, 0x2 ;  /* 0x00000002000c7802 */ /* 0x000fe20000000f00 */
[----:B------:R-:W-:-:S05]  /*19660*/  IMAD.MOV.U32 R3, RZ, RZ, R14 ;  /* 0x000000ffff037224 */ /* 0x000fca00078e000e */
[----:B------:R-:W-:-:S05]  /*19670*/  SEL R5, R3, RZ, P1 ;  /* 0x000000ff03057207 */ /* 0x000fca0000800000 */
[----:B------:R-:W-:-:S04]  /*19680*/  IMAD.IADD R3, R2, 0x1, R5 ;  /* 0x0000000102037824 */ /* 0x000fc800078e0205 */
[----:B------:R-:W-:-:S07]  /*19690*/  IMAD.MOV.U32 R13, RZ, RZ, R3 ;  /* 0x000000ffff0d7224 */ /* 0x000fce00078e0003 */
[----:B------:R-:W-:Y:S05]  /*196a0*/  WARPSYNC.COLLECTIVE R15, `(.L_x_1006) ;  /* 0x000000000f087348 */ /* 0x000fea0003c00000 */
[----:B------:R0:W1:Y:S02]  /*196b0*/  SHFL.UP P6, R14, R13, R12, R11 ;  /* 0x0400000c0d0e7389 */ /* 0x00006400000c000b */
[----:B01----:R-:W-:Y:S01]  /*196c0*/  ENDCOLLECTIVE ;  /* 0x000000000000791b */ /* 0x003fe20003800000 */
.L_x_1006:
[----:B------:R-:W-:Y:S02]  /*196d0*/  IMAD.MOV.U32 R12, RZ, RZ, 0x4 ;  /* 0x00000004ff0c7424 */ /* 0x000fe400078e00ff */
[----:B------:R-:W-:-:S05]  /*196e0*/  IMAD.MOV.U32 R5, RZ, RZ, R14 ;  /* 0x000000ffff057224 */ /* 0x000fca00078e000e */
[----:B------:R-:W-:-:S05]  /*196f0*/  SEL R5, R5, RZ, P2 ;  /* 0x000000ff05057207 */ /* 0x000fca0001000000 */
[----:B------:R-:W-:-:S04]  /*19700*/  IMAD.IADD R3, R3, 0x1, R5 ;  /* 0x0000000103037824 */ /* 0x000fc800078e0205 */
[----:B------:R-:W-:-:S07]  /*19710*/  IMAD.MOV.U32 R13, RZ, RZ, R3 ;  /* 0x000000ffff0d7224 */ /* 0x000fce00078e0003 */
[----:B------:R-:W-:Y:S05]  /*19720*/  WARPSYNC.COLLECTIVE R15, `(.L_x_1007) ;  /* 0x000000000f087348 */ /* 0x000fea0003c00000 */
[----:B------:R0:W1:Y:S02]  /*19730*/  SHFL.UP P6, R14, R13, R12, R11 ;  /* 0x0400000c0d0e7389 */ /* 0x00006400000c000b */
[----:B01----:R-:W-:Y:S01]  /*19740*/  ENDCOLLECTIVE ;  /* 0x000000000000791b */ /* 0x003fe20003800000 */
.L_x_1007:
        /* <DEDUP_REMOVED lines=8> */
.L_x_1008:
        /* <DEDUP_REMOVED lines=8> */
.L_x_1009:
[----:B------:R-:W-:Y:S02]  /*19850*/  IMAD.MOV.U32 R12, RZ, RZ, 0x1f ;  /* 0x0000001fff0c7424 */ /* 0x000fe400078e00ff */
[----:B------:R-:W-:Y:S02]  /*19860*/  IMAD.MOV.U32 R11, RZ, RZ, 0x1f ;  /* 0x0000001fff0b7424 */ /* 0x000fe400078e00ff */
[----:B------:R-:W-:-:S05]  /*19870*/  IMAD.MOV.U32 R5, RZ, RZ, R14 ;  /* 0x000000ffff057224 */ /* 0x000fca00078e000e */
[----:B------:R-:W-:-:S05]  /*19880*/  SEL R5, R5, RZ, P5 ;  /* 0x000000ff05057207 */ /* 0x000fca0002800000 */
[----:B------:R-:W-:-:S04]  /*19890*/  IMAD.IADD R3, R3, 0x1, R5 ;  /* 0x0000000103037824 */ /* 0x000fc800078e0205 */
[----:B------:R-:W-:-:S07]  /*198a0*/  IMAD.MOV.U32 R13, RZ, RZ, R3 ;  /* 0x000000ffff0d7224 */ /* 0x000fce00078e0003 */
[----:B------:R-:W-:Y:S05]  /*198b0*/  WARPSYNC.COLLECTIVE R15, `(.L_x_1010) ;  /* 0x000000000f087348 */ /* 0x000fea0003c00000 */
[----:B------:R0:W1:Y:S02]  /*198c0*/  SHFL.IDX P6, R14, R13, R12, R11 ;  /* 0x0000000c0d0e7389 */ /* 0x00006400000c000b */
[----:B01----:R-:W-:Y:S01]  /*198d0*/  ENDCOLLECTIVE ;  /* 0x000000000000791b */ /* 0x003fe20003800000 */
.L_x_1010:
[----:B------:R-:W-:Y:S01]  /*198e0*/  IMAD.MOV.U32 R6, RZ, RZ, R14 ;  /* 0x000000ffff067224 */ /* 0x000fe200078e000e */
[----:B------:R-:W-:Y:S06]  /*198f0*/  BRA `(.L_x_1011) ;  /* 0xffffffdc00247947 */ /* 0x000fec000383ffff */
.L_x_932:
[----:B------:R-:W-:Y:S01]  /*19900*/  BSSY B0, `(.L_x_1012) ;  /* 0x0000008000007945 */ /* 0x000fe20003800000 */
[----:B-----5:R-:W-:Y:S01]  /*19910*/  IMAD.MOV.U32 R13, RZ, RZ, R2 ;  /* 0x000000ffff0d7224 */ /* 0x020fe200078e0002 */
[----:B------:R-:W-:Y:S01]  /*19920*/  MOV R11, RZ ;  /* 0x000000ff000b7202 */ /* 0x000fe20000000f00 */
[----:B------:R-:W-:Y:S02]  /*19930*/  IMAD.MOV.U32 R12, RZ, RZ, 0x1 ;  /* 0x00000001ff0c7424 */ /* 0x000fe400078e00ff */
[----:B------:R-:W-:-:S07]  /*19940*/  IMAD.MOV.U32 R15, RZ, RZ, -0x1 ;  /* 0xffffffffff0f7424 */ /* 0x000fce00078e00ff */
[----:B0-----:R-:W-:Y:S05]  /*19950*/  WARPSYNC.COLLECTIVE R15, `(.L_x_1013) ;  /* 0x000000000f087348 */ /* 0x001fea0003c00000 */
[----:B------:R1:W2:Y:S02]  /*19960*/  SHFL.UP P6, R14, R13, R12, R11 ;  /* 0x0400000c0d0e7389 */ /* 0x0002a400000c000b */
[----:B012---:R-:W-:Y:S01]  /*19970*/  ENDCOLLECTIVE ;  /* 0x000000000000791b */ /* 0x007fe20003800000 */
.L_x_1013:
[----:B------:R-:W-:Y:S05]  /*19980*/  BSYNC B0 ;  /* 0x0000000000007941 */ /* 0x000fea0003800000 */
.L_x_1012:
        /* <DEDUP_REMOVED lines=9> */
.L_x_1014:
        /* <DEDUP_REMOVED lines=8> */
.L_x_1015:
        /* <DEDUP_REMOVED lines=8> */
.L_x_1016:
        /* <DEDUP_REMOVED lines=8> */
.L_x_1017:
[----:B------:R-:W-:Y:S02]  /*19ba0*/  IMAD.MOV.U32 R12, RZ, RZ, 0x1f ;  /* 0x0000001fff0c7424 */ /* 0x000fe400078e00ff */
[----:B------:R-:W-:Y:S02]  /*19bb0*/  IMAD.MOV.U32 R11, RZ, RZ, 0x1f ;  /* 0x0000001fff0b7424 */ /* 0x000fe400078e00ff */
[----:B------:R-:W-:-:S05]  /*19bc0*/  IMAD.MOV.U32 R5, RZ, RZ, R14 ;  /* 0x000000ffff057224 */ /* 0x000fca00078e000e */
[----:B------:R-:W-:-:S05]  /*19bd0*/  SEL R5, R5, RZ, P5 ;  /* 0x000000ff05057207 */ /* 0x000fca0002800000 */
[----:B------:R-:W-:-:S05]  /*19be0*/  IMAD.IADD R3, R3, 0x1, R5 ;  /* 0x0000000103037824 */ /* 0x000fca00078e0205 */
[----:B------:R-:W-:-:S07]  /*19bf0*/  MOV R13, R3 ;  /* 0x00000003000d7202 */ /* 0x000fce0000000f00 */
[----:B------:R-:W-:Y:S05]  /*19c00*/  WARPSYNC.COLLECTIVE R15, `(.L_x_1018) ;  /* 0x000000000f087348 */ /* 0x000fea0003c00000 */
[----:B------:R0:W1:Y:S02]  /*19c10*/  SHFL.IDX P6, R14, R13, R12, R11 ;  /* 0x0000000c0d0e7389 */ /* 0x00006400000c000b */
[----:B01----:R-:W-:Y:S01]  /*19c20*/  ENDCOLLECTIVE ;  /* 0x000000000000791b */ /* 0x003fe20003800000 */
.L_x_1018:
[----:B------:R-:W-:Y:S01]  /*19c30*/  IMAD.MOV.U32 R6, RZ, RZ, R14 ;  /* 0x000000ffff067224 */ /* 0x000fe200078e000e */
[----:B------:R-:W-:Y:S06]  /*19c40*/  BRA `(.L_x_1019) ;  /* 0xffffffd800ec7947 */ /* 0x000fec000383ffff */
.L_x_934:
[----:B------:R-:W-:Y:S01]  /*19c50*/  BSSY B0, `(.L_x_1020) ;  /* 0x0000006000007945 */ /* 0x000fe20003800000 */
[----:B------:R-:W-:Y:S01]  /*19c60*/  PLOP3.LUT P6, PT, P6, PT, PT, 0x8, 0x0 ;  /* 0x000000000000781c */ /* 0x000fe200037ce170 */
[----:B------:R-:W-:-:S12]  /*19c70*/  IMAD.MOV.U32 R15, RZ, RZ, -0x1 ;  /* 0xffffffffff0f7424 */ /* 0x000fd800078e00ff */
[----:B0----5:R-:W-:Y:S05]  /*19c80*/  WARPSYNC.COLLECTIVE R15, `(.L_x_1021) ;  /* 0x000000000f087348 */ /* 0x021fea0003c00000 */
[----:B------:R-:W-:Y:S01]  /*19c90*/  VOTE.ANY R14, PT, P6 ;  /* 0x00000000000e7806 */ /* 0x000fe200030e0100 */
[----:B0----5:R-:W-:Y:S06]  /*19ca0*/  ENDCOLLECTIVE ;  /* 0x000000000000791b */ /* 0x021fec0003800000 */
.L_x_1021:
[----:B------:R-:W-:Y:S05]  /*19cb0*/  BSYNC B0 ;  /* 0x0000000000007941 */ /* 0x000fea0003800000 */
.L_x_1020:
        /* <DEDUP_REMOVED lines=9> */
.L_x_1022:
[----:B------:R-:W-:Y:S01]  /*19d50*/  IMAD.MOV.U32 R17, RZ, RZ, R14 ;  /* 0x000000ffff117224 */ /* 0x000fe200078e000e */
[----:B------:R-:W-:Y:S06]  /*19d60*/  BRA `(.L_x_1023) ;  /* 0xffffffd800dc7947 */ /* 0x000fec000383ffff */
.L_x_936:
[----:B------:R-:W-:Y:S01]  /*19d70*/  BSSY B0, `(.L_x_1024) ;  /* 0x0000007000007945 */ /* 0x000fe20003800000 */
[----:B------:R-:W-:Y:S02]  /*19d80*/  IMAD.MOV.U32 R13, RZ, RZ, R3 ;  /* 0x000000ffff0d7224 */ /* 0x000fe400078e0003 */
[----:B------:R-:W-:Y:S02]  /*19d90*/  IMAD.MOV.U32 R11, RZ, RZ, 0x1f ;  /* 0x0000001fff0b7424 */ /* 0x000fe400078e00ff */
[----:B------:R-:W-:-:S07]  /*19da0*/  IMAD.MOV.U32 R15, RZ, RZ, -0x1 ;  /* 0xffffffffff0f7424 */ /* 0x000fce00078e00ff */
[----:B0-2--5:R-:W-:Y:S05]  /*19db0*/  WARPSYNC.COLLECTIVE R15, `(.L_x_1025) ;  /* 0x000000000f087348 */ /* 0x025fea0003c00000 */
[----:B------:R1:W3:Y:S02]  /*19dc0*/  SHFL.IDX P6, R14, R13, R12, R11 ;  /* 0x0000000c0d0e7389 */ /* 0x0002e400000c000b */
[----:B0123-5:R-:W-:Y:S01]  /*19dd0*/  ENDCOLLECTIVE ;  /* 0x000000000000791b */ /* 0x02ffe20003800000 */
.L_x_1025:
[----:B------:R-:W-:Y:S05]  /*19de0*/  BSYNC B0 ;  /* 0x0000000000007941 */ /* 0x000fea0003800000 */
.L_x_1024:
[----:B------:R-:W-:Y:S01]  /*19df0*/  IMAD.MOV.U32 R2, RZ, RZ, R14 ;  /* 0x000000ffff027224 */ /* 0x000fe200078e000e */
[----:B------:R-:W-:Y:S06]  /*19e00*/  BRA `(.L_x_935) ;  /* 0xffffffd800d07947 */ /* 0x000fec000383ffff */
.L_x_940:
[----:B0-----:R0:W1:Y:S02]  /*19e10*/  SYNCS.PHASECHK.TRANS64.TRYWAIT P0, [R0+URZ+0x28c20], R3 ;  /* 0x028c2003000075a7 */ /* 0x001064000800017f */
[----:B-1----:R-:W-:Y:S05]  /*19e20*/  @!P0 NANOSLEEP.SYNCS 0x989680 ;  /* 0x009896800000895d */ /* 0x002fea0003900000 */
[----:B------:R-:W1:Y:S02]  /*19e30*/  @!P0 SYNCS.PHASECHK.TRANS64 P0, [R0+URZ+0x28c20], R3 ;  /* 0x028c2003000085a7 */ /* 0x000e64000800007f */
[----:B-1----:R-:W-:Y:S05]  /*19e40*/  @!P0 BRA `(.L_x_940) ;  /* 0xfffffffc00f08947 */ /* 0x002fea000383ffff */
[----:B------:R-:W-:Y:S05]  /*19e50*/  BRA `(.L_x_1026) ;  /* 0xffffffdc00c47947 */ /* 0x000fea000383ffff */
.L_x_941:
        /* <DEDUP_REMOVED lines=8> */
[----:B0----5:R-:W-:Y:S05]  /*19ee0*/  WARPSYNC.COLLECTIVE R15, `(.L_x_1028) ;  /* 0x000000000f087348 */ /* 0x021fea0003c00000 */
[----:B------:R1:W2:Y:S02]  /*19ef0*/  SHFL.IDX P6, R14, R13, R12, R11 ;  /* 0x0000000c0d0e7389 */ /* 0x0002a400000c000b */
[----:B012--5:R-:W-:Y:S01]  /*19f00*/  ENDCOLLECTIVE ;  /* 0x000000000000791b */ /* 0x027fe20003800000 */
.L_x_1028:
[----:B------:R-:W-:Y:S05]  /*19f10*/  BSYNC B0 ;  /* 0x0000000000007941 */ /* 0x000fea0003800000 */
.L_x_1027:
[----:B------:R-:W-:Y:S05]  /*19f20*/  BRA `(.L_x_1029) ;  /* 0xffffffdc00ac7947 */ /* 0x000fea000383ffff */
.L_x_942:
[----:B------:R-:W-:Y:S01]  /*19f30*/  BSSY B0, `(.L_x_1030) ;  /* 0x0000006000007945 */ /* 0x000fe20003800000 */
[----:B------:R-:W-:-:S07]  /*19f40*/  IMAD.MOV.U32 R15, RZ, RZ, -0x1 ;  /* 0xffffffffff0f7424 */ /* 0x000fce00078e00ff */
[----:B01---5:R-:W-:Y:S05]  /*19f50*/  WARPSYNC.COLLECTIVE R15, `(.L_x_1031) ;  /* 0x000000000f0c7348 */ /* 0x023fea0003c00000 */
[----:B------:R-:W-:Y:S02]  /*19f60*/  ELECT P6, UR62, PT ;  /* 0x00000000003e782f */ /* 0x000fe400038c0000 */
[----:B------:R-:W-:Y:S01]  /*19f70*/  MOV R14, UR62 ;  /* 0x0000003e000e7c02 */ /* 0x000fe20008000f00 */
[----:B01---5:R-:W-:Y:S10]  /*19f80*/  ENDCOLLECTIVE ;  /* 0x000000000000791b */ /* 0x023ff40003800000 */
.L_x_1031:
[----:B------:R-:W-:Y:S05]  /*19f90*/  BSYNC B0 ;  /* 0x0000000000007941 */ /* 0x000fea0003800000 */
.L_x_1030:
[----:B------:R-:W-:Y:S05]  /*19fa0*/  BRA `(.L_x_1032) ;  /* 0xffffffdc00a07947 */ /* 0x000fea000383ffff */
.L_x_944:
[----:B0-----:R0:W1:Y:S02]  /*19fb0*/  SYNCS.PHASECHK.TRANS64.TRYWAIT P0, [R6+URZ], R5 ;  /* 0x00000005060075a7 */ /* 0x001064000800017f */
[----:B-1----:R-:W-:Y:S05]  /*19fc0*/  @!P0 NANOSLEEP.SYNCS 0x989680 ;  /* 0x009896800000895d */ /* 0x002fea0003900000 */
[----:B------:R-:W1:Y:S02]  /*19fd0*/  @!P0 SYNCS.PHASECHK.TRANS64 P0, [R6+URZ], R5 ;  /* 0x00000005060085a7 */ /* 0x000e64000800007f */
[----:B-1----:R-:W-:Y:S05]  /*19fe0*/  @!P0 BRA `(.L_x_944) ;  /* 0xfffffffc00f08947 */ /* 0x002fea000383ffff */
[----:B------:R-:W-:Y:S05]  /*19ff0*/  BRA `(.L_x_1033) ;  /* 0xffffffdc00dc7947 */ /* 0x000fea000383ffff */
.L_x_945:
[----:B-1----:R1:W2:Y:S02]  /*1a000*/  SYNCS.PHASECHK.TRANS64.TRYWAIT P0, [R7+URZ], R2 ;  /* 0x00000002070075a7 */ /* 0x0022a4000800017f */
[----:B--2---:R-:W-:Y:S05]  /*1a010*/  @!P0 NANOSLEEP.SYNCS 0x989680 ;  /* 0x009896800000895d */ /* 0x004fea0003900000 */
[----:B------:R-:W2:Y:S02]  /*1a020*/  @!P0 SYNCS.PHASECHK.TRANS64 P0, [R7+URZ], R2 ;  /* 0x00000002070085a7 */ /* 0x000ea4000800007f */
[----:B--2---:R-:W-:Y:S05]  /*1a030*/  @!P0 BRA `(.L_x_945) ;  /* 0xfffffffc00f08947 */ /* 0x004fea000383ffff */
[----:B------:R-:W-:Y:S05]  /*1a040*/  BRA `(.L_x_1034) ;  /* 0xffffffdc00d07947 */ /* 0x000fea000383ffff */
.L_x_947:
[----:B--2---:R2:W3:Y:S02]  /*1a050*/  SYNCS.PHASECHK.TRANS64.TRYWAIT P0, [R4+URZ], R5 ;  /* 0x00000005040075a7 */ /* 0x0044e4000800017f */
[----:B---3--:R-:W-:Y:S05]  /*1a060*/  @!P0 NANOSLEEP.SYNCS 0x989680 ;  /* 0x009896800000895d */ /* 0x008fea0003900000 */
[----:B------:R-:W3:Y:S02]  /*1a070*/  @!P0 SYNCS.PHASECHK.TRANS64 P0, [R4+URZ], R5 ;  /* 0x00000005040085a7 */ /* 0x000ee4000800007f */
[----:B---3--:R-:W-:Y:S05]  /*1a080*/  @!P0 BRA `(.L_x_947) ;  /* 0xfffffffc00f08947 */ /* 0x008fea000383ffff */
[----:B------:R-:W-:Y:S05]  /*1a090*/  BRA `(.L_x_1035) ;  /* 0xffffffdc00d87947 */ /* 0x000fea000383ffff */
.L_x_1036:
        /* <DEDUP_REMOVED lines=14> */
.L_x_6022:


//--------------------- .text._ZN7cutlass13device_kernelIN5flash11enable_sm90INS1_16FlashAttnFwdSm90INS1_25CollectiveMainloopFwdSm90ILi2EN4cute5tupleIJNS5_1CILi1EEES8_S8_EEENS6_IJNS7_ILi64EEESA_SA_EEELi512ENS_6half_tEfNS_4arch4Sm90ELb0ELb0ELb1ELb1ELb0ELb0ELb1ELb0ELb0ELb1ELb0ELb0EEENS1_21CollectiveEpilogueFwdINS6_IJSA_NS7_ILi512EEESA_EEES9_SC_SE_Li256ELb1ELb1ELb0ELb0EEENS1_36VarlenDynamicPersistentTileSchedulerILi64ELi64ELi256ELi128ELb0ELb1ELb1ELb0ELb1ELb1EEEEEEEEEvNT_6ParamsE --------------------------
	.section	.text._ZN7cutlass13device_kernelIN5flash11enable_sm90INS1_16FlashAttnFwdSm90INS1_25CollectiveMainloopFwdSm90ILi2EN4cute5tupleIJNS5_1CILi1EEES8_S8_EEENS6_IJNS7_ILi64EEESA_SA_EEELi512ENS_6half_tEfNS_4arch4Sm90ELb0ELb0ELb1ELb1ELb0ELb0ELb1ELb0ELb0ELb1ELb0ELb0EEENS1_21CollectiveEpilogueFwdINS6_IJSA_NS7_ILi512EEESA_EEES9_SC_SE_Li256ELb1ELb1ELb0ELb0EEENS1_36VarlenDynamicPersistentTileSchedulerILi64ELi64ELi256ELi128ELb0ELb1ELb1ELb0ELb1ELb1EEEEEEEEEvNT_6ParamsE,"ax",@progbits
	.align	128
.text._ZN7cutlass13device_kernelIN5flash11enable_sm90INS1_16FlashAttnFwdSm90INS1_25CollectiveMainloopFwdSm90ILi2EN4cute5tupleIJNS5_1CILi1EEES8_S8_EEENS6_IJNS7_ILi64EEESA_SA_EEELi512ENS_6half_tEfNS_4arch4Sm90ELb0ELb0ELb1ELb1ELb0ELb0ELb1ELb0ELb0ELb1ELb0ELb0EEENS1_21CollectiveEpilogueFwdINS6_IJSA_NS7_ILi512EEESA_EEES9_SC_SE_Li256ELb1ELb1ELb0ELb0EEENS1_36VarlenDynamicPersistentTileSchedulerILi64ELi64ELi256ELi128ELb0ELb1ELb1ELb0ELb1ELb1EEEEEEEEEvNT_6ParamsE:
        .type           _ZN7cutlass13device_kernelIN5flash11enable_sm90INS1_16FlashAttnFwdSm90INS1_25CollectiveMainloopFwdSm90ILi2EN4cute5tupleIJNS5_1CILi1EEES8_S8_EEENS6_IJNS7_ILi64EEESA_SA_EEELi512ENS_6half_tEfNS_4arch4Sm90ELb0ELb0ELb1ELb1ELb0ELb0ELb1ELb0ELb0ELb1ELb0ELb0EEENS1_21CollectiveEpilogueFwdINS6_IJSA_NS7_ILi512EEESA_EEES9_SC_SE_Li256ELb1ELb1ELb0ELb0EEENS1_36VarlenDynamicPersistentTileSchedulerILi64ELi64ELi256ELi128ELb0ELb1ELb1ELb0ELb1ELb1EEEEEEEEEvNT_6ParamsE,@function
        .size           _ZN7cutlass13device_kernelIN5flash11enable_sm90INS1_16FlashAttnFwdSm90INS1_25CollectiveMainloopFwdSm90ILi2EN4cute5tupleIJNS5_1CILi1EEES8_S8_EEENS6_IJNS7_ILi64EEESA_SA_EEELi512ENS_6half_tEfNS_4arch4Sm90ELb0ELb0ELb1ELb1ELb0ELb0ELb1ELb0ELb0ELb1ELb0ELb0EEENS1_21CollectiveEpilogueFwdINS6_IJSA_NS7_ILi512EEESA_EEES9_SC_SE_Li256ELb1ELb1ELb0ELb0EEENS1_36VarlenDynamicPersistentTileSchedulerILi64ELi64ELi256ELi128ELb0ELb1ELb1ELb0ELb1ELb1EEEEEEEEEvNT_6ParamsE,(.L_x_6023 - _ZN7cutlass13device_kernelIN5flash11enable_sm90INS1_16FlashAttnFwdSm90INS1_25CollectiveMainloopFwdSm90ILi2EN4cute5tupleIJNS5_1CILi1EEES8_S8_EEENS6_IJNS7_ILi64EEESA_SA_EEELi512ENS_6half_tEfNS_4arch4Sm90ELb0ELb0ELb1ELb1ELb0ELb0ELb1ELb0ELb0ELb1ELb0ELb0EEENS1_21CollectiveEpilogueFwdINS6_IJSA_NS7_ILi512EEESA_EEES9_SC_SE_Li256ELb1ELb1ELb0ELb0EEENS1_36VarlenDynamicPersistentTileSchedulerILi64ELi64ELi256ELi128ELb0ELb1ELb1ELb0ELb1ELb1EEEEEEEEEvNT_6ParamsE)
        .other          _ZN7cutlass13device_kernelIN5flash11enable_sm90INS1_16FlashAttnFwdSm90INS1_25CollectiveMainloopFwdSm90ILi2EN4cute5tupleIJNS5_1CILi1EEES8_S8_EEENS6_IJNS7_ILi64EEESA_SA_EEELi512ENS_6half_tEfNS_4arch4Sm90ELb0ELb0ELb1ELb1ELb0ELb0ELb1ELb0ELb0ELb1ELb0ELb0EEENS1_21CollectiveEpilogueFwdINS6_IJSA_NS7_ILi512EEESA_EEES9_SC_SE_Li256ELb1ELb1ELb0ELb0EEENS1_36VarlenDynamicPersistentTileSchedulerILi64ELi64ELi256ELi128ELb0ELb1ELb1ELb0ELb1ELb1EEEEEEEEEvNT_6ParamsE,@"STO_CUDA_ENTRY STV_DEFAULT"
_ZN7cutlass13device_kernelIN5flash11enable_sm90INS1_16FlashAttnFwdSm90INS1_25CollectiveMainloopFwdSm90ILi2EN4cute5tupleIJNS5_1CILi1EEES8_S8_EEENS6_IJNS7_ILi64EEESA_SA_EEELi512ENS_6half_tEfNS_4arch4Sm90ELb0ELb0ELb1ELb1ELb0ELb0ELb1ELb0ELb0ELb1ELb0ELb0EEENS1_21CollectiveEpilogueFwdINS6_IJSA_NS7_ILi512EEESA_EEES9_SC_SE_Li256ELb1ELb1ELb0ELb0EEENS1_36VarlenDynamicPersistentTileSchedulerILi64ELi64ELi256ELi128ELb0ELb1ELb1ELb0ELb1ELb1EEEEEEEEEvNT_6ParamsE:
        /* <DEDUP_REMOVED lines=17> */
.L_x_1038:
[----:B------:R-:W-:Y:S05]  /*0110*/  BSYNC B0 ;  /* 0x0000000000007941 */ /* 0x000fea0003800000 */
.L_x_1037:
        /* <DEDUP_REMOVED lines=39> */
.L_x_1039:
        /* <DEDUP_REMOVED lines=22> */
.L_x_1040:
        /* <DEDUP_REMOVED lines=18> */
.L_x_1041:
        /* <DEDUP_REMOVED lines=22> */
.L_x_1042:
        /* <DEDUP_REMOVED lines=22> */
.L_x_1043:
[----:B------:R-:W-:Y:S01]  /*08d0*/  ISETP.NE.AND P0, PT, R3, RZ, PT ;  /* 0x000000ff0300720c */ /* 0x000fe20003f05270 */
[----:B------:R-:W-:Y:S01]  /*08e0*/  NOP ;  /* 0x0000000000007918 */ /* 0x000fe20000000000 */
[----:B------:R-:W-:Y:S01]  /*08f0*/  ULDC.64 UR38, c[0x0][0x208] ;  /* 0x0000820000267ab9 */ /* 0x000fe20000000a00 */
[----:B01234-:R-:W-:Y:S10]  /*0900*/  BAR.SYNC.DEFER_BLOCKING 0x0 ;  /* 0x0000000000007b1d */ /* 0x01fff40000010000 */
[----:B------:R-:W-:Y:S05]  /*0910*/  @!P0 BRA `(.L_x_1044) ;  /* 0x000000b800848947 */ /* 0x000fea0003800000 */
.L_x_1045:
        /* <DEDUP_REMOVED lines=23> */
[----:B------:R-:W-:Y:S01]  /*0a90*/  IMAD.MOV.U32 R193, RZ, RZ, RZ ;  /* 0x000000ffffc17224 */ /* 0x000fe200078e00ff */
[----:B------:R-:W-:Y:S01]  /*0aa0*/  SHF.R.S32.HI R0, RZ, 0x1f, R199 ;  /* 0x0000001fff007819 */ /* 0x000fe200000114c7 */
[----:B------:R-:W-:-:S03]  /*0ab0*/  UMOV UR36, URZ ;  /* 0x0000003f00247c82 */ /* 0x000fc60008000000 */
[CC--:B------:R-:W-:Y:S02]  /*0ac0*/  LEA.HI R2, R0.reuse, R199.reuse, RZ, 0x4 ;  /* 0x000000c700027211 */ /* 0x0c0fe400078f20ff */
[CC--:B------:R-:W-:Y:S02]  /*0ad0*/  LEA.HI R5, R0.reuse, R199.reuse, RZ, 0x5 ;  /* 0x000000c700057211 */ /* 0x0c0fe400078f28ff */
[----:B------:R-:W-:Y:S02]  /*0ae0*/  SHF.R.S32.HI R3, RZ, 0x4, R2 ;  /* 0x00000004ff037819 */ /* 0x000fe40000011402 */
[----:B------:R-:W-:Y:S02]  /*0af0*/  LEA.HI R7, R0, R199, RZ, 0x2 ;  /* 0x000000c700077211 */ /* 0x000fe400078f10ff */
[----:B------:R-:W-:Y:S02]  /*0b00*/  LEA.HI R4, R2, R3, RZ, 0x1 ;  /* 0x0000000302047211 */ /* 0x000fe400078f08ff */
[----:B------:R-:W-:-:S02]  /*0b10*/  SHF.R.S32.HI R11, RZ, 0x5, R5 ;  /* 0x00000005ff0b7819 */ /* 0x000fc40000011405 */
[----:B------:R-:W-:Y:S02]  /*0b20*/  LOP3.LUT R4, R4, 0x1ffffffe, RZ, 0xc0, !PT ;  /* 0x1ffffffe04047812 */ /* 0x000fe400078ec0ff */
[----:B------:R-:W-:Y:S02]  /*0b30*/  SHF.R.S32.HI R6, RZ, 0x1f, R5 ;  /* 0x0000001fff067819 */ /* 0x000fe40000011405 */
        /* <DEDUP_REMOVED lines=37> */
[----:B------:R-:W-:-:S02]  /*0d90*/  LEA.HI R4, R4, R5, RZ, 0x3 ;  /* 0x0000000504047211 */ /* 0x000fc400078f18ff */
[----:B------:R-:W-:Y:S02]  /*0da0*/  LOP3.LUT R9, R2, 0x8, R9, 0xf8, !PT ;  /* 0x0000000802097812 */ /* 0x000fe400078ef809 */
[----:B------:R-:W-:Y:S02]  /*0db0*/  SHF.R.U32.HI R2, RZ, 0x3, R2 ;  /* 0x00000003ff027819 */ /* 0x000fe40000011602 */
[----:B------:R-:W-:Y:S01]  /*0dc0*/  R2P PR, R7, 0x6 ;  /* 0x0000000607007804 */ /* 0x000fe20000000000 */
[----:B------:R-:W-:Y:S01]  /*0dd0*/  IMAD.MOV.U32 R7, RZ, RZ, R15 ;  /* 0x000000ffff077224 */ /* 0x000fe200078e000f */
[----:B------:R-:W-:Y:S02]  /*0de0*/  LOP3.LUT R9, R9, R2, RZ, 0x3c, !PT ;  /* 0x0000000209097212 */ /* 0x000fe400078e3cff */
[----:B------:R-:W-:Y:S02]  /*0df0*/  LOP3.LUT R2, R0, 0xfffffff8, RZ, 0xc0, !PT ;  /* 0xfffffff800027812 */ /* 0x000fe400078ec0ff */
[----:B------:R-:W-:Y:S01]  /*0e00*/  LOP3.LUT R4, R4, 0xfffffff8, RZ, 0xc0, !PT ;  /* 0xfffffff804047812 */ /* 0x000fe200078ec0ff */
[----:B------:R-:W-:Y:S01]  /*0e10*/  IMAD.IADD R8, R8, 0x1, R9 ;  /* 0x0000000108087824 */ /* 0x000fe200078e0209 */
[----:B------:R-:W-:Y:S01]  /*0e20*/  LEA.HI R3, R3, R194, RZ, 0x1 ;  /* 0x000000c203037211 */ /* 0x000fe200078f08ff */
[----:B------:R-:W-:Y:S01]  /*0e30*/  IMAD.IADD R191, R199, 0x1, -R2 ;  /* 0x00000001c7bf7824 */ /* 0x000fe200078e0a02 */
[----:B------:R-:W-:Y:S01]  /*0e40*/  SHF.R.S32.HI R6, RZ, 0x5, R6 ;  /* 0x00000005ff067819 */ /* 0x000fe20000011406 */
[----:B------:R-:W-:Y:S01]  /*0e50*/  IMAD.IADD R17, R5, 0x1, -R4 ;  /* 0x0000000105117824 */ /* 0x000fe200078e0a04 */
[----:B------:R-:W-:Y:S01]  /*0e60*/  LEA R22, R8, UR37, 0x1 ;  /* 0x0000002508167c11 */ /* 0x000fe2000f8e08ff */
[----:B------:R-:W-:Y:S01]  /*0e70*/  IMAD.SHL.U32 R16, R191, 0x8, RZ ;  /* 0x00000008bf107824 */ /* 0x000fe200078e00ff */
[----:B------:R-:W-:Y:S01]  /*0e80*/  LOP3.LUT R3, R3, 0xfffffe, RZ, 0xc0, !PT ;  /* 0x00fffffe03037812 */ /* 0x000fe200078ec0ff */
[----:B------:R-:W-:Y:S01]  /*0e90*/  IMAD R17, R6, 0x10, R17 ;  /* 0x0000001006117824 */ /* 0x000fe200078e0211 */
[----:B------:R-:W-:Y:S01]  /*0ea0*/  SEL R184, R184, 0xffffffc0, !P2 ;  /* 0xffffffc0b8b87807 */ /* 0x000fe20005000000 */
[----:B------:R-:W-:Y:S01]  /*0eb0*/  VIADD R185, R22, 0x36400 ;  /* 0x0003640016b97836 */ /* 0x000fe20000000000 */
[----:B------:R-:W-:Y:S01]  /*0ec0*/  SHF.R.S32.HI R192, RZ, 0x3, R0 ;  /* 0x00000003ffc07819 */ /* 0x000fe20000011400 */
[----:B------:R-:W-:-:S02]  /*0ed0*/  VIADD R190, R16, 0x40 ;  /* 0x0000004010be7836 */ /* 0x000fc40000000000 */
[C---:B------:R-:W-:Y:S02]  /*0ee0*/  VIADD R189, R16.reuse, 0x80 ;  /* 0x0000008010bd7836 */ /* 0x040fe40000000000 */
        /* <DEDUP_REMOVED lines=12> */
[----:B------:R-:W-:Y:S01]  /*0fb0*/  IMAD.IADD R3, R194, 0x1, -R3 ;  /* 0x00000001c2037824 */ /* 0x000fe200078e0a03 */
[----:B------:R-:W-:Y:S01]  /*0fc0*/  SHF.R.S32.HI R200, RZ, 0x1f, R195 ;  /* 0x0000001fffc87819 */ /* 0x000fe200000114c3 */
[----:B------:R-:W-:-:S02]  /*0fd0*/  @P1 VIADD R23, R185, 0xffffffe0 ;  /* 0xffffffe0b9171836 */ /* 0x000fc40000000000 */
[----:B------:R-:W-:Y:S02]  /*0fe0*/  IMAD.IADD R185, R185, 0x1, R184 ;  /* 0x00000001b9b97824 */ /* 0x000fe400078e02b8 */
[----:B------:R-:W-:Y:S02]  /*0ff0*/  IMAD.MOV.U32 R2, RZ, RZ, RZ ;  /* 0x000000ffff027224 */ /* 0x000fe400078e00ff */
[----:B------:R-:W-:Y:S02]  /*1000*/  IMAD.SHL.U32 R19, R3, 0x100, RZ ;  /* 0x0000010003137824 */ /* 0x000fe400078e00ff */
[----:B------:R-:W-:Y:S02]  /*1010*/  IMAD R197, R10, 0x8, R17 ;  /* 0x000000080ac57824 */ /* 0x000fe400078e0211 */
[----:B------:R-:W-:-:S07]  /*1020*/  IMAD.IADD R184, R184, 0x1, R23 ;  /* 0x00000001b8b87824 */ /* 0x000fce00078e0217 */
.L_x_1084:
        /* <DEDUP_REMOVED lines=46> */
.L_x_1046:
[----:B0-----:R-:W2:Y:S01]  /*1310*/  LDL R4, [R1] ;  /* 0x0000000001047983 */ /* 0x001ea20000100800 */
[----:B-----5:R-:W-:Y:S01]  /*1320*/  IMAD.IADD R152, R152, 0x1, -R3 ;  /* 0x0000000198987824 */ /* 0x020fe200078e0a03 */
[----:B------:R-:W-:Y:S01]  /*1330*/  CS2R R150, SRZ ;  /* 0x0000000000967805 */ /* 0x000fe2000001ff00 */
[----:B------:R-:W-:Y:S01]  /*1340*/  IMAD.MOV.U32 R3, RZ, RZ, RZ ;  /* 0x000000ffff037224 */ /* 0x000fe200078e00ff */
[----:B------:R-:W-:Y:S01]  /*1350*/  CS2R R148, SRZ ;  /* 0x0000000000947805 */ /* 0x000fe2000001ff00 */
[----:B------:R-:W-:Y:S01]  /*1360*/  VIADD R0, R152, 0x3f ;  /* 0x0000003f98007836 */ /* 0x000fe20000000000 */
[----:B------:R-:W-:Y:S02]  /*1370*/  CS2R R146, SRZ ;  /* 0x0000000000927805 */ /* 0x000fe4000001ff00 */
[----:B------:R-:W-:Y:S02]  /*1380*/  CS2R R144, SRZ ;  /* 0x0000000000907805 */ /* 0x000fe4000001ff00 */
[----:B------:R-:W-:-:S02]  /*1390*/  CS2R R142, SRZ ;  /* 0x00000000008e7805 */ /* 0x000fc4000001ff00 */
[----:B------:R-:W-:Y:S02]  /*13a0*/  CS2R R140, SRZ ;  /* 0x00000000008c7805 */ /* 0x000fe4000001ff00 */
[----:B------:R-:W-:Y:S02]  /*13b0*/  SHF.R.S32.HI R5, RZ, 0x1f, R0 ;  /* 0x0000001fff057819 */ /* 0x000fe40000011400 */
[----:B------:R-:W-:Y:S02]  /*13c0*/  CS2R R138, SRZ ;  /* 0x00000000008a7805 */ /* 0x000fe4000001ff00 */
[----:B------:R-:W-:Y:S02]  /*13d0*/  CS2R R136, SRZ ;  /* 0x0000000000887805 */ /* 0x000fe4000001ff00 */
[----:B------:R-:W-:Y:S02]  /*13e0*/  CS2R R134, SRZ ;  /* 0x0000000000867805 */ /* 0x000fe4000001ff00 */
[----:B------:R-:W-:Y:S01]  /*13f0*/  LEA.HI R5, R5, R0, RZ, 0x6 ;  /* 0x0000000005057211 */ /* 0x000fe200078f30ff */
        /* <DEDUP_REMOVED lines=54> */
[----:B------:R-:W-:Y:S01]  /*1760*/  CS2R R172, SRZ ;  /* 0x0000000000ac7805 */ /* 0x000fe2000001ff00 */
[----:B------:R-:W-:Y:S01]  /*1770*/  IMAD.MOV.U32 R27, RZ, RZ, RZ ;  /* 0x000000ffff1b7224 */ /* 0x000fe200078e00ff */
[----:B------:R-:W-:Y:S02]  /*1780*/  CS2R R8, SRZ ;  /* 0x0000000000087805 */ /* 0x000fe4000001ff00 */
[----:B------:R-:W-:Y:S02]  /*1790*/  SHF.R.S32.HI R174, RZ, 0x6, R5 ;  /* 0x00000006ffae7819 */ /* 0x000fe40000011405 */
[----:B--2---:R-:W-:-:S13]  /*17a0*/  ISETP.NE.AND P0, PT, R4, 0x1, PT ;  /* 0x000000010400780c */ /* 0x004fda0003f05270 */
[----:B------:R-:W-:Y:S05]  /*17b0*/  @!P0 BRA `(.L_x_1047) ;  /* 0x0000001400d48947 */ /* 0x000fea0003800000 */
[----:B------:R-:W-:Y:S02]  /*17c0*/  ISETP.GE.AND P1, PT, R152, 0x1, PT ;  /* 0x000000019800780c */ /* 0x000fe40003f26270 */
[----:B------:R-:W-:-:S11]  /*17d0*/  PLOP3.LUT P0, PT, PT, PT, PT, 0x80, 0x0 ;  /* 0x000000000000781c */ /* 0x000fd60003f0f070 */
[----:B------:R-:W-:Y:S05]  /*17e0*/  @!P1 BRA `(.L_x_1048) ;  /* 0x0000007800d09947 */ /* 0x000fea0003800000 */
        /* <DEDUP_REMOVED lines=56> */
[----:B------:R-:W-:-:S07]  /*1b70*/  VIADD R174, R174, 0xfffffffe ;  /* 0xfffffffeaeae7836 */ /* 0x000fce0000000000 */
.L_x_1050:
[----:B------:R-:W-:Y:S01]  /*1b80*/  BAR.SYNC.DEFER_BLOCKING 0xe, 0x100 ;  /* 0x0384000000007b1d */ /* 0x000fe20000010000 */
[----:B01----:R-:W-:Y:S01]  /*1b90*/  IMAD.U32 R4, RZ, RZ, UR36 ;  /* 0x00000024ff047e24 */ /* 0x003fe2000f8e00ff */
[----:B------:R-:W-:Y:S01]  /*1ba0*/  UIADD3 UR36, UR36, 0x1, URZ ;  /* 0x0000000124247890 */ /* 0x000fe2000fffe03f */
[C---:B------:R-:W-:Y:S01]  /*1bb0*/  ISETP.GT.AND P0, PT, R174.reuse, RZ, PT ;  /* 0x000000ffae00720c */ /* 0x040fe20003f04270 */
[----:B------:R-:W-:Y:S02]  /*1bc0*/  VIADD R174, R174, 0xffffffff ;  /* 0xffffffffaeae7836 */ /* 0x000fe40000000000 */
[----:B------:R-:W-:Y:S01]  /*1bd0*/  IMAD R4, R4, 0x40, R17 ;  /* 0x0000004004047824 */ /* 0x000fe200078e0211 */
        /* <DEDUP_REMOVED lines=165> */
.L_x_1049:
[----:B------:R-:W-:Y:S01]  /*2630*/  BAR.SYNC.DEFER_BLOCKING 0xe, 0x100 ;  /* 0x0384000000007b1d */ /* 0x000fe20000010000 */
[----:B01----:R-:W-:Y:S01]  /*2640*/  IMAD.U32 R4, RZ, RZ, UR36 ;  /* 0x00000024ff047e24 */ /* 0x003fe2000f8e00ff */
[----:B------:R-:W-:Y:S01]  /*2650*/  UIADD3 UR36, UR36, 0x1, URZ ;  /* 0x0000000124247890 */ /* 0x000fe2000fffe03f */
[----:B------:R-:W-:Y:S02]  /*2660*/  PLOP3.LUT P0, PT, PT, PT, PT, 0x8, 0x0 ;  /* 0x000000000000781c */ /* 0x000fe40003f0e170 */
[----:B------:R-:W-:Y:S01]  /*2670*/  IMAD R4, R4, 0x40, R17 ;  /* 0x0000004004047824 */ /* 0x000fe200078e0211 */
        /* <DEDUP_REMOVED lines=137> */
.L_x_1047:
        /* <DEDUP_REMOVED lines=32> */
.L_x_1051:
        /* <DEDUP_REMOVED lines=8> */
.L_x_1229:
[----:B------:R-:W-:Y:S05]  /*3190*/  @P0 BRA `(.L_x_1053) ;  /* 0x0000000000040947 */ /* 0x000fea0003800000 */
[----:B------:R-:W-:Y:S01]  /*31a0*/  BPT.TRAP 0x1 ;  /* 0x000000040000795c */ /* 0x000fe20000300000 */
.L_x_1053:
[----:B0-----:R-:W-:Y:S01]  /*31b0*/  IMAD.U32 R3, RZ, RZ, UR36 ;  /* 0x00000024ff037e24 */ /* 0x001fe2000f8e00ff */
[----:B------:R-:W-:-:S04]  /*31c0*/  SHF.L.U32 R6, R2, 0x1f, RZ ;  /* 0x0000001f02067819 */ /* 0x000fc800000006ff */
[----:B------:R-:W-:-:S04]  /*31d0*/  LEA R3, R3, UR37, 0x3 ;  /* 0x0000002503037c11 */ /* 0x000fc8000f8e18ff */
[----:B------:R0:W1:Y:S01]  /*31e0*/  SYNCS.PHASECHK.TRANS64.TRYWAIT P1, [R3+URZ+0x38830], R6 ;  /* 0x03883006030075a7 */ /* 0x000062000802017f */
[----:B------:R-:W-:Y:S05]  /*31f0*/  @P0 BRA `(.L_x_1054) ;  /* 0x0000000000040947 */ /* 0x000fea0003800000 */
[----:B------:R-:W-:Y:S01]  /*3200*/  BPT.TRAP 0x1 ;  /* 0x000000040000795c */ /* 0x000fe20000300000 */
.L_x_1054:
[----:B-1----:R-:W-:Y:S05]  /*3210*/  @P1 BRA `(.L_x_1055) ;  /* 0x0000000000081947 */ /* 0x002fea0003800000 */
[----:B------:R-:W1:Y:S02]  /*3220*/  SYNCS.PHASECHK.TRANS64.TRYWAIT P1, [R3+URZ+0x38830], R6 ;  /* 0x03883006030075a7 */ /* 0x000e64000802017f */
[----:B-1----:R-:W-:Y:S05]  /*3230*/  @!P1 BRA `(.L_x_1056) ;  /* 0x0000010c00c09947 */ /* 0x002fea0003800000 */
.L_x_1055:
        /* <DEDUP_REMOVED lines=40> */
.L_x_1230:
[----:B------:R-:W-:Y:S05]  /*34c0*/  @P0 BRA `(.L_x_1058) ;  /* 0x0000000000040947 */ /* 0x000fea0003800000 */
[----:B------:R-:W-:Y:S01]  /*34d0*/  BPT.TRAP 0x1 ;  /* 0x000000040000795c */ /* 0x000fe20000300000 */
.L_x_1058:
[----:B------:R3:W4:Y:S01]  /*34e0*/  SYNCS.PHASECHK.TRANS64.TRYWAIT P1, [R3+URZ+0x38850], R6 ;  /* 0x03885006030075a7 */ /* 0x000722000802017f */
[----:B------:R-:W-:Y:S05]  /*34f0*/  @P0 BRA `(.L_x_1059) ;  /* 0x0000000000040947 */ /* 0x000fea0003800000 */
[----:B------:R-:W-:Y:S01]  /*3500*/  BPT.TRAP 0x1 ;  /* 0x000000040000795c */ /* 0x000fe20000300000 */
.L_x_1059:
[----:B----4-:R-:W-:Y:S05]  /*3510*/  @P1 BRA `(.L_x_1060) ;  /* 0x0000000000081947 */ /* 0x010fea0003800000 */
[----:B------:R-:W4:Y:S02]  /*3520*/  SYNCS.PHASECHK.TRANS64.TRYWAIT P1, [R3+URZ+0x38850], R6 ;  /* 0x03885006030075a7 */ /* 0x000f24000802017f */
[----:B----4-:R-:W-:Y:S05]  /*3530*/  @!P1 BRA `(.L_x_1061) ;  /* 0x0000010c002c9947 */ /* 0x010fea0003800000 */
.L_x_1060:
        /* <DEDUP_REMOVED lines=253> */
[----:B------:R-:W-:Y:S01]  /*4510*/  ULDC UR11, c[0x0][0xa80] ;  /* 0x0002a000000b7ab9 */ /* 0x000fe20000000800 */
        /* <DEDUP_REMOVED lines=29> */
[----:B------:R-:W-:-:S04]  /*46f0*/  ULOP3.LUT UR7, UR44, 0x2000000, URZ, 0xfc, !UPT ;  /* 0x020000002c077892 */ /* 0x000fc8000f8efc3f */
[----:B------:R-:W-:-:S07]  /*4700*/  ULEA UR10, UR36, UR7, 0xc ;  /* 0x00000007240a7291 */ /* 0x000fce000f8e603f */
[----:B------:R-:W-:Y:S01]  /*4710*/  UMOV UR14, UR10 ;  /* 0x0000000a000e7c82 */ /* 0x000fe20008000000 */
        /* <DEDUP_REMOVED lines=104> */
[----:B-----5:R-:W-:-:S07]  /*4da0*/  FSEL R49, R49, -INF , P2 ;  /* 0xff80000031317808 */ /* 0x020fce0001000000 */
[----:B------:R-:W5:Y:S01]  /*4db0*/  MUFU.TANH R53, R53 ;  /* 0x0000003500357308 */ /* 0x000f620000002400 */
[----:B0-----:R-:W-:Y:S02]  /*4dc0*/  FSEL R43, R43, -INF , P4 ;  /* 0xff8000002b2b7808 */ /* 0x001fe40002000000 */
[----:B------:R-:W-:Y:S02]  /*4dd0*/  ISETP.GT.AND P4, PT, R5, 0x39, PT ;  /* 0x000000390500780c */ /* 0x000fe40003f84270 */
[----:B------:R-:W-:-:S03]  /*4de0*/  FMNMX.FTZ R5, R49, R4, !PT ;  /* 0x0000000431057209 */ /* 0x000fc60007810000 */
[----:B------:R-:W0:Y:S01]  /*4df0*/  MUFU.TANH R46, R46 ;  /* 0x0000002e002e7308 */ /* 0x000e220000002400 */
[----:B--2---:R-:W-:-:S04]  /*4e00*/  FSEL R52, R52, -INF , P3 ;  /* 0xff80000034347808 */ /* 0x004fc80001800000 */
[----:B------:R-:W-:-:S03]  /*4e10*/  FMNMX.FTZ R4, R52, R5, !PT ;  /* 0x0000000534047209 */ /* 0x000fc60007810000 */
[----:B------:R-:W2:Y:S01]  /*4e20*/  MUFU.TANH R47, R47 ;  /* 0x0000002f002f7308 */ /* 0x000ea20000002400 */
[----:B-----5:R-:W-:-:S04]  /*4e30*/  FSEL R53, R53, -INF , P4 ;  /* 0xff80000035357808 */ /* 0x020fc80002000000 */
[----:B-1-34-:R-:W-:-:S03]  /*4e40*/  FMNMX.FTZ R6, R53, R4, !PT ;  /* 0x0000000435067209 */ /* 0x01afc60007810000 */
[----:B------:R-:W1:Y:S01]  /*4e50*/  MUFU.TANH R50, R50 ;  /* 0x0000003200327308 */ /* 0x000e620000002400 */
[----:B0-----:R-:W-:Y:S01]  /*4e60*/  FSEL R46, R46, -INF , P5 ;  /* 0xff8000002e2e7808 */ /* 0x001fe20002800000 */
[----:B------:R-:W0:Y:S06]  /*4e70*/  SHFL.BFLY PT, R5, R6, 0x2, 0x1f ;  /* 0x0c401f0006057f89 */ /* 0x000e2c00000e0000 */
[----:B------:R-:W3:Y:S01]  /*4e80*/  MUFU.TANH R51, R51 ;  /* 0x0000003300337308 */ /* 0x000ee20000002400 */
[----:B--2---:R-:W-:-:S07]  /*4e90*/  FSEL R47, R47, -INF , P6 ;  /* 0xff8000002f2f7808 */ /* 0x004fce0003000000 */
[----:B------:R-:W2:Y:S01]  /*4ea0*/  MUFU.TANH R54, R54 ;  /* 0x0000003600367308 */ /* 0x000ea20000002400 */
[----:B-1----:R-:W-:-:S07]  /*4eb0*/  FSEL R50, R50, -INF , P1 ;  /* 0xff80000032327808 */ /* 0x002fce0000800000 */
[----:B------:R-:W1:Y:S01]  /*4ec0*/  MUFU.TANH R55, R55 ;  /* 0x0000003700377308 */ /* 0x000e620000002400 */
[----:B---3--:R-:W-:Y:S02]  /*4ed0*/  FSEL R51, R51, -INF , P2 ;  /* 0xff80000033337808 */ /* 0x008fe40001000000 */
[----:B0-----:R-:W-:Y:S02]  /*4ee0*/  FMNMX.FTZ R7, R6, R5, !PT ;  /* 0x0000000506077209 */ /* 0x001fe40007810000 */
[----:B------:R-:W-:Y:S02]  /*4ef0*/  FMNMX.FTZ R5, R26, R27, !PT ;  /* 0x0000001b1a057209 */ /* 0x000fe40007810000 */
[----:B------:R-:W-:Y:S01]  /*4f00*/  ISETP.GE.AND P2, PT, R152, 0x41, PT ;  /* 0x000000419800780c */ /* 0x000fe20003f46270 */
[----:B------:R-:W0:Y:S01]  /*4f10*/  SHFL.BFLY PT, R8, R7, 0x1, 0x1f ;  /* 0x0c201f0007087f89 */ /* 0x000e2200000e0000 */
[----:B------:R-:W-:Y:S02]  /*4f20*/  FMNMX.FTZ R4, R30, R5, !PT ;  /* 0x000000051e047209 */ /* 0x000fe40007810000 */
[----:B--2---:R-:W-:-:S02]  /*4f30*/  FSEL R54, R54, -INF , P3 ;  /* 0xff80000036367808 */ /* 0x004fc40001800000 */
[----:B------:R-:W-:-:S04]  /*4f40*/  FMNMX.FTZ R5, R31, R4, !PT ;  /* 0x000000041f057209 */ /* 0x000fc80007810000 */
[----:B------:R-:W-:Y:S02]  /*4f50*/  FMNMX.FTZ R4, R34, R5, !PT ;  /* 0x0000000522047209 */ /* 0x000fe40007810000 */
[----:B-1----:R-:W-:Y:S02]  /*4f60*/  FSEL R55, R55, -INF , P4 ;  /* 0xff80000037377808 */ /* 0x002fe40002000000 */
        /* <DEDUP_REMOVED lines=15> */
[----:B------:R-:W-:Y:S01]  /*5060*/  MUFU.EX2 R6, R24 ;  /* 0x0000001800067308 */ /* 0x000fe20000000800 */
[----:B------:R-:W-:Y:S01]  /*5070*/  FMNMX.FTZ R5, R51, R8, !PT ;  /* 0x0000000833057209 */ /* 0x000fe20007810000 */
[--C-:B------:R-:W-:Y:S01]  /*5080*/  FFMA.FTZ R10, R32, UR11, -R56.reuse ;  /* 0x0000000b200a7c23 */ /* 0x100fe20008010838 */
[--C-:B------:R-:W-:Y:S01]  /*5090*/  FFMA.FTZ R11, R33, UR11, -R56.reuse ;  /* 0x0000000b210b7c23 */ /* 0x100fe20008010838 */
[--C-:B------:R-:W-:Y:S01]  /*50a0*/  FFMA.FTZ R12, R36, UR11, -R56.reuse ;  /* 0x0000000b240c7c23 */ /* 0x100fe20008010838 */
        /* <DEDUP_REMOVED lines=10> */
[--C-:B------:R-:W-:Y:S01]  /*5150*/  FFMA.FTZ R155, R52, UR11, -R56.reuse ;  /* 0x0000000b349b7c23 */ /* 0x100fe20008010838 */
[--C-:B------:R-:W-:Y:S01]  /*5160*/  FFMA.FTZ R172, R53, UR11, -R56.reuse ;  /* 0x0000000b35ac7c23 */ /* 0x100fe20008010838 */
[----:B------:R-:W1:Y:S08]  /*5170*/  MUFU.EX2 R7, R7 ;  /* 0x0000000700077308 */ /* 0x000e700000000800 */
[----:B------:R-:W-:Y:S08]  /*5180*/  MUFU.EX2 R8, R28 ;  /* 0x0000001c00087308 */ /* 0x000ff00000000800 */
[----:B------:R-:W2:Y:S01]  /*5190*/  MUFU.EX2 R9, R9 ;  /* 0x0000000900097308 */ /* 0x000ea20000000800 */
[----:B-1----:R-:W-:Y:S01]  /*51a0*/  F2FP.F16.F32.PACK_AB R156, R7, R6 ;  /* 0x00000006079c723e */ /* 0x002fe200000000ff */
[----:B------:R-:W-:Y:S01]  /*51b0*/  FADD.FTZ R7, R6, R7 ;  /* 0x0000000706077221 */ /* 0x000fe20000010000 */
[----:B0-----:R-:W-:Y:S01]  /*51c0*/  FMNMX.FTZ R24, R5, R14, !PT ;  /* 0x0000000e05187209 */ /* 0x001fe20007810000 */
[----:B------:R-:W-:-:S04]  /*51d0*/  FFMA.FTZ R14, R40, UR11, -R56 ;  /* 0x0000000b280e7c23 */ /* 0x000fc80008010838 */
[----:B------:R-:W-:Y:S01]  /*51e0*/  MUFU.EX2 R10, R10 ;  /* 0x0000000a000a7308 */ /* 0x000fe20000000800 */
[----:B------:R-:W0:Y:S07]  /*51f0*/  SHFL.BFLY PT, R5, R24, 0x1, 0x1f ;  /* 0x0c201f0018057f89 */ /* 0x000e2e00000e0000 */
[----:B------:R-:W1:Y:S01]  /*5200*/  MUFU.EX2 R11, R11 ;  /* 0x0000000b000b7308 */ /* 0x000e620000000800 */
[----:B--2---:R-:W-:Y:S01]  /*5210*/  F2FP.F16.F32.PACK_AB R158, R9, R8 ;  /* 0x00000008099e723e */ /* 0x004fe200000000ff */
[----:B------:R-:W-:-:S04]  /*5220*/  FADD.FTZ R8, R8, R7 ;  /* 0x0000000708087221 */ /* 0x000fc80000010000 */
[----:B------:R-:W-:Y:S02]  /*5230*/  FADD.FTZ R9, R9, R8 ;  /* 0x0000000809097221 */ /* 0x000fe40000010000 */
[----:B------:R-:W-:Y:S08]  /*5240*/  MUFU.EX2 R12, R12 ;  /* 0x0000000c000c7308 */ /* 0x000ff00000000800 */
[----:B------:R-:W2:Y:S01]  /*5250*/  MUFU.EX2 R13, R13 ;  /* 0x0000000d000d7308 */ /* 0x000ea20000000800 */
[----:B-1----:R-:W-:Y:S01]  /*5260*/  F2FP.F16.F32.PACK_AB R160, R11, R10 ;  /* 0x0000000a0ba0723e */ /* 0x002fe200000000ff */
[----:B------:R-:W-:Y:S01]  /*5270*/  FADD.FTZ R10, R10, R9 ;  /* 0x000000090a0a7221 */ /* 0x000fe20000010000 */
[----:B0-----:R-:W-:-:S03]  /*5280*/  FMNMX.FTZ R5, R24, R5, !PT ;  /* 0x0000000518057209 */ /* 0x001fc60007810000 */
[----:B------:R-:W-:Y:S01]  /*5290*/  FADD.FTZ R11, R11, R10 ;  /* 0x0000000a0b0b7221 */ /* 0x000fe20000010000 */
[C---:B------:R-:W-:Y:S01]  /*52a0*/  FSETP.NEU.FTZ.AND P1, PT, R5.reuse, -INF , PT ;  /* 0xff8000000500780b */ /* 0x040fe20003f3d000 */
[----:B------:R-:W-:Y:S01]  /*52b0*/  FMUL.FTZ R24, R5, UR11 ;  /* 0x0000000b05187c20 */ /* 0x000fe20008410000 */
[----:B------:R-:W-:Y:S04]  /*52c0*/  MUFU.EX2 R14, R14 ;  /* 0x0000000e000e7308 */ /* 0x000fe80000000800 */
[----:B------:R-:W-:Y:S02]  /*52d0*/  FSEL R25, R24, RZ, P1 ;  /* 0x000000ff18197208 */ /* 0x000fe40000800000 */
[----:B------:R-:W-:Y:S02]  /*52e0*/  ISETP.NE.AND P1, PT, R57, RZ, PT ;  /* 0x000000ff3900720c */ /* 0x000fe40003f25270 */
[----:B------:R-:W0:Y:S01]  /*52f0*/  MUFU.EX2 R15, R15 ;  /* 0x0000000f000f7308 */ /* 0x000e220000000800 */
[--C-:B------:R-:W-:Y:S01]  /*5300*/  FFMA.FTZ R173, R26, UR11, -R25.reuse ;  /* 0x0000000b1aad7c23 */ /* 0x100fe20008010819 */
        /* <DEDUP_REMOVED lines=8> */
[----:B------:R-:W-:Y:S01]  /*5390*/  FFMA.FTZ R208, R43, UR11, -R25 ;  /* 0x0000000b2bd07c23 */ /* 0x000fe20008010819 */
[----:B------:R-:W-:-:S02]  /*53a0*/  @!P1 VIADD R24, R3, 0x38840 ;  /* 0x0003884003189836 */ /* 0x000fc40000000000 */
[--C-:B------:R-:W-:Y:S01]  /*53b0*/  FFMA.FTZ R183, R46, UR11, -R25.reuse ;  /* 0x0000000b2eb77c23 */ /* 0x100fe20008010819 */
[--C-:B------:R-:W-:Y:S01]  /*53c0*/  FFMA.FTZ R210, R47, UR11, -R25.reuse ;  /* 0x0000000b2fd27c23 */ /* 0x100fe20008010819 */
[--C-:B------:R-:W-:Y:S01]  /*53d0*/  FFMA.FTZ R207, R50, UR11, -R25.reuse ;  /* 0x0000000b32cf7c23 */ /* 0x100fe20008010819 */
[--C-:B------:R-:W-:Y:S01]  /*53e0*/  FFMA.FTZ R212, R51, UR11, -R25.reuse ;  /* 0x0000000b33d47c23 */ /* 0x100fe20008010819 */
[----:B------:R-:W-:Y:S01]  /*53f0*/  @!P1 PRMT R24, RZ, 0x654, R24 ;  /* 0x00000654ff189816 */ /* 0x000fe20000000018 */
[--C-:B------:R-:W-:Y:S01]  /*5400*/  FFMA.FTZ R209, R54, UR11, -R25.reuse ;  /* 0x0000000b36d17c23 */ /* 0x100fe20008010819 */
[----:B------:R-:W-:Y:S01]  /*5410*/  FFMA.FTZ R214, R55, UR11, -R25 ;  /* 0x0000000b37d67c23 */ /* 0x000fe20008010819 */
[----:B------:R-:W-:Y:S01]  /*5420*/  MUFU.EX2 R173, R173 ;  /* 0x000000ad00ad7308 */ /* 0x000fe20000000800 */
[----:B------:R1:W-:Y:S01]  /*5430*/  @!P1 SYNCS.ARRIVE.TRANS64.RED.A1T0 RZ, [R24+URZ], RZ ;  /* 0x000000ff18ff99a7 */ /* 0x0003e2000810043f */
[----:B--2---:R-:W-:Y:S01]  /*5440*/  F2FP.F16.F32.PACK_AB R162, R13, R12 ;  /* 0x0000000c0da2723e */ /* 0x004fe200000000ff */
[----:B------:R-:W-:Y:S01]  /*5450*/  FADD.FTZ R12, R12, R11 ;  /* 0x0000000b0c0c7221 */ /* 0x000fe20000010000 */
[----:B0-----:R-:W-:Y:S01]  /*5460*/  F2FP.F16.F32.PACK_AB R164, R15, R14 ;  /* 0x0000000e0fa4723e */ /* 0x001fe200000000ff */
[----:B------:R-:W-:-:S02]  /*5470*/  @!P1 VIADD R3, R3, 0x38860 ;  /* 0x0003886003039836 */ /* 0x000fc40000000000 */
[----:B------:R-:W-:Y:S01]  /*5480*/  FADD.FTZ R13, R13, R12 ;  /* 0x0000000c0d0d7221 */ /* 0x000fe20000010000 */
[----:B------:R-:W0:Y:S02]  /*5490*/  MUFU.EX2 R176, R176 ;  /* 0x000000b000b07308 */ /* 0x000e240000000800 */
[----:B------:R-:W-:Y:S01]  /*54a0*/  @!P1 PRMT R3, RZ, 0x654, R3 ;  /* 0x00000654ff039816 */ /* 0x000fe20000000003 */
[----:B------:R-:W-:-:S04]  /*54b0*/  FADD.FTZ R14, R14, R13 ;  /* 0x0000000d0e0e7221 */ /* 0x000fc80000010000 */
[----:B------:R-:W-:Y:S01]  /*54c0*/  FADD.FTZ R15, R15, R14 ;  /* 0x0000000e0f0f7221 */ /* 0x000fe20000010000 */
        /* <DEDUP_REMOVED lines=15> */
[----:B------:R-:W-:Y:S01]  /*55c0*/  MUFU.EX2 R20, R20 ;  /* 0x0000001400147308 */ /* 0x000fe20000000800 */
[----:B------:R0:W-:Y:S07]  /*55d0*/  STSM.16.M88.4 [R22+0x36400], R156 ;  /* 0x0364009c16007844 */ /* 0x0001ee0000000200 */
[----:B------:R-:W3:Y:S01]  /*55e0*/  MUFU.EX2 R21, R21 ;  /* 0x0000001500157308 */ /* 0x000ee20000000800 */
[----:B--2---:R-:W-:Y:S01]  /*55f0*/  F2FP.F16.F32.PACK_AB R163, R182, R179 ;  /* 0x000000b3b6a3723e */ /* 0x004fe200000000ff */
[----:B------:R-:W-:-:S04]  /*5600*/  FADD.FTZ R179, R179, R180 ;  /* 0x000000b4b3b37221 */ /* 0x000fc80000010000 */
[----:B------:R0:W-:Y:S01]  /*5610*/  STSM.16.M88.4 [R23], R160 ;  /* 0x000000a017007844 */ /* 0x0001e20000000200 */
[----:B------:R-:W-:Y:S01]  /*5620*/  FADD.FTZ R182, R182, R179 ;  /* 0x000000b3b6b67221 */ /* 0x000fe20000010000 */
[----:B------:R-:W-:Y:S08]  /*5630*/  MUFU.EX2 R181, R181 ;  /* 0x000000b500b57308 */ /* 0x000ff00000000800 */
[----:B------:R-:W2:Y:S01]  /*5640*/  MUFU.EX2 R208, R208 ;  /* 0x000000d000d07308 */ /* 0x000ea20000000800 */
[----:B---3--:R-:W-:Y:S01]  /*5650*/  F2FP.F16.F32.PACK_AB R166, R21, R20 ;  /* 0x0000001415a6723e */ /* 0x008fe200000000ff */
[----:B------:R-:W-:-:S04]  /*5660*/  FADD.FTZ R20, R20, R15 ;  /* 0x0000000f14147221 */ /* 0x000fc80000010000 */
[----:B------:R-:W-:Y:S02]  /*5670*/  FADD.FTZ R20, R21, R20 ;  /* 0x0000001415147221 */ /* 0x000fe40000010000 */
[----:B------:R-:W-:Y:S08]  /*5680*/  MUFU.EX2 R183, R183 ;  /* 0x000000b700b77308 */ /* 0x000ff00000000800 */
[----:B------:R-:W3:Y:S01]  /*5690*/  MUFU.EX2 R210, R210 ;  /* 0x000000d200d27308 */ /* 0x000ee20000000800 */
[----:B--2---:R-:W-:Y:S01]  /*56a0*/  F2FP.F16.F32.PACK_AB R165, R208, R181 ;  /* 0x000000b5d0a5723e */ /* 0x004fe200000000ff */
[----:B------:R-:W-:-:S04]  /*56b0*/  FADD.FTZ R181, R181, R182 ;  /* 0x000000b6b5b57221 */ /* 0x000fc80000010000 */
[----:B------:R-:W-:Y:S02]  /*56c0*/  FADD.FTZ R208, R208, R181 ;  /* 0x000000b5d0d07221 */ /* 0x000fe40000010000 */
[----:B------:R-:W-:Y:S08]  /*56d0*/  MUFU.EX2 R153, R153 ;  /* 0x0000009900997308 */ /* 0x000ff00000000800 */
[----:B------:R-:W2:Y:S01]  /*56e0*/  MUFU.EX2 R154, R154 ;  /* 0x0000009a009a7308 */ /* 0x000ea20000000800 */
[----:B---3--:R-:W-:Y:S01]  /*56f0*/  F2FP.F16.F32.PACK_AB R167, R210, R183 ;  /* 0x000000b7d2a7723e */ /* 0x008fe200000000ff */
[----:B------:R-:W-:-:S04]  /*5700*/  FADD.FTZ R183, R183, R208 ;  /* 0x000000d0b7b77221 */ /* 0x000fc80000010000 */
[----:B------:R0:W-:Y:S01]  /*5710*/  STSM.16.M88.4 [R185], R164 ;  /* 0x000000a4b9007844 */ /* 0x0001e20000000200 */
[----:B------:R-:W-:Y:S01]  /*5720*/  FADD.FTZ R210, R210, R183 ;  /* 0x000000b7d2d27221 */ /* 0x000fe20000010000 */
[----:B------:R-:W-:Y:S08]  /*5730*/  MUFU.EX2 R155, R155 ;  /* 0x0000009b009b7308 */ /* 0x000ff00000000800 */
[----:B------:R-:W3:Y:S01]  /*5740*/  MUFU.EX2 R172, R172 ;  /* 0x000000ac00ac7308 */ /* 0x000ee20000000800 */
[----:B--2---:R-:W-:Y:S01]  /*5750*/  F2FP.F16.F32.PACK_AB R168, R154, R153 ;  /* 0x000000999aa8723e */ /* 0x004fe200000000ff */
[----:B------:R-:W-:-:S04]  /*5760*/  FADD.FTZ R153, R153, R20 ;  /* 0x0000001499997221 */ /* 0x000fc80000010000 */
[----:B------:R-:W-:Y:S02]  /*5770*/  FADD.FTZ R154, R154, R153 ;  /* 0x000000999a9a7221 */ /* 0x000fe40000010000 */
[----:B------:R-:W-:Y:S08]  /*5780*/  MUFU.EX2 R207, R207 ;  /* 0x000000cf00cf7308 */ /* 0x000ff00000000800 */
[----:B------:R-:W2:Y:S01]  /*5790*/  MUFU.EX2 R212, R212 ;  /* 0x000000d400d47308 */ /* 0x000ea20000000800 */
[----:B---3--:R-:W-:-:S07]  /*57a0*/  F2FP.F16.F32.PACK_AB R170, R172, R155 ;  /* 0x0000009bacaa723e */ /* 0x008fce00000000ff */
[----:B------:R-:W-:Y:S08]  /*57b0*/  MUFU.EX2 R209, R209 ;  /* 0x000000d100d17308 */ /* 0x000ff00000000800 */
[----:B------:R-:W3:Y:S01]  /*57c0*/  MUFU.EX2 R214, R214 ;  /* 0x000000d600d67308 */ /* 0x000ee20000000800 */
[----:B--2---:R-:W-:Y:S01]  /*57d0*/  F2FP.F16.F32.PACK_AB R169, R212, R207 ;  /* 0x000000cfd4a9723e */ /* 0x004fe200000000ff */
[----:B------:R-:W-:-:S04]  /*57e0*/  FADD.FTZ R207, R207, R210 ;  /* 0x000000d2cfcf7221 */ /* 0x000fc80000010000 */
[----:B------:R-:W-:Y:S01]  /*57f0*/  FADD.FTZ R212, R212, R207 ;  /* 0x000000cfd4d47221 */ /* 0x000fe20000010000 */
[----:B---3--:R-:W-:-:S03]  /*5800*/  F2FP.F16.F32.PACK_AB R171, R214, R209 ;  /* 0x000000d1d6ab723e */ /* 0x008fc600000000ff */
[----:B------:R-:W-:Y:S02]  /*5810*/  FADD.FTZ R209, R209, R212 ;  /* 0x000000d4d1d17221 */ /* 0x000fe40000010000 */
[----:B------:R0:W-:Y:S01]  /*5820*/  STSM.16.M88.4 [R184], R168 ;  /* 0x000000a8b8007844 */ /* 0x0001e20000000200 */
[----:B-1----:R-:W-:Y:S01]  /*5830*/  WARPGROUP.ARRIVE ;  /* 0x00000000000079c5 */ /* 0x002fe20000000000 */
[----:B------:R-:W-:-:S05]  /*5840*/  FADD.FTZ R6, R214, R209 ;  /* 0x000000d1d6067221 */ /* 0x000fca0000010000 */
[----:B------:R-:W-:Y:S01]  /*5850*/  HGMMA.64x256x16.F32 R24, R156, gdesc[UR12].tnspB, RZ, !UPT, gsb0 ;  /* 0x43e0000c9c187df0 */ /* 0x000fe2000c0008ff */
        /* <DEDUP_REMOVED lines=12> */
[----:B------:R-:W-:Y:S01]  /*5920*/  HGMMA.64x256x16.F32 R24, R164, gdesc[UR12].tnspB, R24, gsb0 ;  /* 0x43e0000ca4187df0 */ /* 0x000fe20008000818 */
[----:B------:R-:W-:Y:S01]  /*5930*/  UMOV UR14, UR10 ;  /* 0x0000000a000e7c82 */ /* 0x000fe20008000000 */
        /* <DEDUP_REMOVED lines=14> */
[----:B------:R1:W-:Y:S02]  /*5a20*/  @!P1 SYNCS.ARRIVE.TRANS64.RED.A1T0 RZ, [R3+URZ], RZ ;  /* 0x000000ff03ff99a7 */ /* 0x0003e4000810043f */
[----:B-1----:R-:W-:-:S04]  /*5a30*/  FADD.FTZ R3, R155, R154 ;  /* 0x0000009a9b037221 */ /* 0x002fc80000010000 */
[----:B------:R-:W-:Y:S01]  /*5a40*/  FADD.FTZ R3, R172, R3 ;  /* 0x00000003ac037221 */ /* 0x000fe20000010000 */
[----:B0-----:R-:W-:Y:S06]  /*5a50*/  @!P2 BRA `(.L_x_1062) ;  /* 0x0000002c0088a947 */ /* 0x001fec0003800000 */
[----:B------:R-:W-:Y:S01]  /*5a60*/  VIADD R7, R174, 0xfffffffe ;  /* 0xfffffffeae077836 */ /* 0x000fe20000000000 */
[----:B------:R-:W-:Y:S01]  /*5a70*/  UMOV UR24, UR36 ;  /* 0x0000002400187c82 */ /* 0x000fe20008000000 */
[----:B------:R-:W-:Y:S02]  /*5a80*/  IMAD.MOV.U32 R8, RZ, RZ, R5 ;  /* 0x000000ffff087224 */ /* 0x000fe400078e0005 */
[----:B------:R-:W-:-:S07]  /*5a90*/  IMAD.MOV.U32 R13, RZ, RZ, R4 ;  /* 0x000000ffff0d7224 */ /* 0x000fce00078e0004 */
.L_x_1071:
        /* <DEDUP_REMOVED lines=9> */
.L_x_1063:
[----:B------:R-:W-:Y:S01]  /*5b30*/  ULEA UR5, UR36, UR37, 0x3 ;  /* 0x0000002524057291 */ /* 0x000fe2000f8e183f */
[----:B------:R-:W-:-:S08]  /*5b40*/  SHF.L.U32 R4, R2, 0x1f, RZ ;  /* 0x0000001f02047819 */ /* 0x000fd000000006ff */
[----:B------:R0:W1:Y:S01]  /*5b50*/  SYNCS.PHASECHK.TRANS64.TRYWAIT P3, [UR5+0x38830], R4 ;  /* 0x03883004ff0075a7 */ /* 0x0000620008060145 */
[----:B------:R-:W-:Y:S05]  /*5b60*/  @P0 BRA `(.L_x_1064) ;  /* 0x0000000000040947 */ /* 0x000fea0003800000 */
[----:B------:R-:W-:Y:S01]  /*5b70*/  BPT.TRAP 0x1 ;  /* 0x000000040000795c */ /* 0x000fe20000300000 */
.L_x_1064:
[----:B-1----:R-:W-:Y:S05]  /*5b80*/  @P3 BRA `(.L_x_1065) ;  /* 0x0000000000083947 */ /* 0x002fea0003800000 */
[----:B------:R-:W1:Y:S02]  /*5b90*/  SYNCS.PHASECHK.TRANS64.TRYWAIT P3, [UR5+0x38830], R4 ;  /* 0x03883004ff0075a7 */ /* 0x000e640008060145 */
[----:B-1----:R-:W-:Y:S05]  /*5ba0*/  @!P3 BRA `(.L_x_1066) ;  /* 0x000000e400a4b947 */ /* 0x002fea0003800000 */
.L_x_1065:
        /* <DEDUP_REMOVED lines=28> */
.L_x_1067:
[----:B------:R2:W3:Y:S01]  /*5d70*/  SYNCS.PHASECHK.TRANS64.TRYWAIT P3, [UR5+0x38850], R4 ;  /* 0x03885004ff0075a7 */ /* 0x0004e20008060145 */
[----:B------:R-:W-:Y:S05]  /*5d80*/  @P0 BRA `(.L_x_1068) ;  /* 0x0000000000040947 */ /* 0x000fea0003800000 */
[----:B------:R-:W-:Y:S01]  /*5d90*/  BPT.TRAP 0x1 ;  /* 0x000000040000795c */ /* 0x000fe20000300000 */
.L_x_1068:
[----:B---3--:R-:W-:Y:S05]  /*5da0*/  @P3 BRA `(.L_x_1069) ;  /* 0x0000000000083947 */ /* 0x008fea0003800000 */
[----:B------:R-:W3:Y:S02]  /*5db0*/  SYNCS.PHASECHK.TRANS64.TRYWAIT P3, [UR5+0x38850], R4 ;  /* 0x03885004ff0075a7 */ /* 0x000ee40008060145 */
[----:B---3--:R-:W-:Y:S05]  /*5dc0*/  @!P3 BRA `(.L_x_1070) ;  /* 0x000000e40034b947 */ /* 0x008fea0003800000 */
.L_x_1069:
[----:B------:R-:W-:Y:S01]  /*5dd0*/  UIADD3 UR10, UR37, 0x26400, URZ ;  /* 0x00026400250a7890 */ /* 0x000fe2000fffe03f */
[----:B------:R-:W-:Y:S01]  /*5de0*/  WARPGROUP.ARRIVE ;  /* 0x00000000000079c5 */ /* 0x000fe20000000000 */
[----:B------:R-:W-:-:S05]  /*5df0*/  UIADD3 UR15, UR6, 0x2, URZ ;  /* 0x00000002060f7890 */ /* 0x000fca000fffe03f */
[----:B-1----:R-:W1:Y:S01]  /*5e00*/  S2R R5, SR_TID.X ;  /* 0x0000000000057919 */ /* 0x002e620000002100 */
[----:B------:R-:W-:Y:S02]  /*5e10*/  USHF.R.U32.HI UR10, URZ, 0x4, UR10 ;  /* 0x000000043f0a7899 */ /* 0x000fe4000801160a */
[----:B------:R-:W-:Y:S02]  /*5e20*/  UIADD3 UR11, UR6, 0x6, URZ ;  /* 0x00000006060b7890 */ /* 0x000fe4000fffe03f */
[----:B------:R-:W-:Y:S02]  /*5e30*/  ULOP3.LUT UR18, UR10, 0x3fff, URZ, 0xc0, !UPT ;  /* 0x00003fff0a127892 */ /* 0x000fe4000f8ec03f */
[----:B------:R-:W-:Y:S02]  /*5e40*/  UIADD3 UR14, UR6, 0x4, URZ ;  /* 0x00000004060e7890 */ /* 0x000fe4000fffe03f */
        /* <DEDUP_REMOVED lines=9> */
[----:B------:R-:W-:Y:S01]  /*5ee0*/  UIADD3 UR22, UR10, 0x2, URZ ;  /* 0x000000020a167890 */ /* 0x000fe2000fffe03f */
[----:B------:R-:W-:Y:S01]  /*5ef0*/  UMOV UR20, UR15 ;  /* 0x0000000f00147c82 */ /* 0x000fe20008000000 */
[----:B------:R-:W-:Y:S01]  /*5f00*/  UMOV UR21, 0x40000040 ;  /* 0x4000004000157882 */ /* 0x000fe20000000000 */
[----:B------:R-:W-:Y:S01]  /*5f10*/  UMOV UR23, 0x40000040 ;  /* 0x4000004000177882 */ /* 0x000fe20000000000 */
[----:B-1----:R-:W-:-:S05]  /*5f20*/  SHF.R.U32.HI R5, RZ, 0x7, R5 ;  /* 0x00000007ff057819 */ /* 0x002fca0000011605 */
[----:B0-2---:R-:W0:Y:S01]  /*5f30*/  SHFL.IDX PT, R4, R5, RZ, 0x1f ;  /* 0x00001fff05047589 */ /* 0x005e2200000e0000 */
        /* <DEDUP_REMOVED lines=319> */
[----:B------:R-:W3:Y:S08]  /*7330*/  MUFU.TANH R11, R11 ;  /* 0x0000000b000b7308 */ /* 0x000ef00000002400 */
[----:B------:R-:W4:Y:S08]  /*7340*/  MUFU.TANH R12, R12 ;  /* 0x0000000c000c7308 */ /* 0x000f300000002400 */
[----:B------:R-:W5:Y:S01]  /*7350*/  MUFU.TANH R154, R154 ;  /* 0x0000009a009a7308 */ /* 0x000f620000002400 */
[----:B0-----:R-:W-:-:S02]  /*7360*/  FMNMX.FTZ R168, R153, R4, !PT ;  /* 0x0000000499a87209 */ /* 0x001fc40007810000 */
[----:B-1----:R-:W-:-:S05]  /*7370*/  FMNMX.FTZ R153, R9, R8, !PT ;  /* 0x0000000809997209 */ /* 0x002fca0007810000 */
[----:B------:R-:W0:Y:S01]  /*7380*/  MUFU.TANH R155, R155 ;  /* 0x0000009b009b7308 */ /* 0x000e220000002400 */
[----:B------:R-:W1:Y:S01]  /*7390*/  SHFL.BFLY PT, R169, R168, 0x1, 0x1f ;  /* 0x0c201f00a8a97f89 */ /* 0x000e6200000e0000 */
[----:B--2---:R-:W-:-:S04]  /*73a0*/  FMNMX.FTZ R4, R10, R153, !PT ;  /* 0x000000990a047209 */ /* 0x004fc80007810000 */
[----:B---3--:R-:W-:Y:S02]  /*73b0*/  FMNMX.FTZ R153, R11, R4, !PT ;  /* 0x000000040b997209 */ /* 0x008fe40007810000 */
[----:B------:R-:W2:Y:S02]  /*73c0*/  MUFU.TANH R156, R156 ;  /* 0x0000009c009c7308 */ /* 0x000ea40000002400 */
[----:B----4-:R-:W-:-:S04]  /*73d0*/  FMNMX.FTZ R153, R12, R153, !PT ;  /* 0x000000990c997209 */ /* 0x010fc80007810000 */
[----:B-----5:R-:W-:Y:S02]  /*73e0*/  FMNMX.FTZ R14, R154, R153, !PT ;  /* 0x000000999a0e7209 */ /* 0x020fe40007810000 */
[----:B------:R-:W3:Y:S01]  /*73f0*/  MUFU.TANH R160, R160 ;  /* 0x000000a000a07308 */ /* 0x000ee20000002400 */
[----:B------:R-:W-:Y:S01]  /*7400*/  FMUL.FTZ R153, R183, UR10 ;  /* 0x0000000ab7997c20 */ /* 0x000fe20008410000 */
[----:B------:R-:W-:-:S06]  /*7410*/  ULEA UR10, UR36, UR7, 0xc ;  /* 0x00000007240a7291 */ /* 0x000fcc000f8e603f */
[----:B------:R-:W4:Y:S01]  /*7420*/  MUFU.TANH R162, R162 ;  /* 0x000000a200a27308 */ /* 0x000f220000002400 */
[----:B------:R-:W-:Y:S01]  /*7430*/  UMOV UR14, UR10 ;  /* 0x0000000a000e7c82 */ /* 0x000fe20008000000 */
[----:B-1----:R-:W-:Y:S02]  /*7440*/  FMNMX.FTZ R4, R168, R169, !PT ;  /* 0x000000a9a8047209 */ /* 0x002fe40007810000 */
[----:B0-----:R-:W-:-:S03]  /*7450*/  FMNMX.FTZ R169, R155, R14, !PT ;  /* 0x0000000e9ba97209 */ /* 0x001fc60007810000 */
[----:B------:R-:W-:Y:S01]  /*7460*/  FADD.FTZ R13, -R4, R13 ;  /* 0x0000000d040d7221 */ /* 0x000fe20000010100 */
[----:B------:R-:W0:Y:S01]  /*7470*/  MUFU.TANH R163, R163 ;  /* 0x000000a300a37308 */ /* 0x000e220000002400 */
[----:B--2---:R-:W-:Y:S01]  /*7480*/  FMNMX.FTZ R169, R156, R169, !PT ;  /* 0x000000a99ca97209 */ /* 0x004fe20007810000 */
[----:B------:R-:W-:Y:S01]  /*7490*/  FMUL.FTZ R182, R4, UR11 ;  /* 0x0000000b04b67c20 */ /* 0x000fe20008410000 */
[----:B------:R-:W-:Y:S02]  /*74a0*/  FMUL.FTZ R14, R13, UR11 ;  /* 0x0000000b0d0e7c20 */ /* 0x000fe40008410000 */
[----:B---3--:R-:W-:Y:S01]  /*74b0*/  FMNMX.FTZ R169, R160, R169, !PT ;  /* 0x000000a9a0a97209 */ /* 0x008fe20007810000 */
[--C-:B------:R-:W-:Y:S01]  /*74c0*/  FFMA.FTZ R13, R20, UR11, -R182.reuse ;  /* 0x0000000b140d7c23 */ /* 0x100fe200080108b6 */
[--C-:B------:R-:W-:Y:S01]  /*74d0*/  FFMA.FTZ R171, R21, UR11, -R182.reuse ;  /* 0x0000000b15ab7c23 */ /* 0x100fe200080108b6 */
[----:B------:R-:W1:Y:S01]  /*74e0*/  MUFU.TANH R166, R166 ;  /* 0x000000a600a67308 */ /* 0x000e620000002400 */
[----:B----4-:R-:W-:Y:S01]  /*74f0*/  FMNMX.FTZ R168, R162, R169, !PT ;  /* 0x000000a9a2a87209 */ /* 0x010fe20007810000 */
[--C-:B------:R-:W-:Y:S01]  /*7500*/  FFMA.FTZ R21, R157, UR11, -R182.reuse ;  /* 0x0000000b9d157c23 */ /* 0x100fe200080108b6 */
[--C-:B------:R-:W-:Y:S01]  /*7510*/  FFMA.FTZ R170, R158, UR11, -R182.reuse ;  /* 0x0000000b9eaa7c23 */ /* 0x100fe200080108b6 */
[--C-:B------:R-:W-:Y:S01]  /*7520*/  FFMA.FTZ R178, R177, UR11, -R182.reuse ;  /* 0x0000000bb1b27c23 */ /* 0x100fe200080108b6 */
[--C-:B------:R-:W-:Y:S01]  /*7530*/  FFMA.FTZ R15, R15, UR11, -R182.reuse ;  /* 0x0000000b0f0f7c23 */ /* 0x100fe200080108b6 */
[--C-:B------:R-:W-:Y:S01]  /*7540*/  FFMA.FTZ R172, R161, UR11, -R182.reuse ;  /* 0x0000000ba1ac7c23 */ /* 0x100fe200080108b6 */
[--C-:B------:R-:W-:Y:S01]  /*7550*/  FFMA.FTZ R164, R164, UR11, -R182.reuse ;  /* 0x0000000ba4a47c23 */ /* 0x100fe200080108b6 */
[----:B------:R-:W2:Y:S01]  /*7560*/  MUFU.TANH R167, R167 ;  /* 0x000000a700a77308 */ /* 0x000ea20000002400 */
[----:B0-----:R-:W-:Y:S01]  /*7570*/  FMNMX.FTZ R169, R163, R168, !PT ;  /* 0x000000a8a3a97209 */ /* 0x001fe20007810000 */
[--C-:B------:R-:W-:Y:S01]  /*7580*/  FFMA.FTZ R173, R207, UR11, -R182.reuse ;  /* 0x0000000bcfad7c23 */ /* 0x100fe200080108b6 */
[--C-:B------:R-:W-:Y:S01]  /*7590*/  FFMA.FTZ R176, R208, UR11, -R182.reuse ;  /* 0x0000000bd0b07c23 */ /* 0x100fe200080108b6 */
[--C-:B------:R-:W-:Y:S01]  /*75a0*/  FFMA.FTZ R175, R209, UR11, -R182.reuse ;  /* 0x0000000bd1af7c23 */ /* 0x100fe200080108b6 */
[----:B------:R-:W-:-:S03]  /*75b0*/  FFMA.FTZ R177, R210, UR11, -R182 ;  /* 0x0000000bd2b17c23 */ /* 0x000fc600080108b6 */
[----:B------:R-:W0:Y:S01]  /*75c0*/  MUFU.TANH R181, R181 ;  /* 0x000000b500b57308 */ /* 0x000e220000002400 */
[----:B-1----:R-:W-:Y:S01]  /*75d0*/  FMNMX.FTZ R20, R166, R169, !PT ;  /* 0x000000a9a6147209 */ /* 0x002fe20007810000 */
[----:B------:R-:W-:-:S06]  /*75e0*/  FFMA.FTZ R169, R5, UR11, -R182 ;  /* 0x0000000b05a97c23 */ /* 0x000fcc00080108b6 */
[----:B------:R-:W1:Y:S01]  /*75f0*/  MUFU.TANH R211, R211 ;  /* 0x000000d300d37308 */ /* 0x000e620000002400 */
[----:B--2---:R-:W-:-:S07]  /*7600*/  FMNMX.FTZ R168, R167, R20, !PT ;  /* 0x00000014a7a87209 */ /* 0x004fce0007810000 */
[----:B------:R-:W2:Y:S01]  /*7610*/  MUFU.TANH R152, R152 ;  /* 0x0000009800987308 */ /* 0x000ea20000002400 */
[----:B0-----:R-:W-:-:S07]  /*7620*/  FMNMX.FTZ R168, R181, R168, !PT ;  /* 0x000000a8b5a87209 */ /* 0x001fce0007810000 */
[----:B------:R-:W0:Y:S01]  /*7630*/  MUFU.TANH R153, R153 ;  /* 0x0000009900997308 */ /* 0x000e220000002400 */
[----:B-1----:R-:W-:-:S07]  /*7640*/  FMNMX.FTZ R5, R211, R168, !PT ;  /* 0x000000a8d3057209 */ /* 0x002fce0007810000 */
[----:B------:R1:W-:Y:S01]  /*7650*/  MUFU.EX2 R20, R169 ;  /* 0x000000a900147308 */ /* 0x0003e20000000800 */
[----:B--2---:R-:W-:-:S07]  /*7660*/  FMNMX.FTZ R168, R152, R5, !PT ;  /* 0x0000000598a87209 */ /* 0x004fce0007810000 */
[----:B------:R-:W2:Y:S01]  /*7670*/  MUFU.EX2 R14, R14 ;  /* 0x0000000e000e7308 */ /* 0x000ea20000000800 */
[----:B0-----:R-:W-:Y:S01]  /*7680*/  FMNMX.FTZ R5, R153, R168, !PT ;  /* 0x000000a899057209 */ /* 0x001fe20007810000 */
[----:B-1----:R-:W-:-:S04]  /*7690*/  FFMA.FTZ R169, R159, UR11, -R182 ;  /* 0x0000000b9fa97c23 */ /* 0x002fc800080108b6 */
[----:B------:R-:W0:Y:S02]  /*76a0*/  SHFL.BFLY PT, R174, R5, 0x2, 0x1f ;  /* 0x0c401f0005ae7f89 */ /* 0x000e2400000e0000 */
[----:B------:R-:W1:Y:S08]  /*76b0*/  MUFU.EX2 R13, R13 ;  /* 0x0000000d000d7308 */ /* 0x000e700000000800 */
[----:B------:R-:W-:Y:S01]  /*76c0*/  MUFU.EX2 R15, R15 ;  /* 0x0000000f000f7308 */ /* 0x000fe20000000800 */
        /* <DEDUP_REMOVED lines=12> */
[----:B------:R-:W-:Y:S01]  /*7790*/  FMUL.FTZ R45, R45, R14 ;  /* 0x0000000e2d2d7220 */ /* 0x000fe20000410000 */
[----:B0-----:R-:W-:Y:S01]  /*77a0*/  FMNMX.FTZ R157, R5, R174, !PT ;  /* 0x000000ae059d7209 */ /* 0x001fe20007810000 */
[--C-:B------:R-:W-:Y:S01]  /*77b0*/  FFMA.FTZ R174, R165, UR11, -R182.reuse ;  /* 0x0000000ba5ae7c23 */ /* 0x100fe200080108b6 */
[----:B------:R-:W-:Y:S01]  /*77c0*/  FFMA.FTZ R182, R180, UR11, -R182 ;  /* 0x0000000bb4b67c23 */ /* 0x000fe200080108b6 */
[----:B------:R-:W-:Y:S01]  /*77d0*/  MUFU.EX2 R21, R21 ;  /* 0x0000001500157308 */ /* 0x000fe20000000800 */
[-C--:B------:R-:W-:Y:S01]  /*77e0*/  FMUL.FTZ R48, R48, R14.reuse ;  /* 0x0000000e30307220 */ /* 0x080fe20000410000 */
[----:B------:R-:W0:Y:S01]  /*77f0*/  SHFL.BFLY PT, R158, R157, 0x1, 0x1f ;  /* 0x0c201f009d9e7f89 */ /* 0x000e2200000e0000 */
        /* <DEDUP_REMOVED lines=23> */
[----:B0-----:R-:W-:Y:S01]  /*7970*/  FMNMX.FTZ R5, R157, R158, !PT ;  /* 0x0000009e9d057209 */ /* 0x001fe20007810000 */
[-C--:B------:R-:W-:Y:S01]  /*7980*/  FMUL.FTZ R89, R89, R14.reuse ;  /* 0x0000000e59597220 */ /* 0x080fe20000410000 */
[-C--:B------:R-:W-:Y:S01]  /*7990*/  FMUL.FTZ R92, R92, R14.reuse ;  /* 0x0000000e5c5c7220 */ /* 0x080fe20000410000 */
[-C--:B------:R-:W-:Y:S01]  /*79a0*/  FMUL.FTZ R93, R93, R14.reuse ;  /* 0x0000000e5d5d7220 */ /* 0x080fe20000410000 */
[-C--:B------:R-:W-:Y:S01]  /*79b0*/  FMUL.FTZ R96, R96, R14.reuse ;  /* 0x0000000e60607220 */ /* 0x080fe20000410000 */
[----:B------:R-:W-:Y:S01]  /*79c0*/  FADD.FTZ R157, -R5, R8 ;  /* 0x00000008059d7221 */ /* 0x000fe20000010100 */
[----:B------:R-:W-:Y:S01]  /*79d0*/  MUFU.EX2 R171, R164 ;  /* 0x000000a400ab7308 */ /* 0x000fe20000000800 */
[-C--:B------:R-:W-:Y:S01]  /*79e0*/  FMUL.FTZ R97, R97, R14.reuse ;  /* 0x0000000e61617220 */ /* 0x080fe20000410000 */
[-C--:B------:R-:W-:Y:S01]  /*79f0*/  FMUL.FTZ R100, R100, R14.reuse ;  /* 0x0000000e64647220 */ /* 0x080fe20000410000 */
[----:B------:R-:W-:Y:S01]  /*7a00*/  FMUL.FTZ R179, R157, UR11 ;  /* 0x0000000b9db37c20 */ /* 0x000fe20008410000 */
[----:B------:R-:W-:Y:S01]  /*7a10*/  FMUL.FTZ R157, R5, UR11 ;  /* 0x0000000b059d7c20 */ /* 0x000fe20008410000 */
[-C--:B------:R-:W-:Y:S01]  /*7a20*/  FMUL.FTZ R101, R101, R14.reuse ;  /* 0x0000000e65657220 */ /* 0x080fe20000410000 */
[-C--:B------:R-:W-:Y:S01]  /*7a30*/  FMUL.FTZ R104, R104, R14.reuse ;  /* 0x0000000e68687220 */ /* 0x080fe20000410000 */
[----:B------:R-:W-:Y:S01]  /*7a40*/  FMUL.FTZ R105, R105, R14 ;  /* 0x0000000e69697220 */ /* 0x000fe20000410000 */
[----:B------:R-:W-:Y:S01]  /*7a50*/  FFMA.FTZ R183, R155, UR11, -R157 ;  /* 0x0000000b9bb77c23 */ /* 0x000fe2000801089d */
[----:B------:R-:W-:Y:S01]  /*7a60*/  IMAD.MOV R155, RZ, RZ, -R19 ;  /* 0x000000ffff9b7224 */ /* 0x000fe200078e0a13 */
[----:B------:R-:W0:Y:S01]  /*7a70*/  MUFU.EX2 R179, R179 ;  /* 0x000000b300b37308 */ /* 0x000e220000000800 */
[--C-:B------:R-:W-:Y:S01]  /*7a80*/  FFMA.FTZ R180, R9, UR11, -R157.reuse ;  /* 0x0000000b09b47c23 */ /* 0x100fe2000801089d */
[--C-:B------:R-:W-:Y:S01]  /*7a90*/  FFMA.FTZ R212, R211, UR11, -R157.reuse ;  /* 0x0000000bd3d47c23 */ /* 0x100fe2000801089d */
[----:B------:R-:W-:Y:S01]  /*7aa0*/  FFMA.FTZ R9, R10, UR11, -R157 ;  /* 0x0000000b0a097c23 */ /* 0x000fe2000801089d */
[----:B------:R-:W-:Y:S01]  /*7ab0*/  ISETP.NE.AND P3, PT, R18, R155, PT ;  /* 0x0000009b1200720c */ /* 0x000fe20003f65270 */
[----:B------:R-:W-:-:S02]  /*7ac0*/  IMAD.U32 R211, RZ, RZ, UR5 ;  /* 0x00000005ffd37e24 */ /* 0x000fc4000f8e00ff */
[--C-:B------:R-:W-:Y:S01]  /*7ad0*/  FFMA.FTZ R10, R11, UR11, -R157.reuse ;  /* 0x0000000b0b0a7c23 */ /* 0x100fe2000801089d */
[--C-:B------:R-:W-:Y:S01]  /*7ae0*/  FFMA.FTZ R11, R12, UR11, -R157.reuse ;  /* 0x0000000b0c0b7c23 */ /* 0x100fe2000801089d */
[----:B------:R2:W-:Y:S01]  /*7af0*/  MUFU.EX2 R8, R182 ;  /* 0x000000b600087308 */ /* 0x0005e20000000800 */
[--C-:B------:R-:W-:Y:S01]  /*7b00*/  FFMA.FTZ R12, R154, UR11, -R157.reuse ;  /* 0x0000000b9a0c7c23 */ /* 0x100fe2000801089d */
[----:B------:R-:W-:Y:S02]  /*7b10*/  @!P1 VIADD R154, R211, 0x38840 ;  /* 0x00038840d39a9836 */ /* 0x000fe40000000000 */
[--C-:B------:R-:W-:Y:S01]  /*7b20*/  FFMA.FTZ R207, R160, UR11, -R157.reuse ;  /* 0x0000000ba0cf7c23 */ /* 0x100fe2000801089d */
[--C-:B------:R-:W-:Y:S01]  /*7b30*/  FFMA.FTZ R208, R162, UR11, -R157.reuse ;  /* 0x0000000ba2d07c23 */ /* 0x100fe2000801089d */
[--C-:B------:R-:W-:Y:S01]  /*7b40*/  FFMA.FTZ R209, R163, UR11, -R157.reuse ;  /* 0x0000000ba3d17c23 */ /* 0x100fe2000801089d */
[--C-:B------:R-:W-:Y:S01]  /*7b50*/  FFMA.FTZ R210, R166, UR11, -R157.reuse ;  /* 0x0000000ba6d27c23 */ /* 0x100fe2000801089d */
[----:B------:R-:W-:Y:S01]  /*7b60*/  @!P1 PRMT R154, RZ, 0x654, R154 ;  /* 0x00000654ff9a9816 */ /* 0x000fe2000000009a */
[--C-:B------:R-:W-:Y:S01]  /*7b70*/  FFMA.FTZ R213, R167, UR11, -R157.reuse ;  /* 0x0000000ba7d57c23 */ /* 0x100fe2000801089d */
[--C-:B--2---:R-:W-:Y:S01]  /*7b80*/  FFMA.FTZ R182, R156, UR11, -R157.reuse ;  /* 0x0000000b9cb67c23 */ /* 0x104fe2000801089d */
[----:B------:R-:W-:Y:S01]  /*7b90*/  IMAD.U32 R156, RZ, RZ, UR24 ;  /* 0x00000018ff9c7e24 */ /* 0x000fe2000f8e00ff */
[----:B------:R2:W-:Y:S01]  /*7ba0*/  @!P1 SYNCS.ARRIVE.TRANS64.RED.A1T0 RZ, [R154+URZ], RZ ;  /* 0x000000ff9aff99a7 */ /* 0x0005e2000810043f */
[--C-:B------:R-:W-:Y:S01]  /*7bb0*/  FFMA.FTZ R181, R181, UR11, -R157.reuse ;  /* 0x0000000bb5b57c23 */ /* 0x100fe2000801089d */
[----:B------:R-:W-:Y:S01]  /*7bc0*/  FFMA.FTZ R214, R152, UR11, -R157 ;  /* 0x0000000b98d67c23 */ /* 0x000fe2000801089d */
[----:B------:R-:W-:-:S02]  /*7bd0*/  @!P3 IMAD R155, R156, 0x40, R17 ;  /* 0x000000409c9bb824 */ /* 0x000fc400078e0211 */
[----:B------:R-:W-:Y:S01]  /*7be0*/  FFMA.FTZ R215, R153, UR11, -R157 ;  /* 0x0000000b99d77c23 */ /* 0x000fe2000801089d */
[----:B------:R-:W-:Y:S01]  /*7bf0*/  MUFU.EX2 R180, R180 ;  /* 0x000000b400b47308 */ /* 0x000fe20000000800 */
[----:B-1----:R-:W-:Y:S01]  /*7c00*/  F2FP.F16.F32.PACK_AB R152, R20, R13 ;  /* 0x0000000d1498723e */ /* 0x002fe200000000ff */
[-C--:B0-----:R-:W-:Y:S01]  /*7c10*/  FMUL.FTZ R26, R26, R179.reuse ;  /* 0x000000b31a1a7220 */ /* 0x081fe20000410000 */
[----:B------:R-:W-:Y:S01]  /*7c20*/  @!P3 LEA R155, R155, UR37, 0x2 ;  /* 0x000000259b9bbc11 */ /* 0x000fe2000f8e10ff */
[----:B------:R-:W-:Y:S01]  /*7c30*/  FMUL.FTZ R27, R27, R179 ;  /* 0x000000b31b1b7220 */ /* 0x000fe20000410000 */
[----:B--2---:R-:W-:Y:S01]  /*7c40*/  F2FP.F16.F32.PACK_AB R154, R168, R15 ;  /* 0x0000000fa89a723e */ /* 0x004fe200000000ff */
[----:B------:R-:W-:Y:S01]  /*7c50*/  FMUL.FTZ R30, R30, R179 ;  /* 0x000000b31e1e7220 */ /* 0x000fe20000410000 */
[----:B------:R-:W-:Y:S01]  /*7c60*/  F2FP.F16.F32.PACK_AB R156, R170, R21 ;  /* 0x00000015aa9c723e */ /* 0x000fe200000000ff */
[----:B------:R-:W-:Y:S01]  /*7c70*/  @!P3 STS [R155+0x38400], R14 ;  /* 0x0384000e9b00b388 */ /* 0x000fe20000000800 */
[----:B------:R-:W0:Y:S01]  /*7c80*/  MUFU.EX2 R9, R9 ;  /* 0x0000000900097308 */ /* 0x000e220000000800 */
[----:B------:R-:W-:Y:S01]  /*7c90*/  F2FP.F16.F32.PACK_AB R158, R172, R169 ;  /* 0x000000a9ac9e723e */ /* 0x000fe200000000ff */
[-C--:B------:R-:W-:Y:S01]  /*7ca0*/  FMUL.FTZ R31, R31, R179.reuse ;  /* 0x000000b31f1f7220 */ /* 0x080fe20000410000 */
[----:B------:R1:W-:Y:S01]  /*7cb0*/  @!P3 STS [R155+0x38420], R179 ;  /* 0x038420b39b00b388 */ /* 0x0003e20000000800 */
        /* <DEDUP_REMOVED lines=52> */
[----:B------:R-:W0:Y:S01]  /*8000*/  MUFU.EX2 R174, R174 ;  /* 0x000000ae00ae7308 */ /* 0x000e220000000800 */
[-C--:B------:R-:W-:Y:S01]  /*8010*/  FMUL.FTZ R112, R112, R14.reuse ;  /* 0x0000000e70707220 */ /* 0x080fe20000410000 */
[-C--:B------:R-:W-:Y:S01]  /*8020*/  FMUL.FTZ R113, R113, R14.reuse ;  /* 0x0000000e71717220 */ /* 0x080fe20000410000 */
[-C--:B------:R-:W-:Y:S01]  /*8030*/  FMUL.FTZ R114, R114, R179.reuse ;  /* 0x000000b372727220 */ /* 0x080fe20000410000 */
[-C--:B------:R-:W-:Y:S01]  /*8040*/  FMUL.FTZ R115, R115, R179.reuse ;  /* 0x000000b373737220 */ /* 0x080fe20000410000 */
[-C--:B------:R-:W-:Y:S01]  /*8050*/  FMUL.FTZ R116, R116, R14.reuse ;  /* 0x0000000e74747220 */ /* 0x080fe20000410000 */
[----:B------:R-:W-:Y:S01]  /*8060*/  FMUL.FTZ R117, R117, R14 ;  /* 0x0000000e75757220 */ /* 0x000fe20000410000 */
[-C--:B------:R-:W-:Y:S01]  /*8070*/  FMUL.FTZ R118, R118, R179.reuse ;  /* 0x000000b376767220 */ /* 0x080fe20000410000 */
[----:B------:R-:W-:Y:S01]  /*8080*/  MUFU.EX2 R173, R173 ;  /* 0x000000ad00ad7308 */ /* 0x000fe20000000800 */
[----:B-1----:R-:W-:Y:S01]  /*8090*/  F2FP.F16.F32.PACK_AB R159, R207, R182 ;  /* 0x000000b6cf9f723e */ /* 0x002fe200000000ff */
[-C--:B------:R-:W-:Y:S01]  /*80a0*/  FMUL.FTZ R119, R119, R179.reuse ;  /* 0x000000b377777220 */ /* 0x080fe20000410000 */
[-C--:B------:R-:W-:Y:S01]  /*80b0*/  FMUL.FTZ R120, R120, R14.reuse ;  /* 0x0000000e78787220 */ /* 0x080fe20000410000 */
[-C--:B------:R-:W-:Y:S01]  /*80c0*/  FMUL.FTZ R121, R121, R14.reuse ;  /* 0x0000000e79797220 */ /* 0x080fe20000410000 */
[-C--:B------:R-:W-:Y:S01]  /*80d0*/  FMUL.FTZ R122, R122, R179.reuse ;  /* 0x000000b37a7a7220 */ /* 0x080fe20000410000 */
[----:B------:R-:W-:Y:S01]  /*80e0*/  FMUL.FTZ R123, R123, R179 ;  /* 0x000000b37b7b7220 */ /* 0x000fe20000410000 */
        /* <DEDUP_REMOVED lines=35> */
[----:B------:R-:W-:Y:S01]  /*8320*/  FMUL.FTZ R151, R151, R179 ;  /* 0x000000b397977220 */ /* 0x000fe20000410000 */
[----:B------:R0:W-:Y:S01]  /*8330*/  STSM.16.M88.4 [R22+0x36400], R152 ;  /* 0x0364009816007844 */ /* 0x0001e20000000200 */
[----:B------:R-:W-:Y:S01]  /*8340*/  FFMA.FTZ R3, R14, R3, R13 ;  /* 0x000000030e037223 */ /* 0x000fe2000001000d */
[----:B------:R-:W-:Y:S01]  /*8350*/  FFMA.FTZ R6, R179, R6, R180 ;  /* 0x00000006b3067223 */ /* 0x000fe200000100b4 */
[----:B------:R-:W-:Y:S01]  /*8360*/  @!P1 VIADD R211, R211, 0x38860 ;  /* 0x00038860d3d39836 */ /* 0x000fe20000000000 */
[----:B------:R0:W-:Y:S01]  /*8370*/  STSM.16.M88.4 [R23], R156 ;  /* 0x0000009c17007844 */ /* 0x0001e20000000200 */
[----:B------:R-:W-:Y:S01]  /*8380*/  MUFU.EX2 R175, R175 ;  /* 0x000000af00af7308 */ /* 0x000fe20000000800 */
[----:B------:R-:W-:Y:S01]  /*8390*/  FADD.FTZ R20, R20, R3 ;  /* 0x0000000314147221 */ /* 0x000fe20000010000 */
[----:B------:R-:W-:Y:S01]  /*83a0*/  FADD.FTZ R9, R9, R6 ;  /* 0x0000000609097221 */ /* 0x000fe20000010000 */
[----:B------:R-:W-:Y:S01]  /*83b0*/  @!P1 PRMT R211, RZ, 0x654, R211 ;  /* 0x00000654ffd39816 */ /* 0x000fe200000000d3 */
[----:B------:R-:W-:Y:S01]  /*83c0*/  UMOV UR24, UR36 ;  /* 0x0000002400187c82 */ /* 0x000fe20008000000 */
[----:B------:R-:W-:Y:S01]  /*83d0*/  FADD.FTZ R15, R15, R20 ;  /* 0x000000140f0f7221 */ /* 0x000fe20000010000 */
[----:B------:R-:W-:Y:S01]  /*83e0*/  FADD.FTZ R10, R10, R9 ;  /* 0x000000090a0a7221 */ /* 0x000fe20000010000 */
[----:B------:R-:W-:Y:S01]  /*83f0*/  IMAD.MOV.U32 R13, RZ, RZ, R4 ;  /* 0x000000ffff0d7224 */ /* 0x000fe200078e0004 */
[----:B------:R-:W2:Y:S01]  /*8400*/  MUFU.EX2 R178, R178 ;  /* 0x000000b200b27308 */ /* 0x000ea20000000800 */
[----:B-1----:R-:W-:Y:S01]  /*8410*/  F2FP.F16.F32.PACK_AB R163, R213, R210 ;  /* 0x000000d2d5a3723e */ /* 0x002fe200000000ff */
[----:B------:R-:W-:Y:S01]  /*8420*/  FADD.FTZ R168, R168, R15 ;  /* 0x0000000fa8a87221 */ /* 0x000fe20000010000 */
[----:B------:R-:W-:-:S03]  /*8430*/  FADD.FTZ R11, R11, R10 ;  /* 0x0000000a0b0b7221 */ /* 0x000fc60000010000 */
[----:B------:R0:W-:Y:S01]  /*8440*/  STSM.16.M88.4 [R185], R160 ;  /* 0x000000a0b9007844 */ /* 0x0001e20000000200 */
[----:B------:R-:W-:Y:S01]  /*8450*/  FADD.FTZ R21, R21, R168 ;  /* 0x000000a815157221 */ /* 0x000fe20000010000 */
[----:B------:R-:W1:Y:S01]  /*8460*/  MUFU.EX2 R177, R177 ;  /* 0x000000b100b17308 */ /* 0x000e620000000800 */
[----:B------:R-:W-:Y:S02]  /*8470*/  FADD.FTZ R12, R12, R11 ;  /* 0x0000000b0c0c7221 */ /* 0x000fe40000010000 */
[----:B------:R-:W-:Y:S02]  /*8480*/  FADD.FTZ R170, R170, R21 ;  /* 0x00000015aaaa7221 */ /* 0x000fe40000010000 */
[----:B------:R-:W-:Y:S02]  /*8490*/  FADD.FTZ R183, R183, R12 ;  /* 0x0000000cb7b77221 */ /* 0x000fe40000010000 */
[----:B------:R-:W-:Y:S01]  /*84a0*/  FADD.FTZ R169, R169, R170 ;  /* 0x000000aaa9a97221 */ /* 0x000fe20000010000 */
[----:B------:R-:W-:Y:S01]  /*84b0*/  MUFU.EX2 R181, R181 ;  /* 0x000000b500b57308 */ /* 0x000fe20000000800 */
[----:B--2---:R-:W-:Y:S01]  /*84c0*/  F2FP.F16.F32.PACK_AB R164, R178, R175 ;  /* 0x000000afb2a4723e */ /* 0x004fe200000000ff */
        /* <DEDUP_REMOVED lines=10> */
[----:B------:R-:W1:Y:S02]  /*8570*/  MUFU.EX2 R214, R214 ;  /* 0x000000d600d67308 */ /* 0x000e640000000800 */
[----:B------:R-:W-:Y:S01]  /*8580*/  FADD.FTZ R210, R210, R209 ;  /* 0x000000d1d2d27221 */ /* 0x000fe20000010000 */
[----:B------:R-:W-:-:S03]  /*8590*/  FADD.FTZ R176, R176, R173 ;  /* 0x000000adb0b07221 */ /* 0x000fc60000010000 */
[----:B------:R-:W-:Y:S01]  /*85a0*/  FADD.FTZ R210, R213, R210 ;  /* 0x000000d2d5d27221 */ /* 0x000fe20000010000 */
[----:B------:R-:W-:Y:S01]  /*85b0*/  FADD.FTZ R175, R175, R176 ;  /* 0x000000b0afaf7221 */ /* 0x000fe20000010000 */
[----:B------:R-:W3:Y:S01]  /*85c0*/  MUFU.EX2 R215, R215 ;  /* 0x000000d700d77308 */ /* 0x000ee20000000800 */
[----:B--2---:R-:W-:Y:S01]  /*85d0*/  F2FP.F16.F32.PACK_AB R165, R212, R181 ;  /* 0x000000b5d4a5723e */ /* 0x004fe200000000ff */
[----:B------:R-:W-:Y:S01]  /*85e0*/  FADD.FTZ R181, R181, R210 ;  /* 0x000000d2b5b57221 */ /* 0x000fe20000010000 */
[----:B------:R-:W-:-:S03]  /*85f0*/  FADD.FTZ R178, R178, R175 ;  /* 0x000000afb2b27221 */ /* 0x000fc60000010000 */
[----:B------:R-:W-:Y:S01]  /*8600*/  FADD.FTZ R181, R212, R181 ;  /* 0x000000b5d4b57221 */ /* 0x000fe20000010000 */
[----:B------:R-:W-:-:S03]  /*8610*/  FADD.FTZ R3, R177, R178 ;  /* 0x000000b2b1037221 */ /* 0x000fc60000010000 */
[----:B-1----:R-:W-:Y:S01]  /*8620*/  FADD.FTZ R6, R214, R181 ;  /* 0x000000b5d6067221 */ /* 0x002fe20000010000 */
[----:B------:R-:W-:Y:S01]  /*8630*/  FADD.FTZ R3, R8, R3 ;  /* 0x0000000308037221 */ /* 0x000fe20000010000 */
[----:B------:R-:W-:Y:S01]  /*8640*/  IMAD.MOV.U32 R8, RZ, RZ, R5 ;  /* 0x000000ffff087224 */ /* 0x000fe200078e0005 */
[C---:B---3--:R-:W-:Y:S01]  /*8650*/  F2FP.F16.F32.PACK_AB R167, R215.reuse, R214 ;  /* 0x000000d6d7a7723e */ /* 0x048fe200000000ff */
[----:B------:R-:W-:-:S04]  /*8660*/  FADD.FTZ R6, R215, R6 ;  /* 0x00000006d7067221 */ /* 0x000fc80000010000 */
[----:B------:R0:W-:Y:S01]  /*8670*/  STSM.16.M88.4 [R184], R164 ;  /* 0x000000a4b8007844 */ /* 0x0001e20000000200 */
[----:B------:R-:W-:-:S06]  /*8680*/  WARPGROUP.ARRIVE ;  /* 0x00000000000079c5 */ /* 0x000fcc0000000000 */
        /* <DEDUP_REMOVED lines=31> */
.L_x_1062:
[----:B------:R-:W1:Y:S01]  /*8880*/  SHFL.BFLY PT, R0, R3, 0x2, 0x1f ;  /* 0x0c401f0003007f89 */ /* 0x000e6200000e0000 */
[----:B------:R-:W-:Y:S02]  /*8890*/  IMAD.MOV R13, RZ, RZ, -R19 ;  /* 0x000000ffff0d7224 */ /* 0x000fe400078e0a13 */
[----:B------:R-:W-:Y:S01]  /*88a0*/  IMAD.MOV.U32 R9, RZ, RZ, RZ ;  /* 0x000000ffff097224 */ /* 0x000fe200078e00ff */
[----:B------:R-:W2:Y:S01]  /*88b0*/  SHFL.BFLY PT, R7, R6, 0x2, 0x1f ;  /* 0x0c401f0006077f89 */ /* 0x000ea200000e0000 */
[----:B------:R-:W-:Y:S01]  /*88c0*/  IMAD.U32 R21, RZ, RZ, UR11 ;  /* 0x0000000bff157e24 */ /* 0x000fe2000f8e00ff */
[----:B------:R-:W-:Y:S08]  /*88d0*/  BAR.ARV 0x8, 0x100 ;  /* 0x0204000000007b1d */ /* 0x000ff00000002000 */
[----:B------:R-:W-:Y:S01]  /*88e0*/  BAR.SYNC.DEFER_BLOCKING 0xf, 0x100 ;  /* 0x03c4000000007b1d */ /* 0x000fe20000010000 */
[----:B------:R-:W-:Y:S01]  /*88f0*/  ISETP.NE.AND P0, PT, R18, R13, PT ;  /* 0x0000000d1200720c */ /* 0x000fe20003f05270 */
[----:B------:R-:W-:-:S02]  /*8900*/  VIADD R193, R193, 0x1 ;  /* 0x00000001c1c17836 */ /* 0x000fc40000000000 */
[----:B-1----:R-:W-:Y:S01]  /*8910*/  FADD.FTZ R0, R0, R3 ;  /* 0x0000000300007221 */ /* 0x002fe20000010000 */
[----:B------:R-:W-:Y:S02]  /*8920*/  IMAD.MOV.U32 R3, RZ, RZ, -0x800000 ;  /* 0xff800000ff037424 */ /* 0x000fe400078e00ff */
[----:B--2---:R-:W-:Y:S02]  /*8930*/  FADD.FTZ R8, R7, R6 ;  /* 0x0000000607087221 */ /* 0x004fe40000010000 */
[----:B------:R-:W1:Y:S01]  /*8940*/  SHFL.BFLY PT, R11, R0, 0x1, 0x1f ;  /* 0x0c201f00000b7f89 */ /* 0x000e6200000e0000 */
[----:B------:R-:W-:-:S03]  /*8950*/  IMAD.MOV.U32 R6, RZ, RZ, RZ ;  /* 0x000000ffff067224 */ /* 0x000fc600078e00ff */
[----:B------:R-:W2:Y:S01]  /*8960*/  SHFL.BFLY PT, R7, R8, 0x1, 0x1f ;  /* 0x0c201f0008077f89 */ /* 0x000ea200000e0000 */
[----:B-1----:R-:W-:Y:S01]  /*8970*/  FADD.FTZ R11, R0, R11 ;  /* 0x0000000b000b7221 */ /* 0x002fe20000010000 */
[----:B------:R-:W-:Y:S01]  /*8980*/  IMAD.U32 R0, RZ, RZ, UR36 ;  /* 0x00000024ff007e24 */ /* 0x000fe2000f8e00ff */
[----:B------:R-:W-:Y:S01]  /*8990*/  UIADD3 UR36, UR36, 0x1, URZ ;  /* 0x0000000124247890 */ /* 0x000fe2000fffe03f */
[----:B--2---:R-:W-:Y:S02]  /*89a0*/  FADD.FTZ R7, R8, R7 ;  /* 0x0000000708077221 */ /* 0x004fe40000010000 */
[----:B------:R-:W-:Y:S01]  /*89b0*/  FSETP.NE.FTZ.AND P1, PT, R11, RZ, PT ;  /* 0x000000ff0b00720b */ /* 0x000fe20003f35000 */
[----:B------:R-:W-:Y:S01]  /*89c0*/  @!P0 IMAD R0, R0, 0x40, R17 ;  /* 0x0000004000008824 */ /* 0x000fe200078e0211 */
[----:B------:R-:W-:Y:S01]  /*89d0*/  UISETP.NE.AND UP0, UPT, UR36, 0x2, UPT ;  /* 0x000000022400788c */ /* 0x000fe2000bf05270 */
[----:B------:R-:W-:-:S03]  /*89e0*/  FSETP.NE.FTZ.AND P2, PT, R7, RZ, PT ;  /* 0x000000ff0700720b */ /* 0x000fc60003f55000 */
[----:B------:R-:W-:Y:S01]  /*89f0*/  @!P0 LEA R13, R0, UR37, 0x2 ;  /* 0x00000025000d8c11 */ /* 0x000fe2000f8e10ff */
[----:B------:R-:W-:Y:S01]  /*8a00*/  USEL UR4, URZ, 0x1, UP0 ;  /* 0x000000013f047887 */ /* 0x000fe20008000000 */
[----:B------:R-:W-:Y:S01]  /*8a10*/  IMAD.MOV.U32 R0, RZ, RZ, -0x800000 ;  /* 0xff800000ff007424 */ /* 0x000fe200078e00ff */
[----:B------:R-:W-:-:S04]  /*8a20*/  USEL UR36, UR36, URZ, UP0 ;  /* 0x0000003f24247287 */ /* 0x000fc80008000000 */
[----:B------:R-:W1:Y:S01]  /*8a30*/  @P1 MUFU.RCP R9, R11 ;  /* 0x0000000b00091308 */ /* 0x000e620000001000 */
[----:B------:R-:W-:Y:S01]  /*8a40*/  @P1 FMUL.FTZ R21, R21, 0.69314718246459960938 ;  /* 0x3f31721815151820 */ /* 0x000fe20000410000 */
[----:B------:R-:W-:-:S06]  /*8a50*/  LOP3.LUT R2, R2, UR4, RZ, 0x3c, !PT ;  /* 0x0000000402027c12 */ /* 0x000fcc000f8e3cff */
[----:B------:R-:W2:Y:S08]  /*8a60*/  @P2 MUFU.RCP R6, R7 ;  /* 0x0000000700062308 */ /* 0x000eb00000001000 */
[----:B------:R-:W3:Y:S01]  /*8a70*/  @P1 MUFU.LG2 R20, R11 ;  /* 0x0000000b00141308 */ /* 0x000ee20000000c00 */
[----:B-1----:R1:W-:Y:S01]  /*8a80*/  @!P0 STS [R13+0x38400], R9 ;  /* 0x038400090d008388 */ /* 0x0023e20000000800 */
[----:B------:R-:W-:Y:S01]  /*8a90*/  FMUL.FTZ R10, R29, R9 ;  /* 0x000000091d0a7220 */ /* 0x000fe20000410000 */
[----:B------:R-:W-:-:S02]  /*8aa0*/  IMAD.U32 R29, RZ, RZ, UR11 ;  /* 0x0000000bff1d7e24 */ /* 0x000fc4000f8e00ff */
[-C--:B------:R-:W-:Y:S01]  /*8ab0*/  FMUL.FTZ R173, R24, R9.reuse ;  /* 0x0000000918ad7220 */ /* 0x080fe20000410000 */
[-C--:B------:R-:W-:Y:S01]  /*8ac0*/  FMUL.FTZ R8, R25, R9.reuse ;  /* 0x0000000919087220 */ /* 0x080fe20000410000 */
[-C--:B------:R-:W-:Y:S01]  /*8ad0*/  FMUL.FTZ R172, R28, R9.reuse ;  /* 0x000000091cac7220 */ /* 0x080fe20000410000 */
[-C--:B------:R-:W-:Y:S01]  /*8ae0*/  FMUL.FTZ R171, R32, R9.reuse ;  /* 0x0000000920ab7220 */ /* 0x080fe20000410000 */
[----:B------:R-:W4:Y:S01]  /*8af0*/  @P2 MUFU.LG2 R7, R7 ;  /* 0x0000000700072308 */ /* 0x000f220000000c00 */
[----:B--2---:R2:W-:Y:S01]  /*8b00*/  @!P0 STS [R13+0x38420], R6 ;  /* 0x038420060d008388 */ /* 0x0045e20000000800 */
[-C--:B------:R-:W-:Y:S01]  /*8b10*/  FMUL.FTZ R12, R33, R9.reuse ;  /* 0x00000009210c7220 */ /* 0x080fe20000410000 */
[-C--:B------:R-:W-:Y:S01]  /*8b20*/  FMUL.FTZ R170, R36, R9.reuse ;  /* 0x0000000924aa7220 */ /* 0x080fe20000410000 */
[-C--:B------:R-:W-:Y:S01]  /*8b30*/  FMUL.FTZ R14, R37, R9.reuse ;  /* 0x00000009250e7220 */ /* 0x080fe20000410000 */
        /* <DEDUP_REMOVED lines=57> */
[----:B------:R-:W-:Y:S01]  /*8ed0*/  @P2 FMUL.FTZ R29, R29, 0.69314718246459960938 ;  /* 0x3f3172181d1d2820 */ /* 0x000fe20000410000 */
[----:B---3--:R-:W-:Y:S01]  /*8ee0*/  @P1 FMUL.FTZ R20, R20, 0.69314718246459960938 ;  /* 0x3f31721814141820 */ /* 0x008fe20000410000 */
[----:B----4-:R-:W-:Y:S01]  /*8ef0*/  @P2 FMUL.FTZ R26, R7, 0.69314718246459960938 ;  /* 0x3f317218071a2820 */ /* 0x010fe20000410000 */
[-C--:B------:R-:W-:Y:S01]  /*8f00*/  FMUL.FTZ R11, R30, R6.reuse ;  /* 0x000000061e0b7220 */ /* 0x080fe20000410000 */
[-C--:B--2---:R-:W-:Y:S01]  /*8f10*/  FMUL.FTZ R13, R34, R6.reuse ;  /* 0x00000006220d7220 */ /* 0x084fe20000410000 */
        /* <DEDUP_REMOVED lines=65> */
.L_x_1048:
        /* <DEDUP_REMOVED lines=57> */
[----:B------:R-:W-:Y:S01]  /*96c0*/  SHF.R.U64 R5, R5, 0x3, RZ ;  /* 0x0000000305057819 */ /* 0x000fe200000012ff */
[--C-:B------:R-:W-:Y:S01]  /*96d0*/  IMAD.X R91, RZ, RZ, R123.reuse, P2 ;  /* 0x000000ffff5b7224 */ /* 0x100fe200010e067b */
[----:B------:R-:W-:Y:S01]  /*96e0*/  LOP3.LUT R20, R177, 0x380, RZ, 0xc0, !PT ;  /* 0x00000380b1147812 */ /* 0x000fe200078ec0ff */
[----:B------:R-:W-:Y:S01]  /*96f0*/  IMAD.X R95, RZ, RZ, R123, P1 ;  /* 0x000000ffff5f7224 */ /* 0x000fe200008e067b */
[----:B------:R-:W-:-:S02]  /*9700*/  IADD3 R98, P0, R122, 0x4020, RZ ;  /* 0x000040207a627810 */ /* 0x000fc40007f1e0ff */
        /* <DEDUP_REMOVED lines=15> */
[----:B------:R-:W-:-:S02]  /*9800*/  LOP3.LUT R28, R179, 0x380, RZ, 0xc0, !PT ;  /* 0x00000380b31c7812 */ /* 0x000fc400078ec0ff */
[----:B------:R-:W-:Y:S02]  /*9810*/  LOP3.LUT R36, R183, 0x380, RZ, 0xc0, !PT ;  /* 0x00000380b7247812 */ /* 0x000fe400078ec0ff */
[----:B------:R-:W-:Y:S02]  /*9820*/  SHF.R.U64 R20, R20, 0x3, RZ ;  /* 0x0000000314147819 */ /* 0x000fe400000012ff */
[----:B------:R-:W-:Y:S02]  /*9830*/  SHF.R.U64 R32, R32, 0x3, RZ ;  /* 0x0000000320207819 */ /* 0x000fe400000012ff */
[----:B------:R-:W-:Y:S02]  /*9840*/  SHF.R.U64 R28, R28, 0x3, RZ ;  /* 0x000000031c1c7819 */ /* 0x000fe400000012ff */
[----:B------:R-:W-:Y:S02]  /*9850*/  LOP3.LUT R40, R207, 0x380, RZ, 0xc0, !PT ;  /* 0x00000380cf287812 */ /* 0x000fe400078ec0ff */
[----:B------:R-:W-:-:S02]  /*9860*/  MOV R122, R122 ;  /* 0x0000007a007a7202 */ /* 0x000fc40000000f00 */
[----:B------:R-:W-:Y:S02]  /*9870*/  LOP3.LUT R44, R209, 0x380, RZ, 0xc0, !PT ;  /* 0x00000380d12c7812 */ /* 0x000fe400078ec0ff */
[----:B------:R-:W-:Y:S01]  /*9880*/  LOP3.LUT R27, R4, 0x380, RZ, 0xc0, !PT ;  /* 0x00000380041b7812 */ /* 0x000fe200078ec0ff */
[----:B------:R0:W-:Y:S01]  /*9890*/  STSM.16.M88.4 [R122], R8 ;  /* 0x000000087a007844 */ /* 0x0001e20000000200 */
[----:B------:R-:W-:Y:S02]  /*98a0*/  LOP3.LUT R123, R26, 0x380, RZ, 0xc0, !PT ;  /* 0x000003801a7b7812 */ /* 0x000fe400078ec0ff */
[----:B------:R-:W-:Y:S02]  /*98b0*/  SHF.R.U64 R36, R36, 0x3, RZ ;  /* 0x0000000324247819 */ /* 0x000fe400000012ff */
[----:B------:R-:W-:Y:S02]  /*98c0*/  LOP3.LUT R20, R20, R177, RZ, 0x3c, !PT ;  /* 0x000000b114147212 */ /* 0x000fe400078e3cff */
[----:B------:R-:W-:-:S02]  /*98d0*/  LOP3.LUT R90, R211, 0x380, RZ, 0xc0, !PT ;  /* 0x00000380d35a7812 */ /* 0x000fc400078ec0ff */
[----:B------:R-:W-:Y:S02]  /*98e0*/  LOP3.LUT R32, R32, R181, RZ, 0x3c, !PT ;  /* 0x000000b520207212 */ /* 0x000fe400078e3cff */
[----:B------:R-:W-:Y:S02]  /*98f0*/  LOP3.LUT R94, R213, 0x380, RZ, 0xc0, !PT ;  /* 0x00000380d55e7812 */ /* 0x000fe400078ec0ff */
[----:B------:R-:W-:Y:S02]  /*9900*/  LOP3.LUT R177, R98, 0x380, RZ, 0xc0, !PT ;  /* 0x0000038062b17812 */ /* 0x000fe400078ec0ff */
[----:B------:R-:W-:Y:S02]  /*9910*/  LOP3.LUT R28, R28, R179, RZ, 0x3c, !PT ;  /* 0x000000b31c1c7212 */ /* 0x000fe400078e3cff */
[----:B------:R-:W-:Y:S02]  /*9920*/  SHF.R.U64 R40, R40, 0x3, RZ ;  /* 0x0000000328287819 */ /* 0x000fe400000012ff */
[----:B------:R-:W-:-:S02]  /*9930*/  LOP3.LUT R181, R106, 0x380, RZ, 0xc0, !PT ;  /* 0x000003806ab57812 */ /* 0x000fc400078ec0ff */
[----:B------:R-:W-:Y:S02]  /*9940*/  SHF.R.U64 R44, R44, 0x3, RZ ;  /* 0x000000032c2c7819 */ /* 0x000fe400000012ff */
[----:B------:R-:W-:Y:S02]  /*9950*/  LOP3.LUT R179, R102, 0x380, RZ, 0xc0, !PT ;  /* 0x0000038066b37812 */ /* 0x000fe400078ec0ff */
[----:B------:R-:W-:Y:S02]  /*9960*/  SHF.R.U64 R27, R27, 0x3, RZ ;  /* 0x000000031b1b7819 */ /* 0x000fe400000012ff */
[----:B------:R-:W-:Y:S02]  /*9970*/  SHF.R.U64 R123, R123, 0x3, RZ ;  /* 0x000000037b7b7819 */ /* 0x000fe400000012ff */
[----:B------:R-:W-:Y:S02]  /*9980*/  LOP3.LUT R36, R36, R183, RZ, 0x3c, !PT ;  /* 0x000000b724247212 */ /* 0x000fe400078e3cff */
[----:B------:R-:W-:-:S02]  /*9990*/  SHF.R.U64 R90, R90, 0x3, RZ ;  /* 0x000000035a5a7819 */ /* 0x000fc400000012ff */
[----:B------:R-:W-:Y:S02]  /*99a0*/  SHF.R.U64 R94, R94, 0x3, RZ ;  /* 0x000000035e5e7819 */ /* 0x000fe400000012ff */
[----:B------:R-:W-:Y:S02]  /*99b0*/  LOP3.LUT R183, R110, 0x380, RZ, 0xc0, !PT ;  /* 0x000003806eb77812 */ /* 0x000fe400078ec0ff */
[----:B------:R-:W-:Y:S02]  /*99c0*/  SHF.R.U64 R177, R177, 0x3, RZ ;  /* 0x00000003b1b17819 */ /* 0x000fe400000012ff */
[----:B------:R-:W-:Y:S02]  /*99d0*/  LOP3.LUT R40, R40, R207, RZ, 0x3c, !PT ;  /* 0x000000cf28287212 */ /* 0x000fe400078e3cff */
[----:B------:R-:W-:Y:S02]  /*99e0*/  SHF.R.U64 R181, R181, 0x3, RZ ;  /* 0x00000003b5b57819 */ /* 0x000fe400000012ff */
[----:B------:R-:W-:-:S02]  /*99f0*/  LOP3.LUT R173, R6, 0x380, RZ, 0xc0, !PT ;  /* 0x0000038006ad7812 */ /* 0x000fc400078ec0ff */
[----:B------:R-:W-:Y:S02]  /*9a00*/  MOV R31, R20 ;  /* 0x00000014001f7202 */ /* 0x000fe40000000f00 */
[----:B------:R-:W-:Y:S02]  /*9a10*/  LOP3.LUT R44, R44, R209, RZ, 0x3c, !PT ;  /* 0x000000d12c2c7212 */ /* 0x000fe400078e3cff */
[----:B------:R-:W-:Y:S01]  /*9a20*/  SHF.R.U64 R179, R179, 0x3, RZ ;  /* 0x00000003b3b37819 */ /* 0x000fe200000012ff */
[----:B------:R-:W-:Y:S01]  /*9a30*/  STSM.16.M88.4 [R31], R12 ;  /* 0x0000000c1f007844 */ /* 0x000fe20000000200 */
[----:B------:R-:W-:Y:S02]  /*9a40*/  LOP3.LUT R114, R27, R4, RZ, 0x3c, !PT ;  /* 0x000000041b727212 */ /* 0x000fe400078e3cff */
[----:B------:R-:W-:Y:S02]  /*9a50*/  LOP3.LUT R118, R123, R26, RZ, 0x3c, !PT ;  /* 0x0000001a7b767212 */ /* 0x000fe400078e3cff */
[----:B------:R-:W-:-:S02]  /*9a60*/  MOV R29, R28 ;  /* 0x0000001c001d7202 */ /* 0x000fc40000000f00 */
[----:B0-----:R-:W-:Y:S02]  /*9a70*/  F2FP.F16.F32.PACK_AB R8, R158, R163 ;  /* 0x000000a39e08723e */ /* 0x001fe400000000ff */
        /* <DEDUP_REMOVED lines=8> */
[----:B------:R-:W-:Y:S02]  /*9b00*/  F2FP.F16.F32.PACK_AB R27, R55, R54 ;  /* 0x00000036371b723e */ /* 0x000fe400000000ff */
[----:B------:R-:W-:Y:S02]  /*9b10*/  LOP3.LUT R94, R94, R213, RZ, 0x3c, !PT ;  /* 0x000000d55e5e7212 */ /* 0x000fe400078e3cff */
[----:B------:R-:W-:Y:S01]  /*9b20*/  SHF.R.U64 R183, R183, 0x3, RZ ;  /* 0x00000003b7b77819 */ /* 0x000fe200000012ff */
[----:B------:R-:W-:Y:S01]  /*9b30*/  STSM.16.M88.4 [R32], R24 ;  /* 0x0000001820007844 */ /* 0x000fe20000000200 */
[----:B------:R-:W-:Y:S02]  /*9b40*/  LOP3.LUT R98, R177, R98, RZ, 0x3c, !PT ;  /* 0x00000062b1627212 */ /* 0x000fe400078e3cff */
[----:B------:R-:W-:-:S02]  /*9b50*/  MOV R36, R36 ;  /* 0x0000002400247202 */ /* 0x000fc40000000f00 */
[----:B------:R-:W-:Y:S02]  /*9b60*/  LOP3.LUT R106, R181, R106, RZ, 0x3c, !PT ;  /* 0x0000006ab56a7212 */ /* 0x000fe400078e3cff */
[----:B------:R-:W-:Y:S01]  /*9b70*/  F2FP.F16.F32.PACK_AB R67, R71, R70 ;  /* 0x000000464743723e */ /* 0x000fe200000000ff */
[----:B------:R-:W-:Y:S01]  /*9b80*/  STSM.16.M88.4 [R36], R56 ;  /* 0x0000003824007844 */ /* 0x000fe20000000200 */
[----:B------:R-:W-:Y:S02]  /*9b90*/  SHF.R.U64 R173, R173, 0x3, RZ ;  /* 0x00000003adad7819 */ /* 0x000fe400000012ff */
        /* <DEDUP_REMOVED lines=9> */
[----:B------:R-:W-:Y:S01]  /*9c30*/  F2FP.F16.F32.PACK_AB R144, R145, R144 ;  /* 0x000000909190723e */ /* 0x000fe200000000ff */
[----:B------:R-:W-:Y:S01]  /*9c40*/  UISETP.NE.U32.AND UP1, UPT, UR8, URZ, UPT ;  /* 0x0000003f0800728c */ /* 0x000fe2000bf25070 */
[----:B------:R-:W-:Y:S01]  /*9c50*/  MOV R40, R40 ;  /* 0x0000002800287202 */ /* 0x000fe20000000f00 */
[----:B0-----:R-:W-:Y:S01]  /*9c60*/  IMAD.U32 R8, RZ, RZ, UR4 ;  /* 0x00000004ff087e24 */ /* 0x001fe2000f8e00ff */
[----:B------:R-:W-:Y:S01]  /*9c70*/  LOP3.LUT R102, R179, R102, RZ, 0x3c, !PT ;  /* 0x00000066b3667212 */ /* 0x000fe200078e3cff */
[----:B------:R-:W-:Y:S01]  /*9c80*/  IMAD.U32 R9, RZ, RZ, UR7 ;  /* 0x00000007ff097e24 */ /* 0x000fe2000f8e00ff */
[----:B------:R-:W-:Y:S01]  /*9c90*/  MOV R44, R44 ;  /* 0x0000002c002c7202 */ /* 0x000fe20000000f00 */
[----:B------:R-:W-:Y:S01]  /*9ca0*/  STSM.16.M88.4 [R40], R64 ;  /* 0x0000004028007844 */ /* 0x000fe20000000200 */
[----:B------:R-:W-:Y:S02]  /*9cb0*/  F2FP.F16.F32.PACK_AB R74, R77, R76 ;  /* 0x0000004c4d4a723e */ /* 0x000fe400000000ff */
[----:B------:R-:W-:-:S02]  /*9cc0*/  F2FP.F16.F32.PACK_AB R75, R79, R78 ;  /* 0x0000004e4f4b723e */ /* 0x000fc400000000ff */
[----:B------:R-:W-:Y:S02]  /*9cd0*/  F2FP.F16.F32.PACK_AB R81, R83, R82 ;  /* 0x000000525351723e */ /* 0x000fe400000000ff */
[----:B------:R-:W-:Y:S01]  /*9ce0*/  MOV R28, R90 ;  /* 0x0000005a001c7202 */ /* 0x000fe20000000f00 */
[----:B------:R-:W-:Y:S01]  /*9cf0*/  STSM.16.M88.4 [R44], R72 ;  /* 0x000000482c007844 */ /* 0x000fe20000000200 */
[----:B------:R-:W-:Y:S02]  /*9d00*/  F2FP.F16.F32.PACK_AB R82, R85, R84 ;  /* 0x000000545552723e */ /* 0x000fe400000000ff */
[----:B------:R-:W-:Y:S02]  /*9d10*/  F2FP.F16.F32.PACK_AB R83, R87, R86 ;  /* 0x000000565753723e */ /* 0x000fe400000000ff */
[----:B------:R-:W-:Y:S02]  /*9d20*/  LOP3.LUT R110, R183, R110, RZ, 0x3c, !PT ;  /* 0x0000006eb76e7212 */ /* 0x000fe400078e3cff */
[----:B------:R-:W-:Y:S01]  /*9d30*/  MOV R94, R94 ;  /* 0x0000005e005e7202 */ /* 0x000fe20000000f00 */
[----:B------:R-:W-:Y:S01]  /*9d40*/  STSM.16.M88.4 [R28], R80 ;  /* 0x000000501c007844 */ /* 0x000fe20000000200 */
[----:B------:R-:W-:-:S02]  /*9d50*/  MOV R21, R98 ;  /* 0x0000006200157202 */ /* 0x000fc40000000f00 */
[----:B------:R-:W-:Y:S02]  /*9d60*/  F2FP.F16.F32.PACK_AB R89, R34, R30 ;  /* 0x0000001e2259723e */ /* 0x000fe400000000ff */
[----:B------:R-:W-:Y:S02]  /*9d70*/  F2FP.F16.F32.PACK_AB R90, R93, R92 ;  /* 0x0000005c5d5a723e */ /* 0x000fe400000000ff */
[----:B------:R-:W-:Y:S02]  /*9d80*/  F2FP.F16.F32.PACK_AB R91, R48, R38 ;  /* 0x00000026305b723e */ /* 0x000fe400000000ff */
[----:B------:R-:W-:Y:S02]  /*9d90*/  LOP3.LUT R4, R173, R6, RZ, 0x3c, !PT ;  /* 0x00000006ad047212 */ /* 0x000fe400078e3cff */
[----:B------:R-:W-:Y:S01]  /*9da0*/  MOV R20, R106 ;  /* 0x0000006a00147202 */ /* 0x000fe20000000f00 */
[----:B------:R-:W-:Y:S01]  /*9db0*/  STSM.16.M88.4 [R94], R88 ;  /* 0x000000585e007844 */ /* 0x000fe20000000200 */
[----:B------:R-:W-:-:S02]  /*9dc0*/  F2FP.F16.F32.PACK_AB R97, R153, R50 ;  /* 0x000000329961723e */ /* 0x000fc400000000ff */
[----:B------:R-:W-:Y:S02]  /*9dd0*/  F2FP.F16.F32.PACK_AB R98, R101, R100 ;  /* 0x000000646562723e */ /* 0x000fe400000000ff */
[----:B------:R-:W-:Y:S02]  /*9de0*/  F2FP.F16.F32.PACK_AB R99, R155, R154 ;  /* 0x0000009a9b63723e */ /* 0x000fe400000000ff */
[----:B------:R-:W-:Y:S02]  /*9df0*/  MOV R102, R102 ;  /* 0x0000006600667202 */ /* 0x000fe40000000f00 */
[----:B------:R-:W-:Y:S01]  /*9e00*/  MOV R6, R114 ;  /* 0x0000007200067202 */ /* 0x000fe20000000f00 */
[----:B------:R-:W-:Y:S01]  /*9e10*/  STSM.16.M88.4 [R21], R96 ;  /* 0x0000006015007844 */ /* 0x000fe20000000200 */
[----:B------:R-:W-:Y:S02]  /*9e20*/  F2FP.F16.F32.PACK_AB R105, R159, R157 ;  /* 0x0000009d9f69723e */ /* 0x000fe400000000ff */
[----:B------:R-:W-:-:S02]  /*9e30*/  F2FP.F16.F32.PACK_AB R106, R109, R108 ;  /* 0x0000006c6d6a723e */ /* 0x000fc400000000ff */
[----:B------:R-:W-:Y:S02]  /*9e40*/  F2FP.F16.F32.PACK_AB R107, R162, R161 ;  /* 0x000000a1a26b723e */ /* 0x000fe400000000ff */
[----:B------:R-:W-:Y:S02]  /*9e50*/  F2FP.F16.F32.PACK_AB R113, R165, R164 ;  /* 0x000000a4a571723e */ /* 0x000fe400000000ff */
[----:B------:R-:W-:Y:S01]  /*9e60*/  F2FP.F16.F32.PACK_AB R114, R117, R116 ;  /* 0x000000747572723e */ /* 0x000fe200000000ff */
[----:B------:R-:W-:Y:S01]  /*9e70*/  STSM.16.M88.4 [R102], R104 ;  /* 0x0000006866007844 */ /* 0x000fe20000000200 */
[----:B------:R-:W-:Y:S02]  /*9e80*/  F2FP.F16.F32.PACK_AB R115, R167, R166 ;  /* 0x000000a6a773723e */ /* 0x000fe400000000ff */
[----:B------:R-:W-:Y:S02]  /*9e90*/  MOV R110, R110 ;  /* 0x0000006e006e7202 */ /* 0x000fe40000000f00 */
[----:B------:R-:W-:Y:S01]  /*9ea0*/  F2FP.F16.F32.PACK_AB R121, R169, R168 ;  /* 0x000000a8a979723e */ /* 0x000fe200000000ff */
[----:B------:R-:W-:Y:S01]  /*9eb0*/  STSM.16.M88.4 [R20], R112 ;  /* 0x0000007014007844 */ /* 0x000fe20000000200 */
[----:B------:R-:W-:-:S02]  /*9ec0*/  F2FP.F16.F32.PACK_AB R122, R125, R124 ;  /* 0x0000007c7d7a723e */ /* 0x000fc400000000ff */
[----:B------:R-:W-:Y:S02]  /*9ed0*/  F2FP.F16.F32.PACK_AB R123, R127, R126 ;  /* 0x0000007e7f7b723e */ /* 0x000fe400000000ff */
[----:B------:R-:W-:Y:S02]  /*9ee0*/  F2FP.F16.F32.PACK_AB R129, R131, R130 ;  /* 0x000000828381723e */ /* 0x000fe400000000ff */
[----:B------:R-:W-:Y:S01]  /*9ef0*/  F2FP.F16.F32.PACK_AB R130, R133, R132 ;  /* 0x000000848582723e */ /* 0x000fe200000000ff */
[----:B------:R-:W-:Y:S01]  /*9f00*/  STSM.16.M88.4 [R110], R120 ;  /* 0x000000786e007844 */ /* 0x000fe20000000200 */
[----:B------:R-:W-:Y:S02]  /*9f10*/  F2FP.F16.F32.PACK_AB R131, R135, R134 ;  /* 0x000000868783723e */ /* 0x000fe400000000ff */
[----:B------:R-:W-:Y:S02]  /*9f20*/  F2FP.F16.F32.PACK_AB R137, R139, R138 ;  /* 0x0000008a8b89723e */ /* 0x000fe400000000ff */
[----:B------:R-:W-:Y:S01]  /*9f30*/  MOV R118, R118 ;  /* 0x0000007600767202 */ /* 0x000fe20000000f00 */
[----:B------:R-:W-:Y:S01]  /*9f40*/  STSM.16.M88.4 [R6], R128 ;  /* 0x0000008006007844 */ /* 0x000fe20000000200 */
[----:B------:R-:W-:-:S02]  /*9f50*/  F2FP.F16.F32.PACK_AB R138, R141, R140 ;  /* 0x0000008c8d8a723e */ /* 0x000fc400000000ff */
[----:B------:R-:W-:Y:S02]  /*9f60*/  F2FP.F16.F32.PACK_AB R139, R143, R142 ;  /* 0x0000008e8f8b723e */ /* 0x000fe400000000ff */
[----:B------:R-:W-:Y:S02]  /*9f70*/  F2FP.F16.F32.PACK_AB R145, R147, R146 ;  /* 0x000000929391723e */ /* 0x000fe400000000ff */
[----:B------:R-:W-:Y:S01]  /*9f80*/  MOV R4, R4 ;  /* 0x0000000400047202 */ /* 0x000fe20000000f00 */
[----:B------:R-:W-:Y:S01]  /*9f90*/  STSM.16.M88.4 [R118], R136 ;  /* 0x0000008876007844 */ /* 0x000fe20000000200 */
[----:B------:R-:W-:Y:S02]  /*9fa0*/  F2FP.F16.F32.PACK_AB R146, R149, R148 ;  /* 0x000000949592723e */ /* 0x000fe400000000ff */
[----:B------:R-:W-:Y:S02]  /*9fb0*/  F2FP.F16.F32.PACK_AB R147, R151, R150 ;  /* 0x000000969793723e */ /* 0x000fe400000000ff */
[----:B------:R-:W-:-:S03]  /*9fc0*/  PLOP3.LUT P0, PT, PT, PT, UP0, 0x80, 0x0 ;  /* 0x000000000000781c */ /* 0x000fc60003f0f008 */
[----:B------:R0:W-:Y:S01]  /*9fd0*/  STSM.16.M88.4 [R4], R144 ;  /* 0x0000009004007844 */ /* 0x0001e20000000200 */
[----:B------:R-:W-:Y:S01]  /*9fe0*/  BAR.SYNC.DEFER_BLOCKING 0x1, 0x100 ;  /* 0x0044000000007b1d */ /* 0x000fe20000010000 */
[----:B------:R-:W-:Y:S01]  /*9ff0*/  UISETP.NE.AND.EX UP1, UPT, UR9, URZ, UPT, UP1 ;  /* 0x0000003f0900728c */ /* 0x000fe2000bf25310 */
[----:B------:R-:W-:-:S05]  /*a000*/  IMAD R11, R192, 0x40, R16 ;  /* 0x00000040c00b7824 */ /* 0x000fca00078e0210 */
[----:B------:R-:W-:-:S05]  /*a010*/  PLOP3.LUT P6, PT, PT, PT, UP1, 0x80, 0x0 ;  /* 0x000000000000781c */ /* 0x000fca0003fcf018 */
[----:B------:R-:W-:-:S04]  /*a020*/  @UP1 UIADD3 UR8, UP2, UR10, UR8, URZ ;  /* 0x000000080a081290 */ /* 0x000fc8000ff5e03f */
[----:B------:R-:W-:Y:S01]  /*a030*/  @UP1 UIADD3.X UR9, UR11, UR9, URZ, UP2, !UPT ;  /* 0x000000090b091290 */ /* 0x000fe200097fe43f */
[----:B------:R-:W-:Y:S01]  /*a040*/  ULDC UR4, c[0x0][0xb88] ;  /* 0x0002e20000047ab9 */ /* 0x000fe20000000800 */
[----:B------:R-:W-:-:S04]  /*a050*/  IMAD.WIDE R174, R11, 0x2, R174 ;  /* 0x000000020bae7825 */ /* 0x000fc800078e02ae */
[----:B0-----:R-:W-:Y:S01]  /*a060*/  IMAD.U32 R4, RZ, RZ, UR4 ;  /* 0x00000004ff047e24 */ /* 0x001fe2000f8e00ff */
[----:B------:R-:W2:Y:S01]  /*a070*/  @P0 LDG.E R5, desc[UR38][R8.64] ;  /* 0x0000002608050981 */ /* 0x000ea2000c1e1900 */
[----:B------:R-:W-:Y:S01]  /*a080*/  IMAD.U32 R10, RZ, RZ, UR8 ;  /* 0x00000008ff0a7e24 */ /* 0x000fe2000f8e00ff */
[C---:B------:R-:W-:Y:S01]  /*a090*/  IADD3 R13, P2, R174.reuse, 0x1000, RZ ;  /* 0x00001000ae0d7810 */ /* 0x040fe20007f5e0ff */
[----:B------:R-:W-:Y:S01]  /*a0a0*/  IMAD.U32 R11, RZ, RZ, UR9 ;  /* 0x00000009ff0b7e24 */ /* 0x000fe2000f8e00ff */
[C---:B------:R-:W-:Y:S02]  /*a0b0*/  IADD3 R25, P1, R174.reuse, 0x2000, RZ ;  /* 0x00002000ae197810 */ /* 0x040fe40007f3e0ff */
[----:B------:R-:W-:Y:S02]  /*a0c0*/  P2R R6, PR, RZ, 0x4 ;  /* 0x00000004ff067803 */ /* 0x000fe40000000000 */
[----:B------:R0:W5:Y:S01]  /*a0d0*/  @P6 LDG.E R4, desc[UR38][R10.64] ;  /* 0x000000260a046981 */ /* 0x000162000c1e1900 */
[----:B------:R-:W-:-:S02]  /*a0e0*/  IADD3 R29, P2, R174, 0x3000, RZ ;  /* 0x00003000ae1d7810 */ /* 0x000fc40007f5e0ff */
[C---:B------:R-:W-:Y:S02]  /*a0f0*/  IADD3 R33, P3, R174.reuse, 0x4000, RZ ;  /* 0x00004000ae217810 */ /* 0x040fe40007f7e0ff */
[C---:B------:R-:W-:Y:S02]  /*a100*/  IADD3 R37, P4, R174.reuse, 0x5000, RZ ;  /* 0x00005000ae257810 */ /* 0x040fe40007f9e0ff */
[----:B------:R-:W-:Y:S02]  /*a110*/  IADD3 R41, P5, R174, 0x6000, RZ ;  /* 0x00006000ae297810 */ /* 0x000fe40007fbe0ff */
[----:B------:R-:W-:Y:S02]  /*a120*/  LOP3.LUT R12, R13, 0x380, RZ, 0xc0, !PT ;  /* 0x000003800d0c7812 */ /* 0x000fe400078ec0ff */
[----:B------:R-:W-:Y:S02]  /*a130*/  LOP3.LUT R24, R25, 0x380, RZ, 0xc0, !PT ;  /* 0x0000038019187812 */ /* 0x000fe400078ec0ff */
[----:B------:R-:W-:-:S02]  /*a140*/  LOP3.LUT R28, R29, 0x380, RZ, 0xc0, !PT ;  /* 0x000003801d1c7812 */ /* 0x000fc400078ec0ff */
[----:B------:R-:W-:Y:S02]  /*a150*/  LOP3.LUT R32, R33, 0x380, RZ, 0xc0, !PT ;  /* 0x0000038021207812 */ /* 0x000fe400078ec0ff */
[----:B------:R-:W-:Y:S02]  /*a160*/  LOP3.LUT R36, R37, 0x380, RZ, 0xc0, !PT ;  /* 0x0000038025247812 */ /* 0x000fe400078ec0ff */
[----:B------:R-:W-:Y:S01]  /*a170*/  LOP3.LUT R40, R41, 0x380, RZ, 0xc0, !PT ;  /* 0x0000038029287812 */ /* 0x000fe200078ec0ff */
[----:B------:R-:W-:Y:S01]  /*a180*/  UMOV UR4, URZ ;  /* 0x0000003f00047c82 */ /* 0x000fe20008000000 */
[----:B------:R-:W-:Y:S02]  /*a190*/  SHF.R.U64 R12, R12, 0x3, RZ ;  /* 0x000000030c0c7819 */ /* 0x000fe400000012ff */
[----:B------:R-:W-:Y:S02]  /*a1a0*/  SHF.R.U64 R24, R24, 0x3, RZ ;  /* 0x0000000318187819 */ /* 0x000fe400000012ff */
[----:B------:R-:W-:-:S02]  /*a1b0*/  SHF.R.U64 R28, R28, 0x3, RZ ;  /* 0x000000031c1c7819 */ /* 0x000fc400000012ff */
[----:B------:R-:W-:Y:S02]  /*a1c0*/  SHF.R.U64 R32, R32, 0x3, RZ ;  /* 0x0000000320207819 */ /* 0x000fe400000012ff */
[----:B------:R-:W-:Y:S02]  /*a1d0*/  SHF.R.U64 R36, R36, 0x3, RZ ;  /* 0x0000000324247819 */ /* 0x000fe400000012ff */
[----:B------:R-:W-:Y:S02]  /*a1e0*/  SHF.R.U64 R40, R40, 0x3, RZ ;  /* 0x0000000328287819 */ /* 0x000fe400000012ff */
[----:B------:R-:W-:Y:S02]  /*a1f0*/  LOP3.LUT R12, R12, R13, RZ, 0x3c, !PT ;  /* 0x0000000d0c0c7212 */ /* 0x000fe400078e3cff */
[----:B------:R-:W-:Y:S02]  /*a200*/  LOP3.LUT R24, R24, R25, RZ, 0x3c, !PT ;  /* 0x0000001918187212 */ /* 0x000fe400078e3cff */
[----:B------:R-:W-:-:S02]  /*a210*/  LOP3.LUT R28, R28, R29, RZ, 0x3c, !PT ;  /* 0x0000001d1c1c7212 */ /* 0x000fc400078e3cff */
[----:B------:R-:W-:Y:S02]  /*a220*/  LOP3.LUT R32, R32, R33, RZ, 0x3c, !PT ;  /* 0x0000002120207212 */ /* 0x000fe400078e3cff */
[----:B------:R-:W-:Y:S02]  /*a230*/  LOP3.LUT R36, R36, R37, RZ, 0x3c, !PT ;  /* 0x0000002524247212 */ /* 0x000fe400078e3cff */
[----:B------:R-:W-:Y:S02]  /*a240*/  LOP3.LUT R40, R40, R41, RZ, 0x3c, !PT ;  /* 0x0000002928287212 */ /* 0x000fe400078e3cff */
[----:B--2---:R-:W-:Y:S01]  /*a250*/  @P0 R2UR UR4, R5 ;  /* 0x00000000050402ca */ /* 0x004fe200000e0000 */
[----:B0-----:R-:W-:-:S14]  /*a260*/  @P6 BRA `(.L_x_1074) ;  /* 0x0000000000106947 */ /* 0x001fdc0003800000 */
[----:B------:R-:W-:Y:S05]  /*a270*/  @!P0 BRA `(.L_x_1074) ;  /* 0x00000000000c8947 */ /* 0x000fea0003800000 */
[----:B------:R-:W2:Y:S04]  /*a280*/  LDG.E R5, desc[UR38][R8.64] ;  /* 0x0000002608057981 */ /* 0x000ea8000c1e1900 */
[----:B-----5:R-:W2:Y:S02]  /*a290*/  LDG.E R4, desc[UR38][R8.64+0x4] ;  /* 0x0000042608047981 */ /* 0x020ea4000c1e1900 */
[----:B--2---:R-:W-:-:S07]  /*a2a0*/  IMAD.IADD R4, R4, 0x1, -R5 ;  /* 0x0000000104047824 */ /* 0x004fce00078e0a05 */
.L_x_1074:
        /* <DEDUP_REMOVED lines=96> */
[----:B------:R-:W-:Y:S02]  /*a8b0*/  ULDC.64 UR8, c[0x0][0xc50] ;  /* 0x0003140000087ab9 */ /* 0x000fe40000000a00 */
[----:B------:R-:W-:Y:S01]  /*a8c0*/  LEA R6, P0, R8, UR8, 0x2 ;  /* 0x0000000808067c11 */ /* 0x000fe2000f8010ff */
[----:B------:R-:W-:-:S04]  /*a8d0*/  IMAD.IADD R5, R9, 0x1, R5 ;  /* 0x0000000109057824 */ /* 0x000fc800078e0205 */
[----:B------:R-:W-:Y:S01]  /*a8e0*/  SHFL.IDX PT, R10, R6, 0x1, 0x1c1f ;  /* 0x003c1f00060a7f89 */ /* 0x000fe200000e0000 */
[----:B------:R-:W-:Y:S01]  /*a8f0*/  LEA.HI.X R14, R8, UR9, R5, 0x2, P0 ;  /* 0x00000009080e7c11 */ /* 0x000fe200080f1405 */
[----:B------:R-:W-:Y:S02]  /*a900*/  IMAD.MOV R5, RZ, RZ, -R19 ;  /* 0x000000ffff057224 */ /* 0x000fe400078e0a13 */
[----:B------:R-:W-:Y:S03]  /*a910*/  SHFL.IDX PT, R8, R6, RZ, 0x1c1f ;  /* 0x001c1fff06087589 */ /* 0x000fe600000e0000 */
[----:B------:R-:W-:Y:S01]  /*a920*/  ISETP.NE.AND P0, PT, R18, R5, PT ;  /* 0x000000051200720c */ /* 0x000fe20003f05270 */
[----:B------:R-:W0:Y:S01]  /*a930*/  SHFL.IDX PT, R9, R14, RZ, 0x1c1f ;  /* 0x001c1fff0e097589 */ /* 0x000e2200000e0000 */
[C---:B------:R-:W-:Y:S02]  /*a940*/  VIADD R5, R21.reuse, 0x8 ;  /* 0x0000000815057836 */ /* 0x040fe40000000000 */
[-C--:B------:R-:W-:Y:S01]  /*a950*/  ISETP.GE.OR P1, PT, R21, R20.reuse, P0 ;  /* 0x000000141500720c */ /* 0x080fe20000726670 */
[----:B------:R-:W1:Y:S02]  /*a960*/  SHFL.IDX PT, R11, R14, 0x1, 0x1c1f ;  /* 0x003c1f000e0b7f89 */ /* 0x000e6400000e0000 */
[----:B------:R-:W-:-:S10]  /*a970*/  ISETP.GE.OR P0, PT, R5, R20, P0 ;  /* 0x000000140500720c */ /* 0x000fd40000706670 */
[----:B0-----:R0:W-:Y:S04]  /*a980*/  @!P1 ST.E desc[UR38][R8.64], R0 ;  /* 0x0000000008009985 */ /* 0x0011e8000c101926 */
[----:B-1----:R0:W-:Y:S02]  /*a990*/  @!P0 ST.E desc[UR38][R10.64], R3 ;  /* 0x000000030a008985 */ /* 0x0021e4000c101926 */
.L_x_1075:
[----:B------:R-:W1:Y:S01]  /*a9a0*/  LDC R83, c[0x0][0xce8] ;  /* 0x00033a00ff537b82 */ /* 0x000e620000000800 */
[----:B------:R-:W-:Y:S01]  /*a9b0*/  ULDC UR12, c[0x0][0xbc8] ;  /* 0x0002f200000c7ab9 */ /* 0x000fe20000000800 */
[----:B------:R-:W-:Y:S01]  /*a9c0*/  ULDC.64 UR10, c[0x0][0xba0] ;  /* 0x0002e800000a7ab9 */ /* 0x000fe20000000a00 */
[----:B------:R-:W-:Y:S01]  /*a9d0*/  ISETP.GE.AND P0, PT, R190, UR12, PT ;  /* 0x0000000cbe007c0c */ /* 0x000fe2000bf06270 */
[----:B0-----:R0:W5:Y:S03]  /*a9e0*/  LD.E.128 R8, desc[UR38][R174.64] ;  /* 0x00000026ae087980 */ /* 0x001166000c101d00 */
[----:B------:R-:W-:Y:S01]  /*a9f0*/  SEL R3, RZ, 0xffffffff, P0 ;  /* 0xffffffffff037807 */ /* 0x000fe20000000000 */
[----:B------:R-:W5:Y:S01]  /*aa00*/  LD.E.128 R12, desc[UR38][R12.64] ;  /* 0x000000260c0c7980 */ /* 0x000f62000c101d00 */
[----:B------:R-:W-:Y:S02]  /*aa10*/  ISETP.GE.AND P0, PT, R189, UR12, PT ;  /* 0x0000000cbd007c0c */ /* 0x000fe4000bf06270 */
[----:B------:R-:W-:Y:S01]  /*aa20*/  ISETP.GE.AND P1, PT, R16, UR12, PT ;  /* 0x0000000c10007c0c */ /* 0x000fe2000bf26270 */
[----:B------:R-:W5:Y:S04]  /*aa30*/  LD.E.128 R24, desc[UR38][R24.64] ;  /* 0x0000002618187980 */ /* 0x000f68000c101d00 */
[----:B------:R-:W5:Y:S04]  /*aa40*/  LD.E.128 R28, desc[UR38][R28.64] ;  /* 0x000000261c1c7980 */ /* 0x000f68000c101d00 */
[----:B------:R-:W5:Y:S01]  /*aa50*/  LD.E.128 R32, desc[UR38][R32.64] ;  /* 0x0000002620207980 */ /* 0x000f62000c101d00 */
[----:B-1----:R-:W-:Y:S01]  /*aa60*/  ISETP.NE.AND P2, PT, R83, 0x1, PT ;  /* 0x000000015300780c */ /* 0x002fe20003f45270 */
[----:B------:R-:W-:Y:S01]  /*aa70*/  IMAD.SHL.U32 R5, R3, 0x2, RZ ;  /* 0x0000000203057824 */ /* 0x000fe200078e00ff */
[----:B------:R-:W-:Y:S01]  /*aa80*/  SEL R3, RZ, 0xffffffff, P0 ;  /* 0xffffffffff037807 */ /* 0x000fe20000000000 */
[----:B------:R-:W5:Y:S01]  /*aa90*/  LD.E.128 R36, desc[UR38][R36.64] ;  /* 0x0000002624247980 */ /* 0x000f62000c101d00 */
[----:B------:R-:W-:-:S03]  /*aaa0*/  SEL R0, RZ, 0x1, P1 ;  /* 0x00000001ff007807 */ /* 0x000fc60000800000 */
[----:B------:R-:W5:Y:S04]  /*aab0*/  LD.E.128 R40, desc[UR38][R40.64] ;  /* 0x0000002628287980 */ /* 0x000f68000c101d00 */
[----:B------:R-:W5:Y:S02]  /*aac0*/  LD.E.128 R44, desc[UR38][R44.64] ;  /* 0x000000262c2c7980 */ /* 0x000f64000c101d00 */
[----:B------:R-:W1:Y:S01]  /*aad0*/  @P2 LDC R21, c[0x0][0xcec] ;  /* 0x00033b00ff152b82 */ /* 0x000e620000000800 */
[----:B------:R-:W-:Y:S01]  /*aae0*/  IMAD.SHL.U32 R3, R3, 0x4, RZ ;  /* 0x0000000403037824 */ /* 0x000fe200078e00ff */
[----:B------:R-:W-:Y:S01]  /*aaf0*/  LOP3.LUT R0, R5, 0x2, R0, 0xe2, !PT ;  /* 0x0000000205007812 */ /* 0x000fe200078ee200 */
[----:B------:R-:W-:Y:S01]  /*ab00*/  UIMAD UR7, UR14, UR10, URZ ;  /* 0x0000000a0e0772a4 */ /* 0x000fe2000f8e023f */
[----:B------:R-:W-:Y:S01]  /*ab10*/  ISETP.GE.AND P0, PT, R188, UR12, PT ;  /* 0x0000000cbc007c0c */ /* 0x000fe2000bf06270 */
[----:B------:R-:W5:Y:S03]  /*ab20*/  LD.E.128 R48, desc[UR38][R48.64] ;  /* 0x0000002630307980 */ /* 0x000f66000c101d00 */
[----:B------:R-:W2:Y:S01]  /*ab30*/  @P2 LDC R81, c[0x0][0xcf0] ;  /* 0x00033c00ff512b82 */ /* 0x000ea20000000800 */
[----:B------:R-:W-:Y:S01]  /*ab40*/  LOP3.LUT R3, R3, 0x4, R0, 0xe2, !PT ;  /* 0x0000000403037812 */ /* 0x000fe200078ee200 */
[----:B------:R-:W-:Y:S01]  /*ab50*/  UIMAD.WIDE.U32 UR8, UR4, UR10, URZ ;  /* 0x0000000a040872a5 */ /* 0x000fe2000f8e003f */
[----:B------:R-:W-:Y:S01]  /*ab60*/  SEL R5, RZ, 0xffffffff, P0 ;  /* 0xffffffffff057807 */ /* 0x000fe20000000000 */
[----:B------:R-:W-:Y:S01]  /*ab70*/  UIMAD UR7, UR4, UR11, UR7 ;  /* 0x0000000b040772a4 */ /* 0x000fe2000f8e0207 */
[----:B------:R-:W-:Y:S01]  /*ab80*/  IMAD R0, R191, 0x20, R192 ;  /* 0x00000020bf007824 */ /* 0x000fe200078e02c0 */
[----:B------:R-:W-:Y:S01]  /*ab90*/  ISETP.GE.AND P0, PT, R187, UR12, PT ;  /* 0x0000000cbb007c0c */ /* 0x000fe2000bf06270 */
[----:B------:R-:W-:Y:S01]  /*aba0*/  IMAD.U32 R85, RZ, RZ, UR42 ;  /* 0x0000002aff557e24 */ /* 0x000fe2000f8e00ff */
[----:B------:R-:W-:Y:S01]  /*abb0*/  ULDC.64 UR10, c[0x0][0xbe8] ;  /* 0x0002fa00000a7ab9 */ /* 0x000fe20000000a00 */
[----:B------:R-:W-:Y:S01]  /*abc0*/  UIADD3 UR9, UR9, UR7, URZ ;  /* 0x0000000709097290 */ /* 0x000fe2000fffe03f */
[----:B------:R-:W-:Y:S01]  /*abd0*/  IMAD.SHL.U32 R6, R5, 0x8, RZ ;  /* 0x0000000805067824 */ /* 0x000fe200078e00ff */
[----:B------:R-:W-:Y:S01]  /*abe0*/  UIMAD UR4, UR15, UR10, URZ ;  /* 0x0000000a0f0472a4 */ /* 0x000fe2000f8e023f */
[----:B------:R-:W-:Y:S01]  /*abf0*/  IMAD R82, R85, 0x40, R0 ;  /* 0x0000004055527824 */ /* 0x000fe200078e0200 */
[----:B------:R-:W-:Y:S01]  /*ac00*/  SEL R0, RZ, 0xffffffff, P0 ;  /* 0xffffffffff007807 */ /* 0x000fe20000000000 */
[----:B------:R-:W-:Y:S01]  /*ac10*/  UIMAD.WIDE.U32 UR8, UR43, UR10, UR8 ;  /* 0x0000000a2b0872a5 */ /* 0x000fe2000f8e0008 */
[----:B------:R-:W-:Y:S01]  /*ac20*/  LOP3.LUT R5, R6, 0x8, R3, 0xe2, !PT ;  /* 0x0000000806057812 */ /* 0x000fe200078ee203 */
[----:B------:R-:W-:Y:S01]  /*ac30*/  UIMAD UR4, UR43, UR11, UR4 ;  /* 0x0000000b2b0472a4 */ /* 0x000fe2000f8e0204 */
[----:B------:R-:W5:Y:S01]  /*ac40*/  LD.E.128 R52, desc[UR38][R52.64] ;  /* 0x0000002634347980 */ /* 0x000f62000c101d00 */
[----:B------:R-:W-:Y:S01]  /*ac50*/  IMAD.SHL.U32 R6, R0, 0x10, RZ ;  /* 0x0000001000067824 */ /* 0x000fe200078e00ff */
[----:B------:R-:W-:Y:S01]  /*ac60*/  ULDC.64 UR10, c[0x0][0xbf0] ;  /* 0x0002fc00000a7ab9 */ /* 0x000fe20000000a00 */
[----:B-1----:R-:W-:Y:S01]  /*ac70*/  @P2 IMAD.HI.U32 R0, R82, R21, RZ ;  /* 0x0000001552002227 */ /* 0x002fe200078e00ff */
[----:B------:R-:W-:Y:S01]  /*ac80*/  UIADD3 UR9, UR9, UR4, URZ ;  /* 0x0000000409097290 */ /* 0x000fe2000fffe03f */
[----:B------:R-:W5:Y:S01]  /*ac90*/  LD.E.128 R56, desc[UR38][R56.64] ;  /* 0x0000002638387980 */ /* 0x000f62000c101d00 */
[----:B------:R-:W-:Y:S01]  /*aca0*/  UIMAD UR4, UR41, UR10, URZ ;  /* 0x0000000a290472a4 */ /* 0x000fe2000f8e023f */
[----:B------:R-:W-:Y:S01]  /*acb0*/  IMAD.MOV.U32 R3, RZ, RZ, R82 ;  /* 0x000000ffff037224 */ /* 0x000fe200078e0052 */
[----:B------:R-:W-:Y:S01]  /*acc0*/  UIMAD.WIDE.U32 UR8, UR40, UR10, UR8 ;  /* 0x0000000a280872a5 */ /* 0x000fe2000f8e0008 */
[----:B--2---:R-:W-:Y:S01]  /*acd0*/  @P2 SHF.R.U32.HI R3, RZ, R81, R0 ;  /* 0x00000051ff032219 */ /* 0x004fe20000011600 */
[----:B------:R-:W-:Y:S01]  /*ace0*/  UIMAD UR4, UR40, UR11, UR4 ;  /* 0x0000000b280472a4 */ /* 0x000fe2000f8e0204 */
[----:B------:R-:W-:Y:S01]  /*acf0*/  LOP3.LUT R6, R6, 0x10, R5, 0xe2, !PT ;  /* 0x0000001006067812 */ /* 0x000fe200078ee205 */
[----:B------:R-:W5:Y:S01]  /*ad00*/  LD.E.128 R60, desc[UR38][R60.64] ;  /* 0x000000263c3c7980 */ /* 0x000f62000c101d00 */
[--C-:B------:R-:W-:Y:S01]  /*ad10*/  SHF.R.S32.HI R5, RZ, 0x1f, R3.reuse ;  /* 0x0000001fff057819 */ /* 0x100fe20000011403 */
[----:B------:R-:W-:Y:S01]  /*ad20*/  UIADD3 UR4, UR9, UR4, URZ ;  /* 0x0000000409047290 */ /* 0x000fe2000fffe03f */
[----:B------:R-:W-:Y:S01]  /*ad30*/  ISETP.GE.AND P0, PT, R186, UR12, PT ;  /* 0x0000000cba007c0c */ /* 0x000fe2000bf06270 */
[----:B------:R-:W-:Y:S01]  /*ad40*/  IMAD.U32 R20, RZ, RZ, UR8 ;  /* 0x00000008ff147e24 */ /* 0x000fe2000f8e00ff */
[----:B------:R-:W5:Y:S01]  /*ad50*/  LD.E.128 R64, desc[UR38][R64.64] ;  /* 0x0000002640407980 */ /* 0x000f62000c101d00 */
[----:B------:R-:W-:Y:S01]  /*ad60*/  IMAD.U32 R21, RZ, RZ, UR9 ;  /* 0x00000009ff157e24 */ /* 0x000fe2000f8e00ff */
[----:B------:R-:W-:Y:S01]  /*ad70*/  ULDC.64 UR8, c[0x0][0xbe0] ;  /* 0x0002f80000087ab9 */ /* 0x000fe20000000a00 */
[----:B------:R-:W-:Y:S01]  /*ad80*/  IMAD.MOV R81, RZ, RZ, -R3 ;  /* 0x000000ffff517224 */ /* 0x000fe200078e0a03 */
[----:B------:R-:W-:Y:S01]  /*ad90*/  SEL R0, RZ, 0xffffffff, P0 ;  /* 0xffffffffff007807 */ /* 0x000fe20000000000 */
[----:B------:R-:W-:Y:S01]  /*ada0*/  IMAD R80, R5, UR8, RZ ;  /* 0x0000000805507c24 */ /* 0x000fe2000f8e02ff */
[----:B------:R-:W5:Y:S01]  /*adb0*/  LD.E.128 R68, desc[UR38][R68.64] ;  /* 0x0000002644447980 */ /* 0x000f62000c101d00 */
[----:B------:R-:W-:-:S02]  /*adc0*/  IMAD R5, R83, R81, R82 ;  /* 0x0000005153057224 */ /* 0x000fc400078e0252 */
[----:B------:R-:W-:Y:S01]  /*add0*/  IMAD.U32 R21, RZ, RZ, UR4 ;  /* 0x00000004ff157e24 */ /* 0x000fe2000f8e00ff */
[----:B------:R-:W5:Y:S01]  /*ade0*/  LD.E.128 R76, desc[UR38][R76.64] ;  /* 0x000000264c4c7980 */ /* 0x000f62000c101d00 */
[----:B------:R-:W-:Y:S01]  /*adf0*/  IMAD.SHL.U32 R85, R0, 0x20, RZ ;  /* 0x0000002000557824 */ /* 0x000fe200078e00ff */
[----:B------:R-:W-:Y:S02]  /*ae00*/  SHF.R.S32.HI R0, RZ, 0x1f, R5 ;  /* 0x0000001fff007819 */ /* 0x000fe40000011405 */
[----:B------:R-:W5:Y:S01]  /*ae10*/  LD.E.128 R72, desc[UR38][R72.64] ;  /* 0x0000002648487980 */ /* 0x000f62000c101d00 */
[----:B------:R-:W-:Y:S01]  /*ae20*/  ISETP.GE.AND P0, PT, R196, UR12, PT ;  /* 0x0000000cc4007c0c */ /* 0x000fe2000bf06270 */
[----:B------:R-:W-:Y:S01]  /*ae30*/  IMAD R81, R3, UR9, R80 ;  /* 0x0000000903517c24 */ /* 0x000fe2000f8e0250 */
[----:B------:R-:W-:Y:S01]  /*ae40*/  LOP3.LUT R6, R85, 0x20, R6, 0xe2, !PT ;  /* 0x0000002055067812 */ /* 0x000fe200078ee206 */
[----:B------:R-:W-:Y:S01]  /*ae50*/  @!PT LDS RZ, [RZ] ;  /* 0x00000000fffff984 */ /* 0x000fe20000000800 */
[----:B------:R-:W-:Y:S01]  /*ae60*/  @!PT LDS RZ, [RZ] ;  /* 0x00000000fffff984 */ /* 0x000fe20000000800 */
[----:B------:R-:W-:Y:S01]  /*ae70*/  @!PT LDS RZ, [RZ] ;  /* 0x00000000fffff984 */ /* 0x000fe20000000800 */
[----:B------:R-:W-:Y:S01]  /*ae80*/  @!PT LDS RZ, [RZ] ;  /* 0x00000000fffff984 */ /* 0x000fe20000000800 */
[----:B------:R1:W-:Y:S06]  /*ae90*/  MEMBAR.ALL.CTA ;  /* 0x0000000000007992 */ /* 0x0003ec0000008000 */
[----:B-1----:R-:W1:Y:S01]  /*aea0*/  FENCE.VIEW.ASYNC.S ;  /* 0x00000000000073c6 */ /* 0x002e620000000000 */
[----:B------:R-:W-:Y:S01]  /*aeb0*/  IMAD.WIDE.U32 R20, R3, UR8, R20 ;  /* 0x0000000803147c25 */ /* 0x000fe2000f8e0014 */
[----:B------:R-:W-:Y:S01]  /*aec0*/  ULDC.64 UR8, c[0x0][0xbd8] ;  /* 0x0002f60000087ab9 */ /* 0x000fe20000000a00 */
[----:B------:R-:W-:Y:S01]  /*aed0*/  SEL R3, RZ, 0x40, P0 ;  /* 0x00000040ff037807 */ /* 0x000fe20000000000 */
[----:B------:R-:W-:Y:S01]  /*aee0*/  UIADD3 UR4, UR37, 0x38820, URZ ;  /* 0x0003882025047890 */ /* 0x000fe2000fffe03f */
[----:B------:R-:W-:Y:S01]  /*aef0*/  IMAD.U32 R87, RZ, RZ, UR42 ;  /* 0x0000002aff577e24 */ /* 0x000fe2000f8e00ff */
[----:B------:R-:W-:Y:S01]  /*af00*/  ISETP.GE.AND P0, PT, R195, UR12, PT ;  /* 0x0000000cc3007c0c */ /* 0x000fe2000bf06270 */
[----:B------:R-:W-:Y:S01]  /*af10*/  IMAD R0, R0, UR8, RZ ;  /* 0x0000000800007c24 */ /* 0x000fe2000f8e02ff */
[----:B------:R-:W-:Y:S01]  /*af20*/  LOP3.LUT R3, R6, R3, RZ, 0xfc, !PT ;  /* 0x0000000306037212 */ /* 0x000fe200078efcff */
[----:B------:R-:W-:Y:S01]  /*af30*/  IMAD.IADD R21, R21, 0x1, R81 ;  /* 0x0000000115157824 */ /* 0x000fe200078e0251 */
[----:B------:R-:W-:Y:S01]  /*af40*/  UPRMT UR4, URZ, 0x654, UR4 ;  /* 0x000006543f047896 */ /* 0x000fe20008000004 */
[----:B-----5:R-:W-:Y:S01]  /*af50*/  IMAD R88, R4, R83, RZ ;  /* 0x0000005304587224 */ /* 0x020fe200078e02ff */
[----:B------:R-:W-:Y:S01]  /*af60*/  BSSY B1, `(.L_x_1076) ;  /* 0x000002e000017945 */ /* 0x000fe20003800000 */
[----:B------:R-:W-:-:S02]  /*af70*/  IMAD R87, R87, 0x40, R192 ;  /* 0x0000004057577824 */ /* 0x000fc400078e02c0 */
[C---:B------:R-:W-:Y:S01]  /*af80*/  IMAD R81, R5.reuse, UR9, R0 ;  /* 0x0000000905517c24 */ /* 0x040fe2000f8e0200 */
[----:B------:R-:W-:Y:S01]  /*af90*/  SEL R0, RZ, 0x80, P0 ;  /* 0x00000080ff007807 */ /* 0x000fe20000000000 */
[----:B------:R-:W-:Y:S01]  /*afa0*/  IMAD.WIDE.U32 R4, R5, UR8, R20 ;  /* 0x0000000805047c25 */ /* 0x000fe2000f8e0014 */
[----:B------:R-:W-:Y:S01]  /*afb0*/  ISETP.GE.AND P0, PT, R87, R88, PT ;  /* 0x000000585700720c */ /* 0x000fe20003f06270 */
[----:B------:R-:W-:Y:S01]  /*afc0*/  ULDC.64 UR8, c[0x0][0xb80] ;  /* 0x0002e00000087ab9 */ /* 0x000fe20000000a00 */
[----:B------:R-:W-:Y:S01]  /*afd0*/  LOP3.LUT R0, R3, R0, RZ, 0xfc, !PT ;  /* 0x0000000003007212 */ /* 0x000fe200078efcff */
[----:B------:R-:W-:Y:S01]  /*afe0*/  IMAD.IADD R5, R5, 0x1, R81 ;  /* 0x0000000105057824 */ /* 0x000fe200078e0251 */
[C---:B------:R-:W-:Y:S01]  /*aff0*/  LEA R6, P1, R4.reuse, UR8, 0x1 ;  /* 0x0000000804067c11 */ /* 0x040fe2000f8208ff */
[----:B-1----:R-:W-:Y:S03]  /*b000*/  SYNCS.ARRIVE.TRANS64.RED.A1T0 RZ, [UR4], RZ ;  /* 0x000000ffffff79a7 */ /* 0x002fe60008100404 */
[----:B------:R-:W-:Y:S01]  /*b010*/  LEA.HI.X R86, R4, UR9, R5, 0x1, P1 ;  /* 0x0000000904567c11 */ /* 0x000fe200088f0c05 */
[----:B------:R0:W1:Y:S04]  /*b020*/  SHFL.IDX PT, R20, R6, RZ, 0x181f ;  /* 0x00181fff06147589 */ /* 0x00006800000e0000 */
[----:B------:R0:W2:Y:S01]  /*b030*/  SHFL.IDX PT, R21, R86, RZ, 0x181f ;  /* 0x00181fff56157589 */ /* 0x0000a200000e0000 */
[----:B------:R-:W-:Y:S05]  /*b040*/  @P0 BRA `(.L_x_1077) ;  /* 0x00000000007c0947 */ /* 0x000fea0003800000 */
[----:B------:R-:W-:Y:S02]  /*b050*/  ISETP.GE.AND P1, PT, R190, UR12, PT ;  /* 0x0000000cbe007c0c */ /* 0x000fe4000bf26270 */
[----:B------:R-:W-:Y:S02]  /*b060*/  ISETP.GE.AND P0, PT, R16, UR12, PT ;  /* 0x0000000c10007c0c */ /* 0x000fe4000bf06270 */
[----:B------:R-:W-:Y:S02]  /*b070*/  ISETP.GE.AND P5, PT, R189, UR12, PT ;  /* 0x0000000cbd007c0c */ /* 0x000fe4000bfa6270 */
[----:B------:R-:W-:-:S07]  /*b080*/  ISETP.GE.AND P3, PT, R188, UR12, PT ;  /* 0x0000000cbc007c0c */ /* 0x000fce000bf66270 */
[-C--:B-1----:R-:W-:Y:S02]  /*b090*/  @!P1 LEA R80, P2, R190, R20.reuse, 0x1 ;  /* 0x00000014be509211 */ /* 0x082fe400078408ff */
        /* <DEDUP_REMOVED lines=26> */
.L_x_1077:
[----:B------:R-:W-:Y:S05]  /*b240*/  BSYNC B1 ;  /* 0x0000000000017941 */ /* 0x000fea0003800000 */
.L_x_1076:
[----:B---3--:R-:W-:Y:S01]  /*b250*/  VIADD R4, R87, 0x20 ;  /* 0x0000002057047836 */ /* 0x008fe20000000000 */
[----:B------:R4:W3:Y:S04]  /*b260*/  SHFL.IDX PT, R9, R86, 0x1, 0x181f ;  /* 0x00381f0056097f89 */ /* 0x0008e800000e0000 */
        /* <DEDUP_REMOVED lines=22> */
[-C--:B------:R-:W-:Y:S02]  /*b3d0*/  @!P0 LEA R12, P3, R186, R8.reuse, 0x1 ;  /* 0x00000008ba0c8211 */ /* 0x080fe400078608ff */
        /* <DEDUP_REMOVED lines=13> */
.L_x_1073:
        /* <DEDUP_REMOVED lines=31> */
.L_x_1079:
        /* <DEDUP_REMOVED lines=46> */
.L_x_1081:
[----:B------:R-:W-:Y:S05]  /*b980*/  BSYNC B1 ;  /* 0x0000000000017941 */ /* 0x000fea0003800000 */
.L_x_1080:
        /* <DEDUP_REMOVED lines=60> */
[----:B------:R-:W-:Y:S01]  /*bd50*/  LOP3.LUT R10, R15, 0x10, R10, 0xe2, !PT ;  /* 0x000000100f0a7812 */ /* 0x000fe200078ee20a */
[----:B------:R-:W-:-:S02]  /*bd60*/  IMAD.IADD R5, R5, 0x1, R11 ;  /* 0x0000000105057824 */ /* 0x000fc400078e020b */
[----:B------:R-:W-:Y:S02]  /*bd70*/  IMAD R0, R3, UR8, RZ ;  /* 0x0000000803007c24 */ /* 0x000fe4000f8e02ff */
[----:B------:R-:W-:Y:S02]  /*bd80*/  IMAD.U32 R11, RZ, RZ, UR42 ;  /* 0x0000002aff0b7e24 */ /* 0x000fe4000f8e00ff */
[----:B------:R-:W-:Y:S02]  /*bd90*/  IMAD R3, R9, UR9, R0 ;  /* 0x0000000909037c24 */ /* 0x000fe4000f8e0200 */
[----:B------:R-:W-:Y:S02]  /*bda0*/  IMAD R0, R11, 0x40, R192 ;  /* 0x000000400b007824 */ /* 0x000fe400078e02c0 */
[----:B------:R-:W-:Y:S01]  /*bdb0*/  IMAD.WIDE.U32 R4, R9, UR8, R4 ;  /* 0x0000000809047c25 */ /* 0x000fe2000f8e0004 */
[----:B------:R-:W-:Y:S01]  /*bdc0*/  SEL R9, RZ, 0x40, P0 ;  /* 0x00000040ff097807 */ /* 0x000fe20000000000 */
[----:B------:R-:W-:Y:S01]  /*bdd0*/  ULDC.64 UR8, c[0x0][0xb80] ;  /* 0x0002e00000087ab9 */ /* 0x000fe20000000a00 */
[----:B------:R-:W-:Y:S01]  /*bde0*/  ISETP.GE.AND P0, PT, R0, R27, PT ;  /* 0x0000001b0000720c */ /* 0x000fe20003f06270 */
[----:B------:R-:W-:Y:S01]  /*bdf0*/  IMAD.SHL.U32 R15, R8, 0x20, RZ ;  /* 0x00000020080f7824 */ /* 0x000fe200078e00ff */
[----:B------:R-:W-:Y:S01]  /*be00*/  LEA R6, P1, R4, UR8, 0x1 ;  /* 0x0000000804067c11 */ /* 0x000fe2000f8208ff */
[----:B------:R-:W-:Y:S01]  /*be10*/  IMAD.IADD R3, R5, 0x1, R3 ;  /* 0x0000000105037824 */ /* 0x000fe200078e0203 */
[----:B------:R-:W-:-:S02]  /*be20*/  SEL R5, RZ, 0x80, P2 ;  /* 0x00000080ff057807 */ /* 0x000fc40001000000 */
[----:B------:R-:W-:Y:S01]  /*be30*/  LOP3.LUT R10, R15, 0x20, R10, 0xe2, !PT ;  /* 0x000000200f0a7812 */ /* 0x000fe200078ee20a */
[----:B------:R0:W1:Y:S01]  /*be40*/  SHFL.IDX PT, R8, R6, RZ, 0x181f ;  /* 0x00181fff06087589 */ /* 0x00006200000e0000 */
[----:B------:R-:W-:Y:S02]  /*be50*/  LEA.HI.X R3, R4, UR9, R3, 0x1, P1 ;  /* 0x0000000904037c11 */ /* 0x000fe400088f0c03 */
[----:B------:R-:W-:-:S03]  /*be60*/  LOP3.LUT R24, R10, R9, RZ, 0xfc, !PT ;  /* 0x000000090a187212 */ /* 0x000fc600078efcff */
[----:B------:R0:W2:Y:S01]  /*be70*/  SHFL.IDX PT, R9, R3, RZ, 0x181f ;  /* 0x00181fff03097589 */ /* 0x0000a200000e0000 */
[----:B------:R-:W-:Y:S01]  /*be80*/  LOP3.LUT R25, R24, R5, RZ, 0xfc, !PT ;  /* 0x0000000518197212 */ /* 0x000fe200078efcff */
[----:B------:R-:W-:Y:S06]  /*be90*/  @P0 BRA `(.L_x_1083) ;  /* 0x00000000007c0947 */ /* 0x000fec0003800000 */
[----:B------:R-:W-:Y:S02]  /*bea0*/  ISETP.GE.AND P2, PT, R190, UR14, PT ;  /* 0x0000000ebe007c0c */ /* 0x000fe4000bf46270 */
[----:B------:R-:W-:Y:S02]  /*beb0*/  ISETP.GE.AND P1, PT, R16, UR14, PT ;  /* 0x0000000e10007c0c */ /* 0x000fe4000bf26270 */
[----:B------:R-:W-:Y:S02]  /*bec0*/  ISETP.GE.AND P5, PT, R189, UR14, PT ;  /* 0x0000000ebd007c0c */ /* 0x000fe4000bfa6270 */
[----:B------:R-:W-:-:S07]  /*bed0*/  ISETP.GE.AND P3, PT, R188, UR14, PT ;  /* 0x0000000ebc007c0c */ /* 0x000fce000bf66270 */
[-C--:B-1----:R-:W-:Y:S02]  /*bee0*/  @!P2 LEA R10, P0, R190, R8.reuse, 0x1 ;  /* 0x00000008be0aa211 */ /* 0x082fe400078008ff */
        /* <DEDUP_REMOVED lines=26> */
.L_x_1083:
[----:B------:R-:W-:Y:S05]  /*c090*/  BSYNC B1 ;  /* 0x0000000000017941 */ /* 0x000fea0003800000 */
.L_x_1082:
        /* <DEDUP_REMOVED lines=10> */
[-C--:B-1----:R-:W-:Y:S02]  /*c140*/  @!P2 LEA R10, P0, R190, R8.reuse, 0x1 ;  /* 0x00000008be0aa211 */ /* 0x082fe400078008ff */
        /* <DEDUP_REMOVED lines=25> */
.L_x_1078:
[----:B------:R-:W-:Y:S05]  /*c2e0*/  BSYNC B0 ;  /* 0x0000000000007941 */ /* 0x000fea0003800000 */
.L_x_1072:
[----:B------:R-:W-:Y:S02]  /*c2f0*/  ULDC UR4, c[0x0][0xd3c] ;  /* 0x00034f0000047ab9 */ /* 0x000fe40000000800 */
[----:B------:R-:W-:-:S13]  /*c300*/  ISETP.GE.AND P0, PT, R7, UR4, PT ;  /* 0x0000000407007c0c */ /* 0x000fda000bf06270 */
[----:B------:R-:W-:Y:S05]  /*c310*/  @!P0 BRA `(.L_x_1084) ;  /* 0xffffff4c00448947 */ /* 0x000fea000383ffff */
[----:B------:R-:W-:Y:S05]  /*c320*/  EXIT ;  /* 0x000000000000794d */ /* 0x000fea0003800000 */
.L_x_1044:
        /* <DEDUP_REMOVED lines=18> */
.L_x_1085:
        /* <DEDUP_REMOVED lines=42> */
.L_x_1091:
        /* <DEDUP_REMOVED lines=12> */
.L_x_1090:
[----:B------:R-:W-:Y:S05]  /*c7b0*/  BSYNC B0 ;  /* 0x0000000000007941 */ /* 0x000fea0003800000 */
.L_x_1089:
        /* <DEDUP_REMOVED lines=22> */
.L_x_1087:
        /* <DEDUP_REMOVED lines=16> */
.L_x_1092:
        /* <DEDUP_REMOVED lines=25> */
.L_x_1088:
[----:B------:R-:W-:Y:S02]  /*cbb0*/  IMAD.MOV.U32 R17, RZ, RZ, RZ ;  /* 0x000000ffff117224 */ /* 0x000fe400078e00ff */
[----:B------:R-:W-:Y:S02]  /*cbc0*/  IMAD.U32 R16, RZ, RZ, UR6 ;  /* 0x00000006ff107e24 */ /* 0x000fe4000f8e00ff */
[----:B------:R-:W-:-:S07]  /*cbd0*/  IMAD.MOV.U32 R18, RZ, RZ, RZ ;  /* 0x000000ffff127224 */ /* 0x000fce00078e00ff */
.L_x_1093:
[----:B------:R-:W-:-:S13]  /*cbe0*/  ISETP.NE.AND P0, PT, R5, RZ, PT ;  /* 0x000000ff0500720c */ /* 0x000fda0003f05270 */
[----:B------:R-:W0:Y:S01]  /*cbf0*/  @!P0 S2R R3, SR_CgaCtaId ;  /* 0x0000000000038919 */ /* 0x000e220000008800 */
[----:B------:R-:W-:-:S04]  /*cc00*/  @!P0 MOV R0, 0x400 ;  /* 0x0000040000008802 */ /* 0x000fc80000000f00 */
[----:B0-----:R-:W-:-:S05]  /*cc10*/  @!P0 LEA R0, R3, R0, 0x18 ;  /* 0x0000000003008211 */ /* 0x001fca00078ec0ff */
[----:B------:R0:W-:Y:S01]  /*cc20*/  @!P0 STS.128 [R0+0x388d0], R16 ;  /* 0x0388d01000008388 */ /* 0x0001e20000000c00 */
[----:B------:R-:W-:Y:S06]  /*cc30*/  BAR.ARV 0x5, 0x180 ;  /* 0x0146000000007b1d */ /* 0x000fec0000002000 */
.L_x_1086:
        /* <DEDUP_REMOVED lines=16> */
[C---:B------:R-:W-:Y:S02]  /*cd40*/  LOP3.LUT R2, R0.reuse, 0x1f8, RZ, 0xc0, !PT ;  /* 0x000001f800027812 */ /* 0x040fe400078ec0ff */
[----:B------:R-:W-:Y:S02]  /*cd50*/  LOP3.LUT R0, R0, 0x38, RZ, 0xc0, !PT ;  /* 0x0000003800007812 */ /* 0x000fe400078ec0ff */
        /* <DEDUP_REMOVED lines=11> */
[----:B------:R-:W-:Y:S01]  /*ce10*/  STL [R1+0x5c], RZ ;  /* 0x00005cff01007387 */ /* 0x000fe20000100800 */
[----:B0-----:R-:W-:-:S03]  /*ce20*/  LOP3.LUT R4, R0, 0x40, RZ, 0xfc, !PT ;  /* 0x0000004000047812 */ /* 0x001fc600078efcff */
[----:B------:R0:W-:Y:S01]  /*ce30*/  STL [R1+0x18], R2 ;  /* 0x0000180201007387 */ /* 0x0001e20000100800 */
[C---:B------:R-:W-:Y:S02]  /*ce40*/  LOP3.LUT R4, R0.reuse, 0x100, RZ, 0xfc, !PT ;  /* 0x0000010000047812 */ /* 0x040fe400078efcff */
[C---:B-1----:R-:W-:Y:S01]  /*ce50*/  LOP3.LUT R3, R0.reuse, 0x80, RZ, 0xfc, !PT ;  /* 0x0000008000037812 */ /* 0x042fe200078efcff */
[----:B------:R1:W-:Y:S01]  /*ce60*/  STL [R1+0xc], RZ ;  /* 0x00000cff01007387 */ /* 0x0003e20000100800 */
[C---:B------:R-:W-:Y:S02]  /*ce70*/  LOP3.LUT R3, R0.reuse, 0x140, RZ, 0xfc, !PT ;  /* 0x0000014000037812 */ /* 0x040fe400078efcff */
[C---:B0-----:R-:W-:Y:S02]  /*ce80*/  LOP3.LUT R2, R0.reuse, 0xc0, RZ, 0xfc, !PT ;  /* 0x000000c000027812 */ /* 0x041fe400078efcff */
[C---:B------:R-:W-:Y:S02]  /*ce90*/  LOP3.LUT R2, R0.reuse, 0x180, RZ, 0xfc, !PT ;  /* 0x0000018000027812 */ /* 0x040fe400078efcff */
[----:B-1----:R-:W-:-:S07]  /*cea0*/  LOP3.LUT R0, R0, 0x1c0, RZ, 0xfc, !PT ;  /* 0x000001c000007812 */ /* 0x002fce00078efcff */
.L_x_1218:
[----:B01----:R-:W0:Y:S02]  /*ceb0*/  LDC.64 R2, c[0x0][0xd88] ;  /* 0x00036200ff027b82 */ /* 0x003e240000000a00 */
[----:B0-----:R-:W-:-:S05]  /*cec0*/  IMAD.WIDE R2, R19, 0x4, R2 ;  /* 0x0000000413027825 */ /* 0x001fca00078e0202 */
[----:B--2---:R-:W2:Y:S01]  /*ced0*/  LDG.E R11, desc[UR38][R2.64] ;  /* 0x00000026020b7981 */ /* 0x004ea2000c1e1900 */
        /* <DEDUP_REMOVED lines=17> */
[----:B------:R1:W5:Y:S01]  /*cff0*/  @P0 LDG.E R0, desc[UR38][R2.64] ;  /* 0x0000002602000981 */ /* 0x000362000c1e1900 */
        /* <DEDUP_REMOVED lines=35> */
.L_x_1095:
        /* <DEDUP_REMOVED lines=12> */
.L_x_1096:
[----:B------:R-:W-:Y:S05]  /*d2f0*/  @!P0 BRA `(.L_x_1097) ;  /* 0x00000000000c8947 */ /* 0x000fea0003800000 */
[----:B------:R-:W2:Y:S04]  /*d300*/  LDG.E R6, desc[UR38][R4.64] ;  /* 0x0000002604067981 */ /* 0x000ea8000c1e1900 */
[----:B------:R-:W2:Y:S02]  /*d310*/  LDG.E R4, desc[UR38][R4.64+0x4] ;  /* 0x0000042604047981 */ /* 0x000ea4000c1e1900 */
[----:B--2---:R-:W-:-:S07]  /*d320*/  IMAD.IADD R6, R4, 0x1, -R6 ;  /* 0x0000000104067824 */ /* 0x004fce00078e0a06 */
.L_x_1097:
        /* <DEDUP_REMOVED lines=20> */
[----:B---3--:R-:W2:Y:S04]  /*d470*/  @P0 ATOMG.E.ADD.STRONG.GPU PT, R2, desc[UR38][R4.64], R2 ;  /* 0x00000002040209a8 */ /* 0x008ea800081ee1e6 */
[----:B--2---:R2:W3:Y:S02]  /*d480*/  SHFL.IDX PT, R2, R2, R0, 0x1f ;  /* 0x00001f0002027589 */ /* 0x0044e400000e0000 */
[----:B--2---:R-:W2:Y:S02]  /*d490*/  S2R R0, SR_LTMASK ;  /* 0x0000000000007919 */ /* 0x004ea40000003900 */
[----:B--2---:R-:W-:-:S06]  /*d4a0*/  LOP3.LUT R0, R0, UR4, RZ, 0xc0, !PT ;  /* 0x0000000400007c12 */ /* 0x004fcc000f8ec0ff */
[----:B------:R-:W3:Y:S02]  /*d4b0*/  POPC R0, R0 ;  /* 0x0000000000007309 */ /* 0x000ee40000000000 */
[----:B---3--:R-:W-:Y:S01]  /*d4c0*/  IADD3 R16, R2, UR36, R0 ;  /* 0x0000002402107c10 */ /* 0x008fe2000fffe000 */
[----:B------:R-:W-:Y:S06]  /*d4d0*/  BRA `(.L_x_1100) ;  /* 0x0000005c00987947 */ /* 0x000fec0003800000 */
.L_x_1099:
        /* <DEDUP_REMOVED lines=21> */
.L_x_1102:
[----:B------:R-:W-:Y:S05]  /*d630*/  BSYNC B6 ;  /* 0x0000000000067941 */ /* 0x000fea0003800000 */
.L_x_1101:
        /* <DEDUP_REMOVED lines=21> */
.L_x_1105:
        /* <DEDUP_REMOVED lines=16> */
.L_x_1104:
[----:B------:R-:W-:Y:S05]  /*d890*/  BSYNC B6 ;  /* 0x0000000000067941 */ /* 0x000fea0003800000 */
.L_x_1103:
        /* <DEDUP_REMOVED lines=26> */
.L_x_1233:
        /* <DEDUP_REMOVED lines=11> */
.L_x_1236:
        /* <DEDUP_REMOVED lines=25> */
.L_x_1109:
[----:B------:R-:W3:Y:S04]  /*dc80*/  LDL R7, [R1+0x4] ;  /* 0x0000040001077983 */ /* 0x000ee80000100800 */
[----:B-12---:R-:W3:Y:S04]  /*dc90*/  LDL R0, [R1+0xc] ;  /* 0x00000c0001007983 */ /* 0x006ee80000100800 */
[----:B------:R-:W2:Y:S01]  /*dca0*/  LDL R2, [R1+0x18] ;  /* 0x0000180001027983 */ /* 0x000ea20000100800 */
[----:B---3--:R-:W-:Y:S01]  /*dcb0*/  IMAD R0, R0, 0x8, R7 ;  /* 0x0000000800007824 */ /* 0x008fe200078e0207 */
[----:B--2---:R-:W-:-:S04]  /*dcc0*/  SHF.L.U32 R2, R2, 0x1f, RZ ;  /* 0x0000001f02027819 */ /* 0x004fc800000006ff */
[----:B------:R-:W1:Y:S02]  /*dcd0*/  SYNCS.PHASECHK.TRANS64.TRYWAIT P0, [R0+URZ+0x38840], R2 ;  /* 0x03884002000075a7 */ /* 0x000e64000800017f */
[----:B-1----:R-:W-:Y:S05]  /*dce0*/  @!P0 BRA `(.L_x_1110) ;  /* 0x0000006400d88947 */ /* 0x002fea0003800000 */
.L_x_1237:
        /* <DEDUP_REMOVED lines=11> */
.L_x_1111:
        /* <DEDUP_REMOVED lines=27> */
.L_x_1107:
[----:B-1----:R-:W3:Y:S04]  /*df50*/  LDL R0, [R1+0x4] ;  /* 0x0000040001007983 */ /* 0x002ee80000100800 */
[----:B------:R-:W4:Y:S04]  /*df60*/  LDL.LU R4, [R1+0x24] ;  /* 0x0000240001047983 */ /* 0x000f280000300800 */
[----:B------:R-:W5:Y:S04]  /*df70*/  LDL.LU R3, [R1+0x40] ;  /* 0x0000400001037983 */ /* 0x000f680000300800 */
[----:B--2---:R-:W2:Y:S01]  /*df80*/  LDL R2, [R1+0x28] ;  /* 0x0000280001027983 */ /* 0x004ea20000100800 */
[----:B------:R-:W-:Y:S05]  /*df90*/  WARPSYNC.ALL ;  /* 0x0000000000007948 */ /* 0x000fea0003800000 */
[----:B------:R-:W-:Y:S01]  /*dfa0*/  ULDC.64 UR4, c[0x0][0xaf8] ;  /* 0x0002be0000047ab9 */ /* 0x000fe20000000a00 */
[----:B------:R-:W-:Y:S01]  /*dfb0*/  BSSY B6, `(.L_x_1112) ;  /* 0x000001f000067945 */ /* 0x000fe20003800000 */
[----:B------:R-:W-:Y:S01]  /*dfc0*/  BAR.SYNC.DEFER_BLOCKING 0x8, 0x100 ;  /* 0x0204000000007b1d */ /* 0x000fe20000010000 */
[----:B------:R-:W-:-:S04]  /*dfd0*/  ISETP.NE.U32.AND P0, PT, RZ, UR4, PT ;  /* 0x00000004ff007c0c */ /* 0x000fc8000bf05070 */
[----:B------:R-:W-:Y:S01]  /*dfe0*/  ISETP.NE.AND.EX P0, PT, RZ, UR5, PT, P0 ;  /* 0x00000005ff007c0c */ /* 0x000fe2000bf05300 */
[----:B---3--:R-:W-:-:S05]  /*dff0*/  VIADD R0, R0, 0x20400 ;  /* 0x0002040000007836 */ /* 0x008fca0000000000 */
[----:B------:R-:W-:Y:S02]  /*e000*/  LOP3.LUT P1, RZ, R0, 0x3ff, RZ, 0xc0, !PT ;  /* 0x000003ff00ff7812 */ /* 0x000fe4000782c0ff */
[----:B----4-:R-:W-:Y:S02]  /*e010*/  SEL R0, R4, RZ, !P0 ;  /* 0x000000ff04007207 */ /* 0x010fe40004000000 */
[----:B-----5:R-:W-:-:S03]  /*e020*/  SEL R3, R3, RZ, !P0 ;  /* 0x000000ff03037207 */ /* 0x020fc60004000000 */
[----:B------:R1:W-:Y:S01]  /*e030*/  STL [R1+0x34], R0 ;  /* 0x0000340001007387 */ /* 0x0003e20000100800 */
[----:B--2---:R-:W-:-:S03]  /*e040*/  SHF.R.S32.HI R2, RZ, 0x1f, R2 ;  /* 0x0000001fff027819 */ /* 0x004fc60000011402 */
[----:B------:R2:W-:Y:S01]  /*e050*/  STL [R1+0x54], R3 ;  /* 0x0000540301007387 */ /* 0x0005e20000100800 */
[----:B-1----:R-:W-:-:S05]  /*e060*/  SHF.R.S32.HI R0, RZ, 0x1f, R18 ;  /* 0x0000001fff007819 */ /* 0x002fca0000011412 */
        /* <DEDUP_REMOVED lines=19> */
.L_x_1113:
[----:B------:R-:W-:Y:S05]  /*e1a0*/  BSYNC B6 ;  /* 0x0000000000067941 */ /* 0x000fea0003800000 */
.L_x_1112:
[----:B------:R-:W3:Y:S01]  /*e1b0*/  LDL R4, [R1+0x40] ;  /* 0x0000400001047983 */ /* 0x000ee20000100800 */
[----:B------:R-:W1:Y:S01]  /*e1c0*/  LDC R7, c[0x0][0x448] ;  /* 0x00011200ff077b82 */ /* 0x000e620000000800 */
[----:B------:R-:W-:Y:S01]  /*e1d0*/  ULDC.64 UR4, c[0x0][0x298] ;  /* 0x0000a60000047ab9 */ /* 0x000fe20000000a00 */
[----:B------:R-:W-:Y:S01]  /*e1e0*/  ULDC.64 UR6, c[0x0][0x280] ;  /* 0x0000a00000067ab9 */ /* 0x000fe20000000a00 */
[----:B------:R-:W4:Y:S04]  /*e1f0*/  LDL R10, [R1+0x28] ;  /* 0x00002800010a7983 */ /* 0x000f280000100800 */
[----:B------:R-:W4:Y:S01]  /*e200*/  LDL R9, [R1+0x50] ;  /* 0x0000500001097983 */ /* 0x000f220000100800 */
[----:B--2---:R-:W2:Y:S01]  /*e210*/  S2R R2, SR_TID.X ;  /* 0x0000000000027919 */ /* 0x004ea20000002100 */
[----:B------:R-:W0:Y:S02]  /*e220*/  S2R R0, SR_TID.X ;  /* 0x0000000000007919 */ /* 0x000e240000002100 */
[----:B------:R-:W4:Y:S04]  /*e230*/  LDL R8, [R1+0x54] ;  /* 0x0000540001087983 */ /* 0x000f280000100800 */
[----:B------:R-:W4:Y:S01]  /*e240*/  LDL R6, [R1+0x34] ;  /* 0x0000340001067983 */ /* 0x000f220000100800 */
[----:B-1----:R-:W-:-:S13]  /*e250*/  ISETP.NE.AND P0, PT, R7, 0x1, PT ;  /* 0x000000010700780c */ /* 0x002fda0003f05270 */
[----:B------:R-:W1:Y:S01]  /*e260*/  @P0 LDC R3, c[0x0][0x450] ;  /* 0x00011400ff030b82 */ /* 0x000e620000000800 */
[----:B--2---:R-:W-:-:S04]  /*e270*/  LOP3.LUT R2, R2, 0x7f, RZ, 0xc0, !PT ;  /* 0x0000007f02027812 */ /* 0x004fc800078ec0ff */
[----:B------:R-:W-:Y:S01]  /*e280*/  SHF.R.U32.HI R2, RZ, 0x3, R2 ;  /* 0x00000003ff027819 */ /* 0x000fe20000011602 */
[----:B0-----:R-:W-:-:S05]  /*e290*/  IMAD.SHL.U32 R0, R0, 0x10, RZ ;  /* 0x0000001000007824 */ /* 0x001fca00078e00ff */
[----:B------:R-:W-:Y:S02]  /*e2a0*/  LOP3.LUT R0, R2, 0x70, R0, 0xf8, !PT ;  /* 0x0000007002007812 */ /* 0x000fe400078ef800 */
[----:B------:R-:W0:Y:S03]  /*e2b0*/  @P0 LDC R2, c[0x0][0x44c] ;  /* 0x00011300ff020b82 */ /* 0x000e260000000800 */
[----:B------:R-:W-:-:S04]  /*e2c0*/  IMAD R5, R17, 0x40, R0 ;  /* 0x0000004011057824 */ /* 0x000fc800078e0200 */
[----:B------:R-:W-:Y:S01]  /*e2d0*/  IMAD.MOV.U32 R0, RZ, RZ, R5 ;  /* 0x000000ffff007224 */ /* 0x000fe200078e0005 */
[----:B------:R2:W-:Y:S01]  /*e2e0*/  STL [R1+0x24], R5 ;  /* 0x0000240501007387 */ /* 0x0005e20000100800 */
[----:B0-----:R-:W-:-:S05]  /*e2f0*/  @P0 IMAD.HI.U32 R2, R5, R2, RZ ;  /* 0x0000000205020227 */ /* 0x001fca00078e00ff */
[----:B-1----:R-:W-:Y:S01]  /*e300*/  @P0 SHF.R.U32.HI R0, RZ, R3, R2 ;  /* 0x00000003ff000219 */ /* 0x002fe20000011602 */
[----:B---3--:R-:W-:-:S04]  /*e310*/  IMAD R2, R4, UR4, RZ ;  /* 0x0000000404027c24 */ /* 0x008fc8000f8e02ff */
[C---:B----4-:R-:W-:Y:S02]  /*e320*/  IMAD R4, R10.reuse, UR5, R2 ;  /* 0x000000050a047c24 */ /* 0x050fe4000f8e0202 */
[----:B------:R-:W-:Y:S01]  /*e330*/  IMAD.WIDE.U32 R2, R10, UR4, RZ ;  /* 0x000000040a027c25 */ /* 0x000fe2000f8e00ff */
[----:B------:R-:W-:-:S03]  /*e340*/  ULDC.64 UR4, c[0x0][0x2d8] ;  /* 0x0000b60000047ab9 */ /* 0x000fc60000000a00 */
[----:B------:R-:W-:Y:S02]  /*e350*/  IMAD.IADD R3, R3, 0x1, R4 ;  /* 0x0000000103037824 */ /* 0x000fe400078e0204 */
[----:B------:R-:W-:Y:S02]  /*e360*/  IMAD R4, R9, UR4, RZ ;  /* 0x0000000409047c24 */ /* 0x000fe4000f8e02ff */
[----:B------:R0:W5:Y:S01]  /*e370*/  LDL R9, [R1+0x14] ;  /* 0x0000140001097983 */ /* 0x0001620000100800 */
[----:B------:R-:W-:-:S04]  /*e380*/  IMAD.WIDE.U32 R2, R18, UR4, R2 ;  /* 0x0000000412027c25 */ /* 0x000fc8000f8e0002 */
[----:B------:R-:W-:Y:S01]  /*e390*/  IMAD R4, R18, UR5, R4 ;  /* 0x0000000512047c24 */ /* 0x000fe2000f8e0204 */
[----:B------:R-:W-:-:S03]  /*e3a0*/  ULDC.64 UR4, c[0x0][0x2e0] ;  /* 0x0000b80000047ab9 */ /* 0x000fc60000000a00 */
[----:B------:R-:W-:Y:S02]  /*e3b0*/  IMAD.IADD R3, R3, 0x1, R4 ;  /* 0x0000000103037824 */ /* 0x000fe400078e0204 */
[----:B------:R-:W-:Y:S02]  /*e3c0*/  IMAD R4, R8, UR4, RZ ;  /* 0x0000000408047c24 */ /* 0x000fe4000f8e02ff */
[----:B------:R-:W1:Y:S01]  /*e3d0*/  S2R R8, SR_TID.X ;  /* 0x0000000000087919 */ /* 0x000e620000002100 */
[----:B------:R-:W-:-:S04]  /*e3e0*/  IMAD.WIDE.U32 R2, R6, UR4, R2 ;  /* 0x0000000406027c25 */ /* 0x000fc8000f8e0002 */
[----:B------:R-:W-:Y:S01]  /*e3f0*/  IMAD R4, R6, UR5, R4 ;  /* 0x0000000506047c24 */ /* 0x000fe2000f8e0204 */
[----:B------:R-:W-:-:S03]  /*e400*/  ULDC.64 UR4, c[0x0][0x2d0] ;  /* 0x0000b40000047ab9 */ /* 0x000fc60000000a00 */
[----:B------:R-:W-:Y:S01]  /*e410*/  IMAD.IADD R3, R3, 0x1, R4 ;  /* 0x0000000103037824 */ /* 0x000fe200078e0204 */
[----:B------:R-:W-:-:S05]  /*e420*/  SHF.R.S32.HI R4, RZ, 0x1f, R0 ;  /* 0x0000001fff047819 */ /* 0x000fca0000011400 */
[----:B------:R-:W-:Y:S02]  /*e430*/  IMAD R4, R4, UR4, RZ ;  /* 0x0000000404047c24 */ /* 0x000fe4000f8e02ff */
[----:B------:R-:W-:-:S04]  /*e440*/  IMAD.WIDE.U32 R2, R0, UR4, R2 ;  /* 0x0000000400027c25 */ /* 0x000fc8000f8e0002 */
[----:B------:R-:W-:Y:S01]  /*e450*/  IMAD R4, R0, UR5, R4 ;  /* 0x0000000500047c24 */ /* 0x000fe2000f8e0204 */
[----:B------:R-:W-:Y:S01]  /*e460*/  ULDC.64 UR4, c[0x0][0x2c8] ;  /* 0x0000b20000047ab9 */ /* 0x000fe20000000a00 */
[----:B------:R-:W-:-:S04]  /*e470*/  IMAD.MOV R0, RZ, RZ, -R0 ;  /* 0x000000ffff007224 */ /* 0x000fc800078e0a00 */
[----:B------:R-:W-:-:S05]  /*e480*/  IMAD R0, R7, R0, R5 ;  /* 0x0000000007007224 */ /* 0x000fca00078e0205 */
[----:B------:R-:W-:Y:S01]  /*e490*/  SHF.R.S32.HI R6, RZ, 0x1f, R0 ;  /* 0x0000001fff067819 */ /* 0x000fe20000011400 */
[----:B------:R-:W-:Y:S02]  /*e4a0*/  IMAD.IADD R3, R3, 0x1, R4 ;  /* 0x0000000103037824 */ /* 0x000fe400078e0204 */
[----:B-1----:R-:W-:Y:S02]  /*e4b0*/  IMAD.SHL.U32 R10, R8, 0x8, RZ ;  /* 0x00000008080a7824 */ /* 0x002fe400078e00ff */
[----:B------:R-:W-:Y:S02]  /*e4c0*/  IMAD R6, R6, UR4, RZ ;  /* 0x0000000406067c24 */ /* 0x000fe4000f8e02ff */
[----:B--2---:R-:W-:Y:S01]  /*e4d0*/  IMAD.WIDE.U32 R4, R0, UR4, R2 ;  /* 0x0000000400047c25 */ /* 0x004fe2000f8e0002 */
[----:B------:R-:W-:Y:S01]  /*e4e0*/  LOP3.LUT R10, R10, 0x38, RZ, 0xc0, !PT ;  /* 0x000000380a0a7812 */ /* 0x000fe200078ec0ff */
[----:B------:R-:W-:Y:S02]  /*e4f0*/  ULDC UR4, c[0x0][0x2b8] ;  /* 0x0000ae0000047ab9 */ /* 0x000fe40000000800 */
[----:B------:R-:W-:Y:S01]  /*e500*/  IMAD R0, R0, UR5, R6 ;  /* 0x0000000500007c24 */ /* 0x000fe2000f8e0206 */
[----:B------:R-:W-:-:S03]  /*e510*/  LEA R3, P1, R4, UR6, 0x1 ;  /* 0x0000000604037c11 */ /* 0x000fc6000f8208ff */
[----:B------:R-:W-:Y:S01]  /*e520*/  IMAD.IADD R0, R5, 0x1, R0 ;  /* 0x0000000105007824 */ /* 0x000fe200078e0200 */
[----:B------:R-:W-:Y:S01]  /*e530*/  ISETP.GE.AND P0, PT, R10, UR4, PT ;  /* 0x000000040a007c0c */ /* 0x000fe2000bf06270 */
[----:B------:R-:W-:Y:S01]  /*e540*/  UMOV UR4, 0xffffffff ;  /* 0xffffffff00047882 */ /* 0x000fe20000000000 */
[----:B------:R-:W-:Y:S02]  /*e550*/  LOP3.LUT R8, R8, 0x7f, RZ, 0xc0, !PT ;  /* 0x0000007f08087812 */ /* 0x000fe400078ec0ff */
[----:B------:R-:W-:Y:S02]  /*e560*/  LEA.HI.X R2, R4, UR7, R0, 0x1, P1 ;  /* 0x0000000704027c11 */ /* 0x000fe400088f0c00 */
[----:B------:R-:W-:Y:S01]  /*e570*/  SHF.R.U32.HI R8, RZ, 0x3, R8 ;  /* 0x00000003ff087819 */ /* 0x000fe20000011608 */
[----:B0-----:R-:W-:Y:S06]  /*e580*/  BRA.DIV UR4, `(.L_x_1114) ;  /* 0x0000005e04c47947 */ /* 0x001fec000b800000 */
[----:B------:R-:W2:Y:S01]  /*e590*/  LDL R6, [R1+0x38] ;  /* 0x0000380001067983 */ /* 0x000ea20000100800 */
[----:B------:R-:W-:-:S03]  /*e5a0*/  IMAD R17, R17, 0x40, R8 ;  /* 0x0000004011117824 */ /* 0x000fc600078e0208 */
[----:B------:R-:W0:Y:S04]  /*e5b0*/  SHFL.IDX PT, R5, R3, RZ, 0x181f ;  /* 0x00181fff03057589 */ /* 0x000e2800000e0000 */
[----:B------:R-:W1:Y:S01]  /*e5c0*/  SHFL.IDX PT, R4, R2, RZ, 0x181f ;  /* 0x00181fff02047589 */ /* 0x000e6200000e0000 */
[----:B--2---:R-:W-:-:S03]  /*e5d0*/  IMAD R0, R6, R7, RZ ;  /* 0x0000000706007224 */ /* 0x004fc600078e02ff */
[----:B------:R-:W-:Y:S01]  /*e5e0*/  SHFL.IDX PT, R6, R2, 0x1, 0x181f ;  /* 0x00381f0002067f89 */ /* 0x000fe200000e0000 */
[C---:B------:R-:W-:Y:S01]  /*e5f0*/  VIADD R7, R17.reuse, 0x10 ;  /* 0x0000001011077836 */ /* 0x040fe20000000000 */
[----:B------:R-:W-:-:S04]  /*e600*/  ISETP.GE.AND P1, PT, R17, R0, PT ;  /* 0x000000001100720c */ /* 0x000fc80003f26270 */
[----:B------:R2:W-:Y:S09]  /*e610*/  STL [R1+0x4c], R7 ;  /* 0x00004c0701007387 */ /* 0x0005f20000100800 */
[----:B0-----:R-:W-:-:S05]  /*e620*/  @!P1 LEA R5, P2, R10, R5, 0x1 ;  /* 0x000000050a059211 */ /* 0x001fca00078408ff */
[----:B-1----:R-:W-:-:S05]  /*e630*/  @!P1 IMAD.X R4, RZ, RZ, R4, P2 ;  /* 0x000000ffff049224 */ /* 0x002fca00010e0604 */
        /* <DEDUP_REMOVED lines=25> */
.L_x_1246:
[----:B------:R1:W5:Y:S01]  /*e7d0*/  LDL R8, [R1+0x4] ;  /* 0x0000040001087983 */ /* 0x0003620000100800 */
[----:B0-----:R-:W-:-:S05]  /*e7e0*/  VIADD R2, R17, 0x30 ;  /* 0x0000003011027836 */ /* 0x001fca0000000000 */
        /* <DEDUP_REMOVED lines=10> */
.L_x_1115:
[----:B------:R-:W2:Y:S01]  /*e890*/  LDL R0, [R1+0x4] ;  /* 0x0000040001007983 */ /* 0x000ea20000100800 */
[----:B------:R-:W-:Y:S02]  /*e8a0*/  PLOP3.LUT P1, PT, P1, P0, PT, 0xa2, 0x0 ;  /* 0x000000000000781c */ /* 0x000fe40000f21472 */
[----:B--2---:R-:W-:-:S08]  /*e8b0*/  @P0 R2UR P1, UR4, R0 ;  /* 0x00000000000402ca */ /* 0x004fd00000020000 */
[----:B------:R-:W-:-:S05]  /*e8c0*/  @P0 PLOP3.LUT P0, PT, P1, PT, PT, 0x80, 0x0 ;  /* 0x000000000000081c */ /* 0x000fca0000f0f070 */
[----:B------:R-:W-:Y:S01]  /*e8d0*/  @!P1 SYNCS.ARRIVE.TRANS64.RED.A0T1 RZ, [UR4+0x38800], RZ ;  /* 0x038800ffffff99a7 */ /* 0x000fe20008200404 */
[----:B------:R-:W-:Y:S07]  /*e8e0*/  @!P1 ARRIVES.LDGSTSBAR.64.TRANSCNT [UR4+0x38800] ;  /* 0x03880000ff0099b0 */ /* 0x000fee0008000a84 */
[----:B------:R-:W-:Y:S05]  /*e8f0*/  @P0 BRA.U.ANY `(.L_x_1115) ;  /* 0xfffffffd00e40947 */ /* 0x000fea000393ffff */
[----:B------:R-:W-:Y:S01]  /*e900*/  NOP ;  /* 0x0000000000007918 */ /* 0x000fe20000000000 */
[----:B-1----:R-:W2:Y:S01]  /*e910*/  LDL.LU R2, [R1+0x40] ;  /* 0x0000400001027983 */ /* 0x002ea20000300800 */
[----:B------:R-:W-:Y:S01]  /*e920*/  ULDC.64 UR4, c[0x0][0x398] ;  /* 0x0000e60000047ab9 */ /* 0x000fe20000000a00 */
[----:B------:R0:W-:Y:S02]  /*e930*/  SYNCS.ARRIVE.TRANS64.A1T0 RZ, [R0+URZ+0x38800], RZ ;  /* 0x038800ff00ff79a7 */ /* 0x0001e4000810003f */
[----:B------:R-:W3:Y:S01]  /*e940*/  LDL.LU R3, [R1+0x28] ;  /* 0x0000280001037983 */ /* 0x000ee20000300800 */
[----:B------:R-:W-:Y:S01]  /*e950*/  BSSY B6, `(.L_x_1116) ;  /* 0x000001a000067945 */ /* 0x000fe20003800000 */
[----:B0-----:R-:W-:-:S05]  /*e960*/  VIADD R0, R0, 0x26400 ;  /* 0x0002640000007836 */ /* 0x001fca0000000000 */
[----:B------:R-:W-:Y:S01]  /*e970*/  LOP3.LUT P0, RZ, R0, 0x3ff, RZ, 0xc0, !PT ;  /* 0x000003ff00ff7812 */ /* 0x000fe2000780c0ff */
[----:B--2---:R-:W-:-:S04]  /*e980*/  IMAD R2, R2, UR4, RZ ;  /* 0x0000000402027c24 */ /* 0x004fc8000f8e02ff */
[C---:B---3--:R-:W-:Y:S02]  /*e990*/  IMAD R2, R3.reuse, UR5, R2 ;  /* 0x0000000503027c24 */ /* 0x048fe4000f8e0202 */
[----:B------:R-:W-:-:S04]  /*e9a0*/  IMAD.WIDE.U32 R4, R3, UR4, RZ ;  /* 0x0000000403047c25 */ /* 0x000fc8000f8e00ff */
[----:B------:R-:W-:Y:S01]  /*e9b0*/  IMAD.IADD R0, R5, 0x1, R2 ;  /* 0x0000000105007824 */ /* 0x000fe200078e0202 */
[----:B------:R0:W-:Y:S04]  /*e9c0*/  STL.64 [R1+0x40], R4 ;  /* 0x0000400401007387 */ /* 0x0001e80000100a00 */
        /* <DEDUP_REMOVED lines=13> */
[----:B-----5:R-:W-:Y:S02]  /*eaa0*/  IMAD.MOV.U32 R8, RZ, RZ, 0x70 ;  /* 0x00000070ff087424 */ /* 0x020fe400078e00ff */
[----:B------:R-:W-:Y:S02]  /*eab0*/  IMAD.MOV.U32 R12, RZ, RZ, 0x1 ;  /* 0x00000001ff0c7424 */ /* 0x000fe400078e00ff */
[----:B------:R-:W-:-:S07]  /*eac0*/  IMAD.MOV.U32 R13, RZ, RZ, RZ ;  /* 0x000000ffff0d7224 */ /* 0x000fce00078e00ff */
[----:B------:R-:W-:-:S07]  /*ead0*/  LEPC R20, `(.L_x_1117) ;  /* 0x000000001014794e */ /* 0x000fce0000000000 */
[----:B0-----:R-:W-:Y:S05]  /*eae0*/  CALL.ABS.NOINC R2 ;  /* 0x0000000002007343 */ /* 0x001fea0003c00000 */
.L_x_1117:
[----:B------:R-:W-:Y:S05]  /*eaf0*/  BSYNC B6 ;  /* 0x0000000000067941 */ /* 0x000fea0003800000 */
.L_x_1116:
[----:B------:R-:W2:Y:S01]  /*eb00*/  LDL.LU R6, [R1+0x28] ;  /* 0x0000280001067983 */ /* 0x000ea20000300800 */
[----:B------:R-:W1:Y:S01]  /*eb10*/  LDC R7, c[0x0][0x448] ;  /* 0x00011200ff077b82 */ /* 0x000e620000000800 */
[----:B------:R-:W-:Y:S02]  /*eb20*/  ULDC.64 UR4, c[0x0][0x3d8] ;  /* 0x0000f60000047ab9 */ /* 0x000fe40000000a00 */
[----:B------:R-:W2:Y:S04]  /*eb30*/  LDL.LU.64 R2, [R1+0x40] ;  /* 0x0000400001027983 */ /* 0x000ea80000300a00 */
[----:B0-----:R-:W3:Y:S04]  /*eb40*/  LDL.LU R0, [R1+0x50] ;  /* 0x0000500001007983 */ /* 0x001ee80000300800 */
[----:B------:R-:W4:Y:S04]  /*eb50*/  LDL.LU R5, [R1+0x54] ;  /* 0x0000540001057983 */ /* 0x000f280000300800 */
[----:B------:R-:W4:Y:S01]  /*eb60*/  LDL.LU R4, [R1+0x34] ;  /* 0x0000340001047983 */ /* 0x000f220000300800 */
[----:B-1----:R-:W-:Y:S01]  /*eb70*/  ISETP.NE.AND P0, PT, R7, 0x1, PT ;  /* 0x000000010700780c */ /* 0x002fe20003f05270 */
[----:B--2---:R-:W-:-:S02]  /*eb80*/  IMAD.MOV.U32 R3, RZ, RZ, R6 ;  /* 0x000000ffff037224 */ /* 0x004fc400078e0006 */
[----:B------:R-:W2:Y:S01]  /*eb90*/  LDL.LU R6, [R1+0x24] ;  /* 0x0000240001067983 */ /* 0x000ea20000300800 */
[----:B---3--:R-:W-:-:S03]  /*eba0*/  IMAD R0, R0, UR4, RZ ;  /* 0x0000000400007c24 */ /* 0x008fc6000f8e02ff */
[----:B------:R-:W3:Y:S01]  /*ebb0*/  LDL.LU R9, [R1+0x8] ;  /* 0x0000080001097983 */ /* 0x000ee20000300800 */
[----:B------:R-:W-:-:S04]  /*ebc0*/  IMAD.WIDE.U32 R2, R18, UR4, R2 ;  /* 0x0000000412027c25 */ /* 0x000fc8000f8e0002 */
[----:B------:R-:W-:Y:S01]  /*ebd0*/  IMAD R0, R18, UR5, R0 ;  /* 0x0000000512007c24 */ /* 0x000fe2000f8e0200 */
[----:B------:R-:W-:-:S03]  /*ebe0*/  ULDC.64 UR4, c[0x0][0x3e0] ;  /* 0x0000f80000047ab9 */ /* 0x000fc60000000a00 */
[----:B------:R-:W-:Y:S02]  /*ebf0*/  IMAD.IADD R3, R3, 0x1, R0 ;  /* 0x0000000103037824 */ /* 0x000fe400078e0200 */
[----:B----4-:R-:W-:Y:S02]  /*ec00*/  IMAD R0, R5, UR4, RZ ;  /* 0x0000000405007c24 */ /* 0x010fe4000f8e02ff */
[C---:B------:R-:W-:Y:S01]  /*ec10*/  IMAD.WIDE.U32 R2, R4.reuse, UR4, R2 ;  /* 0x0000000404027c25 */ /* 0x040fe2000f8e0002 */
[----:B------:R-:W0:Y:S03]  /*ec20*/  @P0 LDC R5, c[0x0][0x450] ;  /* 0x00011400ff050b82 */ /* 0x000e260000000800 */
[----:B------:R-:W-:Y:S01]  /*ec30*/  IMAD R0, R4, UR5, R0 ;  /* 0x0000000504007c24 */ /* 0x000fe2000f8e0200 */
[----:B-----5:R-:W1:Y:S01]  /*ec40*/  S2R R8, SR_TID.X ;  /* 0x0000000000087919 */ /* 0x020e620000002100 */
[----:B------:R-:W-:-:S02]  /*ec50*/  ULDC.64 UR4, c[0x0][0x3d0] ;  /* 0x0000f40000047ab9 */ /* 0x000fc40000000a00 */
[----:B------:R-:W-:Y:S02]  /*ec60*/  IMAD.IADD R3, R3, 0x1, R0 ;  /* 0x0000000103037824 */ /* 0x000fe400078e0200 */
[----:B------:R-:W2:Y:S01]  /*ec70*/  @P0 LDC R0, c[0x0][0x44c] ;  /* 0x00011300ff000b82 */ /* 0x000ea20000000800 */
[----:B-1----:R-:W-:-:S05]  /*ec80*/  IMAD.SHL.U32 R8, R8, 0x8, RZ ;  /* 0x0000000808087824 */ /* 0x002fca00078e00ff */
[----:B------:R-:W-:-:S04]  /*ec90*/  LOP3.LUT R8, R8, 0x38, RZ, 0xc0, !PT ;  /* 0x0000003808087812 */ /* 0x000fc800078ec0ff */
[C---:B------:R-:W-:Y:S02]  /*eca0*/  LOP3.LUT R11, R8.reuse, 0x80, RZ, 0xfc, !PT ;  /* 0x00000080080b7812 */ /* 0x040fe400078efcff */
[----:B------:R-:W-:Y:S01]  /*ecb0*/  LOP3.LUT R8, R8, 0x40, RZ, 0xfc, !PT ;  /* 0x0000004008087812 */ /* 0x000fe200078efcff */
[----:B--2---:R-:W-:-:S04]  /*ecc0*/  @P0 IMAD.HI.U32 R0, R6, R0, RZ ;  /* 0x0000000006000227 */ /* 0x004fc800078e00ff */
[----:B------:R-:W-:Y:S01]  /*ecd0*/  IMAD.MOV.U32 R4, RZ, RZ, R6 ;  /* 0x000000ffff047224 */ /* 0x000fe200078e0006 */
[----:B0-----:R-:W-:-:S05]  /*ece0*/  @P0 SHF.R.U32.HI R4, RZ, R5, R0 ;  /* 0x00000005ff040219 */ /* 0x001fca0000011600 */
[----:B------:R-:W-:-:S04]  /*ecf0*/  IMAD.MOV R0, RZ, RZ, -R4 ;  /* 0x000000ffff007224 */ /* 0x000fc800078e0a04 */
[----:B------:R-:W-:Y:S02]  /*ed00*/  IMAD R0, R7, R0, R6 ;  /* 0x0000000007007224 */ /* 0x000fe400078e0206 */
[----:B------:R-:W0:Y:S01]  /*ed10*/  S2R R6, SR_TID.X ;  /* 0x0000000000067919 */ /* 0x000e220000002100 */
        /* <DEDUP_REMOVED lines=10> */
[----:B------:R-:W-:-:S03]  /*edc0*/  ULDC.64 UR4, c[0x0][0x390] ;  /* 0x0000e40000047ab9 */ /* 0x000fc60000000a00 */
[----:B------:R-:W-:Y:S01]  /*edd0*/  IMAD.IADD R4, R3, 0x1, R0 ;  /* 0x0000000103047824 */ /* 0x000fe200078e0200 */
[----:B------:R-:W-:Y:S01]  /*ede0*/  LEA R0, P0, R2, UR4, 0x1 ;  /* 0x0000000402007c11 */ /* 0x000fe2000f8008ff */
[----:B0-----:R-:W-:Y:S01]  /*edf0*/  IMAD.SHL.U32 R10, R6, 0x8, RZ ;  /* 0x00000008060a7824 */ /* 0x001fe200078e00ff */
[----:B------:R-:W-:Y:S02]  /*ee00*/  ULDC UR4, c[0x0][0x3b8] ;  /* 0x0000ee0000047ab9 */ /* 0x000fe40000000800 */
[----:B------:R-:W-:Y:S02]  /*ee10*/  ISETP.GE.AND P1, PT, R8, UR4, PT ;  /* 0x0000000408007c0c */ /* 0x000fe4000bf26270 */
[----:B------:R-:W0:Y:S01]  /*ee20*/  S2R R8, SR_TID.X ;  /* 0x0000000000087919 */ /* 0x000e220000002100 */
[----:B------:R-:W-:-:S04]  /*ee30*/  LOP3.LUT R10, R10, 0x38, RZ, 0xc0, !PT ;  /* 0x000000380a0a7812 */ /* 0x000fc800078ec0ff */
[----:B------:R-:W-:Y:S02]  /*ee40*/  ISETP.GE.AND P3, PT, R10, UR4, PT ;  /* 0x000000040a007c0c */ /* 0x000fe4000bf66270 */
[----:B------:R-:W-:Y:S02]  /*ee50*/  ISETP.GE.AND P2, PT, R11, UR4, PT ;  /* 0x000000040b007c0c */ /* 0x000fe4000bf46270 */
[----:B---3--:R-:W-:-:S09]  /*ee60*/  LOP3.LUT R9, R9, 0xfffffff7, RZ, 0xc0, !PT ;  /* 0xfffffff709097812 */ /* 0x008fd200078ec0ff */
[----:B------:R-:W-:-:S04]  /*ee70*/  @P3 LOP3.LUT R9, R9, 0x8, RZ, 0xfc, !PT ;  /* 0x0000000809093812 */ /* 0x000fc800078efcff */
[----:B------:R-:W-:-:S04]  /*ee80*/  LOP3.LUT R9, R9, 0xfffffffd, RZ, 0xc0, !PT ;  /* 0xfffffffd09097812 */ /* 0x000fc800078ec0ff */
[----:B------:R-:W-:-:S04]  /*ee90*/  @P2 LOP3.LUT R9, R9, 0x2, RZ, 0xfc, !PT ;  /* 0x0000000209092812 */ /* 0x000fc800078efcff */
[----:B------:R-:W-:Y:S01]  /*eea0*/  LOP3.LUT R9, R9, 0xfffffffb, RZ, 0xc0, !PT ;  /* 0xfffffffb09097812 */ /* 0x000fe200078ec0ff */
[----:B0-----:R-:W-:-:S03]  /*eeb0*/  IMAD.SHL.U32 R8, R8, 0x8, RZ ;  /* 0x0000000808087824 */ /* 0x001fc600078e00ff */
[----:B------:R-:W-:Y:S02]  /*eec0*/  @P1 LOP3.LUT R9, R9, 0x4, RZ, 0xfc, !PT ;  /* 0x0000000409091812 */ /* 0x000fe400078efcff */
[----:B------:R-:W-:-:S03]  /*eed0*/  LOP3.LUT R8, R8, 0x38, RZ, 0xc0, !PT ;  /* 0x0000003808087812 */ /* 0x000fc600078ec0ff */
[----:B------:R0:W-:Y:S02]  /*eee0*/  STL [R1+0x8], R9 ;  /* 0x0000080901007387 */ /* 0x0001e40000100800 */
[C---:B0-----:R-:W-:Y:S02]  /*eef0*/  LOP3.LUT R9, R8.reuse, 0x100, RZ, 0xfc, !PT ;  /* 0x0000010008097812 */ /* 0x041fe400078efcff */
[----:B------:R-:W-:-:S04]  /*ef00*/  LOP3.LUT R8, R8, 0xc0, RZ, 0xfc, !PT ;  /* 0x000000c008087812 */ /* 0x000fc800078efcff */
[----:B------:R-:W-:Y:S01]  /*ef10*/  ISETP.GE.AND P5, PT, R8, UR4, PT ;  /* 0x0000000408007c0c */ /* 0x000fe2000bfa6270 */
[----:B------:R-:W-:Y:S01]  /*ef20*/  IMAD.SHL.U32 R8, R6, 0x8, RZ ;  /* 0x0000000806087824 */ /* 0x000fe200078e00ff */
[----:B------:R-:W-:Y:S01]  /*ef30*/  LEA.HI.X R4, R2, UR5, R4, 0x1, P0 ;  /* 0x0000000502047c11 */ /* 0x000fe200080f0c04 */
[----:B------:R-:W-:Y:S01]  /*ef40*/  IMAD.SHL.U32 R6, R6, 0x8, RZ ;  /* 0x0000000806067824 */ /* 0x000fe200078e00ff */
[----:B------:R-:W-:Y:S02]  /*ef50*/  SEL R5, RZ, 0x1, P3 ;  /* 0x00000001ff057807 */ /* 0x000fe40001800000 */
[----:B------:R-:W-:Y:S02]  /*ef60*/  LOP3.LUT R8, R8, 0x38, RZ, 0xc0, !PT ;  /* 0x0000003808087812 */ /* 0x000fe400078ec0ff */
[----:B------:R-:W-:Y:S02]  /*ef70*/  SEL R3, RZ, 0x4, P2 ;  /* 0x00000004ff037807 */ /* 0x000fe40001000000 */
[----:B------:R-:W-:-:S02]  /*ef80*/  SEL R2, RZ, 0x2, P1 ;  /* 0x00000002ff027807 */ /* 0x000fc40000800000 */
[----:B------:R-:W-:Y:S02]  /*ef90*/  ISETP.GE.AND P0, PT, R9, UR4, PT ;  /* 0x0000000409007c0c */ /* 0x000fe4000bf06270 */
[----:B------:R-:W-:Y:S02]  /*efa0*/  LOP3.LUT R9, R8, 0x180, RZ, 0xfc, !PT ;  /* 0x0000018008097812 */ /* 0x000fe400078efcff */
[----:B------:R-:W-:Y:S02]  /*efb0*/  LOP3.LUT R6, R6, 0x38, RZ, 0xc0, !PT ;  /* 0x0000003806067812 */ /* 0x000fe400078ec0ff */
[----:B------:R-:W-:Y:S02]  /*efc0*/  IADD3 R2, R3, R2, R5 ;  /* 0x0000000203027210 */ /* 0x000fe40007ffe005 */
[----:B------:R-:W-:Y:S02]  /*efd0*/  SEL R5, RZ, 0x10, P0 ;  /* 0x00000010ff057807 */ /* 0x000fe40000000000 */
[----:B------:R-:W-:-:S02]  /*efe0*/  SEL R3, RZ, 0x8, P5 ;  /* 0x00000008ff037807 */ /* 0x000fc40002800000 */
[----:B------:R-:W-:Y:S02]  /*eff0*/  ISETP.GE.AND P1, PT, R9, UR4, PT ;  /* 0x0000000409007c0c */ /* 0x000fe4000bf26270 */
[C---:B------:R-:W-:Y:S02]  /*f000*/  LOP3.LUT R8, R6.reuse, 0x140, RZ, 0xfc, !PT ;  /* 0x0000014006087812 */ /* 0x040fe400078efcff */
[----:B------:R-:W-:Y:S02]  /*f010*/  IADD3 R2, R5, R2, R3 ;  /* 0x0000000205027210 */ /* 0x000fe40007ffe003 */
[----:B------:R-:W-:Y:S02]  /*f020*/  SEL R5, RZ, 0x40, P1 ;  /* 0x00000040ff057807 */ /* 0x000fe40000800000 */
[----:B------:R-:W-:Y:S02]  /*f030*/  LOP3.LUT R6, R6, 0x1c0, RZ, 0xfc, !PT ;  /* 0x000001c006067812 */ /* 0x000fe400078efcff */
[----:B------:R-:W-:-:S02]  /*f040*/  ISETP.GE.AND P1, PT, R8, UR4, PT ;  /* 0x0000000408007c0c */ /* 0x000fc4000bf26270 */
[----:B------:R-:W-:Y:S02]  /*f050*/  ISETP.GE.AND P2, PT, R6, UR4, PT ;  /* 0x0000000406007c0c */ /* 0x000fe4000bf46270 */
[----:B------:R-:W-:Y:S01]  /*f060*/  SEL R3, RZ, 0x20, P1 ;  /* 0x00000020ff037807 */ /* 0x000fe20000800000 */
[----:B------:R-:W-:Y:S01]  /*f070*/  UMOV UR4, 0xffffffff ;  /* 0xffffffff00047882 */ /* 0x000fe20000000000 */
[----:B------:R-:W-:Y:S02]  /*f080*/  SEL R6, RZ, 0x80, P2 ;  /* 0x00000080ff067807 */ /* 0x000fe40001000000 */
[----:B------:R-:W-:-:S05]  /*f090*/  IADD3 R5, R5, R2, R3 ;  /* 0x0000000205057210 */ /* 0x000fca0007ffe003 */
[----:B------:R-:W-:Y:S01]  /*f0a0*/  IMAD.IADD R6, R5, 0x1, R6 ;  /* 0x0000000105067824 */ /* 0x000fe200078e0206 */
[----:B------:R-:W-:Y:S06]  /*f0b0*/  BRA.DIV UR4, `(.L_x_1118) ;  /* 0x0000005a04487947 */ /* 0x000fec000b800000 */
[----:B------:R-:W2:Y:S04]  /*f0c0*/  LDL.LU R8, [R1+0x8] ;  /* 0x0000080001087983 */ /* 0x000ea80000300800 */
[----:B------:R-:W3:Y:S04]  /*f0d0*/  LDL.LU R3, [R1+0x38] ;  /* 0x0000380001037983 */ /* 0x000ee80000300800 */
[----:B------:R-:W4:Y:S04]  /*f0e0*/  LDL.LU R2, [R1+0x4c] ;  /* 0x00004c0001027983 */ /* 0x000f280000300800 */
[----:B------:R-:W5:Y:S04]  /*f0f0*/  LDL R11, [R1+0x14] ;  /* 0x00001400010b7983 */ /* 0x000f680000100800 */
[----:B------:R-:W5:Y:S04]  /*f100*/  LDL.LU R15, [R1+0x58] ;  /* 0x00005800010f7983 */ /* 0x000f680000300800 */
[----:B------:R-:W-:Y:S04]  /*f110*/  SHFL.IDX PT, R14, R0, 0x1, 0x181f ;  /* 0x00381f00000e7f89 */ /* 0x000fe800000e0000 */
[----:B------:R-:W-:Y:S01]  /*f120*/  SHFL.IDX PT, R9, R4, 0x1, 0x181f ;  /* 0x00381f0004097f89 */ /* 0x000fe200000e0000 */
[----:B--2---:R-:W-:-:S02]  /*f130*/  IMAD.MOV.U32 R12, RZ, RZ, R8 ;  /* 0x000000ffff0c7224 */ /* 0x004fc400078e0008 */
[----:B---3--:R-:W-:Y:S02]  /*f140*/  IMAD R7, R3, R7, RZ ;  /* 0x0000000703077224 */ /* 0x008fe400078e02ff */
[----:B------:R-:W0:Y:S03]  /*f150*/  S2R R3, SR_TID.X ;  /* 0x0000000000037919 */ /* 0x000e260000002100 */
[-C--:B------:R-:W-:Y:S02]  /*f160*/  ISETP.GE.AND P2, PT, R17, R7.reuse, PT ;  /* 0x000000071100720c */ /* 0x080fe40003f46270 */
[----:B------:R-:W-:Y:S02]  /*f170*/  LOP3.LUT R12, R12, 0xfffffbff, RZ, 0xc0, !PT ;  /* 0xfffffbff0c0c7812 */ /* 0x000fe400078ec0ff */
[----:B----4-:R-:W-:Y:S02]  /*f180*/  ISETP.GE.AND P3, PT, R2, R7, PT ;  /* 0x000000070200720c */ /* 0x010fe40003f66270 */
[----:B------:R-:W-:-:S04]  /*f190*/  @P1 LOP3.LUT R12, R12, 0x400, RZ, 0xfc, !PT ;  /* 0x000004000c0c1812 */ /* 0x000fc800078efcff */
[----:B------:R-:W-:-:S03]  /*f1a0*/  LOP3.LUT P1, RZ, R12, 0x8, RZ, 0xc0, !PT ;  /* 0x000000080cff7812 */ /* 0x000fc6000782c0ff */
[----:B------:R-:W-:Y:S02]  /*f1b0*/  @!P2 LOP3.LUT R2, R5, 0x40, RZ, 0xc0, !PT ;  /* 0x000000400502a812 */ /* 0x000fe400078ec0ff */
[C---:B------:R-:W-:Y:S02]  /*f1c0*/  LOP3.LUT P4, RZ, R12.reuse, 0x2, RZ, 0xc0, !PT ;  /* 0x000000020cff7812 */ /* 0x040fe4000788c0ff */
[----:B------:R-:W-:Y:S02]  /*f1d0*/  LOP3.LUT R12, R12, 0xfffffeff, RZ, 0xc0, !PT ;  /* 0xfffffeff0c0c7812 */ /* 0x000fe400078ec0ff */
[----:B------:R-:W-:Y:S02]  /*f1e0*/  @!P2 SHF.R.U32.HI R2, RZ, 0x2, R2 ;  /* 0x00000002ff02a819 */ /* 0x000fe40000011602 */
[----:B------:R-:W-:Y:S02]  /*f1f0*/  @P3 LOP3.LUT R12, R12, 0x100, RZ, 0xfc, !PT ;  /* 0x000001000c0c3812 */ /* 0x000fe400078efcff */
[----:B------:R-:W-:-:S02]  /*f200*/  @!P2 ISETP.NE.U32.AND P3, PT, R2, RZ, PT ;  /* 0x000000ff0200a20c */ /* 0x000fc40003f65070 */
[----:B------:R-:W-:Y:S02]  /*f210*/  @!P2 LOP3.LUT R2, R6, 0x80, RZ, 0xc0, !PT ;  /* 0x000000800602a812 */ /* 0x000fe400078ec0ff */
[----:B------:R-:W-:Y:S02]  /*f220*/  LOP3.LUT R12, R12, 0xffffffdf, RZ, 0xc0, !PT ;  /* 0xffffffdf0c0c7812 */ /* 0x000fe400078ec0ff */
[----:B------:R-:W-:Y:S01]  /*f230*/  @!P2 SHF.R.U32.HI R2, RZ, 0x3, R2 ;  /* 0x00000003ff02a819 */ /* 0x000fe20000011602 */
[----:B0-----:R-:W-:Y:S02]  /*f240*/  IMAD.SHL.U32 R13, R3, 0x8, RZ ;  /* 0x00000008030d7824 */ /* 0x001fe400078e00ff */
[----:B------:R-:W0:Y:S04]  /*f250*/  SHFL.IDX PT, R3, R0, RZ, 0x181f ;  /* 0x00181fff00037589 */ /* 0x000e2800000e0000 */
[----:B------:R-:W-:-:S02]  /*f260*/  @P3 LOP3.LUT R12, R12, 0x20, RZ, 0xfc, !PT ;  /* 0x000000200c0c3812 */ /* 0x000fc400078efcff */
[----:B------:R-:W-:Y:S02]  /*f270*/  @!P2 ISETP.NE.U32.AND P3, PT, R2, RZ, PT ;  /* 0x000000ff0200a20c */ /* 0x000fe40003f65070 */
[----:B------:R-:W1:Y:S01]  /*f280*/  SHFL.IDX PT, R2, R4, RZ, 0x181f ;  /* 0x00181fff04027589 */ /* 0x000e6200000e0000 */
[----:B------:R-:W-:Y:S02]  /*f290*/  LOP3.LUT R13, R13, 0x38, RZ, 0xc0, !PT ;  /* 0x000000380d0d7812 */ /* 0x000fe400078ec0ff */
[----:B------:R-:W-:Y:S02]  /*f2a0*/  LOP3.LUT R12, R12, 0xfffffdff, RZ, 0xc0, !PT ;  /* 0xfffffdff0c0c7812 */ /* 0x000fe400078ec0ff */
[----:B0-----:R-:W-:-:S05]  /*f2b0*/  @!P2 LEA R3, P6, R13, R3, 0x1 ;  /* 0x000000030d03a211 */ /* 0x001fca00078c08ff */
[----:B-1----:R-:W-:-:S05]  /*f2c0*/  @!P2 IMAD.X R2, RZ, RZ, R2, P6 ;  /* 0x000000ffff02a224 */ /* 0x002fca00030e0602 */
[-C--:B------:R-:W-:Y:S02]  /*f2d0*/  @!P2 LOP3.LUT R3, R3, R2.reuse, RZ, 0x3c, !PT ;  /* 0x000000020303a212 */ /* 0x080fe400078e3cff */
[----:B------:R-:W-:Y:S02]  /*f2e0*/  @P3 LOP3.LUT R12, R12, 0x200, RZ, 0xfc, !PT ;  /* 0x000002000c0c3812 */ /* 0x000fe400078efcff */
[C---:B------:R-:W-:Y:S02]  /*f2f0*/  @!P2 LOP3.LUT R2, R3.reuse, R2, RZ, 0x3c, !PT ;  /* 0x000000020302a212 */ /* 0x040fe400078e3cff */
[C---:B------:R-:W-:Y:S02]  /*f300*/  LOP3.LUT P6, RZ, R12.reuse, 0x4, RZ, 0xc0, !PT ;  /* 0x000000040cff7812 */ /* 0x040fe400078cc0ff */
[----:B------:R-:W-:Y:S02]  /*f310*/  @!P2 LOP3.LUT R3, R3, R2, RZ, 0x3c, !PT ;  /* 0x000000020303a212 */ /* 0x000fe400078e3cff */
[----:B------:R-:W-:-:S03]  /*f320*/  LOP3.LUT P3, RZ, R12, 0x20, RZ, 0xc0, !PT ;  /* 0x000000200cff7812 */ /* 0x000fc6000786c0ff */
[----:B-----5:R-:W-:Y:S01]  /*f330*/  @!P2 LDGSTS.E.BYPASS.LTC128B.128 [R11+0x26400], desc[UR38][R2.64], !P1 ;  /* 0x26400000020bafae */ /* 0x020fe2000c901d66 */
[----:B------:R-:W-:-:S05]  /*f340*/  LOP3.LUT P1, RZ, R12, 0x400, RZ, 0xc0, !PT ;  /* 0x000004000cff7812 */ /* 0x000fca000782c0ff */
[----:B------:R-:W-:Y:S04]  /*f350*/  @!P2 LDGSTS.E.BYPASS.LTC128B.128 [R11+0x28400], desc[UR38][R2.64+0x80], !P6 ;  /* 0x28400080020bafae */ /* 0x000fe8000f101d66 */
[----:B------:R-:W-:Y:S04]  /*f360*/  @!P2 LDGSTS.E.BYPASS.LTC128B.128 [R11+0x2a400], desc[UR38][R2.64+0x100], !P4 ;  /* 0x2a400100020bafae */ /* 0x000fe8000e101d66 */
[----:B------:R-:W-:Y:S04]  /*f370*/  @!P2 LDGSTS.E.BYPASS.LTC128B.128 [R11+0x2c400], desc[UR38][R2.64+0x180], !P5 ;  /* 0x2c400180020bafae */ /* 0x000fe8000e901d66 */
[----:B------:R-:W-:Y:S04]  /*f380*/  @!P2 LDGSTS.E.BYPASS.LTC128B.128 [R11+0x2e400], desc[UR38][R2.64+0x200], !P0 ;  /* 0x2e400200020bafae */ /* 0x000fe8000c101d66 */
[----:B------:R-:W-:Y:S04]  /*f390*/  @!P2 LDGSTS.E.BYPASS.LTC128B.128 [R11+0x30400], desc[UR38][R2.64+0x280], !P1 ;  /* 0x30400280020bafae */ /* 0x000fe8000c901d66 */
[----:B------:R-:W-:Y:S01]  /*f3a0*/  @!P2 LDGSTS.E.BYPASS.LTC128B.128 [R11+0x32400], desc[UR38][R2.64+0x300], P3 ;  /* 0x32400300020bafae */ /* 0x000fe20009901d66 */
[----:B------:R-:W-:-:S13]  /*f3b0*/  LOP3.LUT P3, RZ, R12, 0x200, RZ, 0xc0, !PT ;  /* 0x000002000cff7812 */ /* 0x000fda000786c0ff */
[----:B------:R0:W-:Y:S01]  /*f3c0*/  @!P2 LDGSTS.E.BYPASS.LTC128B.128 [R11+0x34400], desc[UR38][R2.64+0x380], P3 ;  /* 0x34400380020bafae */ /* 0x0001e20009901d66 */
[----:B------:R-:W-:-:S13]  /*f3d0*/  LOP3.LUT P3, RZ, R12, 0x100, RZ, 0xc0, !PT ;  /* 0x000001000cff7812 */ /* 0x000fda000786c0ff */
[----:B------:R-:W-:-:S05]  /*f3e0*/  @!P3 LEA R10, P2, R13, R14, 0x1 ;  /* 0x0000000e0d0ab211 */ /* 0x000fca00078408ff */
[----:B------:R-:W-:Y:S01]  /*f3f0*/  @!P3 IMAD.X R9, RZ, RZ, R9, P2 ;  /* 0x000000ffff09b224 */ /* 0x000fe200010e0609 */
[----:B------:R-:W-:Y:S02]  /*f400*/  LOP3.LUT P2, RZ, R12, 0x8, RZ, 0xc0, !PT ;  /* 0x000000080cff7812 */ /* 0x000fe4000784c0ff */
[----:B------:R-:W-:Y:S01]  /*f410*/  @!P3 LOP3.LUT R8, R5, 0x40, RZ, 0xc0, !PT ;  /* 0x000000400508b812 */ /* 0x000fe200078ec0ff */
[----:B0-----:R-:W-:Y:S02]  /*f420*/  @!P3 IMAD.MOV.U32 R2, RZ, RZ, R10 ;  /* 0x000000ffff02b224 */ /* 0x001fe400078e000a */
        /* <DEDUP_REMOVED lines=12> */
[----:B------:R-:W-:-:S03]  /*f4f0*/  @!P3 ISETP.NE.U32.AND P2, PT, R8, RZ, PT ;  /* 0x000000ff0800b20c */ /* 0x000fc60003f45070 */
[----:B------:R-:W-:Y:S10]  /*f500*/  SHFL.IDX PT, R10, R4, 0x2, 0x181f ;  /* 0x00581f00040a7f89 */ /* 0x000ff400000e0000 */
[----:B------:R0:W-:Y:S01]  /*f510*/  @!P3 LDGSTS.E.BYPASS.LTC128B.128 [R11+0x34c00], desc[UR38][R2.64+0x380], P2 ;  /* 0x34c00380020bbfae */ /* 0x0001e20009101d66 */
[----:B------:R-:W-:-:S03]  /*f520*/  ISETP.GE.AND P2, PT, R15, R7, PT ;  /* 0x000000070f00720c */ /* 0x000fc60003f46270 */
[----:B0-----:R-:W0:Y:S01]  /*f530*/  SHFL.IDX PT, R3, R0, 0x2, 0x181f ;  /* 0x00581f0000037f89 */ /* 0x001e2200000e0000 */
[----:B------:R-:W-:-:S04]  /*f540*/  LOP3.LUT R12, R12, 0xffffff7f, RZ, 0xc0, !PT ;  /* 0xffffff7f0c0c7812 */ /* 0x000fc800078ec0ff */
[----:B------:R-:W-:-:S05]  /*f550*/  @P6 LOP3.LUT R12, R12, 0x80, RZ, 0xfc, !PT ;  /* 0x000000800c0c6812 */ /* 0x000fca00078efcff */
[----:B------:R-:W-:Y:S02]  /*f560*/  @!P2 LOP3.LUT R2, R5, 0x40, RZ, 0xc0, !PT ;  /* 0x000000400502a812 */ /* 0x000fe400078ec0ff */
[----:B------:R-:W-:Y:S02]  /*f570*/  LOP3.LUT P3, RZ, R12, 0x8, RZ, 0xc0, !PT ;  /* 0x000000080cff7812 */ /* 0x000fe4000786c0ff */
[----:B------:R-:W-:Y:S02]  /*f580*/  @!P2 SHF.R.U32.HI R9, RZ, 0x2, R2 ;  /* 0x00000002ff09a819 */ /* 0x000fe40000011602 */
[----:B0-----:R-:W-:-:S05]  /*f590*/  @!P2 LEA R8, P6, R13, R3, 0x1 ;  /* 0x000000030d08a211 */ /* 0x001fca00078c08ff */
[----:B------:R-:W-:Y:S01]  /*f5a0*/  @!P2 IMAD.X R3, RZ, RZ, R10, P6 ;  /* 0x000000ffff03a224 */ /* 0x000fe200030e060a */
[----:B------:R-:W-:Y:S01]  /*f5b0*/  LOP3.LUT P6, RZ, R12, 0x80, RZ, 0xc0, !PT ;  /* 0x000000800cff7812 */ /* 0x000fe200078cc0ff */
[----:B------:R-:W-:Y:S01]  /*f5c0*/  @!P2 IMAD.MOV.U32 R2, RZ, RZ, R8 ;  /* 0x000000ffff02a224 */ /* 0x000fe200078e0008 */
[----:B------:R-:W-:-:S04]  /*f5d0*/  @!P2 LOP3.LUT R8, R6, 0x80, RZ, 0xc0, !PT ;  /* 0x000000800608a812 */ /* 0x000fc800078ec0ff */
[----:B------:R-:W-:Y:S01]  /*f5e0*/  @!P2 SHF.R.U32.HI R8, RZ, 0x3, R8 ;  /* 0x00000003ff08a819 */ /* 0x000fe20000011608 */
[----:B------:R0:W-:Y:S03]  /*f5f0*/  @!P2 LDGSTS.E.BYPASS.LTC128B.128 [R11+0x27400], desc[UR38][R2.64], !P3 ;  /* 0x27400000020bafae */ /* 0x0001e6000d901d66 */
[----:B------:R-:W-:-:S03]  /*f600*/  @!P2 ISETP.NE.U32.AND P3, PT, R8, RZ, PT ;  /* 0x000000ff0800a20c */ /* 0x000fc60003f65070 */
[----:B------:R0:W-:Y:S01]  /*f610*/  @!P2 LDGSTS.E.BYPASS.LTC128B.128 [R11+0x29400], desc[UR38][R2.64+0x80], !P6 ;  /* 0x29400080020bafae */ /* 0x0001e2000f101d66 */
[----:B------:R-:W-:-:S03]  /*f620*/  @!P2 ISETP.NE.U32.AND P6, PT, R9, RZ, PT ;  /* 0x000000ff0900a20c */ /* 0x000fc60003fc5070 */
[----:B------:R0:W-:Y:S04]  /*f630*/  @!P2 LDGSTS.E.BYPASS.LTC128B.128 [R11+0x2b400], desc[UR38][R2.64+0x100], !P4 ;  /* 0x2b400100020bafae */ /* 0x0001e8000e101d66 */
[----:B------:R0:W-:Y:S04]  /*f640*/  @!P2 LDGSTS.E.BYPASS.LTC128B.128 [R11+0x2d400], desc[UR38][R2.64+0x180], !P5 ;  /* 0x2d400180020bafae */ /* 0x0001e8000e901d66 */
[----:B------:R0:W-:Y:S04]  /*f650*/  @!P2 LDGSTS.E.BYPASS.LTC128B.128 [R11+0x2f400], desc[UR38][R2.64+0x200], !P0 ;  /* 0x2f400200020bafae */ /* 0x0001e8000c101d66 */
[----:B------:R0:W-:Y:S04]  /*f660*/  @!P2 LDGSTS.E.BYPASS.LTC128B.128 [R11+0x31400], desc[UR38][R2.64+0x280], !P1 ;  /* 0x31400280020bafae */ /* 0x0001e8000c901d66 */
[----:B------:R0:W-:Y:S04]  /*f670*/  @!P2 LDGSTS.E.BYPASS.LTC128B.128 [R11+0x33400], desc[UR38][R2.64+0x300], P6 ;  /* 0x33400300020bafae */ /* 0x0001e8000b101d66 */
[----:B------:R0:W-:Y:S04]  /*f680*/  STL [R1+0x8], R12 ;  /* 0x0000080c01007387 */ /* 0x0001e80000100800 */
[----:B------:R0:W-:Y:S04]  /*f690*/  @!P2 LDGSTS.E.BYPASS.LTC128B.128 [R11+0x35400], desc[UR38][R2.64+0x380], P3 ;  /* 0x35400380020bafae */ /* 0x0001e80009901d66 */
[----:B------:R-:W1:Y:S04]  /*f6a0*/  SHFL.IDX PT, R4, R4, 0x3, 0x181f ;  /* 0x00781f0004047f89 */ /* 0x000e6800000e0000 */
[----:B------:R-:W2:Y:S02]  /*f6b0*/  SHFL.IDX PT, R0, R0, 0x3, 0x181f ;  /* 0x00781f0000007f89 */ /* 0x000ea400000e0000 */
.L_x_1256:
[----:B0-----:R-:W3:Y:S01]  /*f6c0*/  LDL.LU R2, [R1+0x60] ;  /* 0x0000600001027983 */ /* 0x001ee20000300800 */
[----:B------:R-:W-:Y:S01]  /*f6d0*/  BSSY B0, `(.L_x_1119) ;  /* 0x000001e000007945 */ /* 0x000fe20003800000 */
[----:B---3--:R-:W-:-:S13]  /*f6e0*/  ISETP.GE.AND P2, PT, R2, R7, PT ;  /* 0x000000070200720c */ /* 0x008fda0003f46270 */
[----:B------:R-:W-:Y:S05]  /*f6f0*/  @P2 BRA `(.L_x_1120) ;  /* 0x00000000006c2947 */ /* 0x000fea0003800000 */
[----:B------:R-:W3:Y:S04]  /*f700*/  LDL R3, [R1+0x8] ;  /* 0x0000080001037983 */ /* 0x000ee80000100800 */
[----:B------:R-:W4:Y:S01]  /*f710*/  LDL R8, [R1+0x14] ;  /* 0x0000140001087983 */ /* 0x000f220000100800 */
[----:B------:R-:W-:Y:S02]  /*f720*/  LOP3.LUT R5, R5, 0x40, RZ, 0xc0, !PT ;  /* 0x0000004005057812 */ /* 0x000fe400078ec0ff */
[----:B------:R-:W-:Y:S01]  /*f730*/  LOP3.LUT R6, R6, 0x80, RZ, 0xc0, !PT ;  /* 0x0000008006067812 */ /* 0x000fe200078ec0ff */
[----:B------:R-:W0:Y:S01]  /*f740*/  S2R R2, SR_TID.X ;  /* 0x0000000000027919 */ /* 0x000e220000002100 */
[----:B------:R-:W-:Y:S02]  /*f750*/  SHF.R.U32.HI R5, RZ, 0x2, R5 ;  /* 0x00000002ff057819 */ /* 0x000fe40000011605 */
[----:B------:R-:W-:Y:S01]  /*f760*/  SHF.R.U32.HI R6, RZ, 0x3, R6 ;  /* 0x00000003ff067819 */ /* 0x000fe20000011606 */
[----:B0-----:R-:W-:-:S05]  /*f770*/  IMAD.SHL.U32 R2, R2, 0x8, RZ ;  /* 0x0000000802027824 */ /* 0x001fca00078e00ff */
[----:B------:R-:W-:-:S04]  /*f780*/  LOP3.LUT R2, R2, 0x38, RZ, 0xc0, !PT ;  /* 0x0000003802027812 */ /* 0x000fc800078ec0ff */
[----:B--2---:R-:W-:Y:S02]  /*f790*/  LEA R2, P2, R2, R0, 0x1 ;  /* 0x0000000002027211 */ /* 0x004fe400078408ff */
[C---:B---3--:R-:W-:Y:S02]  /*f7a0*/  LOP3.LUT P6, RZ, R3.reuse, 0x8, RZ, 0xc0, !PT ;  /* 0x0000000803ff7812 */ /* 0x048fe400078cc0ff */
[C---:B------:R-:W-:Y:S02]  /*f7b0*/  LOP3.LUT P4, RZ, R3.reuse, 0x4, RZ, 0xc0, !PT ;  /* 0x0000000403ff7812 */ /* 0x040fe4000788c0ff */
[----:B------:R-:W-:Y:S01]  /*f7c0*/  LOP3.LUT P3, RZ, R3, 0x2, RZ, 0xc0, !PT ;  /* 0x0000000203ff7812 */ /* 0x000fe2000786c0ff */
[----:B-1----:R-:W-:Y:S01]  /*f7d0*/  IMAD.X R3, RZ, RZ, R4, P2 ;  /* 0x000000ffff037224 */ /* 0x002fe200010e0604 */
[----:B------:R-:W-:-:S07]  /*f7e0*/  ISETP.NE.U32.AND P2, PT, R5, RZ, PT ;  /* 0x000000ff0500720c */ /* 0x000fce0003f45070 */
[----:B------:R-:W-:Y:S01]  /*f7f0*/  @!PT LDS RZ, [RZ] ;  /* 0x00000000fffff984 */ /* 0x000fe20000000800 */
[----:B------:R-:W-:Y:S01]  /*f800*/  @!PT LDS RZ, [RZ] ;  /* 0x00000000fffff984 */ /* 0x000fe20000000800 */
[----:B------:R-:W-:Y:S01]  /*f810*/  @!PT LDS RZ, [RZ] ;  /* 0x00000000fffff984 */ /* 0x000fe20000000800 */
[----:B----4-:R0:W-:Y:S04]  /*f820*/  LDGSTS.E.BYPASS.LTC128B.128 [R8+0x27c00], desc[UR38][R2.64], !P6 ;  /* 0x27c0000002087fae */ /* 0x0101e8000f101d66 */
        /* <DEDUP_REMOVED lines=8> */
.L_x_1120:
[----:B------:R-:W-:Y:S05]  /*f8b0*/  BSYNC B0 ;  /* 0x0000000000007941 */ /* 0x000fea0003800000 */
.L_x_1119:
[----:B--2---:R2:W5:Y:S01]  /*f8c0*/  LDL R0, [R1+0x4] ;  /* 0x0000040001007983 */ /* 0x0045620000100800 */
[----:B------:R-:W-:Y:S01]  /*f8d0*/  PLOP3.LUT P0, PT, PT, PT, PT, 0x80, 0x0 ;  /* 0x000000000000781c */ /* 0x000fe20003f0f070 */
[----:B------:R-:W-:-:S12]  /*f8e0*/  NOP ;  /* 0x0000000000007918 */ /* 0x000fd80000000000 */
.L_x_1121:
[----:B0-----:R-:W3:Y:S01]  /*f8f0*/  LDL R2, [R1+0x4] ;  /* 0x0000040001027983 */ /* 0x001ee20000100800 */
[----:B------:R-:W-:Y:S02]  /*f900*/  PLOP3.LUT P1, PT, P1, P0, PT, 0xa2, 0x0 ;  /* 0x000000000000781c */ /* 0x000fe40000f21472 */
[----:B---3--:R-:W-:-:S08]  /*f910*/  @P0 R2UR P1, UR4, R2 ;  /* 0x00000000020402ca */ /* 0x008fd00000020000 */
[----:B------:R-:W-:-:S05]  /*f920*/  @P0 PLOP3.LUT P0, PT, P1, PT, PT, 0x80, 0x0 ;  /* 0x000000000000081c */ /* 0x000fca0000f0f070 */
[----:B------:R-:W-:Y:S01]  /*f930*/  @!P1 SYNCS.ARRIVE.TRANS64.RED.A0T1 RZ, [UR4+0x38810], RZ ;  /* 0x038810ffffff99a7 */ /* 0x000fe20008200404 */
[----:B------:R-:W-:Y:S07]  /*f940*/  @!P1 ARRIVES.LDGSTSBAR.64.TRANSCNT [UR4+0x38810] ;  /* 0x03881000ff0099b0 */ /* 0x000fee0008000a84 */
[----:B------:R-:W-:Y:S05]  /*f950*/  @P0 BRA.U.ANY `(.L_x_1121) ;  /* 0xfffffffd00e40947 */ /* 0x000fea000393ffff */
[----:B------:R-:W3:Y:S02]  /*f960*/  LDL.LU R3, [R1+0x5c] ;  /* 0x00005c0001037983 */ /* 0x000ee40000300800 */
[----:B---3--:R-:W-:-:S05]  /*f970*/  VIADD R3, R3, 0x1 ;  /* 0x0000000103037836 */ /* 0x008fca0000000000 */
[----:B------:R0:W-:Y:S01]  /*f980*/  STL [R1+0x5c], R3 ;  /* 0x00005c0301007387 */ /* 0x0001e20000100800 */
[----:B-----5:R-:W-:-:S04]  /*f990*/  LEA.HI R0, R3, R3, RZ, 0x1 ;  /* 0x0000000303007211 */ /* 0x020fc800078f08ff */
[----:B------:R-:W-:-:S05]  /*f9a0*/  LOP3.LUT R0, R0, 0xfffffffe, RZ, 0xc0, !PT ;  /* 0xfffffffe00007812 */ /* 0x000fca00078ec0ff */
[----:B------:R-:W-:-:S05]  /*f9b0*/  IMAD.IADD R0, R3, 0x1, -R0 ;  /* 0x0000000103007824 */ /* 0x000fca00078e0a00 */
[----:B------:R-:W-:Y:S01]  /*f9c0*/  SHF.L.U32 R0, R0, 0x1f, RZ ;  /* 0x0000001f00007819 */ /* 0x000fe200000006ff */
[----:B------:R-:W-:Y:S01]  /*f9d0*/  NOP ;  /* 0x0000000000007918 */ /* 0x000fe20000000000 */
[----:B------:R0:W-:Y:S01]  /*f9e0*/  SYNCS.ARRIVE.TRANS64.A1T0 RZ, [R2+URZ+0x38810], RZ ;  /* 0x038810ff02ff79a7 */ /* 0x0001e2000810003f */
[----:B------:R-:W-:Y:S01]  /*f9f0*/  BSSY B0, `(.L_x_1122) ;  /* 0x0000003000007945 */ /* 0x000fe20003800000 */
[----:B------:R-:W3:Y:S03]  /*fa00*/  SYNCS.PHASECHK.TRANS64.TRYWAIT P0, [R2+URZ+0x38820], R0 ;  /* 0x03882000020075a7 */ /* 0x000ee6000800017f */
[----:B0--3--:R-:W-:Y:S05]  /*fa10*/  @!P0 BRA `(.L_x_1123) ;  /* 0x0000005800d48947 */ /* 0x009fea0003800000 */
.L_x_1257:
[----:B------:R-:W-:Y:S05]  /*fa20*/  BSYNC B0 ;  /* 0x0000000000007941 */ /* 0x000fea0003800000 */
.L_x_1122:
[----:B0-----:R-:W3:Y:S01]  /*fa30*/  LDL R2, [R1+0x8] ;  /* 0x0000080001027983 */ /* 0x001ee20000100800 */
[----:B------:R-:W-:Y:S01]  /*fa40*/  BSSY B0, `(.L_x_1124) ;  /* 0x00000a3000007945 */ /* 0x000fe20003800000 */
[----:B---3--:R-:W-:-:S13]  /*fa50*/  LOP3.LUT P0, RZ, R2, 0x1, RZ, 0xc0, !PT ;  /* 0x0000000102ff7812 */ /* 0x008fda000780c0ff */
[----:B------:R-:W-:Y:S05]  /*fa60*/  @!P0 BRA `(.L_x_1125) ;  /* 0x0000000800808947 */ /* 0x000fea0003800000 */
[----:B------:R-:W3:Y:S04]  /*fa70*/  LDL R3, [R1+0x4] ;  /* 0x0000040001037983 */ /* 0x000ee80000100800 */
[----:B-1----:R-:W4:Y:S01]  /*fa80*/  LDL R4, [R1+0x18] ;  /* 0x0000180001047983 */ /* 0x002f220000100800 */
[----:B------:R-:W0:Y:S01]  /*fa90*/  S2R R2, SR_TID.X ;  /* 0x0000000000027919 */ /* 0x000e220000002100 */
[----:B---3--:R-:W-:Y:S02]  /*faa0*/  IMAD.MOV.U32 R5, RZ, RZ, R3 ;  /* 0x000000ffff057224 */ /* 0x008fe400078e0003 */
[----:B------:R-:W3:Y:S01]  /*fab0*/  LDL R3, [R1+0xc] ;  /* 0x00000c0001037983 */ /* 0x000ee20000100800 */
[----:B----4-:R-:W-:Y:S01]  /*fac0*/  SHF.L.U32 R0, R4, 0x1f, RZ ;  /* 0x0000001f04007819 */ /* 0x010fe200000006ff */
[----:B------:R-:W-:Y:S01]  /*fad0*/  BSSY B1, `(.L_x_1126) ;  /* 0x0000006000017945 */ /* 0x000fe20003800000 */
[----:B0-----:R-:W-:-:S04]  /*fae0*/  LOP3.LUT R2, R2, 0x7f, RZ, 0xc0, !PT ;  /* 0x0000007f02027812 */ /* 0x001fc800078ec0ff */
[----:B------:R-:W-:Y:S01]  /*faf0*/  ISETP.NE.AND P1, PT, R2, RZ, PT ;  /* 0x000000ff0200720c */ /* 0x000fe20003f25270 */
[----:B---3--:R-:W-:-:S04]  /*fb00*/  IMAD R3, R3, 0x8, R5 ;  /* 0x0000000803037824 */ /* 0x008fc800078e0205 */
[----:B------:R-:W0:Y:S02]  /*fb10*/  SYNCS.PHASECHK.TRANS64.TRYWAIT P0, [R3+URZ+0x38860], R0 ;  /* 0x03886000030075a7 */ /* 0x000e24000800017f */
[----:B0-----:R-:W-:Y:S06]  /*fb20*/  @!P0 BRA `(.L_x_1127) ;  /* 0x0000005800a88947 */ /* 0x001fec0003800000 */
.L_x_1258:
[----:B------:R-:W-:Y:S05]  /*fb30*/  BSYNC B1 ;  /* 0x0000000000017941 */ /* 0x000fea0003800000 */
.L_x_1126:
[----:B------:R-:W-:Y:S04]  /*fb40*/  BSSY B1, `(.L_x_1128) ;  /* 0x0000009000017945 */ /* 0x000fe80003800000 */
[----:B------:R-:W-:Y:S05]  /*fb50*/  @P1 BRA `(.L_x_1129) ;  /* 0x00000000001c1947 */ /* 0x000fea0003800000 */
[----:B------:R-:W1:Y:S01]  /*fb60*/  S2R R2, SR_TID.X ;  /* 0x0000000000027919 */ /* 0x000e620000002100 */
[----:B0-----:R-:W-:-:S04]  /*fb70*/  IMAD.MOV.U32 R0, RZ, RZ, 0x10000 ;  /* 0x00010000ff007424 */ /* 0x001fc800078e00ff */
[----:B------:R3:W-:Y:S01]  /*fb80*/  SYNCS.ARRIVE.TRANS64 RZ, [R3+URZ+0x38850], R0 ;  /* 0x0388500003ff79a7 */ /* 0x0007e2000800003f */
[----:B-1----:R-:W-:-:S04]  /*fb90*/  LOP3.LUT R2, R2, 0x1f, RZ, 0xc0, !PT ;  /* 0x0000001f02027812 */ /* 0x002fc800078ec0ff */
[----:B------:R-:W-:-:S13]  /*fba0*/  ISETP.NE.AND P0, PT, R2, RZ, PT ;  /* 0x000000ff0200720c */ /* 0x000fda0003f05270 */
[----:B---3--:R-:W-:Y:S05]  /*fbb0*/  @!P0 BRA `(.L_x_1129) ;  /* 0x0000000000048947 */ /* 0x008fea0003800000 */
[----:B------:R-:W-:Y:S01]  /*fbc0*/  BPT.TRAP 0x1 ;  /* 0x000000040000795c */ /* 0x000fe20000300000 */
.L_x_1129:
[----:B------:R-:W-:Y:S05]  /*fbd0*/  BSYNC B1 ;  /* 0x0000000000017941 */ /* 0x000fea0003800000 */
.L_x_1128:
[----:B------:R-:W3:Y:S04]  /*fbe0*/  LDL R5, [R1+0x4] ;  /* 0x0000040001057983 */ /* 0x000ee80000100800 */
[----:B------:R-:W3:Y:S04]  /*fbf0*/  LDL R2, [R1+0xc] ;  /* 0x00000c0001027983 */ /* 0x000ee80000100800 */
[----:B------:R-:W4:Y:S04]  /*fc00*/  LDL R4, [R1+0x20] ;  /* 0x0000200001047983 */ /* 0x000f280000100800 */
[----:B0-----:R-:W4:Y:S01]  /*fc10*/  LDL R0, [R1+0x64] ;  /* 0x0000640001007983 */ /* 0x001f220000100800 */
[----:B------:R-:W-:Y:S01]  /*fc20*/  UIADD3 UR4, UP0, UR40, 0x470, URZ ;  /* 0x0000047028047890 */ /* 0x000fe2000ff1e03f */
[----:B------:R-:W-:Y:S01]  /*fc30*/  VIADD R3, R3, 0x38850 ;  /* 0x0003885003037836 */ /* 0x000fe20000000000 */
[----:B------:R-:W-:Y:S01]  /*fc40*/  PLOP3.LUT P0, PT, PT, PT, PT, 0x80, 0x0 ;  /* 0x000000000000781c */ /* 0x000fe20003f0f070 */
[----:B------:R-:W-:Y:S01]  /*fc50*/  UMOV UR6, 0x0 ;  /* 0x0000000000067882 */ /* 0x000fe20000000000 */
[----:B------:R-:W-:Y:S01]  /*fc60*/  UIADD3.X UR5, URZ, UR41, URZ, UP0, !UPT ;  /* 0x000000293f057290 */ /* 0x000fe200087fe43f */
[----:B------:R-:W-:Y:S01]  /*fc70*/  UMOV UR7, 0x14f00000 ;  /* 0x14f0000000077882 */ /* 0x000fe20000000000 */
[----:B------:R-:W-:Y:S01]  /*fc80*/  UMOV UR10, URZ ;  /* 0x0000003f000a7c82 */ /* 0x000fe20008000000 */
[----:B---3--:R-:W-:-:S02]  /*fc90*/  IMAD R2, R2, 0x10000, R5 ;  /* 0x0001000002027824 */ /* 0x008fc400078e0205 */
[----:B----4-:R-:W-:Y:S02]  /*fca0*/  IMAD R0, R0, 0x40, R4 ;  /* 0x0000004000007824 */ /* 0x010fe400078e0204 */
[----:B------:R-:W-:-:S07]  /*fcb0*/  VIADD R4, R2, 0x400 ;  /* 0x0000040002047836 */ /* 0x000fce0000000000 */
.L_x_1130:
[----:B------:R-:W3:Y:S01]  /*fcc0*/  LDL R5, [R1] ;  /* 0x0000000001057983 */ /* 0x000ee20000100800 */
[----:B------:R-:W-:-:S13]  /*fcd0*/  @P0 ELECT P1, URZ, PT ;  /* 0x00000000003f082f */ /* 0x000fda0003820000 */
[----:B------:R-:W-:Y:S02]  /*fce0*/  @P1 R2UR UR12, R18 ;  /* 0x00000000120c12ca */ /* 0x000fe400000e0000 */
[----:B------:R-:W-:Y:S02]  /*fcf0*/  @P1 R2UR UR11, R0 ;  /* 0x00000000000b12ca */ /* 0x000fe400000e0000 */
[----:B------:R-:W-:Y:S02]  /*fd00*/  @P1 R2UR UR9, R3 ;  /* 0x00000000030912ca */ /* 0x000fe400000e0000 */
[----:B------:R-:W-:Y:S02]  /*fd10*/  @P1 R2UR UR8, R4 ;  /* 0x00000000040812ca */ /* 0x000fe400000e0000 */
[----:B------:R-:W-:Y:S02]  /*fd20*/  @P1 PLOP3.LUT P0, PT, P1, PT, PT, 0x8, 0x0 ;  /* 0x000000000000181c */ /* 0x000fe40000f0e170 */
[----:B---3--:R-:W-:-:S02]  /*fd30*/  @P1 R2UR UR13, R5 ;  /* 0x00000000050d12ca */ /* 0x008fc400000e0000 */
        /* <DEDUP_REMOVED lines=8> */
.L_x_1131:
        /* <DEDUP_REMOVED lines=16> */
.L_x_1132:
        /* <DEDUP_REMOVED lines=16> */
.L_x_1133:
        /* <DEDUP_REMOVED lines=16> */
.L_x_1134:
        /* <DEDUP_REMOVED lines=16> */
.L_x_1135:
        /* <DEDUP_REMOVED lines=16> */
.L_x_1136:
        /* <DEDUP_REMOVED lines=16> */
.L_x_1137:
        /* <DEDUP_REMOVED lines=11> */
.L_x_1125:
[----:B------:R-:W-:Y:S05]  /*10470*/  BSYNC B0 ;  /* 0x0000000000007941 */ /* 0x000fea0003800000 */
.L_x_1124:
[----:B-1----:R-:W3:Y:S01]  /*10480*/  LDL.LU R4, [R1+0x48] ;  /* 0x0000480001047983 */ /* 0x002ee20000300800 */
[----:B------:R-:W-:Y:S01]  /*10490*/  BSSY B0, `(.L_x_1138) ;  /* 0x00002cf000007945 */ /* 0x000fe20003800000 */
[----:B---3--:R-:W-:-:S13]  /*104a0*/  ISETP.GE.AND P0, PT, R4, 0x41, PT ;  /* 0x000000410400780c */ /* 0x008fda0003f06270 */
[----:B------:R-:W-:Y:S05]  /*104b0*/  @!P0 BRA `(.L_x_1139) ;  /* 0x0000002c00308947 */ /* 0x000fea0003800000 */
[----:B------:R-:W3:Y:S01]  /*104c0*/  LDL R4, [R1+0x30] ;  /* 0x0000300001047983 */ /* 0x000ee20000100800 */
[----:B------:R-:W-:Y:S01]  /*104d0*/  IMAD.MOV.U32 R0, RZ, RZ, 0x1 ;  /* 0x00000001ff007424 */ /* 0x000fe200078e00ff */
[----:B------:R-:W-:Y:S01]  /*104e0*/  BSSY B2, `(.L_x_1140) ;  /* 0x00000f3000027945 */ /* 0x000fe20003800000 */
[----:B---3--:R-:W-:-:S05]  /*104f0*/  IMAD.MOV R6, RZ, RZ, -R4 ;  /* 0x000000ffff067224 */ /* 0x008fca00078e0a04 */
[----:B------:R-:W-:-:S05]  /*10500*/  VIADDMNMX R6, R6, R0, 0xffffffff, !PT ;  /* 0xffffffff06067446 */ /* 0x000fca0007800100 */
[----:B------:R-:W-:-:S05]  /*10510*/  IMAD.IADD R0, R4, 0x1, R6 ;  /* 0x0000000104007824 */ /* 0x000fca00078e0206 */
[----:B------:R-:W-:-:S04]  /*10520*/  LOP3.LUT R0, R0, 0x1, RZ, 0xc0, !PT ;  /* 0x0000000100007812 */ /* 0x000fc800078ec0ff */
[----:B------:R-:W-:Y:S01]  /*10530*/  ISETP.NE.U32.AND P0, PT, R0, 0x1, PT ;  /* 0x000000010000780c */ /* 0x000fe20003f05070 */
[----:B------:R-:W-:-:S12]  /*10540*/  VIADD R0, R4, 0xfffffffe ;  /* 0xfffffffe04007836 */ /* 0x000fd80000000000 */
[----:B------:R-:W-:Y:S05]  /*10550*/  @P0 BRA `(.L_x_1141) ;  /* 0x0000000c00ac0947 */ /* 0x000fea0003800000 */
[----:B------:R-:W3:Y:S04]  /*10560*/  LDL R5, [R1+0x8] ;  /* 0x0000080001057983 */ /* 0x000ee80000100800 */
[----:B------:R-:W4:Y:S04]  /*10570*/  LDL.LU R4, [R1+0xc] ;  /* 0x00000c0001047983 */ /* 0x000f280000300800 */
[----:B------:R-:W5:Y:S01]  /*10580*/  LDL.LU R7, [R1+0x18] ;  /* 0x0000180001077983 */ /* 0x000f620000300800 */
[----:B------:R-:W-:Y:S01]  /*10590*/  BSSY B1, `(.L_x_1142) ;  /* 0x00000e5000017945 */ /* 0x000fe20003800000 */
[----:B---3--:R-:W-:Y:S01]  /*105a0*/  LOP3.LUT P2, RZ, R5, 0x1, RZ, 0xc0, !PT ;  /* 0x0000000105ff7812 */ /* 0x008fe2000784c0ff */
[----:B----4-:R-:W-:-:S05]  /*105b0*/  VIADD R2, R4, 0x1 ;  /* 0x0000000104027836 */ /* 0x010fca0000000000 */
[----:B------:R-:W-:-:S04]  /*105c0*/  ISETP.NE.AND P0, PT, R2, 0x2, PT ;  /* 0x000000020200780c */ /* 0x000fc80003f05270 */
[----:B------:R-:W-:Y:S02]  /*105d0*/  SEL R3, RZ, 0x1, P0 ;  /* 0x00000001ff037807 */ /* 0x000fe40000000000 */
[----:B------:R-:W-:Y:S02]  /*105e0*/  SEL R8, R2, RZ, P0 ;  /* 0x000000ff02087207 */ /* 0x000fe40000000000 */
[----:B-----5:R-:W-:-:S05]  /*105f0*/  LOP3.LUT R7, R7, R3, RZ, 0x3c, !PT ;  /* 0x0000000307077212 */ /* 0x020fca00078e3cff */
[----:B------:R0:W-:Y:S04]  /*10600*/  STL [R1+0x18], R7 ;  /* 0x0000180701007387 */ /* 0x0001e80000100800 */
[----:B------:R0:W-:Y:S01]  /*10610*/  STL [R1+0xc], R8 ;  /* 0x00000c0801007387 */ /* 0x0001e20000100800 */
[----:B------:R-:W-:Y:S05]  /*10620*/  @!P2 BRA `(.L_x_1143) ;  /* 0x0000000c006ca947 */ /* 0x000fea0003800000 */
[----:B------:R-:W-:Y:S02]  /*10630*/  ULDC.64 UR4, c[0x0][0x418] ;  /* 0x0001060000047ab9 */ /* 0x000fe40000000a00 */
[----:B------:R-:W-:-:S04]  /*10640*/  ISETP.NE.U32.AND P0, PT, RZ, UR4, PT ;  /* 0x00000004ff007c0c */ /* 0x000fc8000bf05070 */
[----:B------:R-:W-:-:S13]  /*10650*/  ISETP.NE.AND.EX P0, PT, RZ, UR5, PT, P0 ;  /* 0x00000005ff007c0c */ /* 0x000fda000bf05300 */
[----:B------:R-:W-:Y:S05]  /*10660*/  @!P0 BRA `(.L_x_1144) ;  /* 0x0000000000508947 */ /* 0x000fea0003800000 */
[----:B------:R-:W3:Y:S01]  /*10670*/  LDL R10, [R1+0x1c] ;  /* 0x00001c00010a7983 */ /* 0x000ee20000100800 */
[----:B------:R-:W1:Y:S01]  /*10680*/  LDC R5, c[0x0][0x43c] ;  /* 0x00010f00ff057b82 */ /* 0x000e620000000800 */
[----:B------:R-:W-:Y:S02]  /*10690*/  ULDC.64 UR6, c[0x0][0x428] ;  /* 0x00010a0000067ab9 */ /* 0x000fe40000000a00 */
[----:B------:R-:W4:Y:S01]  /*106a0*/  LDL R9, [R1+0x10] ;  /* 0x0000100001097983 */ /* 0x000f220000100800 */
        /* <DEDUP_REMOVED lines=8> */
[----:B---3--:R-:W-:-:S04]  /*10730*/  IMAD R4, R10, UR6, RZ ;  /* 0x000000060a047c24 */ /* 0x008fc8000f8e02ff */
[C---:B----4-:R-:W-:Y:S02]  /*10740*/  IMAD R4, R9.reuse, UR7, R4 ;  /* 0x0000000709047c24 */ /* 0x050fe4000f8e0204 */
[----:B------:R-:W-:-:S04]  /*10750*/  IMAD.WIDE.U32 R2, R9, UR6, R2 ;  /* 0x0000000609027c25 */ /* 0x000fc8000f8e0002 */
[----:B------:R-:W-:Y:S01]  /*10760*/  IMAD.IADD R3, R4, 0x1, R3 ;  /* 0x0000000104037824 */ /* 0x000fe200078e0203 */
[----:B------:R-:W-:-:S04]  /*10770*/  LEA R4, P0, R2, UR4, 0x2 ;  /* 0x0000000402047c11 */ /* 0x000fc8000f8010ff */
[----:B------:R-:W-:-:S05]  /*10780*/  LEA.HI.X R5, R2, UR5, R3, 0x2, P0 ;  /* 0x0000000502057c11 */ /* 0x000fca00080f1403 */
[----:B------:R-:W3:Y:S04]  /*10790*/  LDG.E R2, desc[UR38][R4.64] ;  /* 0x0000002604027981 */ /* 0x000ee8000c1e1900 */
[----:B---3--:R1:W-:Y:S02]  /*107a0*/  STL [R1], R2 ;  /* 0x0000000201007387 */ /* 0x0083e40000100800 */
.L_x_1144:
[----:B-1----:R-:W3:Y:S01]  /*107b0*/  LDL R2, [R1+0x4] ;  /* 0x0000040001027983 */ /* 0x002ee20000100800 */
[----:B------:R-:W1:Y:S02]  /*107c0*/  S2R R3, SR_TID.X ;  /* 0x0000000000037919 */ /* 0x000e640000002100 */
[----:B-1----:R-:W-:Y:S01]  /*107d0*/  LOP3.LUT R4, R3, 0x7f, RZ, 0xc0, !PT ;  /* 0x0000007f03047812 */ /* 0x002fe200078ec0ff */
[----:B------:R-:W-:Y:S03]  /*107e0*/  BSSY B3, `(.L_x_1145) ;  /* 0x0000006000037945 */ /* 0x000fe60003800000 */
[----:B------:R-:W-:Y:S01]  /*107f0*/  ISETP.NE.AND P1, PT, R4, RZ, PT ;  /* 0x000000ff0400720c */ /* 0x000fe20003f25270 */
[----:B---3--:R-:W-:Y:S01]  /*10800*/  IMAD R3, R8, 0x8, R2 ;  /* 0x0000000808037824 */ /* 0x008fe200078e0202 */
[----:B------:R-:W-:-:S04]  /*10810*/  SHF.L.U32 R2, R7, 0x1f, RZ ;  /* 0x0000001f07027819 */ /* 0x000fc800000006ff */
[----:B------:R-:W1:Y:S02]  /*10820*/  SYNCS.PHASECHK.TRANS64.TRYWAIT P0, [R3+URZ+0x38840], R2 ;  /* 0x03884002030075a7 */ /* 0x000e64000800017f */
[----:B-1----:R-:W-:Y:S05]  /*10830*/  @!P0 BRA `(.L_x_1146) ;  /* 0x0000004c00788947 */ /* 0x002fea0003800000 */
.L_x_1259:
[----:B------:R-:W-:Y:S05]  /*10840*/  BSYNC B3 ;  /* 0x0000000000037941 */ /* 0x000fea0003800000 */
.L_x_1145:
[----:B------:R-:W-:Y:S04]  /*10850*/  BSSY B3, `(.L_x_1147) ;  /* 0x0000009000037945 */ /* 0x000fe80003800000 */
[----:B------:R-:W-:Y:S05]  /*10860*/  @P1 BRA `(.L_x_1148) ;  /* 0x00000000001c1947 */ /* 0x000fea0003800000 */
[----:B------:R-:W3:Y:S02]  /*10870*/  S2R R4, SR_TID.X ;  /* 0x0000000000047919 */ /* 0x000ee40000002100 */
[----:B---3--:R-:W-:Y:S01]  /*10880*/  LOP3.LUT R5, R4, 0x1f, RZ, 0xc0, !PT ;  /* 0x0000001f04057812 */ /* 0x008fe200078ec0ff */
[----:B------:R-:W-:-:S03]  /*10890*/  IMAD.MOV.U32 R4, RZ, RZ, 0x2000 ;  /* 0x00002000ff047424 */ /* 0x000fc600078e00ff */
[----:B------:R-:W-:Y:S01]  /*108a0*/  ISETP.NE.AND P0, PT, R5, RZ, PT ;  /* 0x000000ff0500720c */ /* 0x000fe20003f05270 */
[----:B------:R3:W-:-:S12]  /*108b0*/  SYNCS.ARRIVE.TRANS64 RZ, [R3+URZ+0x38830], R4 ;  /* 0x0388300403ff79a7 */ /* 0x0007d8000800003f */
[----:B---3--:R-:W-:Y:S05]  /*108c0*/  @!P0 BRA `(.L_x_1148) ;  /* 0x0000000000048947 */ /* 0x008fea0003800000 */
[----:B------:R-:W-:Y:S01]  /*108d0*/  BPT.TRAP 0x1 ;  /* 0x000000040000795c */ /* 0x000fe20000300000 */
.L_x_1148:
[----:B------:R-:W-:Y:S05]  /*108e0*/  BSYNC B3 ;  /* 0x0000000000037941 */ /* 0x000fea0003800000 */
.L_x_1147:
[----:B0-----:R-:W3:Y:S04]  /*108f0*/  LDL R8, [R1+0x4] ;  /* 0x0000040001087983 */ /* 0x001ee80000100800 */
[----:B------:R-:W3:Y:S04]  /*10900*/  LDL R4, [R1+0xc] ;  /* 0x00000c0001047983 */ /* 0x000ee80000100800 */
[----:B------:R-:W4:Y:S01]  /*10910*/  LDL R5, [R1+0x20] ;  /* 0x0000200001057983 */ /* 0x000f220000100800 */
[----:B------:R-:W-:Y:S01]  /*10920*/  IMAD.MOV.U32 R7, RZ, RZ, RZ ;  /* 0x000000ffff077224 */ /* 0x000fe200078e00ff */
[----:B------:R-:W-:Y:S01]  /*10930*/  UIADD3 UR4, UP0, UR40, 0x370, URZ ;  /* 0x0000037028047890 */ /* 0x000fe2000ff1e03f */
[----:B------:R-:W-:Y:S01]  /*10940*/  PLOP3.LUT P0, PT, PT, PT, PT, 0x80, 0x0 ;  /* 0x000000000000781c */ /* 0x000fe20003f0f070 */
[----:B------:R-:W-:Y:S01]  /*10950*/  UMOV UR6, 0x0 ;  /* 0x0000000000067882 */ /* 0x000fe20000000000 */
[----:B------:R-:W-:Y:S01]  /*10960*/  UMOV UR7, 0x14f00000 ;  /* 0x14f0000000077882 */ /* 0x000fe20000000000 */
[----:B------:R-:W-:Y:S01]  /*10970*/  R2UR UR10, R7 ;  /* 0x00000000070a72ca */ /* 0x000fe200000e0000 */
[----:B------:R-:W-:Y:S01]  /*10980*/  UIADD3.X UR5, URZ, UR41, URZ, UP0, !UPT ;  /* 0x000000293f057290 */ /* 0x000fe200087fe43f */
[----:B---3--:R-:W-:-:S02]  /*10990*/  IMAD R4, R4, 0x2000, R8 ;  /* 0x0000200004047824 */ /* 0x008fc400078e0208 */
[----:B----4-:R-:W-:Y:S02]  /*109a0*/  IMAD R0, R0, 0x40, R5 ;  /* 0x0000004000007824 */ /* 0x010fe400078e0205 */
[----:B------:R-:W-:Y:S02]  /*109b0*/  VIADD R4, R4, 0x22400 ;  /* 0x0002240004047836 */ /* 0x000fe40000000000 */
[----:B------:R-:W-:-:S07]  /*109c0*/  VIADD R5, R3, 0x38830 ;  /* 0x0003883003057836 */ /* 0x000fce0000000000 */
.L_x_1149:
        /* <DEDUP_REMOVED lines=11> */
[----:B------:R-:W0:Y:S01]  /*10a80*/  SYNCS.PHASECHK.TRANS64.TRYWAIT P0, [R3+URZ+0x38860], R2 ;  /* 0x03886002030075a7 */ /* 0x000e22000800017f */
[----:B------:R-:W-:Y:S04]  /*10a90*/  BSSY B3, `(.L_x_1150) ;  /* 0x0000002000037945 */ /* 0x000fe80003800000 */
[----:B0-----:R-:W-:Y:S05]  /*10aa0*/  @!P0 BRA `(.L_x_1151) ;  /* 0x0000004800f08947 */ /* 0x001fea0003800000 */
.L_x_1260:
[----:B------:R-:W-:Y:S05]  /*10ab0*/  BSYNC B3 ;  /* 0x0000000000037941 */ /* 0x000fea0003800000 */
.L_x_1150:
[----:B------:R-:W-:Y:S01]  /*10ac0*/  BSSY B3, `(.L_x_1152) ;  /* 0x000000b000037945 */ /* 0x000fe20003800000 */
[----:B------:R-:W-:Y:S02]  /*10ad0*/  IMAD.MOV.U32 R8, RZ, RZ, 0x0 ;  /* 0x00000000ff087424 */ /* 0x000fe400078e00ff */
[----:B------:R-:W-:Y:S01]  /*10ae0*/  IMAD.MOV.U32 R9, RZ, RZ, 0x14f00000 ;  /* 0x14f00000ff097424 */ /* 0x000fe200078e00ff */
[----:B------:R-:W-:Y:S06]  /*10af0*/  @P1 BRA `(.L_x_1153) ;  /* 0x00000000001c1947 */ /* 0x000fec0003800000 */
[----:B------:R-:W3:Y:S01]  /*10b00*/  S2R R4, SR_TID.X ;  /* 0x0000000000047919 */ /* 0x000ee20000002100 */
[----:B01----:R-:W-:-:S04]  /*10b10*/  IMAD.MOV.U32 R2, RZ, RZ, 0x10000 ;  /* 0x00010000ff027424 */ /* 0x003fc800078e00ff */
[----:B------:R4:W-:Y:S01]  /*10b20*/  SYNCS.ARRIVE.TRANS64 RZ, [R3+URZ+0x38850], R2 ;  /* 0x0388500203ff79a7 */ /* 0x0009e2000800003f */
[----:B---3--:R-:W-:-:S04]  /*10b30*/  LOP3.LUT R4, R4, 0x1f, RZ, 0xc0, !PT ;  /* 0x0000001f04047812 */ /* 0x008fc800078ec0ff */
[----:B------:R-:W-:-:S13]  /*10b40*/  ISETP.NE.AND P0, PT, R4, RZ, PT ;  /* 0x000000ff0400720c */ /* 0x000fda0003f05270 */
[----:B----4-:R-:W-:Y:S05]  /*10b50*/  @!P0 BRA `(.L_x_1153) ;  /* 0x0000000000048947 */ /* 0x010fea0003800000 */
[----:B------:R-:W-:Y:S01]  /*10b60*/  BPT.TRAP 0x1 ;  /* 0x000000040000795c */ /* 0x000fe20000300000 */
.L_x_1153:
[----:B------:R-:W-:Y:S05]  /*10b70*/  BSYNC B3 ;  /* 0x0000000000037941 */ /* 0x000fea0003800000 */
.L_x_1152:
[----:B------:R-:W3:Y:S04]  /*10b80*/  LDL R4, [R1+0x4] ;  /* 0x0000040001047983 */ /* 0x000ee80000100800 */
[----:B01----:R-:W3:Y:S01]  /*10b90*/  LDL R2, [R1+0xc] ;  /* 0x00000c0001027983 */ /* 0x003ee20000100800 */
        /* <DEDUP_REMOVED lines=9> */
.L_x_1154:
        /* <DEDUP_REMOVED lines=16> */
.L_x_1155:
        /* <DEDUP_REMOVED lines=16> */
.L_x_1156:
        /* <DEDUP_REMOVED lines=16> */
.L_x_1157:
        /* <DEDUP_REMOVED lines=16> */
.L_x_1158:
        /* <DEDUP_REMOVED lines=16> */
.L_x_1159:
        /* <DEDUP_REMOVED lines=16> */
.L_x_1160:
        /* <DEDUP_REMOVED lines=16> */
.L_x_1161:
        /* <DEDUP_REMOVED lines=10> */
[----:B-1----:R-:W-:Y:S05]  /*113d0*/  @P0 BRA.U.ANY `(.L_x_1161) ;  /* 0xfffffffd00d40947 */ /* 0x002fea000393ffff */
.L_x_1143:
[----:B------:R-:W-:Y:S05]  /*113e0*/  BSYNC B1 ;  /* 0x0000000000017941 */ /* 0x000fea0003800000 */
.L_x_1142:
[----:B------:R-:W3:Y:S02]  /*113f0*/  LDL.LU R4, [R1+0x30] ;  /* 0x0000300001047983 */ /* 0x000ee40000300800 */
[----:B---3--:R-:W-:-:S07]  /*11400*/  VIADD R0, R4, 0xfffffffd ;  /* 0xfffffffd04007836 */ /* 0x008fce0000000000 */
.L_x_1141:
[----:B------:R-:W-:Y:S05]  /*11410*/  BSYNC B2 ;  /* 0x0000000000027941 */ /* 0x000fea0003800000 */
.L_x_1140:
[----:B------:R-:W3:Y:S01]  /*11420*/  LDL.LU R2, [R1+0x2c] ;  /* 0x00002c0001027983 */ /* 0x000ee20000300800 */
[----:B------:R-:W-:-:S05]  /*11430*/  IMAD.MOV R6, RZ, RZ, -R6 ;  /* 0x000000ffff067224 */ /* 0x000fca00078e0a06 */
[----:B---3--:R-:W-:-:S13]  /*11440*/  ISETP.NE.AND P0, PT, R2, R6, PT ;  /* 0x000000060200720c */ /* 0x008fda0003f05270 */
[----:B------:R-:W-:Y:S05]  /*11450*/  @!P0 BRA `(.L_x_1139) ;  /* 0x0000001c00488947 */ /* 0x000fea0003800000 */
.L_x_1202:
[----:B------:R-:W3:Y:S04]  /*11460*/  LDL R4, [R1+0x8] ;  /* 0x0000080001047983 */ /* 0x000ee80000100800 */
[----:B0-----:R-:W0:Y:S04]  /*11470*/  LDL.LU R3, [R1+0xc] ;  /* 0x00000c0001037983 */ /* 0x001e280000300800 */
[----:B------:R-:W4:Y:S01]  /*11480*/  LDL.LU R2, [R1+0x18] ;  /* 0x0000180001027983 */ /* 0x000f220000300800 */
[----:B------:R-:W-:Y:S05]  /*11490*/  YIELD ;  /* 0x0000000000007946 */ /* 0x000fea0003800000 */
[----:B------:R-:W-:Y:S01]  /*114a0*/  BSSY B1, `(.L_x_1162) ;  /* 0x00000e2000017945 */ /* 0x000fe20003800000 */
[----:B---3--:R-:W-:Y:S01]  /*114b0*/  LOP3.LUT P1, RZ, R4, 0x1, RZ, 0xc0, !PT ;  /* 0x0000000104ff7812 */ /* 0x008fe2000782c0ff */
[----:B0-----:R-:W-:-:S05]  /*114c0*/  VIADD R7, R3, 0x1 ;  /* 0x0000000103077836 */ /* 0x001fca0000000000 */
[----:B------:R-:W-:-:S04]  /*114d0*/  ISETP.NE.AND P0, PT, R7, 0x2, PT ;  /* 0x000000020700780c */ /* 0x000fc80003f05270 */
[----:B------:R-:W-:Y:S02]  /*114e0*/  SEL R6, RZ, 0x1, P0 ;  /* 0x00000001ff067807 */ /* 0x000fe40000000000 */
[----:B------:R-:W-:Y:S02]  /*114f0*/  SEL R7, R7, RZ, P0 ;  /* 0x000000ff07077207 */ /* 0x000fe40000000000 */
[----:B----4-:R-:W-:Y:S01]  /*11500*/  LOP3.LUT R6, R2, R6, RZ, 0x3c, !PT ;  /* 0x0000000602067212 */ /* 0x010fe200078e3cff */
[----:B------:R-:W-:Y:S06]  /*11510*/  @!P1 BRA `(.L_x_1163) ;  /* 0x0000000c00689947 */ /* 0x000fec0003800000 */
[----:B------:R-:W-:Y:S01]  /*11520*/  ULDC.64 UR4, c[0x0][0x418] ;  /* 0x0001060000047ab9 */ /* 0x000fe20000000a00 */
[----:B------:R-:W-:Y:S01]  /*11530*/  IMAD.MOV.U32 R8, RZ, RZ, R0 ;  /* 0x000000ffff087224 */ /* 0x000fe200078e0000 */
[----:B------:R-:W-:-:S04]  /*11540*/  ISETP.NE.U32.AND P0, PT, RZ, UR4, PT ;  /* 0x00000004ff007c0c */ /* 0x000fc8000bf05070 */
[----:B------:R-:W-:-:S13]  /*11550*/  ISETP.NE.AND.EX P0, PT, RZ, UR5, PT, P0 ;  /* 0x00000005ff007c0c */ /* 0x000fda000bf05300 */
[----:B------:R-:W-:Y:S05]  /*11560*/  @!P0 BRA `(.L_x_1164) ;  /* 0x0000000000508947 */ /* 0x000fea0003800000 */
[----:B------:R-:W3:Y:S01]  /*11570*/  LDL R9, [R1+0x1c] ;  /* 0x00001c0001097983 */ /* 0x000ee20000100800 */
[----:B------:R-:W0:Y:S01]  /*11580*/  LDC R8, c[0x0][0x43c] ;  /* 0x00010f00ff087b82 */ /* 0x000e220000000800 */
[----:B------:R-:W-:Y:S02]  /*11590*/  ULDC.64 UR6, c[0x0][0x428] ;  /* 0x00010a0000067ab9 */ /* 0x000fe40000000a00 */
[----:B------:R-:W4:Y:S01]  /*115a0*/  LDL R5, [R1+0x10] ;  /* 0x0000100001057983 */ /* 0x000f220000100800 */
        /* <DEDUP_REMOVED lines=16> */
.L_x_1164:
[----:B0-----:R-:W3:Y:S01]  /*116b0*/  LDL R2, [R1+0x4] ;  /* 0x0000040001027983 */ /* 0x001ee20000100800 */
[----:B------:R-:W0:Y:S01]  /*116c0*/  S2R R3, SR_TID.X ;  /* 0x0000000000037919 */ /* 0x000e220000002100 */
[----:B------:R-:W-:Y:S01]  /*116d0*/  BSSY B2, `(.L_x_1165) ;  /* 0x0000007000027945 */ /* 0x000fe20003800000 */
[----:B0-----:R-:W-:-:S04]  /*116e0*/  LOP3.LUT R3, R3, 0x7f, RZ, 0xc0, !PT ;  /* 0x0000007f03037812 */ /* 0x001fc800078ec0ff */
[----:B------:R-:W-:Y:S01]  /*116f0*/  ISETP.NE.AND P1, PT, R3, RZ, PT ;  /* 0x000000ff0300720c */ /* 0x000fe20003f25270 */
[----:B---3--:R-:W-:Y:S01]  /*11700*/  IMAD R4, R7, 0x8, R2 ;  /* 0x0000000807047824 */ /* 0x008fe200078e0202 */
[----:B------:R-:W-:-:S04]  /*11710*/  SHF.L.U32 R2, R6, 0x1f, RZ ;  /* 0x0000001f06027819 */ /* 0x000fc800000006ff */
[----:B------:R-:W0:Y:S02]  /*11720*/  SYNCS.PHASECHK.TRANS64.TRYWAIT P0, [R4+URZ+0x38840], R2 ;  /* 0x03884002040075a7 */ /* 0x000e24000800017f */
[----:B0-----:R-:W-:Y:S05]  /*11730*/  @!P0 BRA `(.L_x_1166) ;  /* 0x0000003c00e08947 */ /* 0x001fea0003800000 */
.L_x_1261:
[----:B------:R-:W-:Y:S05]  /*11740*/  BSYNC B2 ;  /* 0x0000000000027941 */ /* 0x000fea0003800000 */
.L_x_1165:
        /* <DEDUP_REMOVED lines=9> */
.L_x_1168:
[----:B------:R-:W-:Y:S05]  /*117e0*/  BSYNC B2 ;  /* 0x0000000000027941 */ /* 0x000fea0003800000 */
.L_x_1167:
        /* <DEDUP_REMOVED lines=13> */
.L_x_1169:
        /* <DEDUP_REMOVED lines=11> */
[----:B------:R-:W1:Y:S01]  /*11970*/  SYNCS.PHASECHK.TRANS64.TRYWAIT P0, [R4+URZ+0x38860], R2 ;  /* 0x03886002040075a7 */ /* 0x000e62000800017f */
[----:B------:R-:W-:Y:S04]  /*11980*/  BSSY B2, `(.L_x_1170) ;  /* 0x0000002000027945 */ /* 0x000fe80003800000 */
[----:B-1----:R-:W-:Y:S05]  /*11990*/  @!P0 BRA `(.L_x_1171) ;  /* 0x0000003c005c8947 */ /* 0x002fea0003800000 */
.L_x_1262:
[----:B------:R-:W-:Y:S05]  /*119a0*/  BSYNC B2 ;  /* 0x0000000000027941 */ /* 0x000fea0003800000 */
.L_x_1170:
        /* <DEDUP_REMOVED lines=11> */
.L_x_1173:
[----:B------:R-:W-:Y:S05]  /*11a60*/  BSYNC B2 ;  /* 0x0000000000027941 */ /* 0x000fea0003800000 */
.L_x_1172:
[----:B------:R-:W3:Y:S01]  /*11a70*/  LDL R5, [R1+0x4] ;  /* 0x0000040001057983 */ /* 0x000ee20000100800 */
        /* <DEDUP_REMOVED lines=9> */
.L_x_1174:
        /* <DEDUP_REMOVED lines=16> */
.L_x_1175:
        /* <DEDUP_REMOVED lines=16> */
.L_x_1176:
        /* <DEDUP_REMOVED lines=16> */
.L_x_1177:
        /* <DEDUP_REMOVED lines=16> */
.L_x_1178:
        /* <DEDUP_REMOVED lines=16> */
.L_x_1179:
        /* <DEDUP_REMOVED lines=16> */
.L_x_1180:
        /* <DEDUP_REMOVED lines=16> */
.L_x_1181:
        /* <DEDUP_REMOVED lines=11> */
.L_x_1163:
[----:B------:R-:W-:Y:S05]  /*122c0*/  BSYNC B1 ;  /* 0x0000000000017941 */ /* 0x000fea0003800000 */
.L_x_1162:
[----:B------:R-:W3:Y:S01]  /*122d0*/  LDL R2, [R1+0x8] ;  /* 0x0000080001027983 */ /* 0x000ee20000100800 */
[----:B------:R-:W-:Y:S01]  /*122e0*/  VIADD R7, R7, 0x1 ;  /* 0x0000000107077836 */ /* 0x000fe20000000000 */
[----:B------:R-:W-:Y:S04]  /*122f0*/  BSSY B1, `(.L_x_1182) ;  /* 0x00000e5000017945 */ /* 0x000fe80003800000 */
[----:B------:R-:W-:-:S04]  /*12300*/  ISETP.NE.AND P0, PT, R7, 0x2, PT ;  /* 0x000000020700780c */ /* 0x000fc80003f05270 */
[----:B------:R-:W-:Y:S02]  /*12310*/  SEL R9, R7, RZ, P0 ;  /* 0x000000ff07097207 */ /* 0x000fe40000000000 */
[----:B---3--:R-:W-:Y:S02]  /*12320*/  LOP3.LUT P2, RZ, R2, 0x1, RZ, 0xc0, !PT ;  /* 0x0000000102ff7812 */ /* 0x008fe4000784c0ff */
        /* <DEDUP_REMOVED lines=30> */
.L_x_1184:
[----:B-1----:R-:W3:Y:S01]  /*12510*/  LDL R2, [R1+0x4] ;  /* 0x0000040001027983 */ /* 0x002ee20000100800 */
[----:B------:R-:W1:Y:S01]  /*12520*/  S2R R3, SR_TID.X ;  /* 0x0000000000037919 */ /* 0x000e620000002100 */
[----:B------:R-:W-:Y:S01]  /*12530*/  BSSY B2, `(.L_x_1185) ;  /* 0x0000007000027945 */ /* 0x000fe20003800000 */
[----:B-1----:R-:W-:-:S04]  /*12540*/  LOP3.LUT R3, R3, 0x7f, RZ, 0xc0, !PT ;  /* 0x0000007f03037812 */ /* 0x002fc800078ec0ff */
[----:B------:R-:W-:Y:S01]  /*12550*/  ISETP.NE.AND P1, PT, R3, RZ, PT ;  /* 0x000000ff0300720c */ /* 0x000fe20003f25270 */
[----:B---3--:R-:W-:Y:S01]  /*12560*/  IMAD R4, R9, 0x8, R2 ;  /* 0x0000000809047824 */ /* 0x008fe200078e0202 */
[----:B------:R-:W-:-:S04]  /*12570*/  SHF.L.U32 R2, R8, 0x1f, RZ ;  /* 0x0000001f08027819 */ /* 0x000fc800000006ff */
[----:B------:R-:W1:Y:S02]  /*12580*/  SYNCS.PHASECHK.TRANS64.TRYWAIT P0, [R4+URZ+0x38840], R2 ;  /* 0x03884002040075a7 */ /* 0x000e64000800017f */
[----:B-1----:R-:W-:Y:S05]  /*12590*/  @!P0 BRA `(.L_x_1186) ;  /* 0x0000003000708947 */ /* 0x002fea0003800000 */
.L_x_1263:
[----:B------:R-:W-:Y:S05]  /*125a0*/  BSYNC B2 ;  /* 0x0000000000027941 */ /* 0x000fea0003800000 */
.L_x_1185:
        /* <DEDUP_REMOVED lines=9> */
.L_x_1188:
[----:B------:R-:W-:Y:S05]  /*12640*/  BSYNC B2 ;  /* 0x0000000000027941 */ /* 0x000fea0003800000 */
.L_x_1187:
        /* <DEDUP_REMOVED lines=14> */
.L_x_1189:
        /* <DEDUP_REMOVED lines=14> */
.L_x_1264:
[----:B------:R-:W-:Y:S05]  /*12810*/  BSYNC B2 ;  /* 0x0000000000027941 */ /* 0x000fea0003800000 */
.L_x_1190:
        /* <DEDUP_REMOVED lines=11> */
.L_x_1193:
[----:B------:R-:W-:Y:S05]  /*128d0*/  BSYNC B2 ;  /* 0x0000000000027941 */ /* 0x000fea0003800000 */
.L_x_1192:
[----:B------:R-:W3:Y:S04]  /*128e0*/  LDL R8, [R1+0x4] ;  /* 0x0000040001087983 */ /* 0x000ee80000100800 */
        /* <DEDUP_REMOVED lines=10> */
.L_x_1194:
        /* <DEDUP_REMOVED lines=16> */
.L_x_1195:
        /* <DEDUP_REMOVED lines=16> */
.L_x_1196:
        /* <DEDUP_REMOVED lines=16> */
.L_x_1197:
        /* <DEDUP_REMOVED lines=16> */
.L_x_1198:
        /* <DEDUP_REMOVED lines=16> */
.L_x_1199:
        /* <DEDUP_REMOVED lines=16> */
.L_x_1200:
        /* <DEDUP_REMOVED lines=16> */
.L_x_1201:
        /* <DEDUP_REMOVED lines=11> */
.L_x_1183:
[----:B------:R-:W-:Y:S05]  /*13140*/  BSYNC B1 ;  /* 0x0000000000017941 */ /* 0x000fea0003800000 */
.L_x_1182:
[C---:B------:R-:W-:Y:S01]  /*13150*/  ISETP.GT.AND P0, PT, R0.reuse, 0x1, PT ;  /* 0x000000010000780c */ /* 0x040fe20003f04270 */
[----:B------:R-:W-:-:S12]  /*13160*/  VIADD R0, R0, 0xfffffffe ;  /* 0xfffffffe00007836 */ /* 0x000fd80000000000 */
[----:B------:R-:W-:Y:S05]  /*13170*/  @P0 BRA `(.L_x_1202) ;  /* 0xffffffe000b80947 */ /* 0x000fea000383ffff */
.L_x_1139:
[----:B------:R-:W-:Y:S05]  /*13180*/  BSYNC B0 ;  /* 0x0000000000007941 */ /* 0x000fea0003800000 */
.L_x_1138:
[----:B------:R-:W3:Y:S04]  /*13190*/  LDL.LU R4, [R1+0xc] ;  /* 0x00000c0001047983 */ /* 0x000ee80000300800 */
[----:B------:R-:W4:Y:S01]  /*131a0*/  LDL.LU R3, [R1+0x18] ;  /* 0x0000180001037983 */ /* 0x000f220000300800 */
[----:B------:R-:W1:Y:S01]  /*131b0*/  S2R R2, SR_TID.X ;  /* 0x0000000000027919 */ /* 0x000e620000002100 */
[----:B------:R-:W-:Y:S01]  /*131c0*/  BSSY B0, `(.L_x_1203) ;  /* 0x0000015000007945 */ /* 0x000fe20003800000 */
[----:B-1----:R-:W-:-:S04]  /*131d0*/  LOP3.LUT R2, R2, 0x7f, RZ, 0xc0, !PT ;  /* 0x0000007f02027812 */ /* 0x002fc800078ec0ff */
[----:B------:R-:W-:Y:S01]  /*131e0*/  ISETP.NE.AND P1, PT, R2, RZ, PT ;  /* 0x000000ff0200720c */ /* 0x000fe20003f25270 */
[----:B---3--:R-:W-:-:S05]  /*131f0*/  VIADD R0, R4, 0x1 ;  /* 0x0000000104007836 */ /* 0x008fca0000000000 */
[----:B------:R-:W-:-:S04]  /*13200*/  ISETP.NE.AND P0, PT, R0, 0x2, PT ;  /* 0x000000020000780c */ /* 0x000fc80003f05270 */
[----:B------:R-:W-:-:S04]  /*13210*/  SEL R2, RZ, 0x1, P0 ;  /* 0x00000001ff027807 */ /* 0x000fc80000000000 */
[----:B----4-:R-:W-:-:S05]  /*13220*/  LOP3.LUT R3, R3, R2, RZ, 0x3c, !PT ;  /* 0x0000000203037212 */ /* 0x010fca00078e3cff */
[----:B------:R1:W-:Y:S01]  /*13230*/  STL [R1+0x18], R3 ;  /* 0x0000180301007387 */ /* 0x0003e20000100800 */
[----:B------:R-:W-:Y:S05]  /*13240*/  @P1 BRA `(.L_x_1204) ;  /* 0x0000000000301947 */ /* 0x000fea0003800000 */
[----:B-1----:R-:W1:Y:S01]  /*13250*/  S2R R3, SR_LANEID ;  /* 0x0000000000037919 */ /* 0x002e620000000000 */
[----:B------:R-:W-:Y:S01]  /*13260*/  VOTEU.ANY UR4, UPT, PT ;  /* 0x0000000000047886 */ /* 0x000fe200038e0100 */
[----:B------:R-:W3:Y:S01]  /*13270*/  LDC.64 R4, c[0x0][0xd60] ;  /* 0x00035800ff047b82 */ /* 0x000ee20000000a00 */
[----:B------:R-:W1:Y:S02]  /*13280*/  FLO.U32 R2, UR4 ;  /* 0x0000000400027d00 */ /* 0x000e6400080e0000 */
[----:B-1----:R-:W-:-:S06]  /*13290*/  ISETP.EQ.U32.AND P1, PT, R2, R3, PT ;  /* 0x000000030200720c */ /* 0x002fcc0003f22070 */
[----:B------:R-:W3:Y:S07]  /*132a0*/  POPC R3, UR4 ;  /* 0x0000000400037d09 */ /* 0x000eee0008000000 */
[----:B---3--:R-:W3:Y:S04]  /*132b0*/  @P1 ATOMG.E.ADD.STRONG.GPU PT, R3, desc[UR38][R4.64], R3 ;  /* 0x00000003040319a8 */ /* 0x008ee800081ee1e6 */
[----:B---3--:R1:W3:Y:S02]  /*132c0*/  SHFL.IDX PT, R3, R3, R2, 0x1f ;  /* 0x00001f0203037589 */ /* 0x0082e400000e0000 */
[----:B-1----:R-:W1:Y:S02]  /*132d0*/  S2R R2, SR_LTMASK ;  /* 0x0000000000027919 */ /* 0x002e640000003900 */
[----:B-1----:R-:W-:-:S06]  /*132e0*/  LOP3.LUT R2, R2, UR4, RZ, 0xc0, !PT ;  /* 0x0000000402027c12 */ /* 0x002fcc000f8ec0ff */
[----:B------:R-:W3:Y:S02]  /*132f0*/  POPC R2, R2 ;  /* 0x0000000200027309 */ /* 0x000ee40000000000 */
[----:B---3--:R-:W-:-:S07]  /*13300*/  IADD3 R16, R3, UR36, R2 ;  /* 0x0000002403107c10 */ /* 0x008fce000fffe002 */
.L_x_1204:
[----:B------:R-:W-:Y:S05]  /*13310*/  BSYNC B0 ;  /* 0x0000000000007941 */ /* 0x000fea0003800000 */
.L_x_1203:
[----:B------:R-:W-:-:S05]  /*13320*/  SEL R0, R0, RZ, P0 ;  /* 0x000000ff00007207 */ /* 0x000fca0000000000 */
[----:B------:R3:W-:Y:S02]  /*13330*/  STL [R1+0xc], R0 ;  /* 0x00000c0001007387 */ /* 0x0007e40000100800 */
.L_x_1100:
[----:B------:R-:W-:Y:S05]  /*13340*/  BSYNC B7 ;  /* 0x0000000000077941 */ /* 0x000fea0003800000 */
.L_x_1098:
[----:B---3--:R-:W3:Y:S02]  /*13350*/  LDL R0, [R1+0x8] ;  /* 0x0000080001007983 */ /* 0x008ee40000100800 */
[----:B---3--:R-:W-:-:S13]  /*13360*/  LOP3.LUT P0, RZ, R0, 0x40, RZ, 0xc0, !PT ;  /* 0x0000004000ff7812 */ /* 0x008fda000780c0ff */
[----:B------:R-:W-:Y:S05]  /*13370*/  @!P0 BRA `(.L_x_1205) ;  /* 0x0000000000288947 */ /* 0x000fea0003800000 */
[----:B------:R-:W-:Y:S05]  /*13380*/  WARPSYNC.ALL ;  /* 0x0000000000007948 */ /* 0x000fea0003800000 */
[----:B------:R-:W3:Y:S08]  /*13390*/  S2UR UR5, SR_CgaCtaId ;  /* 0x00000000000579c3 */ /* 0x000ef00000008800 */
[----:B------:R-:W-:Y:S06]  /*133a0*/  BAR.SYNC.DEFER_BLOCKING 0x5, 0x180 ;  /* 0x0146000000007b1d */ /* 0x000fec0000010000 */
[----:B------:R-:W-:-:S02]  /*133b0*/  UMOV UR4, 0x400 ;  /* 0x0000040000047882 */ /* 0x000fc40000000000 */
[----:B---3--:R-:W-:-:S06]  /*133c0*/  ULEA UR4, UR5, UR4, 0x18 ;  /* 0x0000000405047291 */ /* 0x008fcc000f8ec03f */
[----:B------:R-:W-:-:S05]  /*133d0*/  IMAD.U32 R0, RZ, RZ, UR4 ;  /* 0x00000004ff007e24 */ /* 0x000fca000f8e00ff */
[----:B------:R3:W4:Y:S04]  /*133e0*/  LDS.128 R16, [R0+0x388d0] ;  /* 0x0388d00000107984 */ /* 0x0007280000000c00 */
[----:B------:R3:W-:Y:S01]  /*133f0*/  STL [R1+0x4], R0 ;  /* 0x0000040001007387 */ /* 0x0007e20000100800 */
[----:B------:R-:W-:Y:S06]  /*13400*/  BAR.ARV 0x4, 0x180 ;  /* 0x0106000000007b1d */ /* 0x000fec0000002000 */
[----:B------:R-:W-:Y:S05]  /*13410*/  BRA `(.L_x_1206) ;  /* 0x0000000800487947 */ /* 0x000fea0003800000 */
.L_x_1205:
[----:B------:R-:W0:Y:S01]  /*13420*/  S2R R0, SR_TID.X ;  /* 0x0000000000007919 */ /* 0x000e220000002100 */
[----:B------:R-:W-:Y:S01]  /*13430*/  UMOV UR4, 0xffffffff ;  /* 0xffffffff00047882 */ /* 0x000fe20000000000 */
[----:B01----:R-:W-:-:S04]  /*13440*/  LOP3.LUT R7, R0, 0x1f, RZ, 0xc0, !PT ;  /* 0x0000001f00077812 */ /* 0x003fc800078ec0ff */
[----:B------:R-:W-:Y:S01]  /*13450*/  ISETP.NE.AND P0, PT, R7, 0x1f, PT ;  /* 0x0000001f0700780c */ /* 0x000fe20003f05270 */
[----:B------:R-:W-:-:S12]  /*13460*/  BRA.DIV UR4, `(.L_x_1207) ;  /* 0x0000002204e47947 */ /* 0x000fd8000b800000 */
[----:B------:R-:W-:Y:S01]  /*13470*/  IMAD.IADD R0, R19, 0x1, R7 ;  /* 0x0000000113007824 */ /* 0x000fe200078e0207 */
[----:B------:R-:W-:-:S04]  /*13480*/  ULDC UR4, c[0x0][0xd3c] ;  /* 0x00034f0000047ab9 */ /* 0x000fc80000000800 */
[----:B------:R-:W-:-:S13]  /*13490*/  ISETP.GE.OR P1, PT, R0, UR4, !P0 ;  /* 0x0000000400007c0c */ /* 0x000fda000c726670 */
[----:B------:R-:W0:Y:S02]  /*134a0*/  @!P1 LDC.64 R2, c[0x0][0xd80] ;  /* 0x00036000ff029b82 */ /* 0x000e240000000a00 */
[----:B0-----:R-:W-:-:S06]  /*134b0*/  @!P1 IMAD.WIDE R2, R0, 0x4, R2 ;  /* 0x0000000400029825 */ /* 0x001fcc00078e0202 */
[----:B------:R0:W3:Y:S01]  /*134c0*/  @!P1 LDG.E R3, desc[UR38][R2.64] ;  /* 0x0000002602039981 */ /* 0x0000e2000c1e1900 */
[C---:B------:R-:W-:Y:S02]  /*134d0*/  ISETP.GE.U32.AND P2, PT, R7.reuse, 0x2, PT ;  /* 0x000000020700780c */ /* 0x040fe40003f46070 */
[C---:B------:R-:W-:Y:S01]  /*134e0*/  ISETP.GE.U32.AND P3, PT, R7.reuse, 0x4, PT ;  /* 0x000000040700780c */ /* 0x040fe20003f66070 */
[----:B------:R-:W-:Y:S01]  /*134f0*/  SHFL.IDX PT, R0, R16, RZ, 0x1f ;  /* 0x00001fff10007589 */ /* 0x000fe200000e0000 */
[C---:B------:R-:W-:Y:S02]  /*13500*/  ISETP.GE.U32.AND P4, PT, R7.reuse, 0x8, PT ;  /* 0x000000080700780c */ /* 0x040fe40003f86070 */
[C---:B------:R-:W-:Y:S01]  /*13510*/  ISETP.GE.U32.AND P5, PT, R7.reuse, 0x10, PT ;  /* 0x000000100700780c */ /* 0x040fe20003fa6070 */
[----:B------:R-:W-:Y:S01]  /*13520*/  SHFL.IDX PT, R4, R16, 0x1, 0x1f ;  /* 0x00201f0010047f89 */ /* 0x000fe200000e0000 */
[----:B0-----:R-:W-:Y:S02]  /*13530*/  IMAD.MOV.U32 R2, RZ, RZ, RZ ;  /* 0x000000ffff027224 */ /* 0x001fe400078e00ff */
[----:B---3--:R-:W-:Y:S01]  /*13540*/  @!P1 IMAD.MOV.U32 R2, RZ, RZ, R3 ;  /* 0x000000ffff029224 */ /* 0x008fe200078e0003 */
        /* <DEDUP_REMOVED lines=17> */
.L_x_1274:
[----:B------:R-:W-:Y:S02]  /*13660*/  ULDC UR4, c[0x0][0xd38] ;  /* 0x00034e0000047ab9 */ /* 0x000fe40000000800 */
[----:B------:R-:W-:-:S04]  /*13670*/  IMAD.U32 R16, RZ, RZ, UR4 ;  /* 0x00000004ff107e24 */ /* 0x000fc8000f8e00ff */
[----:B-1----:R-:W-:-:S04]  /*13680*/  IMAD R6, R6, R16, RZ ;  /* 0x0000001006067224 */ /* 0x002fc800078e02ff */
[----:B------:R-:W-:-:S05]  /*13690*/  IMAD.IADD R4, R4, 0x1, R6 ;  /* 0x0000000104047824 */ /* 0x000fca00078e0206 */
[----:B------:R-:W-:-:S13]  /*136a0*/  ISETP.GT.AND P6, PT, R4, R0, PT ;  /* 0x000000000400720c */ /* 0x000fda0003fc4270 */
[----:B------:R-:W-:Y:S05]  /*136b0*/  @P6 BRA `(.L_x_1208) ;  /* 0x00000000009c6947 */ /* 0x000fea0003800000 */
.L_x_1213:
[----:B------:R-:W1:Y:S01]  /*136c0*/  LDC R2, c[0x0][0xd3c] ;  /* 0x00034f00ff027b82 */ /* 0x000e620000000800 */
[----:B------:R-:W-:-:S05]  /*136d0*/  VIADD R19, R19, 0x1f ;  /* 0x0000001f13137836 */ /* 0x000fca0000000000 */
[----:B-1----:R-:W-:-:S13]  /*136e0*/  ISETP.GE.AND P6, PT, R19, R2, PT ;  /* 0x000000021300720c */ /* 0x002fda0003fc6270 */
[----:B------:R-:W-:Y:S05]  /*136f0*/  @P6 BRA `(.L_x_1209) ;  /* 0x0000000400446947 */ /* 0x000fea0003800000 */
[----:B0-----:R-:W0:Y:S01]  /*13700*/  S2R R3, SR_TID.X ;  /* 0x0000000000037919 */ /* 0x001e220000002100 */
        /* <DEDUP_REMOVED lines=9> */
.L_x_1211:
[----:B------:R-:W-:Y:S05]  /*137a0*/  BSYNC B0 ;  /* 0x0000000000007941 */ /* 0x000fea0003800000 */
.L_x_1210:
[----:B------:R-:W-:-:S03]  /*137b0*/  UMOV UR4, 0xffffffff ;  /* 0xffffffff00047882 */ /* 0x000fc60000000000 */
[----:B------:R-:W-:Y:S05]  /*137c0*/  BRA.DIV UR4, `(.L_x_1212) ;  /* 0x0000002604487947 */ /* 0x000fea000b800000 */
        /* <DEDUP_REMOVED lines=16> */
.L_x_1282:
[----:B------:R-:W-:Y:S02]  /*138d0*/  ULDC UR4, c[0x0][0xd38] ;  /* 0x00034e0000047ab9 */ /* 0x000fe40000000800 */
[----:B------:R-:W-:-:S04]  /*138e0*/  IMAD.U32 R16, RZ, RZ, UR4 ;  /* 0x00000004ff107e24 */ /* 0x000fc8000f8e00ff */
[----:B-1----:R-:W-:-:S04]  /*138f0*/  IMAD R6, R6, R16, RZ ;  /* 0x0000001006067224 */ /* 0x002fc800078e02ff */
[----:B------:R-:W-:-:S05]  /*13900*/  IMAD.IADD R4, R6, 0x1, R4 ;  /* 0x0000000106047824 */ /* 0x000fca00078e0204 */
[----:B------:R-:W-:-:S13]  /*13910*/  ISETP.GT.AND P6, PT, R4, R0, PT ;  /* 0x000000000400720c */ /* 0x000fda0003fc4270 */
[----:B------:R-:W-:Y:S05]  /*13920*/  @!P6 BRA `(.L_x_1213) ;  /* 0xfffffffc0064e947 */ /* 0x000fea000383ffff */
.L_x_1208:
[----:B------:R-:W-:Y:S01]  /*13930*/  IMAD.IADD R6, R4, 0x1, -R6 ;  /* 0x0000000104067824 */ /* 0x000fe200078e0a06 */
[----:B------:R-:W-:-:S03]  /*13940*/  UMOV UR4, 0xffffffff ;  /* 0xffffffff00047882 */ /* 0x000fc60000000000 */
[----:B------:R-:W-:-:S05]  /*13950*/  IMAD R4, R3, R16, R6 ;  /* 0x0000001003047224 */ /* 0x000fca00078e0206 */
[----:B------:R-:W-:Y:S01]  /*13960*/  ISETP.GT.AND P6, PT, R4, R0, PT ;  /* 0x000000000400720c */ /* 0x000fe20003fc4270 */
[----:B------:R-:W-:-:S12]  /*13970*/  BRA.DIV UR4, `(.L_x_1214) ;  /* 0x0000002604b47947 */ /* 0x000fd8000b800000 */
[----:B------:R-:W-:-:S04]  /*13980*/  VOTE.ANY R5, PT, !P6 ;  /* 0x0000000000057806 */ /* 0x000fc800070e0100 */
[----:B------:R-:W1:Y:S02]  /*13990*/  POPC R4, R5 ;  /* 0x0000000500047309 */ /* 0x000e640000000000 */
[----:B-1----:R1:W3:Y:S02]  /*139a0*/  SHFL.IDX PT, R17, R2, R4, 0x1f ;  /* 0x00001f0402117589 */ /* 0x0022e400000e0000 */
.L_x_1286:
[----:B------:R-:W-:Y:S01]  /*139b0*/  ISETP.NE.AND P0, PT, R5, RZ, PT ;  /* 0x000000ff0500720c */ /* 0x000fe20003f05270 */
[----:B-1----:R-:W-:-:S12]  /*139c0*/  IMAD.MOV.U32 R2, RZ, RZ, RZ ;  /* 0x000000ffff027224 */ /* 0x002fd800078e00ff */
[----:B------:R-:W-:Y:S05]  /*139d0*/  @!P0 BRA `(.L_x_1215) ;  /* 0x0000000000108947 */ /* 0x000fea0003800000 */
[----:B------:R-:W-:Y:S01]  /*139e0*/  UMOV UR4, 0xffffffff ;  /* 0xffffffff00047882 */ /* 0x000fe20000000000 */
[----:B------:R-:W-:Y:S02]  /*139f0*/  VIADD R12, R4, 0xffffffff ;  /* 0xffffffff040c7836 */ /* 0x000fe40000000000 */
[----:B------:R-:W-:Y:S05]  /*13a00*/  BRA.DIV UR4, `(.L_x_1216) ;  /* 0x0000002604d87947 */ /* 0x000fea000b800000 */
[----:B------:R1:W4:Y:S02]  /*13a10*/  SHFL.IDX PT, R2, R3, R12, 0x1f ;  /* 0x00001f0c03027589 */ /* 0x00032400000e0000 */
.L_x_1215:
[----:B---3--:R-:W-:Y:S01]  /*13a20*/  IABS R5, R17 ;  /* 0x0000001100057213 */ /* 0x008fe20000000000 */
[----:B----4-:R-:W-:Y:S02]  /*13a30*/  IMAD R16, R2, R16, R6 ;  /* 0x0000001002107224 */ /* 0x010fe400078e0206 */
[----:B------:R-:W-:Y:S01]  /*13a40*/  IMAD.IADD R19, R4, 0x1, R19 ;  /* 0x0000000104137824 */ /* 0x000fe200078e0213 */
[----:B------:R-:W3:Y:S01]  /*13a50*/  I2F.RP R2, R5 ;  /* 0x0000000500027306 */ /* 0x000ee20000209400 */
[----:B------:R-:W-:-:S07]  /*13a60*/  IMAD.IADD R0, R0, 0x1, -R16 ;  /* 0x0000000100007824 */ /* 0x000fce00078e0a10 */
[----:B---3--:R-:W3:Y:S02]  /*13a70*/  MUFU.RCP R2, R2 ;  /* 0x0000000200027308 */ /* 0x008ee40000001000 */
[----:B---3--:R-:W-:-:S06]  /*13a80*/  VIADD R2, R2, 0xffffffe ;  /* 0x0ffffffe02027836 */ /* 0x008fcc0000000000 */
[----:B01----:R-:W0:Y:S02]  /*13a90*/  F2I.FTZ.U32.TRUNC.NTZ R3, R2 ;  /* 0x0000000200037305 */ /* 0x003e24000021f000 */
[----:B0-----:R-:W-:-:S04]  /*13aa0*/  IMAD.MOV R2, RZ, RZ, -R3 ;  /* 0x000000ffff027224 */ /* 0x001fc800078e0a03 */
[----:B------:R-:W-:Y:S02]  /*13ab0*/  IMAD R6, R2, R5, RZ ;  /* 0x0000000502067224 */ /* 0x000fe400078e02ff */
[----:B------:R-:W-:-:S04]  /*13ac0*/  IMAD.MOV.U32 R2, RZ, RZ, RZ ;  /* 0x000000ffff027224 */ /* 0x000fc800078e00ff */
[----:B------:R-:W-:Y:S01]  /*13ad0*/  IMAD.HI.U32 R2, R3, R6, R2 ;  /* 0x0000000603027227 */ /* 0x000fe200078e0002 */
[----:B------:R-:W-:Y:S02]  /*13ae0*/  IABS R6, R17 ;  /* 0x0000001100067213 */ /* 0x000fe40000000000 */
[----:B------:R-:W-:-:S03]  /*13af0*/  IABS R3, R0 ;  /* 0x0000000000037213 */ /* 0x000fc60000000000 */
[----:B------:R-:W-:Y:S02]  /*13b00*/  IMAD.MOV R6, RZ, RZ, -R6 ;  /* 0x000000ffff067224 */ /* 0x000fe400078e0a06 */
        /* <DEDUP_REMOVED lines=16> */
.L_x_1209:
[----:B------:R-:W-:Y:S01]  /*13c10*/  UMOV UR4, URZ ;  /* 0x0000003f00047c82 */ /* 0x000fe20008000000 */
[----:B------:R-:W-:Y:S01]  /*13c20*/  UMOV UR5, URZ ;  /* 0x0000003f00057c82 */ /* 0x000fe20008000000 */
[----:B------:R-:W-:Y:S01]  /*13c30*/  ULDC UR6, c[0x0][0xd3c] ;  /* 0x00034f0000067ab9 */ /* 0x000fe20000000800 */
[----:B------:R-:W-:Y:S02]  /*13c40*/  IMAD.MOV.U32 R16, RZ, RZ, R0 ;  /* 0x000000ffff107224 */ /* 0x000fe400078e0000 */
[----:B------:R-:W-:Y:S02]  /*13c50*/  IMAD.U32 R17, RZ, RZ, UR4 ;  /* 0x00000004ff117e24 */ /* 0x000fe4000f8e00ff */
[----:B------:R-:W-:Y:S02]  /*13c60*/  IMAD.U32 R18, RZ, RZ, UR5 ;  /* 0x00000005ff127e24 */ /* 0x000fe4000f8e00ff */
[----:B------:R-:W-:-:S07]  /*13c70*/  IMAD.U32 R19, RZ, RZ, UR6 ;  /* 0x00000006ff137e24 */ /* 0x000fce000f8e00ff */
.L_x_1217:
[----:B0-----:R0:W3:Y:S01]  /*13c80*/  LDL R3, [R1+0x4] ;  /* 0x0000040001037983 */ /* 0x0010e20000100800 */
[----:B------:R-:W1:Y:S01]  /*13c90*/  S2R R0, SR_TID.X ;  /* 0x0000000000007919 */ /* 0x000e620000002100 */
[----:B------:R-:W-:Y:S05]  /*13ca0*/  WARPSYNC.ALL ;  /* 0x0000000000007948 */ /* 0x000fea0003800000 */
[----:B-1----:R-:W-:Y:S01]  /*13cb0*/  LOP3.LUT R0, R0, 0x1f, RZ, 0xc0, !PT ;  /* 0x0000001f00007812 */ /* 0x002fe200078ec0ff */
[----:B------:R-:W-:Y:S03]  /*13cc0*/  BAR.SYNC.DEFER_BLOCKING 0x4, 0x180 ;  /* 0x0106000000007b1d */ /* 0x000fe60000010000 */
[----:B------:R-:W-:-:S13]  /*13cd0*/  ISETP.NE.AND P0, PT, R0, RZ, PT ;  /* 0x000000ff0000720c */ /* 0x000fda0003f05270 */
[----:B------:R-:W3:Y:S01]  /*13ce0*/  @!P0 S2R R0, SR_CgaCtaId ;  /* 0x0000000000008919 */ /* 0x000ee20000008800 */
[----:B------:R-:W-:-:S04]  /*13cf0*/  @!P0 MOV R2, 0x400 ;  /* 0x0000040000028802 */ /* 0x000fc80000000f00 */
[----:B---3--:R-:W-:-:S05]  /*13d00*/  @!P0 LEA R3, R0, R2, 0x18 ;  /* 0x0000000200038211 */ /* 0x008fca00078ec0ff */
[----:B------:R0:W-:Y:S04]  /*13d10*/  @!P0 STS.128 [R3+0x388d0], R16 ;  /* 0x0388d01003008388 */ /* 0x0001e80000000c00 */
[----:B------:R0:W-:Y:S01]  /*13d20*/  @!P0 STL [R1+0x4], R3 ;  /* 0x0000040301008387 */ /* 0x0001e20000100800 */
[----:B------:R-:W-:Y:S06]  /*13d30*/  BAR.ARV 0x5, 0x180 ;  /* 0x0146000000007b1d */ /* 0x000fec0000002000 */
.L_x_1206:
[----:B------:R-:W-:Y:S02]  /*13d40*/  ULDC UR4, c[0x0][0xd3c] ;  /* 0x00034f0000047ab9 */ /* 0x000fe40000000800 */
[----:B----4-:R-:W-:-:S13]  /*13d50*/  ISETP.GE.AND P0, PT, R19, UR4, PT ;  /* 0x0000000413007c0c */ /* 0x010fda000bf06270 */
[----:B------:R-:W-:Y:S05]  /*13d60*/  @!P0 BRA `(.L_x_1218) ;  /* 0xffffff9000508947 */ /* 0x000fea000383ffff */
[----:B------:R-:W-:Y:S05]  /*13d70*/  BSYNC B8 ;  /* 0x0000000000087941 */ /* 0x000fea0003800000 */
.L_x_1094:
[----:B---3--:R-:W3:Y:S01]  /*13d80*/  LDL.LU R0, [R1+0x5c] ;  /* 0x00005c0001007983 */ /* 0x008ee20000300800 */
[----:B------:R-:W-:Y:S01]  /*13d90*/  BSSY B0, `(.L_x_1219) ;  /* 0x000000b000007945 */ /* 0x000fe20003800000 */
[----:B------:R-:W4:Y:S01]  /*13da0*/  S2R R5, SR_CgaCtaId ;  /* 0x0000000000057919 */ /* 0x000f220000008800 */
[----:B---3--:R-:W-:-:S05]  /*13db0*/  VIADD R0, R0, 0x1 ;  /* 0x0000000100007836 */ /* 0x008fca0000000000 */
[----:B------:R-:W-:-:S04]  /*13dc0*/  LEA.HI R2, R0, R0, RZ, 0x1 ;  /* 0x0000000000027211 */ /* 0x000fc800078f08ff */
[----:B01----:R-:W-:Y:S02]  /*13dd0*/  LOP3.LUT R3, R2, 0xfffffffe, RZ, 0xc0, !PT ;  /* 0xfffffffe02037812 */ /* 0x003fe400078ec0ff */
[----:B------:R-:W-:-:S03]  /*13de0*/  MOV R2, 0x400 ;  /* 0x0000040000027802 */ /* 0x000fc60000000f00 */
[----:B------:R-:W-:Y:S01]  /*13df0*/  IMAD.IADD R0, R0, 0x1, -R3 ;  /* 0x0000000100007824 */ /* 0x000fe200078e0a03 */
[----:B----4-:R-:W-:-:S04]  /*13e00*/  LEA R9, R5, R2, 0x18 ;  /* 0x0000000205097211 */ /* 0x010fc800078ec0ff */
[----:B------:R-:W-:-:S04]  /*13e10*/  SHF.L.U32 R0, R0, 0x1f, RZ ;  /* 0x0000001f00007819 */ /* 0x000fc800000006ff */
[----:B------:R-:W0:Y:S02]  /*13e20*/  SYNCS.PHASECHK.TRANS64.TRYWAIT P0, [R9+URZ+0x38820], R0 ;  /* 0x03882000090075a7 */ /* 0x000e24000800017f */
[----:B0-----:R-:W-:Y:S05]  /*13e30*/  @!P0 BRA `(.L_x_1220) ;  /* 0x0000002000f48947 */ /* 0x001fea0003800000 */
.L_x_1289:
[----:B------:R-:W-:Y:S05]  /*13e40*/  BSYNC B0 ;  /* 0x0000000000007941 */ /* 0x000fea0003800000 */
.L_x_1219:
[----:B------:R-:W-:-:S03]  /*13e50*/  UMOV UR4, 0xffffffff ;  /* 0xffffffff00047882 */ /* 0x000fc60000000000 */
[----:B------:R-:W-:Y:S05]  /*13e60*/  BRA.DIV UR4, `(.L_x_1221) ;  /* 0x0000002204fc7947 */ /* 0x000fea000b800000 */
[----:B0-----:R-:W0:Y:S02]  /*13e70*/  S2R R0, SR_TID.X ;  /* 0x0000000000007919 */ /* 0x001e240000002100 */
[----:B0-----:R-:W-:-:S04]  /*13e80*/  SHF.R.U32.HI R0, RZ, 0x5, R0 ;  /* 0x00000005ff007819 */ /* 0x001fc80000011600 */
[----:B------:R-:W-:-:S05]  /*13e90*/  LOP3.LUT R0, R0, 0x3, RZ, 0xc0, !PT ;  /* 0x0000000300007812 */ /* 0x000fca00078ec0ff */
[----:B------:R0:W1:Y:S02]  /*13ea0*/  SHFL.IDX PT, R14, R0, RZ, 0x1f ;  /* 0x00001fff000e7589 */ /* 0x00006400000e0000 */
.L_x_1292:
[----:B-1----:R-:W-:Y:S01]  /*13eb0*/  ISETP.NE.AND P0, PT, R14, RZ, PT ;  /* 0x000000ff0e00720c */ /* 0x002fe20003f05270 */
[----:B------:R-:W-:-:S12]  /*13ec0*/  BSSY B0, `(.L_x_1222) ;  /* 0x0000020000007945 */ /* 0x000fd80003800000 */
[----:B------:R-:W-:Y:S05]  /*13ed0*/  @P0 BRA `(.L_x_1223) ;  /* 0x0000000000780947 */ /* 0x000fea0003800000 */
[----:B------:R-:W-:-:S03]  /*13ee0*/  UMOV UR4, 0xffffffff ;  /* 0xffffffff00047882 */ /* 0x000fc60000000000 */
[----:B------:R-:W-:Y:S05]  /*13ef0*/  BRA.DIV UR4, `(.L_x_1224) ;  /* 0x00000026040c7947 */ /* 0x000fea000b800000 */
[----:B------:R-:W-:-:S13]  /*13f00*/  ELECT P6, URZ, PT ;  /* 0x00000000003f782f */ /* 0x000fda00038c0000 */
.L_x_1295:
[----:B------:R-:W-:Y:S05]  /*13f10*/  @!P6 BRA `(.L_x_1223) ;  /* 0x000000000068e947 */ /* 0x000fea0003800000 */
[----:B------:R-:W3:Y:S04]  /*13f20*/  LDL R2, [R1+0xc] ;  /* 0x00000c0001027983 */ /* 0x000ee80000100800 */
[----:B------:R-:W4:Y:S01]  /*13f30*/  LDL.LU R6, [R1+0x18] ;  /* 0x0000180001067983 */ /* 0x000f220000300800 */
[----:B0-----:R-:W-:-:S04]  /*13f40*/  VIADD R0, R9, 0x38840 ;  /* 0x0003884009007836 */ /* 0x001fc80000000000 */
[C---:B---3--:R-:W-:Y:S02]  /*13f50*/  IMAD R5, R2.reuse, 0x8, R0 ;  /* 0x0000000802057824 */ /* 0x048fe400078e0200 */
[----:B------:R-:W-:Y:S01]  /*13f60*/  VIADD R2, R2, 0x1 ;  /* 0x0000000102027836 */ /* 0x000fe20000000000 */
[----:B----4-:R-:W-:-:S04]  /*13f70*/  SHF.L.U32 R4, R6, 0x1f, RZ ;  /* 0x0000001f06047819 */ /* 0x010fc800000006ff */
[----:B------:R-:W-:Y:S01]  /*13f80*/  ISETP.NE.AND P1, PT, R2, 0x2, PT ;  /* 0x000000020200780c */ /* 0x000fe20003f25270 */
[----:B------:R-:W0:Y:S03]  /*13f90*/  SYNCS.PHASECHK.TRANS64.TRYWAIT P0, [R5+URZ], R4 ;  /* 0x00000004050075a7 */ /* 0x000e26000800017f */
[----:B------:R-:W-:-:S04]  /*13fa0*/  SEL R3, RZ, 0x1, P1 ;  /* 0x00000001ff037807 */ /* 0x000fc80000800000 */
[----:B------:R-:W-:Y:S02]  /*13fb0*/  LOP3.LUT R6, R6, R3, RZ, 0x3c, !PT ;  /* 0x0000000306067212 */ /* 0x000fe400078e3cff */
[----:B------:R-:W-:Y:S02]  /*13fc0*/  SEL R3, R2, RZ, P1 ;  /* 0x000000ff02037207 */ /* 0x000fe40000800000 */
[----:B------:R-:W-:-:S03]  /*13fd0*/  SHF.L.U32 R2, R6, 0x1f, RZ ;  /* 0x0000001f06027819 */ /* 0x000fc600000006ff */
[----:B------:R-:W-:Y:S01]  /*13fe0*/  IMAD R7, R3, 0x8, R0 ;  /* 0x0000000803077824 */ /* 0x000fe200078e0200 */
[----:B0-----:R-:W-:Y:S06]  /*13ff0*/  @!P0 BRA `(.L_x_1225) ;  /* 0x0000002000ec8947 */ /* 0x001fec0003800000 */
.L_x_1296:
[----:B------:R-:W0:Y:S01]  /*14000*/  LDL.LU R6, [R1+0xc] ;  /* 0x00000c0001067983 */ /* 0x000e220000300800 */
[----:B------:R-:W1:Y:S01]  /*14010*/  SYNCS.PHASECHK.TRANS64.TRYWAIT P0, [R7+URZ], R2 ;  /* 0x00000002070075a7 */ /* 0x000e62000800017f */
[----:B------:R-:W-:-:S04]  /*14020*/  VIADD R0, R9, 0x38860 ;  /* 0x0003886009007836 */ /* 0x000fc80000000000 */
[----:B0-----:R-:W-:Y:S01]  /*14030*/  IMAD R5, R6, 0x8, R0 ;  /* 0x0000000806057824 */ /* 0x001fe200078e0200 */
[----:B-1----:R-:W-:Y:S06]  /*14040*/  @!P0 BRA `(.L_x_1226) ;  /* 0x0000002000ec8947 */ /* 0x002fec0003800000 */
.L_x_1297:
[----:B------:R-:W1:Y:S02]  /*14050*/  SYNCS.PHASECHK.TRANS64.TRYWAIT P0, [R5+URZ], R4 ;  /* 0x00000004050075a7 */ /* 0x000e64000800017f */
[----:B-1----:R-:W-:Y:S05]  /*14060*/  @!P0 BRA `(.L_x_1227) ;  /* 0x0000002000f88947 */ /* 0x002fea0003800000 */
.L_x_1298:
[----:B------:R-:W-:-:S07]  /*14070*/  IMAD R3, R3, 0x8, R0 ;  /* 0x0000000803037824 */ /* 0x000fce00078e0200 */
.L_x_1228:
[----:B---3--:R3:W4:Y:S02]  /*14080*/  SYNCS.PHASECHK.TRANS64.TRYWAIT P0, [R3+URZ], R2 ;  /* 0x00000002030075a7 */ /* 0x008724000800017f */
[----:B----4-:R-:W-:Y:S05]  /*14090*/  @!P0 NANOSLEEP.SYNCS 0x989680 ;  /* 0x009896800000895d */ /* 0x010fea0003900000 */
[----:B------:R-:W4:Y:S02]  /*140a0*/  @!P0 SYNCS.PHASECHK.TRANS64 P0, [R3+URZ], R2 ;  /* 0x00000002030085a7 */ /* 0x000f24000800007f */
[----:B----4-:R-:W-:Y:S05]  /*140b0*/  @!P0 BRA `(.L_x_1228) ;  /* 0xfffffffc00f08947 */ /* 0x010fea000383ffff */
.L_x_1223:
[----:B------:R-:W-:Y:S05]  /*140c0*/  BSYNC B0 ;  /* 0x0000000000007941 */ /* 0x000fea0003800000 */
.L_x_1222:
[----:B------:R-:W-:Y:S05]  /*140d0*/  EXIT ;  /* 0x000000000000794d */ /* 0x000fea0003800000 */
.L_x_1052:
[----:B0-----:R-:W-:-:S04]  /*140e0*/  IMAD.U32 R3, RZ, RZ, UR37 ;  /* 0x00000025ff037e24 */ /* 0x001fc8000f8e00ff */
[----:B------:R0:W1:Y:S03]  /*140f0*/  SYNCS.PHASECHK.TRANS64.TRYWAIT P1, [R3+URZ+0x38800], R4 ;  /* 0x03880004030075a7 */ /* 0x000066000802017f */
[----:B-1----:R-:W-:Y:S05]  /*14100*/  @!P1 NANOSLEEP.SYNCS 0x989680 ;  /* 0x009896800000995d */ /* 0x002fea0003900000 */
[----:B------:R-:W1:Y:S02]  /*14110*/  @!P1 SYNCS.PHASECHK.TRANS64 P1, [R3+URZ+0x38800], R4 ;  /* 0x03880004030095a7 */ /* 0x000e64000802007f */
[----:B-1----:R-:W-:Y:S05]  /*14120*/  @!P1 BRA `(.L_x_1052) ;  /* 0xfffffffc00ec9947 */ /* 0x002fea000383ffff */
[----:B------:R-:W-:Y:S05]  /*14130*/  BRA `(.L_x_1229) ;  /* 0xfffffef000147947 */ /* 0x000fea000383ffff */
.L_x_1056:
[----:B-1----:R1:W2:Y:S02]  /*14140*/  SYNCS.PHASECHK.TRANS64.TRYWAIT P1, [R3+URZ+0x38830], R6 ;  /* 0x03883006030075a7 */ /* 0x0022a4000802017f */
[----:B--2---:R-:W-:Y:S05]  /*14150*/  @!P1 NANOSLEEP.SYNCS 0x989680 ;  /* 0x009896800000995d */ /* 0x004fea0003900000 */
[----:B------:R-:W2:Y:S02]  /*14160*/  @!P1 SYNCS.PHASECHK.TRANS64 P1, [R3+URZ+0x38830], R6 ;  /* 0x03883006030095a7 */ /* 0x000ea4000802007f */
[----:B--2---:R-:W-:Y:S05]  /*14170*/  @!P1 BRA `(.L_x_1056) ;  /* 0xfffffffc00f09947 */ /* 0x004fea000383ffff */
[----:B------:R-:W-:Y:S05]  /*14180*/  BRA `(.L_x_1055) ;  /* 0xfffffef0002c7947 */ /* 0x000fea000383ffff */
.L_x_1057:
[----:B--2---:R-:W-:-:S04]  /*14190*/  IMAD.U32 R5, RZ, RZ, UR37 ;  /* 0x00000025ff057e24 */ /* 0x004fc8000f8e00ff */
[----:B------:R2:W3:Y:S03]  /*141a0*/  SYNCS.PHASECHK.TRANS64.TRYWAIT P1, [R5+URZ+0x38810], R4 ;  /* 0x03881004050075a7 */ /* 0x0004e6000802017f */
[----:B---3--:R-:W-:Y:S05]  /*141b0*/  @!P1 NANOSLEEP.SYNCS 0x989680 ;  /* 0x009896800000995d */ /* 0x008fea0003900000 */
[----:B------:R-:W3:Y:S02]  /*141c0*/  @!P1 SYNCS.PHASECHK.TRANS64 P1, [R5+URZ+0x38810], R4 ;  /* 0x03881004050095a7 */ /* 0x000ee4000802007f */
[----:B---3--:R-:W-:Y:S05]  /*141d0*/  @!P1 BRA `(.L_x_1057) ;  /* 0xfffffffc00ec9947 */ /* 0x008fea000383ffff */
[----:B------:R-:W-:Y:S05]  /*141e0*/  BRA `(.L_x_1230) ;  /* 0xfffffef000b47947 */ /* 0x000fea000383ffff */
.L_x_1061:
[----:B----4-:R4:W0:Y:S02]  /*141f0*/  SYNCS.PHASECHK.TRANS64.TRYWAIT P1, [R3+URZ+0x38850], R6 ;  /* 0x03885006030075a7 */ /* 0x010824000802017f */
[----:B0-----:R-:W-:Y:S05]  /*14200*/  @!P1 NANOSLEEP.SYNCS 0x989680 ;  /* 0x009896800000995d */ /* 0x001fea0003900000 */
[----:B------:R-:W0:Y:S02]  /*14210*/  @!P1 SYNCS.PHASECHK.TRANS64 P1, [R3+URZ+0x38850], R6 ;  /* 0x03885006030095a7 */ /* 0x000e24000802007f */
[----:B0-----:R-:W-:Y:S05]  /*14220*/  @!P1 BRA `(.L_x_1061) ;  /* 0xfffffffc00f09947 */ /* 0x001fea000383ffff */
[----:B------:R-:W-:Y:S05]  /*14230*/  BRA `(.L_x_1060) ;  /* 0xfffffef000c07947 */ /* 0x000fea000383ffff */
.L_x_1066:
[----:B-1----:R-:W-:-:S04]  /*14240*/  IMAD.U32 R5, RZ, RZ, UR5 ;  /* 0x00000005ff057e24 */ /* 0x002fc8000f8e00ff */
[----:B------:R1:W2:Y:S03]  /*14250*/  SYNCS.PHASECHK.TRANS64.TRYWAIT P3, [R5+URZ+0x38830], R4 ;  /* 0x03883004050075a7 */ /* 0x0002a6000806017f */
[----:B--2---:R-:W-:Y:S05]  /*14260*/  @!P3 NANOSLEEP.SYNCS 0x989680 ;  /* 0x009896800000b95d */ /* 0x004fea0003900000 */
[----:B------:R-:W2:Y:S02]  /*14270*/  @!P3 SYNCS.PHASECHK.TRANS64 P3, [R5+URZ+0x38830], R4 ;  /* 0x038830040500b5a7 */ /* 0x000ea4000806007f */
[----:B--2---:R-:W-:Y:S05]  /*14280*/  @!P3 BRA `(.L_x_1066) ;  /* 0xfffffffc00ecb947 */ /* 0x004fea000383ffff */
[----:B------:R-:W-:Y:S05]  /*14290*/  BRA `(.L_x_1065) ;  /* 0xffffff1800447947 */ /* 0x000fea000383ffff */
.L_x_1070:
[----:B-1----:R-:W-:-:S04]  /*142a0*/  IMAD.U32 R5, RZ, RZ, UR5 ;  /* 0x00000005ff057e24 */ /* 0x002fc8000f8e00ff */
[----:B------:R1:W3:Y:S03]  /*142b0*/  SYNCS.PHASECHK.TRANS64.TRYWAIT P3, [R5+URZ+0x38850], R4 ;  /* 0x03885004050075a7 */ /* 0x0002e6000806017f */
[----:B---3--:R-:W-:Y:S05]  /*142c0*/  @!P3 NANOSLEEP.SYNCS 0x989680 ;  /* 0x009896800000b95d */ /* 0x008fea0003900000 */
[----:B------:R-:W3:Y:S02]  /*142d0*/  @!P3 SYNCS.PHASECHK.TRANS64 P3, [R5+URZ+0x38850], R4 ;  /* 0x038850040500b5a7 */ /* 0x000ee4000806007f */
[----:B---3--:R-:W-:Y:S05]  /*142e0*/  @!P3 BRA `(.L_x_1070) ;  /* 0xfffffffc00ecb947 */ /* 0x008fea000383ffff */
[----:B------:R-:W-:Y:S05]  /*142f0*/  BRA `(.L_x_1069) ;  /* 0xffffff1800b47947 */ /* 0x000fea000383ffff */
.L_x_1106:
        /* <DEDUP_REMOVED lines=11> */
.L_x_1232:
[----:B------:R-:W-:Y:S05]  /*143b0*/  BSYNC B0 ;  /* 0x0000000000007941 */ /* 0x000fea0003800000 */
.L_x_1231:
[----:B------:R-:W-:Y:S05]  /*143c0*/  BRA `(.L_x_1233) ;  /* 0xffffff94009c7947 */ /* 0x000fea000383ffff */
.L_x_1108:
[----:B------:R-:W-:Y:S01]  /*143d0*/  BSSY B0, `(.L_x_1234) ;  /* 0x0000006000007945 */ /* 0x000fe20003800000 */
[----:B------:R-:W-:-:S07]  /*143e0*/  IMAD.MOV.U32 R15, RZ, RZ, -0x1 ;  /* 0xffffffffff0f7424 */ /* 0x000fce00078e00ff */
[----:B01----:R-:W-:Y:S05]  /*143f0*/  WARPSYNC.COLLECTIVE R15, `(.L_x_1235) ;  /* 0x000000000f0c7348 */ /* 0x003fea0003c00000 */
[----:B------:R-:W-:Y:S02]  /*14400*/  ELECT P6, UR62, PT ;  /* 0x00000000003e782f */ /* 0x000fe400038c0000 */
[----:B------:R-:W-:Y:S01]  /*14410*/  MOV R14, UR62 ;  /* 0x0000003e000e7c02 */ /* 0x000fe20008000f00 */
[----:B01----:R-:W-:Y:S10]  /*14420*/  ENDCOLLECTIVE ;  /* 0x000000000000791b */ /* 0x003ff40003800000 */
.L_x_1235:
[----:B------:R-:W-:Y:S05]  /*14430*/  BSYNC B0 ;  /* 0x0000000000007941 */ /* 0x000fea0003800000 */
.L_x_1234:
[----:B------:R-:W-:Y:S05]  /*14440*/  BRA `(.L_x_1236) ;  /* 0xffffff9400a87947 */ /* 0x000fea000383ffff */
.L_x_1110:
[----:B-1----:R1:W2:Y:S02]  /*14450*/  SYNCS.PHASECHK.TRANS64.TRYWAIT P0, [R0+URZ+0x38840], R2 ;  /* 0x03884002000075a7 */ /* 0x0022a4000800017f */
[----:B--2---:R-:W-:Y:S05]  /*14460*/  @!P0 NANOSLEEP.SYNCS 0x989680 ;  /* 0x009896800000895d */ /* 0x004fea0003900000 */
[----:B------:R-:W2:Y:S02]  /*14470*/  @!P0 SYNCS.PHASECHK.TRANS64 P0, [R0+URZ+0x38840], R2 ;  /* 0x03884002000085a7 */ /* 0x000ea4000800007f */
[----:B--2---:R-:W-:Y:S05]  /*14480*/  @!P0 BRA `(.L_x_1110) ;  /* 0xfffffffc00f08947 */ /* 0x004fea000383ffff */
[----:B------:R-:W-:Y:S05]  /*14490*/  BRA `(.L_x_1237) ;  /* 0xffffff9800147947 */ /* 0x000fea000383ffff */
.L_x_1114:
[----:B------:R0:W5:Y:S01]  /*144a0*/  LDL R6, [R1+0x38] ;  /* 0x0000380001067983 */ /* 0x0001620000100800 */
[----:B------:R-:W-:Y:S02]  /*144b0*/  IMAD.MOV.U32 R13, RZ, RZ, R2 ;  /* 0x000000ffff0d7224 */ /* 0x000fe400078e0002 */
[----:B------:R-:W-:Y:S02]  /*144c0*/  IMAD.MOV.U32 R12, RZ, RZ, RZ ;  /* 0x000000ffff0c7224 */ /* 0x000fe400078e00ff */
[----:B------:R-:W-:Y:S02]  /*144d0*/  IMAD.MOV.U32 R11, RZ, RZ, 0x181f ;  /* 0x0000181fff0b7424 */ /* 0x000fe400078e00ff */
[----:B------:R-:W-:Y:S02]  /*144e0*/  IMAD.MOV.U32 R15, RZ, RZ, -0x1 ;  /* 0xffffffffff0f7424 */ /* 0x000fe400078e00ff */
[----:B0-----:R-:W-:-:S07]  /*144f0*/  IMAD R17, R17, 0x40, R8 ;  /* 0x0000004011117824 */ /* 0x001fce00078e0208 */
[----:B-----5:R-:W-:Y:S05]  /*14500*/  WARPSYNC.COLLECTIVE R15, `(.L_x_1238) ;  /* 0x000000000f087348 */ /* 0x020fea0003c00000 */
[----:B------:R0:W1:Y:S02]  /*14510*/  SHFL.IDX P6, R14, R13, R12, R11 ;  /* 0x0000000c0d0e7389 */ /* 0x00006400000c000b */
[----:B01---5:R-:W-:Y:S01]  /*14520*/  ENDCOLLECTIVE ;  /* 0x000000000000791b */ /* 0x023fe20003800000 */
.L_x_1238:
[----:B------:R-:W-:Y:S02]  /*14530*/  IMAD.MOV.U32 R13, RZ, RZ, R3 ;  /* 0x000000ffff0d7224 */ /* 0x000fe400078e0003 */
[----:B------:R-:W-:-:S07]  /*14540*/  IMAD.MOV.U32 R4, RZ, RZ, R14 ;  /* 0x000000ffff047224 */ /* 0x000fce00078e000e */
[----:B------:R-:W-:Y:S05]  /*14550*/  WARPSYNC.COLLECTIVE R15, `(.L_x_1239) ;  /* 0x000000000f087348 */ /* 0x000fea0003c00000 */
[----:B------:R0:W1:Y:S02]  /*14560*/  SHFL.IDX P6, R14, R13, R12, R11 ;  /* 0x0000000c0d0e7389 */ /* 0x00006400000c000b */
[----:B01----:R-:W-:Y:S01]  /*14570*/  ENDCOLLECTIVE ;  /* 0x000000000000791b */ /* 0x003fe20003800000 */
.L_x_1239:
[----:B------:R-:W-:Y:S02]  /*14580*/  IMAD.MOV.U32 R13, RZ, RZ, R2 ;  /* 0x000000ffff0d7224 */ /* 0x000fe400078e0002 */
[----:B------:R-:W-:Y:S02]  /*14590*/  IMAD.MOV.U32 R12, RZ, RZ, 0x1 ;  /* 0x00000001ff0c7424 */ /* 0x000fe400078e00ff */
[----:B------:R-:W-:-:S07]  /*145a0*/  IMAD.MOV.U32 R5, RZ, RZ, R14 ;  /* 0x000000ffff057224 */ /* 0x000fce00078e000e */
[----:B------:R-:W-:Y:S05]  /*145b0*/  WARPSYNC.COLLECTIVE R15, `(.L_x_1240) ;  /* 0x000000000f087348 */ /* 0x000fea0003c00000 */
[----:B------:R0:W1:Y:S02]  /*145c0*/  SHFL.IDX P6, R14, R13, R12, R11 ;  /* 0x0000000c0d0e7389 */ /* 0x00006400000c000b */
[----:B01----:R-:W-:Y:S01]  /*145d0*/  ENDCOLLECTIVE ;  /* 0x000000000000791b */ /* 0x003fe20003800000 */
.L_x_1240:
[----:B------:R-:W-:Y:S02]  /*145e0*/  IMAD.MOV.U32 R13, RZ, RZ, R3 ;  /* 0x000000ffff0d7224 */ /* 0x000fe400078e0003 */
[----:B------:R-:W-:Y:S02]  /*145f0*/  IMAD R0, R6, R7, RZ ;  /* 0x0000000706007224 */ /* 0x000fe400078e02ff */
[----:B------:R-:W-:-:S07]  /*14600*/  IMAD.MOV.U32 R6, RZ, RZ, R14 ;  /* 0x000000ffff067224 */ /* 0x000fce00078e000e */
[----:B------:R-:W-:Y:S05]  /*14610*/  WARPSYNC.COLLECTIVE R15, `(.L_x_1241) ;  /* 0x000000000f087348 */ /* 0x000fea0003c00000 */
[----:B------:R0:W1:Y:S02]  /*14620*/  SHFL.IDX P6, R14, R13, R12, R11 ;  /* 0x0000000c0d0e7389 */ /* 0x00006400000c000b */
[----:B01----:R-:W-:Y:S01]  /*14630*/  ENDCOLLECTIVE ;  /* 0x000000000000791b */ /* 0x003fe20003800000 */
.L_x_1241:
[C---:B------:R-:W-:Y:S01]  /*14640*/  ISETP.GE.AND P1, PT, R17.reuse, R0, PT ;  /* 0x000000001100720c */ /* 0x040fe20003f26270 */
[----:B------:R-:W-:-:S05]  /*14650*/  VIADD R7, R17, 0x10 ;  /* 0x0000001011077836 */ /* 0x000fca0000000000 */
[----:B------:R0:W-:Y:S07]  /*14660*/  STL [R1+0x4c], R7 ;  /* 0x00004c0701007387 */ /* 0x0001ee0000100800 */
[----:B------:R-:W-:Y:S01]  /*14670*/  @!P1 LEA R5, P2, R10, R5, 0x1 ;  /* 0x000000050a059211 */ /* 0x000fe200078408ff */
[----:B------:R-:W-:Y:S02]  /*14680*/  IMAD.MOV.U32 R13, RZ, RZ, R2 ;  /* 0x000000ffff0d7224 */ /* 0x000fe400078e0002 */
[----:B------:R-:W-:-:S02]  /*14690*/  IMAD.MOV.U32 R12, RZ, RZ, 0x2 ;  /* 0x00000002ff0c7424 */ /* 0x000fc400078e00ff */
[----:B------:R-:W-:-:S05]  /*146a0*/  @!P1 IMAD.X R4, RZ, RZ, R4, P2 ;  /* 0x000000ffff049224 */ /* 0x000fca00010e0604 */
[----:B------:R-:W-:-:S04]  /*146b0*/  @!P1 LOP3.LUT R5, R5, R4, RZ, 0x3c, !PT ;  /* 0x0000000405059212 */ /* 0x000fc800078e3cff */
[----:B------:R-:W-:-:S04]  /*146c0*/  @!P1 LOP3.LUT R4, R5, R4, RZ, 0x3c, !PT ;  /* 0x0000000405049212 */ /* 0x000fc800078e3cff */
[----:B------:R-:W-:-:S05]  /*146d0*/  @!P1 LOP3.LUT R5, R5, R4, RZ, 0x3c, !PT ;  /* 0x0000000405059212 */ /* 0x000fca00078e3cff */
[----:B------:R-:W-:Y:S01]  /*146e0*/  @!PT LDS RZ, [RZ] ;  /* 0x00000000fffff984 */ /* 0x000fe20000000800 */
[----:B------:R-:W-:Y:S01]  /*146f0*/  @!PT LDS RZ, [RZ] ;  /* 0x00000000fffff984 */ /* 0x000fe20000000800 */
[----:B------:R-:W-:Y:S01]  /*14700*/  @!PT LDS RZ, [RZ] ;  /* 0x00000000fffff984 */ /* 0x000fe20000000800 */
[----:B------:R1:W-:Y:S01]  /*14710*/  @!P1 LDGSTS.E.BYPASS.LTC128B.128 [R9+0x20400], desc[UR38][R4.64], !P0 ;  /* 0x2040000004099fae */ /* 0x0003e2000c101d66 */
[----:B------:R-:W-:Y:S01]  /*14720*/  ISETP.GE.AND P1, PT, R7, R0, PT ;  /* 0x000000000700720c */ /* 0x000fe20003f26270 */
[----:B0-----:R-:W-:-:S05]  /*14730*/  VIADD R7, R17, 0x20 ;  /* 0x0000002011077836 */ /* 0x001fca0000000000 */
[----:B------:R0:W-:Y:S01]  /*14740*/  STL [R1+0x58], R7 ;  /* 0x0000580701007387 */ /* 0x0001e20000100800 */
[----:B-1----:R-:W-:-:S07]  /*14750*/  IMAD.MOV.U32 R4, RZ, RZ, R14 ;  /* 0x000000ffff047224 */ /* 0x002fce00078e000e */
[----:B0-----:R-:W-:Y:S05]  /*14760*/  WARPSYNC.COLLECTIVE R15, `(.L_x_1242) ;  /* 0x000000000f087348 */ /* 0x001fea0003c00000 */
[----:B------:R1:W2:Y:S02]  /*14770*/  SHFL.IDX P6, R14, R13, R12, R11 ;  /* 0x0000000c0d0e7389 */ /* 0x0002a400000c000b */
[----:B012---:R-:W-:Y:S01]  /*14780*/  ENDCOLLECTIVE ;  /* 0x000000000000791b */ /* 0x007fe20003800000 */
.L_x_1242:
        /* <DEDUP_REMOVED lines=10> */
.L_x_1243:
        /* <DEDUP_REMOVED lines=11> */
.L_x_1244:
        /* <DEDUP_REMOVED lines=14> */
.L_x_1245:
[----:B------:R-:W-:Y:S01]  /*149c0*/  IMAD.MOV.U32 R3, RZ, RZ, R14 ;  /* 0x000000ffff037224 */ /* 0x000fe200078e000e */
[----:B------:R-:W-:Y:S06]  /*149d0*/  BRA `(.L_x_1246) ;  /* 0xffffff9c007c7947 */ /* 0x000fec000383ffff */
.L_x_1118:
[----:B------:R-:W2:Y:S04]  /*149e0*/  LDL.LU R12, [R1+0x38] ;  /* 0x00003800010c7983 */ /* 0x000ea80000300800 */
[----:B------:R-:W3:Y:S04]  /*149f0*/  LDL.LU R11, [R1+0x4c] ;  /* 0x00004c00010b7983 */ /* 0x000ee80000300800 */
[----:B------:R-:W4:Y:S04]  /*14a00*/  LDL.LU R9, [R1+0x58] ;  /* 0x0000580001097983 */ /* 0x000f280000300800 */
[----:B------:R-:W5:Y:S01]  /*14a10*/  LDL.LU R8, [R1+0x8] ;  /* 0x0000080001087983 */ /* 0x000f620000300800 */
[----:B------:R-:W-:Y:S01]  /*14a20*/  BSSY B0, `(.L_x_1247) ;  /* 0x0000017000007945 */ /* 0x000fe20003800000 */
[----:B------:R-:W-:-:S02]  /*14a30*/  IMAD.MOV.U32 R13, RZ, RZ, R4 ;  /* 0x000000ffff0d7224 */ /* 0x000fc400078e0004 */
[----:B------:R-:W-:Y:S02]  /*14a40*/  IMAD.MOV.U32 R15, RZ, RZ, -0x1 ;  /* 0xffffffffff0f7424 */ /* 0x000fe400078e00ff */
[----:B--2---:R-:W-:Y:S02]  /*14a50*/  IMAD R7, R12, R7, RZ ;  /* 0x000000070c077224 */ /* 0x004fe400078e02ff */
[----:B------:R-:W-:-:S03]  /*14a60*/  IMAD.MOV.U32 R12, RZ, RZ, RZ ;  /* 0x000000ffff0c7224 */ /* 0x000fc600078e00ff */
[-C--:B------:R-:W-:Y:S02]  /*14a70*/  ISETP.GE.AND P2, PT, R17, R7.reuse, PT ;  /* 0x000000071100720c */ /* 0x080fe40003f46270 */
[-C--:B---3--:R-:W-:Y:S01]  /*14a80*/  ISETP.GE.AND P3, PT, R11, R7.reuse, PT ;  /* 0x000000070b00720c */ /* 0x088fe20003f66270 */
[----:B------:R-:W-:Y:S01]  /*14a90*/  IMAD.MOV.U32 R11, RZ, RZ, 0x181f ;  /* 0x0000181fff0b7424 */ /* 0x000fe200078e00ff */
[----:B----4-:R-:W-:Y:S02]  /*14aa0*/  ISETP.GE.AND P4, PT, R9, R7, PT ;  /* 0x000000070900720c */ /* 0x010fe40003f86270 */
[----:B-----5:R-:W-:-:S07]  /*14ab0*/  LOP3.LUT R8, R8, 0xffffffdf, RZ, 0xc0, !PT ;  /* 0xffffffdf08087812 */ /* 0x020fce00078ec0ff */
[----:B------:R-:W-:-:S04]  /*14ac0*/  @!P2 LOP3.LUT R2, R5, 0x40, RZ, 0xc0, !PT ;  /* 0x000000400502a812 */ /* 0x000fc800078ec0ff */
[----:B------:R-:W-:-:S04]  /*14ad0*/  @!P2 SHF.R.U32.HI R2, RZ, 0x2, R2 ;  /* 0x00000002ff02a819 */ /* 0x000fc80000011602 */
[----:B------:R-:W-:Y:S02]  /*14ae0*/  @!P2 ISETP.NE.U32.AND P6, PT, R2, RZ, PT ;  /* 0x000000ff0200a20c */ /* 0x000fe40003fc5070 */
[----:B------:R-:W-:-:S04]  /*14af0*/  @!P2 LOP3.LUT R2, R6, 0x80, RZ, 0xc0, !PT ;  /* 0x000000800602a812 */ /* 0x000fc800078ec0ff */
[----:B------:R-:W-:-:S07]  /*14b00*/  @!P2 SHF.R.U32.HI R2, RZ, 0x3, R2 ;  /* 0x00000003ff02a819 */ /* 0x000fce0000011602 */
[----:B------:R-:W-:Y:S02]  /*14b10*/  @P6 LOP3.LUT R8, R8, 0x20, RZ, 0xfc, !PT ;  /* 0x0000002008086812 */ /* 0x000fe400078efcff */
[----:B------:R-:W-:Y:S02]  /*14b20*/  @!P2 ISETP.NE.U32.AND P6, PT, R2, RZ, PT ;  /* 0x000000ff0200a20c */ /* 0x000fe40003fc5070 */
[----:B------:R-:W-:-:S11]  /*14b30*/  LOP3.LUT R8, R8, 0xffffffef, RZ, 0xc0, !PT ;  /* 0xffffffef08087812 */ /* 0x000fd600078ec0ff */
[----:B------:R-:W-:-:S05]  /*14b40*/  @P6 LOP3.LUT R8, R8, 0x10, RZ, 0xfc, !PT ;  /* 0x0000001008086812 */ /* 0x000fca00078efcff */
[----:B------:R0:W-:Y:S02]  /*14b50*/  STL [R1+0x8], R8 ;  /* 0x0000080801007387 */ /* 0x0001e40000100800 */
[----:B0-----:R-:W-:Y:S05]  /*14b60*/  WARPSYNC.COLLECTIVE R15, `(.L_x_1248) ;  /* 0x000000000f087348 */ /* 0x001fea0003c00000 */
[----:B------:R1:W2:Y:S02]  /*14b70*/  SHFL.IDX P6, R14, R13, R12, R11 ;  /* 0x0000000c0d0e7389 */ /* 0x0002a400000c000b */
[----:B012---:R-:W-:Y:S01]  /*14b80*/  ENDCOLLECTIVE ;  /* 0x000000000000791b */ /* 0x007fe20003800000 */
.L_x_1248:
[----:B------:R-:W-:Y:S05]  /*14b90*/  BSYNC B0 ;  /* 0x0000000000007941 */ /* 0x000fea0003800000 */
.L_x_1247:
[----:B------:R0:W-:Y:S04]  /*14ba0*/  STL [R1+0x68], R7 ;  /* 0x0000680701007387 */ /* 0x0001e80000100800 */
[----:B0-----:R0:W5:Y:S04]  /*14bb0*/  LDL.LU R7, [R1+0x8] ;  /* 0x0000080001077983 */ /* 0x0011680000300800 */
[----:B------:R0:W5:Y:S01]  /*14bc0*/  LDL R17, [R1+0x14] ;  /* 0x0000140001117983 */ /* 0x0001620000100800 */
[----:B------:R-:W-:Y:S02]  /*14bd0*/  IMAD.MOV.U32 R13, RZ, RZ, R0 ;  /* 0x000000ffff0d7224 */ /* 0x000fe400078e0000 */
[----:B------:R-:W-:-:S02]  /*14be0*/  IMAD.MOV.U32 R12, RZ, RZ, RZ ;  /* 0x000000ffff0c7224 */ /* 0x000fc400078e00ff */
[----:B------:R-:W-:Y:S02]  /*14bf0*/  IMAD.MOV.U32 R11, RZ, RZ, 0x181f ;  /* 0x0000181fff0b7424 */ /* 0x000fe400078e00ff */
[----:B------:R-:W-:Y:S02]  /*14c00*/  IMAD.MOV.U32 R15, RZ, RZ, -0x1 ;  /* 0xffffffffff0f7424 */ /* 0x000fe400078e00ff */
[----:B0-----:R-:W-:-:S07]  /*14c10*/  IMAD.MOV.U32 R2, RZ, RZ, R14 ;  /* 0x000000ffff027224 */ /* 0x001fce00078e000e */
[----:B-----5:R-:W-:Y:S05]  /*14c20*/  WARPSYNC.COLLECTIVE R15, `(.L_x_1249) ;  /* 0x000000000f087348 */ /* 0x020fea0003c00000 */
[----:B------:R0:W1:Y:S02]  /*14c30*/  SHFL.IDX P6, R14, R13, R12, R11 ;  /* 0x0000000c0d0e7389 */ /* 0x00006400000c000b */
[----:B01---5:R-:W-:Y:S01]  /*14c40*/  ENDCOLLECTIVE ;  /* 0x000000000000791b */ /* 0x023fe20003800000 */
.L_x_1249:
[----:B------:R-:W-:Y:S02]  /*14c50*/  IMAD.MOV.U32 R13, RZ, RZ, R4 ;  /* 0x000000ffff0d7224 */ /* 0x000fe400078e0004 */
[----:B------:R-:W-:Y:S02]  /*14c60*/  IMAD.MOV.U32 R12, RZ, RZ, 0x1 ;  /* 0x00000001ff0c7424 */ /* 0x000fe400078e00ff */
[----:B------:R-:W-:-:S05]  /*14c70*/  IMAD.MOV.U32 R3, RZ, RZ, R14 ;  /* 0x000000ffff037224 */ /* 0x000fca00078e000e */
[----:B------:R-:W-:-:S05]  /*14c80*/  @!P2 LEA R3, P6, R10, R3, 0x1 ;  /* 0x000000030a03a211 */ /* 0x000fca00078c08ff */
[----:B------:R-:W-:-:S05]  /*14c90*/  @!P2 IMAD.X R2, RZ, RZ, R2, P6 ;  /* 0x000000ffff02a224 */ /* 0x000fca00030e0602 */
[----:B------:R-:W-:-:S04]  /*14ca0*/  @!P2 LOP3.LUT R3, R3, R2, RZ, 0x3c, !PT ;  /* 0x000000020303a212 */ /* 0x000fc800078e3cff */
[----:B------:R-:W-:-:S04]  /*14cb0*/  @!P2 LOP3.LUT R2, R3, R2, RZ, 0x3c, !PT ;  /* 0x000000020302a212 */ /* 0x000fc800078e3cff */
[----:B------:R-:W-:Y:S02]  /*14cc0*/  @!P2 LOP3.LUT R3, R3, R2, RZ, 0x3c, !PT ;  /* 0x000000020303a212 */ /* 0x000fe400078e3cff */
[----:B------:R-:W-:-:S04]  /*14cd0*/  LOP3.LUT R7, R7, 0xffff7fff, RZ, 0xc0, !PT ;  /* 0xffff7fff07077812 */ /* 0x000fc800078ec0ff */
[----:B------:R-:W-:-:S04]  /*14ce0*/  @P0 LOP3.LUT R7, R7, 0x8000, RZ, 0xfc, !PT ;  /* 0x0000800007070812 */ /* 0x000fc800078efcff */
[C---:B------:R-:W-:Y:S02]  /*14cf0*/  LOP3.LUT P0, RZ, R7.reuse, 0x8, RZ, 0xc0, !PT ;  /* 0x0000000807ff7812 */ /* 0x040fe4000780c0ff */
[----:B------:R-:W-:-:S04]  /*14d00*/  LOP3.LUT R7, R7, 0xffffbfff, RZ, 0xc0, !PT ;  /* 0xffffbfff07077812 */ /* 0x000fc800078ec0ff */
[----:B------:R-:W-:-:S04]  /*14d10*/  @P1 LOP3.LUT R7, R7, 0x4000, RZ, 0xfc, !PT ;  /* 0x0000400007071812 */ /* 0x000fc800078efcff */
[C---:B------:R-:W-:Y:S02]  /*14d20*/  LOP3.LUT P1, RZ, R7.reuse, 0x4, RZ, 0xc0, !PT ;  /* 0x0000000407ff7812 */ /* 0x040fe4000782c0ff */
[----:B------:R-:W-:Y:S01]  /*14d30*/  LOP3.LUT R7, R7, 0xffffdfff, RZ, 0xc0, !PT ;  /* 0xffffdfff07077812 */ /* 0x000fe200078ec0ff */
[----:B------:R-:W-:Y:S01]  /*14d40*/  @!PT LDS RZ, [RZ] ;  /* 0x00000000fffff984 */ /* 0x000fe20000000800 */
[----:B------:R-:W-:Y:S01]  /*14d50*/  @!PT LDS RZ, [RZ] ;  /* 0x00000000fffff984 */ /* 0x000fe20000000800 */
[----:B------:R-:W-:Y:S01]  /*14d60*/  @!PT LDS RZ, [RZ] ;  /* 0x00000000fffff984 */ /* 0x000fe20000000800 */
[----:B------:R0:W-:Y:S03]  /*14d70*/  @!P2 LDGSTS.E.BYPASS.LTC128B.128 [R17+0x26400], desc[UR38][R2.64], !P0 ;  /* 0x264000000211afae */ /* 0x0001e6000c101d66 */
[----:B------:R-:W-:-:S04]  /*14d80*/  @P3 LOP3.LUT R7, R7, 0x2000, RZ, 0xfc, !PT ;  /* 0x0000200007073812 */ /* 0x000fc800078efcff */
[C---:B------:R-:W-:Y:S02]  /*14d90*/  LOP3.LUT P3, RZ, R7.reuse, 0x2, RZ, 0xc0, !PT ;  /* 0x0000000207ff7812 */ /* 0x040fe4000786c0ff */
[----:B------:R-:W-:Y:S01]  /*14da0*/  LOP3.LUT R7, R7, 0xfffffbff, RZ, 0xc0, !PT ;  /* 0xfffffbff07077812 */ /* 0x000fe200078ec0ff */
[----:B------:R0:W-:Y:S03]  /*14db0*/  @!P2 LDGSTS.E.BYPASS.LTC128B.128 [R17+0x28400], desc[UR38][R2.64+0x80], !P1 ;  /* 0x284000800211afae */ /* 0x0001e6000c901d66 */
[----:B------:R-:W-:-:S04]  /*14dc0*/  @P4 LOP3.LUT R7, R7, 0x400, RZ, 0xfc, !PT ;  /* 0x0000040007074812 */ /* 0x000fc800078efcff */
[C---:B------:R-:W-:Y:S02]  /*14dd0*/  LOP3.LUT P0, RZ, R7.reuse, 0x8000, RZ, 0xc0, !PT ;  /* 0x0000800007ff7812 */ /* 0x040fe4000780c0ff */
[C---:B------:R-:W-:Y:S01]  /*14de0*/  LOP3.LUT P1, RZ, R7.reuse, 0x4000, RZ, 0xc0, !PT ;  /* 0x0000400007ff7812 */ /* 0x040fe2000782c0ff */
[----:B------:R0:W-:Y:S01]  /*14df0*/  @!P2 LDGSTS.E.BYPASS.LTC128B.128 [R17+0x2a400], desc[UR38][R2.64+0x100], !P3 ;  /* 0x2a4001000211afae */ /* 0x0001e2000d901d66 */
[C---:B------:R-:W-:Y:S02]  /*14e00*/  LOP3.LUT P6, RZ, R7.reuse, 0x20, RZ, 0xc0, !PT ;  /* 0x0000002007ff7812 */ /* 0x040fe400078cc0ff */
[C---:B------:R-:W-:Y:S01]  /*14e10*/  LOP3.LUT P3, RZ, R7.reuse, 0x2000, RZ, 0xc0, !PT ;  /* 0x0000200007ff7812 */ /* 0x040fe2000786c0ff */
[----:B------:R0:W-:Y:S01]  /*14e20*/  @!P2 LDGSTS.E.BYPASS.LTC128B.128 [R17+0x2c400], desc[UR38][R2.64+0x180], !P5 ;  /* 0x2c4001800211afae */ /* 0x0001e2000e901d66 */
[C---:B------:R-:W-:Y:S02]  /*14e30*/  LOP3.LUT P4, RZ, R7.reuse, 0x10, RZ, 0xc0, !PT ;  /* 0x0000001007ff7812 */ /* 0x040fe4000788c0ff */
[----:B------:R-:W-:-:S03]  /*14e40*/  LOP3.LUT R7, R7, 0xfffff7ff, RZ, 0xc0, !PT ;  /* 0xfffff7ff07077812 */ /* 0x000fc600078ec0ff */
[----:B------:R0:W-:Y:S01]  /*14e50*/  @!P2 LDGSTS.E.BYPASS.LTC128B.128 [R17+0x2e400], desc[UR38][R2.64+0x200], !P0 ;  /* 0x2e4002000211afae */ /* 0x0001e2000c101d66 */
[----:B------:R-:W-:-:S03]  /*14e60*/  @P5 LOP3.LUT R7, R7, 0x800, RZ, 0xfc, !PT ;  /* 0x0000080007075812 */ /* 0x000fc600078efcff */
[----:B------:R0:W-:Y:S01]  /*14e70*/  @!P2 LDGSTS.E.BYPASS.LTC128B.128 [R17+0x30400], desc[UR38][R2.64+0x280], !P1 ;  /* 0x304002800211afae */ /* 0x0001e2000c901d66 */
[----:B------:R-:W-:Y:S02]  /*14e80*/  LOP3.LUT P5, RZ, R7, 0x4, RZ, 0xc0, !PT ;  /* 0x0000000407ff7812 */ /* 0x000fe400078ac0ff */
[----:B------:R-:W-:Y:S01]  /*14e90*/  @!P3 LOP3.LUT R8, R5, 0x40, RZ, 0xc0, !PT ;  /* 0x000000400508b812 */ /* 0x000fe200078ec0ff */
[----:B------:R0:W-:Y:S01]  /*14ea0*/  @!P2 LDGSTS.E.BYPASS.LTC128B.128 [R17+0x32400], desc[UR38][R2.64+0x300], P6 ;  /* 0x324003000211afae */ /* 0x0001e2000b101d66 */
[----:B------:R-:W-:Y:S02]  /*14eb0*/  LOP3.LUT R7, R7, 0xffffefff, RZ, 0xc0, !PT ;  /* 0xffffefff07077812 */ /* 0x000fe400078ec0ff */
[----:B------:R-:W-:-:S07]  /*14ec0*/  @!P3 SHF.R.U32.HI R8, RZ, 0x2, R8 ;  /* 0x00000002ff08b819 */ /* 0x000fce0000011608 */
[----:B0-----:R-:W-:Y:S05]  /*14ed0*/  WARPSYNC.COLLECTIVE R15, `(.L_x_1250) ;  /* 0x000000000f087348 */ /* 0x001fea0003c00000 */
[----:B------:R1:W2:Y:S02]  /*14ee0*/  SHFL.IDX P6, R14, R13, R12, R11 ;  /* 0x0000000c0d0e7389 */ /* 0x0002a400000c000b */
[----:B012---:R-:W-:Y:S01]  /*14ef0*/  ENDCOLLECTIVE ;  /* 0x000000000000791b */ /* 0x007fe20003800000 */
.L_x_1250:
[----:B------:R-:W-:Y:S01]  /*14f00*/  @!PT LDS RZ, [RZ] ;  /* 0x00000000fffff984 */ /* 0x000fe20000000800 */
[----:B------:R-:W-:Y:S01]  /*14f10*/  @!PT LDS RZ, [RZ] ;  /* 0x00000000fffff984 */ /* 0x000fe20000000800 */
[----:B------:R-:W-:Y:S01]  /*14f20*/  @!PT LDS RZ, [RZ] ;  /* 0x00000000fffff984 */ /* 0x000fe20000000800 */
[----:B------:R0:W-:Y:S01]  /*14f30*/  @!P2 LDGSTS.E.BYPASS.LTC128B.128 [R17+0x34400], desc[UR38][R2.64+0x380], P4 ;  /* 0x344003800211afae */ /* 0x0001e2000a101d66 */
[----:B------:R-:W-:Y:S02]  /*14f40*/  @!P3 ISETP.NE.U32.AND P2, PT, R8, RZ, PT ;  /* 0x000000ff0800b20c */ /* 0x000fe40003f45070 */
[----:B------:R-:W-:Y:S02]  /*14f50*/  @P5 LOP3.LUT R7, R7, 0x1000, RZ, 0xfc, !PT ;  /* 0x0000100007075812 */ /* 0x000fe400078efcff */
[----:B------:R-:W-:Y:S02]  /*14f60*/  @!P3 LOP3.LUT R8, R6, 0x80, RZ, 0xc0, !PT ;  /* 0x000000800608b812 */ /* 0x000fe400078ec0ff */
[C---:B------:R-:W-:Y:S02]  /*14f70*/  LOP3.LUT P5, RZ, R7.reuse, 0x8, RZ, 0xc0, !PT ;  /* 0x0000000807ff7812 */ /* 0x040fe400078ac0ff */
[----:B------:R-:W-:Y:S01]  /*14f80*/  LOP3.LUT R7, R7, 0xffffffdf, RZ, 0xc0, !PT ;  /* 0xffffffdf07077812 */ /* 0x000fe200078ec0ff */
[----:B------:R-:W-:Y:S01]  /*14f90*/  IMAD.MOV.U32 R13, RZ, RZ, R0 ;  /* 0x000000ffff0d7224 */ /* 0x000fe200078e0000 */
[----:B------:R-:W-:-:S03]  /*14fa0*/  @!P3 SHF.R.U32.HI R8, RZ, 0x3, R8 ;  /* 0x00000003ff08b819 */ /* 0x000fc60000011608 */
[----:B------:R-:W-:Y:S02]  /*14fb0*/  @P2 LOP3.LUT R7, R7, 0x20, RZ, 0xfc, !PT ;  /* 0x0000002007072812 */ /* 0x000fe400078efcff */
[----:B------:R-:W-:Y:S02]  /*14fc0*/  @!P3 ISETP.NE.U32.AND P4, PT, R8, RZ, PT ;  /* 0x000000ff0800b20c */ /* 0x000fe40003f85070 */
[----:B------:R-:W1:Y:S01]  /*14fd0*/  S2R R8, SR_TID.X ;  /* 0x0000000000087919 */ /* 0x000e620000002100 */
[----:B0-----:R-:W-:-:S10]  /*14fe0*/  IMAD.MOV.U32 R9, RZ, RZ, R14 ;  /* 0x000000ffff097224 */ /* 0x001fd400078e000e */
[----:B-1----:R-:W-:Y:S05]  /*14ff0*/  WARPSYNC.COLLECTIVE R15, `(.L_x_1251) ;  /* 0x000000000f087348 */ /* 0x002fea0003c00000 */
[----:B------:R0:W2:Y:S02]  /*15000*/  SHFL.IDX P6, R14, R13, R12, R11 ;  /* 0x0000000c0d0e7389 */ /* 0x0000a400000c000b */
[----:B012---:R-:W-:Y:S01]  /*15010*/  ENDCOLLECTIVE ;  /* 0x000000000000791b */ /* 0x007fe20003800000 */
.L_x_1251:
[----:B------:R-:W-:Y:S02]  /*15020*/  IMAD.MOV.U32 R13, RZ, RZ, R4 ;  /* 0x000000ffff0d7224 */ /* 0x000fe400078e0004 */
[----:B------:R-:W-:Y:S01]  /*15030*/  IMAD.MOV.U32 R12, RZ, RZ, 0x2 ;  /* 0x00000002ff0c7424 */ /* 0x000fe200078e00ff */
[----:B------:R-:W-:Y:S02]  /*15040*/  @!P3 LEA R10, P2, R10, R14, 0x1 ;  /* 0x0000000e0a0ab211 */ /* 0x000fe400078408ff */
[----:B------:R-:W-:-:S03]  /*15050*/  LOP3.LUT P6, RZ, R7, 0x20, RZ, 0xc0, !PT ;  /* 0x0000002007ff7812 */ /* 0x000fc600078cc0ff */
[----:B------:R-:W-:Y:S01]  /*15060*/  @!P3 IMAD.X R9, RZ, RZ, R9, P2 ;  /* 0x000000ffff09b224 */ /* 0x000fe200010e0609 */
[----:B------:R-:W-:Y:S01]  /*15070*/  LOP3.LUT P2, RZ, R7, 0x2, RZ, 0xc0, !PT ;  /* 0x0000000207ff7812 */ /* 0x000fe2000784c0ff */
[----:B------:R-:W-:Y:S02]  /*15080*/  @!P3 IMAD.MOV.U32 R2, RZ, RZ, R10 ;  /* 0x000000ffff02b224 */ /* 0x000fe400078e000a */
[----:B------:R-:W-:-:S05]  /*15090*/  @!P3 IMAD.MOV.U32 R3, RZ, RZ, R9 ;  /* 0x000000ffff03b224 */ /* 0x000fca00078e0009 */
[----:B------:R-:W-:Y:S01]  /*150a0*/  @!PT LDS RZ, [RZ] ;  /* 0x00000000fffff984 */ /* 0x000fe20000000800 */
[----:B------:R-:W-:Y:S01]  /*150b0*/  @!PT LDS RZ, [RZ] ;  /* 0x00000000fffff984 */ /* 0x000fe20000000800 */
[----:B------:R-:W-:Y:S01]  /*150c0*/  @!PT LDS RZ, [RZ] ;  /* 0x00000000fffff984 */ /* 0x000fe20000000800 */
[----:B------:R0:W-:Y:S01]  /*150d0*/  @!P3 LDGSTS.E.BYPASS.LTC128B.128 [R17+0x26c00], desc[UR38][R2.64], !P5 ;  /* 0x26c000000211bfae */ /* 0x0001e2000e901d66 */
[----:B------:R-:W-:-:S13]  /*150e0*/  LOP3.LUT P5, RZ, R7, 0x1000, RZ, 0xc0, !PT ;  /* 0x0000100007ff7812 */ /* 0x000fda00078ac0ff */
[----:B------:R0:W-:Y:S01]  /*150f0*/  @!P3 LDGSTS.E.BYPASS.LTC128B.128 [R17+0x28c00], desc[UR38][R2.64+0x80], !P5 ;  /* 0x28c000800211bfae */ /* 0x0001e2000e901d66 */
[C---:B------:R-:W-:Y:S02]  /*15100*/  LOP3.LUT P5, RZ, R7.reuse, 0x800, RZ, 0xc0, !PT ;  /* 0x0000080007ff7812 */ /* 0x040fe400078ac0ff */
[----:B------:R-:W-:Y:S01]  /*15110*/  LOP3.LUT R7, R7, 0xffffff7f, RZ, 0xc0, !PT ;  /* 0xffffff7f07077812 */ /* 0x000fe200078ec0ff */
[----:B------:R0:W-:Y:S03]  /*15120*/  @!P3 LDGSTS.E.BYPASS.LTC128B.128 [R17+0x2ac00], desc[UR38][R2.64+0x100], !P2 ;  /* 0x2ac001000211bfae */ /* 0x0001e6000d101d66 */
[----:B------:R-:W-:-:S04]  /*15130*/  @P2 LOP3.LUT R7, R7, 0x80, RZ, 0xfc, !PT ;  /* 0x0000008007072812 */ /* 0x000fc800078efcff */
[C---:B------:R-:W-:Y:S02]  /*15140*/  LOP3.LUT P2, RZ, R7.reuse, 0x4, RZ, 0xc0, !PT ;  /* 0x0000000407ff7812 */ /* 0x040fe4000784c0ff */
[----:B------:R-:W-:Y:S01]  /*15150*/  LOP3.LUT R7, R7, 0xfffffeff, RZ, 0xc0, !PT ;  /* 0xfffffeff07077812 */ /* 0x000fe200078ec0ff */
[----:B------:R0:W-:Y:S04]  /*15160*/  @!P3 LDGSTS.E.BYPASS.LTC128B.128 [R17+0x2cc00], desc[UR38][R2.64+0x180], !P5 ;  /* 0x2cc001800211bfae */ /* 0x0001e8000e901d66 */
[----:B------:R0:W-:Y:S04]  /*15170*/  @!P3 LDGSTS.E.BYPASS.LTC128B.128 [R17+0x2ec00], desc[UR38][R2.64+0x200], !P0 ;  /* 0x2ec002000211bfae */ /* 0x0001e8000c101d66 */
[----:B------:R0:W-:Y:S02]  /*15180*/  @!P3 LDGSTS.E.BYPASS.LTC128B.128 [R17+0x30c00], desc[UR38][R2.64+0x280], !P1 ;  /* 0x30c002800211bfae */ /* 0x0001e4000c901d66 */
[----:B------:R-:W-:-:S02]  /*15190*/  @P2 LOP3.LUT R7, R7, 0x100, RZ, 0xfc, !PT ;  /* 0x0000010007072812 */ /* 0x000fc400078efcff */
[----:B------:R0:W-:Y:S02]  /*151a0*/  @!P3 LDGSTS.E.BYPASS.LTC128B.128 [R17+0x32c00], desc[UR38][R2.64+0x300], P6 ;  /* 0x32c003000211bfae */ /* 0x0001e4000b101d66 */
[----:B------:R-:W-:-:S13]  /*151b0*/  LOP3.LUT P2, RZ, R7, 0x8, RZ, 0xc0, !PT ;  /* 0x0000000807ff7812 */ /* 0x000fda000784c0ff */
[----:B0-----:R-:W-:Y:S05]  /*151c0*/  WARPSYNC.COLLECTIVE R15, `(.L_x_1252) ;  /* 0x000000000f087348 */ /* 0x001fea0003c00000 */
[----:B------:R1:W2:Y:S02]  /*151d0*/  SHFL.IDX P6, R14, R13, R12, R11 ;  /* 0x0000000c0d0e7389 */ /* 0x0002a400000c000b */
[----:B012---:R-:W-:Y:S01]  /*151e0*/  ENDCOLLECTIVE ;  /* 0x000000000000791b */ /* 0x007fe20003800000 */
.L_x_1252:
[----:B------:R-:W-:Y:S01]  /*151f0*/  LOP3.LUT R7, R7, 0xfffffdff, RZ, 0xc0, !PT ;  /* 0xfffffdff07077812 */ /* 0x000fe200078ec0ff */
[----:B------:R-:W-:Y:S01]  /*15200*/  @!PT LDS RZ, [RZ] ;  /* 0x00000000fffff984 */ /* 0x000fe20000000800 */
[----:B------:R-:W-:Y:S01]  /*15210*/  @!PT LDS RZ, [RZ] ;  /* 0x00000000fffff984 */ /* 0x000fe20000000800 */
[----:B------:R-:W-:Y:S01]  /*15220*/  @!PT LDS RZ, [RZ] ;  /* 0x00000000fffff984 */ /* 0x000fe20000000800 */
[----:B------:R0:W-:Y:S03]  /*15230*/  @!P3 LDGSTS.E.BYPASS.LTC128B.128 [R17+0x34c00], desc[UR38][R2.64+0x380], P4 ;  /* 0x34c003800211bfae */ /* 0x0001e6000a101d66 */
[----:B------:R-:W-:Y:S01]  /*15240*/  @P2 LOP3.LUT R7, R7, 0x200, RZ, 0xfc, !PT ;  /* 0x0000020007072812 */ /* 0x000fe200078efcff */
[----:B------:R-:W-:-:S03]  /*15250*/  IMAD.MOV.U32 R13, RZ, RZ, R0 ;  /* 0x000000ffff0d7224 */ /* 0x000fc600078e0000 */
[----:B------:R-:W-:Y:S01]  /*15260*/  LOP3.LUT P4, RZ, R7, 0x400, RZ, 0xc0, !PT ;  /* 0x0000040007ff7812 */ /* 0x000fe2000788c0ff */
[----:B------:R0:W-:Y:S01]  /*15270*/  STL [R1+0x8], R7 ;  /* 0x0000080701007387 */ /* 0x0001e20000100800 */
[----:B------:R-:W-:-:S11]  /*15280*/  IMAD.MOV.U32 R10, RZ, RZ, R14 ;  /* 0x000000ffff0a7224 */ /* 0x000fd600078e000e */
[----:B0-----:R-:W-:Y:S05]  /*15290*/  WARPSYNC.COLLECTIVE R15, `(.L_x_1253) ;  /* 0x000000000f087348 */ /* 0x001fea0003c00000 */
[----:B------:R1:W2:Y:S02]  /*152a0*/  SHFL.IDX P6, R14, R13, R12, R11 ;  /* 0x0000000c0d0e7389 */ /* 0x0002a400000c000b */
[----:B012---:R-:W-:Y:S01]  /*152b0*/  ENDCOLLECTIVE ;  /* 0x000000000000791b */ /* 0x007fe20003800000 */
.L_x_1253:
[----:B------:R-:W-:-:S04]  /*152c0*/  @!P4 LOP3.LUT R2, R5, 0x40, RZ, 0xc0, !PT ;  /* 0x000000400502c812 */ /* 0x000fc800078ec0ff */
[----:B------:R-:W-:Y:S01]  /*152d0*/  @!P4 SHF.R.U32.HI R9, RZ, 0x2, R2 ;  /* 0x00000002ff09c819 */ /* 0x000fe20000011602 */
[----:B------:R-:W-:Y:S01]  /*152e0*/  IMAD.SHL.U32 R15, R8, 0x8, RZ ;  /* 0x00000008080f7824 */ /* 0x000fe200078e00ff */
[----:B------:R-:W-:-:S04]  /*152f0*/  @!P4 LOP3.LUT R8, R6, 0x80, RZ, 0xc0, !PT ;  /* 0x000000800608c812 */ /* 0x000fc800078ec0ff */
[----:B------:R-:W-:Y:S02]  /*15300*/  @!P4 SHF.R.U32.HI R8, RZ, 0x3, R8 ;  /* 0x00000003ff08c819 */ /* 0x000fe40000011608 */
[----:B------:R-:W-:Y:S02]  /*15310*/  LOP3.LUT R15, R15, 0x38, RZ, 0xc0, !PT ;  /* 0x000000380f0f7812 */ /* 0x000fe400078ec0ff */
[----:B------:R-:W-:Y:S01]  /*15320*/  @!P4 ISETP.NE.U32.AND P3, PT, R8, RZ, PT ;  /* 0x000000ff0800c20c */ /* 0x000fe20003f65070 */
[----:B------:R-:W-:Y:S01]  /*15330*/  IMAD.MOV.U32 R3, RZ, RZ, R14 ;  /* 0x000000ffff037224 */ /* 0x000fe200078e000e */
[----:B------:R-:W-:-:S04]  /*15340*/  @!P4 ISETP.NE.U32.AND P6, PT, R9, RZ, PT ;  /* 0x000000ff0900c20c */ /* 0x000fc80003fc5070 */
[----:B------:R-:W-:-:S05]  /*15350*/  @!P4 LEA R8, P2, R15, R3, 0x1 ;  /* 0x000000030f08c211 */ /* 0x000fca00078408ff */
[----:B------:R-:W-:Y:S01]  /*15360*/  @!P4 IMAD.X R3, RZ, RZ, R10, P2 ;  /* 0x000000ffff03c224 */ /* 0x000fe200010e060a */
[----:B------:R-:W-:Y:S01]  /*15370*/  LOP3.LUT P2, RZ, R7, 0x200, RZ, 0xc0, !PT ;  /* 0x0000020007ff7812 */ /* 0x000fe2000784c0ff */
[----:B------:R-:W-:-:S12]  /*15380*/  @!P4 IMAD.MOV.U32 R2, RZ, RZ, R8 ;  /* 0x000000ffff02c224 */ /* 0x000fd800078e0008 */
[----:B------:R-:W-:Y:S01]  /*15390*/  @!PT LDS RZ, [RZ] ;  /* 0x00000000fffff984 */ /* 0x000fe20000000800 */
[----:B------:R-:W-:Y:S01]  /*153a0*/  @!PT LDS RZ, [RZ] ;  /* 0x00000000fffff984 */ /* 0x000fe20000000800 */
[----:B------:R-:W-:Y:S01]  /*153b0*/  @!PT LDS RZ, [RZ] ;  /* 0x00000000fffff984 */ /* 0x000fe20000000800 */
[----:B------:R0:W-:Y:S01]  /*153c0*/  @!P4 LDGSTS.E.BYPASS.LTC128B.128 [R17+0x27400], desc[UR38][R2.64], !P2 ;  /* 0x274000000211cfae */ /* 0x0001e2000d101d66 */
[----:B------:R-:W-:-:S13]  /*153d0*/  LOP3.LUT P2, RZ, R7, 0x100, RZ, 0xc0, !PT ;  /* 0x0000010007ff7812 */ /* 0x000fda000784c0ff */
[----:B------:R0:W-:Y:S01]  /*153e0*/  @!P4 LDGSTS.E.BYPASS.LTC128B.128 [R17+0x29400], desc[UR38][R2.64+0x80], !P2 ;  /* 0x294000800211cfae */ /* 0x0001e2000d101d66 */
[----:B------:R-:W-:-:S03]  /*153f0*/  LOP3.LUT P2, RZ, R7, 0x80, RZ, 0xc0, !PT ;  /* 0x0000008007ff7812 */ /* 0x000fc6000784c0ff */
[----:B------:R0:W5:Y:S01]  /*15400*/  LDL.LU R7, [R1+0x68] ;  /* 0x0000680001077983 */ /* 0x0001620000300800 */
[----:B------:R-:W-:Y:S02]  /*15410*/  IMAD.MOV.U32 R13, RZ, RZ, R4 ;  /* 0x000000ffff0d7224 */ /* 0x000fe400078e0004 */
[----:B------:R-:W-:Y:S02]  /*15420*/  IMAD.MOV.U32 R12, RZ, RZ, 0x3 ;  /* 0x00000003ff0c7424 */ /* 0x000fe400078e00ff */
[----:B------:R-:W-:-:S05]  /*15430*/  IMAD.MOV.U32 R15, RZ, RZ, -0x1 ;  /* 0xffffffffff0f7424 */ /* 0x000fca00078e00ff */
[----:B------:R0:W-:Y:S04]  /*15440*/  @!P4 LDGSTS.E.BYPASS.LTC128B.128 [R17+0x2b400], desc[UR38][R2.64+0x100], !P2 ;  /* 0x2b4001000211cfae */ /* 0x0001e8000d101d66 */
[----:B------:R0:W-:Y:S04]  /*15450*/  @!P4 LDGSTS.E.BYPASS.LTC128B.128 [R17+0x2d400], desc[UR38][R2.64+0x180], !P5 ;  /* 0x2d4001800211cfae */ /* 0x0001e8000e901d66 */
[----:B------:R0:W-:Y:S04]  /*15460*/  @!P4 LDGSTS.E.BYPASS.LTC128B.128 [R17+0x2f400], desc[UR38][R2.64+0x200], !P0 ;  /* 0x2f4002000211cfae */ /* 0x0001e8000c101d66 */
[----:B------:R0:W-:Y:S04]  /*15470*/  @!P4 LDGSTS.E.BYPASS.LTC128B.128 [R17+0x31400], desc[UR38][R2.64+0x280], !P1 ;  /* 0x314002800211cfae */ /* 0x0001e8000c901d66 */
[----:B------:R0:W-:Y:S02]  /*15480*/  @!P4 LDGSTS.E.BYPASS.LTC128B.128 [R17+0x33400], desc[UR38][R2.64+0x300], P6 ;  /* 0x334003000211cfae */ /* 0x0001e4000b101d66 */
[----:B0----5:R-:W-:Y:S05]  /*15490*/  WARPSYNC.COLLECTIVE R15, `(.L_x_1254) ;  /* 0x000000000f087348 */ /* 0x021fea0003c00000 */
[----:B------:R1:W2:Y:S02]  /*154a0*/  SHFL.IDX P6, R14, R13, R12, R11 ;  /* 0x0000000c0d0e7389 */ /* 0x0002a400000c000b */
[----:B012--5:R-:W-:Y:S01]  /*154b0*/  ENDCOLLECTIVE ;  /* 0x000000000000791b */ /* 0x027fe20003800000 */
.L_x_1254:
[----:B------:R-:W-:Y:S01]  /*154c0*/  @!PT LDS RZ, [RZ] ;  /* 0x00000000fffff984 */ /* 0x000fe20000000800 */
[----:B------:R-:W-:Y:S01]  /*154d0*/  @!PT LDS RZ, [RZ] ;  /* 0x00000000fffff984 */ /* 0x000fe20000000800 */
[----:B------:R-:W-:Y:S01]  /*154e0*/  @!PT LDS RZ, [RZ] ;  /* 0x00000000fffff984 */ /* 0x000fe20000000800 */
[----:B------:R0:W-:Y:S01]  /*154f0*/  @!P4 LDGSTS.E.BYPASS.LTC128B.128 [R17+0x35400], desc[UR38][R2.64+0x380], P3 ;  /* 0x354003800211cfae */ /* 0x0001e20009901d66 */
[----:B------:R-:W-:Y:S02]  /*15500*/  IMAD.MOV.U32 R13, RZ, RZ, R0 ;  /* 0x000000ffff0d7224 */ /* 0x000fe400078e0000 */
[----:B------:R-:W-:-:S07]  /*15510*/  IMAD.MOV.U32 R4, RZ, RZ, R14 ;  /* 0x000000ffff047224 */ /* 0x000fce00078e000e */
[----:B0-----:R-:W-:Y:S05]  /*15520*/  WARPSYNC.COLLECTIVE R15, `(.L_x_1255) ;  /* 0x000000000f087348 */ /* 0x001fea0003c00000 */
[----:B------:R1:W2:Y:S02]  /*15530*/  SHFL.IDX P6, R14, R13, R12, R11 ;  /* 0x0000000c0d0e7389 */ /* 0x0002a400000c000b */
[----:B012---:R-:W-:Y:S01]  /*15540*/  ENDCOLLECTIVE ;  /* 0x000000000000791b */ /* 0x007fe20003800000 */
.L_x_1255:
[----:B------:R-:W-:Y:S01]  /*15550*/  IMAD.MOV.U32 R0, RZ, RZ, R14 ;  /* 0x000000ffff007224 */ /* 0x000fe200078e000e */
[----:B------:R-:W-:Y:S06]  /*15560*/  BRA `(.L_x_1256) ;  /* 0xffffffa000547947 */ /* 0x000fec000383ffff */
.L_x_1123:
[----:B0-----:R-:W3:Y:S02]  /*15570*/  LDL R2, [R1+0x4] ;  /* 0x0000040001027983 */ /* 0x001ee40000100800 */
[----:B---3--:R0:W3:Y:S02]  /*15580*/  SYNCS.PHASECHK.TRANS64.TRYWAIT P0, [R2+URZ+0x38820], R0 ;  /* 0x03882000020075a7 */ /* 0x0080e4000800017f */
[----:B---3--:R-:W-:Y:S05]  /*15590*/  @!P0 NANOSLEEP.SYNCS 0x989680 ;  /* 0x009896800000895d */ /* 0x008fea0003900000 */
[----:B------:R-:W3:Y:S02]  /*155a0*/  @!P0 SYNCS.PHASECHK.TRANS64 P0, [R2+URZ+0x38820], R0 ;  /* 0x03882000020085a7 */ /* 0x000ee4000800007f */
[----:B---3--:R-:W-:Y:S05]  /*155b0*/  @!P0 BRA `(.L_x_1123) ;  /* 0xfffffffc00ec8947 */ /* 0x008fea000383ffff */
[----:B------:R-:W-:Y:S05]  /*155c0*/  BRA `(.L_x_1257) ;  /* 0xffffffa400147947 */ /* 0x000fea000383ffff */
.L_x_1127:
[----:B0-----:R0:W1:Y:S02]  /*155d0*/  SYNCS.PHASECHK.TRANS64.TRYWAIT P0, [R3+URZ+0x38860], R0 ;  /* 0x03886000030075a7 */ /* 0x001064000800017f */
[----:B-1----:R-:W-:Y:S05]  /*155e0*/  @!P0 NANOSLEEP.SYNCS 0x989680 ;  /* 0x009896800000895d */ /* 0x002fea0003900000 */
[----:B------:R-:W1:Y:S02]  /*155f0*/  @!P0 SYNCS.PHASECHK.TRANS64 P0, [R3+URZ+0x38860], R0 ;  /* 0x03886000030085a7 */ /* 0x000e64000800007f */
[----:B-1----:R-:W-:Y:S05]  /*15600*/  @!P0 BRA `(.L_x_1127) ;  /* 0xfffffffc00f08947 */ /* 0x002fea000383ffff */
[----:B------:R-:W-:Y:S05]  /*15610*/  BRA `(.L_x_1258) ;  /* 0xffffffa400447947 */ /* 0x000fea000383ffff */
.L_x_1146:
[----:B-1----:R1:W3:Y:S02]  /*15620*/  SYNCS.PHASECHK.TRANS64.TRYWAIT P0, [R3+URZ+0x38840], R2 ;  /* 0x03884002030075a7 */ /* 0x0022e4000800017f */
[----:B---3--:R-:W-:Y:S05]  /*15630*/  @!P0 NANOSLEEP.SYNCS 0x989680 ;  /* 0x009896800000895d */ /* 0x008fea0003900000 */
[----:B------:R-:W3:Y:S02]  /*15640*/  @!P0 SYNCS.PHASECHK.TRANS64 P0, [R3+URZ+0x38840], R2 ;  /* 0x03884002030085a7 */ /* 0x000ee4000800007f */
[----:B---3--:R-:W-:Y:S05]  /*15650*/  @!P0 BRA `(.L_x_1146) ;  /* 0xfffffffc00f08947 */ /* 0x008fea000383ffff */
[----:B------:R-:W-:Y:S05]  /*15660*/  BRA `(.L_x_1259) ;  /* 0xffffffb000747947 */ /* 0x000fea000383ffff */
.L_x_1151:
[----:B0-----:R0:W3:Y:S02]  /*15670*/  SYNCS.PHASECHK.TRANS64.TRYWAIT P0, [R3+URZ+0x38860], R2 ;  /* 0x03886002030075a7 */ /* 0x0010e4000800017f */
[----:B---3--:R-:W-:Y:S05]  /*15680*/  @!P0 NANOSLEEP.SYNCS 0x989680 ;  /* 0x009896800000895d */ /* 0x008fea0003900000 */
[----:B------:R-:W3:Y:S02]  /*15690*/  @!P0 SYNCS.PHASECHK.TRANS64 P0, [R3+URZ+0x38860], R2 ;  /* 0x03886002030085a7 */ /* 0x000ee4000800007f */
[----:B---3--:R-:W-:Y:S05]  /*156a0*/  @!P0 BRA `(.L_x_1151) ;  /* 0xfffffffc00f08947 */ /* 0x008fea000383ffff */
[----:B------:R-:W-:Y:S05]  /*156b0*/  BRA `(.L_x_1260) ;  /* 0xffffffb000fc7947 */ /* 0x000fea000383ffff */
.L_x_1166:
[----:B0-----:R0:W1:Y:S02]  /*156c0*/  SYNCS.PHASECHK.TRANS64.TRYWAIT P0, [R4+URZ+0x38840], R2 ;  /* 0x03884002040075a7 */ /* 0x001064000800017f */
[----:B-1----:R-:W-:Y:S05]  /*156d0*/  @!P0 NANOSLEEP.SYNCS 0x989680 ;  /* 0x009896800000895d */ /* 0x002fea0003900000 */
[----:B------:R-:W1:Y:S02]  /*156e0*/  @!P0 SYNCS.PHASECHK.TRANS64 P0, [R4+URZ+0x38840], R2 ;  /* 0x03884002040085a7 */ /* 0x000e64000800007f */
[----:B-1----:R-:W-:Y:S05]  /*156f0*/  @!P0 BRA `(.L_x_1166) ;  /* 0xfffffffc00f08947 */ /* 0x002fea000383ffff */
[----:B------:R-:W-:Y:S05]  /*15700*/  BRA `(.L_x_1261) ;  /* 0xffffffc0000c7947 */ /* 0x000fea000383ffff */
.L_x_1171:
[----:B-1----:R1:W3:Y:S02]  /*15710*/  SYNCS.PHASECHK.TRANS64.TRYWAIT P0, [R4+URZ+0x38860], R2 ;  /* 0x03886002040075a7 */ /* 0x0022e4000800017f */
[----:B---3--:R-:W-:Y:S05]  /*15720*/  @!P0 NANOSLEEP.SYNCS 0x989680 ;  /* 0x009896800000895d */ /* 0x008fea0003900000 */
[----:B------:R-:W3:Y:S02]  /*15730*/  @!P0 SYNCS.PHASECHK.TRANS64 P0, [R4+URZ+0x38860], R2 ;  /* 0x03886002040085a7 */ /* 0x000ee4000800007f */
[----:B---3--:R-:W-:Y:S05]  /*15740*/  @!P0 BRA `(.L_x_1171) ;  /* 0xfffffffc00f08947 */ /* 0x008fea000383ffff */
[----:B------:R-:W-:Y:S05]  /*15750*/  BRA `(.L_x_1262) ;  /* 0xffffffc000907947 */ /* 0x000fea000383ffff */
.L_x_1186:
[----:B-1----:R1:W3:Y:S02]  /*15760*/  SYNCS.PHASECHK.TRANS64.TRYWAIT P0, [R4+URZ+0x38840], R2 ;  /* 0x03884002040075a7 */ /* 0x0022e4000800017f */
[----:B---3--:R-:W-:Y:S05]  /*15770*/  @!P0 NANOSLEEP.SYNCS 0x989680 ;  /* 0x009896800000895d */ /* 0x008fea0003900000 */
[----:B------:R-:W3:Y:S02]  /*15780*/  @!P0 SYNCS.PHASECHK.TRANS64 P0, [R4+URZ+0x38840], R2 ;  /* 0x03884002040085a7 */ /* 0x000ee4000800007f */
[----:B---3--:R-:W-:Y:S05]  /*15790*/  @!P0 BRA `(.L_x_1186) ;  /* 0xfffffffc00f08947 */ /* 0x008fea000383ffff */
[----:B------:R-:W-:Y:S05]  /*157a0*/  BRA `(.L_x_1263) ;  /* 0xffffffcc007c7947 */ /* 0x000fea000383ffff */
.L_x_1191:
[----:B0-----:R0:W3:Y:S02]  /*157b0*/  SYNCS.PHASECHK.TRANS64.TRYWAIT P0, [R4+URZ+0x38860], R2 ;  /* 0x03886002040075a7 */ /* 0x0010e4000800017f */
[----:B---3--:R-:W-:Y:S05]  /*157c0*/  @!P0 NANOSLEEP.SYNCS 0x989680 ;  /* 0x009896800000895d */ /* 0x008fea0003900000 */
[----:B------:R-:W3:Y:S02]  /*157d0*/  @!P0 SYNCS.PHASECHK.TRANS64 P0, [R4+URZ+0x38860], R2 ;  /* 0x03886002040085a7 */ /* 0x000ee4000800007f */
[----:B---3--:R-:W-:Y:S05]  /*157e0*/  @!P0 BRA `(.L_x_1191) ;  /* 0xfffffffc00f08947 */ /* 0x008fea000383ffff */
[----:B------:R-:W-:Y:S05]  /*157f0*/  BRA `(.L_x_1264) ;  /* 0xffffffd000047947 */ /* 0x000fea000383ffff */
.L_x_1207:
[----:B------:R-:W-:Y:S01]  /*15800*/  BSSY B0, `(.L_x_1265) ;  /* 0x0000008000007945 */ /* 0x000fe20003800000 */
[----:B------:R-:W-:Y:S02]  /*15810*/  IMAD.MOV.U32 R13, RZ, RZ, R16 ;  /* 0x000000ffff0d7224 */ /* 0x000fe400078e0010 */
[----:B------:R-:W-:Y:S02]  /*15820*/  IMAD.MOV.U32 R12, RZ, RZ, RZ ;  /* 0x000000ffff0c7224 */ /* 0x000fe400078e00ff */
[----:B------:R-:W-:Y:S02]  /*15830*/  IMAD.MOV.U32 R11, RZ, RZ, 0x1f ;  /* 0x0000001fff0b7424 */ /* 0x000fe400078e00ff */
[----:B------:R-:W-:-:S07]  /*15840*/  IMAD.MOV.U32 R15, RZ, RZ, -0x1 ;  /* 0xffffffffff0f7424 */ /* 0x000fce00078e00ff */
[----:B--2---:R-:W-:Y:S05]  /*15850*/  WARPSYNC.COLLECTIVE R15, `(.L_x_1266) ;  /* 0x000000000f087348 */ /* 0x004fea0003c00000 */
[----:B------:R0:W1:Y:S02]  /*15860*/  SHFL.IDX P6, R14, R13, R12, R11 ;  /* 0x0000000c0d0e7389 */ /* 0x00006400000c000b */
[----:B012---:R-:W-:Y:S01]  /*15870*/  ENDCOLLECTIVE ;  /* 0x000000000000791b */ /* 0x007fe20003800000 */
.L_x_1266:
[----:B------:R-:W-:Y:S05]  /*15880*/  BSYNC B0 ;  /* 0x0000000000007941 */ /* 0x000fea0003800000 */
.L_x_1265:
        /* <DEDUP_REMOVED lines=9> */
.L_x_1267:
        /* <DEDUP_REMOVED lines=18> */
.L_x_1268:
        /* <DEDUP_REMOVED lines=8> */
.L_x_1269:
        /* <DEDUP_REMOVED lines=8> */
.L_x_1270:
        /* <DEDUP_REMOVED lines=8> */
.L_x_1271:
        /* <DEDUP_REMOVED lines=8> */
.L_x_1272:
        /* <DEDUP_REMOVED lines=9> */
.L_x_1273:
[----:B------:R-:W-:Y:S01]  /*15cd0*/  IMAD.MOV.U32 R6, RZ, RZ, R14 ;  /* 0x000000ffff067224 */ /* 0x000fe200078e000e */
[----:B------:R-:W-:Y:S06]  /*15ce0*/  BRA `(.L_x_1274) ;  /* 0xffffffd8005c7947 */ /* 0x000fec000383ffff */
.L_x_1212:
[----:B------:R-:W-:Y:S01]  /*15cf0*/  BSSY B0, `(.L_x_1275) ;  /* 0x0000008000007945 */ /* 0x000fe20003800000 */
[----:B-----5:R-:W-:Y:S02]  /*15d00*/  IMAD.MOV.U32 R13, RZ, RZ, R2 ;  /* 0x000000ffff0d7224 */ /* 0x020fe400078e0002 */
[----:B------:R-:W-:Y:S02]  /*15d10*/  IMAD.MOV.U32 R12, RZ, RZ, 0x1 ;  /* 0x00000001ff0c7424 */ /* 0x000fe400078e00ff */
[----:B------:R-:W-:Y:S02]  /*15d20*/  IMAD.MOV.U32 R11, RZ, RZ, RZ ;  /* 0x000000ffff0b7224 */ /* 0x000fe400078e00ff */
[----:B------:R-:W-:-:S07]  /*15d30*/  IMAD.MOV.U32 R15, RZ, RZ, -0x1 ;  /* 0xffffffffff0f7424 */ /* 0x000fce00078e00ff */
[----:B0-2---:R-:W-:Y:S05]  /*15d40*/  WARPSYNC.COLLECTIVE R15, `(.L_x_1276) ;  /* 0x000000000f087348 */ /* 0x005fea0003c00000 */
[----:B------:R1:W3:Y:S02]  /*15d50*/  SHFL.UP P6, R14, R13, R12, R11 ;  /* 0x0400000c0d0e7389 */ /* 0x0002e400000c000b */
[----:B0123--:R-:W-:Y:S01]  /*15d60*/  ENDCOLLECTIVE ;  /* 0x000000000000791b */ /* 0x00ffe20003800000 */
.L_x_1276:
[----:B------:R-:W-:Y:S05]  /*15d70*/  BSYNC B0 ;  /* 0x0000000000007941 */ /* 0x000fea0003800000 */
.L_x_1275:
[----:B------:R-:W-:Y:S02]  /*15d80*/  IMAD.MOV.U32 R3, RZ, RZ, R14 ;  /* 0x000000ffff037224 */ /* 0x000fe400078e000e */
[----:B------:R-:W-:Y:S02]  /*15d90*/  IMAD.MOV.U32 R12, RZ, RZ, 0x2 ;  /* 0x00000002ff0c7424 */ /* 0x000fe400078e00ff */
[----:B------:R-:W-:Y:S01]  /*15da0*/  IMAD.MOV.U32 R11, RZ, RZ, RZ ;  /* 0x000000ffff0b7224 */ /* 0x000fe200078e00ff */
[----:B------:R-:W-:Y:S01]  /*15db0*/  SEL R3, R3, RZ, P1 ;  /* 0x000000ff03037207 */ /* 0x000fe20000800000 */
[----:B------:R-:W-:-:S04]  /*15dc0*/  IMAD.MOV.U32 R15, RZ, RZ, -0x1 ;  /* 0xffffffffff0f7424 */ /* 0x000fc800078e00ff */
[----:B------:R-:W-:-:S04]  /*15dd0*/  IMAD.IADD R3, R2, 0x1, R3 ;  /* 0x0000000102037824 */ /* 0x000fc800078e0203 */
[----:B------:R-:W-:-:S07]  /*15de0*/  IMAD.MOV.U32 R13, RZ, RZ, R3 ;  /* 0x000000ffff0d7224 */ /* 0x000fce00078e0003 */
[----:B------:R-:W-:Y:S05]  /*15df0*/  WARPSYNC.COLLECTIVE R15, `(.L_x_1277) ;  /* 0x000000000f087348 */ /* 0x000fea0003c00000 */
[----:B------:R0:W1:Y:S02]  /*15e00*/  SHFL.UP P6, R14, R13, R12, R11 ;  /* 0x0400000c0d0e7389 */ /* 0x00006400000c000b */
[----:B01----:R-:W-:Y:S01]  /*15e10*/  ENDCOLLECTIVE ;  /* 0x000000000000791b */ /* 0x003fe20003800000 */
.L_x_1277:
        /* <DEDUP_REMOVED lines=8> */
.L_x_1278:
        /* <DEDUP_REMOVED lines=8> */
.L_x_1279:
        /* <DEDUP_REMOVED lines=8> */
.L_x_1280:
        /* <DEDUP_REMOVED lines=9> */
.L_x_1281:
[----:B------:R-:W-:Y:S01]  /*16030*/  IMAD.MOV.U32 R6, RZ, RZ, R14 ;  /* 0x000000ffff067224 */ /* 0x000fe200078e000e */
[----:B------:R-:W-:Y:S06]  /*16040*/  BRA `(.L_x_1282) ;  /* 0xffffffd800207947 */ /* 0x000fec000383ffff */
.L_x_1214:
[----:B------:R-:W-:Y:S01]  /*16050*/  BSSY B0, `(.L_x_1283) ;  /* 0x0000006000007945 */ /* 0x000fe20003800000 */
[----:B------:R-:W-:Y:S01]  /*16060*/  PLOP3.LUT P6, PT, P6, PT, PT, 0x8, 0x0 ;  /* 0x000000000000781c */ /* 0x000fe200037ce170 */
[----:B------:R-:W-:-:S12]  /*16070*/  IMAD.MOV.U32 R15, RZ, RZ, -0x1 ;  /* 0xffffffffff0f7424 */ /* 0x000fd800078e00ff */
[----:B0-2---:R-:W-:Y:S05]  /*16080*/  WARPSYNC.COLLECTIVE R15, `(.L_x_1284) ;  /* 0x000000000f087348 */ /* 0x005fea0003c00000 */
[----:B------:R-:W-:Y:S01]  /*16090*/  VOTE.ANY R14, PT, P6 ;  /* 0x00000000000e7806 */ /* 0x000fe200030e0100 */
[----:B0-2---:R-:W-:Y:S06]  /*160a0*/  ENDCOLLECTIVE ;  /* 0x000000000000791b */ /* 0x005fec0003800000 */
.L_x_1284:
[----:B------:R-:W-:Y:S05]  /*160b0*/  BSYNC B0 ;  /* 0x0000000000007941 */ /* 0x000fea0003800000 */
.L_x_1283:
        /* <DEDUP_REMOVED lines=9> */
.L_x_1285:
[----:B------:R-:W-:Y:S01]  /*16150*/  IMAD.MOV.U32 R17, RZ, RZ, R14 ;  /* 0x000000ffff117224 */ /* 0x000fe200078e000e */
[----:B------:R-:W-:Y:S06]  /*16160*/  BRA `(.L_x_1286) ;  /* 0xffffffd800107947 */ /* 0x000fec000383ffff */
.L_x_1216:
[----:B------:R-:W-:Y:S01]  /*16170*/  BSSY B0, `(.L_x_1287) ;  /* 0x0000007000007945 */ /* 0x000fe20003800000 */
[----:B------:R-:W-:Y:S02]  /*16180*/  IMAD.MOV.U32 R13, RZ, RZ, R3 ;  /* 0x000000ffff0d7224 */ /* 0x000fe400078e0003 */
[----:B------:R-:W-:Y:S02]  /*16190*/  IMAD.MOV.U32 R11, RZ, RZ, 0x1f ;  /* 0x0000001fff0b7424 */ /* 0x000fe400078e00ff */
[----:B------:R-:W-:-:S07]  /*161a0*/  IMAD.MOV.U32 R15, RZ, RZ, -0x1 ;  /* 0xffffffffff0f7424 */ /* 0x000fce00078e00ff */
[----:B0-23--:R-:W-:Y:S05]  /*161b0*/  WARPSYNC.COLLECTIVE R15, `(.L_x_1288) ;  /* 0x000000000f087348 */ /* 0x00dfea0003c00000 */
[----:B------:R1:W4:Y:S02]  /*161c0*/  SHFL.IDX P6, R14, R13, R12, R11 ;  /* 0x0000000c0d0e7389 */ /* 0x00032400000c000b */
[----:B01234-:R-:W-:Y:S01]  /*161d0*/  ENDCOLLECTIVE ;  /* 0x000000000000791b */ /* 0x01ffe20003800000 */
.L_x_1288:
[----:B------:R-:W-:Y:S05]  /*161e0*/  BSYNC B0 ;  /* 0x0000000000007941 */ /* 0x000fea0003800000 */
.L_x_1287:
[----:B------:R-:W-:Y:S01]  /*161f0*/  IMAD.MOV.U32 R2, RZ, RZ, R14 ;  /* 0x000000ffff027224 */ /* 0x000fe200078e000e */
[----:B------:R-:W-:Y:S06]  /*16200*/  BRA `(.L_x_1215) ;  /* 0xffffffd800047947 */ /* 0x000fec000383ffff */
.L_x_1220:
[----:B0-----:R0:W1:Y:S02]  /*16210*/  SYNCS.PHASECHK.TRANS64.TRYWAIT P0, [R9+URZ+0x38820], R0 ;  /* 0x03882000090075a7 */ /* 0x001064000800017f */
[----:B-1----:R-:W-:Y:S05]  /*16220*/  @!P0 NANOSLEEP.SYNCS 0x989680 ;  /* 0x009896800000895d */ /* 0x002fea0003900000 */
[----:B------:R-:W1:Y:S02]  /*16230*/  @!P0 SYNCS.PHASECHK.TRANS64 P0, [R9+URZ+0x38820], R0 ;  /* 0x03882000090085a7 */ /* 0x000e64000800007f */
[----:B-1----:R-:W-:Y:S05]  /*16240*/  @!P0 BRA `(.L_x_1220) ;  /* 0xfffffffc00f08947 */ /* 0x002fea000383ffff */
[----:B------:R-:W-:Y:S05]  /*16250*/  BRA `(.L_x_1289) ;  /* 0xffffffd800f87947 */ /* 0x000fea000383ffff */
.L_x_1221:
        /* <DEDUP_REMOVED lines=8> */
[----:B0-2---:R-:W-:Y:S05]  /*162e0*/  WARPSYNC.COLLECTIVE R15, `(.L_x_1291) ;  /* 0x000000000f087348 */ /* 0x005fea0003c00000 */
[----:B------:R1:W3:Y:S02]  /*162f0*/  SHFL.IDX P6, R14, R13, R12, R11 ;  /* 0x0000000c0d0e7389 */ /* 0x0002e400000c000b */
[----:B0123--:R-:W-:Y:S01]  /*16300*/  ENDCOLLECTIVE ;  /* 0x000000000000791b */ /* 0x00ffe20003800000 */
.L_x_1291:
[----:B------:R-:W-:Y:S05]  /*16310*/  BSYNC B0 ;  /* 0x0000000000007941 */ /* 0x000fea0003800000 */
.L_x_1290:
[----:B------:R-:W-:Y:S05]  /*16320*/  BRA `(.L_x_1292) ;  /* 0xffffffd800e07947 */ /* 0x000fea000383ffff */
.L_x_1224:
[----:B------:R-:W-:Y:S01]  /*16330*/  BSSY B1, `(.L_x_1293) ;  /* 0x0000006000017945 */ /* 0x000fe20003800000 */
[----:B------:R-:W-:-:S07]  /*16340*/  IMAD.MOV.U32 R15, RZ, RZ, -0x1 ;  /* 0xffffffffff0f7424 */ /* 0x000fce00078e00ff */
[----:B0-2---:R-:W-:Y:S05]  /*16350*/  WARPSYNC.COLLECTIVE R15, `(.L_x_1294) ;  /* 0x000000000f0c7348 */ /* 0x005fea0003c00000 */
[----:B------:R-:W-:Y:S02]  /*16360*/  ELECT P6, UR62, PT ;  /* 0x00000000003e782f */ /* 0x000fe400038c0000 */
[----:B------:R-:W-:Y:S01]  /*16370*/  MOV R14, UR62 ;  /* 0x0000003e000e7c02 */ /* 0x000fe20008000f00 */
[----:B0-2---:R-:W-:Y:S10]  /*16380*/  ENDCOLLECTIVE ;  /* 0x000000000000791b */ /* 0x005ff40003800000 */
.L_x_1294:
[----:B------:R-:W-:Y:S05]  /*16390*/  BSYNC B1 ;  /* 0x0000000000017941 */ /* 0x000fea0003800000 */
.L_x_1293:
[----:B------:R-:W-:Y:S05]  /*163a0*/  BRA `(.L_x_1295) ;  /* 0xffffffd800d87947 */ /* 0x000fea000383ffff */
.L_x_1225:
[----:B0-----:R0:W1:Y:S02]  /*163b0*/  SYNCS.PHASECHK.TRANS64.TRYWAIT P0, [R5+URZ], R4 ;  /* 0x00000004050075a7 */ /* 0x001064000800017f */
[----:B-1----:R-:W-:Y:S05]  /*163c0*/  @!P0 NANOSLEEP.SYNCS 0x989680 ;  /* 0x009896800000895d */ /* 0x002fea0003900000 */
[----:B------:R-:W1:Y:S02]  /*163d0*/  @!P0 SYNCS.PHASECHK.TRANS64 P0, [R5+URZ], R4 ;  /* 0x00000004050085a7 */ /* 0x000e64000800007f */
[----:B-1----:R-:W-:Y:S05]  /*163e0*/  @!P0 BRA `(.L_x_1225) ;  /* 0xfffffffc00f08947 */ /* 0x002fea000383ffff */
[----:B------:R-:W-:Y:S05]  /*163f0*/  BRA `(.L_x_1296) ;  /* 0xffffffdc00007947 */ /* 0x000fea000383ffff */
.L_x_1226:
[----:B0-----:R0:W1:Y:S02]  /*16400*/  SYNCS.PHASECHK.TRANS64.TRYWAIT P0, [R7+URZ], R2 ;  /* 0x00000002070075a7 */ /* 0x001064000800017f */
[----:B-1----:R-:W-:Y:S05]  /*16410*/  @!P0 NANOSLEEP.SYNCS 0x989680 ;  /* 0x009896800000895d */ /* 0x002fea0003900000 */
[----:B------:R-:W1:Y:S02]  /*16420*/  @!P0 SYNCS.PHASECHK.TRANS64 P0, [R7+URZ], R2 ;  /* 0x00000002070085a7 */ /* 0x000e64000800007f */
[----:B-1----:R-:W-:Y:S05]  /*16430*/  @!P0 BRA `(.L_x_1226) ;  /* 0xfffffffc00f08947 */ /* 0x002fea000383ffff */
[----:B------:R-:W-:Y:S05]  /*16440*/  BRA `(.L_x_1297) ;  /* 0xffffffdc00007947 */ /* 0x000fea000383ffff */
.L_x_1227:
[----:B-1----:R1:W3:Y:S02]  /*16450*/  SYNCS.PHASECHK.TRANS64.TRYWAIT P0, [R5+URZ], R4 ;  /* 0x00000004050075a7 */ /* 0x0022e4000800017f */
[----:B---3--:R-:W-:Y:S05]  /*16460*/  @!P0 NANOSLEEP.SYNCS 0x989680 ;  /* 0x009896800000895d */ /* 0x008fea0003900000 */
[----:B------:R-:W3:Y:S02]  /*16470*/  @!P0 SYNCS.PHASECHK.TRANS64 P0, [R5+URZ], R4 ;  /* 0x00000004050085a7 */ /* 0x000ee4000800007f */
[----:B---3--:R-:W-:Y:S05]  /*16480*/  @!P0 BRA `(.L_x_1227) ;  /* 0xfffffffc00f08947 */ /* 0x008fea000383ffff */
[----:B------:R-:W-:Y:S05]  /*16490*/  BRA `(.L_x_1298) ;  /* 0xffffffd800f47947 */ /* 0x000fea000383ffff */
.L_x_1299:
        /* <DEDUP_REMOVED lines=14> */
.L_x_6023:


//--------------------- .text._ZN7cutlass13device_kernelIN5flash11enable_sm90INS1_16FlashAttnFwdSm90INS1_25CollectiveMainloopFwdSm90ILi2EN4cute5tupleIJNS5_1CILi1EEES8_S8_EEENS6_IJNS7_ILi64EEESA_SA_EEELi512ENS_6half_tEfNS_4arch4Sm90ELb0ELb0ELb1ELb1ELb0ELb1ELb1ELb0ELb0ELb1ELb0ELb0EEENS1_21CollectiveEpilogueFwdINS6_IJSA_NS7_ILi512EEESA_EEES9_SC_SE_Li256ELb1ELb1ELb0ELb0EEENS1_36VarlenDynamicPersistentTileSchedulerILi64ELi64ELi256ELi128ELb0ELb1ELb1ELb0ELb1ELb1EEEEEEEEEvNT_6ParamsE --------------------------
	.section	.text._ZN7cutlass13device_kernelIN5flash11enable_sm90INS1_16FlashAttnFwdSm90INS1_25CollectiveMainloopFwdSm90ILi2EN4cute5tupleIJNS5_1CILi1EEES8_S8_EEENS6_IJNS7_ILi64EEESA_SA_EEELi512ENS_6half_tEfNS_4arch4Sm90ELb0ELb0ELb1ELb1ELb0ELb1ELb1ELb0ELb0ELb1ELb0ELb0EEENS1_21CollectiveEpilogueFwdINS6_IJSA_NS7_ILi512EEESA_EEES9_SC_SE_Li256ELb1ELb1ELb0ELb0EEENS1_36VarlenDynamicPersistentTileSchedulerILi64ELi64ELi256ELi128ELb0ELb1ELb1ELb0ELb1ELb1EEEEEEEEEvNT_6ParamsE,"ax",@progbits
	.align	128
.text._ZN7cutlass13device_kernelIN5flash11enable_sm90INS1_16FlashAttnFwdSm90INS1_25CollectiveMainloopFwdSm90ILi2EN4cute5tupleIJNS5_1CILi1EEES8_S8_EEENS6_IJNS7_ILi64EEESA_SA_EEELi512ENS_6half_tEfNS_4arch4Sm90ELb0ELb0ELb1ELb1ELb0ELb1ELb1ELb0ELb0ELb1ELb0ELb0EEENS1_21CollectiveEpilogueFwdINS6_IJSA_NS7_ILi512EEESA_EEES9_SC_SE_Li256ELb1ELb1ELb0ELb0EEENS1_36VarlenDynamicPersistentTileSchedulerILi64ELi64ELi256ELi128ELb0ELb1ELb1ELb0ELb1ELb1EEEEEEEEEvNT_6ParamsE:
        .type           _ZN7cutlass13device_kernelIN5flash11enable_sm90INS1_16FlashAttnFwdSm90INS1_25CollectiveMainloopFwdSm90ILi2EN4cute5tupleIJNS5_1CILi1EEES8_S8_EEENS6_IJNS7_ILi64EEESA_SA_EEELi512ENS_6half_tEfNS_4arch4Sm90ELb0ELb0ELb1ELb1ELb0ELb1ELb1ELb0ELb0ELb1ELb0ELb0EEENS1_21CollectiveEpilogueFwdINS6_IJSA_NS7_ILi512EEESA_EEES9_SC_SE_Li256ELb1ELb1ELb0ELb0EEENS1_36VarlenDynamicPersistentTileSchedulerILi64ELi64ELi256ELi128ELb0ELb1ELb1ELb0ELb1ELb1EEEEEEEEEvNT_6ParamsE,@function
        .size           _ZN7cutlass13device_kernelIN5flash11enable_sm90INS1_16FlashAttnFwdSm90INS1_25CollectiveMainloopFwdSm90ILi2EN4cute5tupleIJNS5_1CILi1EEES8_S8_EEENS6_IJNS7_ILi64EEESA_SA_EEELi512ENS_6half_tEfNS_4arch4Sm90ELb0ELb0ELb1ELb1ELb0ELb1ELb1ELb0ELb0ELb1ELb0ELb0EEENS1_21CollectiveEpilogueFwdINS6_IJSA_NS7_ILi512EEESA_EEES9_SC_SE_Li256ELb1ELb1ELb0ELb0EEENS1_36VarlenDynamicPersistentTileSchedulerILi64ELi64ELi256ELi128ELb0ELb1ELb1ELb0ELb1ELb1EEEEEEEEEvNT_6ParamsE,(.L_x_6024 - _ZN7cutlass13device_kernelIN5flash11enable_sm90INS1_16FlashAttnFwdSm90INS1_25CollectiveMainloopFwdSm90ILi2EN4cute5tupleIJNS5_1CILi1EEES8_S8_EEENS6_IJNS7_ILi64EEESA_SA_EEELi512ENS_6half_tEfNS_4arch4Sm90ELb0ELb0ELb1ELb1ELb0ELb1ELb1ELb0ELb0ELb1ELb0ELb0EEENS1_21CollectiveEpilogueFwdINS6_IJSA_NS7_ILi512EEESA_EEES9_SC_SE_Li256ELb1ELb1ELb0ELb0EEENS1_36VarlenDynamicPersistentTileSchedulerILi64ELi64ELi256ELi128ELb0ELb1ELb1ELb0ELb1ELb1EEEEEEEEEvNT_6ParamsE)
        .other          _ZN7cutlass13device_kernelIN5flash11enable_sm90INS1_16FlashAttnFwdSm90INS1_25CollectiveMainloopFwdSm90ILi2EN4cute5tupleIJNS5_1CILi1EEES8_S8_EEENS6_IJNS7_ILi64EEESA_SA_EEELi512ENS_6half_tEfNS_4arch4Sm90ELb0ELb0ELb1ELb1ELb0ELb1ELb1ELb0ELb0ELb1ELb0ELb0EEENS1_21CollectiveEpilogueFwdINS6_IJSA_NS7_ILi512EEESA_EEES9_SC_SE_Li256ELb1ELb1ELb0ELb0EEENS1_36VarlenDynamicPersistentTileSchedulerILi64ELi64ELi256ELi128ELb0ELb1ELb1ELb0ELb1ELb1EEEEEEEEEvNT_6ParamsE,@"STO_CUDA_ENTRY STV_DEFAULT"
_ZN7cutlass13device_kernelIN5flash11enable_sm90INS1_16FlashAttnFwdSm90INS1_25CollectiveMainloopFwdSm90ILi2EN4cute5tupleIJNS5_1CILi1EEES8_S8_EEENS6_IJNS7_ILi64EEESA_SA_EEELi512ENS_6half_tEfNS_4arch4Sm90ELb0ELb0ELb1ELb1ELb0ELb1ELb1ELb0ELb0ELb1ELb0ELb0EEENS1_21CollectiveEpilogueFwdINS6_IJSA_NS7_ILi512EEESA_EEES9_SC_SE_Li256ELb1ELb1ELb0ELb0EEENS1_36VarlenDynamicPersistentTileSchedulerILi64ELi64ELi256ELi128ELb0ELb1ELb1ELb0ELb1ELb1EEEEEEEEEvNT_6ParamsE:
        /* <DEDUP_REMOVED lines=23> */
.L_x_1301:
[----:B------:R-:W-:Y:S05]  /*0170*/  BSYNC B0 ;  /* 0x0000000000007941 */ /* 0x000fea0003800000 */
.L_x_1300:
        /* <DEDUP_REMOVED lines=14> */
[----:B-1----:R0:W-:Y:S01]  /*0260*/  STL [R1+0x4], R3 ;  /* 0x0000040301007387 */ /* 0x0021e20000100800 */
        /* <DEDUP_REMOVED lines=24> */
.L_x_1302:
        /* <DEDUP_REMOVED lines=22> */
.L_x_1303:
        /* <DEDUP_REMOVED lines=18> */
.L_x_1304:
        /* <DEDUP_REMOVED lines=22> */
.L_x_1305:
        /* <DEDUP_REMOVED lines=22> */
.L_x_1306:
        /* <DEDUP_REMOVED lines=9> */
.L_x_1309:
        /* <DEDUP_REMOVED lines=25> */
[----:B------:R-:W-:Y:S02]  /*0b50*/  LEA.HI R5, R0, R16, RZ, 0x4 ;  /* 0x0000001000057211 */ /* 0x000fe400078f20ff */
[----:B------:R-:W-:Y:S02]  /*0b60*/  LOP3.LUT R3, R4, 0xffffff80, RZ, 0xc0, !PT ;  /* 0xffffff8004037812 */ /* 0x000fe400078ec0ff */
[----:B------:R-:W-:-:S03]  /*0b70*/  LOP3.LUT R6, R5, 0xfffffff0, RZ, 0xc0, !PT ;  /* 0xfffffff005067812 */ /* 0x000fc600078ec0ff */
[----:B------:R-:W-:Y:S01]  /*0b80*/  IMAD.IADD R3, R16, 0x1, -R3 ;  /* 0x0000000110037824 */ /* 0x000fe200078e0a03 */
[----:B------:R-:W-:Y:S01]  /*0b90*/  LEA.HI R7, R0, R16, RZ, 0x5 ;  /* 0x0000001000077211 */ /* 0x000fe200078f28ff */
[----:B------:R-:W-:Y:S01]  /*0ba0*/  IMAD.IADD R10, R16, 0x1, -R6 ;  /* 0x00000001100a7824 */ /* 0x000fe200078e0a06 */
[----:B------:R-:W-:Y:S02]  /*0bb0*/  SHF.R.S32.HI R12, RZ, 0x4, R5 ;  /* 0x00000004ff0c7819 */ /* 0x000fe40000011405 */
[----:B------:R-:W-:Y:S02]  /*0bc0*/  SHF.R.S32.HI R6, RZ, 0x1f, R3 ;  /* 0x0000001fff067819 */ /* 0x000fe40000011403 */
[--C-:B------:R-:W-:Y:S02]  /*0bd0*/  SHF.R.S32.HI R192, RZ, 0x5, R7.reuse ;  /* 0x00000005ffc07819 */ /* 0x100fe40000011407 */
[----:B------:R-:W-:Y:S02]  /*0be0*/  SHF.R.S32.HI R11, RZ, 0x1f, R7 ;  /* 0x0000001fff0b7819 */ /* 0x000fe40000011407 */
[----:B------:R-:W-:-:S02]  /*0bf0*/  SHF.R.S32.HI R7, RZ, 0x1f, R10 ;  /* 0x0000001fff077819 */ /* 0x000fc4000001140a */
[----:B------:R-:W-:Y:S02]  /*0c00*/  LEA.HI R8, R5, R12, RZ, 0x1 ;  /* 0x0000000c05087211 */ /* 0x000fe400078f08ff */
[----:B------:R-:W-:Y:S02]  /*0c10*/  LEA.HI R5, R6, R3, RZ, 0x2 ;  /* 0x0000000306057211 */ /* 0x000fe400078f10ff */
[----:B------:R-:W-:Y:S02]  /*0c20*/  LEA.HI R9, R7, R10, RZ, 0x3 ;  /* 0x0000000a07097211 */ /* 0x000fe400078f18ff */
[----:B------:R-:W-:Y:S02]  /*0c30*/  LOP3.LUT R13, R8, 0x1ffffffe, RZ, 0xc0, !PT ;  /* 0x1ffffffe080d7812 */ /* 0x000fe400078ec0ff */
[--C-:B------:R-:W-:Y:S02]  /*0c40*/  SHF.R.S32.HI R7, RZ, 0x2, R5.reuse ;  /* 0x00000002ff077819 */ /* 0x100fe40000011405 */
[----:B------:R-:W-:-:S04]  /*0c50*/  SHF.R.S32.HI R8, RZ, 0x1f, R5 ;  /* 0x0000001fff087819 */ /* 0x000fc80000011405 */
[----:B------:R-:W-:-:S04]  /*0c60*/  LEA.HI R8, R8, R7, RZ, 0x3 ;  /* 0x0000000708087211 */ /* 0x000fc800078f18ff */
[----:B------:R-:W-:-:S05]  /*0c70*/  LOP3.LUT R8, R8, 0xfffffff8, RZ, 0xc0, !PT ;  /* 0xfffffff808087812 */ /* 0x000fca00078ec0ff */
[----:B------:R-:W-:Y:S01]  /*0c80*/  IMAD.IADD R191, R7, 0x1, -R8 ;  /* 0x0000000107bf7824 */ /* 0x000fe200078e0a08 */
[----:B------:R-:W-:Y:S02]  /*0c90*/  LOP3.LUT R8, R5, 0x7ffffffc, RZ, 0xc0, !PT ;  /* 0x7ffffffc05087812 */ /* 0x000fe400078ec0ff */
[----:B------:R-:W-:Y:S02]  /*0ca0*/  LEA.HI R14, R11, R192, RZ, 0x2 ;  /* 0x000000c00b0e7211 */ /* 0x000fe400078f10ff */
[----:B------:R-:W-:Y:S01]  /*0cb0*/  LOP3.LUT R11, R9, 0xfffffff8, RZ, 0xc0, !PT ;  /* 0xfffffff8090b7812 */ /* 0x000fe200078ec0ff */
[----:B------:R-:W-:Y:S01]  /*0cc0*/  IMAD.IADD R8, R3, 0x1, -R8 ;  /* 0x0000000103087824 */ /* 0x000fe200078e0a08 */
[----:B------:R-:W-:Y:S02]  /*0cd0*/  LEA.HI R6, R6, R3, RZ, 0x5 ;  /* 0x0000000306067211 */ /* 0x000fe400078f28ff */
[----:B------:R-:W-:Y:S02]  /*0ce0*/  LEA.HI R3, R0, R16, RZ, 0x2 ;  /* 0x0000001000037211 */ /* 0x000fe400078f10ff */
[----:B------:R-:W-:Y:S01]  /*0cf0*/  SHF.R.S32.HI R223, RZ, 0x7, R4 ;  /* 0x00000007ffdf7819 */ /* 0x000fe20000011404 */
[----:B------:R-:W-:Y:S01]  /*0d00*/  IMAD.IADD R11, R10, 0x1, -R11 ;  /* 0x000000010a0b7824 */ /* 0x000fe200078e0a0b */
[----:B------:R-:W-:-:S02]  /*0d10*/  LOP3.LUT R15, R14, 0x3ffffc, RZ, 0xc0, !PT ;  /* 0x003ffffc0e0f7812 */ /* 0x000fc400078ec0ff */
[----:B------:R-:W-:Y:S01]  /*0d20*/  LOP3.LUT R5, R3, 0xfffffffc, RZ, 0xc0, !PT ;  /* 0xfffffffc03057812 */ /* 0x000fe200078ec0ff */
[----:B------:R-:W-:Y:S01]  /*0d30*/  IMAD R14, R223, 0x100, R10 ;  /* 0x00000100df0e7824 */ /* 0x000fe200078e020a */
[----:B------:R-:W-:Y:S01]  /*0d40*/  LEA.HI R0, R0, R16, RZ, 0x3 ;  /* 0x0000001000007211 */ /* 0x000fe200078f18ff */
[----:B------:R-:W-:Y:S02]  /*0d50*/  IMAD.IADD R15, R192, 0x1, -R15 ;  /* 0x00000001c00f7824 */ /* 0x000fe400078e0a0f */
[----:B------:R-:W-:Y:S02]  /*0d60*/  IMAD.IADD R13, R12, 0x1, -R13 ;  /* 0x000000010c0d7824 */ /* 0x000fe400078e0a0d */
[----:B------:R-:W-:Y:S01]  /*0d70*/  IMAD.SHL.U32 R10, R11, 0x40, RZ ;  /* 0x000000400b0a7824 */ /* 0x000fe200078e00ff */
[----:B------:R-:W-:Y:S01]  /*0d80*/  SHF.R.S32.HI R19, RZ, 0x2, R3 ;  /* 0x00000002ff137819 */ /* 0x000fe20000011403 */
[----:B------:R-:W-:Y:S01]  /*0d90*/  IMAD.IADD R5, R16, 0x1, -R5 ;  /* 0x0000000110057824 */ /* 0x000fe200078e0a05 */
[----:B------:R-:W-:Y:S01]  /*0da0*/  SHF.R.S32.HI R6, RZ, 0x5, R6 ;  /* 0x00000005ff067819 */ /* 0x000fe20000011406 */
[----:B------:R-:W-:Y:S01]  /*0db0*/  IMAD R14, R15, 0x10, R14 ;  /* 0x000000100f0e7824 */ /* 0x000fe200078e020e */
[----:B------:R-:W-:Y:S01]  /*0dc0*/  LOP3.LUT R10, R10, 0x1c0, RZ, 0xc0, !PT ;  /* 0x000001c00a0a7812 */ /* 0x000fe200078ec0ff */
[----:B------:R-:W-:Y:S01]  /*0dd0*/  IMAD.SHL.U32 R13, R13, 0x8, RZ ;  /* 0x000000080d0d7824 */ /* 0x000fe200078e00ff */
[----:B------:R-:W-:Y:S01]  /*0de0*/  SHF.R.S32.HI R221, RZ, 0x3, R0 ;  /* 0x00000003ffdd7819 */ /* 0x000fe20000011400 */
[----:B------:R-:W-:Y:S01]  /*0df0*/  IMAD.SHL.U32 R9, R9, 0x40, RZ ;  /* 0x0000004009097824 */ /* 0x000fe200078e00ff */
[----:B------:R-:W-:Y:S01]  /*0e00*/  LOP3.LUT R220, R0, 0xfffffff8, RZ, 0xc0, !PT ;  /* 0xfffffff800dc7812 */ /* 0x000fe200078ec0ff */
[----:B------:R-:W-:Y:S01]  /*0e10*/  VIADD R234, R19, 0x20 ;  /* 0x0000002013ea7836 */ /* 0x000fe20000000000 */
[----:B------:R-:W-:Y:S01]  /*0e20*/  SHF.R.S32.HI R0, RZ, 0x1f, R3 ;  /* 0x0000001fff007819 */ /* 0x000fe20000011403 */
[----:B------:R-:W-:Y:S01]  /*0e30*/  IMAD.U32 R233, R14, 0x40, R13 ;  /* 0x000000400ee97824 */ /* 0x000fe200078e000d */
[----:B------:R-:W-:Y:S01]  /*0e40*/  LEA.HI R3, R5, R5, RZ, 0x1 ;  /* 0x0000000505037211 */ /* 0x000fe200078f08ff */
[----:B------:R-:W-:Y:S01]  /*0e50*/  IMAD R191, R6, 0x10, R191 ;  /* 0x0000001006bf7824 */ /* 0x000fe200078e02bf */
[----:B------:R-:W-:-:S02]  /*0e60*/  LOP3.LUT R13, R10, 0x8, R13, 0xf8, !PT ;  /* 0x000000080a0d7812 */ /* 0x000fc400078ef80d */
[----:B------:R-:W-:Y:S02]  /*0e70*/  SHF.R.U32.HI R10, RZ, 0x3, R10 ;  /* 0x00000003ff0a7819 */ /* 0x000fe4000001160a */
[----:B------:R-:W-:Y:S02]  /*0e80*/  LOP3.LUT R9, R9, 0x7ffffe00, RZ, 0xc0, !PT ;  /* 0x7ffffe0009097812 */ /* 0x000fe400078ec0ff */
[----:B------:R-:W-:Y:S02]  /*0e90*/  LOP3.LUT R6, R3, 0x1ffffffe, RZ, 0xc0, !PT ;  /* 0x1ffffffe03067812 */ /* 0x000fe400078ec0ff */
[----:B------:R-:W-:Y:S01]  /*0ea0*/  SHF.R.S32.HI R3, RZ, 0x1f, R234 ;  /* 0x0000001fff037819 */ /* 0x000fe200000114ea */
[----:B------:R-:W-:Y:S01]  /*0eb0*/  IMAD R9, R192, 0x400, R9 ;  /* 0x00000400c0097824 */ /* 0x000fe200078e0209 */
[----:B------:R-:W-:Y:S01]  /*0ec0*/  LOP3.LUT R10, R13, R10, RZ, 0x3c, !PT ;  /* 0x0000000a0d0a7212 */ /* 0x000fe200078e3cff */
[----:B------:R-:W-:Y:S01]  /*0ed0*/  IMAD.SHL.U32 R230, R234, 0x40, RZ ;  /* 0x00000040eae67824 */ /* 0x000fe200078e00ff */
[----:B------:R-:W-:-:S02]  /*0ee0*/  LEA.HI R0, R0, R19, RZ, 0x3 ;  /* 0x0000001300007211 */ /* 0x000fc400078f18ff */
[----:B------:R-:W-:Y:S01]  /*0ef0*/  LEA.HI R3, R3, R234, RZ, 0x3 ;  /* 0x000000ea03037211 */ /* 0x000fe200078f18ff */
[----:B------:R-:W-:Y:S01]  /*0f00*/  IMAD.IADD R9, R9, 0x1, R10 ;  /* 0x0000000109097824 */ /* 0x000fe200078e020a */
[----:B------:R-:W-:Y:S01]  /*0f10*/  R2P PR, R11, 0x6 ;  /* 0x000000060b007804 */ /* 0x000fe20000000000 */
[----:B------:R-:W-:Y:S01]  /*0f20*/  IMAD.IADD R220, R16, 0x1, -R220 ;  /* 0x0000000110dc7824 */ /* 0x000fe200078e0adc */
[----:B------:R-:W-:Y:S01]  /*0f30*/  LEA.HI R4, R4, R223, RZ, 0x1 ;  /* 0x000000df04047211 */ /* 0x000fe200078f08ff */
[----:B------:R-:W-:Y:S01]  /*0f40*/  IMAD.SHL.U32 R16, R5, 0x8, RZ ;  /* 0x0000000805107824 */ /* 0x000fe200078e00ff */
[----:B------:R-:W-:Y:S01]  /*0f50*/  LOP3.LUT R0, R0, 0xfffffff8, RZ, 0xc0, !PT ;  /* 0xfffffff800007812 */ /* 0x000fe200078ec0ff */
[----:B------:R-:W-:Y:S01]  /*0f60*/  IMAD.SHL.U32 R3, R3, 0x40, RZ ;  /* 0x0000004003037824 */ /* 0x000fe200078e00ff */
[----:B------:R-:W-:Y:S01]  /*0f70*/  LOP3.LUT R230, R230, 0x1c0, RZ, 0xc0, !PT ;  /* 0x000001c0e6e67812 */ /* 0x000fe200078ec0ff */
[----:B------:R-:W-:Y:S01]  /*0f80*/  IMAD.SHL.U32 R184, R5, 0x4, RZ ;  /* 0x0000000405b87824 */ /* 0x000fe200078e00ff */
[----:B------:R-:W-:Y:S01]  /*0f90*/  LOP3.LUT R4, R4, 0xfffffe, RZ, 0xc0, !PT ;  /* 0x00fffffe04047812 */ /* 0x000fe200078ec0ff */
[----:B------:R-:W-:-:S02]  /*0fa0*/  IMAD R195, R9, 0x2, R2 ;  /* 0x0000000209c37824 */ /* 0x000fc400078e0202 */
[----:B------:R-:W-:Y:S01]  /*0fb0*/  IMAD.MOV.U32 R201, RZ, RZ, 0x40 ;  /* 0x00000040ffc97424 */ /* 0x000fe200078e00ff */
[----:B------:R-:W-:Y:S01]  /*0fc0*/  SHF.R.U32.HI R7, RZ, 0x3, R230 ;  /* 0x00000003ff077819 */ /* 0x000fe200000116e6 */
[----:B------:R-:W-:Y:S01]  /*0fd0*/  IMAD.SHL.U32 R189, R220, 0x8, RZ ;  /* 0x00000008dcbd7824 */ /* 0x000fe200078e00ff */
[----:B------:R-:W-:Y:S01]  /*0fe0*/  LOP3.LUT R231, R3, 0xfffffe00, RZ, 0xc0, !PT ;  /* 0xfffffe0003e77812 */ /* 0x000fe200078ec0ff */
[----:B------:R-:W-:Y:S01]  /*0ff0*/  IMAD.IADD R188, R19, 0x1, -R0 ;  /* 0x0000000113bc7824 */ /* 0x000fe200078e0a00 */
[----:B------:R-:W-:Y:S01]  /*1000*/  LOP3.LUT R0, R230, 0x38, R16, 0xf8, !PT ;  /* 0x00000038e6007812 */ /* 0x000fe200078ef810 */
[----:B------:R-:W-:Y:S02]  /*1010*/  VIADD R190, R184, 0x10 ;  /* 0x00000010b8be7836 */ /* 0x000fe40000000000 */
[----:B------:R-:W-:Y:S01]  /*1020*/  VIADD R208, R195, 0x36400 ;  /* 0x00036400c3d07836 */ /* 0x000fe20000000000 */
[----:B------:R-:W-:Y:S01]  /*1030*/  SEL R201, R201, 0xffffffc0, !P2 ;  /* 0xffffffc0c9c97807 */ /* 0x000fe20005000000 */
[----:B------:R-:W-:Y:S01]  /*1040*/  IMAD.IADD R4, R223, 0x1, -R4 ;  /* 0x00000001df047824 */ /* 0x000fe200078e0a04 */
[----:B------:R-:W-:Y:S01]  /*1050*/  LOP3.LUT R3, R231, R0, R7, 0xf6, !PT ;  /* 0x00000000e7037212 */ /* 0x000fe200078ef607 */
[----:B------:R-:W-:-:S02]  /*1060*/  VIADD R217, R189, 0x40 ;  /* 0x00000040bdd97836 */ /* 0x000fc40000000000 */
[----:B------:R-:W-:Y:S02]  /*1070*/  VIADD R216, R189, 0x80 ;  /* 0x00000080bdd87836 */ /* 0x000fe40000000000 */
[----:B------:R-:W-:Y:S01]  /*1080*/  IMAD.IADD R6, R5, 0x1, -R6 ;  /* 0x0000000105067824 */ /* 0x000fe200078e0a06 */
[----:B------:R-:W-:Y:S01]  /*1090*/  SHF.R.S32.HI R5, RZ, 0x1f, R190 ;  /* 0x0000001fff057819 */ /* 0x000fe200000114be */
[C---:B------:R-:W-:Y:S02]  /*10a0*/  VIADD R215, R189.reuse, 0xc0 ;  /* 0x000000c0bdd77836 */ /* 0x040fe40000000000 */
[C---:B------:R-:W-:Y:S02]  /*10b0*/  VIADD R214, R189.reuse, 0x100 ;  /* 0x00000100bdd67836 */ /* 0x040fe40000000000 */
[C---:B------:R-:W-:Y:S02]  /*10c0*/  VIADD R213, R189.reuse, 0x140 ;  /* 0x00000140bdd57836 */ /* 0x040fe40000000000 */
[----:B------:R-:W-:-:S02]  /*10d0*/  VIADD R225, R189, 0x180 ;  /* 0x00000180bde17836 */ /* 0x000fc40000000000 */
[----:B------:R-:W-:Y:S02]  /*10e0*/  VIADD R224, R189, 0x1c0 ;  /* 0x000001c0bde07836 */ /* 0x000fe40000000000 */
[----:B------:R-:W-:Y:S02]  /*10f0*/  VIADD R196, R195, 0x36420 ;  /* 0x00036420c3c47836 */ /* 0x000fe40000000000 */
[----:B------:R-:W-:Y:S01]  /*1100*/  @P1 VIADD R196, R208, 0xffffffe0 ;  /* 0xffffffe0d0c41836 */ /* 0x000fe20000000000 */
[----:B------:R-:W-:Y:S01]  /*1110*/  SHF.R.S32.HI R10, RZ, 0x1f, R217 ;  /* 0x0000001fff0a7819 */ /* 0x000fe200000114d9 */
[----:B------:R-:W-:Y:S01]  /*1120*/  IMAD.SHL.U32 R194, R4, 0x100, RZ ;  /* 0x0000010004c27824 */ /* 0x000fe200078e00ff */
[----:B------:R-:W-:Y:S01]  /*1130*/  SHF.R.S32.HI R4, RZ, 0x1f, R216 ;  /* 0x0000001fff047819 */ /* 0x000fe200000114d8 */
[----:B------:R-:W-:Y:S01]  /*1140*/  IMAD.IADD R208, R208, 0x1, R201 ;  /* 0x00000001d0d07824 */ /* 0x000fe200078e02c9 */
[----:B------:R-:W-:Y:S01]  /*1150*/  CS2R R22, SRZ ;  /* 0x0000000000167805 */ /* 0x000fe2000001ff00 */
[----:B------:R-:W-:Y:S01]  /*1160*/  IMAD.MOV.U32 R186, RZ, RZ, RZ ;  /* 0x000000ffffba7224 */ /* 0x000fe200078e00ff */
[----:B------:R-:W-:Y:S01]  /*1170*/  SHF.R.S32.HI R10, RZ, 0x1f, R215 ;  /* 0x0000001fff0a7819 */ /* 0x000fe200000114d7 */
[----:B------:R-:W-:Y:S01]  /*1180*/  IMAD.MOV.U32 R218, RZ, RZ, RZ ;  /* 0x000000ffffda7224 */ /* 0x000fe200078e00ff */
[----:B------:R-:W-:Y:S01]  /*1190*/  SHF.R.S32.HI R4, RZ, 0x1f, R214 ;  /* 0x0000001fff047819 */ /* 0x000fe200000114d6 */
[----:B------:R-:W-:Y:S01]  /*11a0*/  IMAD.SHL.U32 R227, R190, 0x2, RZ ;  /* 0x00000002bee37824 */ /* 0x000fe200078e00ff */
[----:B------:R-:W-:Y:S01]  /*11b0*/  SHF.R.S32.HI R237, RZ, 0x1f, R213 ;  /* 0x0000001fffed7819 */ /* 0x000fe200000114d5 */
[----:B------:R-:W-:Y:S01]  /*11c0*/  IMAD.SHL.U32 R193, R8, 0x2, RZ ;  /* 0x0000000208c17824 */ /* 0x000fe200078e00ff */
[----:B------:R-:W-:Y:S01]  /*11d0*/  SHF.R.S32.HI R236, RZ, 0x1f, R225 ;  /* 0x0000001fffec7819 */ /* 0x000fe200000114e1 */
[----:B------:R-:W-:Y:S01]  /*11e0*/  IMAD R228, R3, 0x2, R2 ;  /* 0x0000000203e47824 */ /* 0x000fe200078e0202 */
[----:B------:R-:W-:Y:S01]  /*11f0*/  SHF.R.S32.HI R235, RZ, 0x1f, R224 ;  /* 0x0000001fffeb7819 */ /* 0x000fe200000114e0 */
[----:B------:R-:W-:Y:S01]  /*1200*/  IMAD R232, R6, 0x8, R191 ;  /* 0x0000000806e87824 */ /* 0x000fe200078e02bf */
[----:B------:R-:W-:Y:S01]  /*1210*/  SHF.L.U64.HI R226, R190, 0x1, R5 ;  /* 0x00000001bee27819 */ /* 0x000fe20000010205 */
[----:B------:R-:W-:Y:S01]  /*1220*/  IMAD.IADD R201, R201, 0x1, R196 ;  /* 0x00000001c9c97824 */ /* 0x000fe200078e02c4 */
[----:B--2---:R-:W-:Y:S01]  /*1230*/  LOP3.LUT R187, R18, 0x1, RZ, 0xfc, !PT ;  /* 0x0000000112bb7812 */ /* 0x004fe200078efcff */
[----:B------:R-:W-:-:S07]  /*1240*/  IMAD.MOV.U32 R18, RZ, RZ, RZ ;  /* 0x000000ffff127224 */ /* 0x000fce00078e00ff */
.L_x_1423:
        /* <DEDUP_REMOVED lines=52> */
.L_x_1311:
[----:B------:R-:W-:Y:S02]  /*1590*/  IMAD.U32 R46, RZ, RZ, UR5 ;  /* 0x00000005ff2e7e24 */ /* 0x000fe4000f8e00ff */
[----:B------:R-:W-:Y:S01]  /*15a0*/  IMAD.U32 R28, RZ, RZ, UR4 ;  /* 0x00000004ff1c7e24 */ /* 0x000fe2000f8e00ff */
[----:B------:R-:W-:Y:S06]  /*15b0*/  @!P2 BRA `(.L_x_1312) ;  /* 0x000000000010a947 */ /* 0x000fec0003800000 */
[----:B------:R-:W-:-:S04]  /*15c0*/  IADD3 R4, P0, R210, UR8, RZ ;  /* 0x00000008d2047c10 */ /* 0x000fc8000ff1e0ff */
[----:B------:R-:W-:-:S05]  /*15d0*/  IADD3.X R5, R211, UR9, RZ, P0, !PT ;  /* 0x00000009d3057c10 */ /* 0x000fca00087fe4ff */
[----:B------:R0:W5:Y:S01]  /*15e0*/  LDG.E R28, desc[UR40][R4.64] ;  /* 0x00000028041c7981 */ /* 0x000162000c1e1900 */
[----:B------:R-:W-:Y:S05]  /*15f0*/  BRA `(.L_x_1313) ;  /* 0x0000000000107947 */ /* 0x000fea0003800000 */
.L_x_1312:
[----:B------:R-:W-:Y:S05]  /*1600*/  @!P0 BRA `(.L_x_1313) ;  /* 0x00000000000c8947 */ /* 0x000fea0003800000 */
[----:B------:R-:W2:Y:S04]  /*1610*/  LDG.E R5, desc[UR40][R8.64] ;  /* 0x0000002808057981 */ /* 0x000ea8000c1e1900 */
[----:B------:R-:W2:Y:S02]  /*1620*/  LDG.E R28, desc[UR40][R8.64+0x4] ;  /* 0x00000428081c7981 */ /* 0x000ea4000c1e1900 */
[----:B--2---:R-:W-:-:S07]  /*1630*/  IMAD.IADD R28, R28, 0x1, -R5 ;  /* 0x000000011c1c7824 */ /* 0x004fce00078e0a05 */
.L_x_1313:
        /* <DEDUP_REMOVED lines=14> */
[----:B------:R-:W-:Y:S01]  /*1720*/  IMAD.IADD R11, R28, 0x1, -R3 ;  /* 0x000000011c0b7824 */ /* 0x000fe200078e0a03 */
        /* <DEDUP_REMOVED lines=40> */
.L_x_1316:
[----:B------:R-:W-:Y:S05]  /*19b0*/  BSYNC B6 ;  /* 0x0000000000067941 */ /* 0x000fea0003800000 */
.L_x_1315:
        /* <DEDUP_REMOVED lines=20> */
.L_x_1318:
[----:B------:R-:W-:Y:S05]  /*1b00*/  BSYNC B6 ;  /* 0x0000000000067941 */ /* 0x000fea0003800000 */
.L_x_1317:
        /* <DEDUP_REMOVED lines=23> */
[----:B--2---:R-:W-:-:S03]  /*1c80*/  ISETP.GE.AND P2, PT, R16, R43, PT ;  /* 0x0000002b1000720c */ /* 0x004fc60003f46270 */
        /* <DEDUP_REMOVED lines=22> */
[----:B------:R-:W-:Y:S01]  /*1df0*/  IMAD.SHL.U32 R60, R43, 0x2, RZ ;  /* 0x000000022b3c7824 */ /* 0x000fe200078e00ff */
[----:B------:R-:W-:Y:S01]  /*1e00*/  SHF.R.S32.HI R48, RZ, 0x1f, R15 ;  /* 0x0000001fff307819 */ /* 0x000fe2000001140f */
[----:B------:R-:W-:Y:S02]  /*1e10*/  VIADD R59, R50, 0x8 ;  /* 0x00000008323b7836 */ /* 0x000fe40000000000 */
[----:B------:R-:W-:Y:S01]  /*1e20*/  IMAD.X R43, R28, 0x1, R3, P2 ;  /* 0x000000011c2b7824 */ /* 0x000fe200010e0603 */
        /* <DEDUP_REMOVED lines=60> */
.L_x_1348:
        /* <DEDUP_REMOVED lines=57> */
.L_x_1323:
[----:B------:R-:W-:Y:S05]  /*2580*/  BSYNC B1 ;  /* 0x0000000000017941 */ /* 0x000fea0003800000 */
.L_x_1322:
[----:B------:R-:W-:Y:S01]  /*2590*/  ISETP.NE.AND P3, PT, R187, 0x3, PT ;  /* 0x00000003bb00780c */ /* 0x000fe20003f65270 */
[----:B0----5:R-:W-:Y:S02]  /*25a0*/  IMAD.MOV.U32 R4, RZ, RZ, R8 ;  /* 0x000000ffff047224 */ /* 0x021fe400078e0008 */
[----:B------:R-:W-:Y:S02]  /*25b0*/  IMAD.MOV.U32 R5, RZ, RZ, R9 ;  /* 0x000000ffff057224 */ /* 0x000fe400078e0009 */
[----:B------:R-:W-:Y:S02]  /*25c0*/  IMAD.MOV.U32 R6, RZ, RZ, R28 ;  /* 0x000000ffff067224 */ /* 0x000fe400078e001c */
[----:B------:R-:W-:Y:S01]  /*25d0*/  IMAD.MOV.U32 R7, RZ, RZ, R29 ;  /* 0x000000ffff077224 */ /* 0x000fe200078e001d */
[----:B------:R-:W-:Y:S01]  /*25e0*/  PRMT R80, R4, 0x5410, R5 ;  /* 0x0000541004507816 */ /* 0x000fe20000000005 */
[----:B------:R-:W-:Y:S02]  /*25f0*/  IMAD.MOV.U32 R4, RZ, RZ, R10 ;  /* 0x000000ffff047224 */ /* 0x000fe400078e000a */
[----:B------:R-:W-:Y:S01]  /*2600*/  IMAD.MOV.U32 R5, RZ, RZ, R11 ;  /* 0x000000ffff057224 */ /* 0x000fe200078e000b */
[----:B------:R-:W-:Y:S01]  /*2610*/  PRMT R77, R6, 0x5410, R7 ;  /* 0x00005410064d7816 */ /* 0x000fe20000000007 */
[----:B------:R-:W-:-:S02]  /*2620*/  IMAD.MOV.U32 R6, RZ, RZ, R14 ;  /* 0x000000ffff067224 */ /* 0x000fc400078e000e */
[----:B------:R-:W-:Y:S01]  /*2630*/  IMAD.MOV.U32 R7, RZ, RZ, R15 ;  /* 0x000000ffff077224 */ /* 0x000fe200078e000f */
[----:B------:R-:W-:-:S04]  /*2640*/  PRMT R82, R4, 0x5410, R5 ;  /* 0x0000541004527816 */ /* 0x000fc80000000005 */
[----:B------:R-:W-:Y:S01]  /*2650*/  PRMT R83, R6, 0x5410, R7 ;  /* 0x0000541006537816 */ /* 0x000fe20000000007 */
[----:B------:R-:W-:Y:S06]  /*2660*/  @!P3 BRA `(.L_x_1324) ;  /* 0x000000000004b947 */ /* 0x000fec0003800000 */
[----:B------:R-:W-:Y:S01]  /*2670*/  BPT.TRAP 0x1 ;  /* 0x000000040000795c */ /* 0x000fe20000300000 */
.L_x_1324:
[----:B------:R-:W-:Y:S01]  /*2680*/  IMAD R66, R22, 0x8, R2 ;  /* 0x0000000816427824 */ /* 0x000fe200078e0202 */
[----:B------:R-:W-:Y:S01]  /*2690*/  SHF.L.U32 R75, R186, 0x1f, RZ ;  /* 0x0000001fba4b7819 */ /* 0x000fe200000006ff */
[----:B------:R-:W-:Y:S03]  /*26a0*/  BSSY B1, `(.L_x_1325) ;  /* 0x0000003000017945 */ /* 0x000fe60003800000 */
[----:B------:R-:W0:Y:S02]  /*26b0*/  SYNCS.PHASECHK.TRANS64.TRYWAIT P5, [R66+URZ+0x38890], R75 ;  /* 0x0388904b420075a7 */ /* 0x000e2400080a017f */
[----:B0-----:R-:W-:Y:S05]  /*26c0*/  @!P5 BRA `(.L_x_1326) ;  /* 0x0000019800f4d947 */ /* 0x001fea0003800000 */
.L_x_1614:
[----:B------:R-:W-:Y:S05]  /*26d0*/  BSYNC B1 ;  /* 0x0000000000017941 */ /* 0x000fea0003800000 */
.L_x_1325:
        /* <DEDUP_REMOVED lines=48> */
.L_x_1331:
[----:B------:R-:W-:Y:S05]  /*29e0*/  BSYNC B2 ;  /* 0x0000000000027941 */ /* 0x000fea0003800000 */
.L_x_1330:
[----:B--2---:R1:W-:Y:S02]  /*29f0*/  STG.E.128 desc[UR40][R12.64], R4 ;  /* 0x000000040c007986 */ /* 0x0043e4000c101d28 */
.L_x_1329:
[----:B------:R-:W-:Y:S05]  /*2a00*/  BSYNC B1 ;  /* 0x0000000000017941 */ /* 0x000fea0003800000 */
.L_x_1328:
        /* <DEDUP_REMOVED lines=51> */
.L_x_1333:
[----:B------:R-:W-:Y:S05]  /*2d40*/  BSYNC B1 ;  /* 0x0000000000017941 */ /* 0x000fea0003800000 */
.L_x_1332:
[----:B-1----:R1:W-:Y:S01]  /*2d50*/  STG.E.128 desc[UR40][R12.64+0x40], R4 ;  /* 0x000040040c007986 */ /* 0x0023e2000c101d28 */
[----:B------:R-:W-:Y:S05]  /*2d60*/  BRA `(.L_x_1327) ;  /* 0x0000000c00147947 */ /* 0x000fea0003800000 */
.L_x_1321:
        /* <DEDUP_REMOVED lines=41> */
.L_x_1334:
[----:B------:R-:W-:Y:S01]  /*3000*/  IMAD R66, R22, 0x8, R2 ;  /* 0x0000000816427824 */ /* 0x000fe200078e0202 */
[----:B------:R-:W-:Y:S01]  /*3010*/  SHF.L.U32 R75, R186, 0x1f, RZ ;  /* 0x0000001fba4b7819 */ /* 0x000fe200000006ff */
[----:B------:R-:W-:Y:S03]  /*3020*/  BSSY B1, `(.L_x_1335) ;  /* 0x0000003000017945 */ /* 0x000fe60003800000 */
[----:B------:R-:W0:Y:S02]  /*3030*/  SYNCS.PHASECHK.TRANS64.TRYWAIT P5, [R66+URZ+0x38890], R75 ;  /* 0x0388904b420075a7 */ /* 0x000e2400080a017f */
[----:B0-----:R-:W-:Y:S05]  /*3040*/  @!P5 BRA `(.L_x_1336) ;  /* 0x0000019000a8d947 */ /* 0x001fea0003800000 */
.L_x_1615:
[----:B------:R-:W-:Y:S05]  /*3050*/  BSYNC B1 ;  /* 0x0000000000017941 */ /* 0x000fea0003800000 */
.L_x_1335:
        /* <DEDUP_REMOVED lines=115> */
.L_x_1338:
[----:B------:R-:W-:Y:S05]  /*3790*/  BSYNC B1 ;  /* 0x0000000000017941 */ /* 0x000fea0003800000 */
.L_x_1337:
        /* <DEDUP_REMOVED lines=10> */
.L_x_1320:
[----:B------:R-:W-:-:S13]  /*3840*/  ISETP.NE.AND P3, PT, R187, 0x3, PT ;  /* 0x00000003bb00780c */ /* 0x000fda0003f65270 */
[----:B------:R-:W-:Y:S05]  /*3850*/  @!P3 BRA `(.L_x_1339) ;  /* 0x000000000004b947 */ /* 0x000fea0003800000 */
[----:B------:R-:W-:Y:S01]  /*3860*/  BPT.TRAP 0x1 ;  /* 0x000000040000795c */ /* 0x000fe20000300000 */
.L_x_1339:
        /* <DEDUP_REMOVED lines=8> */
.L_x_1616:
[----:B------:R-:W-:Y:S05]  /*38f0*/  BSYNC B1 ;  /* 0x0000000000017941 */ /* 0x000fea0003800000 */
.L_x_1340:
        /* <DEDUP_REMOVED lines=12> */
.L_x_1327:
[----:B------:R-:W-:Y:S05]  /*39c0*/  BSYNC B0 ;  /* 0x0000000000007941 */ /* 0x000fea0003800000 */
.L_x_1319:
        /* <DEDUP_REMOVED lines=17> */
.L_x_1343:
[----:B------:R-:W-:Y:S05]  /*3ae0*/  BSYNC B0 ;  /* 0x0000000000007941 */ /* 0x000fea0003800000 */
.L_x_1342:
[----:B------:R-:W5:Y:S01]  /*3af0*/  SYNCS.PHASECHK.TRANS64.TRYWAIT P5, [R66+URZ+0x388b0], R75 ;  /* 0x0388b04b420075a7 */ /* 0x000f6200080a017f */
[----:B------:R-:W-:Y:S01]  /*3b00*/  BSSY B0, `(.L_x_1344) ;  /* 0x0000003000007945 */ /* 0x000fe20003800000 */
[----:B------:R-:W-:-:S03]  /*3b10*/  ISETP.GE.AND P3, PT, R19, R68, PT ;  /* 0x000000441300720c */ /* 0x000fc60003f66270 */
[----:B-----5:R-:W-:Y:S10]  /*3b20*/  @!P5 BRA `(.L_x_1345) ;  /* 0x000001880018d947 */ /* 0x020ff40003800000 */
.L_x_1617:
[----:B------:R-:W-:Y:S05]  /*3b30*/  BSYNC B0 ;  /* 0x0000000000007941 */ /* 0x000fea0003800000 */
.L_x_1344:
        /* <DEDUP_REMOVED lines=14> */
[----:B------:R-:W-:Y:S02]  /*3c20*/  VIADD R4, R16, 0x40 ;  /* 0x0000004010047836 */ /* 0x000fe40000000000 */
[C---:B------:R-:W-:Y:S01]  /*3c30*/  VIADD R15, R9.reuse, 0x20 ;  /* 0x00000020090f7836 */ /* 0x040fe20000000000 */
[----:B------:R-:W-:Y:S01]  /*3c40*/  LEA.HI.X R13, R6, UR5, R5, 0x1, P5 ;  /* 0x00000005060d7c11 */ /* 0x000fe2000a8f0c05 */
[C---:B------:R-:W-:Y:S01]  /*3c50*/  @P3 VIADD R15, R9.reuse, 0xffffffe0 ;  /* 0xffffffe0090f3836 */ /* 0x040fe20000000000 */
[----:B------:R-:W-:Y:S01]  /*3c60*/  ISETP.GE.AND P5, PT, R16, UR4, PT ;  /* 0x0000000410007c0c */ /* 0x000fe2000bfa6270 */
[----:B--2-4-:R-:W-:Y:S01]  /*3c70*/  IMAD R29, R9, 0x2, R2 ;  /* 0x00000002091d7824 */ /* 0x014fe200078e0202 */
[----:B------:R-:W-:Y:S01]  /*3c80*/  ISETP.GE.AND P3, PT, R4, UR4, PT ;  /* 0x0000000404007c0c */ /* 0x000fe2000bf66270 */
[----:B------:R-:W-:-:S02]  /*3c90*/  VIADD R14, R16, 0x80 ;  /* 0x00000080100e7836 */ /* 0x000fc40000000000 */
        /* <DEDUP_REMOVED lines=59> */
.L_x_1347:
[----:B------:R-:W-:Y:S05]  /*4050*/  BSYNC B0 ;  /* 0x0000000000007941 */ /* 0x000fea0003800000 */
.L_x_1346:
        /* <DEDUP_REMOVED lines=17> */
.L_x_1314:
[----:B------:R-:W2:Y:S01]  /*4170*/  LDL R4, [R1+0x4] ;  /* 0x0000040001047983 */ /* 0x000ea20000100800 */
        /* <DEDUP_REMOVED lines=47> */
[----:B------:R-:W-:-:S02]  /*4470*/  CS2R R12, SRZ ;  /* 0x00000000000c7805 */ /* 0x000fc4000001ff00 */
        /* <DEDUP_REMOVED lines=8> */
[----:B------:R-:W-:Y:S02]  /*4500*/  CS2R R166, SRZ ;  /* 0x0000000000a67805 */ /* 0x000fe4000001ff00 */
[----:B----4-:R-:W-:-:S02]  /*4510*/  CS2R R50, SRZ ;  /* 0x0000000000327805 */ /* 0x010fc4000001ff00 */
[----:B------:R-:W-:Y:S02]  /*4520*/  CS2R R172, SRZ ;  /* 0x0000000000ac7805 */ /* 0x000fe4000001ff00 */
[----:B------:R-:W-:Y:S01]  /*4530*/  CS2R R46, SRZ ;  /* 0x00000000002e7805 */ /* 0x000fe2000001ff00 */
[----:B------:R-:W-:Y:S01]  /*4540*/  IMAD.MOV.U32 R171, RZ, RZ, RZ ;  /* 0x000000ffffab7224 */ /* 0x000fe200078e00ff */
[----:B------:R-:W-:Y:S02]  /*4550*/  CS2R R32, SRZ ;  /* 0x0000000000207805 */ /* 0x000fe4000001ff00 */
[----:B------:R-:W-:Y:S02]  /*4560*/  CS2R R176, SRZ ;  /* 0x0000000000b07805 */ /* 0x000fe4000001ff00 */
[----:B------:R-:W-:Y:S02]  /*4570*/  CS2R R38, SRZ ;  /* 0x0000000000267805 */ /* 0x000fe4000001ff00 */
[----:B------:R-:W-:Y:S01]  /*4580*/  CS2R R178, SRZ ;  /* 0x0000000000b27805 */ /* 0x000fe2000001ff00 */
[----:B------:R-:W-:Y:S01]  /*4590*/  IMAD.MOV.U32 R35, RZ, RZ, RZ ;  /* 0x000000ffff237224 */ /* 0x000fe200078e00ff */
[----:B--2---:R-:W-:Y:S01]  /*45a0*/  CS2R R28, SRZ ;  /* 0x00000000001c7805 */ /* 0x004fe2000001ff00 */
[----:B------:R-:W-:Y:S01]  /*45b0*/  IMAD.MOV.U32 R180, RZ, RZ, RZ ;  /* 0x000000ffffb47224 */ /* 0x000fe200078e00ff */
[----:B------:R-:W-:Y:S01]  /*45c0*/  CS2R R6, SRZ ;  /* 0x0000000000067805 */ /* 0x000fe2000001ff00 */
[----:B------:R-:W-:-:S02]  /*45d0*/  IMAD.MOV.U32 R31, RZ, RZ, RZ ;  /* 0x000000ffff1f7224 */ /* 0x000fc400078e00ff */
[----:B------:R-:W-:Y:S02]  /*45e0*/  IMAD.MOV.U32 R0, RZ, RZ, RZ ;  /* 0x000000ffff007224 */ /* 0x000fe400078e00ff */
[----:B------:R-:W-:Y:S01]  /*45f0*/  IMAD.MOV.U32 R5, RZ, RZ, RZ ;  /* 0x000000ffff057224 */ /* 0x000fe200078e00ff */
[----:B------:R-:W-:Y:S01]  /*4600*/  ISETP.NE.AND P0, PT, R4, 0x1, PT ;  /* 0x000000010400780c */ /* 0x000fe20003f05270 */
[----:B------:R-:W-:-:S12]  /*4610*/  @P3 BRA `(.L_x_1350) ;  /* 0x0000000000083947 */ /* 0x000fd80003800000 */
[----:B------:R-:W0:Y:S02]  /*4620*/  FENCE.VIEW.ASYNC.G ;  /* 0x00000000000073c6 */ /* 0x000e240000000100 */
[----:B0-----:R-:W-:Y:S06]  /*4630*/  BAR.ARV 0xc, 0x180 ;  /* 0x0306000000007b1d */ /* 0x001fec0000002000 */
.L_x_1350:
[----:B------:R-:W-:Y:S05]  /*4640*/  BSYNC B0 ;  /* 0x0000000000007941 */ /* 0x000fea0003800000 */
.L_x_1349:
        /* <DEDUP_REMOVED lines=8> */
[----:B------:R-:W-:Y:S01]  /*46d0*/  IMAD.MOV.U32 R9, RZ, RZ, 0x40000040 ;  /* 0x40000040ff097424 */ /* 0x000fe200078e00ff */
[----:B------:R-:W-:Y:S01]  /*46e0*/  ISETP.GE.AND P0, PT, R168, 0x41, PT ;  /* 0x00000041a800780c */ /* 0x000fe20003f06270 */
[----:B------:R-:W-:Y:S01]  /*46f0*/  IMAD.MOV.U32 R11, RZ, RZ, 0x40000040 ;  /* 0x40000040ff0b7424 */ /* 0x000fe200078e00ff */
[----:B------:R-:W-:Y:S01]  /*4700*/  BAR.SYNC.DEFER_BLOCKING 0xe, 0x100 ;  /* 0x0384000000007b1d */ /* 0x000fe20000010000 */
[----:B------:R-:W-:Y:S01]  /*4710*/  IMAD.MOV.U32 R7, RZ, RZ, 0x40000040 ;  /* 0x40000040ff077424 */ /* 0x000fe200078e00ff */
[----:B------:R-:W-:Y:S01]  /*4720*/  R2UR UR5, R9 ;  /* 0x00000000090572ca */ /* 0x000fe200000e0000 */
[----:B------:R-:W-:Y:S01]  /*4730*/  IMAD.MOV.U32 R5, RZ, RZ, 0x40000040 ;  /* 0x40000040ff057424 */ /* 0x000fe200078e00ff */
[----:B------:R-:W-:Y:S01]  /*4740*/  R2UR UR7, R11 ;  /* 0x000000000b0772ca */ /* 0x000fe200000e0000 */
[----:B------:R-:W-:Y:S01]  /*4750*/  IMAD.MOV.U32 R13, RZ, RZ, 0x40000040 ;  /* 0x40000040ff0d7424 */ /* 0x000fe200078e00ff */
[----:B------:R-:W-:Y:S01]  /*4760*/  BSSY B0, `(.L_x_1354) ;  /* 0x00000f5000007945 */ /* 0x000fe20003800000 */
[----:B------:R-:W-:Y:S01]  /*4770*/  IMAD.MOV.U32 R11, RZ, RZ, 0x40000040 ;  /* 0x40000040ff0b7424 */ /* 0x000fe200078e00ff */
[----:B------:R-:W1:Y:S01]  /*4780*/  S2R R20, SR_TID.X ;  /* 0x0000000000147919 */ /* 0x000e620000002100 */
[----:B0-----:R-:W-:-:S04]  /*4790*/  LEA.HI R3, R0, R0, RZ, 0x1 ;  /* 0x0000000000037211 */ /* 0x001fc800078f08ff */
[----:B------:R-:W-:Y:S01]  /*47a0*/  LOP3.LUT R3, R3, 0x1fffe, RZ, 0xc0, !PT ;  /* 0x0001fffe03037812 */ /* 0x000fe200078ec0ff */
[----:B-----5:R-:W-:-:S04]  /*47b0*/  WARPGROUP.ARRIVE ;  /* 0x00000000000079c5 */ /* 0x020fc80000000000 */
[----:B------:R-:W-:Y:S02]  /*47c0*/  IMAD.IADD R3, R0, 0x1, -R3 ;  /* 0x0000000100037824 */ /* 0x000fe400078e0a03 */
[----:B------:R-:W-:Y:S02]  /*47d0*/  VIADD R0, R2, 0x36400 ;  /* 0x0003640002007836 */ /* 0x000fe40000000000 */
[----:B------:R-:W-:-:S03]  /*47e0*/  IMAD R3, R3, 0x8000, R2 ;  /* 0x0000800003037824 */ /* 0x000fc600078e0202 */
[----:B------:R-:W-:Y:S01]  /*47f0*/  SHF.R.U32.HI R0, RZ, 0x4, R0 ;  /* 0x00000004ff007819 */ /* 0x000fe20000011600 */
[----:B------:R-:W-:-:S03]  /*4800*/  VIADD R3, R3, 0x400 ;  /* 0x0000040003037836 */ /* 0x000fc60000000000 */
[----:B------:R-:W-:Y:S02]  /*4810*/  LOP3.LUT R0, R0, 0x3fff, RZ, 0xc0, !PT ;  /* 0x00003fff00007812 */ /* 0x000fe400078ec0ff */
[----:B------:R-:W-:Y:S02]  /*4820*/  SHF.R.U32.HI R3, RZ, 0x4, R3 ;  /* 0x00000004ff037819 */ /* 0x000fe40000011603 */
[----:B------:R-:W-:Y:S02]  /*4830*/  LOP3.LUT R8, R0, 0x10000, RZ, 0xfc, !PT ;  /* 0x0001000000087812 */ /* 0x000fe400078efcff */
[----:B------:R-:W-:Y:S02]  /*4840*/  LOP3.LUT R3, R3, 0x3fff, RZ, 0xc0, !PT ;  /* 0x00003fff03037812 */ /* 0x000fe400078ec0ff */
[C---:B------:R-:W-:Y:S01]  /*4850*/  R2UR UR4, R8.reuse ;  /* 0x00000000080472ca */ /* 0x040fe200000e0000 */
[----:B------:R-:W-:Y:S01]  /*4860*/  VIADD R6, R8, 0x2 ;  /* 0x0000000208067836 */ /* 0x000fe20000000000 */
[----:B------:R-:W-:-:S02]  /*4870*/  LOP3.LUT R21, R3, 0x2000000, RZ, 0xfc, !PT ;  /* 0x0200000003157812 */ /* 0x000fc400078efcff */
[----:B-1----:R-:W-:-:S03]  /*4880*/  LOP3.LUT R20, R20, 0x7f, RZ, 0xc0, !PT ;  /* 0x0000007f14147812 */ /* 0x002fc600078ec0ff */
[----:B------:R-:W-:Y:S01]  /*4890*/  IMAD R10, R18, 0x1000, R21 ;  /* 0x00001000120a7824 */ /* 0x000fe200078e0215 */
[----:B------:R-:W-:-:S03]  /*48a0*/  ISETP.NE.AND P2, PT, R20, RZ, PT ;  /* 0x000000ff1400720c */ /* 0x000fc60003f45270 */
[C---:B------:R-:W-:Y:S01]  /*48b0*/  VIADD R4, R10.reuse, 0x80 ;  /* 0x000000800a047836 */ /* 0x040fe20000000000 */
[C---:B------:R-:W-:Y:S01]  /*48c0*/  R2UR UR6, R10.reuse ;  /* 0x000000000a0672ca */ /* 0x040fe200000e0000 */
[----:B------:R-:W-:-:S08]  /*48d0*/  VIADD R12, R10, 0x100 ;  /* 0x000001000a0c7836 */ /* 0x000fd00000000000 */
[----:B------:R-:W-:-:S04]  /*48e0*/  @!P2 IMAD R0, R18, 0x8, R2 ;  /* 0x000000081200a824 */ /* 0x000fc800078e0202 */
[----:B------:R-:W-:Y:S01]  /*48f0*/  HGMMA.64x256x16.F32 R24, gdesc[UR4].tnspB, RZ, !UPT, gsb0 ;  /* 0x43e00000041879f0 */ /* 0x000fe2000c0008ff */
[----:B------:R-:W-:Y:S01]  /*4900*/  R2UR UR4, R6 ;  /* 0x00000000060472ca */ /* 0x000fe200000e0000 */
[----:B------:R-:W-:Y:S01]  /*4910*/  @!P2 VIADD R0, R0, 0x38860 ;  /* 0x000388600000a836 */ /* 0x000fe20000000000 */
[----:B------:R-:W-:Y:S02]  /*4920*/  R2UR UR5, R7 ;  /* 0x00000000070572ca */ /* 0x000fe400000e0000 */
[----:B------:R-:W-:Y:S01]  /*4930*/  R2UR UR6, R4 ;  /* 0x00000000040672ca */ /* 0x000fe200000e0000 */
[----:B------:R-:W-:Y:S01]  /*4940*/  VIADD R4, R8, 0x4 ;  /* 0x0000000408047836 */ /* 0x000fe20000000000 */
[----:B------:R-:W-:Y:S01]  /*4950*/  R2UR UR7, R5 ;  /* 0x00000000050772ca */ /* 0x000fe200000e0000 */
[----:B------:R-:W-:Y:S01]  /*4960*/  IMAD.MOV.U32 R5, RZ, RZ, 0x40000040 ;  /* 0x40000040ff057424 */ /* 0x000fe200078e00ff */
[----:B------:R-:W-:Y:S01]  /*4970*/  @!P2 PRMT R0, RZ, 0x654, R0 ;  /* 0x00000654ff00a816 */ /* 0x000fe20000000000 */
[----:B------:R-:W-:-:S02]  /*4980*/  WARPGROUP.DEPBAR.LE gsb0, 0x0 ;  /* 0x00008000000079c5 */ /* 0x000fc40000010000 */
[----:B------:R-:W-:-:S15]  /*4990*/  WARPGROUP.ARRIVE ;  /* 0x00000000000079c5 */ /* 0x000fde0000000000 */
[----:B------:R-:W-:-:S01]  /*49a0*/  NOP ;  /* 0x0000000000007918 */ /* 0x000fc20000000000 */
[----:B------:R-:W-:Y:S01]  /*49b0*/  HGMMA.64x256x16.F32 R24, gdesc[UR4].tnspB, R24, gsb0 ;  /* 0x43e00000041879f0 */ /* 0x000fe20008000818 */
[----:B------:R-:W-:Y:S02]  /*49c0*/  R2UR UR4, R4 ;  /* 0x00000000040472ca */ /* 0x000fe400000e0000 */
[----:B------:R-:W-:Y:S02]  /*49d0*/  R2UR UR5, R5 ;  /* 0x00000000050572ca */ /* 0x000fe400000e0000 */
[----:B------:R-:W-:Y:S01]  /*49e0*/  R2UR UR6, R12 ;  /* 0x000000000c0672ca */ /* 0x000fe200000e0000 */
[----:B------:R-:W-:Y:S01]  /*49f0*/  VIADD R12, R10, 0x180 ;  /* 0x000001800a0c7836 */ /* 0x000fe20000000000 */
[----:B------:R-:W-:Y:S01]  /*4a00*/  R2UR UR7, R13 ;  /* 0x000000000d0772ca */ /* 0x000fe200000e0000 */
[----:B------:R-:W-:Y:S02]  /*4a10*/  VIADD R10, R8, 0x6 ;  /* 0x00000006080a7836 */ /* 0x000fe40000000000 */
[----:B------:R-:W-:Y:S01]  /*4a20*/  IMAD.MOV.U32 R13, RZ, RZ, 0x40000040 ;  /* 0x40000040ff0d7424 */ /* 0x000fe200078e00ff */
[----:B------:R-:W-:-:S02]  /*4a30*/  WARPGROUP.DEPBAR.LE gsb0, 0x0 ;  /* 0x00008000000079c5 */ /* 0x000fc40000010000 */
[----:B------:R-:W-:-:S15]  /*4a40*/  WARPGROUP.ARRIVE ;  /* 0x00000000000079c5 */ /* 0x000fde0000000000 */
        /* <DEDUP_REMOVED lines=12> */
[----:B------:R-:W-:Y:S05]  /*4b10*/  @!P0 BRA `(.L_x_1355) ;  /* 0x0000000800e48947 */ /* 0x000fea0003800000 */
[----:B------:R-:W-:-:S07]  /*4b20*/  VIADD R181, R181, 0xfffffffe ;  /* 0xfffffffeb5b57836 */ /* 0x000fce0000000000 */
.L_x_1356:
[----:B------:R-:W-:Y:S01]  /*4b30*/  BAR.SYNC.DEFER_BLOCKING 0xe, 0x100 ;  /* 0x0384000000007b1d */ /* 0x000fe20000010000 */
[----:B------:R-:W-:Y:S01]  /*4b40*/  IMAD R3, R18, 0x40, R191 ;  /* 0x0000004012037824 */ /* 0x000fe200078e02bf */
[----:B------:R-:W-:Y:S01]  /*4b50*/  R2UR UR4, R8 ;  /* 0x00000000080472ca */ /* 0x000fe200000e0000 */
[----:B------:R-:W-:Y:S01]  /*4b60*/  VIADD R18, R18, 0x1 ;  /* 0x0000000112127836 */ /* 0x000fe20000000000 */
[----:B------:R-:W-:Y:S01]  /*4b70*/  R2UR UR5, R9 ;  /* 0x00000000090572ca */ /* 0x000fe200000e0000 */
[----:B------:R-:W-:Y:S01]  /*4b80*/  IMAD R3, R3, 0x4, R2 ;  /* 0x0000000403037824 */ /* 0x000fe200078e0202 */
[C---:B------:R-:W-:Y:S01]  /*4b90*/  ISETP.GT.AND P1, PT, R181.reuse, RZ, PT ;  /* 0x000000ffb500720c */ /* 0x040fe20003f24270 */
[----:B------:R-:W-:Y:S01]  /*4ba0*/  IMAD.MOV.U32 R13, RZ, RZ, 0x40000040 ;  /* 0x40000040ff0d7424 */ /* 0x000fe200078e00ff */
[C---:B------:R-:W-:Y:S01]  /*4bb0*/  ISETP.NE.AND P0, PT, R18.reuse, 0x2, PT ;  /* 0x000000021200780c */ /* 0x040fe20003f05270 */
[----:B------:R-:W-:Y:S02]  /*4bc0*/  IMAD.MOV.U32 R15, RZ, RZ, 0x40000040 ;  /* 0x40000040ff0f7424 */ /* 0x000fe400078e00ff */
[----:B------:R-:W-:Y:S01]  /*4bd0*/  VIADD R181, R181, 0xffffffff ;  /* 0xffffffffb5b57836 */ /* 0x000fe20000000000 */
[----:B------:R-:W-:-:S02]  /*4be0*/  SEL R18, R18, RZ, P0 ;  /* 0x000000ff12127207 */ /* 0x000fc40000000000 */
[----:B------:R-:W-:Y:S01]  /*4bf0*/  R2UR UR7, R13 ;  /* 0x000000000d0772ca */ /* 0x000fe200000e0000 */
[----:B------:R-:W-:Y:S02]  /*4c00*/  IMAD.MOV.U32 R13, RZ, RZ, 0x40000040 ;  /* 0x40000040ff0d7424 */ /* 0x000fe400078e00ff */
[----:B------:R-:W-:-:S05]  /*4c10*/  IMAD R12, R18, 0x1000, R21 ;  /* 0x00001000120c7824 */ /* 0x000fca00078e0215 */
[----:B------:R-:W-:Y:S01]  /*4c20*/  R2UR UR6, R12 ;  /* 0x000000000c0672ca */ /* 0x000fe200000e0000 */
        /* <DEDUP_REMOVED lines=130> */
[----:B------:R-:W-:-:S02]  /*5450*/  VIADD R14, R12, 0x80 ;  /* 0x000000800c0e7836 */ /* 0x000fc40000000000 */
[----:B------:R-:W-:-:S03]  /*5460*/  @!P2 IMAD R0, R18, 0x8, R2 ;  /* 0x000000081200a824 */ /* 0x000fc600078e0202 */
[----:B------:R-:W-:Y:S01]  /*5470*/  WARPGROUP.ARRIVE ;  /* 0x00000000000079c5 */ /* 0x000fe20000000000 */
[----:B------:R-:W-:-:S05]  /*5480*/  @!P2 VIADD R0, R0, 0x38860 ;  /* 0x000388600000a836 */ /* 0x000fca0000000000 */
[----:B------:R-:W-:Y:S01]  /*5490*/  HGMMA.64x256x16.F32 R24, gdesc[UR4].tnspB, R24, gsb0 ;  /* 0x43e00000041879f0 */ /* 0x000fe20008000818 */
[----:B------:R-:W-:Y:S02]  /*54a0*/  R2UR UR4, R6 ;  /* 0x00000000060472ca */ /* 0x000fe400000e0000 */
[----:B------:R-:W-:Y:S02]  /*54b0*/  R2UR UR5, R7 ;  /* 0x00000000070572ca */ /* 0x000fe400000e0000 */
[----:B------:R-:W-:Y:S01]  /*54c0*/  R2UR UR6, R14 ;  /* 0x000000000e0672ca */ /* 0x000fe200000e0000 */
[C---:B------:R-:W-:Y:S01]  /*54d0*/  VIADD R14, R12.reuse, 0x100 ;  /* 0x000001000c0e7836 */ /* 0x040fe20000000000 */
[----:B------:R-:W-:Y:S01]  /*54e0*/  R2UR UR7, R15 ;  /* 0x000000000f0772ca */ /* 0x000fe200000e0000 */
[----:B------:R-:W-:Y:S01]  /*54f0*/  IMAD.MOV.U32 R15, RZ, RZ, 0x40000040 ;  /* 0x40000040ff0f7424 */ /* 0x000fe200078e00ff */
[----:B------:R-:W-:Y:S01]  /*5500*/  @!P2 PRMT R0, RZ, 0x654, R0 ;  /* 0x00000654ff00a816 */ /* 0x000fe20000000000 */
[----:B------:R-:W-:Y:S01]  /*5510*/  VIADD R12, R12, 0x180 ;  /* 0x000001800c0c7836 */ /* 0x000fe20000000000 */
        /* <DEDUP_REMOVED lines=21> */
[----:B------:R0:W-:Y:S02]  /*5670*/  @!P2 SYNCS.ARRIVE.TRANS64.RED.A1T0 RZ, [R0+URZ], RZ ;  /* 0x000000ff00ffa9a7 */ /* 0x0001e4000810043f */
[----:B0-----:R-:W-:-:S04]  /*5680*/  SEL R0, RZ, 0x1, P0 ;  /* 0x00000001ff007807 */ /* 0x001fc80000000000 */
[----:B------:R-:W-:Y:S01]  /*5690*/  LOP3.LUT R23, R23, R0, RZ, 0x3c, !PT ;  /* 0x0000000017177212 */ /* 0x000fe200078e3cff */
[----:B------:R-:W-:Y:S06]  /*56a0*/  @P1 BRA `(.L_x_1356) ;  /* 0xfffffff400201947 */ /* 0x000fec000383ffff */
.L_x_1355:
[----:B------:R-:W-:Y:S05]  /*56b0*/  BSYNC B0 ;  /* 0x0000000000007941 */ /* 0x000fea0003800000 */
.L_x_1354:
[----:B------:R-:W-:Y:S01]  /*56c0*/  BAR.SYNC.DEFER_BLOCKING 0xe, 0x100 ;  /* 0x0384000000007b1d */ /* 0x000fe20000010000 */
[C---:B------:R-:W-:Y:S01]  /*56d0*/  IMAD R3, R18.reuse, 0x40, R191 ;  /* 0x0000004012037824 */ /* 0x040fe200078e02bf */
[----:B------:R-:W-:Y:S01]  /*56e0*/  PLOP3.LUT P0, PT, PT, PT, PT, 0x8, 0x0 ;  /* 0x000000000000781c */ /* 0x000fe20003f0e170 */
[----:B------:R-:W-:Y:S02]  /*56f0*/  VIADD R18, R18, 0x1 ;  /* 0x0000000112127836 */ /* 0x000fe40000000000 */
        /* <DEDUP_REMOVED lines=11> */
[----:B-1----:R-:W-:Y:S01]  /*57b0*/  FMUL.FTZ R33, R42, R2 ;  /* 0x000000022a217220 */ /* 0x002fe20000410000 */
        /* <DEDUP_REMOVED lines=125> */
.L_x_1352:
        /* <DEDUP_REMOVED lines=31> */
.L_x_1358:
[----:B------:R-:W-:Y:S05]  /*6180*/  BSYNC B6 ;  /* 0x0000000000067941 */ /* 0x000fea0003800000 */
.L_x_1357:
        /* <DEDUP_REMOVED lines=12> */
.L_x_1362:
[----:B-1----:R1:W2:Y:S02]  /*6250*/  SYNCS.PHASECHK.TRANS64.TRYWAIT P0, [R2+URZ+0x38800], R3 ;  /* 0x03880003020075a7 */ /* 0x0022a4000800017f */
[----:B--2---:R-:W-:Y:S05]  /*6260*/  @!P0 NANOSLEEP.SYNCS 0x989680 ;  /* 0x009896800000895d */ /* 0x004fea0003900000 */
[----:B------:R-:W2:Y:S02]  /*6270*/  @!P0 SYNCS.PHASECHK.TRANS64 P0, [R2+URZ+0x38800], R3 ;  /* 0x03880003020085a7 */ /* 0x000ea4000800007f */
[----:B--2---:R-:W-:Y:S05]  /*6280*/  @!P0 BRA `(.L_x_1362) ;  /* 0xfffffffc00f08947 */ /* 0x004fea000383ffff */
.L_x_1361:
[----:B------:R-:W-:Y:S05]  /*6290*/  BSYNC B0 ;  /* 0x0000000000007941 */ /* 0x000fea0003800000 */
.L_x_1360:
[----:B------:R-:W-:Y:S05]  /*62a0*/  BRA `(.L_x_1363) ;  /* 0x00000020007c7947 */ /* 0x000fea0003800000 */
.L_x_1359:
        /* <DEDUP_REMOVED lines=37> */
.L_x_1365:
[----:B------:R-:W-:Y:S05]  /*6500*/  BSYNC B6 ;  /* 0x0000000000067941 */ /* 0x000fea0003800000 */
.L_x_1364:
        /* <DEDUP_REMOVED lines=11> */
.L_x_1623:
[----:B------:R-:W-:Y:S01]  /*65c0*/  ULDC UR4, c[0x0][0x448] ;  /* 0x0001120000047ab9 */ /* 0x000fe20000000800 */
[----:B------:R-:W-:Y:S01]  /*65d0*/  IMAD.SHL.U32 R6, R188, 0x40, RZ ;  /* 0x00000040bc067824 */ /* 0x000fe200078e00ff */
[----:B------:R-:W-:Y:S01]  /*65e0*/  BSSY B1, `(.L_x_1369) ;  /* 0x0000024000017945 */ /* 0x000fe20003800000 */
[----:B------:R-:W-:Y:S01]  /*65f0*/  IMAD R13, R24, UR4, RZ ;  /* 0x00000004180d7c24 */ /* 0x000fe2000f8e02ff */
[----:B------:R-:W-:Y:S02]  /*6600*/  CS2R R10, SRZ ;  /* 0x00000000000a7805 */ /* 0x000fe4000001ff00 */
[----:B------:R-:W-:Y:S02]  /*6610*/  CS2R R20, SRZ ;  /* 0x0000000000147805 */ /* 0x000fe4000001ff00 */
[----:B------:R-:W-:Y:S02]  /*6620*/  LOP3.LUT R7, R6, 0x1c0, RZ, 0xc0, !PT ;  /* 0x000001c006077812 */ /* 0x000fe400078ec0ff */
[----:B------:R-:W-:Y:S01]  /*6630*/  ISETP.GE.AND P0, PT, R4, R13, PT ;  /* 0x0000000d0400720c */ /* 0x000fe20003f06270 */
[----:B------:R-:W-:Y:S01]  /*6640*/  IMAD R13, R25, -0x40, R13 ;  /* 0xffffffc0190d7824 */ /* 0x000fe200078e020d */
[----:B------:R-:W-:-:S02]  /*6650*/  LEA.HI R6, R218, R218, RZ, 0x1 ;  /* 0x000000dada067211 */ /* 0x000fc400078f08ff */
[----:B------:R-:W-:Y:S02]  /*6660*/  LOP3.LUT R8, R7, 0x18, R16, 0xf8, !PT ;  /* 0x0000001807087812 */ /* 0x000fe400078ef810 */
[----:B------:R-:W-:Y:S02]  /*6670*/  SHF.R.U32.HI R7, RZ, 0x3, R7 ;  /* 0x00000003ff077819 */ /* 0x000fe40000011607 */
[----:B------:R-:W-:Y:S02]  /*6680*/  LOP3.LUT R15, R6, 0xfffffffe, RZ, 0xc0, !PT ;  /* 0xfffffffe060f7812 */ /* 0x000fe400078ec0ff */
[----:B0-----:R-:W-:Y:S02]  /*6690*/  LOP3.LUT R29, R8, R7, RZ, 0x3c, !PT ;  /* 0x00000007081d7212 */ /* 0x001fe400078e3cff */
[----:B------:R-:W-:Y:S02]  /*66a0*/  CS2R R6, SRZ ;  /* 0x0000000000067805 */ /* 0x000fe4000001ff00 */
[----:B------:R-:W-:Y:S01]  /*66b0*/  CS2R R8, SRZ ;  /* 0x0000000000087805 */ /* 0x000fe2000001ff00 */
[----:B------:R-:W-:Y:S01]  /*66c0*/  IMAD.IADD R12, R218, 0x1, -R15 ;  /* 0x00000001da0c7824 */ /* 0x000fe200078e0a0f */
[----:B------:R-:W-:Y:S06]  /*66d0*/  @P0 BRA `(.L_x_1370) ;  /* 0x0000000000500947 */ /* 0x000fec0003800000 */
[----:B------:R-:W-:Y:S01]  /*66e0*/  ULDC UR4, c[0x0][0x3f4] ;  /* 0x0000fd0000047ab9 */ /* 0x000fe20000000800 */
[----:B--2---:R-:W-:Y:S01]  /*66f0*/  IMAD.MOV.U32 R6, RZ, RZ, R0 ;  /* 0x000000ffff067224 */ /* 0x004fe200078e0000 */
[----:B------:R-:W-:Y:S01]  /*6700*/  ISETP.GE.AND P3, PT, R190, UR4, PT ;  /* 0x00000004be007c0c */ /* 0x000fe2000bf66270 */
[----:B-1----:R-:W-:Y:S01]  /*6710*/  IMAD.MOV.U32 R7, RZ, RZ, R3 ;  /* 0x000000ffff077224 */ /* 0x002fe200078e0003 */
[----:B------:R-:W-:Y:S01]  /*6720*/  ISETP.GE.AND P2, PT, R184, UR4, PT ;  /* 0x00000004b8007c0c */ /* 0x000fe2000bf46270 */
[----:B---3--:R-:W-:Y:S01]  /*6730*/  IMAD.MOV.U32 R15, RZ, RZ, R5 ;  /* 0x000000ffff0f7224 */ /* 0x008fe200078e0005 */
        /* <DEDUP_REMOVED lines=14> */
.L_x_1370:
[----:B------:R-:W-:Y:S05]  /*6820*/  BSYNC B1 ;  /* 0x0000000000017941 */ /* 0x000fea0003800000 */
.L_x_1369:
[----:B0--3--:R-:W-:Y:S01]  /*6830*/  SHF.L.U32 R5, R12, 0x1f, RZ ;  /* 0x0000001f0c057819 */ /* 0x009fe200000006ff */
[----:B-1----:R-:W-:Y:S01]  /*6840*/  IMAD R3, R192, 0x200, R29 ;  /* 0x00000200c0037824 */ /* 0x002fe200078e021d */
        /* <DEDUP_REMOVED lines=17> */
[C---:B------:R-:W-:Y:S01]  /*6960*/  VIADD R4, R3.reuse, 0x20400 ;  /* 0x0002040003047836 */ /* 0x040fe20000000000 */
[----:B------:R-:W-:Y:S01]  /*6970*/  BSSY B1, `(.L_x_1371) ;  /* 0x000000f000017945 */ /* 0x000fe20003800000 */
[--C-:B------:R-:W-:Y:S01]  /*6980*/  IMAD.MOV.U32 R6, RZ, RZ, R9.reuse ;  /* 0x000000ffff067224 */ /* 0x100fe200078e0009 */
[--C-:B------:R-:W-:Y:S01]  /*6990*/  SHF.R.U64 R36, R8, 0x10, R9.reuse ;  /* 0x0000001008247819 */ /* 0x100fe20000001209 */
[----:B--2---:R-:W-:Y:S01]  /*69a0*/  VIADD R0, R3, 0x20440 ;  /* 0x0002044003007836 */ /* 0x004fe20000000000 */
        /* <DEDUP_REMOVED lines=11> */
.L_x_1624:
[----:B------:R-:W-:Y:S05]  /*6a60*/  BSYNC B1 ;  /* 0x0000000000017941 */ /* 0x000fea0003800000 */
.L_x_1371:
[----:B------:R-:W-:Y:S01]  /*6a70*/  BSSY B1, `(.L_x_1373) ;  /* 0x0000056000017945 */ /* 0x000fe20003800000 */
[----:B------:R-:W-:-:S03]  /*6a80*/  PRMT R36, R36, 0x5410, R8 ;  /* 0x0000541024247816 */ /* 0x000fc60000000008 */
[----:B------:R-:W-:Y:S05]  /*6a90*/  @P1 BRA `(.L_x_1374) ;  /* 0x00000004004c1947 */ /* 0x000fea0003800000 */
[----:B0-----:R-:W0:Y:S01]  /*6aa0*/  LDC R5, c[0x0][0x3f4] ;  /* 0x0000fd00ff057b82 */ /* 0x001e220000000800 */
[----:B------:R-:W-:Y:S01]  /*6ab0*/  BSSY B2, `(.L_x_1375) ;  /* 0x000002a000027945 */ /* 0x000fe20003800000 */
[-C--:B0-----:R-:W-:Y:S02]  /*6ac0*/  ISETP.GE.AND P0, PT, R184, R5.reuse, PT ;  /* 0x00000005b800720c */ /* 0x081fe40003f06270 */
[----:B------:R-:W-:-:S11]  /*6ad0*/  ISETP.GE.AND P1, PT, R190, R5, PT ;  /* 0x00000005be00720c */ /* 0x000fd60003f26270 */
[----:B------:R-:W-:Y:S05]  /*6ae0*/  @P0 BRA `(.L_x_1376) ;  /* 0x0000000000980947 */ /* 0x000fea0003800000 */
[----:B------:R-:W0:Y:S01]  /*6af0*/  LDS.128 R4, [R3+0x20400] ;  /* 0x0204000003047984 */ /* 0x000e220000000c00 */
[----:B------:R-:W-:Y:S02]  /*6b00*/  HADD2.F32 R15, -RZ, R29.H0_H0 ;  /* 0x2000001dff0f7230 */ /* 0x000fe40000004100 */
[----:B------:R-:W-:Y:S02]  /*6b10*/  HADD2.F32 R13, -RZ, R31.H0_H0 ;  /* 0x2000001fff0d7230 */ /* 0x000fe40000004100 */
[----:B------:R-:W-:Y:S02]  /*6b20*/  HADD2.F32 R14, -RZ, R33.H0_H0 ;  /* 0x20000021ff0e7230 */ /* 0x000fe40000004100 */
[----:B------:R-:W-:Y:S02]  /*6b30*/  HADD2.F32 R20, -RZ, R35.H0_H0 ;  /* 0x20000023ff147230 */ /* 0x000fe40000004100 */
[--C-:B0-----:R-:W-:Y:S02]  /*6b40*/  HADD2.F32 R8, -RZ, R4.reuse.H0_H0 ;  /* 0x20000004ff087230 */ /* 0x101fe40000004100 */
        /* <DEDUP_REMOVED lines=32> */
.L_x_1376:
[----:B------:R-:W-:Y:S05]  /*6d50*/  BSYNC B2 ;  /* 0x0000000000027941 */ /* 0x000fea0003800000 */
.L_x_1375:
[----:B------:R-:W-:Y:S05]  /*6d60*/  @P1 BRA `(.L_x_1374) ;  /* 0x0000000000981947 */ /* 0x000fea0003800000 */
[----:B0-----:R-:W0:Y:S01]  /*6d70*/  LDS.128 R4, [R0] ;  /* 0x0000000000047984 */ /* 0x001e220000000c00 */
        /* <DEDUP_REMOVED lines=37> */
.L_x_1374:
[----:B------:R-:W-:Y:S05]  /*6fd0*/  BSYNC B1 ;  /* 0x0000000000017941 */ /* 0x000fea0003800000 */
.L_x_1373:
[----:B------:R-:W-:-:S13]  /*6fe0*/  ISETP.GE.AND P0, PT, R234, R27, PT ;  /* 0x0000001bea00720c */ /* 0x000fda0003f06270 */
[----:B------:R-:W-:Y:S05]  /*6ff0*/  @P0 BRA `(.L_x_1377) ;  /* 0x0000001400040947 */ /* 0x000fea0003800000 */
[----:B01----:R-:W0:Y:S01]  /*7000*/  LDC R5, c[0x0][0x3f4] ;  /* 0x0000fd00ff057b82 */ /* 0x003e220000000800 */
        /* <DEDUP_REMOVED lines=9> */
[----:B------:R-:W-:Y:S02]  /*70a0*/  HADD2.F32 R26, -RZ, R29.H1_H1 ;  /* 0x3000001dff1a7230 */ /* 0x000fe40000004100 */
[----:B------:R-:W-:-:S02]  /*70b0*/  HADD2.F32 R27, -RZ, R35.H1_H1 ;  /* 0x30000023ff1b7230 */ /* 0x000fc40000004100 */
[--C-:B0-----:R-:W-:Y:S02]  /*70c0*/  HADD2.F32 R8, -RZ, R4.reuse.H0_H0 ;  /* 0x20000004ff087230 */ /* 0x101fe40000004100 */
[----:B------:R-:W-:Y:S02]  /*70d0*/  HADD2.F32 R4, -RZ, R4.H1_H1 ;  /* 0x30000004ff047230 */ /* 0x000fe40000004100 */
[--C-:B------:R-:W-:Y:S02]  /*70e0*/  HADD2.F32 R9, -RZ, R5.reuse.H0_H0 ;  /* 0x20000005ff097230 */ /* 0x100fe40000004100 */
[----:B------:R-:W-:Y:S02]  /*70f0*/  HADD2.F32 R5, -RZ, R5.H1_H1 ;  /* 0x30000005ff057230 */ /* 0x000fe40000004100 */
[-C--:B------:R-:W-:Y:S01]  /*7100*/  FMUL.FTZ R13, R24, R4.reuse ;  /* 0x00000004180d7220 */ /* 0x080fe20000410000 */
[----:B------:R-:W-:Y:S01]  /*7110*/  FMUL.FTZ R15, R20, R4 ;  /* 0x00000004140f7220 */ /* 0x000fe20000410000 */
        /* <DEDUP_REMOVED lines=25> */
.L_x_1379:
[----:B------:R-:W-:Y:S05]  /*72b0*/  BSYNC B1 ;  /* 0x0000000000017941 */ /* 0x000fea0003800000 */
.L_x_1378:
[----:B------:R-:W-:Y:S05]  /*72c0*/  @P1 BRA `(.L_x_1377) ;  /* 0x0000001000501947 */ /* 0x000fea0003800000 */
[----:B0-----:R-:W0:Y:S01]  /*72d0*/  LDS.128 R4, [R0+0x1000] ;  /* 0x0010000000047984 */ /* 0x001e220000000c00 */
        /* <DEDUP_REMOVED lines=38> */
.L_x_1367:
        /* <DEDUP_REMOVED lines=8> */
.L_x_1630:
        /* <DEDUP_REMOVED lines=23> */
.L_x_1382:
[----:B------:R-:W-:Y:S05]  /*7730*/  BSYNC B1 ;  /* 0x0000000000017941 */ /* 0x000fea0003800000 */
.L_x_1381:
[----:B------:R-:W1:Y:S01]  /*7740*/  SYNCS.PHASECHK.TRANS64.TRYWAIT P1, [R2+URZ+0x38800], R3 ;  /* 0x03880003020075a7 */ /* 0x000e62000802017f */
[----:B-----5:R-:W-:Y:S01]  /*7750*/  IMAD.MOV.U32 R41, RZ, RZ, R8 ;  /* 0x000000ffff297224 */ /* 0x020fe200078e0008 */
[--C-:B------:R-:W-:Y:S01]  /*7760*/  SHF.R.U64 R42, R8, 0x10, R9.reuse ;  /* 0x00000010082a7819 */ /* 0x100fe20000001209 */
[--C-:B0---4-:R-:W-:Y:S01]  /*7770*/  IMAD.MOV.U32 R14, RZ, RZ, R9.reuse ;  /* 0x000000ffff0e7224 */ /* 0x111fe200078e0009 */
[----:B------:R-:W-:Y:S01]  /*7780*/  SHF.R.U32.HI R15, RZ, 0x10, R9 ;  /* 0x00000010ff0f7819 */ /* 0x000fe20000011609 */
[----:B------:R-:W-:Y:S01]  /*7790*/  IMAD.MOV.U32 R39, RZ, RZ, R4 ;  /* 0x000000ffff277224 */ /* 0x000fe200078e0004 */
[----:B------:R-:W-:Y:S01]  /*77a0*/  SHF.R.U64 R44, R4, 0x10, R5 ;  /* 0x00000010042c7819 */ /* 0x000fe20000001205 */
[----:B------:R-:W-:Y:S01]  /*77b0*/  IMAD.MOV.U32 R40, RZ, RZ, R10 ;  /* 0x000000ffff287224 */ /* 0x000fe200078e000a */
[----:B------:R-:W-:Y:S01]  /*77c0*/  VIMNMX R0, R0, 0x40, PT ;  /* 0x0000004000007848 */ /* 0x000fe20003fe0100 */
[--C-:B------:R-:W-:Y:S01]  /*77d0*/  IMAD.MOV.U32 R9, RZ, RZ, R11.reuse ;  /* 0x000000ffff097224 */ /* 0x100fe200078e000b */
[----:B------:R-:W-:Y:S01]  /*77e0*/  SHF.R.U64 R43, R10, 0x10, R11 ;  /* 0x000000100a2b7819 */ /* 0x000fe2000000120b */
[----:B------:R-:W-:Y:S01]  /*77f0*/  IMAD.MOV.U32 R8, RZ, RZ, R5 ;  /* 0x000000ffff087224 */ /* 0x000fe200078e0005 */
[----:B------:R-:W-:Y:S01]  /*7800*/  SHF.R.U64 R45, R6, 0x10, R7 ;  /* 0x00000010062d7819 */ /* 0x000fe20000001207 */
[----:B------:R-:W-:Y:S01]  /*7810*/  IMAD.MOV.U32 R38, RZ, RZ, R6 ;  /* 0x000000ffff267224 */ /* 0x000fe200078e0006 */
[----:B------:R-:W-:Y:S01]  /*7820*/  SHF.R.U32.HI R10, RZ, 0x10, R11 ;  /* 0x00000010ff0a7819 */ /* 0x000fe2000001160b */
[----:B------:R-:W-:Y:S01]  /*7830*/  IMAD.MOV.U32 R4, RZ, RZ, R7 ;  /* 0x000000ffff047224 */ /* 0x000fe200078e0007 */
[----:B------:R-:W0:Y:S01]  /*7840*/  LDC R13, c[0x0][0x3f4] ;  /* 0x0000fd00ff0d7b82 */ /* 0x000e220000000800 */
[----:B------:R-:W-:Y:S01]  /*7850*/  SHF.R.U32.HI R5, RZ, 0x10, R5 ;  /* 0x00000010ff057819 */ /* 0x000fe20000011605 */
        /* <DEDUP_REMOVED lines=15> */
.L_x_1631:
[----:B------:R-:W-:Y:S05]  /*7950*/  BSYNC B1 ;  /* 0x0000000000017941 */ /* 0x000fea0003800000 */
.L_x_1383:
[----:B------:R-:W-:Y:S01]  /*7960*/  BSSY B1, `(.L_x_1385) ;  /* 0x0000059000017945 */ /* 0x000fe20003800000 */
[----:B0-----:R-:W-:-:S03]  /*7970*/  LOP3.LUT R3, R0, 0x38, RZ, 0xc0, !PT ;  /* 0x0000003800037812 */ /* 0x001fc600078ec0ff */
[----:B------:R-:W-:Y:S05]  /*7980*/  @P2 BRA `(.L_x_1386) ;  /* 0x0000000400582947 */ /* 0x000fea0003800000 */
[----:B------:R-:W-:Y:S02]  /*7990*/  IMAD.SHL.U32 R0, R188, 0x40, RZ ;  /* 0x00000040bc007824 */ /* 0x000fe400078e00ff */
[----:B------:R-:W-:Y:S02]  /*79a0*/  HADD2.F32 R27, -RZ, R41.H0_H0 ;  /* 0x20000029ff1b7230 */ /* 0x000fe40000004100 */
[----:B------:R-:W-:Y:S01]  /*79b0*/  HADD2.F32 R29, -RZ, R39.H0_H0 ;  /* 0x20000027ff1d7230 */ /* 0x000fe20000004100 */
[----:B------:R-:W-:Y:S01]  /*79c0*/  LOP3.LUT R9, R0, 0x1c0, RZ, 0xc0, !PT ;  /* 0x000001c000097812 */ /* 0x000fe200078ec0ff */
[----:B------:R-:W-:-:S03]  /*79d0*/  HADD2.F32 R31, -RZ, R44.H0_H0 ;  /* 0x2000002cff1f7230 */ /* 0x000fc60000004100 */
[--C-:B------:R-:W-:Y:S02]  /*79e0*/  SHF.R.U32.HI R4, RZ, 0x3, R9.reuse ;  /* 0x00000003ff047819 */ /* 0x100fe40000011609 */
[----:B------:R-:W-:Y:S02]  /*79f0*/  LOP3.LUT R0, R9, 0x38, R16, 0xf8, !PT ;  /* 0x0000003809007812 */ /* 0x000fe400078ef810 */
[----:B------:R-:W-:Y:S02]  /*7a00*/  LOP3.LUT R9, R4, R3, R9, 0x1e, !PT ;  /* 0x0000000304097212 */ /* 0x000fe400078e1e09 */
[----:B------:R-:W-:-:S03]  /*7a10*/  LOP3.LUT R5, R0, R4, RZ, 0x3c, !PT ;  /* 0x0000000400057212 */ /* 0x000fc600078e3cff */
[C---:B------:R-:W-:Y:S02]  /*7a20*/  IMAD R9, R192.reuse, 0x200, R9 ;  /* 0x00000200c0097824 */ /* 0x040fe400078e0209 */
[----:B------:R-:W-:Y:S02]  /*7a30*/  IMAD R5, R192, 0x200, R5 ;  /* 0x00000200c0057824 */ /* 0x000fe400078e0205 */
[--C-:B------:R-:W-:Y:S02]  /*7a40*/  IMAD R36, R9, 0x2, R2.reuse ;  /* 0x0000000209247824 */ /* 0x100fe400078e0202 */
[----:B------:R-:W-:-:S03]  /*7a50*/  IMAD R34, R5, 0x2, R2 ;  /* 0x0000000205227824 */ /* 0x000fc600078e0202 */
[----:B------:R-:W0:Y:S04]  /*7a60*/  LDS.128 R8, [R36+0x20400] ;  /* 0x0204000024087984 */ /* 0x000e280000000c00 */
[----:B------:R-:W1:Y:S01]  /*7a70*/  LDS.128 R4, [R34+0x20400] ;  /* 0x0204000022047984 */ /* 0x000e620000000c00 */
[----:B0-----:R-:W-:Y:S02]  /*7a80*/  HADD2.F32 R20, -RZ, R8.H0_H0 ;  /* 0x20000008ff147230 */ /* 0x001fe40000004100 */
[----:B------:R-:W-:Y:S02]  /*7a90*/  HADD2.F32 R21, -RZ, R9.H0_H0 ;  /* 0x20000009ff157230 */ /* 0x000fe40000004100 */
[----:B-1----:R-:W-:Y:S02]  /*7aa0*/  HADD2.F32 R0, -RZ, R4.H0_H0 ;  /* 0x20000004ff007230 */ /* 0x002fe40000004100 */
[C---:B------:R-:W-:Y:S01]  /*7ab0*/  FMUL.FTZ R33, R20.reuse, R29 ;  /* 0x0000001d14217220 */ /* 0x040fe20000410000 */
[----:B------:R-:W-:Y:S01]  /*7ac0*/  FMUL.FTZ R35, R20, R27 ;  /* 0x0000001b14237220 */ /* 0x000fe20000410000 */
[----:B------:R-:W-:-:S02]  /*7ad0*/  HADD2.F32 R20, -RZ, R39.H1_H1 ;  /* 0x30000027ff147230 */ /* 0x000fc40000004100 */
[C---:B------:R-:W-:Y:S01]  /*7ae0*/  FFMA.FTZ R33, R0.reuse, R27, -R33 ;  /* 0x0000001b00217223 */ /* 0x040fe20000010821 */
[----:B------:R-:W-:Y:S01]  /*7af0*/  FFMA.FTZ R35, R0, R29, R35 ;  /* 0x0000001d00237223 */ /* 0x000fe20000010023 */
[----:B------:R-:W-:Y:S02]  /*7b00*/  HADD2.F32 R0, -RZ, R41.H1_H1 ;  /* 0x30000029ff007230 */ /* 0x000fe40000004100 */
[C---:B------:R-:W-:Y:S01]  /*7b10*/  FMUL.FTZ R30, R21.reuse, R20 ;  /* 0x00000014151e7220 */ /* 0x040fe20000410000 */
[----:B------:R-:W-:Y:S02]  /*7b20*/  HADD2.F32 R13, -RZ, R5.H0_H0 ;  /* 0x20000005ff0d7230 */ /* 0x000fe40000004100 */
[----:B------:R-:W-:Y:S02]  /*7b30*/  HADD2.F32 R8, -RZ, R8.H1_H1 ;  /* 0x30000008ff087230 */ /* 0x000fe40000004100 */
[----:B------:R-:W-:Y:S01]  /*7b40*/  FMUL.FTZ R21, R21, R0 ;  /* 0x0000000015157220 */ /* 0x000fe20000410000 */
[----:B------:R-:W-:-:S02]  /*7b50*/  HADD2.F32 R27, -RZ, R42.H0_H0 ;  /* 0x2000002aff1b7230 */ /* 0x000fc40000004100 */
[C---:B------:R-:W-:Y:S01]  /*7b60*/  FFMA.FTZ R30, R13.reuse, R0, -R30 ;  /* 0x000000000d1e7223 */ /* 0x040fe2000001081e */
[----:B------:R-:W-:Y:S02]  /*7b70*/  HADD2.F32 R4, -RZ, R4.H1_H1 ;  /* 0x30000004ff047230 */ /* 0x000fe40000004100 */
[C---:B------:R-:W-:Y:S01]  /*7b80*/  FMUL.FTZ R37, R8.reuse, R31 ;  /* 0x0000001f08257220 */ /* 0x040fe20000410000 */
[----:B------:R-:W-:Y:S02]  /*7b90*/  HADD2.F32 R9, -RZ, R9.H1_H1 ;  /* 0x30000009ff097230 */ /* 0x000fe40000004100 */
[----:B------:R-:W-:Y:S01]  /*7ba0*/  FMUL.FTZ R29, R8, R27 ;  /* 0x0000001b081d7220 */ /* 0x000fe20000410000 */
[----:B------:R-:W-:Y:S02]  /*7bb0*/  HADD2.F32 R8, -RZ, R44.H1_H1 ;  /* 0x3000002cff087230 */ /* 0x000fe40000004100 */
[----:B------:R-:W-:Y:S01]  /*7bc0*/  FFMA.FTZ R20, R13, R20, R21 ;  /* 0x000000140d147223 */ /* 0x000fe20000010015 */
[----:B------:R-:W-:-:S02]  /*7bd0*/  HADD2.F32 R0, -RZ, R42.H1_H1 ;  /* 0x3000002aff007230 */ /* 0x000fc40000004100 */
[C---:B------:R-:W-:Y:S01]  /*7be0*/  FFMA.FTZ R26, R4.reuse, R27, -R37 ;  /* 0x0000001b041a7223 */ /* 0x040fe20000010825 */
[----:B------:R-:W-:Y:S02]  /*7bf0*/  HADD2.F32 R24, -RZ, R10.H0_H0 ;  /* 0x2000000aff187230 */ /* 0x000fe40000004100 */
[----:B------:R-:W-:Y:S01]  /*7c00*/  FFMA.FTZ R28, R4, R31, R29 ;  /* 0x0000001f041c7223 */ /* 0x000fe2000001001d */
[----:B------:R-:W-:Y:S02]  /*7c10*/  HADD2.F32 R21, -RZ, R38.H0_H0 ;  /* 0x20000026ff157230 */ /* 0x000fe40000004100 */
[C---:B------:R-:W-:Y:S01]  /*7c20*/  FMUL.FTZ R4, R9.reuse, R8 ;  /* 0x0000000809047220 */ /* 0x040fe20000410000 */
[----:B------:R-:W-:Y:S02]  /*7c30*/  HADD2.F32 R5, -RZ, R5.H1_H1 ;  /* 0x30000005ff057230 */ /* 0x000fe40000004100 */
[----:B------:R-:W-:Y:S01]  /*7c40*/  FMUL.FTZ R32, R9, R0 ;  /* 0x0000000009207220 */ /* 0x000fe20000410000 */
[----:B------:R-:W-:-:S02]  /*7c50*/  HADD2.F32 R14, -RZ, R6.H0_H0 ;  /* 0x20000006ff0e7230 */ /* 0x000fc40000004100 */
[C---:B------:R-:W-:Y:S01]  /*7c60*/  FMUL.FTZ R37, R24.reuse, R21 ;  /* 0x0000001518257220 */ /* 0x040fe20000410000 */
[----:B------:R-:W-:Y:S02]  /*7c70*/  HADD2.F32 R13, -RZ, R40.H0_H0 ;  /* 0x20000028ff0d7230 */ /* 0x000fe40000004100 */
[C---:B------:R-:W-:Y:S01]  /*7c80*/  FFMA.FTZ R29, R5.reuse, R0, -R4 ;  /* 0x00000000051d7223 */ /* 0x040fe20000010804 */
[----:B------:R-:W-:Y:S02]  /*7c90*/  HADD2.F32 R10, -RZ, R10.H1_H1 ;  /* 0x3000000aff0a7230 */ /* 0x000fe40000004100 */
[----:B------:R-:W-:Y:S01]  /*7ca0*/  FFMA.FTZ R31, R5, R8, R32 ;  /* 0x00000008051f7223 */ /* 0x000fe20000010020 */
[----:B------:R-:W-:Y:S02]  /*7cb0*/  HADD2.F32 R27, -RZ, R45.H0_H0 ;  /* 0x2000002dff1b7230 */ /* 0x000fe40000004100 */
[----:B------:R-:W-:Y:S01]  /*7cc0*/  FMUL.FTZ R24, R24, R13 ;  /* 0x0000000d18187220 */ /* 0x000fe20000410000 */
[----:B------:R-:W-:-:S02]  /*7cd0*/  HADD2.F32 R9, -RZ, R43.H0_H0 ;  /* 0x2000002bff097230 */ /* 0x000fc40000004100 */
[----:B------:R-:W-:Y:S01]  /*7ce0*/  FFMA.FTZ R37, R14, R13, -R37 ;  /* 0x0000000d0e257223 */ /* 0x000fe20000010825 */
[----:B------:R-:W-:Y:S02]  /*7cf0*/  HADD2.F32 R6, -RZ, R6.H1_H1 ;  /* 0x30000006ff067230 */ /* 0x000fe40000004100 */
[C---:B------:R-:W-:Y:S01]  /*7d00*/  FMUL.FTZ R5, R10.reuse, R27 ;  /* 0x0000001b0a057220 */ /* 0x040fe20000410000 */
[----:B------:R-:W-:Y:S02]  /*7d10*/  HADD2.F32 R25, -RZ, R11.H0_H0 ;  /* 0x2000000bff197230 */ /* 0x000fe40000004100 */
[----:B------:R-:W-:Y:S01]  /*7d20*/  FMUL.FTZ R13, R10, R9 ;  /* 0x000000090a0d7220 */ /* 0x000fe20000410000 */
[----:B------:R-:W-:Y:S02]  /*7d30*/  HADD2.F32 R8, -RZ, R38.H1_H1 ;  /* 0x30000026ff087230 */ /* 0x000fe40000004100 */
[----:B------:R-:W-:Y:S01]  /*7d40*/  FFMA.FTZ R24, R14, R21, R24 ;  /* 0x000000150e187223 */ /* 0x000fe20000010018 */
[----:B------:R-:W-:-:S02]  /*7d50*/  HADD2.F32 R0, -RZ, R40.H1_H1 ;  /* 0x30000028ff007230 */ /* 0x000fc40000004100 */
[C---:B------:R-:W-:Y:S01]  /*7d60*/  FFMA.FTZ R14, R6.reuse, R9, -R5 ;  /* 0x00000009060e7223 */ /* 0x040fe20000010805 */
[----:B------:R-:W-:Y:S02]  /*7d70*/  HADD2.F32 R11, -RZ, R11.H1_H1 ;  /* 0x3000000bff0b7230 */ /* 0x000fe40000004100 */
[----:B------:R-:W-:Y:S01]  /*7d80*/  FFMA.FTZ R13, R6, R27, R13 ;  /* 0x0000001b060d7223 */ /* 0x000fe2000001000d */
[----:B------:R-:W-:Y:S02]  /*7d90*/  HADD2.F32 R10, -RZ, R45.H1_H1 ;  /* 0x3000002dff0a7230 */ /* 0x000fe40000004100 */
[C---:B------:R-:W-:Y:S01]  /*7da0*/  FMUL.FTZ R6, R25.reuse, R8 ;  /* 0x0000000819067220 */ /* 0x040fe20000410000 */
[----:B------:R-:W-:Y:S02]  /*7db0*/  HADD2.F32 R4, -RZ, R43.H1_H1 ;  /* 0x3000002bff047230 */ /* 0x000fe40000004100 */
[----:B------:R-:W-:Y:S01]  /*7dc0*/  FMUL.FTZ R25, R25, R0 ;  /* 0x0000000019197220 */ /* 0x000fe20000410000 */
[----:B------:R-:W-:-:S02]  /*7dd0*/  HADD2.F32 R15, -RZ, R7.H0_H0 ;  /* 0x20000007ff0f7230 */ /* 0x000fc40000004100 */
[C---:B------:R-:W-:Y:S01]  /*7de0*/  FMUL.FTZ R32, R11.reuse, R10 ;  /* 0x0000000a0b207220 */ /* 0x040fe20000410000 */
[----:B------:R-:W-:Y:S02]  /*7df0*/  HADD2.F32 R7, -RZ, R7.H1_H1 ;  /* 0x30000007ff077230 */ /* 0x000fe40000004100 */
[----:B------:R-:W-:Y:S01]  /*7e00*/  FMUL.FTZ R5, R11, R4 ;  /* 0x000000040b057220 */ /* 0x000fe20000410000 */
[----:B------:R-:W-:Y:S01]  /*7e10*/  F2FP.F16.F32.PACK_AB R9, R31, R20 ;  /* 0x000000141f09723e */ /* 0x000fe200000000ff */
[C---:B------:R-:W-:Y:S01]  /*7e20*/  FFMA.FTZ R0, R15.reuse, R0, -R6 ;  /* 0x000000000f007223 */ /* 0x040fe20000010806 */
[----:B------:R-:W-:Y:S01]  /*7e30*/  FFMA.FTZ R11, R15, R8, R25 ;  /* 0x000000080f0b7223 */ /* 0x000fe20000010019 */
[C---:B------:R-:W-:Y:S01]  /*7e40*/  FFMA.FTZ R15, R7.reuse, R4, -R32 ;  /* 0x00000004070f7223 */ /* 0x040fe20000010820 */
[----:B------:R-:W-:Y:S01]  /*7e50*/  FFMA.FTZ R32, R7, R10, R5 ;  /* 0x0000000a07207223 */ /* 0x000fe20000010005 */
[----:B------:R-:W-:Y:S02]  /*7e60*/  F2FP.F16.F32.PACK_AB R4, R26, R33 ;  /* 0x000000211a04723e */ /* 0x000fe400000000ff */
[----:B------:R-:W-:-:S02]  /*7e70*/  F2FP.F16.F32.PACK_AB R5, R29, R30 ;  /* 0x0000001e1d05723e */ /* 0x000fc400000000ff */
[----:B------:R-:W-:Y:S02]  /*7e80*/  F2FP.F16.F32.PACK_AB R6, R14, R37 ;  /* 0x000000250e06723e */ /* 0x000fe400000000ff */
[----:B------:R-:W-:Y:S02]  /*7e90*/  F2FP.F16.F32.PACK_AB R7, R15, R0 ;  /* 0x000000000f07723e */ /* 0x000fe400000000ff */
[----:B------:R-:W-:Y:S02]  /*7ea0*/  F2FP.F16.F32.PACK_AB R8, R28, R35 ;  /* 0x000000231c08723e */ /* 0x000fe400000000ff */
[----:B------:R-:W-:Y:S01]  /*7eb0*/  F2FP.F16.F32.PACK_AB R10, R13, R24 ;  /* 0x000000180d0a723e */ /* 0x000fe200000000ff */
[----:B------:R0:W-:Y:S01]  /*7ec0*/  STS.128 [R34+0x20400], R4 ;  /* 0x0204000422007388 */ /* 0x0001e20000000c00 */
[----:B------:R-:W-:-:S05]  /*7ed0*/  F2FP.F16.F32.PACK_AB R11, R32, R11 ;  /* 0x0000000b200b723e */ /* 0x000fca00000000ff */
[----:B------:R0:W-:Y:S02]  /*7ee0*/  STS.128 [R36+0x20400], R8 ;  /* 0x0204000824007388 */ /* 0x0001e40000000c00 */
.L_x_1386:
[----:B------:R-:W-:Y:S05]  /*7ef0*/  BSYNC B1 ;  /* 0x0000000000017941 */ /* 0x000fea0003800000 */
.L_x_1385:
[----:B------:R-:W-:Y:S05]  /*7f00*/  @P0 BRA `(.L_x_1377) ;  /* 0x0000000400400947 */ /* 0x000fea0003800000 */
[--C-:B------:R-:W-:Y:S01]  /*7f10*/  SHF.R.U32.HI R0, RZ, 0x3, R230.reuse ;  /* 0x00000003ff007819 */ /* 0x100fe200000116e6 */
[----:B0-----:R-:W0:Y:S01]  /*7f20*/  LDS.128 R4, [R228+0x20400] ;  /* 0x02040000e4047984 */ /* 0x001e220000000c00 */
[----:B------:R-:W-:Y:S02]  /*7f30*/  HADD2.F32 R26, -RZ, R41.H0_H0 ;  /* 0x20000029ff1a7230 */ /* 0x000fe40000004100 */
[----:B------:R-:W-:Y:S01]  /*7f40*/  LOP3.LUT R0, R0, R3, R230, 0x1e, !PT ;  /* 0x0000000300007212 */ /* 0x000fe200078e1ee6 */
[--C-:B------:R-:W-:Y:S02]  /*7f50*/  HADD2.F32 R28, -RZ, R39.reuse.H0_H0 ;  /* 0x20000027ff1c7230 */ /* 0x100fe40000004100 */
[----:B------:R-:W-:Y:S02]  /*7f60*/  HADD2.F32 R30, -RZ, R44.H0_H0 ;  /* 0x2000002cff1e7230 */ /* 0x000fe40000004100 */
[----:B------:R-:W-:Y:S02]  /*7f70*/  IMAD.IADD R3, R231, 0x1, R0 ;  /* 0x00000001e7037824 */ /* 0x000fe400078e0200 */
[----:B------:R-:W-:-:S02]  /*7f80*/  HADD2.F32 R37, -RZ, R39.H1_H1 ;  /* 0x30000027ff257230 */ /* 0x000fc40000004100 */
[----:B------:R-:W-:Y:S02]  /*7f90*/  IMAD R3, R3, 0x2, R2 ;  /* 0x0000000203037824 */ /* 0x000fe400078e0202 */
[----:B------:R-:W-:Y:S02]  /*7fa0*/  HADD2.F32 R35, -RZ, R41.H1_H1 ;  /* 0x30000029ff237230 */ /* 0x000fe40000004100 */
[----:B------:R-:W-:Y:S01]  /*7fb0*/  HADD2.F32 R39, -RZ, R44.H1_H1 ;  /* 0x3000002cff277230 */ /* 0x000fe20000004100 */
[----:B------:R-:W1:Y:S01]  /*7fc0*/  LDS.128 R8, [R3+0x20400] ;  /* 0x0204000003087984 */ /* 0x000e620000000c00 */
[----:B------:R-:W-:Y:S02]  /*7fd0*/  HADD2.F32 R34, -RZ, R45.H0_H0 ;  /* 0x2000002dff227230 */ /* 0x000fe40000004100 */
[----:B------:R-:W-:Y:S02]  /*7fe0*/  HADD2.F32 R32, -RZ, R38.H0_H0 ;  /* 0x20000026ff207230 */ /* 0x000fe40000004100 */
[----:B0-----:R-:W-:-:S02]  /*7ff0*/  HADD2.F32 R0, -RZ, R4.H0_H0 ;  /* 0x20000004ff007230 */ /* 0x001fc40000004100 */
[----:B------:R-:W-:Y:S02]  /*8000*/  HADD2.F32 R4, -RZ, R4.H1_H1 ;  /* 0x30000004ff047230 */ /* 0x000fe40000004100 */
[--C-:B------:R-:W-:Y:S02]  /*8010*/  HADD2.F32 R13, -RZ, R5.reuse.H0_H0 ;  /* 0x20000005ff0d7230 */ /* 0x100fe40000004100 */
[----:B------:R-:W-:Y:S02]  /*8020*/  HADD2.F32 R5, -RZ, R5.H1_H1 ;  /* 0x30000005ff057230 */ /* 0x000fe40000004100 */
[--C-:B------:R-:W-:Y:S02]  /*8030*/  HADD2.F32 R14, -RZ, R6.reuse.H0_H0 ;  /* 0x20000006ff0e7230 */ /* 0x100fe40000004100 */
[----:B------:R-:W-:Y:S02]  /*8040*/  HADD2.F32 R6, -RZ, R6.H1_H1 ;  /* 0x30000006ff067230 */ /* 0x000fe40000004100 */
[----:B------:R-:W-:-:S02]  /*8050*/  HADD2.F32 R15, -RZ, R7.H0_H0 ;  /* 0x20000007ff0f7230 */ /* 0x000fc40000004100 */
[----:B------:R-:W-:Y:S02]  /*8060*/  HADD2.F32 R7, -RZ, R7.H1_H1 ;  /* 0x30000007ff077230 */ /* 0x000fe40000004100 */
[--C-:B-1----:R-:W-:Y:S02]  /*8070*/  HADD2.F32 R20, -RZ, R8.reuse.H0_H0 ;  /* 0x20000008ff147230 */ /* 0x102fe40000004100 */
[----:B------:R-:W-:Y:S02]  /*8080*/  HADD2.F32 R8, -RZ, R8.H1_H1 ;  /* 0x30000008ff087230 */ /* 0x000fe40000004100 */
[----:B------:R-:W-:Y:S02]  /*8090*/  HADD2.F32 R21, -RZ, R9.H0_H0 ;  /* 0x20000009ff157230 */ /* 0x000fe40000004100 */
[-C--:B------:R-:W-:Y:S01]  /*80a0*/  FMUL.FTZ R27, R28, R20.reuse ;  /* 0x000000141c1b7220 */ /* 0x080fe20000410000 */
[----:B------:R-:W-:Y:S01]  /*80b0*/  FMUL.FTZ R29, R26, R20 ;  /* 0x000000141a1d7220 */ /* 0x000fe20000410000 */
[----:B------:R-:W-:-:S02]  /*80c0*/  HADD2.F32 R20, -RZ, R42.H0_H0 ;  /* 0x2000002aff147230 */ /* 0x000fc40000004100 */
[----:B------:R-:W-:Y:S01]  /*80d0*/  FMUL.FTZ R31, R30, R8 ;  /* 0x000000081e1f7220 */ /* 0x000fe20000410000 */
[-C--:B------:R-:W-:Y:S01]  /*80e0*/  FFMA.FTZ R27, R26, R0.reuse, -R27 ;  /* 0x000000001a1b7223 */ /* 0x080fe2000001081b */
[----:B------:R-:W-:Y:S01]  /*80f0*/  FFMA.FTZ R29, R28, R0, R29 ;  /* 0x000000001c1d7223 */ /* 0x000fe2000001001d */
[----:B------:R-:W-:Y:S02]  /*8100*/  HADD2.F32 R9, -RZ, R9.H1_H1 ;  /* 0x30000009ff097230 */ /* 0x000fe40000004100 */
[C---:B------:R-:W-:Y:S01]  /*8110*/  FMUL.FTZ R33, R20.reuse, R8 ;  /* 0x0000000814217220 */ /* 0x040fe20000410000 */
[-C--:B------:R-:W-:Y:S01]  /*8120*/  FFMA.FTZ R0, R20, R4.reuse, -R31 ;  /* 0x0000000414007223 */ /* 0x080fe2000001081f */
[-C--:B------:R-:W-:Y:S01]  /*8130*/  FMUL.FTZ R20, R37, R21.reuse ;  /* 0x0000001525147220 */ /* 0x080fe20000410000 */
[----:B------:R-:W-:Y:S01]  /*8140*/  FMUL.FTZ R26, R35, R21 ;  /* 0x00000015231a7220 */ /* 0x000fe20000410000 */
[----:B------:R-:W-:Y:S02]  /*8150*/  HADD2.F32 R21, -RZ, R42.H1_H1 ;  /* 0x3000002aff157230 */ /* 0x000fe40000004100 */
[----:B------:R-:W-:Y:S01]  /*8160*/  FFMA.FTZ R8, R30, R4, R33 ;  /* 0x000000041e087223 */ /* 0x000fe20000010021 */
[----:B------:R-:W-:Y:S01]  /*8170*/  FMUL.FTZ R4, R39, R9 ;  /* 0x0000000927047220 */ /* 0x000fe20000410000 */
[----:B------:R-:W-:-:S02]  /*8180*/  HADD2.F32 R24, -RZ, R10.H0_H0 ;  /* 0x2000000aff187230 */ /* 0x000fc40000004100 */
[----:B------:R-:W-:Y:S01]  /*8190*/  FFMA.FTZ R20, R35, R13, -R20 ;  /* 0x0000000d23147223 */ /* 0x000fe20000010814 */
[----:B------:R-:W-:Y:S02]  /*81a0*/  HADD2.F32 R10, -RZ, R10.H1_H1 ;  /* 0x3000000aff0a7230 */ /* 0x000fe40000004100 */
[C---:B------:R-:W-:Y:S01]  /*81b0*/  FMUL.FTZ R28, R21.reuse, R9 ;  /* 0x00000009151c7220 */ /* 0x040fe20000410000 */
[----:B------:R-:W-:Y:S01]  /*81c0*/  FFMA.FTZ R9, R21, R5, -R4 ;  /* 0x0000000515097223 */ /* 0x000fe20000010804 */
[----:B------:R-:W-:Y:S01]  /*81d0*/  FFMA.FTZ R26, R37, R13, R26 ;  /* 0x0000000d251a7223 */ /* 0x000fe2000001001a */
[----:B------:R-:W-:Y:S02]  /*81e0*/  HADD2.F32 R4, -RZ, R43.H0_H0 ;  /* 0x2000002bff047230 */ /* 0x000fe40000004100 */
[----:B------:R-:W-:Y:S01]  /*81f0*/  FFMA.FTZ R13, R39, R5, R28 ;  /* 0x00000005270d7223 */ /* 0x000fe2000001001c */
[----:B------:R-:W-:Y:S02]  /*8200*/  HADD2.F32 R30, -RZ, R40.H0_H0 ;  /* 0x20000028ff1e7230 */ /* 0x000fe40000004100 */
[----:B------:R-:W-:Y:S01]  /*8210*/  FMUL.FTZ R5, R34, R10 ;  /* 0x0000000a22057220 */ /* 0x000fe20000410000 */
[----:B------:R-:W-:-:S02]  /*8220*/  HADD2.F32 R25, -RZ, R11.H0_H0 ;  /* 0x2000000bff197230 */ /* 0x000fc40000004100 */
[----:B------:R-:W-:Y:S01]  /*8230*/  FMUL.FTZ R33, R4, R10 ;  /* 0x0000000a04217220 */ /* 0x000fe20000410000 */
[----:B------:R-:W-:Y:S02]  /*8240*/  HADD2.F32 R11, -RZ, R11.H1_H1 ;  /* 0x3000000bff0b7230 */ /* 0x000fe40000004100 */
[-C--:B------:R-:W-:Y:S01]  /*8250*/  FMUL.FTZ R21, R32, R24.reuse ;  /* 0x0000001820157220 */ /* 0x080fe20000410000 */
[----:B------:R-:W-:Y:S01]  /*8260*/  FMUL.FTZ R31, R30, R24 ;  /* 0x000000181e1f7220 */ /* 0x000fe20000410000 */
[----:B------:R-:W-:Y:S01]  /*8270*/  FFMA.FTZ R10, R4, R6, -R5 ;  /* 0x00000006040a7223 */ /* 0x000fe20000010805 */
[----:B------:R-:W-:Y:S02]  /*8280*/  HADD2.F32 R37, -RZ, R38.H1_H1 ;  /* 0x30000026ff257230 */ /* 0x000fe40000004100 */
[-C--:B------:R-:W-:Y:S01]  /*8290*/  FFMA.FTZ R21, R30, R14.reuse, -R21 ;  /* 0x0000000e1e157223 */ /* 0x080fe20000010815 */
[----:B------:R-:W-:Y:S02]  /*82a0*/  HADD2.F32 R39, -RZ, R45.H1_H1 ;  /* 0x3000002dff277230 */ /* 0x000fe40000004100 */
[----:B------:R-:W-:Y:S01]  /*82b0*/  FFMA.FTZ R31, R32, R14, R31 ;  /* 0x0000000e201f7223 */ /* 0x000fe2000001001f */
[----:B------:R-:W-:-:S02]  /*82c0*/  HADD2.F32 R5, -RZ, R40.H1_H1 ;  /* 0x30000028ff057230 */ /* 0x000fc40000004100 */
[----:B------:R-:W-:Y:S01]  /*82d0*/  FFMA.FTZ R14, R34, R6, R33 ;  /* 0x00000006220e7223 */ /* 0x000fe20000010021 */
[----:B------:R-:W-:Y:S02]  /*82e0*/  HADD2.F32 R35, -RZ, R43.H1_H1 ;  /* 0x3000002bff237230 */ /* 0x000fe40000004100 */
[----:B------:R-:W-:Y:S01]  /*82f0*/  FMUL.FTZ R4, R37, R25 ;  /* 0x0000001925047220 */ /* 0x000fe20000410000 */
[----:B------:R-:W-:Y:S01]  /*8300*/  FMUL.FTZ R24, R39, R11 ;  /* 0x0000000b27187220 */ /* 0x000fe20000410000 */
[----:B------:R-:W-:Y:S01]  /*8310*/  FMUL.FTZ R6, R5, R25 ;  /* 0x0000001905067220 */ /* 0x000fe20000410000 */
[----:B------:R-:W-:Y:S01]  /*8320*/  F2FP.F16.F32.PACK_AB R8, R8, R29 ;  /* 0x0000001d0808723e */ /* 0x000fe200000000ff */
[----:B------:R-:W-:Y:S01]  /*8330*/  FMUL.FTZ R28, R35, R11 ;  /* 0x0000000b231c7220 */ /* 0x000fe20000410000 */
[----:B------:R-:W-:Y:S01]  /*8340*/  FFMA.FTZ R11, R5, R15, -R4 ;  /* 0x0000000f050b7223 */ /* 0x000fe20000010804 */
[----:B------:R-:W-:Y:S01]  /*8350*/  FFMA.FTZ R24, R35, R7, -R24 ;  /* 0x0000000723187223 */ /* 0x000fe20000010818 */
        /* <DEDUP_REMOVED lines=11> */
.L_x_1377:
[----:B------:R-:W-:Y:S05]  /*8410*/  BSYNC B0 ;  /* 0x0000000000007941 */ /* 0x000fea0003800000 */
.L_x_1366:
[----:B------:R-:W-:Y:S01]  /*8420*/  @!PT LDS RZ, [RZ] ;  /* 0x00000000fffff984 */ /* 0x000fe20000000800 */
[----:B------:R-:W-:Y:S01]  /*8430*/  @!PT LDS RZ, [RZ] ;  /* 0x00000000fffff984 */ /* 0x000fe20000000800 */
[----:B------:R-:W-:Y:S01]  /*8440*/  @!PT LDS RZ, [RZ] ;  /* 0x00000000fffff984 */ /* 0x000fe20000000800 */
[----:B------:R-:W-:Y:S01]  /*8450*/  @!PT LDS RZ, [RZ] ;  /* 0x00000000fffff984 */ /* 0x000fe20000000800 */
[----:B------:R4:W-:Y:S06]  /*8460*/  MEMBAR.ALL.CTA ;  /* 0x0000000000007992 */ /* 0x0009ec0000008000 */
[----:B----4-:R-:W4:Y:S01]  /*8470*/  FENCE.VIEW.ASYNC.S ;  /* 0x00000000000073c6 */ /* 0x010f220000000000 */
[----:B------:R-:W-:Y:S05]  /*8480*/  WARPSYNC.ALL ;  /* 0x0000000000007948 */ /* 0x000fea0003800000 */
[----:B----4-:R-:W-:Y:S06]  /*8490*/  BAR.SYNC.DEFER_BLOCKING 0xd, 0x80 ;  /* 0x0342000000007b1d */ /* 0x010fec0000010000 */
.L_x_1363:
[----:B------:R-:W-:-:S13]  /*84a0*/  ISETP.NE.AND P0, PT, R187, 0x3, PT ;  /* 0x00000003bb00780c */ /* 0x000fda0003f05270 */
[----:B------:R-:W-:Y:S05]  /*84b0*/  @!P0 BRA `(.L_x_1387) ;  /* 0x0000000000048947 */ /* 0x000fea0003800000 */
[----:B------:R-:W-:Y:S01]  /*84c0*/  BPT.TRAP 0x1 ;  /* 0x000000040000795c */ /* 0x000fe20000300000 */
.L_x_1387:
[----:B------:R-:W-:Y:S01]  /*84d0*/  IMAD R20, R18, 0x8, R2 ;  /* 0x0000000812147824 */ /* 0x000fe200078e0202 */
[----:B------:R-:W-:-:S04]  /*84e0*/  SHF.L.U32 R13, R23, 0x1f, RZ ;  /* 0x0000001f170d7819 */ /* 0x000fc800000006ff */
[----:B------:R4:W0:Y:S01]  /*84f0*/  SYNCS.PHASECHK.TRANS64.TRYWAIT P1, [R20+URZ+0x38830], R13 ;  /* 0x0388300d140075a7 */ /* 0x000822000802017f */
[----:B------:R-:W-:Y:S05]  /*8500*/  @!P0 BRA `(.L_x_1388) ;  /* 0x0000000000048947 */ /* 0x000fea0003800000 */
[----:B------:R-:W-:Y:S01]  /*8510*/  BPT.TRAP 0x1 ;  /* 0x000000040000795c */ /* 0x000fe20000300000 */
.L_x_1388:
[C---:B-12---:R-:W-:Y:S02]  /*8520*/  VIADD R0, R2.reuse, 0x22400 ;  /* 0x0002240002007836 */ /* 0x046fe40000000000 */
[----:B0--3--:R-:W-:-:S03]  /*8530*/  VIADD R3, R2, 0x20400 ;  /* 0x0002040002037836 */ /* 0x009fc60000000000 */
[----:B------:R-:W-:Y:S02]  /*8540*/  SHF.R.U32.HI R0, RZ, 0x4, R0 ;  /* 0x00000004ff007819 */ /* 0x000fe40000011600 */
[----:B------:R-:W-:Y:S02]  /*8550*/  SHF.R.U32.HI R3, RZ, 0x4, R3 ;  /* 0x00000004ff037819 */ /* 0x000fe40000011603 */
[----:B------:R-:W-:Y:S02]  /*8560*/  LOP3.LUT R0, R0, 0x3fff, RZ, 0xc0, !PT ;  /* 0x00003fff00007812 */ /* 0x000fe400078ec0ff */
[----:B------:R-:W-:Y:S02]  /*8570*/  LOP3.LUT R8, R3, 0x3fff, RZ, 0xc0, !PT ;  /* 0x00003fff03087812 */ /* 0x000fe400078ec0ff */
[----:B------:R-:W-:Y:S01]  /*8580*/  LOP3.LUT R3, R0, 0x10000, RZ, 0xfc, !PT ;  /* 0x0001000000037812 */ /* 0x000fe200078efcff */
[----:B------:R-:W-:Y:S06]  /*8590*/  @P1 BRA `(.L_x_1389) ;  /* 0x0000000000081947 */ /* 0x000fec0003800000 */
[----:B------:R-:W0:Y:S02]  /*85a0*/  SYNCS.PHASECHK.TRANS64.TRYWAIT P1, [R20+URZ+0x38830], R13 ;  /* 0x0388300d140075a7 */ /* 0x000e24000802017f */
[----:B0-----:R-:W-:Y:S05]  /*85b0*/  @!P1 BRA `(.L_x_1390) ;  /* 0x0000014000989947 */ /* 0x001fea0003800000 */
.L_x_1389:
[----:B------:R-:W-:Y:S01]  /*85c0*/  IMAD R10, R18, 0x200, R3 ;  /* 0x00000200120a7824 */ /* 0x000fe200078e0203 */
[----:B------:R-:W-:Y:S01]  /*85d0*/  LOP3.LUT R8, R8, 0x10000, RZ, 0xfc, !PT ;  /* 0x0001000008087812 */ /* 0x000fe200078efcff */
[----:B------:R-:W-:Y:S01]  /*85e0*/  IMAD.MOV.U32 R9, RZ, RZ, 0x40000040 ;  /* 0x40000040ff097424 */ /* 0x000fe200078e00ff */
[----:B------:R-:W-:Y:S05]  /*85f0*/  WARPSYNC.ALL ;  /* 0x0000000000007948 */ /* 0x000fea0003800000 */
[----:B------:R-:W-:Y:S01]  /*8600*/  IMAD.MOV.U32 R11, RZ, RZ, 0x40000040 ;  /* 0x40000040ff0b7424 */ /* 0x000fe200078e00ff */
[C---:B------:R-:W-:Y:S01]  /*8610*/  R2UR UR4, R8.reuse ;  /* 0x00000000080472ca */ /* 0x040fe200000e0000 */
[----:B-----5:R-:W-:Y:S01]  /*8620*/  WARPGROUP.ARRIVE ;  /* 0x00000000000079c5 */ /* 0x020fe20000000000 */
[----:B------:R-:W-:Y:S01]  /*8630*/  R2UR UR5, R9 ;  /* 0x00000000090572ca */ /* 0x000fe200000e0000 */
[----:B------:R-:W-:Y:S01]  /*8640*/  VIADD R4, R8, 0x2 ;  /* 0x0000000208047836 */ /* 0x000fe20000000000 */
[C---:B------:R-:W-:Y:S01]  /*8650*/  R2UR UR6, R10.reuse ;  /* 0x000000000a0672ca */ /* 0x040fe200000e0000 */
[----:B------:R-:W-:Y:S01]  /*8660*/  VIADD R6, R10, 0x2 ;  /* 0x000000020a067836 */ /* 0x000fe20000000000 */
[----:B------:R-:W-:Y:S01]  /*8670*/  R2UR UR7, R11 ;  /* 0x000000000b0772ca */ /* 0x000fe200000e0000 */
[----:B------:R-:W-:Y:S01]  /*8680*/  IMAD.MOV.U32 R5, RZ, RZ, 0x40000040 ;  /* 0x40000040ff057424 */ /* 0x000fe200078e00ff */
[----:B------:R-:W-:Y:S01]  /*8690*/  BSSY B0, `(.L_x_1391) ;  /* 0x0000024000007945 */ /* 0x000fe20003800000 */
[----:B------:R-:W-:-:S02]  /*86a0*/  IMAD.MOV.U32 R7, RZ, RZ, 0x40000040 ;  /* 0x40000040ff077424 */ /* 0x000fc400078e00ff */
[C---:B------:R-:W-:Y:S02]  /*86b0*/  VIADD R14, R10.reuse, 0x4 ;  /* 0x000000040a0e7836 */ /* 0x040fe40000000000 */
[----:B------:R-:W-:Y:S02]  /*86c0*/  IMAD.MOV.U32 R15, RZ, RZ, 0x40000040 ;  /* 0x40000040ff0f7424 */ /* 0x000fe400078e00ff */
[----:B------:R-:W-:Y:S02]  /*86d0*/  VIADD R10, R10, 0x6 ;  /* 0x000000060a0a7836 */ /* 0x000fe40000000000 */
[----:B------:R-:W-:Y:S02]  /*86e0*/  IMAD.MOV.U32 R9, RZ, RZ, 0x40000040 ;  /* 0x40000040ff097424 */ /* 0x000fe400078e00ff */
[----:B------:R-:W-:Y:S01]  /*86f0*/  HGMMA.64x64x16.F32 R24, gdesc[UR4], RZ, !UPT, gsb0 ;  /* 0x00e00000041879f0 */ /* 0x000fe2000c0008ff */
[----:B------:R-:W-:Y:S01]  /*8700*/  R2UR UR4, R4 ;  /* 0x00000000040472ca */ /* 0x000fe200000e0000 */
[----:B------:R-:W-:Y:S01]  /*8710*/  IMAD.MOV.U32 R11, RZ, RZ, 0x40000040 ;  /* 0x40000040ff0b7424 */ /* 0x000fe200078e00ff */
[----:B------:R-:W-:-:S02]  /*8720*/  R2UR UR5, R5 ;  /* 0x00000000050572ca */ /* 0x000fc400000e0000 */
[----:B------:R-:W-:Y:S01]  /*8730*/  R2UR UR6, R6 ;  /* 0x00000000060672ca */ /* 0x000fe200000e0000 */
[C---:B------:R-:W-:Y:S01]  /*8740*/  VIADD R6, R8.reuse, 0x4 ;  /* 0x0000000408067836 */ /* 0x040fe20000000000 */
[----:B------:R-:W-:Y:S01]  /*8750*/  R2UR UR7, R7 ;  /* 0x00000000070772ca */ /* 0x000fe200000e0000 */
[----:B------:R-:W-:Y:S02]  /*8760*/  IMAD.MOV.U32 R7, RZ, RZ, 0x40000040 ;  /* 0x40000040ff077424 */ /* 0x000fe400078e00ff */
[----:B------:R-:W-:Y:S01]  /*8770*/  VIADD R8, R8, 0x6 ;  /* 0x0000000608087836 */ /* 0x000fe20000000000 */
[----:B------:R-:W-:Y:S02]  /*8780*/  WARPGROUP.DEPBAR.LE gsb0, 0x0 ;  /* 0x00008000000079c5 */ /* 0x000fe40000010000 */
[----:B------:R-:W-:-:S07]  /*8790*/  WARPGROUP.ARRIVE ;  /* 0x00000000000079c5 */ /* 0x000fce0000000000 */
        /* <DEDUP_REMOVED lines=10> */
[----:B------:R-:W-:Y:S02]  /*8840*/  R2UR UR6, R10 ;  /* 0x000000000a0672ca */ /* 0x000fe400000e0000 */
[----:B------:R-:W-:Y:S02]  /*8850*/  R2UR UR7, R11 ;  /* 0x000000000b0772ca */ /* 0x000fe400000e0000 */
[----:B------:R-:W-:Y:S01]  /*8860*/  SHF.L.U32 R11, R12, 0x1f, RZ ;  /* 0x0000001f0c0b7819 */ /* 0x000fe200000006ff */
[----:B------:R-:W-:-:S02]  /*8870*/  WARPGROUP.DEPBAR.LE gsb0, 0x0 ;  /* 0x00008000000079c5 */ /* 0x000fc40000010000 */
[----:B------:R-:W-:-:S08]  /*8880*/  WARPGROUP.ARRIVE ;  /* 0x00000000000079c5 */ /* 0x000fd00000000000 */
[----:B------:R-:W-:Y:S03]  /*8890*/  HGMMA.64x64x16.F32 R24, gdesc[UR4], R24, gsb0 ;  /* 0x00e00000041879f0 */ /* 0x000fe60008000818 */
[----:B------:R-:W-:Y:S02]  /*88a0*/  WARPGROUP.DEPBAR.LE gsb0, 0x0 ;  /* 0x00008000000079c5 */ /* 0x000fe40000010000 */
[----:B------:R-:W1:Y:S02]  /*88b0*/  SYNCS.PHASECHK.TRANS64.TRYWAIT P1, [R2+URZ+0x38810], R11 ;  /* 0x0388100b020075a7 */ /* 0x000e64000802017f */
[----:B-1----:R-:W-:Y:S05]  /*88c0*/  @!P1 BRA `(.L_x_1392) ;  /* 0x0000013c00e89947 */ /* 0x002fea0003800000 */
.L_x_1632:
[----:B------:R-:W-:Y:S05]  /*88d0*/  BSYNC B0 ;  /* 0x0000000000007941 */ /* 0x000fea0003800000 */
.L_x_1391:
[----:B------:R-:W-:Y:S05]  /*88e0*/  @!P0 BRA `(.L_x_1393) ;  /* 0x0000000000048947 */ /* 0x000fea0003800000 */
[----:B------:R-:W-:Y:S01]  /*88f0*/  BPT.TRAP 0x1 ;  /* 0x000000040000795c */ /* 0x000fe20000300000 */
.L_x_1393:
[----:B------:R2:W3:Y:S01]  /*8900*/  SYNCS.PHASECHK.TRANS64.TRYWAIT P1, [R20+URZ+0x38850], R13 ;  /* 0x0388500d140075a7 */ /* 0x0004e2000802017f */
[----:B------:R-:W-:Y:S05]  /*8910*/  @!P0 BRA `(.L_x_1394) ;  /* 0x0000000000048947 */ /* 0x000fea0003800000 */
[----:B------:R-:W-:Y:S01]  /*8920*/  BPT.TRAP 0x1 ;  /* 0x000000040000795c */ /* 0x000fe20000300000 */
.L_x_1394:
[C---:B------:R-:W-:Y:S01]  /*8930*/  VIADD R0, R2.reuse, 0x400 ;  /* 0x0000040002007836 */ /* 0x040fe20000000000 */
[----:B------:R-:W-:Y:S01]  /*8940*/  BSSY B0, `(.L_x_1395) ;  /* 0x000000a000007945 */ /* 0x000fe20003800000 */
[----:B------:R-:W-:-:S03]  /*8950*/  VIADD R10, R2, 0x26400 ;  /* 0x00026400020a7836 */ /* 0x000fc60000000000 */
[----:B------:R-:W-:Y:S02]  /*8960*/  SHF.R.U32.HI R0, RZ, 0x4, R0 ;  /* 0x00000004ff007819 */ /* 0x000fe40000011600 */
[----:B------:R-:W-:Y:S02]  /*8970*/  SHF.R.U32.HI R10, RZ, 0x4, R10 ;  /* 0x00000004ff0a7819 */ /* 0x000fe4000001160a */
[----:B------:R-:W-:Y:S02]  /*8980*/  LOP3.LUT R0, R0, 0x3fff, RZ, 0xc0, !PT ;  /* 0x00003fff00007812 */ /* 0x000fe400078ec0ff */
[----:B-1----:R-:W-:Y:S02]  /*8990*/  LOP3.LUT R11, R10, 0x3fff, RZ, 0xc0, !PT ;  /* 0x00003fff0a0b7812 */ /* 0x002fe400078ec0ff */
[----:B------:R-:W-:Y:S01]  /*89a0*/  LOP3.LUT R10, R0, 0x10000, RZ, 0xfc, !PT ;  /* 0x00010000000a7812 */ /* 0x000fe200078efcff */
[----:B---3--:R-:W-:Y:S06]  /*89b0*/  @P1 BRA `(.L_x_1396) ;  /* 0x0000000000081947 */ /* 0x008fec0003800000 */
[----:B------:R-:W1:Y:S02]  /*89c0*/  SYNCS.PHASECHK.TRANS64.TRYWAIT P1, [R20+URZ+0x38850], R13 ;  /* 0x0388500d140075a7 */ /* 0x000e64000802017f */
[----:B-1----:R-:W-:Y:S05]  /*89d0*/  @!P1 BRA `(.L_x_1397) ;  /* 0x0000013c00b89947 */ /* 0x002fea0003800000 */
.L_x_1396:
[----:B------:R-:W-:Y:S05]  /*89e0*/  BSYNC B0 ;  /* 0x0000000000007941 */ /* 0x000fea0003800000 */
.L_x_1395:
[----:B------:R-:W-:Y:S01]  /*89f0*/  LOP3.LUT R0, R11, 0x10000, RZ, 0xfc, !PT ;  /* 0x000100000b007812 */ /* 0x000fe200078efcff */
[----:B------:R-:W-:Y:S01]  /*8a00*/  IMAD R12, R18, 0x1000, R10 ;  /* 0x00001000120c7824 */ /* 0x000fe200078e020a */
[----:B------:R-:W-:Y:S05]  /*8a10*/  WARPSYNC.ALL ;  /* 0x0000000000007948 */ /* 0x000fea0003800000 */
[----:B------:R-:W-:Y:S01]  /*8a20*/  IMAD.MOV.U32 R14, RZ, RZ, R0 ;  /* 0x000000ffff0e7224 */ /* 0x000fe200078e0000 */
[----:B------:R-:W-:Y:S01]  /*8a30*/  R2UR UR6, R12 ;  /* 0x000000000c0672ca */ /* 0x000fe200000e0000 */
[----:B------:R-:W-:Y:S01]  /*8a40*/  IMAD.MOV.U32 R15, RZ, RZ, 0x40000040 ;  /* 0x40000040ff0f7424 */ /* 0x000fe200078e00ff */
[----:B------:R-:W-:Y:S01]  /*8a50*/  WARPGROUP.ARRIVE ;  /* 0x00000000000079c5 */ /* 0x000fe20000000000 */
[----:B012-4-:R-:W-:Y:S01]  /*8a60*/  IMAD.MOV.U32 R13, RZ, RZ, 0x40000040 ;  /* 0x40000040ff0d7424 */ /* 0x017fe200078e00ff */
        /* <DEDUP_REMOVED lines=9> */
[----:B------:R-:W-:Y:S01]  /*8b00*/  VIADD R62, R12, 0x800 ;  /* 0x000008000c3e7836 */ /* 0x000fe20000000000 */
[----:B------:R-:W1:Y:S01]  /*8b10*/  S2R R65, SR_TID.X ;  /* 0x0000000000417919 */ /* 0x000e620000002100 */
[----:B------:R-:W-:-:S02]  /*8b20*/  VIADD R60, R0, 0x800 ;  /* 0x00000800003c7836 */ /* 0x000fc40000000000 */
[----:B------:R-:W-:Y:S02]  /*8b30*/  IMAD.MOV.U32 R57, RZ, RZ, 0xa00 ;  /* 0x00000a00ff397424 */ /* 0x000fe400078e00ff */
[----:B------:R-:W-:Y:S02]  /*8b40*/  IMAD.MOV.U32 R61, RZ, RZ, 0x40000040 ;  /* 0x40000040ff3d7424 */ /* 0x000fe400078e00ff */
[----:B------:R-:W-:Y:S01]  /*8b50*/  HGMMA.64x64x16.F32 R24, gdesc[UR4], R24, gsb0 ;  /* 0x00e00000041879f0 */ /* 0x000fe20008000818 */
[----:B------:R-:W-:Y:S01]  /*8b60*/  R2UR UR4, R58 ;  /* 0x000000003a0472ca */ /* 0x000fe200000e0000 */
[----:B------:R-:W-:Y:S01]  /*8b70*/  VIADD R58, R0, 0x4 ;  /* 0x00000004003a7836 */ /* 0x000fe20000000000 */
[----:B------:R-:W-:Y:S01]  /*8b80*/  R2UR UR5, R59 ;  /* 0x000000003b0572ca */ /* 0x000fe200000e0000 */
[----:B------:R-:W-:Y:S01]  /*8b90*/  IMAD.MOV.U32 R59, RZ, RZ, 0x40000040 ;  /* 0x40000040ff3b7424 */ /* 0x000fe200078e00ff */
[----:B------:R-:W-:Y:S01]  /*8ba0*/  R2UR UR6, R14 ;  /* 0x000000000e0672ca */ /* 0x000fe200000e0000 */
[----:B------:R-:W-:Y:S01]  /*8bb0*/  VIADD R14, R12, 0x4 ;  /* 0x000000040c0e7836 */ /* 0x000fe20000000000 */
[----:B------:R-:W-:Y:S01]  /*8bc0*/  R2UR UR7, R15 ;  /* 0x000000000f0772ca */ /* 0x000fe200000e0000 */
[----:B------:R-:W-:-:S02]  /*8bd0*/  IMAD.MOV.U32 R15, RZ, RZ, 0x40000040 ;  /* 0x40000040ff0f7424 */ /* 0x000fc400078e00ff */
[----:B------:R-:W-:Y:S01]  /*8be0*/  IMAD.MOV.U32 R63, RZ, RZ, 0x40000040 ;  /* 0x40000040ff3f7424 */ /* 0x000fe200078e00ff */
[----:B0-----:R-:W-:Y:S02]  /*8bf0*/  SHF.R.U32.HI R21, RZ, 0x7, R21 ;  /* 0x00000007ff157819 */ /* 0x001fe40000011615 */
[----:B-1----:R-:W-:-:S03]  /*8c00*/  LOP3.LUT R65, R65, 0x7f, RZ, 0xc0, !PT ;  /* 0x0000007f41417812 */ /* 0x002fc600078ec0ff */
[----:B------:R0:W1:Y:S02]  /*8c10*/  SHFL.IDX PT, R11, R21, RZ, 0x1f ;  /* 0x00001fff150b7589 */ /* 0x00006400000e0000 */
[----:B0-----:R-:W-:Y:S01]  /*8c20*/  IMAD.MOV.U32 R21, RZ, RZ, 0x4 ;  /* 0x00000004ff157424 */ /* 0x001fe200078e00ff */
[----:B-1----:R-:W-:-:S04]  /*8c30*/  ISETP.GT.AND P1, PT, R11, 0x7f, PT ;  /* 0x0000007f0b00780c */ /* 0x002fc80003f24270 */
[----:B------:R-:W-:Y:S02]  /*8c40*/  SEL R11, RZ, 0x2, !P1 ;  /* 0x00000002ff0b7807 */ /* 0x000fe40004800000 */
[C---:B------:R-:W-:Y:S02]  /*8c50*/  SEL R13, R21.reuse, 0x2, P1 ;  /* 0x00000002150d7807 */ /* 0x040fe40000800000 */
[----:B------:R-:W-:Y:S02]  /*8c60*/  SEL R21, R21, 0x6, !P1 ;  /* 0x0000000615157807 */ /* 0x000fe40004800000 */
[----:B------:R-:W-:-:S04]  /*8c70*/  SEL R57, R57, 0x980, P1 ;  /* 0x0000098039397807 */ /* 0x000fc80000800000 */
[----:B------:R-:W-:Y:S01]  /*8c80*/  LOP3.LUT R57, R57, 0xa00, RZ, 0xc0, !PT ;  /* 0x00000a0039397812 */ /* 0x000fe200078ec0ff */
[----:B------:R-:W-:Y:S02]  /*8c90*/  WARPGROUP.DEPBAR.LE gsb0, 0x0 ;  /* 0x00008000000079c5 */ /* 0x000fe40000010000 */
[----:B------:R-:W-:-:S06]  /*8ca0*/  WARPGROUP.ARRIVE ;  /* 0x00000000000079c5 */ /* 0x000fcc0000000000 */
        /* <DEDUP_REMOVED lines=8> */
[----:B------:R-:W-:Y:S01]  /*8d30*/  IMAD.MOV.U32 R15, RZ, RZ, 0x40000040 ;  /* 0x40000040ff0f7424 */ /* 0x000fe200078e00ff */
[----:B------:R-:W-:Y:S02]  /*8d40*/  WARPGROUP.DEPBAR.LE gsb0, 0x0 ;  /* 0x00008000000079c5 */ /* 0x000fe40000010000 */
[----:B------:R-:W-:-:S09]  /*8d50*/  WARPGROUP.ARRIVE ;  /* 0x00000000000079c5 */ /* 0x000fd20000000000 */
        /* <DEDUP_REMOVED lines=134> */
[----:B------:R-:W-:Y:S01]  /*95c0*/  IMAD.IADD R58, R11, 0x1, R62 ;  /* 0x000000010b3a7824 */ /* 0x000fe200078e023e */
[----:B------:R-:W-:Y:S01]  /*95d0*/  R2UR UR5, R59 ;  /* 0x000000003b0572ca */ /* 0x000fe200000e0000 */
[----:B------:R-:W-:Y:S01]  /*95e0*/  IMAD.MOV.U32 R59, RZ, RZ, 0x40000040 ;  /* 0x40000040ff3b7424 */ /* 0x000fe200078e00ff */
[----:B------:R-:W-:Y:S01]  /*95f0*/  R2UR UR6, R14 ;  /* 0x000000000e0672ca */ /* 0x000fe200000e0000 */
[----:B------:R-:W-:Y:S01]  /*9600*/  IMAD.IADD R14, R11, 0x1, R60 ;  /* 0x000000010b0e7824 */ /* 0x000fe200078e023c */
[----:B------:R-:W-:Y:S01]  /*9610*/  R2UR UR7, R15 ;  /* 0x000000000f0772ca */ /* 0x000fe200000e0000 */
[----:B------:R-:W-:Y:S01]  /*9620*/  IMAD.MOV.U32 R15, RZ, RZ, 0x40000040 ;  /* 0x40000040ff0f7424 */ /* 0x000fe200078e00ff */
[----:B------:R-:W-:Y:S02]  /*9630*/  WARPGROUP.DEPBAR.LE gsb0, 0x0 ;  /* 0x00008000000079c5 */ /* 0x000fe40000010000 */
[----:B------:R-:W-:-:S09]  /*9640*/  WARPGROUP.ARRIVE ;  /* 0x00000000000079c5 */ /* 0x000fd20000000000 */
[----:B------:R-:W-:Y:S01]  /*9650*/  HGMMA.64x64x16.F32 R24, gdesc[UR4], R24, gsb0 ;  /* 0x00e00000041879f0 */ /* 0x000fe20008000818 */
[----:B------:R-:W-:Y:S01]  /*9660*/  R2UR UR6, R58 ;  /* 0x000000003a0672ca */ /* 0x000fe200000e0000 */
[--C-:B------:R-:W-:Y:S01]  /*9670*/  IMAD.IADD R58, R62, 0x1, R13.reuse ;  /* 0x000000013e3a7824 */ /* 0x100fe200078e020d */
        /* <DEDUP_REMOVED lines=21> */
[----:B------:R-:W-:Y:S01]  /*97d0*/  IMAD.MOV.U32 R14, RZ, RZ, 0x28 ;  /* 0x00000028ff0e7424 */ /* 0x000fe200078e00ff */
[----:B------:R-:W-:Y:S02]  /*97e0*/  R2UR UR5, R15 ;  /* 0x000000000f0572ca */ /* 0x000fe400000e0000 */
[----:B------:R-:W-:Y:S02]  /*97f0*/  R2UR UR6, R58 ;  /* 0x000000003a0672ca */ /* 0x000fe400000e0000 */
[----:B------:R-:W-:Y:S01]  /*9800*/  R2UR UR7, R59 ;  /* 0x000000003b0772ca */ /* 0x000fe200000e0000 */
[----:B------:R-:W-:Y:S01]  /*9810*/  IMAD.MOV.U32 R59, RZ, RZ, 0x40000040 ;  /* 0x40000040ff3b7424 */ /* 0x000fe200078e00ff */
[----:B------:R-:W-:-:S04]  /*9820*/  SEL R14, R14, 0x26, P1 ;  /* 0x000000260e0e7807 */ /* 0x000fc80000800000 */
[----:B------:R-:W-:-:S04]  /*9830*/  LOP3.LUT R15, R14, 0x6, RZ, 0xc0, !PT ;  /* 0x000000060e0f7812 */ /* 0x000fc800078ec0ff */
[CC--:B------:R-:W-:Y:S02]  /*9840*/  IADD3 R58, R15.reuse, R57.reuse, R0 ;  /* 0x000000390f3a7210 */ /* 0x0c0fe40007ffe000 */
[----:B------:R-:W-:Y:S01]  /*9850*/  IADD3 R14, R15, R57, R12 ;  /* 0x000000390f0e7210 */ /* 0x000fe20007ffe00c */
[----:B------:R-:W-:Y:S02]  /*9860*/  IMAD.MOV.U32 R15, RZ, RZ, 0x40000040 ;  /* 0x40000040ff0f7424 */ /* 0x000fe400078e00ff */
[----:B------:R-:W-:-:S05]  /*9870*/  IMAD.MOV.U32 R57, RZ, RZ, 0xc00 ;  /* 0x00000c00ff397424 */ /* 0x000fca00078e00ff */
        /* <DEDUP_REMOVED lines=12> */
[C---:B------:R-:W-:Y:S02]  /*9940*/  IMAD.IADD R62, R11.reuse, 0x1, R58 ;  /* 0x000000010b3e7824 */ /* 0x040fe400078e023a */
[----:B------:R-:W-:-:S02]  /*9950*/  IMAD.IADD R60, R11, 0x1, R14 ;  /* 0x000000010b3c7824 */ /* 0x000fc400078e020e */
[----:B------:R-:W-:Y:S01]  /*9960*/  IMAD.MOV.U32 R15, RZ, RZ, 0x40000040 ;  /* 0x40000040ff0f7424 */ /* 0x000fe200078e00ff */
[----:B------:R-:W-:Y:S02]  /*9970*/  WARPGROUP.DEPBAR.LE gsb0, 0x0 ;  /* 0x00008000000079c5 */ /* 0x000fe40000010000 */
[----:B------:R-:W-:-:S06]  /*9980*/  WARPGROUP.ARRIVE ;  /* 0x00000000000079c5 */ /* 0x000fcc0000000000 */
        /* <DEDUP_REMOVED lines=8> */
[----:B------:R-:W-:Y:S02]  /*9a10*/  IMAD.MOV.U32 R63, RZ, RZ, 0x40000040 ;  /* 0x40000040ff3f7424 */ /* 0x000fe400078e00ff */
[----:B------:R-:W-:-:S02]  /*9a20*/  IMAD.IADD R14, R21, 0x1, R14 ;  /* 0x00000001150e7824 */ /* 0x000fc400078e020e */
[----:B------:R-:W-:Y:S01]  /*9a30*/  IMAD.IADD R58, R21, 0x1, R58 ;  /* 0x00000001153a7824 */ /* 0x000fe200078e023a */
[----:B------:R-:W-:Y:S02]  /*9a40*/  WARPGROUP.DEPBAR.LE gsb0, 0x0 ;  /* 0x00008000000079c5 */ /* 0x000fe40000010000 */
[----:B------:R-:W-:-:S06]  /*9a50*/  WARPGROUP.ARRIVE ;  /* 0x00000000000079c5 */ /* 0x000fcc0000000000 */
[----:B------:R-:W-:Y:S01]  /*9a60*/  HGMMA.64x64x16.F32 R24, gdesc[UR4], R24, gsb0 ;  /* 0x00e00000041879f0 */ /* 0x000fe20008000818 */
[----:B------:R-:W-:Y:S02]  /*9a70*/  R2UR UR4, R60 ;  /* 0x000000003c0472ca */ /* 0x000fe400000e0000 */
[----:B------:R-:W-:Y:S01]  /*9a80*/  R2UR UR5, R61 ;  /* 0x000000003d0572ca */ /* 0x000fe200000e0000 */
[----:B------:R-:W-:Y:S01]  /*9a90*/  IMAD.MOV.U32 R61, RZ, RZ, 0x40000040 ;  /* 0x40000040ff3d7424 */ /* 0x000fe200078e00ff */
[----:B------:R-:W-:Y:S02]  /*9aa0*/  R2UR UR6, R62 ;  /* 0x000000003e0672ca */ /* 0x000fe400000e0000 */
        /* <DEDUP_REMOVED lines=48> */
[----:B------:R-:W-:Y:S01]  /*9db0*/  R2UR UR4, R60 ;  /* 0x000000003c0472ca */ /* 0x000fe200000e0000 */
[----:B------:R-:W-:Y:S01]  /*9dc0*/  VIADD R60, R12, 0xe00 ;  /* 0x00000e000c3c7836 */ /* 0x000fe20000000000 */
[----:B------:R-:W-:Y:S02]  /*9dd0*/  R2UR UR5, R61 ;  /* 0x000000003d0572ca */ /* 0x000fe400000e0000 */
        /* <DEDUP_REMOVED lines=17> */
[----:B------:R-:W-:Y:S01]  /*9ef0*/  IMAD.MOV.U32 R15, RZ, RZ, 0x40000040 ;  /* 0x40000040ff0f7424 */ /* 0x000fe200078e00ff */
        /* <DEDUP_REMOVED lines=8> */
[----:B------:R-:W-:Y:S01]  /*9f80*/  IMAD.IADD R14, R11, 0x1, R58 ;  /* 0x000000010b0e7824 */ /* 0x000fe200078e023a */
[----:B------:R-:W-:Y:S01]  /*9f90*/  R2UR UR7, R15 ;  /* 0x000000000f0772ca */ /* 0x000fe200000e0000 */
        /* <DEDUP_REMOVED lines=17> */
[----:B------:R-:W-:-:S04]  /*a0b0*/  LOP3.LUT R13, R13, 0x1e00, RZ, 0xc0, !PT ;  /* 0x00001e000d0d7812 */ /* 0x000fc800078ec0ff */
[----:B------:R-:W-:Y:S01]  /*a0c0*/  IADD3 R12, R11, R13, R12 ;  /* 0x0000000d0b0c7210 */ /* 0x000fe20007ffe00c */
[----:B------:R-:W-:Y:S02]  /*a0d0*/  WARPGROUP.DEPBAR.LE gsb0, 0x0 ;  /* 0x00008000000079c5 */ /* 0x000fe40000010000 */
[----:B------:R-:W-:-:S06]  /*a0e0*/  WARPGROUP.ARRIVE ;  /* 0x00000000000079c5 */ /* 0x000fcc0000000000 */
[----:B------:R-:W-:Y:S01]  /*a0f0*/  HGMMA.64x64x16.F32 R24, gdesc[UR4], R24, gsb0 ;  /* 0x00e00000041879f0 */ /* 0x000fe20008000818 */
[----:B------:R-:W-:Y:S02]  /*a100*/  R2UR UR4, R62 ;  /* 0x000000003e0472ca */ /* 0x000fe400000e0000 */
[----:B------:R-:W-:Y:S02]  /*a110*/  R2UR UR5, R63 ;  /* 0x000000003f0572ca */ /* 0x000fe400000e0000 */
[----:B------:R-:W-:Y:S01]  /*a120*/  R2UR UR6, R14 ;  /* 0x000000000e0672ca */ /* 0x000fe200000e0000 */
[----:B------:R-:W-:Y:S01]  /*a130*/  IMAD.IADD R14, R21, 0x1, R58 ;  /* 0x00000001150e7824 */ /* 0x000fe200078e023a */
[----:B------:R-:W-:Y:S01]  /*a140*/  R2UR UR7, R15 ;  /* 0x000000000f0772ca */ /* 0x000fe200000e0000 */
[----:B------:R-:W-:Y:S02]  /*a150*/  IMAD.IADD R58, R21, 0x1, R60 ;  /* 0x00000001153a7824 */ /* 0x000fe400078e023c */
[----:B------:R-:W-:Y:S01]  /*a160*/  IMAD.MOV.U32 R15, RZ, RZ, 0x40000040 ;  /* 0x40000040ff0f7424 */ /* 0x000fe200078e00ff */
[----:B------:R-:W-:-:S02]  /*a170*/  WARPGROUP.DEPBAR.LE gsb0, 0x0 ;  /* 0x00008000000079c5 */ /* 0x000fc40000010000 */
[----:B------:R-:W-:-:S07]  /*a180*/  WARPGROUP.ARRIVE ;  /* 0x00000000000079c5 */ /* 0x000fce0000000000 */
[----:B------:R-:W-:Y:S01]  /*a190*/  HGMMA.64x64x16.F32 R24, gdesc[UR4], R24, gsb0 ;  /* 0x00e00000041879f0 */ /* 0x000fe20008000818 */
[----:B------:R-:W-:Y:S02]  /*a1a0*/  R2UR UR4, R14 ;  /* 0x000000000e0472ca */ /* 0x000fe400000e0000 */
[----:B------:R-:W-:Y:S01]  /*a1b0*/  R2UR UR5, R15 ;  /* 0x000000000f0572ca */ /* 0x000fe200000e0000 */
[----:B------:R-:W-:Y:S01]  /*a1c0*/  IMAD.MOV.U32 R15, RZ, RZ, 0x40000040 ;  /* 0x40000040ff0f7424 */ /* 0x000fe200078e00ff */
[----:B------:R-:W-:Y:S02]  /*a1d0*/  R2UR UR6, R58 ;  /* 0x000000003a0672ca */ /* 0x000fe400000e0000 */
[----:B------:R-:W-:Y:S02]  /*a1e0*/  R2UR UR7, R59 ;  /* 0x000000003b0772ca */ /* 0x000fe400000e0000 */
[----:B------:R-:W-:Y:S01]  /*a1f0*/  IADD3 R14, R11, R13, R0 ;  /* 0x0000000d0b0e7210 */ /* 0x000fe20007ffe000 */
[----:B------:R-:W-:Y:S01]  /*a200*/  IMAD.MOV.U32 R13, RZ, RZ, 0x40000040 ;  /* 0x40000040ff0d7424 */ /* 0x000fe200078e00ff */
[----:B------:R-:W-:-:S02]  /*a210*/  WARPGROUP.DEPBAR.LE gsb0, 0x0 ;  /* 0x00008000000079c5 */ /* 0x000fc40000010000 */
[----:B------:R-:W-:-:S07]  /*a220*/  WARPGROUP.ARRIVE ;  /* 0x00000000000079c5 */ /* 0x000fce0000000000 */
        /* <DEDUP_REMOVED lines=51> */
[----:B-1----:R-:W-:Y:S01]  /*a560*/  FSEL R25, R25, -INF , P2 ;  /* 0xff80000019197808 */ /* 0x002fe20001000000 */
[----:B------:R-:W-:Y:S01]  /*a570*/  FMUL.FTZ R46, R46, UR4 ;  /* 0x000000042e2e7c20 */ /* 0x000fe20008410000 */
[----:B------:R-:W-:Y:S01]  /*a580*/  FMUL.FTZ R47, R47, UR4 ;  /* 0x000000042f2f7c20 */ /* 0x000fe20008410000 */
[----:B------:R-:W-:Y:S01]  /*a590*/  FMUL.FTZ R50, R50, UR4 ;  /* 0x0000000432327c20 */ /* 0x000fe20008410000 */
[----:B------:R-:W-:Y:S01]  /*a5a0*/  FMNMX.FTZ R11, R24, R25, !PT ;  /* 0x00000019180b7209 */ /* 0x000fe20007810000 */
[----:B------:R-:W-:Y:S01]  /*a5b0*/  FMUL.FTZ R51, R51, UR4 ;  /* 0x0000000433337c20 */ /* 0x000fe20008410000 */
[----:B------:R-:W-:Y:S01]  /*a5c0*/  FMUL.FTZ R54, R54, UR4 ;  /* 0x0000000436367c20 */ /* 0x000fe20008410000 */
[----:B------:R-:W1:Y:S01]  /*a5d0*/  MUFU.TANH R32, R32 ;  /* 0x0000002000207308 */ /* 0x000e620000002400 */
[----:B--2---:R-:W-:Y:S01]  /*a5e0*/  FSEL R28, R28, -INF , P3 ;  /* 0xff8000001c1c7808 */ /* 0x004fe20001800000 */
[----:B------:R-:W-:-:S03]  /*a5f0*/  FMUL.FTZ R55, R55, UR4 ;  /* 0x0000000437377c20 */ /* 0x000fc60008410000 */
[----:B------:R-:W-:-:S03]  /*a600*/  FMNMX.FTZ R11, R28, R11, !PT ;  /* 0x0000000b1c0b7209 */ /* 0x000fc60007810000 */
[----:B------:R-:W2:Y:S01]  /*a610*/  MUFU.TANH R26, R26 ;  /* 0x0000001a001a7308 */ /* 0x000ea20000002400 */
[----:B0-----:R-:W-:-:S04]  /*a620*/  FSEL R58, R29, -INF , P4 ;  /* 0xff8000001d3a7808 */ /* 0x001fc80002000000 */
[----:B------:R-:W-:-:S03]  /*a630*/  FMNMX.FTZ R11, R58, R11, !PT ;  /* 0x0000000b3a0b7209 */ /* 0x000fc60007810000 */
[----:B------:R-:W0:Y:S01]  /*a640*/  MUFU.TANH R33, R33 ;  /* 0x0000002100217308 */ /* 0x000e220000002400 */
[----:B-1----:R-:W-:-:S04]  /*a650*/  FSEL R32, R32, -INF , P5 ;  /* 0xff80000020207808 */ /* 0x002fc80002800000 */
[----:B------:R-:W-:-:S03]  /*a660*/  FMNMX.FTZ R11, R32, R11, !PT ;  /* 0x0000000b200b7209 */ /* 0x000fc60007810000 */
[----:B------:R-:W1:Y:S01]  /*a670*/  MUFU.TANH R27, R27 ;  /* 0x0000001b001b7308 */ /* 0x000e620000002400 */
[----:B--2---:R-:W-:Y:S02]  /*a680*/  FSEL R26, R26, -INF , P1 ;  /* 0xff8000001a1a7808 */ /* 0x004fe40000800000 */
[----:B------:R-:W-:-:S05]  /*a690*/  ISETP.GT.AND P1, PT, R12, 0x18, PT ;  /* 0x000000180c00780c */ /* 0x000fca0003f24270 */
[----:B------:R-:W2:Y:S01]  /*a6a0*/  MUFU.TANH R36, R36 ;  /* 0x0000002400247308 */ /* 0x000ea20000002400 */
[----:B0-----:R-:W-:-:S04]  /*a6b0*/  FSEL R60, R33, -INF , P6 ;  /* 0xff800000213c7808 */ /* 0x001fc80003000000 */
[----:B------:R-:W-:-:S03]  /*a6c0*/  FMNMX.FTZ R11, R60, R11, !PT ;  /* 0x0000000b3c0b7209 */ /* 0x000fc60007810000 */
[----:B------:R-:W0:Y:S01]  /*a6d0*/  MUFU.TANH R30, R30 ;  /* 0x0000001e001e7308 */ /* 0x000e220000002400 */
[----:B-1----:R-:W-:Y:S02]  /*a6e0*/  FSEL R27, R27, -INF , P2 ;  /* 0xff8000001b1b7808 */ /* 0x002fe40001000000 */
[----:B------:R-:W-:-:S05]  /*a6f0*/  ISETP.GT.AND P2, PT, R12, 0x19, PT ;  /* 0x000000190c00780c */ /* 0x000fca0003f44270 */
[----:B------:R-:W1:Y:S01]  /*a700*/  MUFU.TANH R37, R37 ;  /* 0x0000002500257308 */ /* 0x000e620000002400 */
[----:B--2---:R-:W-:-:S04]  /*a710*/  FSEL R62, R36, -INF , P1 ;  /* 0xff800000243e7808 */ /* 0x004fc80000800000 */
[----:B------:R-:W-:-:S03]  /*a720*/  FMNMX.FTZ R11, R62, R11, !PT ;  /* 0x0000000b3e0b7209 */ /* 0x000fc60007810000 */
[----:B------:R-:W2:Y:S01]  /*a730*/  MUFU.TANH R31, R31 ;  /* 0x0000001f001f7308 */ /* 0x000ea20000002400 */
[----:B0-----:R-:W-:Y:S02]  /*a740*/  FSEL R30, R30, -INF , P3 ;  /* 0xff8000001e1e7808 */ /* 0x001fe40001800000 */
[----:B------:R-:W-:-:S05]  /*a750*/  ISETP.GT.AND P3, PT, R12, 0x20, PT ;  /* 0x000000200c00780c */ /* 0x000fca0003f64270 */
        /* <DEDUP_REMOVED lines=45> */
[----:B------:R-:W-:Y:S01]  /*aa30*/  MUFU.TANH R47, R47 ;  /* 0x0000002f002f7308 */ /* 0x000fe20000002400 */
[----:B-1----:R-:W-:-:S04]  /*aa40*/  FSEL R78, R53, -INF , P4 ;  /* 0xff800000354e7808 */ /* 0x002fc80002000000 */
[----:B------:R-:W-:-:S03]  /*aa50*/  FMNMX.FTZ R12, R78, R11, !PT ;  /* 0x0000000b4e0c7209 */ /* 0x000fc60007810000 */
[----:B------:R-:W0:Y:S01]  /*aa60*/  MUFU.TANH R50, R50 ;  /* 0x0000003200327308 */ /* 0x000e220000002400 */
[----:B--2---:R-:W-:Y:S01]  /*aa70*/  FSEL R46, R46, -INF , P5 ;  /* 0xff8000002e2e7808 */ /* 0x004fe20002800000 */
[----:B------:R-:W1:Y:S06]  /*aa80*/  SHFL.BFLY PT, R11, R12, 0x2, 0x1f ;  /* 0x0c401f000c0b7f89 */ /* 0x000e6c00000e0000 */
[----:B------:R-:W-:Y:S08]  /*aa90*/  MUFU.TANH R51, R51 ;  /* 0x0000003300337308 */ /* 0x000ff00000002400 */
[----:B------:R-:W2:Y:S01]  /*aaa0*/  MUFU.TANH R54, R54 ;  /* 0x0000003600367308 */ /* 0x000ea20000002400 */
[----:B0-----:R-:W-:-:S07]  /*aab0*/  FSEL R50, R50, -INF , P1 ;  /* 0xff80000032327808 */ /* 0x001fce0000800000 */
[----:B------:R-:W0:Y:S01]  /*aac0*/  MUFU.TANH R55, R55 ;  /* 0x0000003700377308 */ /* 0x000e220000002400 */
[----:B-1----:R-:W-:Y:S02]  /*aad0*/  FMNMX.FTZ R21, R12, R11, !PT ;  /* 0x0000000b0c157209 */ /* 0x002fe40007810000 */
[----:B------:R-:W-:-:S03]  /*aae0*/  FMNMX.FTZ R11, R26, R27, !PT ;  /* 0x0000001b1a0b7209 */ /* 0x000fc60007810000 */
[----:B------:R-:W1:Y:S01]  /*aaf0*/  SHFL.BFLY PT, R76, R21, 0x1, 0x1f ;  /* 0x0c201f00154c7f89 */ /* 0x000e6200000e0000 */
[----:B------:R-:W-:Y:S02]  /*ab00*/  FMNMX.FTZ R11, R30, R11, !PT ;  /* 0x0000000b1e0b7209 */ /* 0x000fe40007810000 */
[----:B--2---:R-:W-:Y:S02]  /*ab10*/  FSEL R54, R54, -INF , P3 ;  /* 0xff80000036367808 */ /* 0x004fe40001800000 */
[----:B------:R-:W-:-:S04]  /*ab20*/  FMNMX.FTZ R11, R14, R11, !PT ;  /* 0x0000000b0e0b7209 */ /* 0x000fc80007810000 */
[----:B------:R-:W-:-:S04]  /*ab30*/  FMNMX.FTZ R11, R34, R11, !PT ;  /* 0x0000000b220b7209 */ /* 0x000fc80007810000 */
[----:B------:R-:W-:-:S04]  /*ab40*/  FMNMX.FTZ R11, R36, R11, !PT ;  /* 0x0000000b240b7209 */ /* 0x000fc80007810000 */
[----:B------:R-:W-:-:S04]  /*ab50*/  FMNMX.FTZ R11, R38, R11, !PT ;  /* 0x0000000b260b7209 */ /* 0x000fc80007810000 */
[----:B------:R-:W-:Y:S02]  /*ab60*/  FMNMX.FTZ R11, R40, R11, !PT ;  /* 0x0000000b280b7209 */ /* 0x000fe40007810000 */
[----:B-1----:R-:W-:Y:S02]  /*ab70*/  FMNMX.FTZ R21, R21, R76, !PT ;  /* 0x0000004c15157209 */ /* 0x002fe40007810000 */
[----:B------:R-:W-:Y:S02]  /*ab80*/  FMNMX.FTZ R11, R42, R11, !PT ;  /* 0x0000000b2a0b7209 */ /* 0x000fe40007810000 */
[C---:B------:R-:W-:Y:S01]  /*ab90*/  FSETP.NEU.FTZ.AND P5, PT, R21.reuse, -INF , PT ;  /* 0xff8000001500780b */ /* 0x040fe20003fbd000 */
[----:B------:R-:W-:Y:S01]  /*aba0*/  FMUL.FTZ R12, R21, R169 ;  /* 0x000000a9150c7220 */ /* 0x000fe20000410000 */
[----:B------:R-:W-:Y:S02]  /*abb0*/  FMNMX.FTZ R11, R44, R11, !PT ;  /* 0x0000000b2c0b7209 */ /* 0x000fe40007810000 */
[----:B0-----:R-:W-:-:S02]  /*abc0*/  FSEL R76, R55, -INF , P4 ;  /* 0xff800000374c7808 */ /* 0x001fc40002000000 */
[----:B------:R-:W-:Y:S02]  /*abd0*/  FSEL R13, R12, RZ, P5 ;  /* 0x000000ff0c0d7208 */ /* 0x000fe40002800000 */
[----:B------:R-:W-:Y:S02]  /*abe0*/  FSEL R12, R47, -INF , P6 ;  /* 0xff8000002f0c7808 */ /* 0x000fe40003000000 */
[----:B------:R-:W-:Y:S01]  /*abf0*/  FMNMX.FTZ R11, R46, R11, !PT ;  /* 0x0000000b2e0b7209 */ /* 0x000fe20007810000 */
[-CC-:B------:R-:W-:Y:S01]  /*ac00*/  FFMA.FTZ R15, R24, R169.reuse, -R13.reuse ;  /* 0x000000a9180f7223 */ /* 0x180fe2000001080d */
[----:B------:R-:W-:Y:S01]  /*ac10*/  FSEL R24, R51, -INF , P2 ;  /* 0xff80000033187808 */ /* 0x000fe20001000000 */
        /* <DEDUP_REMOVED lines=19> */
[----:B------:R-:W-:Y:S01]  /*ad50*/  FFMA.FTZ R197, R78, R169, -R13 ;  /* 0x000000a94ec57223 */ /* 0x000fe2000001080d */
[----:B------:R0:W-:Y:S01]  /*ad60*/  MUFU.EX2 R152, R15 ;  /* 0x0000000f00987308 */ /* 0x0001e20000000800 */
[----:B------:R-:W-:Y:S01]  /*ad70*/  ISETP.GE.AND P2, PT, R168, 0x41, PT ;  /* 0x00000041a800780c */ /* 0x000fe20003f46270 */
[----:B------:R-:W1:Y:S06]  /*ad80*/  SHFL.BFLY PT, R28, R11, 0x2, 0x1f ;  /* 0x0c401f000b1c7f89 */ /* 0x000e6c00000e0000 */
[----:B------:R-:W-:Y:S01]  /*ad90*/  MUFU.EX2 R25, R25 ;  /* 0x0000001900197308 */ /* 0x000fe20000000800 */
[----:B0-----:R-:W-:-:S05]  /*ada0*/  IMAD.MOV.U32 R15, RZ, RZ, 0x40000040 ;  /* 0x40000040ff0f7424 */ /* 0x001fca00078e00ff */
[----:B------:R-:W-:Y:S02]  /*adb0*/  R2UR UR11, R15 ;  /* 0x000000000f0b72ca */ /* 0x000fe400000e0000 */
[----:B------:R-:W-:Y:S08]  /*adc0*/  MUFU.EX2 R29, R29 ;  /* 0x0000001d001d7308 */ /* 0x000ff00000000800 */
[----:B------:R-:W0:Y:S01]  /*add0*/  MUFU.EX2 R58, R58 ;  /* 0x0000003a003a7308 */ /* 0x000e220000000800 */
[----:B-1----:R-:W-:-:S05]  /*ade0*/  FMNMX.FTZ R28, R11, R28, !PT ;  /* 0x0000001c0b1c7209 */ /* 0x002fca0007810000 */
[----:B------:R-:W1:Y:S02]  /*adf0*/  SHFL.BFLY PT, R11, R28, 0x1, 0x1f ;  /* 0x0c201f001c0b7f89 */ /* 0x000e6400000e0000 */
[----:B------:R-:W-:Y:S08]  /*ae00*/  MUFU.EX2 R32, R32 ;  /* 0x0000002000207308 */ /* 0x000ff00000000800 */
[----:B------:R-:W2:Y:S01]  /*ae10*/  MUFU.EX2 R31, R60 ;  /* 0x0000003c001f7308 */ /* 0x000ea20000000800 */
[----:B0-----:R-:W-:-:S07]  /*ae20*/  F2FP.F16.F32.PACK_AB R154, R58, R29 ;  /* 0x0000001d3a9a723e */ /* 0x001fce00000000ff */
[----:B------:R-:W-:Y:S01]  /*ae30*/  MUFU.EX2 R62, R62 ;  /* 0x0000003e003e7308 */ /* 0x000fe20000000800 */
[----:B-1----:R-:W-:-:S07]  /*ae40*/  FMNMX.FTZ R170, R28, R11, !PT ;  /* 0x0000000b1caa7209 */ /* 0x002fce0007810000 */
[----:B------:R-:W0:Y:S01]  /*ae50*/  MUFU.EX2 R33, R64 ;  /* 0x0000004000217308 */ /* 0x000e220000000800 */
[----:B--2---:R-:W-:Y:S02]  /*ae60*/  F2FP.F16.F32.PACK_AB R156, R31, R32 ;  /* 0x000000201f9c723e */ /* 0x004fe400000000ff */
[C---:B------:R-:W-:Y:S01]  /*ae70*/  FSETP.NEU.FTZ.AND P1, PT, R170.reuse, -INF , PT ;  /* 0xff800000aa00780b */ /* 0x040fe20003f3d000 */
[----:B------:R-:W-:-:S04]  /*ae80*/  FMUL.FTZ R11, R170, R169 ;  /* 0x000000a9aa0b7220 */ /* 0x000fc80000410000 */
[----:B------:R-:W-:Y:S01]  /*ae90*/  MUFU.EX2 R171, R171 ;  /* 0x000000ab00ab7308 */ /* 0x000fe20000000800 */
[----:B------:R-:W-:Y:S02]  /*aea0*/  FSEL R13, R11, RZ, P1 ;  /* 0x000000ff0b0d7208 */ /* 0x000fe40000800000 */
[----:B------:R-:W-:-:S03]  /*aeb0*/  ISETP.NE.AND P1, PT, R65, RZ, PT ;  /* 0x000000ff4100720c */ /* 0x000fc60003f25270 */
        /* <DEDUP_REMOVED lines=9> */
[----:B------:R-:W-:Y:S01]  /*af50*/  FFMA.FTZ R178, R40, R169, -R13 ;  /* 0x000000a928b27223 */ /* 0x000fe2000001080d */
[----:B------:R-:W-:-:S02]  /*af60*/  @!P1 VIADD R11, R20, 0x38840 ;  /* 0x00038840140b9836 */ /* 0x000fc40000000000 */
[-CC-:B------:R-:W-:Y:S01]  /*af70*/  FFMA.FTZ R179, R42, R169.reuse, -R13.reuse ;  /* 0x000000a92ab37223 */ /* 0x180fe2000001080d */
[-CC-:B------:R-:W-:Y:S01]  /*af80*/  FFMA.FTZ R180, R44, R169.reuse, -R13.reuse ;  /* 0x000000a92cb47223 */ /* 0x180fe2000001080d */
[-C--:B------:R-:W-:Y:S01]  /*af90*/  FFMA.FTZ R182, R46, R169.reuse, -R13 ;  /* 0x000000a92eb67223 */ /* 0x080fe2000001080d */
[----:B------:R-:W1:Y:S01]  /*afa0*/  MUFU.EX2 R27, R27 ;  /* 0x0000001b001b7308 */ /* 0x000e620000000800 */
[----:B------:R-:W-:Y:S01]  /*afb0*/  @!P1 PRMT R12, RZ, 0x654, R11 ;  /* 0x00000654ff0c9816 */ /* 0x000fe2000000000b */
[-CC-:B------:R-:W-:Y:S01]  /*afc0*/  FFMA.FTZ R198, R50, R169.reuse, -R13.reuse ;  /* 0x000000a932c67223 */ /* 0x180fe2000001080d */
[----:B------:R-:W-:Y:S01]  /*afd0*/  LOP3.LUT R11, R56, 0x2000000, RZ, 0xfc, !PT ;  /* 0x02000000380b7812 */ /* 0x000fe200078efcff */
[-CC-:B------:R-:W-:Y:S01]  /*afe0*/  FFMA.FTZ R200, R24, R169.reuse, -R13.reuse ;  /* 0x000000a918c87223 */ /* 0x180fe2000001080d */
[----:B------:R2:W-:Y:S01]  /*aff0*/  @!P1 SYNCS.ARRIVE.TRANS64.RED.A1T0 RZ, [R12+URZ], RZ ;  /* 0x000000ff0cff99a7 */ /* 0x0005e2000810043f */
[-CC-:B------:R-:W-:Y:S01]  /*b000*/  FFMA.FTZ R202, R54, R169.reuse, -R13.reuse ;  /* 0x000000a936ca7223 */ /* 0x180fe2000001080d */
[----:B------:R-:W-:Y:S01]  /*b010*/  FFMA.FTZ R199, R76, R169, -R13 ;  /* 0x000000a94cc77223 */ /* 0x000fe2000001080d */
[----:B------:R-:W3:Y:S01]  /*b020*/  MUFU.EX2 R30, R30 ;  /* 0x0000001e001e7308 */ /* 0x000ee20000000800 */
[----:B------:R-:W-:-:S02]  /*b030*/  IMAD.MOV.U32 R13, RZ, RZ, 0x40000040 ;  /* 0x40000040ff0d7424 */ /* 0x000fc400078e00ff */
[----:B------:R-:W-:Y:S01]  /*b040*/  FADD.FTZ R24, R152, R25 ;  /* 0x0000001998187221 */ /* 0x000fe20000010000 */
[----:B------:R-:W-:Y:S01]  /*b050*/  F2FP.F16.F32.PACK_AB R152, R25, R152 ;  /* 0x000000981998723e */ /* 0x000fe200000000ff */
[----:B------:R-:W-:Y:S01]  /*b060*/  @!P1 VIADD R20, R20, 0x38860 ;  /* 0x0003886014149836 */ /* 0x000fe20000000000 */
[----:B0-----:R-:W-:Y:S01]  /*b070*/  F2FP.F16.F32.PACK_AB R158, R33, R62 ;  /* 0x0000003e219e723e */ /* 0x001fe200000000ff */
[----:B--2---:R-:W-:Y:S01]  /*b080*/  IMAD R12, R18, 0x1000, R11 ;  /* 0x00001000120c7824 */ /* 0x004fe200078e020b */
[----:B------:R-:W-:Y:S01]  /*b090*/  R2UR UR7, R13 ;  /* 0x000000000d0772ca */ /* 0x000fe200000e0000 */
[----:B------:R0:W2:Y:S01]  /*b0a0*/  MUFU.EX2 R155, R14 ;  /* 0x0000000e009b7308 */ /* 0x0000a20000000800 */
[----:B-1----:R-:W-:Y:S01]  /*b0b0*/  FADD.FTZ R13, R26, R27 ;  /* 0x0000001b1a0d7221 */ /* 0x002fe20000010000 */
[----:B------:R-:W-:Y:S01]  /*b0c0*/  FADD.FTZ R35, R29, R24 ;  /* 0x000000181d237221 */ /* 0x000fe20000010000 */
[----:B------:R-:W-:Y:S02]  /*b0d0*/  F2FP.F16.F32.PACK_AB R153, R27, R26 ;  /* 0x0000001a1b99723e */ /* 0x000fe400000000ff */
[----:B------:R-:W-:Y:S01]  /*b0e0*/  R2UR UR6, R12 ;  /* 0x000000000c0672ca */ /* 0x000fe200000e0000 */
[----:B------:R-:W-:Y:S01]  /*b0f0*/  FADD.FTZ R35, R58, R35 ;  /* 0x000000233a237221 */ /* 0x000fe20000010000 */
[----:B------:R-:W-:Y:S01]  /*b100*/  @!P1 PRMT R20, RZ, 0x654, R20 ;  /* 0x00000654ff149816 */ /* 0x000fe20000000014 */
[----:B------:R-:W1:Y:S01]  /*b110*/  MUFU.EX2 R34, R34 ;  /* 0x0000002200227308 */ /* 0x000e620000000800 */
[----:B0-----:R-:W-:-:S02]  /*b120*/  VIADD R14, R12, 0x80 ;  /* 0x000000800c0e7836 */ /* 0x001fc40000000000 */
[----:B------:R-:W-:-:S03]  /*b130*/  FADD.FTZ R24, R32, R35 ;  /* 0x0000002320187221 */ /* 0x000fc60000010000 */
[----:B------:R-:W-:Y:S01]  /*b140*/  R2UR UR10, R14 ;  /* 0x000000000e0a72ca */ /* 0x000fe200000e0000 */
[----:B---3--:R-:W-:Y:S01]  /*b150*/  FADD.FTZ R14, R30, R13 ;  /* 0x0000000d1e0e7221 */ /* 0x008fe20000010000 */
[----:B------:R-:W0:Y:S01]  /*b160*/  MUFU.EX2 R157, R36 ;  /* 0x00000024009d7308 */ /* 0x000e220000000800 */
[----:B------:R-:W-:Y:S02]  /*b170*/  FADD.FTZ R15, R31, R24 ;  /* 0x000000181f0f7221 */ /* 0x000fe40000010000 */
[C---:B--2---:R-:W-:Y:S01]  /*b180*/  FADD.FTZ R13, R155.reuse, R14 ;  /* 0x0000000e9b0d7221 */ /* 0x044fe20000010000 */
[----:B------:R-:W-:Y:S01]  /*b190*/  F2FP.F16.F32.PACK_AB R155, R155, R30 ;  /* 0x0000001e9b9b723e */ /* 0x000fe200000000ff */
[----:B------:R-:W-:Y:S01]  /*b1a0*/  BAR.SYNC.DEFER_BLOCKING 0xf, 0x100 ;  /* 0x03c4000000007b1d */ /* 0x000fe20000010000 */
[----:B------:R-:W-:Y:S01]  /*b1b0*/  FADD.FTZ R24, R62, R15 ;  /* 0x0000000f3e187221 */ /* 0x000fe20000010000 */
[----:B------:R-:W-:Y:S02]  /*b1c0*/  IMAD.MOV.U32 R15, RZ, RZ, 0x40000040 ;  /* 0x40000040ff0f7424 */ /* 0x000fe400078e00ff */
[----:B-1----:R-:W-:Y:S01]  /*b1d0*/  FADD.FTZ R14, R34, R13 ;  /* 0x0000000d220e7221 */ /* 0x002fe20000010000 */
[----:B------:R-:W-:Y:S01]  /*b1e0*/  FADD.FTZ R203, R33, R24 ;  /* 0x0000001821cb7221 */ /* 0x000fe20000010000 */
[----:B------:R-:W1:Y:S01]  /*b1f0*/  MUFU.EX2 R159, R38 ;  /* 0x00000026009f7308 */ /* 0x000e620000000800 */
[----:B------:R-:W-:-:S02]  /*b200*/  IMAD.MOV.U32 R13, RZ, RZ, 0x40000040 ;  /* 0x40000040ff0d7424 */ /* 0x000fc400078e00ff */
[----:B------:R-:W-:Y:S01]  /*b210*/  FADD.FTZ R203, R171, R203 ;  /* 0x000000cbabcb7221 */ /* 0x000fe20000010000 */
[C---:B0-----:R-:W-:Y:S01]  /*b220*/  FADD.FTZ R14, R157.reuse, R14 ;  /* 0x0000000e9d0e7221 */ /* 0x041fe20000010000 */
[----:B------:R-:W-:-:S03]  /*b230*/  F2FP.F16.F32.PACK_AB R157, R157, R34 ;  /* 0x000000229d9d723e */ /* 0x000fc600000000ff */
[----:B------:R-:W0:Y:S08]  /*b240*/  MUFU.EX2 R178, R178 ;  /* 0x000000b200b27308 */ /* 0x000e300000000800 */
[----:B------:R-:W2:Y:S01]  /*b250*/  MUFU.EX2 R172, R172 ;  /* 0x000000ac00ac7308 */ /* 0x000ea20000000800 */
[----:B-1----:R-:W-:Y:S01]  /*b260*/  FADD.FTZ R204, R159, R14 ;  /* 0x0000000e9fcc7221 */ /* 0x002fe20000010000 */
[----:B------:R1:W-:Y:S01]  /*b270*/  STSM.16.M88.4 [R195+0x36400], R152 ;  /* 0x03640098c3007844 */ /* 0x0003e20000000200 */
[----:B------:R-:W-:-:S02]  /*b280*/  VIADD R14, R12, 0x100 ;  /* 0x000001000c0e7836 */ /* 0x000fc40000000000 */
[----:B------:R-:W-:-:S03]  /*b290*/  VIADD R12, R12, 0x180 ;  /* 0x000001800c0c7836 */ /* 0x000fc60000000000 */
[----:B------:R-:W-:Y:S01]  /*b2a0*/  MUFU.EX2 R173, R173 ;  /* 0x000000ad00ad7308 */ /* 0x000fe20000000800 */
[C---:B0-----:R-:W-:Y:S01]  /*b2b0*/  F2FP.F16.F32.PACK_AB R159, R178.reuse, R159 ;  /* 0x0000009fb29f723e */ /* 0x041fe200000000ff */
[----:B------:R-:W-:-:S04]  /*b2c0*/  FADD.FTZ R204, R178, R204 ;  /* 0x000000ccb2cc7221 */ /* 0x000fc80000010000 */
[----:B------:R1:W-:Y:S02]  /*b2d0*/  STSM.16.M88.4 [R196], R156 ;  /* 0x0000009cc4007844 */ /* 0x0003e40000000200 */
[----:B------:R-:W0:Y:S01]  /*b2e0*/  MUFU.EX2 R174, R174 ;  /* 0x000000ae00ae7308 */ /* 0x000e220000000800 */
[C---:B--2---:R-:W-:Y:S01]  /*b2f0*/  F2FP.F16.F32.PACK_AB R160, R172.reuse, R171 ;  /* 0x000000abaca0723e */ /* 0x044fe200000000ff */
[----:B------:R-:W-:-:S06]  /*b300*/  FADD.FTZ R172, R172, R203 ;  /* 0x000000cbacac7221 */ /* 0x000fcc0000010000 */
        /* <DEDUP_REMOVED lines=14> */
[----:B------:R1:W-:Y:S01]  /*b3f0*/  STSM.16.M88.4 [R208], R160 ;  /* 0x000000a0d0007844 */ /* 0x0003e20000000200 */
[----:B------:R-:W-:Y:S01]  /*b400*/  FADD.FTZ R183, R183, R182 ;  /* 0x000000b6b7b77221 */ /* 0x000fe20000010000 */
[----:B------:R-:W0:Y:S08]  /*b410*/  MUFU.EX2 R177, R177 ;  /* 0x000000b100b17308 */ /* 0x000e300000000800 */
[----:B------:R-:W3:Y:S01]  /*b420*/  MUFU.EX2 R197, R197 ;  /* 0x000000c500c57308 */ /* 0x000ee20000000800 */
[----:B--2---:R-:W-:Y:S01]  /*b430*/  F2FP.F16.F32.PACK_AB R164, R176, R175 ;  /* 0x000000afb0a4723e */ /* 0x004fe200000000ff */
[----:B------:R-:W-:-:S04]  /*b440*/  FADD.FTZ R175, R175, R174 ;  /* 0x000000aeafaf7221 */ /* 0x000fc80000010000 */
[----:B------:R-:W-:Y:S02]  /*b450*/  FADD.FTZ R176, R176, R175 ;  /* 0x000000afb0b07221 */ /* 0x000fe40000010000 */
[----:B------:R-:W2:Y:S02]  /*b460*/  MUFU.EX2 R198, R198 ;  /* 0x000000c600c67308 */ /* 0x000ea40000000800 */
[----:B0-----:R-:W-:-:S06]  /*b470*/  FADD.FTZ R176, R177, R176 ;  /* 0x000000b0b1b07221 */ /* 0x001fcc0000010000 */
[----:B------:R-:W0:Y:S01]  /*b480*/  MUFU.EX2 R200, R200 ;  /* 0x000000c800c87308 */ /* 0x000e220000000800 */
[C---:B---3--:R-:W-:Y:S01]  /*b490*/  F2FP.F16.F32.PACK_AB R166, R197.reuse, R177 ;  /* 0x000000b1c5a6723e */ /* 0x048fe200000000ff */
[----:B------:R-:W-:-:S06]  /*b4a0*/  FADD.FTZ R197, R197, R176 ;  /* 0x000000b0c5c57221 */ /* 0x000fcc0000010000 */
[----:B------:R-:W-:Y:S01]  /*b4b0*/  MUFU.EX2 R202, R202 ;  /* 0x000000ca00ca7308 */ /* 0x000fe20000000800 */
[----:B--2---:R-:W-:-:S07]  /*b4c0*/  FADD.FTZ R183, R198, R183 ;  /* 0x000000b7c6b77221 */ /* 0x004fce0000010000 */
[----:B------:R-:W2:Y:S01]  /*b4d0*/  MUFU.EX2 R199, R199 ;  /* 0x000000c700c77308 */ /* 0x000ea20000000800 */
[C---:B0-----:R-:W-:Y:S01]  /*b4e0*/  F2FP.F16.F32.PACK_AB R165, R200.reuse, R198 ;  /* 0x000000c6c8a5723e */ /* 0x041fe200000000ff */
[----:B------:R-:W-:Y:S01]  /*b4f0*/  FADD.FTZ R183, R200, R183 ;  /* 0x000000b7c8b77221 */ /* 0x000fe20000010000 */
[----:B--2---:R-:W-:-:S03]  /*b500*/  F2FP.F16.F32.PACK_AB R167, R199, R202 ;  /* 0x000000cac7a7723e */ /* 0x004fc600000000ff */
[----:B------:R-:W-:Y:S02]  /*b510*/  FADD.FTZ R202, R202, R183 ;  /* 0x000000b7caca7221 */ /* 0x000fe40000010000 */
[----:B------:R1:W-:Y:S01]  /*b520*/  STSM.16.M88.4 [R201], R164 ;  /* 0x000000a4c9007844 */ /* 0x0003e20000000200 */
[----:B------:R-:W-:Y:S01]  /*b530*/  WARPGROUP.ARRIVE ;  /* 0x00000000000079c5 */ /* 0x000fe20000000000 */
[----:B------:R-:W-:-:S05]  /*b540*/  FADD.FTZ R199, R199, R202 ;  /* 0x000000cac7c77221 */ /* 0x000fca0000010000 */
[----:B------:R-:W-:Y:S01]  /*b550*/  HGMMA.64x256x16.F32 R24, R152, gdesc[UR4].tnspB, RZ, !UPT, gsb0 ;  /* 0x43e0000498187df0 */ /* 0x000fe2000c0008ff */
[----:B------:R-:W-:Y:S02]  /*b560*/  R2UR UR6, R14 ;  /* 0x000000000e0672ca */ /* 0x000fe400000e0000 */
[----:B------:R-:W-:Y:S01]  /*b570*/  R2UR UR7, R15 ;  /* 0x000000000f0772ca */ /* 0x000fe200000e0000 */
[----:B------:R-:W-:Y:S02]  /*b580*/  WARPGROUP.DEPBAR.LE gsb0, 0x0 ;  /* 0x00008000000079c5 */ /* 0x000fe40000010000 */
[----:B------:R-:W-:-:S15]  /*b590*/  WARPGROUP.ARRIVE ;  /* 0x00000000000079c5 */ /* 0x000fde0000000000 */
[----:B------:R-:W-:-:S07]  /*b5a0*/  NOP ;  /* 0x0000000000007918 */ /* 0x000fce0000000000 */
[----:B------:R-:W-:Y:S03]  /*b5b0*/  HGMMA.64x256x16.F32 R24, R156, gdesc[UR8].tnspB, R24, gsb0 ;  /* 0x43e000089c187df0 */ /* 0x000fe60008000818 */
[----:B------:R-:W-:Y:S02]  /*b5c0*/  WARPGROUP.DEPBAR.LE gsb0, 0x0 ;  /* 0x00008000000079c5 */ /* 0x000fe40000010000 */
[----:B------:R-:W-:-:S15]  /*b5d0*/  WARPGROUP.ARRIVE ;  /* 0x00000000000079c5 */ /* 0x000fde0000000000 */
[----:B------:R-:W-:-:S08]  /*b5e0*/  NOP ;  /* 0x0000000000007918 */ /* 0x000fd00000000000 */
        /* <DEDUP_REMOVED lines=17> */
[----:B------:R-:W-:Y:S05]  /*b700*/  @!P2 BRA `(.L_x_1399) ;  /* 0x0000003400d0a947 */ /* 0x000fea0003800000 */
[----:B------:R-:W-:Y:S02]  /*b710*/  VIADD R13, R181, 0xfffffffe ;  /* 0xfffffffeb50d7836 */ /* 0x000fe40000000000 */
[----:B------:R-:W-:Y:S02]  /*b720*/  IMAD.MOV.U32 R198, RZ, RZ, R170 ;  /* 0x000000ffffc67224 */ /* 0x000fe400078e00aa */
[----:B------:R-:W-:Y:S02]  /*b730*/  IMAD.MOV.U32 R14, RZ, RZ, R21 ;  /* 0x000000ffff0e7224 */ /* 0x000fe400078e0015 */
[----:B------:R-:W-:-:S07]  /*b740*/  IMAD.MOV.U32 R15, RZ, RZ, R18 ;  /* 0x000000ffff0f7224 */ /* 0x000fce00078e0012 */
.L_x_1410:
[----:B------:R-:W-:Y:S01]  /*b750*/  VIADD R18, R15, 0x1 ;  /* 0x000000010f127836 */ /* 0x000fe20000000000 */
[C---:B------:R-:W-:Y:S01]  /*b760*/  ISETP.GT.AND P2, PT, R13.reuse, RZ, PT ;  /* 0x000000ff0d00720c */ /* 0x040fe20003f44270 */
[----:B------:R-:W-:-:S03]  /*b770*/  VIADD R13, R13, 0xffffffff ;  /* 0xffffffff0d0d7836 */ /* 0x000fc60000000000 */
[----:B------:R-:W-:-:S04]  /*b780*/  ISETP.NE.AND P3, PT, R18, 0x2, PT ;  /* 0x000000021200780c */ /* 0x000fc80003f65270 */
[----:B0-----:R-:W-:Y:S02]  /*b790*/  SEL R12, RZ, 0x1, P3 ;  /* 0x00000001ff0c7807 */ /* 0x001fe40001800000 */
[----:B------:R-:W-:Y:S02]  /*b7a0*/  SEL R18, R18, RZ, P3 ;  /* 0x000000ff12127207 */ /* 0x000fe40001800000 */
[----:B------:R-:W-:Y:S01]  /*b7b0*/  LOP3.LUT R23, R23, R12, RZ, 0x3c, !PT ;  /* 0x0000000c17177212 */ /* 0x000fe200078e3cff */
[----:B------:R-:W-:Y:S06]  /*b7c0*/  @!P0 BRA `(.L_x_1400) ;  /* 0x0000000000048947 */ /* 0x000fec0003800000 */
[----:B------:R-:W-:Y:S01]  /*b7d0*/  BPT.TRAP 0x1 ;  /* 0x000000040000795c */ /* 0x000fe20000300000 */
.L_x_1400:
[----:B------:R-:W-:Y:S01]  /*b7e0*/  IMAD R12, R18, 0x8, R2 ;  /* 0x00000008120c7824 */ /* 0x000fe200078e0202 */
[----:B------:R-:W-:-:S04]  /*b7f0*/  SHF.L.U32 R200, R23, 0x1f, RZ ;  /* 0x0000001f17c87819 */ /* 0x000fc800000006ff */
[----:B------:R0:W2:Y:S01]  /*b800*/  SYNCS.PHASECHK.TRANS64.TRYWAIT P3, [R12+URZ+0x38830], R200 ;  /* 0x038830c80c0075a7 */ /* 0x0000a2000806017f */
[----:B------:R-:W-:Y:S05]  /*b810*/  @!P0 BRA `(.L_x_1401) ;  /* 0x0000000000048947 */ /* 0x000fea0003800000 */
[----:B------:R-:W-:Y:S01]  /*b820*/  BPT.TRAP 0x1 ;  /* 0x000000040000795c */ /* 0x000fe20000300000 */
.L_x_1401:
[----:B-1----:R-:W-:Y:S01]  /*b830*/  VIADD R20, R2, 0x20400 ;  /* 0x0002040002147836 */ /* 0x002fe20000000000 */
[----:B------:R-:W-:Y:S01]  /*b840*/  BSSY B1, `(.L_x_1402) ;  /* 0x0000009000017945 */ /* 0x000fe20003800000 */
[----:B------:R-:W-:Y:S02]  /*b850*/  IMAD R154, R18, 0x200, R3 ;  /* 0x00000200129a7824 */ /* 0x000fe400078e0203 */
[----:B------:R-:W-:Y:S01]  /*b860*/  IMAD.MOV.U32 R155, RZ, RZ, 0x40000040 ;  /* 0x40000040ff9b7424 */ /* 0x000fe200078e00ff */
[----:B------:R-:W-:-:S04]  /*b870*/  SHF.R.U32.HI R20, RZ, 0x4, R20 ;  /* 0x00000004ff147819 */ /* 0x000fc80000011614 */
[----:B------:R-:W-:-:S04]  /*b880*/  LOP3.LUT R20, R20, 0x3fff, RZ, 0xc0, !PT ;  /* 0x00003fff14147812 */ /* 0x000fc800078ec0ff */
[----:B------:R-:W-:Y:S01]  /*b890*/  LOP3.LUT R20, R20, 0x10000, RZ, 0xfc, !PT ;  /* 0x0001000014147812 */ /* 0x000fe200078efcff */
[----:B--2---:R-:W-:Y:S06]  /*b8a0*/  @P3 BRA `(.L_x_1403) ;  /* 0x0000000000083947 */ /* 0x004fec0003800000 */
[----:B------:R-:W1:Y:S02]  /*b8b0*/  SYNCS.PHASECHK.TRANS64.TRYWAIT P3, [R12+URZ+0x38830], R200 ;  /* 0x038830c80c0075a7 */ /* 0x000e64000806017f */
[----:B-1----:R-:W-:Y:S05]  /*b8c0*/  @!P3 BRA `(.L_x_1404) ;  /* 0x000001100010b947 */ /* 0x002fea0003800000 */
.L_x_1403:
[----:B------:R-:W-:Y:S05]  /*b8d0*/  BSYNC B1 ;  /* 0x0000000000017941 */ /* 0x000fea0003800000 */
.L_x_1402:
        /* <DEDUP_REMOVED lines=14> */
[----:B------:R-:W-:Y:S01]  /*b9c0*/  WARPGROUP.ARRIVE ;  /* 0x00000000000079c5 */ /* 0x000fe20000000000 */
        /* <DEDUP_REMOVED lines=19> */
[----:B------:R-:W-:Y:S05]  /*bb00*/  @!P0 BRA `(.L_x_1405) ;  /* 0x0000000000048947 */ /* 0x000fea0003800000 */
[----:B------:R-:W-:Y:S01]  /*bb10*/  BPT.TRAP 0x1 ;  /* 0x000000040000795c */ /* 0x000fe20000300000 */
.L_x_1405:
[----:B------:R2:W3:Y:S01]  /*bb20*/  SYNCS.PHASECHK.TRANS64.TRYWAIT P3, [R12+URZ+0x38850], R200 ;  /* 0x038850c80c0075a7 */ /* 0x0004e2000806017f */
[----:B------:R-:W-:Y:S05]  /*bb30*/  @!P0 BRA `(.L_x_1406) ;  /* 0x0000000000048947 */ /* 0x000fea0003800000 */
[----:B------:R-:W-:Y:S01]  /*bb40*/  BPT.TRAP 0x1 ;  /* 0x000000040000795c */ /* 0x000fe20000300000 */
.L_x_1406:
[----:B------:R-:W-:Y:S04]  /*bb50*/  BSSY B1, `(.L_x_1407) ;  /* 0x0000004000017945 */ /* 0x000fe80003800000 */
[----:B---3--:R-:W-:Y:S05]  /*bb60*/  @P3 BRA `(.L_x_1408) ;  /* 0x0000000000083947 */ /* 0x008fea0003800000 */
[----:B------:R-:W3:Y:S02]  /*bb70*/  SYNCS.PHASECHK.TRANS64.TRYWAIT P3, [R12+URZ+0x38850], R200 ;  /* 0x038850c80c0075a7 */ /* 0x000ee4000806017f */
[----:B---3--:R-:W-:Y:S05]  /*bb80*/  @!P3 BRA `(.L_x_1409) ;  /* 0x0000010c0074b947 */ /* 0x008fea0003800000 */
.L_x_1408:
[----:B------:R-:W-:Y:S05]  /*bb90*/  BSYNC B1 ;  /* 0x0000000000017941 */ /* 0x000fea0003800000 */
.L_x_1407:
[----:B------:R-:W-:Y:S01]  /*bba0*/  VIADD R20, R2, 0x26400 ;  /* 0x0002640002147836 */ /* 0x000fe20000000000 */
[----:B------:R-:W-:Y:S01]  /*bbb0*/  WARPGROUP.ARRIVE ;  /* 0x00000000000079c5 */ /* 0x000fe20000000000 */
[----:B------:R-:W-:-:S05]  /*bbc0*/  VIADD R204, R0, 0x4 ;  /* 0x0000000400cc7836 */ /* 0x000fca0000000000 */
[----:B------:R-:W4:Y:S01]  /*bbd0*/  S2R R229, SR_TID.X ;  /* 0x0000000000e57919 */ /* 0x000f220000002100 */
[----:B------:R-:W-:Y:S01]  /*bbe0*/  IMAD R202, R18, 0x1000, R10 ;  /* 0x0000100012ca7824 */ /* 0x000fe200078e020a */
[----:B------:R-:W-:Y:S01]  /*bbf0*/  SHF.R.U32.HI R20, RZ, 0x4, R20 ;  /* 0x00000004ff147819 */ /* 0x000fe20000011614 */
[----:B------:R-:W-:Y:S02]  /*bc00*/  IMAD.MOV.U32 R203, RZ, RZ, 0x40000040 ;  /* 0x40000040ffcb7424 */ /* 0x000fe400078e00ff */
[----:B------:R-:W-:Y:S01]  /*bc10*/  IMAD.MOV.U32 R207, RZ, RZ, 0x40000040 ;  /* 0x40000040ffcf7424 */ /* 0x000fe200078e00ff */
[----:B------:R-:W-:Y:S01]  /*bc20*/  LOP3.LUT R21, R20, 0x3fff, RZ, 0xc0, !PT ;  /* 0x00003fff14157812 */ /* 0x000fe200078ec0ff */
[----:B------:R-:W-:Y:S01]  /*bc30*/  VIADD R20, R0, 0x6 ;  /* 0x0000000600147836 */ /* 0x000fe20000000000 */
[C---:B------:R-:W-:Y:S01]  /*bc40*/  R2UR UR6, R202.reuse ;  /* 0x00000000ca0672ca */ /* 0x040fe200000e0000 */
[----:B------:R-:W-:Y:S01]  /*bc50*/  IMAD.MOV.U32 R205, RZ, RZ, 0x40000040 ;  /* 0x40000040ffcd7424 */ /* 0x000fe200078e00ff */
[----:B------:R-:W-:Y:S01]  /*bc60*/  LOP3.LUT R0, R21, 0x10000, RZ, 0xfc, !PT ;  /* 0x0001000015007812 */ /* 0x000fe200078efcff */
[----:B------:R-:W-:Y:S01]  /*bc70*/  IMAD.MOV.U32 R21, RZ, RZ, 0x40000040 ;  /* 0x40000040ff157424 */ /* 0x000fe200078e00ff */
[----:B------:R-:W-:Y:S01]  /*bc80*/  R2UR UR7, R203 ;  /* 0x00000000cb0772ca */ /* 0x000fe200000e0000 */
[----:B------:R-:W-:Y:S01]  /*bc90*/  VIADD R203, R202, 0x800 ;  /* 0x00000800cacb7836 */ /* 0x000fe20000000000 */
[----:B------:R-:W-:Y:S01]  /*bca0*/  R2UR UR5, R207 ;  /* 0x00000000cf0572ca */ /* 0x000fe200000e0000 */
[----:B------:R-:W-:-:S02]  /*bcb0*/  IMAD.MOV.U32 R206, RZ, RZ, R0 ;  /* 0x000000ffffce7224 */ /* 0x000fc400078e0000 */
[----:B------:R-:W-:Y:S02]  /*bcc0*/  IMAD.MOV.U32 R207, RZ, RZ, 0x40000040 ;  /* 0x40000040ffcf7424 */ /* 0x000fe400078e00ff */
[----:B0123--:R-:W-:Y:S01]  /*bcd0*/  IMAD.MOV.U32 R200, RZ, RZ, 0x4 ;  /* 0x00000004ffc87424 */ /* 0x00ffe200078e00ff */
[----:B------:R-:W-:Y:S01]  /*bce0*/  R2UR UR4, R206 ;  /* 0x00000000ce0472ca */ /* 0x000fe200000e0000 */
[----:B------:R-:W-:Y:S01]  /*bcf0*/  VIADD R206, R0, 0x2 ;  /* 0x0000000200ce7836 */ /* 0x000fe20000000000 */
[----:B----4-:R-:W-:-:S11]  /*bd00*/  SHF.R.U32.HI R229, RZ, 0x7, R229 ;  /* 0x00000007ffe57819 */ /* 0x010fd600000116e5 */
[----:B------:R-:W-:Y:S01]  /*bd10*/  HGMMA.64x64x16.F32 R152, gdesc[UR4], R152, gsb0 ;  /* 0x00e00000049879f0 */ /* 0x000fe20008000898 */
[----:B------:R-:W-:Y:S01]  /*bd20*/  R2UR UR4, R206 ;  /* 0x00000000ce0472ca */ /* 0x000fe200000e0000 */
[----:B------:R-:W-:Y:S01]  /*bd30*/  VIADD R206, R202, 0x2 ;  /* 0x00000002cace7836 */ /* 0x000fe20000000000 */
[----:B------:R-:W-:Y:S01]  /*bd40*/  R2UR UR5, R207 ;  /* 0x00000000cf0572ca */ /* 0x000fe200000e0000 */
[----:B------:R-:W-:-:S03]  /*bd50*/  IMAD.MOV.U32 R207, RZ, RZ, 0x40000040 ;  /* 0x40000040ffcf7424 */ /* 0x000fc600078e00ff */
        /* <DEDUP_REMOVED lines=10> */
[----:B------:R-:W-:-:S03]  /*be00*/  IMAD.MOV.U32 R205, RZ, RZ, 0x40000040 ;  /* 0x40000040ffcd7424 */ /* 0x000fc600078e00ff */
[----:B------:R-:W-:Y:S02]  /*be10*/  R2UR UR6, R204 ;  /* 0x00000000cc0672ca */ /* 0x000fe400000e0000 */
        /* <DEDUP_REMOVED lines=143> */
[----:B------:R-:W0:Y:S02]  /*c710*/  SHFL.IDX PT, R20, R229, RZ, 0x1f ;  /* 0x00001fffe5147589 */ /* 0x000e2400000e0000 */
[----:B0-----:R-:W-:-:S04]  /*c720*/  ISETP.GT.AND P3, PT, R20, 0x7f, PT ;  /* 0x0000007f1400780c */ /* 0x001fc80003f64270 */
[----:B------:R-:W-:Y:S02]  /*c730*/  SEL R21, RZ, 0x2, !P3 ;  /* 0x00000002ff157807 */ /* 0x000fe40005800000 */
[C---:B------:R-:W-:Y:S02]  /*c740*/  SEL R20, R200.reuse, 0x2, P3 ;  /* 0x00000002c8147807 */ /* 0x040fe40001800000 */
[----:B------:R-:W-:Y:S01]  /*c750*/  SEL R200, R200, 0x6, !P3 ;  /* 0x00000006c8c87807 */ /* 0x000fe20005800000 */
[----:B------:R-:W-:Y:S01]  /*c760*/  IMAD.IADD R204, R21, 0x1, R203 ;  /* 0x0000000115cc7824 */ /* 0x000fe200078e02cb */
        /* <DEDUP_REMOVED lines=8> */
[----:B------:R-:W-:-:S03]  /*c7f0*/  IMAD.MOV.U32 R205, RZ, RZ, 0x40000040 ;  /* 0x40000040ffcd7424 */ /* 0x000fc600078e00ff */
        /* <DEDUP_REMOVED lines=24> */
[----:B------:R-:W-:Y:S02]  /*c980*/  IMAD.MOV.U32 R205, RZ, RZ, 0x40000040 ;  /* 0x40000040ffcd7424 */ /* 0x000fe400078e00ff */
[----:B------:R-:W-:Y:S01]  /*c990*/  VIADD R203, R0, 0xa00 ;  /* 0x00000a0000cb7836 */ /* 0x000fe20000000000 */
[----:B------:R-:W-:Y:S02]  /*c9a0*/  R2UR UR6, R204 ;  /* 0x00000000cc0672ca */ /* 0x000fe400000e0000 */
[----:B------:R-:W-:Y:S01]  /*c9b0*/  R2UR UR7, R205 ;  /* 0x00000000cd0772ca */ /* 0x000fe200000e0000 */
[----:B------:R-:W-:Y:S01]  /*c9c0*/  IMAD.MOV.U32 R205, RZ, RZ, 0x40000040 ;  /* 0x40000040ffcd7424 */ /* 0x000fe200078e00ff */
[----:B------:R-:W-:-:S02]  /*c9d0*/  IADD3 R204, R206, R207, R0 ;  /* 0x000000cfcecc7210 */ /* 0x000fc40007ffe000 */
[----:B------:R-:W-:Y:S01]  /*c9e0*/  IADD3 R206, R206, R207, R202 ;  /* 0x000000cfcece7210 */ /* 0x000fe20007ffe0ca */
        /* <DEDUP_REMOVED lines=9> */
[----:B------:R-:W-:Y:S01]  /*ca80*/  VIADD R206, R202, 0xa00 ;  /* 0x00000a00cace7836 */ /* 0x000fe20000000000 */
[----:B------:R-:W-:Y:S01]  /*ca90*/  R2UR UR7, R207 ;  /* 0x00000000cf0772ca */ /* 0x000fe200000e0000 */
        /* <DEDUP_REMOVED lines=25> */
[----:B------:R-:W-:Y:S01]  /*cc30*/  VIADD R203, R0, 0xc00 ;  /* 0x00000c0000cb7836 */ /* 0x000fe20000000000 */
[----:B------:R-:W-:Y:S02]  /*cc40*/  WARPGROUP.DEPBAR.LE gsb0, 0x0 ;  /* 0x00008000000079c5 */ /* 0x000fe40000010000 */
[----:B------:R-:W-:-:S07]  /*cc50*/  WARPGROUP.ARRIVE ;  /* 0x00000000000079c5 */ /* 0x000fce0000000000 */
[----:B------:R-:W-:Y:S01]  /*cc60*/  HGMMA.64x64x16.F32 R152, gdesc[UR4], R152, gsb0 ;  /* 0x00e00000049879f0 */ /* 0x000fe20008000898 */
[----:B------:R-:W-:Y:S01]  /*cc70*/  R2UR UR4, R204 ;  /* 0x00000000cc0472ca */ /* 0x000fe200000e0000 */
[----:B------:R-:W-:Y:S01]  /*cc80*/  IMAD.IADD R204, R200, 0x1, R206 ;  /* 0x00000001c8cc7824 */ /* 0x000fe200078e02ce */
[----:B------:R-:W-:Y:S01]  /*cc90*/  R2UR UR5, R205 ;  /* 0x00000000cd0572ca */ /* 0x000fe200000e0000 */
[----:B------:R-:W-:Y:S02]  /*cca0*/  IMAD.MOV.U32 R205, RZ, RZ, 0x40000040 ;  /* 0x40000040ffcd7424 */ /* 0x000fe400078e00ff */
[----:B------:R-:W-:Y:S01]  /*ccb0*/  IMAD.MOV.U32 R206, RZ, RZ, 0x30 ;  /* 0x00000030ffce7424 */ /* 0x000fe200078e00ff */
        /* <DEDUP_REMOVED lines=70> */
[----:B------:R-:W-:Y:S02]  /*d120*/  WARPGROUP.DEPBAR.LE gsb0, 0x0 ;  /* 0x00008000000079c5 */ /* 0x000fe40000010000 */
[----:B------:R-:W-:-:S10]  /*d130*/  WARPGROUP.ARRIVE ;  /* 0x00000000000079c5 */ /* 0x000fd40000000000 */
[----:B------:R-:W-:Y:S01]  /*d140*/  HGMMA.64x64x16.F32 R152, gdesc[UR4], R152, gsb0 ;  /* 0x00e00000049879f0 */ /* 0x000fe20008000898 */
[----:B------:R-:W-:Y:S01]  /*d150*/  R2UR UR6, R204 ;  /* 0x00000000cc0672ca */ /* 0x000fe200000e0000 */
[----:B------:R-:W-:Y:S01]  /*d160*/  IMAD.IADD R204, R206, 0x1, R21 ;  /* 0x00000001cecc7824 */ /* 0x000fe200078e0215 */
[----:B------:R-:W-:Y:S01]  /*d170*/  R2UR UR7, R205 ;  /* 0x00000000cd0772ca */ /* 0x000fe200000e0000 */
[----:B------:R-:W-:Y:S02]  /*d180*/  IMAD.MOV.U32 R205, RZ, RZ, 0x40000040 ;  /* 0x40000040ffcd7424 */ /* 0x000fe400078e00ff */
[----:B------:R-:W-:Y:S01]  /*d190*/  IMAD.MOV.U32 R21, RZ, RZ, 0x40000040 ;  /* 0x40000040ff157424 */ /* 0x000fe200078e00ff */
[----:B------:R-:W-:Y:S01]  /*d1a0*/  R2UR UR4, R204 ;  /* 0x00000000cc0472ca */ /* 0x000fe200000e0000 */
[----:B------:R-:W-:Y:S01]  /*d1b0*/  IMAD.IADD R204, R206, 0x1, R20 ;  /* 0x00000001cecc7824 */ /* 0x000fe200078e0214 */
[----:B------:R-:W-:Y:S01]  /*d1c0*/  R2UR UR5, R205 ;  /* 0x00000000cd0572ca */ /* 0x000fe200000e0000 */
[----:B------:R-:W-:-:S02]  /*d1d0*/  IMAD.MOV.U32 R205, RZ, RZ, 0x40000040 ;  /* 0x40000040ffcd7424 */ /* 0x000fc400078e00ff */
[----:B------:R-:W-:Y:S01]  /*d1e0*/  IMAD.IADD R20, R20, 0x1, R203 ;  /* 0x0000000114147824 */ /* 0x000fe200078e02cb */
[----:B------:R-:W-:Y:S02]  /*d1f0*/  WARPGROUP.DEPBAR.LE gsb0, 0x0 ;  /* 0x00008000000079c5 */ /* 0x000fe40000010000 */
[----:B------:R-:W-:-:S07]  /*d200*/  WARPGROUP.ARRIVE ;  /* 0x00000000000079c5 */ /* 0x000fce0000000000 */
        /* <DEDUP_REMOVED lines=15> */
[----:B------:R-:W-:Y:S02]  /*d300*/  R2UR UR6, R20 ;  /* 0x00000000140672ca */ /* 0x000fe400000e0000 */
[----:B------:R-:W-:Y:S01]  /*d310*/  R2UR UR7, R21 ;  /* 0x00000000150772ca */ /* 0x000fe200000e0000 */
[----:B------:R-:W-:Y:S01]  /*d320*/  IMAD.MOV.U32 R21, RZ, RZ, 0x1000 ;  /* 0x00001000ff157424 */ /* 0x000fe200078e00ff */
[----:B------:R-:W-:Y:S02]  /*d330*/  R2UR UR4, R204 ;  /* 0x00000000cc0472ca */ /* 0x000fe400000e0000 */
[----:B------:R-:W-:Y:S02]  /*d340*/  R2UR UR5, R205 ;  /* 0x00000000cd0572ca */ /* 0x000fe400000e0000 */
[----:B------:R-:W-:-:S04]  /*d350*/  SEL R21, R21, 0xf80, P3 ;  /* 0x00000f8015157807 */ /* 0x000fc80001800000 */
[----:B------:R-:W-:-:S04]  /*d360*/  LOP3.LUT R21, R21, 0x1e00, RZ, 0xc0, !PT ;  /* 0x00001e0015157812 */ /* 0x000fc800078ec0ff */
[CC--:B------:R-:W-:Y:S02]  /*d370*/  IADD3 R20, R203.reuse, R21.reuse, R0 ;  /* 0x00000015cb147210 */ /* 0x0c0fe40007ffe000 */
[----:B------:R-:W-:Y:S01]  /*d380*/  IADD3 R202, R203, R21, R202 ;  /* 0x00000015cbca7210 */ /* 0x000fe20007ffe0ca */
[----:B------:R-:W-:Y:S02]  /*d390*/  IMAD.MOV.U32 R21, RZ, RZ, 0x40000040 ;  /* 0x40000040ff157424 */ /* 0x000fe400078e00ff */
[----:B------:R-:W-:Y:S01]  /*d3a0*/  IMAD.MOV.U32 R203, RZ, RZ, 0x40000040 ;  /* 0x40000040ffcb7424 */ /* 0x000fe200078e00ff */
[----:B------:R-:W-:Y:S02]  /*d3b0*/  WARPGROUP.DEPBAR.LE gsb0, 0x0 ;  /* 0x00008000000079c5 */ /* 0x000fe40000010000 */
[----:B------:R-:W-:-:S06]  /*d3c0*/  WARPGROUP.ARRIVE ;  /* 0x00000000000079c5 */ /* 0x000fcc0000000000 */
[----:B------:R-:W-:Y:S01]  /*d3d0*/  HGMMA.64x64x16.F32 R152, gdesc[UR4], R152, gsb0 ;  /* 0x00e00000049879f0 */ /* 0x000fe20008000898 */
[----:B------:R-:W-:Y:S01]  /*d3e0*/  R2UR UR4, R20 ;  /* 0x00000000140472ca */ /* 0x000fe200000e0000 */
[----:B------:R-:W-:Y:S01]  /*d3f0*/  IMAD R20, R18, 0x1000, R11 ;  /* 0x0000100012147824 */ /* 0x000fe200078e020b */
[----:B------:R-:W-:Y:S01]  /*d400*/  R2UR UR5, R21 ;  /* 0x00000000150572ca */ /* 0x000fe200000e0000 */
[----:B------:R-:W-:Y:S01]  /*d410*/  IMAD.MOV.U32 R21, RZ, RZ, 0x40000040 ;  /* 0x40000040ff157424 */ /* 0x000fe200078e00ff */
[----:B------:R-:W-:Y:S02]  /*d420*/  R2UR UR6, R202 ;  /* 0x00000000ca0672ca */ /* 0x000fe400000e0000 */
[----:B------:R-:W-:Y:S01]  /*d430*/  R2UR UR7, R203 ;  /* 0x00000000cb0772ca */ /* 0x000fe200000e0000 */
[----:B------:R-:W-:Y:S02]  /*d440*/  WARPGROUP.DEPBAR.LE gsb0, 0x0 ;  /* 0x00008000000079c5 */ /* 0x000fe40000010000 */
[----:B------:R-:W-:-:S10]  /*d450*/  WARPGROUP.ARRIVE ;  /* 0x00000000000079c5 */ /* 0x000fd40000000000 */
[----:B------:R-:W-:Y:S01]  /*d460*/  HGMMA.64x64x16.F32 R152, gdesc[UR4], R152, gsb0 ;  /* 0x00e00000049879f0 */ /* 0x000fe20008000898 */
[----:B------:R-:W-:Y:S01]  /*d470*/  ULDC UR4, c[0x0][0xad0] ;  /* 0x0002b40000047ab9 */ /* 0x000fe20000000800 */
[----:B------:R-:W-:Y:S02]  /*d480*/  R2UR UR7, R21 ;  /* 0x00000000150772ca */ /* 0x000fe400000e0000 */
[----:B------:R-:W-:Y:S01]  /*d490*/  R2UR UR6, R20 ;  /* 0x00000000140672ca */ /* 0x000fe200000e0000 */
        /* <DEDUP_REMOVED lines=37> */
[----:B------:R-:W-:Y:S01]  /*d6f0*/  FMUL.FTZ R182, R182, UR4 ;  /* 0x00000004b6b67c20 */ /* 0x000fe20008410000 */
[----:B------:R-:W-:Y:S01]  /*d700*/  FMUL.FTZ R183, R183, UR4 ;  /* 0x00000004b7b77c20 */ /* 0x000fe20008410000 */
[----:B------:R-:W1:Y:S01]  /*d710*/  MUFU.TANH R159, R159 ;  /* 0x0000009f009f7308 */ /* 0x000e620000002400 */
[----:B--2---:R-:W-:Y:S01]  /*d720*/  FMNMX.FTZ R21, R156, R21, !PT ;  /* 0x000000159c157209 */ /* 0x004fe20007810000 */
[----:B------:R-:W-:-:S06]  /*d730*/  ULDC UR4, c[0x0][0xa80] ;  /* 0x0002a00000047ab9 */ /* 0x000fcc0000000800 */
        /* <DEDUP_REMOVED lines=48> */
[----:B------:R-:W1:Y:S06]  /*da40*/  SHFL.BFLY PT, R169, R21, 0x1, 0x1f ;  /* 0x0c201f0015a97f89 */ /* 0x000e6c00000e0000 */
[----:B------:R-:W3:Y:S01]  /*da50*/  MUFU.TANH R206, R206 ;  /* 0x000000ce00ce7308 */ /* 0x000ee20000002400 */
[----:B--2---:R-:W-:-:S07]  /*da60*/  FMNMX.FTZ R170, R204, R170, !PT ;  /* 0x000000aaccaa7209 */ /* 0x004fce0007810000 */
[----:B------:R-:W2:Y:S01]  /*da70*/  MUFU.TANH R179, R179 ;  /* 0x000000b300b37308 */ /* 0x000ea20000002400 */
[----:B0-----:R-:W-:-:S07]  /*da80*/  FMNMX.FTZ R170, R205, R170, !PT ;  /* 0x000000aacdaa7209 */ /* 0x001fce0007810000 */
[----:B------:R-:W0:Y:S01]  /*da90*/  MUFU.TANH R182, R182 ;  /* 0x000000b600b67308 */ /* 0x000e220000002400 */
[----:B---3--:R-:W-:Y:S02]  /*daa0*/  FMNMX.FTZ R170, R206, R170, !PT ;  /* 0x000000aaceaa7209 */ /* 0x008fe40007810000 */
[----:B-1----:R-:W-:Y:S01]  /*dab0*/  FMNMX.FTZ R21, R21, R169, !PT ;  /* 0x000000a915157209 */ /* 0x002fe20007810000 */
[----:B------:R-:W-:-:S04]  /*dac0*/  IMAD.U32 R169, RZ, RZ, UR4 ;  /* 0x00000004ffa97e24 */ /* 0x000fc8000f8e00ff */
[----:B------:R-:W1:Y:S01]  /*dad0*/  MUFU.TANH R183, R183 ;  /* 0x000000b700b77308 */ /* 0x000e620000002400 */
[----:B--2---:R-:W-:Y:S01]  /*dae0*/  FMNMX.FTZ R170, R179, R170, !PT ;  /* 0x000000aab3aa7209 */ /* 0x004fe20007810000 */
[C---:B------:R-:W-:Y:S01]  /*daf0*/  FMUL.FTZ R178, R21.reuse, R169 ;  /* 0x000000a915b27220 */ /* 0x040fe20000410000 */
[----:B------:R-:W-:-:S03]  /*db00*/  FADD.FTZ R14, -R21, R14 ;  /* 0x0000000e150e7221 */ /* 0x000fc60000010100 */
[-CC-:B------:R-:W-:Y:S01]  /*db10*/  FFMA.FTZ R207, R156, R169.reuse, -R178.reuse ;  /* 0x000000a99ccf7223 */ /* 0x180fe200000108b2 */
[-CC-:B------:R-:W-:Y:S01]  /*db20*/  FFMA.FTZ R156, R159, R169.reuse, -R178.reuse ;  /* 0x000000a99f9c7223 */ /* 0x180fe200000108b2 */
[-CC-:B------:R-:W-:Y:S01]  /*db30*/  FFMA.FTZ R159, R161, R169.reuse, -R178.reuse ;  /* 0x000000a9a19f7223 */ /* 0x180fe200000108b2 */
[----:B0-----:R-:W-:Y:S01]  /*db40*/  FMNMX.FTZ R170, R182, R170, !PT ;  /* 0x000000aab6aa7209 */ /* 0x001fe20007810000 */
[-CC-:B------:R-:W-:Y:S01]  /*db50*/  FFMA.FTZ R174, R165, R169.reuse, -R178.reuse ;  /* 0x000000a9a5ae7223 */ /* 0x180fe200000108b2 */
[-C--:B------:R-:W-:Y:S01]  /*db60*/  FMUL.FTZ R14, R14, R169.reuse ;  /* 0x000000a90e0e7220 */ /* 0x080fe20000410000 */
[-CC-:B------:R-:W-:Y:S01]  /*db70*/  FFMA.FTZ R152, R152, R169.reuse, -R178.reuse ;  /* 0x000000a998987223 */ /* 0x180fe200000108b2 */
[-CC-:B------:R-:W-:Y:S01]  /*db80*/  FFMA.FTZ R153, R153, R169.reuse, -R178.reuse ;  /* 0x000000a999997223 */ /* 0x180fe200000108b2 */
[-CC-:B------:R-:W-:Y:S01]  /*db90*/  FFMA.FTZ R171, R164, R169.reuse, -R178.reuse ;  /* 0x000000a9a4ab7223 */ /* 0x180fe200000108b2 */
[-CC-:B------:R-:W-:Y:S01]  /*dba0*/  FFMA.FTZ R200, R200, R169.reuse, -R178.reuse ;  /* 0x000000a9c8c87223 */ /* 0x180fe200000108b2 */
[----:B------:R-:W-:Y:S01]  /*dbb0*/  MUFU.EX2 R207, R207 ;  /* 0x000000cf00cf7308 */ /* 0x000fe20000000800 */
[----:B-1----:R-:W-:Y:S01]  /*dbc0*/  FMNMX.FTZ R170, R183, R170, !PT ;  /* 0x000000aab7aa7209 */ /* 0x002fe20007810000 */
[-CC-:B------:R-:W-:Y:S01]  /*dbd0*/  FFMA.FTZ R160, R160, R169.reuse, -R178.reuse ;  /* 0x000000a9a0a07223 */ /* 0x180fe200000108b2 */
[-CC-:B------:R-:W-:Y:S01]  /*dbe0*/  FFMA.FTZ R168, R168, R169.reuse, -R178.reuse ;  /* 0x000000a9a8a87223 */ /* 0x180fe200000108b2 */
[-CC-:B------:R-:W-:Y:S01]  /*dbf0*/  FFMA.FTZ R172, R172, R169.reuse, -R178.reuse ;  /* 0x000000a9acac7223 */ /* 0x180fe200000108b2 */
[-CC-:B------:R-:W-:Y:S01]  /*dc00*/  FFMA.FTZ R173, R173, R169.reuse, -R178.reuse ;  /* 0x000000a9adad7223 */ /* 0x180fe200000108b2 */
[----:B------:R-:W0:Y:S01]  /*dc10*/  SHFL.BFLY PT, R175, R170, 0x2, 0x1f ;  /* 0x0c401f00aaaf7f89 */ /* 0x000e2200000e0000 */
[--C-:B------:R-:W-:Y:S01]  /*dc20*/  FFMA.FTZ R177, R177, R169, -R178.reuse ;  /* 0x000000a9b1b17223 */ /* 0x100fe200000108b2 */
[----:B------:R-:W1:Y:S08]  /*dc30*/  MUFU.EX2 R14, R14 ;  /* 0x0000000e000e7308 */ /* 0x000e700000000800 */
[----:B------:R-:W-:Y:S08]  /*dc40*/  MUFU.EX2 R152, R152 ;  /* 0x0000009800987308 */ /* 0x000ff00000000800 */
[----:B------:R-:W-:Y:S01]  /*dc50*/  MUFU.EX2 R153, R153 ;  /* 0x0000009900997308 */ /* 0x000fe20000000800 */
[-C--:B-1----:R-:W-:Y:S01]  /*dc60*/  FMUL.FTZ R24, R24, R14.reuse ;  /* 0x0000000e18187220 */ /* 0x082fe20000410000 */
[-C--:B------:R-:W-:Y:S01]  /*dc70*/  FMUL.FTZ R25, R25, R14.reuse ;  /* 0x0000000e19197220 */ /* 0x080fe20000410000 */
[-C--:B------:R-:W-:Y:S01]  /*dc80*/  FMUL.FTZ R28, R28, R14.reuse ;  /* 0x0000000e1c1c7220 */ /* 0x080fe20000410000 */
[-C--:B------:R-:W-:Y:S01]  /*dc90*/  FMUL.FTZ R29, R29, R14.reuse ;  /* 0x0000000e1d1d7220 */ /* 0x080fe20000410000 */
[-C--:B------:R-:W-:Y:S01]  /*dca0*/  FMUL.FTZ R32, R32, R14.reuse ;  /* 0x0000000e20207220 */ /* 0x080fe20000410000 */
[----:B0-----:R-:W-:Y:S01]  /*dcb0*/  FMNMX.FTZ R170, R170, R175, !PT ;  /* 0x000000afaaaa7209 */ /* 0x001fe20007810000 */
[-CC-:B------:R-:W-:Y:S01]  /*dcc0*/  FFMA.FTZ R175, R176, R169.reuse, -R178.reuse ;  /* 0x000000a9b0af7223 */ /* 0x180fe200000108b2 */
[----:B------:R-:W-:Y:S01]  /*dcd0*/  MUFU.EX2 R200, R200 ;  /* 0x000000c800c87308 */ /* 0x000fe20000000800 */
[-CC-:B------:R-:W-:Y:S01]  /*dce0*/  FFMA.FTZ R176, R202, R169.reuse, -R178.reuse ;  /* 0x000000a9cab07223 */ /* 0x180fe200000108b2 */
[----:B------:R-:W-:Y:S01]  /*dcf0*/  FFMA.FTZ R178, R180, R169, -R178 ;  /* 0x000000a9b4b27223 */ /* 0x000fe200000108b2 */
        /* <DEDUP_REMOVED lines=24> */
[----:B0-----:R-:W-:Y:S01]  /*de80*/  FMNMX.FTZ R170, R170, R161, !PT ;  /* 0x000000a1aaaa7209 */ /* 0x001fe20007810000 */
        /* <DEDUP_REMOVED lines=8> */
[-CC-:B------:R-:W-:Y:S01]  /*df10*/  FFMA.FTZ R229, R155, R169.reuse, -R165.reuse ;  /* 0x000000a99be57223 */ /* 0x180fe200000108a5 */
[-CC-:B------:R-:W-:Y:S01]  /*df20*/  FFMA.FTZ R155, R157, R169.reuse, -R165.reuse ;  /* 0x000000a99d9b7223 */ /* 0x180fe200000108a5 */
[-CC-:B------:R-:W-:Y:S01]  /*df30*/  FFMA.FTZ R157, R162, R169.reuse, -R165.reuse ;  /* 0x000000a9a29d7223 */ /* 0x180fe200000108a5 */
[-C--:B------:R-:W-:Y:S01]  /*df40*/  FMUL.FTZ R161, R161, R169.reuse ;  /* 0x000000a9a1a17220 */ /* 0x080fe20000410000 */
[-CC-:B------:R-:W-:Y:S01]  /*df50*/  FFMA.FTZ R154, R154, R169.reuse, -R165.reuse ;  /* 0x000000a99a9a7223 */ /* 0x180fe200000108a5 */
[----:B------:R-:W-:Y:S01]  /*df60*/  IMAD.MOV R162, RZ, RZ, -R194 ;  /* 0x000000ffffa27224 */ /* 0x000fe200078e0ac2 */
[----:B------:R-:W-:Y:S01]  /*df70*/  MUFU.EX2 R229, R229 ;  /* 0x000000e500e57308 */ /* 0x000fe20000000800 */
[-CC-:B------:R-:W-:Y:S01]  /*df80*/  FFMA.FTZ R164, R158, R169.reuse, -R165.reuse ;  /* 0x000000a99ea47223 */ /* 0x180fe200000108a5 */
[-CC-:B------:R-:W-:Y:S01]  /*df90*/  FFMA.FTZ R158, R163, R169.reuse, -R165.reuse ;  /* 0x000000a9a39e7223 */ /* 0x180fe200000108a5 */
[----:B------:R-:W-:Y:S01]  /*dfa0*/  FFMA.FTZ R180, R166, R169, -R165 ;  /* 0x000000a9a6b47223 */ /* 0x000fe200000108a5 */
[----:B------:R-:W-:Y:S01]  /*dfb0*/  ISETP.NE.AND P3, PT, R193, R162, PT ;  /* 0x000000a2c100720c */ /* 0x000fe20003f65270 */
[----:B------:R-:W-:-:S02]  /*dfc0*/  @!P1 VIADD R162, R12, 0x38840 ;  /* 0x000388400ca29836 */ /* 0x000fc40000000000 */
[-CC-:B------:R-:W-:Y:S01]  /*dfd0*/  FFMA.FTZ R198, R167, R169.reuse, -R165.reuse ;  /* 0x000000a9a7c67223 */ /* 0x180fe200000108a5 */
[-CC-:B------:R-:W-:Y:S01]  /*dfe0*/  FFMA.FTZ R202, R203, R169.reuse, -R165.reuse ;  /* 0x000000a9cbca7223 */ /* 0x180fe200000108a5 */
[----:B------:R-:W0:Y:S01]  /*dff0*/  MUFU.EX2 R161, R161 ;  /* 0x000000a100a17308 */ /* 0x000e220000000800 */
[-CC-:B------:R-:W-:Y:S01]  /*e000*/  FFMA.FTZ R181, R181, R169.reuse, -R165.reuse ;  /* 0x000000a9b5b57223 */ /* 0x180fe200000108a5 */
[----:B------:R-:W-:Y:S01]  /*e010*/  @!P1 PRMT R162, RZ, 0x654, R162 ;  /* 0x00000654ffa29816 */ /* 0x000fe200000000a2 */
[-CC-:B------:R-:W-:Y:S01]  /*e020*/  FFMA.FTZ R203, R204, R169.reuse, -R165.reuse ;  /* 0x000000a9cccb7223 */ /* 0x180fe200000108a5 */
[-CC-:B------:R-:W-:Y:S01]  /*e030*/  FFMA.FTZ R205, R205, R169.reuse, -R165.reuse ;  /* 0x000000a9cdcd7223 */ /* 0x180fe200000108a5 */
[----:B------:R-:W-:Y:S01]  /*e040*/  FFMA.FTZ R206, R206, R169, -R165 ;  /* 0x000000a9cece7223 */ /* 0x000fe200000108a5 */
[----:B------:R1:W-:Y:S01]  /*e050*/  @!P1 SYNCS.ARRIVE.TRANS64.RED.A1T0 RZ, [R162+URZ], RZ ;  /* 0x000000ffa2ff99a7 */ /* 0x0003e2000810043f */
[----:B------:R-:W-:Y:S01]  /*e060*/  FMUL.FTZ R84, R84, R14 ;  /* 0x0000000e54547220 */ /* 0x000fe20000410000 */
[----:B------:R-:W2:Y:S01]  /*e070*/  MUFU.EX2 R154, R154 ;  /* 0x0000009a009a7308 */ /* 0x000ea20000000800 */
[----:B------:R-:W-:-:S02]  /*e080*/  @!P3 IMAD R163, R15, 0x40, R191 ;  /* 0x000000400fa3b824 */ /* 0x000fc400078e02bf */
[-CC-:B------:R-:W-:Y:S01]  /*e090*/  FFMA.FTZ R15, R182, R169.reuse, -R165.reuse ;  /* 0x000000a9b60f7223 */ /* 0x180fe200000108a5 */
[-C--:B------:R-:W-:Y:S01]  /*e0a0*/  FMUL.FTZ R85, R85, R14.reuse ;  /* 0x0000000e55557220 */ /* 0x080fe20000410000 */
[----:B------:R-:W-:Y:S01]  /*e0b0*/  FMUL.FTZ R88, R88, R14 ;  /* 0x0000000e58587220 */ /* 0x000fe20000410000 */
[----:B------:R-:W-:Y:S02]  /*e0c0*/  @!P3 IMAD R163, R163, 0x4, R2 ;  /* 0x00000004a3a3b824 */ /* 0x000fe400078e0202 */
[-CC-:B-1----:R-:W-:Y:S01]  /*e0d0*/  FFMA.FTZ R162, R179, R169.reuse, -R165.reuse ;  /* 0x000000a9b3a27223 */ /* 0x182fe200000108a5 */
[----:B------:R-:W-:Y:S01]  /*e0e0*/  FFMA.FTZ R165, R183, R169, -R165 ;  /* 0x000000a9b7a57223 */ /* 0x000fe200000108a5 */
[----:B------:R-:W1:Y:S01]  /*e0f0*/  MUFU.EX2 R155, R155 ;  /* 0x0000009b009b7308 */ /* 0x000e620000000800 */
[-C--:B0-----:R-:W-:Y:S01]  /*e100*/  FMUL.FTZ R26, R26, R161.reuse ;  /* 0x000000a11a1a7220 */ /* 0x081fe20000410000 */
[----:B------:R-:W-:Y:S01]  /*e110*/  @!P3 STS [R163+0x38400], R14 ;  /* 0x0384000ea300b388 */ /* 0x000fe20000000800 */
[-C--:B------:R-:W-:Y:S01]  /*e120*/  FMUL.FTZ R27, R27, R161.reuse ;  /* 0x000000a11b1b7220 */ /* 0x080fe20000410000 */
[-C--:B------:R-:W-:Y:S01]  /*e130*/  FMUL.FTZ R30, R30, R161.reuse ;  /* 0x000000a11e1e7220 */ /* 0x080fe20000410000 */
[-C--:B------:R-:W-:Y:S01]  /*e140*/  FMUL.FTZ R31, R31, R161.reuse ;  /* 0x000000a11f1f7220 */ /* 0x080fe20000410000 */
[----:B------:R0:W-:Y:S01]  /*e150*/  @!P3 STS [R163+0x38420], R161 ;  /* 0x038420a1a300b388 */ /* 0x0001e20000000800 */
[----:B------:R-:W-:Y:S01]  /*e160*/  FMUL.FTZ R34, R34, R161 ;  /* 0x000000a122227220 */ /* 0x000fe20000410000 */
[----:B------:R-:W3:Y:S01]  /*e170*/  MUFU.EX2 R164, R164 ;  /* 0x000000a400a47308 */ /* 0x000ee20000000800 */
[----:B--2---:R-:W-:Y:S01]  /*e180*/  FFMA.FTZ R199, R161, R199, R154 ;  /* 0x000000c7a1c77223 */ /* 0x004fe2000001009a */
[-C--:B------:R-:W-:Y:S01]  /*e190*/  FMUL.FTZ R35, R35, R161.reuse ;  /* 0x000000a123237220 */ /* 0x080fe20000410000 */
[-C--:B------:R-:W-:Y:S01]  /*e1a0*/  FMUL.FTZ R38, R38, R161.reuse ;  /* 0x000000a126267220 */ /* 0x080fe20000410000 */
[-C--:B------:R-:W-:Y:S01]  /*e1b0*/  FMUL.FTZ R39, R39, R161.reuse ;  /* 0x000000a127277220 */ /* 0x080fe20000410000 */
[----:B------:R-:W-:Y:S01]  /*e1c0*/  FADD.FTZ R199, R229, R199 ;  /* 0x000000c7e5c77221 */ /* 0x000fe20000010000 */
[-C--:B------:R-:W-:Y:S01]  /*e1d0*/  FMUL.FTZ R42, R42, R161.reuse ;  /* 0x000000a12a2a7220 */ /* 0x080fe20000410000 */
[----:B------:R-:W-:Y:S01]  /*e1e0*/  FMUL.FTZ R43, R43, R161 ;  /* 0x000000a12b2b7220 */ /* 0x000fe20000410000 */
[----:B------:R-:W2:Y:S01]  /*e1f0*/  MUFU.EX2 R157, R157 ;  /* 0x0000009d009d7308 */ /* 0x000ea20000000800 */
[----:B0-----:R-:W-:Y:S01]  /*e200*/  FFMA.FTZ R163, R14, R197, R152 ;  /* 0x000000c50ea37223 */ /* 0x001fe20000010098 */
[----:B-1----:R-:W-:Y:S01]  /*e210*/  FADD.FTZ R199, R155, R199 ;  /* 0x000000c79bc77221 */ /* 0x002fe20000010000 */
[C---:B------:R-:W-:Y:S01]  /*e220*/  F2FP.F16.F32.PACK_AB R152, R153.reuse, R152 ;  /* 0x000000989998723e */ /* 0x040fe200000000ff */
[-C--:B------:R-:W-:Y:S01]  /*e230*/  FMUL.FTZ R46, R46, R161.reuse ;  /* 0x000000a12e2e7220 */ /* 0x080fe20000410000 */
[----:B------:R-:W-:Y:S01]  /*e240*/  FADD.FTZ R163, R153, R163 ;  /* 0x000000a399a37221 */ /* 0x000fe20000010000 */
[----:B------:R-:W-:Y:S01]  /*e250*/  F2FP.F16.F32.PACK_AB R153, R229, R154 ;  /* 0x0000009ae599723e */ /* 0x000fe200000000ff */
[----:B------:R-:W-:Y:S01]  /*e260*/  FMUL.FTZ R47, R47, R161 ;  /* 0x000000a12f2f7220 */ /* 0x000fe20000410000 */
[----:B------:R-:W0:Y:S01]  /*e270*/  MUFU.EX2 R158, R158 ;  /* 0x0000009e009e7308 */ /* 0x000e220000000800 */
[----:B---3--:R-:W-:Y:S01]  /*e280*/  FADD.FTZ R199, R164, R199 ;  /* 0x000000c7a4c77221 */ /* 0x008fe20000010000 */
[----:B------:R-:W-:Y:S01]  /*e290*/  FADD.FTZ R163, R207, R163 ;  /* 0x000000a3cfa37221 */ /* 0x000fe20000010000 */
[----:B------:R-:W-:Y:S01]  /*e2a0*/  F2FP.F16.F32.PACK_AB R154, R200, R207 ;  /* 0x000000cfc89a723e */ /* 0x000fe200000000ff */
[----:B------:R-:W-:Y:S01]  /*e2b0*/  FMUL.FTZ R50, R50, R161 ;  /* 0x000000a132327220 */ /* 0x000fe20000410000 */
[----:B------:R-:W-:Y:S01]  /*e2c0*/  F2FP.F16.F32.PACK_AB R155, R164, R155 ;  /* 0x0000009ba49b723e */ /* 0x000fe200000000ff */
[----:B------:R-:W-:Y:S01]  /*e2d0*/  BAR.SYNC.DEFER_BLOCKING 0xf, 0x100 ;  /* 0x03c4000000007b1d */ /* 0x000fe20000010000 */
[----:B------:R-:W-:Y:S01]  /*e2e0*/  FADD.FTZ R163, R200, R163 ;  /* 0x000000a3c8a37221 */ /* 0x000fe20000010000 */
[-C--:B------:R-:W-:Y:S01]  /*e2f0*/  FMUL.FTZ R51, R51, R161.reuse ;  /* 0x000000a133337220 */ /* 0x080fe20000410000 */
[----:B--2---:R-:W-:Y:S01]  /*e300*/  FADD.FTZ R197, R157, R199 ;  /* 0x000000c79dc57221 */ /* 0x004fe20000010000 */
[-C--:B------:R-:W-:Y:S01]  /*e310*/  FMUL.FTZ R54, R54, R161.reuse ;  /* 0x000000a136367220 */ /* 0x080fe20000410000 */
[----:B------:R-:W-:Y:S01]  /*e320*/  FADD.FTZ R163, R156, R163 ;  /* 0x000000a39ca37221 */ /* 0x000fe20000010000 */
[----:B------:R-:W-:Y:S01]  /*e330*/  MUFU.EX2 R180, R180 ;  /* 0x000000b400b47308 */ /* 0x000fe20000000800 */
[C---:B------:R-:W-:Y:S01]  /*e340*/  F2FP.F16.F32.PACK_AB R156, R160.reuse, R156 ;  /* 0x0000009ca09c723e */ /* 0x040fe200000000ff */
[-C--:B------:R-:W-:Y:S01]  /*e350*/  FMUL.FTZ R55, R55, R161.reuse ;  /* 0x000000a137377220 */ /* 0x080fe20000410000 */
[----:B------:R-:W-:Y:S01]  /*e360*/  FADD.FTZ R204, R160, R163 ;  /* 0x000000a3a0cc7221 */ /* 0x000fe20000010000 */
[----:B------:R-:W-:Y:S01]  /*e370*/  FMUL.FTZ R58, R58, R161 ;  /* 0x000000a13a3a7220 */ /* 0x000fe20000410000 */
[C---:B0-----:R-:W-:Y:S01]  /*e380*/  FADD.FTZ R197, R158.reuse, R197 ;  /* 0x000000c59ec57221 */ /* 0x041fe20000010000 */
[----:B------:R-:W-:Y:S01]  /*e390*/  F2FP.F16.F32.PACK_AB R157, R158, R157 ;  /* 0x0000009d9e9d723e */ /* 0x000fe200000000ff */
[----:B------:R-:W-:Y:S01]  /*e3a0*/  FADD.FTZ R204, R159, R204 ;  /* 0x000000cc9fcc7221 */ /* 0x000fe20000010000 */
[----:B------:R-:W0:Y:S01]  /*e3b0*/  MUFU.EX2 R198, R198 ;  /* 0x000000c600c67308 */ /* 0x000e220000000800 */
[----:B------:R-:W-:Y:S01]  /*e3c0*/  F2FP.F16.F32.PACK_AB R158, R171, R159 ;  /* 0x0000009fab9e723e */ /* 0x000fe200000000ff */
        /* <DEDUP_REMOVED lines=46> */
[----:B------:R-:W2:Y:S01]  /*e6b0*/  MUFU.EX2 R202, R202 ;  /* 0x000000ca00ca7308 */ /* 0x000ea20000000800 */
[-C--:B------:R-:W-:Y:S01]  /*e6c0*/  FMUL.FTZ R142, R142, R161.reuse ;  /* 0x000000a18e8e7220 */ /* 0x080fe20000410000 */
[-C--:B------:R-:W-:Y:S01]  /*e6d0*/  FMUL.FTZ R143, R143, R161.reuse ;  /* 0x000000a18f8f7220 */ /* 0x080fe20000410000 */
[-C--:B------:R-:W-:Y:S01]  /*e6e0*/  FMUL.FTZ R146, R146, R161.reuse ;  /* 0x000000a192927220 */ /* 0x080fe20000410000 */
[-C--:B------:R-:W-:Y:S01]  /*e6f0*/  FMUL.FTZ R147, R147, R161.reuse ;  /* 0x000000a193937220 */ /* 0x080fe20000410000 */
[-C--:B------:R-:W-:Y:S01]  /*e700*/  FMUL.FTZ R150, R150, R161.reuse ;  /* 0x000000a196967220 */ /* 0x080fe20000410000 */
[----:B------:R-:W-:Y:S01]  /*e710*/  FMUL.FTZ R151, R151, R161 ;  /* 0x000000a197977220 */ /* 0x000fe20000410000 */
[----:B0-----:R-:W-:Y:S01]  /*e720*/  F2FP.F16.F32.PACK_AB R159, R198, R180 ;  /* 0x000000b4c69f723e */ /* 0x001fe200000000ff */
        /* <DEDUP_REMOVED lines=39> */
[----:B------:R0:W-:Y:S01]  /*e9a0*/  STSM.16.M88.4 [R195+0x36400], R152 ;  /* 0x03640098c3007844 */ /* 0x0001e20000000200 */
[----:B------:R-:W2:Y:S01]  /*e9b0*/  MUFU.EX2 R178, R178 ;  /* 0x000000b200b27308 */ /* 0x000ea20000000800 */
[----:B-1----:R-:W-:Y:S01]  /*e9c0*/  F2FP.F16.F32.PACK_AB R164, R176, R175 ;  /* 0x000000afb0a4723e */ /* 0x002fe200000000ff */
[----:B------:R-:W-:Y:S01]  /*e9d0*/  VIADD R14, R20, 0x80 ;  /* 0x00000080140e7836 */ /* 0x000fe20000000000 */
[----:B------:R0:W-:Y:S01]  /*e9e0*/  STSM.16.M88.4 [R196], R156 ;  /* 0x0000009cc4007844 */ /* 0x0001e20000000200 */
[----:B------:R-:W-:Y:S01]  /*e9f0*/  FADD.FTZ R197, R180, R197 ;  /* 0x000000c5b4c57221 */ /* 0x000fe20000010000 */
[----:B------:R-:W-:Y:S01]  /*ea00*/  FADD.FTZ R171, R171, R204 ;  /* 0x000000ccabab7221 */ /* 0x000fe20000010000 */
[----:B------:R-:W-:-:S02]  /*ea10*/  @!P1 VIADD R12, R12, 0x38860 ;  /* 0x000388600c0c9836 */ /* 0x000fc40000000000 */
[----:B------:R-:W-:Y:S01]  /*ea20*/  MUFU.EX2 R182, R206 ;  /* 0x000000ce00b67308 */ /* 0x000fe20000000800 */
[----:B------:R-:W-:Y:S01]  /*ea30*/  FADD.FTZ R198, R198, R197 ;  /* 0x000000c5c6c67221 */ /* 0x000fe20000010000 */
[----:B------:R-:W-:Y:S01]  /*ea40*/  FADD.FTZ R171, R174, R171 ;  /* 0x000000abaeab7221 */ /* 0x000fe20000010000 */
[----:B------:R-:W-:Y:S02]  /*ea50*/  @!P1 PRMT R12, RZ, 0x654, R12 ;  /* 0x00000654ff0c9816 */ /* 0x000fe4000000000c */
[----:B------:R-:W-:Y:S01]  /*ea60*/  FADD.FTZ R181, R181, R198 ;  /* 0x000000c6b5b57221 */ /* 0x000fe20000010000 */
[----:B------:R-:W-:Y:S01]  /*ea70*/  FADD.FTZ R171, R168, R171 ;  /* 0x000000aba8ab7221 */ /* 0x000fe20000010000 */
[----:B------:R-:W-:Y:S01]  /*ea80*/  IMAD.MOV.U32 R198, RZ, RZ, R170 ;  /* 0x000000ffffc67224 */ /* 0x000fe200078e00aa */
[----:B------:R1:W3:Y:S01]  /*ea90*/  MUFU.EX2 R183, R162 ;  /* 0x000000a200b77308 */ /* 0x0002e20000000800 */
[----:B--2---:R-:W-:Y:S01]  /*eaa0*/  F2FP.F16.F32.PACK_AB R166, R178, R177 ;  /* 0x000000b1b2a6723e */ /* 0x004fe200000000ff */
[----:B------:R-:W-:-:S04]  /*eab0*/  FADD.FTZ R202, R202, R181 ;  /* 0x000000b5caca7221 */ /* 0x000fc80000010000 */
[----:B------:R-:W-:Y:S02]  /*eac0*/  FADD.FTZ R202, R203, R202 ;  /* 0x000000cacbca7221 */ /* 0x000fe40000010000 */
[----:B------:R2:W-:Y:S01]  /*ead0*/  MUFU.EX2 R199, R15 ;  /* 0x0000000f00c77308 */ /* 0x0005e20000000800 */
[----:B-1----:R-:W-:Y:S01]  /*eae0*/  F2FP.F16.F32.PACK_AB R162, R173, R172 ;  /* 0x000000acada2723e */ /* 0x002fe200000000ff */
[----:B------:R-:W-:Y:S01]  /*eaf0*/  FADD.FTZ R172, R172, R171 ;  /* 0x000000abacac7221 */ /* 0x000fe20000010000 */
[----:B------:R-:W-:-:S03]  /*eb00*/  FADD.FTZ R179, R179, R202 ;  /* 0x000000cab3b37221 */ /* 0x000fc60000010000 */
[----:B------:R0:W-:Y:S01]  /*eb10*/  STSM.16.M88.4 [R208], R160 ;  /* 0x000000a0d0007844 */ /* 0x0001e20000000200 */
[----:B------:R-:W-:Y:S01]  /*eb20*/  FADD.FTZ R172, R173, R172 ;  /* 0x000000acadac7221 */ /* 0x000fe20000010000 */
[----:B------:R3:W1:Y:S01]  /*eb30*/  MUFU.EX2 R200, R165 ;  /* 0x000000a500c87308 */ /* 0x0006620000000800 */
[----:B--2---:R-:W-:Y:S02]  /*eb40*/  IMAD.MOV.U32 R15, RZ, RZ, 0x40000040 ;  /* 0x40000040ff0f7424 */ /* 0x004fe400078e00ff */
[----:B------:R-:W-:-:S04]  /*eb50*/  FADD.FTZ R175, R175, R172 ;  /* 0x000000acafaf7221 */ /* 0x000fc80000010000 */
[----:B------:R-:W-:Y:S01]  /*eb60*/  FADD.FTZ R176, R176, R175 ;  /* 0x000000afb0b07221 */ /* 0x000fe20000010000 */
[----:B---3--:R-:W-:Y:S01]  /*eb70*/  F2FP.F16.F32.PACK_AB R165, R183, R182 ;  /* 0x000000b6b7a5723e */ /* 0x008fe200000000ff */
[----:B------:R-:W-:Y:S02]  /*eb80*/  FADD.FTZ R182, R182, R179 ;  /* 0x000000b3b6b67221 */ /* 0x000fe40000010000 */
[----:B------:R-:W-:Y:S02]  /*eb90*/  FADD.FTZ R177, R177, R176 ;  /* 0x000000b0b1b17221 */ /* 0x000fe40000010000 */
[----:B------:R-:W-:Y:S02]  /*eba0*/  FADD.FTZ R182, R183, R182 ;  /* 0x000000b6b7b67221 */ /* 0x000fe40000010000 */
[----:B------:R-:W-:Y:S01]  /*ebb0*/  FADD.FTZ R197, R178, R177 ;  /* 0x000000b1b2c57221 */ /* 0x000fe20000010000 */
[----:B-1----:R-:W-:Y:S01]  /*ebc0*/  F2FP.F16.F32.PACK_AB R167, R200, R199 ;  /* 0x000000c7c8a7723e */ /* 0x002fe200000000ff */
[----:B------:R-:W-:-:S04]  /*ebd0*/  FADD.FTZ R199, R199, R182 ;  /* 0x000000b6c7c77221 */ /* 0x000fc80000010000 */
[----:B------:R0:W-:Y:S01]  /*ebe0*/  STSM.16.M88.4 [R201], R164 ;  /* 0x000000a4c9007844 */ /* 0x0001e20000000200 */
[----:B------:R-:W-:Y:S01]  /*ebf0*/  WARPGROUP.ARRIVE ;  /* 0x00000000000079c5 */ /* 0x000fe20000000000 */
[----:B------:R-:W-:-:S05]  /*ec00*/  FADD.FTZ R199, R200, R199 ;  /* 0x000000c7c8c77221 */ /* 0x000fca0000010000 */
[----:B------:R-:W-:Y:S01]  /*ec10*/  HGMMA.64x256x16.F32 R24, R152, gdesc[UR4].tnspB, R24, gsb0 ;  /* 0x43e0000498187df0 */ /* 0x000fe20008000818 */
[----:B------:R-:W-:Y:S01]  /*ec20*/  R2UR UR6, R14 ;  /* 0x000000000e0672ca */ /* 0x000fe200000e0000 */
[----:B------:R-:W-:Y:S01]  /*ec30*/  VIADD R14, R20, 0x100 ;  /* 0x00000100140e7836 */ /* 0x000fe20000000000 */
[----:B------:R-:W-:Y:S01]  /*ec40*/  R2UR UR7, R15 ;  /* 0x000000000f0772ca */ /* 0x000fe200000e0000 */
[----:B------:R-:W-:Y:S01]  /*ec50*/  IMAD.MOV.U32 R15, RZ, RZ, 0x40000040 ;  /* 0x40000040ff0f7424 */ /* 0x000fe200078e00ff */
[----:B------:R-:W-:Y:S02]  /*ec60*/  WARPGROUP.DEPBAR.LE gsb0, 0x0 ;  /* 0x00008000000079c5 */ /* 0x000fe40000010000 */
[----:B------:R-:W-:-:S15]  /*ec70*/  WARPGROUP.ARRIVE ;  /* 0x00000000000079c5 */ /* 0x000fde0000000000 */
[----:B------:R-:W-:-:S06]  /*ec80*/  NOP ;  /* 0x0000000000007918 */ /* 0x000fcc0000000000 */
        /* <DEDUP_REMOVED lines=10> */
[----:B------:R-:W-:Y:S01]  /*ed30*/  IMAD.MOV.U32 R14, RZ, RZ, R21 ;  /* 0x000000ffff0e7224 */ /* 0x000fe200078e0015 */
        /* <DEDUP_REMOVED lines=17> */
.L_x_1399:
[----:B------:R-:W-:Y:S05]  /*ee50*/  BSYNC B0 ;  /* 0x0000000000007941 */ /* 0x000fea0003800000 */
.L_x_1398:
[----:B------:R-:W2:Y:S01]  /*ee60*/  SHFL.BFLY PT, R0, R197, 0x2, 0x1f ;  /* 0x0c401f00c5007f89 */ /* 0x000ea200000e0000 */
[----:B------:R-:W-:Y:S02]  /*ee70*/  IMAD.MOV.U32 R174, RZ, RZ, -0x800000 ;  /* 0xff800000ffae7424 */ /* 0x000fe400078e00ff */
[----:B------:R-:W-:Y:S01]  /*ee80*/  IMAD.MOV.U32 R175, RZ, RZ, -0x800000 ;  /* 0xff800000ffaf7424 */ /* 0x000fe200078e00ff */
[----:B------:R-:W3:Y:S01]  /*ee90*/  SHFL.BFLY PT, R4, R199, 0x2, 0x1f ;  /* 0x0c401f00c7047f89 */ /* 0x000ee200000e0000 */
[----:B------:R-:W-:Y:S01]  /*eea0*/  VIADD R218, R218, 0x1 ;  /* 0x00000001dada7836 */ /* 0x000fe20000000000 */
[----:B------:R-:W-:Y:S08]  /*eeb0*/  BAR.ARV 0x8, 0x100 ;  /* 0x0204000000007b1d */ /* 0x000ff00000002000 */
[----:B------:R-:W-:Y:S01]  /*eec0*/  BAR.SYNC.DEFER_BLOCKING 0xf, 0x100 ;  /* 0x03c4000000007b1d */ /* 0x000fe20000010000 */
[----:B--2---:R-:W-:Y:S01]  /*eed0*/  FADD.FTZ R3, R0, R197 ;  /* 0x000000c500037221 */ /* 0x004fe20000010000 */
[----:B---3--:R-:W-:-:S04]  /*eee0*/  FADD.FTZ R6, R4, R199 ;  /* 0x000000c704067221 */ /* 0x008fc80000010000 */
[----:B------:R-:W2:Y:S01]  /*eef0*/  SHFL.BFLY PT, R0, R3, 0x1, 0x1f ;  /* 0x0c201f0003007f89 */ /* 0x000ea200000e0000 */
[----:B------:R-:W-:-:S03]  /*ef00*/  IMAD.MOV R4, RZ, RZ, -R194 ;  /* 0x000000ffff047224 */ /* 0x000fc600078e0ac2 */
[----:B------:R-:W3:Y:S02]  /*ef10*/  SHFL.BFLY PT, R5, R6, 0x1, 0x1f ;  /* 0x0c201f0006057f89 */ /* 0x000ee400000e0000 */
[----:B------:R-:W-:-:S13]  /*ef20*/  ISETP.NE.AND P0, PT, R193, R4, PT ;  /* 0x00000004c100720c */ /* 0x000fda0003f05270 */
[----:B------:R-:W-:-:S04]  /*ef30*/  @!P0 IMAD R7, R18, 0x40, R191 ;  /* 0x0000004012078824 */ /* 0x000fc800078e02bf */
[----:B------:R-:W-:Y:S02]  /*ef40*/  @!P0 IMAD R7, R7, 0x4, R2 ;  /* 0x0000000407078824 */ /* 0x000fe400078e0202 */
[----:B--2---:R-:W-:Y:S01]  /*ef50*/  FADD.FTZ R9, R3, R0 ;  /* 0x0000000003097221 */ /* 0x004fe20000010000 */
[----:B------:R-:W-:Y:S02]  /*ef60*/  VIADD R3, R18, 0x1 ;  /* 0x0000000112037836 */ /* 0x000fe40000000000 */
[----:B---3--:R-:W-:Y:S02]  /*ef70*/  FADD.FTZ R0, R6, R5 ;  /* 0x0000000506007221 */ /* 0x008fe40000010000 */
[----:B------:R-:W-:Y:S02]  /*ef80*/  FSETP.NE.FTZ.AND P2, PT, R9, RZ, PT ;  /* 0x000000ff0900720b */ /* 0x000fe40003f55000 */
[----:B------:R-:W-:Y:S02]  /*ef90*/  CS2R R4, SRZ ;  /* 0x0000000000047805 */ /* 0x000fe4000001ff00 */
[----:B------:R-:W-:-:S02]  /*efa0*/  ISETP.NE.AND P1, PT, R3, 0x2, PT ;  /* 0x000000020300780c */ /* 0x000fc40003f25270 */
[----:B------:R-:W-:Y:S02]  /*efb0*/  FSETP.NE.FTZ.AND P3, PT, R0, RZ, PT ;  /* 0x000000ff0000720b */ /* 0x000fe40003f75000 */
[----:B------:R-:W-:-:S04]  /*efc0*/  SEL R6, RZ, 0x1, P1 ;  /* 0x00000001ff067807 */ /* 0x000fc80000800000 */
[----:B------:R-:W-:Y:S01]  /*efd0*/  LOP3.LUT R23, R23, R6, RZ, 0x3c, !PT ;  /* 0x0000000617177212 */ /* 0x000fe200078e3cff */
[----:B------:R-:W2:Y:S01]  /*efe0*/  @P2 MUFU.RCP R5, R9 ;  /* 0x0000000900052308 */ /* 0x000ea20000001000 */
[----:B------:R-:W-:-:S05]  /*eff0*/  @P2 FMUL.FTZ R18, R169, 0.69314718246459960938 ;  /* 0x3f317218a9122820 */ /* 0x000fca0000410000 */
[----:B------:R-:W-:Y:S02]  /*f000*/  @P3 FMUL.FTZ R169, R169, 0.69314718246459960938 ;  /* 0x3f317218a9a93820 */ /* 0x000fe40000410000 */
[----:B------:R-:W3:Y:S08]  /*f010*/  @P3 MUFU.RCP R4, R0 ;  /* 0x0000000000043308 */ /* 0x000ef00000001000 */
[----:B------:R-:W4:Y:S01]  /*f020*/  @P2 MUFU.LG2 R2, R9 ;  /* 0x0000000900022308 */ /* 0x000f220000000c00 */
[----:B--2---:R2:W-:Y:S01]  /*f030*/  @!P0 STS [R7+0x38400], R5 ;  /* 0x0384000507008388 */ /* 0x0045e20000000800 */
[-C--:B------:R-:W-:Y:S01]  /*f040*/  FMUL.FTZ R8, R25, R5.reuse ;  /* 0x0000000519087220 */ /* 0x080fe20000410000 */
[-C--:B------:R-:W-:Y:S01]  /*f050*/  FMUL.FTZ R178, R33, R5.reuse ;  /* 0x0000000521b27220 */ /* 0x080fe20000410000 */
[-C--:B------:R-:W-:Y:S01]  /*f060*/  FMUL.FTZ R180, R32, R5.reuse ;  /* 0x0000000520b47220 */ /* 0x080fe20000410000 */
[-C--:B------:R-:W-:Y:S01]  /*f070*/  FMUL.FTZ R179, R36, R5.reuse ;  /* 0x0000000524b37220 */ /* 0x080fe20000410000 */
[-C--:B------:R-:W-:Y:S01]  /*f080*/  FMUL.FTZ R10, R24, R5.reuse ;  /* 0x00000005180a7220 */ /* 0x080fe20000410000 */
[-C--:B------:R-:W-:Y:S01]  /*f090*/  FMUL.FTZ R28, R28, R5.reuse ;  /* 0x000000051c1c7220 */ /* 0x080fe20000410000 */
[----:B-1----:R-:W1:Y:S01]  /*f0a0*/  @P3 MUFU.LG2 R20, R0 ;  /* 0x0000000000143308 */ /* 0x002e620000000c00 */
[----:B---3--:R3:W-:Y:S01]  /*f0b0*/  @!P0 STS [R7+0x38420], R4 ;  /* 0x0384200407008388 */ /* 0x0087e20000000800 */
[-C--:B------:R-:W-:Y:S01]  /*f0c0*/  FMUL.FTZ R33, R42, R4.reuse ;  /* 0x000000042a217220 */ /* 0x080fe20000410000 */
[-C--:B------:R-:W-:Y:S01]  /*f0d0*/  FMUL.FTZ R6, R29, R5.reuse ;  /* 0x000000051d067220 */ /* 0x080fe20000410000 */
[-C--:B------:R-:W-:Y:S01]  /*f0e0*/  FMUL.FTZ R176, R37, R5.reuse ;  /* 0x0000000525b07220 */ /* 0x080fe20000410000 */
[-C--:B------:R-:W-:Y:S01]  /*f0f0*/  FMUL.FTZ R177, R40, R5.reuse ;  /* 0x0000000528b17220 */ /* 0x080fe20000410000 */
[-C--:B------:R-:W-:Y:S01]  /*f100*/  FMUL.FTZ R32, R41, R5.reuse ;  /* 0x0000000529207220 */ /* 0x080fe20000410000 */
[-C--:B------:R-:W-:Y:S01]  /*f110*/  FMUL.FTZ R173, R44, R5.reuse ;  /* 0x000000052cad7220 */ /* 0x080fe20000410000 */
[-C--:B------:R-:W-:Y:S01]  /*f120*/  FMUL.FTZ R171, R45, R5.reuse ;  /* 0x000000052dab7220 */ /* 0x080fe20000410000 */
[----:B----4-:R-:W-:Y:S01]  /*f130*/  @P2 FMUL.FTZ R25, R2, 0.69314718246459960938 ;  /* 0x3f31721802192820 */ /* 0x010fe20000410000 */
[-C--:B------:R-:W-:Y:S01]  /*f140*/  FMUL.FTZ R172, R48, R5.reuse ;  /* 0x0000000530ac7220 */ /* 0x080fe20000410000 */
[-C--:B0-----:R-:W-:Y:S01]  /*f150*/  FMUL.FTZ R166, R49, R5.reuse ;  /* 0x0000000531a67220 */ /* 0x081fe20000410000 */
        /* <DEDUP_REMOVED lines=52> */
[----:B------:R-:W-:Y:S01]  /*f4a0*/  @P2 FFMA.FTZ R174, R18, R21, R25 ;  /* 0x0000001512ae2223 */ /* 0x000fe20000010019 */
[----:B------:R-:W-:Y:S01]  /*f4b0*/  PLOP3.LUT P0, PT, PT, PT, PT, 0x8, 0x0 ;  /* 0x000000000000781c */ /* 0x000fe20003f0e170 */
[-C--:B--2---:R-:W-:Y:S01]  /*f4c0*/  FMUL.FTZ R5, R26, R4.reuse ;  /* 0x000000041a057220 */ /* 0x084fe20000410000 */
[-C--:B------:R-:W-:Y:S01]  /*f4d0*/  FMUL.FTZ R0, R27, R4.reuse ;  /* 0x000000041b007220 */ /* 0x080fe20000410000 */
[-C--:B---3--:R-:W-:Y:S01]  /*f4e0*/  FMUL.FTZ R7, R30, R4.reuse ;  /* 0x000000041e077220 */ /* 0x088fe20000410000 */
        /* <DEDUP_REMOVED lines=62> */
.L_x_1353:
[----:B------:R-:W-:Y:S05]  /*f8d0*/  BSYNC B7 ;  /* 0x0000000000077941 */ /* 0x000fea0003800000 */
.L_x_1351:
        /* <DEDUP_REMOVED lines=37> */
[C---:B------:R-:W-:Y:S01]  /*fb30*/  IADD3 R10, P4, R40.reuse, 0x60, RZ ;  /* 0x00000060280a7810 */ /* 0x040fe20007f9e0ff */
[--C-:B------:R-:W-:Y:S01]  /*fb40*/  IMAD.X R31, RZ, RZ, R41.reuse, P0 ;  /* 0x000000ffff1f7224 */ /* 0x100fe200000e0629 */
[----:B------:R-:W-:Y:S01]  /*fb50*/  LOP3.LUT R44, R45, R40, RZ, 0x3c, !PT ;  /* 0x000000282d2c7212 */ /* 0x000fe200078e3cff */
[----:B------:R-:W-:Y:S01]  /*fb60*/  IMAD.MOV.U32 R45, RZ, RZ, R41 ;  /* 0x000000ffff2d7224 */ /* 0x000fe200078e0029 */
[----:B------:R-:W-:Y:S02]  /*fb70*/  IADD3 R0, P1, R40, 0x20, RZ ;  /* 0x0000002028007810 */ /* 0x000fe40007f3e0ff */
[----:B------:R-:W-:Y:S02]  /*fb80*/  LOP3.LUT R30, R3, 0x380, RZ, 0xc0, !PT ;  /* 0x00000380031e7812 */ /* 0x000fe400078ec0ff */
[----:B------:R-:W-:-:S02]  /*fb90*/  LOP3.LUT R181, R10, 0x380, RZ, 0xc0, !PT ;  /* 0x000003800ab57812 */ /* 0x000fc400078ec0ff */
[----:B------:R-:W-:Y:S02]  /*fba0*/  LOP3.LUT R169, R0, 0x380, RZ, 0xc0, !PT ;  /* 0x0000038000a97812 */ /* 0x000fe400078ec0ff */
[----:B-1----:R-:W-:Y:S01]  /*fbb0*/  MOV R24, R44 ;  /* 0x0000002c00187202 */ /* 0x002fe20000000f00 */
[----:B------:R-:W-:Y:S01]  /*fbc0*/  BAR.SYNC.DEFER_BLOCKING 0x1, 0x100 ;  /* 0x0044000000007b1d */ /* 0x000fe20000010000 */
[----:B------:R-:W-:Y:S01]  /*fbd0*/  SHF.R.U64 R30, R30, 0x3, RZ ;  /* 0x000000031e1e7819 */ /* 0x000fe200000012ff */
[--C-:B------:R-:W-:Y:S01]  /*fbe0*/  IMAD.X R45, RZ, RZ, R41.reuse, P4 ;  /* 0x000000ffff2d7224 */ /* 0x100fe200020e0629 */
[C---:B------:R-:W-:Y:S02]  /*fbf0*/  IADD3 R48, P3, R40.reuse, 0x2000, RZ ;  /* 0x0000200028307810 */ /* 0x040fe40007f7e0ff */
[----:B------:R-:W-:Y:S02]  /*fc00*/  SHF.R.U64 R181, R181, 0x3, RZ ;  /* 0x00000003b5b57819 */ /* 0x000fe400000012ff */
[C---:B------:R-:W-:Y:S01]  /*fc10*/  IADD3 R8, P5, R40.reuse, 0x2040, RZ ;  /* 0x0000204028087810 */ /* 0x040fe20007fbe0ff */
[----:B------:R-:W-:Y:S01]  /*fc20*/  IMAD.X R49, RZ, RZ, R41, P3 ;  /* 0x000000ffff317224 */ /* 0x000fe200018e0629 */
[----:B------:R-:W-:-:S02]  /*fc30*/  IADD3 R60, P2, R40, 0x2060, RZ ;  /* 0x00002060283c7810 */ /* 0x000fc40007f5e0ff */
[----:B------:R-:W-:Y:S01]  /*fc40*/  SHF.R.U64 R169, R169, 0x3, RZ ;  /* 0x00000003a9a97819 */ /* 0x000fe200000012ff */
[--C-:B------:R-:W-:Y:S01]  /*fc50*/  IMAD.X R57, RZ, RZ, R41.reuse, P5 ;  /* 0x000000ffff397224 */ /* 0x100fe200028e0629 */
[----:B------:R-:W-:Y:S01]  /*fc60*/  IADD3 R52, P6, R40, 0x2020, RZ ;  /* 0x0000202028347810 */ /* 0x000fe20007fde0ff */
[--C-:B------:R-:W-:Y:S01]  /*fc70*/  IMAD.X R61, RZ, RZ, R41.reuse, P2 ;  /* 0x000000ffff3d7224 */ /* 0x100fe200010e0629 */
[----:B------:R-:W-:Y:S02]  /*fc80*/  LOP3.LUT R30, R30, R3, RZ, 0x3c, !PT ;  /* 0x000000031e1e7212 */ /* 0x000fe400078e3cff */
[----:B------:R-:W-:Y:S01]  /*fc90*/  LOP3.LUT R44, R181, R10, RZ, 0x3c, !PT ;  /* 0x0000000ab52c7212 */ /* 0x000fe200078e3cff */
[----:B------:R-:W-:Y:S01]  /*fca0*/  IMAD.X R53, RZ, RZ, R41, P6 ;  /* 0x000000ffff357224 */ /* 0x000fe200030e0629 */
[----:B------:R-:W-:Y:S02]  /*fcb0*/  LOP3.LUT R3, R48, 0x380, RZ, 0xc0, !PT ;  /* 0x0000038030037812 */ /* 0x000fe400078ec0ff */
[----:B------:R-:W-:-:S02]  /*fcc0*/  LOP3.LUT R181, R8, 0x380, RZ, 0xc0, !PT ;  /* 0x0000038008b57812 */ /* 0x000fc400078ec0ff */
[----:B------:R-:W-:Y:S01]  /*fcd0*/  LOP3.LUT R183, R60, 0x380, RZ, 0xc0, !PT ;  /* 0x000003803cb77812 */ /* 0x000fe200078ec0ff */
[----:B------:R1:W-:Y:S01]  /*fce0*/  STSM.16.M88.4 [R24], R4 ;  /* 0x0000000418007844 */ /* 0x0003e20000000200 */
[----:B------:R-:W-:Y:S02]  /*fcf0*/  SHF.R.U64 R3, R3, 0x3, RZ ;  /* 0x0000000303037819 */ /* 0x000fe400000012ff */
[----:B------:R-:W-:Y:S02]  /*fd00*/  SHF.R.U64 R181, R181, 0x3, RZ ;  /* 0x00000003b5b57819 */ /* 0x000fe400000012ff */
[----:B------:R-:W-:Y:S02]  /*fd10*/  SHF.R.U64 R183, R183, 0x3, RZ ;  /* 0x00000003b7b77819 */ /* 0x000fe400000012ff */
[C---:B------:R-:W-:Y:S02]  /*fd20*/  IADD3 R70, P4, R40.reuse, 0x4040, RZ ;  /* 0x0000404028467810 */ /* 0x040fe40007f9e0ff */
[----:B------:R-:W-:-:S02]  /*fd30*/  IADD3 R62, P3, R40, 0x4060, RZ ;  /* 0x00004060283e7810 */ /* 0x000fc40007f7e0ff */
[----:B------:R-:W-:Y:S01]  /*fd40*/  IADD3 R66, P0, R40, 0x4020, RZ ;  /* 0x0000402028427810 */ /* 0x000fe20007f1e0ff */
[--C-:B------:R-:W-:Y:S01]  /*fd50*/  IMAD.X R73, RZ, RZ, R41.reuse, P4 ;  /* 0x000000ffff497224 */ /* 0x100fe200020e0629 */
[----:B------:R-:W-:Y:S01]  /*fd60*/  LOP3.LUT R48, R3, R48, RZ, 0x3c, !PT ;  /* 0x0000003003307212 */ /* 0x000fe200078e3cff */
[--C-:B------:R-:W-:Y:S01]  /*fd70*/  IMAD.X R77, RZ, RZ, R41.reuse, P3 ;  /* 0x000000ffff4d7224 */ /* 0x100fe200018e0629 */
[----:B------:R-:W-:Y:S01]  /*fd80*/  LOP3.LUT R56, R181, R8, RZ, 0x3c, !PT ;  /* 0x00000008b5387212 */ /* 0x000fe200078e3cff */
[--C-:B-1----:R-:W-:Y:S01]  /*fd90*/  IMAD.X R7, RZ, RZ, R41.reuse, P1 ;  /* 0x000000ffff077224 */ /* 0x102fe200008e0629 */
[----:B------:R-:W-:Y:S01]  /*fda0*/  LOP3.LUT R6, R169, R0, RZ, 0x3c, !PT ;  /* 0x00000000a9067212 */ /* 0x000fe200078e3cff */
[----:B------:R-:W-:Y:S01]  /*fdb0*/  IMAD.X R69, RZ, RZ, R41, P0 ;  /* 0x000000ffff457224 */ /* 0x000fe200000e0629 */
[----:B------:R-:W-:Y:S02]  /*fdc0*/  LOP3.LUT R169, R52, 0x380, RZ, 0xc0, !PT ;  /* 0x0000038034a97812 */ /* 0x000fe400078ec0ff */
[----:B------:R-:W-:-:S02]  /*fdd0*/  IADD3 R58, P1, R40, 0x4000, RZ ;  /* 0x00004000283a7810 */ /* 0x000fc40007f3e0ff */
[----:B------:R-:W-:Y:S02]  /*fde0*/  SHF.R.U64 R169, R169, 0x3, RZ ;  /* 0x00000003a9a97819 */ /* 0x000fe400000012ff */
[----:B------:R-:W-:Y:S01]  /*fdf0*/  LOP3.LUT R60, R183, R60, RZ, 0x3c, !PT ;  /* 0x0000003cb73c7212 */ /* 0x000fe200078e3cff */
[----:B------:R-:W-:Y:S01]  /*fe00*/  IMAD.X R65, RZ, RZ, R41, P1 ;  /* 0x000000ffff417224 */ /* 0x000fe200008e0629 */
[----:B------:R-:W-:Y:S02]  /*fe10*/  LOP3.LUT R3, R58, 0x380, RZ, 0xc0, !PT ;  /* 0x000003803a037812 */ /* 0x000fe400078ec0ff */
[----:B------:R-:W-:Y:S02]  /*fe20*/  LOP3.LUT R52, R169, R52, RZ, 0x3c, !PT ;  /* 0x00000034a9347212 */ /* 0x000fe400078e3cff */
[----:B------:R-:W-:Y:S02]  /*fe30*/  LOP3.LUT R181, R70, 0x380, RZ, 0xc0, !PT ;  /* 0x0000038046b57812 */ /* 0x000fe400078ec0ff */
[----:B------:R-:W-:-:S02]  /*fe40*/  LOP3.LUT R183, R62, 0x380, RZ, 0xc0, !PT ;  /* 0x000003803eb77812 */ /* 0x000fc400078ec0ff */
[----:B------:R-:W-:Y:S02]  /*fe50*/  LOP3.LUT R169, R66, 0x380, RZ, 0xc0, !PT ;  /* 0x0000038042a97812 */ /* 0x000fe400078ec0ff */
[----:B------:R-:W-:Y:S02]  /*fe60*/  SHF.R.U64 R3, R3, 0x3, RZ ;  /* 0x0000000303037819 */ /* 0x000fe400000012ff */
[C---:B------:R-:W-:Y:S02]  /*fe70*/  IADD3 R4, P6, R40.reuse, 0x6000, RZ ;  /* 0x0000600028047810 */ /* 0x040fe40007fde0ff */
[----:B------:R-:W-:Y:S02]  /*fe80*/  SHF.R.U64 R181, R181, 0x3, RZ ;  /* 0x00000003b5b57819 */ /* 0x000fe400000012ff */
[----:B------:R-:W-:Y:S01]  /*fe90*/  SHF.R.U64 R183, R183, 0x3, RZ ;  /* 0x00000003b7b77819 */ /* 0x000fe200000012ff */
[----:B------:R-:W-:Y:S01]  /*fea0*/  IMAD.X R81, RZ, RZ, R41, P6 ;  /* 0x000000ffff517224 */ /* 0x000fe200030e0629 */
[----:B------:R-:W-:-:S02]  /*feb0*/  IADD3 R34, P2, R40, 0x6040, RZ ;  /* 0x0000604028227810 */ /* 0x000fc40007f5e0ff */
[C---:B------:R-:W-:Y:S02]  /*fec0*/  IADD3 R24, P1, R40.reuse, 0x6060, RZ ;  /* 0x0000606028187810 */ /* 0x040fe40007f3e0ff */
[----:B------:R-:W-:Y:S01]  /*fed0*/  SHF.R.U64 R169, R169, 0x3, RZ ;  /* 0x00000003a9a97819 */ /* 0x000fe200000012ff */
[--C-:B------:R-:W-:Y:S01]  /*fee0*/  IMAD.X R5, RZ, RZ, R41.reuse, P2 ;  /* 0x000000ffff057224 */ /* 0x100fe200010e0629 */
[----:B------:R-:W-:Y:S02]  /*fef0*/  IADD3 R28, P5, R40, 0x6020, RZ ;  /* 0x00006020281c7810 */ /* 0x000fe40007fbe0ff */
[----:B------:R-:W-:Y:S02]  /*ff00*/  LOP3.LUT R64, R3, R58, RZ, 0x3c, !PT ;  /* 0x0000003a03407212 */ /* 0x000fe400078e3cff */
[----:B------:R-:W-:Y:S01]  /*ff10*/  LOP3.LUT R72, R181, R70, RZ, 0x3c, !PT ;  /* 0x00000046b5487212 */ /* 0x000fe200078e3cff */
[--C-:B------:R-:W-:Y:S01]  /*ff20*/  IMAD.X R85, RZ, RZ, R41.reuse, P5 ;  /* 0x000000ffff557224 */ /* 0x100fe200028e0629 */
[----:B------:R-:W-:Y:S01]  /*ff30*/  LOP3.LUT R76, R183, R62, RZ, 0x3c, !PT ;  /* 0x0000003eb74c7212 */ /* 0x000fe200078e3cff */
[----:B------:R-:W-:Y:S01]  /*ff40*/  IMAD.X R41, RZ, RZ, R41, P1 ;  /* 0x000000ffff297224 */ /* 0x000fe200008e0629 */
[----:B------:R-:W-:-:S02]  /*ff50*/  LOP3.LUT R3, R4, 0x380, RZ, 0xc0, !PT ;  /* 0x0000038004037812 */ /* 0x000fc400078ec0ff */
[----:B------:R-:W-:Y:S02]  /*ff60*/  LOP3.LUT R68, R169, R66, RZ, 0x3c, !PT ;  /* 0x00000042a9447212 */ /* 0x000fe400078e3cff */
[----:B------:R-:W-:Y:S02]  /*ff70*/  LOP3.LUT R181, R34, 0x380, RZ, 0xc0, !PT ;  /* 0x0000038022b57812 */ /* 0x000fe400078ec0ff */
[----:B------:R-:W-:Y:S02]  /*ff80*/  LOP3.LUT R183, R24, 0x380, RZ, 0xc0, !PT ;  /* 0x0000038018b77812 */ /* 0x000fe400078ec0ff */
[----:B------:R-:W-:Y:S02]  /*ff90*/  LOP3.LUT R169, R28, 0x380, RZ, 0xc0, !PT ;  /* 0x000003801ca97812 */ /* 0x000fe400078ec0ff */
[----:B------:R-:W-:Y:S02]  /*ffa0*/  SHF.R.U64 R3, R3, 0x3, RZ ;  /* 0x0000000303037819 */ /* 0x000fe400000012ff */
[----:B------:R-:W-:-:S02]  /*ffb0*/  SHF.R.U64 R181, R181, 0x3, RZ ;  /* 0x00000003b5b57819 */ /* 0x000fc400000012ff */
[----:B------:R-:W-:Y:S02]  /*ffc0*/  SHF.R.U64 R183, R183, 0x3, RZ ;  /* 0x00000003b7b77819 */ /* 0x000fe400000012ff */
[----:B------:R-:W-:Y:S02]  /*ffd0*/  SHF.R.U64 R169, R169, 0x3, RZ ;  /* 0x00000003a9a97819 */ /* 0x000fe400000012ff */
[----:B------:R-:W-:Y:S02]  /*ffe0*/  LOP3.LUT R80, R3, R4, RZ, 0x3c, !PT ;  /* 0x0000000403507212 */ /* 0x000fe400078e3cff */
[----:B------:R-:W-:Y:S02]  /*fff0*/  LOP3.LUT R4, R181, R34, RZ, 0x3c, !PT ;  /* 0x00000022b5047212 */ /* 0x000fe400078e3cff */
[----:B------:R-:W-:Y:S02]  /*10000*/  LOP3.LUT R40, R183, R24, RZ, 0x3c, !PT ;  /* 0x00000018b7287212 */ /* 0x000fe400078e3cff */
[----:B------:R-:W-:-:S02]  /*10010*/  LOP3.LUT R84, R169, R28, RZ, 0x3c, !PT ;  /* 0x0000001ca9547212 */ /* 0x000fc400078e3cff */
[----:B------:R-:W-:Y:S02]  /*10020*/  MOV R24, R30 ;  /* 0x0000001e00187202 */ /* 0x000fe40000000f00 */
[----:B------:R-:W-:Y:S02]  /*10030*/  MOV R3, R6 ;  /* 0x0000000600037202 */ /* 0x000fe40000000f00 */
[----:B------:R-:W-:Y:S02]  /*10040*/  F2FP.F16.F32.PACK_AB R28, R178, R180 ;  /* 0x000000b4b21c723e */ /* 0x000fe400000000ff */
[----:B------:R-:W-:Y:S02]  /*10050*/  F2FP.F16.F32.PACK_AB R30, R176, R179 ;  /* 0x000000b3b01e723e */ /* 0x000fe400000000ff */
[----:B------:R-:W-:Y:S02]  /*10060*/  F2FP.F16.F32.PACK_AB R31, R39, R38 ;  /* 0x00000026271f723e */ /* 0x000fe400000000ff */
[----:B------:R-:W-:-:S02]  /*10070*/  F2FP.F16.F32.PACK_AB R34, R171, R173 ;  /* 0x000000adab22723e */ /* 0x000fc400000000ff */
[----:B------:R-:W-:Y:S01]  /*10080*/  MOV R0, R4 ;  /* 0x0000000400007202 */ /* 0x000fe20000000f00 */
[----:B------:R1:W-:Y:S01]  /*10090*/  STSM.16.M88.4 [R3], R28 ;  /* 0x0000001c03007844 */ /* 0x0003e20000000200 */
[----:B------:R-:W-:Y:S02]  /*100a0*/  MOV R44, R44 ;  /* 0x0000002c002c7202 */ /* 0x000fe40000000f00 */
[----:B------:R-:W-:Y:S01]  /*100b0*/  F2FP.F16.F32.PACK_AB R4, R166, R172 ;  /* 0x000000aca604723e */ /* 0x000fe200000000ff */
[----:B------:R2:W-:Y:S01]  /*100c0*/  STSM.16.M88.4 [R24], R32 ;  /* 0x0000002018007844 */ /* 0x0005e20000000200 */
[----:B------:R-:W-:Y:S02]  /*100d0*/  F2FP.F16.F32.PACK_AB R5, R51, R50 ;  /* 0x000000323305723e */ /* 0x000fe400000000ff */
[----:B------:R-:W-:Y:S02]  /*100e0*/  F2FP.F16.F32.PACK_AB R6, R164, R167 ;  /* 0x000000a7a406723e */ /* 0x000fe400000000ff */
[----:B------:R-:W-:-:S02]  /*100f0*/  F2FP.F16.F32.PACK_AB R7, R55, R54 ;  /* 0x000000363707723e */ /* 0x000fc400000000ff */
[----:B------:R-:W-:Y:S02]  /*10100*/  MOV R48, R48 ;  /* 0x0000003000307202 */ /* 0x000fe40000000f00 */
[----:B------:R-:W-:Y:S01]  /*10110*/  F2FP.F16.F32.PACK_AB R8, R162, R165 ;  /* 0x000000a5a208723e */ /* 0x000fe200000000ff */
[----:B------:R3:W-:Y:S01]  /*10120*/  STSM.16.M88.4 [R44], R4 ;  /* 0x000000042c007844 */ /* 0x0007e20000000200 */
[----:B------:R-:W-:Y:S02]  /*10130*/  F2FP.F16.F32.PACK_AB R10, R160, R163 ;  /* 0x000000a3a00a723e */ /* 0x000fe400000000ff */
[----:B------:R-:W-:Y:S02]  /*10140*/  MOV R52, R52 ;  /* 0x0000003400347202 */ /* 0x000fe40000000f00 */
[----:B------:R-:W-:Y:S01]  /*10150*/  MOV R56, R56 ;  /* 0x0000003800387202 */ /* 0x000fe20000000f00 */
[----:B------:R-:W-:Y:S01]  /*10160*/  STSM.16.M88.4 [R48], R8 ;  /* 0x0000000830007844 */ /* 0x000fe20000000200 */
[----:B-1----:R-:W-:Y:S01]  /*10170*/  F2FP.F16.F32.PACK_AB R28, R156, R158 ;  /* 0x0000009e9c1c723e */ /* 0x002fe200000000ff */
[----:B--2---:R-:W-:Y:S01]  /*10180*/  IMAD.MOV.U32 R24, RZ, RZ, RZ ;  /* 0x000000ffff187224 */ /* 0x004fe200078e00ff */
[----:B------:R-:W-:Y:S01]  /*10190*/  F2FP.F16.F32.PACK_AB R29, R75, R74 ;  /* 0x0000004a4b1d723e */ /* 0x000fe200000000ff */
[----:B------:R-:W-:Y:S01]  /*101a0*/  STSM.16.M88.4 [R52], R12 ;  /* 0x0000000c34007844 */ /* 0x000fe20000000200 */
[----:B------:R-:W-:-:S02]  /*101b0*/  F2FP.F16.F32.PACK_AB R30, R154, R157 ;  /* 0x0000009d9a1e723e */ /* 0x000fc400000000ff */
[----:B------:R-:W-:Y:S02]  /*101c0*/  F2FP.F16.F32.PACK_AB R31, R79, R78 ;  /* 0x0000004e4f1f723e */ /* 0x000fe400000000ff */
[----:B------:R-:W-:Y:S02]  /*101d0*/  MOV R60, R60 ;  /* 0x0000003c003c7202 */ /* 0x000fe40000000f00 */
[----:B------:R-:W-:Y:S01]  /*101e0*/  F2FP.F16.F32.PACK_AB R32, R152, R155 ;  /* 0x0000009b9820723e */ /* 0x000fe200000000ff */
[----:B------:R-:W-:Y:S01]  /*101f0*/  STSM.16.M88.4 [R56], R28 ;  /* 0x0000001c38007844 */ /* 0x000fe20000000200 */
[----:B------:R-:W-:Y:S02]  /*10200*/  F2FP.F16.F32.PACK_AB R33, R83, R82 ;  /* 0x000000525321723e */ /* 0x000fe400000000ff */
[----:B------:R-:W-:Y:S02]  /*10210*/  F2FP.F16.F32.PACK_AB R34, R36, R153 ;  /* 0x000000992422723e */ /* 0x000fe400000000ff */
[----:B------:R-:W-:-:S02]  /*10220*/  F2FP.F16.F32.PACK_AB R35, R87, R86 ;  /* 0x000000565723723e */ /* 0x000fc400000000ff */
[----:B------:R-:W-:Y:S02]  /*10230*/  MOV R64, R64 ;  /* 0x0000004000407202 */ /* 0x000fe40000000f00 */
[----:B------:R-:W-:Y:S01]  /*10240*/  F2FP.F16.F32.PACK_AB R36, R89, R88 ;  /* 0x000000585924723e */ /* 0x000fe200000000ff */
[----:B------:R-:W-:Y:S01]  /*10250*/  STSM.16.M88.4 [R60], R32 ;  /* 0x000000203c007844 */ /* 0x000fe20000000200 */
[----:B------:R-:W-:Y:S02]  /*10260*/  F2FP.F16.F32.PACK_AB R38, R93, R92 ;  /* 0x0000005c5d26723e */ /* 0x000fe400000000ff */
[----:B------:R-:W-:Y:S02]  /*10270*/  F2FP.F16.F32.PACK_AB R39, R95, R94 ;  /* 0x0000005e5f27723e */ /* 0x000fe400000000ff */
[----:B------:R-:W-:Y:S02]  /*10280*/  MOV R68, R68 ;  /* 0x0000004400447202 */ /* 0x000fe40000000f00 */
[----:B------:R-:W-:Y:S01]  /*10290*/  F2FP.F16.F32.PACK_AB R105, R42, R106 ;  /* 0x0000006a2a69723e */ /* 0x000fe200000000ff */
[----:B------:R-:W-:Y:S01]  /*102a0*/  STSM.16.M88.4 [R64], R36 ;  /* 0x0000002440007844 */ /* 0x000fe20000000200 */
[----:B------:R-:W-:-:S02]  /*102b0*/  F2FP.F16.F32.PACK_AB R112, R113, R112 ;  /* 0x000000707170723e */ /* 0x000fc400000000ff */
[----:B------:R-:W-:Y:S01]  /*102c0*/  MOV R72, R72 ;  /* 0x0000004800487202 */ /* 0x000fe20000000f00 */
[----:B------:R-:W-:Y:S01]  /*102d0*/  STSM.16.M88.4 [R68], R96 ;  /* 0x0000006044007844 */ /* 0x000fe20000000200 */
[----:B------:R-:W-:Y:S02]  /*102e0*/  F2FP.F16.F32.PACK_AB R106, R109, R108 ;  /* 0x0000006c6d6a723e */ /* 0x000fe400000000ff */
[----:B------:R-:W-:Y:S02]  /*102f0*/  F2FP.F16.F32.PACK_AB R107, R111, R107 ;  /* 0x0000006b6f6b723e */ /* 0x000fe400000000ff */
[----:B------:R-:W-:Y:S02]  /*10300*/  F2FP.F16.F32.PACK_AB R113, R115, R114 ;  /* 0x000000727371723e */ /* 0x000fe400000000ff */
[----:B------:R-:W-:Y:S01]  /*10310*/  F2FP.F16.F32.PACK_AB R120, R121, R120 ;  /* 0x000000787978723e */ /* 0x000fe200000000ff */
[----:B------:R-:W-:Y:S01]  /*10320*/  STSM.16.M88.4 [R72], R104 ;  /* 0x0000006848007844 */ /* 0x000fe20000000200 */
[----:B------:R-:W-:-:S02]  /*10330*/  MOV R76, R76 ;  /* 0x0000004c004c7202 */ /* 0x000fc40000000f00 */
[----:B------:R-:W-:Y:S02]  /*10340*/  F2FP.F16.F32.PACK_AB R114, R117, R116 ;  /* 0x000000747572723e */ /* 0x000fe400000000ff */
        /* <DEDUP_REMOVED lines=10> */
[----:B------:R-:W-:Y:S02]  /*103f0*/  ISETP.NE.U32.AND P0, PT, RZ, UR4, PT ;  /* 0x00000004ff007c0c */ /* 0x000fe4000bf05070 */
[----:B---3--:R-:W-:Y:S02]  /*10400*/  IADD3 R4, P1, R210, UR4, RZ ;  /* 0x00000004d2047c10 */ /* 0x008fe4000ff3e0ff */
[----:B------:R-:W-:-:S02]  /*10410*/  MOV R84, R84 ;  /* 0x0000005400547202 */ /* 0x000fc40000000f00 */
[----:B------:R-:W-:Y:S02]  /*10420*/  F2FP.F16.F32.PACK_AB R130, R133, R132 ;  /* 0x000000848582723e */ /* 0x000fe400000000ff */
[----:B------:R-:W-:Y:S02]  /*10430*/  F2FP.F16.F32.PACK_AB R131, R135, R134 ;  /* 0x000000868783723e */ /* 0x000fe400000000ff */
[----:B------:R-:W-:Y:S02]  /*10440*/  F2FP.F16.F32.PACK_AB R137, R139, R138 ;  /* 0x0000008a8b89723e */ /* 0x000fe400000000ff */
[----:B------:R-:W-:Y:S01]  /*10450*/  F2FP.F16.F32.PACK_AB R144, R145, R144 ;  /* 0x000000909190723e */ /* 0x000fe200000000ff */
[----:B------:R-:W-:Y:S01]  /*10460*/  STSM.16.M88.4 [R84], R128 ;  /* 0x0000008054007844 */ /* 0x000fe20000000200 */
[----:B------:R-:W-:Y:S02]  /*10470*/  F2FP.F16.F32.PACK_AB R138, R141, R140 ;  /* 0x0000008c8d8a723e */ /* 0x000fe400000000ff */
[----:B------:R-:W-:-:S02]  /*10480*/  F2FP.F16.F32.PACK_AB R139, R143, R142 ;  /* 0x0000008e8f8b723e */ /* 0x000fc400000000ff */
[----:B------:R-:W-:Y:S02]  /*10490*/  F2FP.F16.F32.PACK_AB R145, R147, R146 ;  /* 0x000000929391723e */ /* 0x000fe400000000ff */
        /* <DEDUP_REMOVED lines=47> */
[----:B--2---:R-:W-:Y:S02]  /*10790*/  LOP3.LUT R40, R41, 0x380, RZ, 0xc0, !PT ;  /* 0x0000038029287812 */ /* 0x004fe400078ec0ff */
[----:B------:R-:W-:Y:S02]  /*107a0*/  LOP3.LUT R44, R45, 0x380, RZ, 0xc0, !PT ;  /* 0x000003802d2c7812 */ /* 0x000fe400078ec0ff */
[----:B------:R-:W-:Y:S02]  /*107b0*/  LOP3.LUT R48, R49, 0x380, RZ, 0xc0, !PT ;  /* 0x0000038031307812 */ /* 0x000fe400078ec0ff */
        /* <DEDUP_REMOVED lines=19> */
.L_x_1413:
[----:B------:R-:W1:Y:S01]  /*108f0*/  SHFL.IDX PT, R3, R223, RZ, 0x1f ;  /* 0x00001fffdf037589 */ /* 0x000e6200000e0000 */
[----:B------:R-:W-:Y:S01]  /*10900*/  ISETP.NE.AND P6, PT, R6, RZ, PT ;  /* 0x000000ff0600720c */ /* 0x000fe20003fc5270 */
[--C-:B------:R-:W-:Y:S01]  /*10910*/  IMAD.X R57, RZ, RZ, R21.reuse, P5 ;  /* 0x000000ffff397224 */ /* 0x100fe200028e0615 */
[C---:B------:R-:W-:Y:S01]  /*10920*/  LOP3.LUT R5, R20.reuse, 0x380, RZ, 0xc0, !PT ;  /* 0x0000038014057812 */ /* 0x040fe200078ec0ff */
        /* <DEDUP_REMOVED lines=8> */
[----:B------:R-:W-:Y:S01]  /*109b0*/  IMAD.X R53, RZ, RZ, R21, P4 ;  /* 0x000000ffff357224 */ /* 0x000fe200020e0615 */
[----:B------:R-:W-:-:S02]  /*109c0*/  IADD3 R4, P4, R20, 0xf000, RZ ;  /* 0x0000f00014047810 */ /* 0x000fc40007f9e0ff */
[----:B------:R-:W-:Y:S02]  /*109d0*/  LOP3.LUT R60, R61, 0x380, RZ, 0xc0, !PT ;  /* 0x000003803d3c7812 */ /* 0x000fe400078ec0ff */
[----:B------:R-:W-:Y:S01]  /*109e0*/  LOP3.LUT R64, R65, 0x380, RZ, 0xc0, !PT ;  /* 0x0000038041407812 */ /* 0x000fe200078ec0ff */
[----:B------:R-:W-:Y:S01]  /*109f0*/  IMAD.X R77, RZ, RZ, R21, P4 ;  /* 0x000000ffff4d7224 */ /* 0x000fe200020e0615 */
[----:B------:R-:W-:Y:S02]  /*10a00*/  LOP3.LUT R68, R69, 0x380, RZ, 0xc0, !PT ;  /* 0x0000038045447812 */ /* 0x000fe400078ec0ff */
[----:B------:R-:W-:Y:S02]  /*10a10*/  LOP3.LUT R72, R73, 0x380, RZ, 0xc0, !PT ;  /* 0x0000038049487812 */ /* 0x000fe400078ec0ff */
[----:B------:R-:W-:Y:S02]  /*10a20*/  SHF.R.U64 R60, R60, 0x3, RZ ;  /* 0x000000033c3c7819 */ /* 0x000fe400000012ff */
[----:B-1----:R-:W-:-:S02]  /*10a30*/  ISETP.NE.AND P5, PT, R3, RZ, PT ;  /* 0x000000ff0300720c */ /* 0x002fc40003fa5270 */
[----:B------:R-:W-:Y:S02]  /*10a40*/  LOP3.LUT R3, R4, 0x380, RZ, 0xc0, !PT ;  /* 0x0000038004037812 */ /* 0x000fe400078ec0ff */
[----:B------:R-:W-:Y:S02]  /*10a50*/  SHF.R.U64 R64, R64, 0x3, RZ ;  /* 0x0000000340407819 */ /* 0x000fe400000012ff */
[----:B------:R-:W-:Y:S02]  /*10a60*/  SHF.R.U64 R68, R68, 0x3, RZ ;  /* 0x0000000344447819 */ /* 0x000fe400000012ff */
[----:B------:R-:W-:Y:S02]  /*10a70*/  SHF.R.U64 R72, R72, 0x3, RZ ;  /* 0x0000000348487819 */ /* 0x000fe400000012ff */
[----:B------:R-:W-:Y:S02]  /*10a80*/  SHF.R.U64 R5, R5, 0x3, RZ ;  /* 0x0000000305057819 */ /* 0x000fe400000012ff */
[----:B------:R-:W-:-:S02]  /*10a90*/  SHF.R.U64 R3, R3, 0x3, RZ ;  /* 0x0000000303037819 */ /* 0x000fc400000012ff */
        /* <DEDUP_REMOVED lines=8> */
[----:B------:R-:W-:Y:S02]  /*10b20*/  LOP3.LUT R20, R5, R20, RZ, 0x3c, !PT ;  /* 0x0000001405147212 */ /* 0x000fe400078e3cff */
        /* <DEDUP_REMOVED lines=52> */
.L_x_1414:
[----:B------:R-:W2:Y:S01]  /*10e70*/  LDC R85, c[0x0][0xce8] ;  /* 0x00033a00ff557b82 */ /* 0x000ea20000000800 */
[----:B------:R-:W-:Y:S01]  /*10e80*/  ULDC.64 UR4, c[0x0][0xba0] ;  /* 0x0002e80000047ab9 */ /* 0x000fe20000000a00 */
[----:B-1----:R1:W5:Y:S01]  /*10e90*/  LD.E.128 R4, desc[UR40][R20.64] ;  /* 0x0000002814047980 */ /* 0x002362000c101d00 */
[----:B------:R-:W-:-:S03]  /*10ea0*/  IMAD R3, R81, UR4, RZ ;  /* 0x0000000451037c24 */ /* 0x000fc6000f8e02ff */
[----:B------:R-:W5:Y:S02]  /*10eb0*/  LD.E.128 R8, desc[UR40][R8.64] ;  /* 0x0000002808087980 */ /* 0x000f64000c101d00 */
[----:B------:R-:W3:Y:S02]  /*10ec0*/  LDC R88, c[0x0][0xbc8] ;  /* 0x0002f200ff587b82 */ /* 0x000ee40000000800 */
[----:B------:R-:W5:Y:S04]  /*10ed0*/  LD.E.128 R12, desc[UR40][R12.64] ;  /* 0x000000280c0c7980 */ /* 0x000f68000c101d00 */
[----:B------:R-:W5:Y:S04]  /*10ee0*/  LD.E.128 R28, desc[UR40][R28.64] ;  /* 0x000000281c1c7980 */ /* 0x000f68000c101d00 */
[----:B------:R-:W5:Y:S04]  /*10ef0*/  LD.E.128 R32, desc[UR40][R32.64] ;  /* 0x0000002820207980 */ /* 0x000f68000c101d00 */
[----:B------:R-:W5:Y:S01]  /*10f00*/  LD.E.128 R36, desc[UR40][R36.64] ;  /* 0x0000002824247980 */ /* 0x000f62000c101d00 */
[----:B--2---:R-:W-:Y:S01]  /*10f10*/  ISETP.NE.AND P1, PT, R85, 0x1, PT ;  /* 0x000000015500780c */ /* 0x004fe20003f25270 */
[----:B------:R-:W-:-:S02]  /*10f20*/  IMAD R3, R24, UR5, R3 ;  /* 0x0000000518037c24 */ /* 0x000fc4000f8e0203 */
[----:B------:R-:W5:Y:S01]  /*10f30*/  LD.E.128 R40, desc[UR40][R40.64] ;  /* 0x0000002828287980 */ /* 0x000f62000c101d00 */
[----:B-1----:R-:W-:Y:S01]  /*10f40*/  IMAD.WIDE.U32 R20, R24, UR4, RZ ;  /* 0x0000000418147c25 */ /* 0x002fe2000f8e00ff */
[----:B------:R-:W-:Y:S02]  /*10f50*/  ULDC.64 UR4, c[0x0][0xbe8] ;  /* 0x0002fa0000047ab9 */ /* 0x000fe40000000a00 */
[----:B------:R-:W5:Y:S04]  /*10f60*/  LD.E.128 R44, desc[UR40][R44.64] ;  /* 0x000000282c2c7980 */ /* 0x000f68000c101d00 */
[----:B------:R-:W5:Y:S02]  /*10f70*/  LD.E.128 R48, desc[UR40][R48.64] ;  /* 0x0000002830307980 */ /* 0x000f64000c101d00 */
[----:B------:R-:W1:Y:S01]  /*10f80*/  @P1 LDC R81, c[0x0][0xcec] ;  /* 0x00033b00ff511b82 */ /* 0x000e620000000800 */
[----:B------:R-:W-:Y:S01]  /*10f90*/  IMAD.IADD R21, R21, 0x1, R3 ;  /* 0x0000000115157824 */ /* 0x000fe200078e0203 */
[----:B------:R-:W5:Y:S01]  /*10fa0*/  LD.E.128 R52, desc[UR40][R52.64] ;  /* 0x0000002834347980 */ /* 0x000f62000c101d00 */
[----:B------:R-:W-:-:S03]  /*10fb0*/  IMAD R24, R80, UR4, RZ ;  /* 0x0000000450187c24 */ /* 0x000fc6000f8e02ff */
[----:B------:R-:W5:Y:S02]  /*10fc0*/  LD.E.128 R56, desc[UR40][R56.64] ;  /* 0x0000002838387980 */ /* 0x000f64000c101d00 */
[----:B------:R-:W2:Y:S01]  /*10fd0*/  @P1 LDC R87, c[0x0][0xcf0] ;  /* 0x00033c00ff571b82 */ /* 0x000ea20000000800 */
[C---:B------:R-:W-:Y:S01]  /*10fe0*/  IMAD R3, R209.reuse, UR5, R24 ;  /* 0x00000005d1037c24 */ /* 0x040fe2000f8e0218 */
[----:B------:R-:W5:Y:S01]  /*10ff0*/  LD.E.128 R60, desc[UR40][R60.64] ;  /* 0x000000283c3c7980 */ /* 0x000f62000c101d00 */
[----:B------:R-:W-:Y:S01]  /*11000*/  IMAD.WIDE.U32 R20, R209, UR4, R20 ;  /* 0x00000004d1147c25 */ /* 0x000fe2000f8e0014 */
[----:B------:R-:W-:Y:S02]  /*11010*/  ULDC.64 UR4, c[0x0][0xbf0] ;  /* 0x0002fc0000047ab9 */ /* 0x000fe40000000a00 */
[----:B------:R-:W5:Y:S01]  /*11020*/  LD.E.128 R64, desc[UR40][R64.64] ;  /* 0x0000002840407980 */ /* 0x000f62000c101d00 */
[----:B------:R-:W-:Y:S02]  /*11030*/  IMAD R24, R220, 0x20, R221 ;  /* 0x00000020dc187824 */ /* 0x000fe400078e02dd */
[----:B------:R-:W-:Y:S01]  /*11040*/  IMAD.IADD R21, R21, 0x1, R3 ;  /* 0x0000000115157824 */ /* 0x000fe200078e0203 */
[----:B------:R-:W5:Y:S01]  /*11050*/  LD.E.128 R68, desc[UR40][R68.64] ;  /* 0x0000002844447980 */ /* 0x000f62000c101d00 */
[----:B------:R-:W-:-:S02]  /*11060*/  IMAD R3, R222, UR4, RZ ;  /* 0x00000004de037c24 */ /* 0x000fc4000f8e02ff */
[----:B------:R-:W-:Y:S01]  /*11070*/  IMAD R82, R219, 0x40, R24 ;  /* 0x00000040db527824 */ /* 0x000fe200078e0218 */
[----:B---3--:R-:W-:Y:S01]  /*11080*/  ISETP.GE.AND P0, PT, R217, R88, PT ;  /* 0x00000058d900720c */ /* 0x008fe20003f06270 */
[C---:B------:R-:W-:Y:S01]  /*11090*/  IMAD R3, R83.reuse, UR5, R3 ;  /* 0x0000000553037c24 */ /* 0x040fe2000f8e0203 */
[----:B------:R-:W5:Y:S01]  /*110a0*/  LD.E.128 R72, desc[UR40][R72.64] ;  /* 0x0000002848487980 */ /* 0x000f62000c101d00 */
[----:B------:R-:W-:-:S03]  /*110b0*/  IMAD.WIDE.U32 R20, R83, UR4, R20 ;  /* 0x0000000453147c25 */ /* 0x000fc6000f8e0014 */
[----:B------:R-:W5:Y:S01]  /*110c0*/  LD.E.128 R76, desc[UR40][R76.64] ;  /* 0x000000284c4c7980 */ /* 0x000f62000c101d00 */
[----:B-1----:R-:W-:Y:S01]  /*110d0*/  @P1 IMAD.HI.U32 R24, R82, R81, RZ ;  /* 0x0000005152181227 */ /* 0x002fe200078e00ff */
[----:B------:R-:W-:Y:S01]  /*110e0*/  SEL R80, RZ, 0xffffffff, P0 ;  /* 0xffffffffff507807 */ /* 0x000fe20000000000 */
[----:B------:R-:W-:Y:S01]  /*110f0*/  ULDC.64 UR4, c[0x0][0xbe0] ;  /* 0x0002f80000047ab9 */ /* 0x000fe20000000a00 */
[-C--:B------:R-:W-:Y:S01]  /*11100*/  ISETP.GE.AND P0, PT, R216, R88.reuse, PT ;  /* 0x00000058d800720c */ /* 0x080fe20003f06270 */
[----:B------:R-:W-:Y:S01]  /*11110*/  IMAD.IADD R21, R21, 0x1, R3 ;  /* 0x0000000115157824 */ /* 0x000fe200078e0203 */
[----:B------:R-:W-:Y:S01]  /*11120*/  @!PT LDS RZ, [RZ] ;  /* 0x00000000fffff984 */ /* 0x000fe20000000800 */
[----:B------:R-:W-:Y:S01]  /*11130*/  @!PT LDS RZ, [RZ] ;  /* 0x00000000fffff984 */ /* 0x000fe20000000800 */
[----:B------:R-:W-:Y:S01]  /*11140*/  @!PT LDS RZ, [RZ] ;  /* 0x00000000fffff984 */ /* 0x000fe20000000800 */
[----:B------:R-:W-:Y:S01]  /*11150*/  @!PT LDS RZ, [RZ] ;  /* 0x00000000fffff984 */ /* 0x000fe20000000800 */
[----:B------:R1:W-:Y:S06]  /*11160*/  MEMBAR.ALL.CTA ;  /* 0x0000000000007992 */ /* 0x0003ec0000008000 */
[----:B-1----:R-:W1:Y:S01]  /*11170*/  FENCE.VIEW.ASYNC.S ;  /* 0x00000000000073c6 */ /* 0x002e620000000000 */
[----:B------:R-:W-:Y:S01]  /*11180*/  IMAD.MOV.U32 R3, RZ, RZ, R82 ;  /* 0x000000ffff037224 */ /* 0x000fe200078e0052 */
[----:B--2---:R-:W-:Y:S01]  /*11190*/  @P1 SHF.R.U32.HI R3, RZ, R87, R24 ;  /* 0x00000057ff031219 */ /* 0x004fe20000011618 */
[----:B------:R-:W-:Y:S01]  /*111a0*/  IMAD.SHL.U32 R83, R80, 0x2, RZ ;  /* 0x0000000250537824 */ /* 0x000fe200078e00ff */
[-C--:B------:R-:W-:Y:S01]  /*111b0*/  ISETP.GE.AND P1, PT, R189, R88.reuse, PT ;  /* 0x00000058bd00720c */ /* 0x080fe20003f26270 */
[----:B------:R-:W-:Y:S01]  /*111c0*/  IMAD R92, R0, R85, RZ ;  /* 0x00000055005c7224 */ /* 0x000fe200078e02ff */
        /* <DEDUP_REMOVED lines=11> */
[----:B------:R-:W-:Y:S01]  /*11280*/  IMAD R91, R219, 0x40, R221 ;  /* 0x00000040db5b7824 */ /* 0x000fe200078e02dd */
[----:B------:R-:W-:Y:S01]  /*11290*/  SHF.R.S32.HI R82, RZ, 0x1f, R3 ;  /* 0x0000001fff527819 */ /* 0x000fe20000011403 */
[----:B------:R-:W-:Y:S01]  /*112a0*/  VIADD R0, R2, 0x38820 ;  /* 0x0003882002007836 */ /* 0x000fe20000000000 */
[----:B------:R-:W-:Y:S01]  /*112b0*/  LOP3.LUT R24, R83, 0x4, R24, 0xe2, !PT ;  /* 0x0000000453187812 */ /* 0x000fe200078ee218 */
[----:B------:R-:W-:Y:S01]  /*112c0*/  IMAD.SHL.U32 R83, R80, 0x8, RZ ;  /* 0x0000000850537824 */ /* 0x000fe200078e00ff */
[----:B------:R-:W-:Y:S01]  /*112d0*/  SEL R80, RZ, 0xffffffff, P0 ;  /* 0xffffffffff507807 */ /* 0x000fe20000000000 */
[----:B------:R-:W-:Y:S01]  /*112e0*/  IMAD R82, R82, UR4, RZ ;  /* 0x0000000452527c24 */ /* 0x000fe2000f8e02ff */
[----:B------:R-:W-:-:S02]  /*112f0*/  ISETP.GE.AND P0, PT, R213, R88, PT ;  /* 0x00000058d500720c */ /* 0x000fc40003f06270 */
[----:B------:R-:W-:Y:S01]  /*11300*/  LOP3.LUT R24, R83, 0x8, R24, 0xe2, !PT ;  /* 0x0000000853187812 */ /* 0x000fe200078ee218 */
[----:B------:R-:W-:Y:S01]  /*11310*/  IMAD.SHL.U32 R87, R80, 0x10, RZ ;  /* 0x0000001050577824 */ /* 0x000fe200078e00ff */
[----:B------:R-:W-:Y:S01]  /*11320*/  SHF.R.S32.HI R80, RZ, 0x1f, R81 ;  /* 0x0000001fff507819 */ /* 0x000fe20000011451 */
[----:B------:R-:W-:Y:S01]  /*11330*/  IMAD R83, R3, UR5, R82 ;  /* 0x0000000503537c24 */ /* 0x000fe2000f8e0252 */
[----:B------:R-:W-:Y:S01]  /*11340*/  ULDC.64 UR4, c[0x0][0xbd8] ;  /* 0x0002f60000047ab9 */ /* 0x000fe20000000a00 */
[----:B------:R-:W-:Y:S02]  /*11350*/  SEL R3, RZ, 0xffffffff, P0 ;  /* 0xffffffffff037807 */ /* 0x000fe40000000000 */
[----:B------:R-:W-:Y:S01]  /*11360*/  IMAD.IADD R21, R21, 0x1, R83 ;  /* 0x0000000115157824 */ /* 0x000fe200078e0253 */
[----:B------:R-:W-:Y:S01]  /*11370*/  ISETP.GE.AND P1, PT, R91, R92, PT ;  /* 0x0000005c5b00720c */ /* 0x000fe20003f26270 */
[----:B------:R-:W-:Y:S01]  /*11380*/  IMAD R80, R80, UR4, RZ ;  /* 0x0000000450507c24 */ /* 0x000fe2000f8e02ff */
[----:B------:R-:W-:Y:S01]  /*11390*/  LOP3.LUT R24, R87, 0x10, R24, 0xe2, !PT ;  /* 0x0000001057187812 */ /* 0x000fe200078ee218 */
[----:B------:R-:W-:Y:S01]  /*113a0*/  IMAD.WIDE.U32 R20, R81, UR4, R20 ;  /* 0x0000000451147c25 */ /* 0x000fe2000f8e0014 */
[----:B------:R-:W-:-:S02]  /*113b0*/  ISETP.GE.AND P0, PT, R225, R88, PT ;  /* 0x00000058e100720c */ /* 0x000fc40003f06270 */
[----:B------:R-:W-:Y:S01]  /*113c0*/  PRMT R0, RZ, 0x654, R0 ;  /* 0x00000654ff007816 */ /* 0x000fe20000000000 */
[----:B------:R-:W-:Y:S01]  /*113d0*/  IMAD R83, R81, UR5, R80 ;  /* 0x0000000551537c24 */ /* 0x000fe2000f8e0250 */
[----:B------:R-:W-:Y:S01]  /*113e0*/  ULDC.64 UR4, c[0x0][0xb80] ;  /* 0x0002e00000047ab9 */ /* 0x000fe20000000a00 */
[----:B------:R-:W-:Y:S01]  /*113f0*/  IMAD.SHL.U32 R3, R3, 0x20, RZ ;  /* 0x0000002003037824 */ /* 0x000fe200078e00ff */
[----:B------:R-:W-:Y:S01]  /*11400*/  LEA R89, P2, R20, UR4, 0x1 ;  /* 0x0000000414597c11 */ /* 0x000fe2000f8408ff */
[----:B------:R-:W-:Y:S01]  /*11410*/  IMAD.IADD R21, R21, 0x1, R83 ;  /* 0x0000000115157824 */ /* 0x000fe200078e0253 */
[----:B-1----:R1:W-:Y:S01]  /*11420*/  SYNCS.ARRIVE.TRANS64.RED.A1T0 RZ, [R0+URZ], RZ ;  /* 0x000000ff00ff79a7 */ /* 0x0023e2000810043f */
[----:B------:R-:W-:Y:S02]  /*11430*/  SHF.R.S32.HI R93, RZ, 0x1f, R214 ;  /* 0x0000001fff5d7819 */ /* 0x000fe400000114d6 */
[----:B------:R-:W-:Y:S01]  /*11440*/  LOP3.LUT R24, R3, 0x20, R24, 0xe2, !PT ;  /* 0x0000002003187812 */ /* 0x000fe200078ee218 */
[----:B------:R1:W2:Y:S01]  /*11450*/  SHFL.IDX PT, R80, R89, RZ, 0x181f ;  /* 0x00181fff59507589 */ /* 0x0002a200000e0000 */
[----:B------:R-:W-:-:S02]  /*11460*/  SEL R3, RZ, 0x40, P0 ;  /* 0x00000040ff037807 */ /* 0x000fc40000000000 */
[----:B------:R-:W-:Y:S02]  /*11470*/  ISETP.GE.AND P0, PT, R224, R88, PT ;  /* 0x00000058e000720c */ /* 0x000fe40003f06270 */
[----:B------:R-:W-:Y:S02]  /*11480*/  LEA.HI.X R90, R20, UR5, R21, 0x1, P2 ;  /* 0x00000005145a7c11 */ /* 0x000fe400090f0c15 */
[----:B------:R-:W-:Y:S02]  /*11490*/  LOP3.LUT R3, R24, R3, RZ, 0xfc, !PT ;  /* 0x0000000318037212 */ /* 0x000fe400078efcff */
[----:B------:R-:W-:Y:S01]  /*114a0*/  SEL R24, RZ, 0x80, P0 ;  /* 0x00000080ff187807 */ /* 0x000fe20000000000 */
[----:B------:R1:W3:Y:S01]  /*114b0*/  SHFL.IDX PT, R81, R90, RZ, 0x181f ;  /* 0x00181fff5a517589 */ /* 0x0002e200000e0000 */
[----:B------:R-:W-:Y:S02]  /*114c0*/  SHF.R.S32.HI R94, RZ, 0x1f, R215 ;  /* 0x0000001fff5e7819 */ /* 0x000fe400000114d7 */
[----:B------:R-:W-:-:S02]  /*114d0*/  LOP3.LUT R24, R3, R24, RZ, 0xfc, !PT ;  /* 0x0000001803187212 */ /* 0x000fc400078efcff */
[----:B------:R-:W-:Y:S02]  /*114e0*/  SHF.R.S32.HI R95, RZ, 0x1f, R216 ;  /* 0x0000001fff5f7819 */ /* 0x000fe400000114d8 */
[----:B------:R-:W-:Y:S01]  /*114f0*/  SHF.R.S32.HI R96, RZ, 0x1f, R217 ;  /* 0x0000001fff607819 */ /* 0x000fe200000114d9 */
[----:B-1----:R-:W-:Y:S06]  /*11500*/  @P1 BRA `(.L_x_1416) ;  /* 0x00000000007c1947 */ /* 0x002fec0003800000 */
        /* <DEDUP_REMOVED lines=21> */
[-C--:B--2---:R-:W-:Y:S02]  /*11660*/  @P0 LEA R12, P3, R225, R80.reuse, 0x1 ;  /* 0x00000050e10c0211 */ /* 0x084fe400078608ff */
        /* <DEDUP_REMOVED lines=9> */
.L_x_1416:
[----:B------:R-:W-:Y:S05]  /*11700*/  BSYNC B1 ;  /* 0x0000000000017941 */ /* 0x000fea0003800000 */
.L_x_1415:
[----:B------:R-:W-:Y:S01]  /*11710*/  VIADD R0, R91, 0x20 ;  /* 0x000000205b007836 */ /* 0x000fe20000000000 */
        /* <DEDUP_REMOVED lines=37> */
.L_x_1412:
[----:B------:R-:W2:Y:S01]  /*11970*/  S2R R0, SR_TID.X ;  /* 0x0000000000007919 */ /* 0x000ea20000002100 */
[----:B------:R-:W-:Y:S01]  /*11980*/  ULDC.64 UR4, c[0x0][0xd00] ;  /* 0x0003400000047ab9 */ /* 0x000fe20000000a00 */
[----:B------:R-:W-:Y:S01]  /*11990*/  IMAD.MOV.U32 R3, RZ, RZ, RZ ;  /* 0x000000ffff037224 */ /* 0x000fe200078e00ff */
[----:B------:R-:W-:Y:S01]  /*119a0*/  ISETP.NE.U32.AND P0, PT, RZ, UR4, PT ;  /* 0x00000004ff007c0c */ /* 0x000fe2000bf05070 */
[----:B------:R-:W3:Y:S01]  /*119b0*/  LDC R29, c[0x0][0xce8] ;  /* 0x00033a00ff1d7b82 */ /* 0x000ee20000000800 */
[----:B------:R-:W-:Y:S02]  /*119c0*/  IADD3 R4, P1, R210, UR4, RZ ;  /* 0x00000004d2047c10 */ /* 0x000fe4000ff3e0ff */
[----:B------:R-:W-:Y:S02]  /*119d0*/  ISETP.NE.AND.EX P0, PT, RZ, UR5, PT, P0 ;  /* 0x00000005ff007c0c */ /* 0x000fe4000bf05300 */
[----:B------:R-:W-:Y:S01]  /*119e0*/  IADD3.X R5, R211, UR5, RZ, P1, !PT ;  /* 0x00000005d3057c10 */ /* 0x000fe20008ffe4ff */
[----:B------:R-:W-:-:S02]  /*119f0*/  ULDC.64 UR4, c[0x0][0xd08] ;  /* 0x0003420000047ab9 */ /* 0x000fc40000000a00 */
[----:B------:R-:W-:-:S04]  /*11a00*/  ISETP.NE.U32.AND P1, PT, RZ, UR4, PT ;  /* 0x00000004ff007c0c */ /* 0x000fc8000bf25070 */
[----:B------:R-:W-:-:S04]  /*11a10*/  ISETP.NE.AND.EX P1, PT, RZ, UR5, PT, P1 ;  /* 0x00000005ff007c0c */ /* 0x000fc8000bf25310 */
[----:B------:R4:W5:Y:S09]  /*11a20*/  @P0 LDG.E R3, desc[UR40][R4.64] ;  /* 0x0000002804030981 */ /* 0x000972000c1e1900 */
[----:B------:R-:W-:Y:S01]  /*11a30*/  @P1 IADD3 R210, P2, R210, UR4, RZ ;  /* 0x00000004d2d21c10 */ /* 0x000fe2000ff5e0ff */
[----:B------:R-:W-:Y:S01]  /*11a40*/  ULDC UR4, c[0x0][0xb88] ;  /* 0x0002e20000047ab9 */ /* 0x000fe20000000800 */
[----:B--2---:R-:W-:-:S02]  /*11a50*/  VIADD R6, R0, 0xffffff80 ;  /* 0xffffff8000067836 */ /* 0x004fc40000000000 */
[----:B------:R-:W-:Y:S01]  /*11a60*/  @P1 IADD3.X R211, R211, UR5, RZ, P2, !PT ;  /* 0x00000005d3d31c10 */ /* 0x000fe200097fe4ff */
[----:B------:R-:W-:-:S06]  /*11a70*/  IMAD.U32 R0, RZ, RZ, UR4 ;  /* 0x00000004ff007e24 */ /* 0x000fcc000f8e00ff */
[----:B------:R4:W5:Y:S01]  /*11a80*/  @P1 LDG.E R0, desc[UR40][R210.64] ;  /* 0x00000028d2001981 */ /* 0x000962000c1e1900 */
[----:B------:R-:W-:Y:S01]  /*11a90*/  ISETP.GE.AND P2, PT, R6, 0x40, PT ;  /* 0x000000400600780c */ /* 0x000fe20003f46270 */
[----:B------:R-:W-:-:S12]  /*11aa0*/  @P1 BRA `(.L_x_1418) ;  /* 0x0000000000101947 */ /* 0x000fd80003800000 */
[----:B------:R-:W-:Y:S05]  /*11ab0*/  @!P0 BRA `(.L_x_1418) ;  /* 0x00000000000c8947 */ /* 0x000fea0003800000 */
[----:B------:R-:W2:Y:S04]  /*11ac0*/  LDG.E R7, desc[UR40][R4.64] ;  /* 0x0000002804077981 */ /* 0x000ea8000c1e1900 */
[----:B-----5:R-:W2:Y:S02]  /*11ad0*/  LDG.E R0, desc[UR40][R4.64+0x4] ;  /* 0x0000042804007981 */ /* 0x020ea4000c1e1900 */
[----:B--2---:R-:W-:-:S07]  /*11ae0*/  IMAD.IADD R0, R0, 0x1, -R7 ;  /* 0x0000000100007824 */ /* 0x004fce00078e0a07 */
.L_x_1418:
[----:B------:R-:W-:Y:S01]  /*11af0*/  BSSY B1, `(.L_x_1419) ;  /* 0x000002e000017945 */ /* 0x000fe20003800000 */
[----:B------:R-:W-:Y:S02]  /*11b00*/  SHF.R.S32.HI R13, RZ, 0x1f, R209 ;  /* 0x0000001fff0d7819 */ /* 0x000fe400000114d1 */
[----:B------:R-:W-:Y:S02]  /*11b10*/  SEL R15, R212, RZ, !P0 ;  /* 0x000000ffd40f7207 */ /* 0x000fe40004000000 */
[----:B------:R-:W-:Y:S02]  /*11b20*/  SEL R222, R222, RZ, !P0 ;  /* 0x000000ffdede7207 */ /* 0x000fe40004000000 */
[----:B-----5:R-:W-:Y:S01]  /*11b30*/  SHF.R.S32.HI R10, RZ, 0x1f, R3 ;  /* 0x0000001fff0a7819 */ /* 0x020fe20000011403 */
[----:B------:R-:W-:Y:S06]  /*11b40*/  @P2 BRA `(.L_x_1420) ;  /* 0x0000000000a02947 */ /* 0x000fec0003800000 */
[----:B----4-:R-:W2:Y:S01]  /*11b50*/  S2R R4, SR_TID.X ;  /* 0x0000000000047919 */ /* 0x010ea20000002100 */
[----:B------:R-:W4:Y:S02]  /*11b60*/  LDC R11, c[0x0][0xce8] ;  /* 0x00033a00ff0b7b82 */ /* 0x000f240000000800 */
[----:B----4-:R-:W-:Y:S02]  /*11b70*/  IMAD R5, R0, R11, RZ ;  /* 0x0000000b00057224 */ /* 0x010fe400078e02ff */
[----:B--2---:R-:W-:-:S04]  /*11b80*/  IMAD R4, R219, 0x40, R4 ;  /* 0x00000040db047824 */ /* 0x004fc800078e0204 */
[----:B------:R-:W-:-:S05]  /*11b90*/  VIADD R12, R4, 0xffffff80 ;  /* 0xffffff80040c7836 */ /* 0x000fca0000000000 */
[----:B------:R-:W-:-:S13]  /*11ba0*/  ISETP.GE.AND P0, PT, R12, R5, PT ;  /* 0x000000050c00720c */ /* 0x000fda0003f06270 */
[----:B------:R-:W-:Y:S05]  /*11bb0*/  @P0 BRA `(.L_x_1420) ;  /* 0x0000000000840947 */ /* 0x000fea0003800000 */
[----:B------:R-:W-:Y:S01]  /*11bc0*/  ISETP.NE.AND P0, PT, R11, 0x1, PT ;  /* 0x000000010b00780c */ /* 0x000fe20003f05270 */
[----:B------:R-:W-:Y:S01]  /*11bd0*/  ULDC.64 UR4, c[0x0][0xc90] ;  /* 0x0003240000047ab9 */ /* 0x000fe20000000a00 */
[----:B------:R-:W-:Y:S02]  /*11be0*/  IMAD.MOV.U32 R4, RZ, RZ, R3 ;  /* 0x000000ffff047224 */ /* 0x000fe400078e0003 */
[----:B------:R-:W-:Y:S02]  /*11bf0*/  IMAD R8, R13, UR4, RZ ;  /* 0x000000040d087c24 */ /* 0x000fe4000f8e02ff */
[----:B------:R-:W-:Y:S02]  /*11c00*/  IMAD.MOV.U32 R5, RZ, RZ, R10 ;  /* 0x000000ffff057224 */ /* 0x000fe400078e000a */
[----:B------:R-:W-:Y:S02]  /*11c10*/  IMAD.MOV.U32 R7, RZ, RZ, R12 ;  /* 0x000000ffff077224 */ /* 0x000fe400078e000c */
[----:B------:R-:W-:-:S03]  /*11c20*/  IMAD.WIDE.U32 R4, R209, UR4, R4 ;  /* 0x00000004d1047c25 */ /* 0x000fc6000f8e0004 */
[----:B------:R-:W2:Y:S08]  /*11c30*/  @P0 LDC R9, c[0x0][0xcec] ;  /* 0x00033b00ff090b82 */ /* 0x000eb00000000800 */
[----:B------:R-:W4:Y:S01]  /*11c40*/  @P0 LDC R21, c[0x0][0xcf0] ;  /* 0x00033c00ff150b82 */ /* 0x000f220000000800 */
[----:B--2---:R-:W-:-:S04]  /*11c50*/  @P0 IMAD.HI.U32 R6, R12, R9, RZ ;  /* 0x000000090c060227 */ /* 0x004fc800078e00ff */
        /* <DEDUP_REMOVED lines=23> */
.L_x_1420:
[----:B------:R-:W-:Y:S05]  /*11dd0*/  BSYNC B1 ;  /* 0x0000000000017941 */ /* 0x000fea0003800000 */
.L_x_1419:
[----:B---3--:R-:W-:Y:S01]  /*11de0*/  ISETP.NE.AND P0, PT, R29, 0x1, PT ;  /* 0x000000011d00780c */ /* 0x008fe20003f05270 */
[----:B-1----:R-:W1:Y:S01]  /*11df0*/  LDC R24, c[0x0][0xbc8] ;  /* 0x0002f200ff187b82 */ /* 0x002e620000000800 */
[----:B------:R-:W-:Y:S01]  /*11e00*/  ULDC.64 UR4, c[0x0][0xba0] ;  /* 0x0002e80000047ab9 */ /* 0x000fe20000000a00 */
[----:B------:R-:W-:Y:S01]  /*11e10*/  IMAD R31, R0, R29, RZ ;  /* 0x0000001d001f7224 */ /* 0x000fe200078e02ff */
[----:B------:R-:W-:Y:S01]  /*11e20*/  BSSY B1, `(.L_x_1421) ;  /* 0x000006b000017945 */ /* 0x000fe20003800000 */
[----:B--2---:R-:W-:Y:S01]  /*11e30*/  IMAD R6, R10, UR4, RZ ;  /* 0x000000040a067c24 */ /* 0x004fe2000f8e02ff */
[----:B------:R-:W-:Y:S01]  /*11e40*/  SHF.R.S32.HI R32, RZ, 0x1f, R214 ;  /* 0x0000001fff207819 */ /* 0x000fe200000114d6 */
[C---:B----4-:R-:W-:Y:S01]  /*11e50*/  IMAD.WIDE.U32 R4, R3.reuse, UR4, RZ ;  /* 0x0000000403047c25 */ /* 0x050fe2000f8e00ff */
[----:B------:R-:W-:Y:S02]  /*11e60*/  SHF.R.S32.HI R33, RZ, 0x1f, R215 ;  /* 0x0000001fff217819 */ /* 0x000fe400000114d7 */
[----:B------:R-:W-:Y:S01]  /*11e70*/  SHF.R.S32.HI R34, RZ, 0x1f, R216 ;  /* 0x0000001fff227819 */ /* 0x000fe200000114d8 */
[----:B------:R-:W-:Y:S01]  /*11e80*/  IMAD R3, R3, UR5, R6 ;  /* 0x0000000503037c24 */ /* 0x000fe2000f8e0206 */
[----:B------:R-:W-:Y:S01]  /*11e90*/  ULDC.64 UR4, c[0x0][0xbe8] ;  /* 0x0002fa0000047ab9 */ /* 0x000fe20000000a00 */
[----:B------:R-:W2:Y:S01]  /*11ea0*/  @P0 LDC R7, c[0x0][0xcec] ;  /* 0x00033b00ff070b82 */ /* 0x000ea20000000800 */
[----:B------:R-:W-:Y:S01]  /*11eb0*/  IMAD R6, R13, UR4, RZ ;  /* 0x000000040d067c24 */ /* 0x000fe2000f8e02ff */
[----:B------:R-:W-:Y:S01]  /*11ec0*/  SHF.R.S32.HI R35, RZ, 0x1f, R217 ;  /* 0x0000001fff237819 */ /* 0x000fe200000114d9 */
[----:B------:R-:W-:-:S02]  /*11ed0*/  IMAD.IADD R5, R5, 0x1, R3 ;  /* 0x0000000105057824 */ /* 0x000fc400078e0203 */
[C---:B------:R-:W-:Y:S02]  /*11ee0*/  IMAD R3, R209.reuse, UR5, R6 ;  /* 0x00000005d1037c24 */ /* 0x040fe4000f8e0206 */
[----:B------:R-:W-:Y:S01]  /*11ef0*/  IMAD.WIDE.U32 R4, R209, UR4, R4 ;  /* 0x00000004d1047c25 */ /* 0x000fe2000f8e0004 */
[----:B------:R-:W3:Y:S01]  /*11f00*/  @P0 LDC R9, c[0x0][0xcf0] ;  /* 0x00033c00ff090b82 */ /* 0x000ee20000000800 */
[----:B------:R-:W-:Y:S02]  /*11f10*/  ULDC.64 UR4, c[0x0][0xbf0] ;  /* 0x0002fc0000047ab9 */ /* 0x000fe40000000a00 */
        /* <DEDUP_REMOVED lines=8> */
[----:B------:R-:W-:-:S02]  /*11fa0*/  IMAD R3, R15, UR5, R3 ;  /* 0x000000050f037c24 */ /* 0x000fc4000f8e0203 */
[----:B------:R-:W-:Y:S01]  /*11fb0*/  IMAD.WIDE.U32 R4, R15, UR4, R4 ;  /* 0x000000040f047c25 */ /* 0x000fe2000f8e0004 */
[----:B------:R-:W-:Y:S01]  /*11fc0*/  SEL R11, RZ, 0xffffffff, P1 ;  /* 0xffffffffff0b7807 */ /* 0x000fe20000800000 */
[----:B------:R-:W-:Y:S02]  /*11fd0*/  ULDC.64 UR4, c[0x0][0xbe0] ;  /* 0x0002f80000047ab9 */ /* 0x000fe40000000a00 */
[----:B--2---:R-:W-:Y:S01]  /*11fe0*/  @P0 IMAD.HI.U32 R6, R8, R7, RZ ;  /* 0x0000000708060227 */ /* 0x004fe200078e00ff */
[----:B------:R-:W-:Y:S02]  /*11ff0*/  SEL R7, RZ, 0x1, P2 ;  /* 0x00000001ff077807 */ /* 0x000fe40001000000 */
[----:B------:R-:W-:Y:S01]  /*12000*/  ISETP.GE.AND P2, PT, R216, R24, PT ;  /* 0x00000018d800720c */ /* 0x000fe20003f46270 */
[----:B------:R-:W-:Y:S02]  /*12010*/  IMAD.SHL.U32 R10, R10, 0x2, RZ ;  /* 0x000000020a0a7824 */ /* 0x000fe400078e00ff */
[----:B------:R-:W-:-:S02]  /*12020*/  IMAD.IADD R5, R5, 0x1, R3 ;  /* 0x0000000105057824 */ /* 0x000fc400078e0203 */
        /* <DEDUP_REMOVED lines=9> */
[-C--:B------:R-:W-:Y:S02]  /*120c0*/  ISETP.GE.AND P0, PT, R214, R24.reuse, PT ;  /* 0x00000018d600720c */ /* 0x080fe40003f06270 */
[----:B------:R-:W-:Y:S01]  /*120d0*/  ISETP.GE.AND P2, PT, R224, R24, PT ;  /* 0x00000018e000720c */ /* 0x000fe20003f46270 */
[----:B------:R-:W-:-:S02]  /*120e0*/  IMAD.SHL.U32 R10, R10, 0x4, RZ ;  /* 0x000000040a0a7824 */ /* 0x000fc400078e00ff */
        /* <DEDUP_REMOVED lines=62> */
.L_x_1422:
[----:B------:R-:W-:Y:S05]  /*124d0*/  BSYNC B1 ;  /* 0x0000000000017941 */ /* 0x000fea0003800000 */
.L_x_1421:
[----:B------:R-:W-:Y:S01]  /*124e0*/  VIADD R0, R30, 0x20 ;  /* 0x000000201e007836 */ /* 0x000fe20000000000 */
[----:B---34-:R3:W4:Y:S04]  /*124f0*/  SHFL.IDX PT, R7, R3, 0x1, 0x181f ;  /* 0x00381f0003077f89 */ /* 0x01872800000e0000 */
        /* <DEDUP_REMOVED lines=34> */
.L_x_1417:
[----:B------:R-:W-:Y:S05]  /*12720*/  BSYNC B0 ;  /* 0x0000000000007941 */ /* 0x000fea0003800000 */
.L_x_1411:
[----:B------:R-:W-:Y:S02]  /*12730*/  ULDC UR4, c[0x0][0xd3c] ;  /* 0x00034f0000047ab9 */ /* 0x000fe40000000800 */
[----:B------:R-:W-:-:S13]  /*12740*/  ISETP.GE.AND P0, PT, R27, UR4, PT ;  /* 0x000000041b007c0c */ /* 0x000fda000bf06270 */
[----:B------:R-:W-:Y:S05]  /*12750*/  @!P0 BRA `(.L_x_1423) ;  /* 0xfffffee800bc8947 */ /* 0x000fea000383ffff */
[----:B------:R-:W-:Y:S05]  /*12760*/  BRA `(.L_x_1310) ;  /* 0x0000009800c47947 */ /* 0x000fea0003800000 */
.L_x_1308:
        /* <DEDUP_REMOVED lines=18> */
.L_x_1424:
        /* <DEDUP_REMOVED lines=42> */
.L_x_1430:
        /* <DEDUP_REMOVED lines=12> */
.L_x_1429:
[----:B------:R-:W-:Y:S05]  /*12bf0*/  BSYNC B0 ;  /* 0x0000000000007941 */ /* 0x000fea0003800000 */
.L_x_1428:
        /* <DEDUP_REMOVED lines=22> */
.L_x_1426:
        /* <DEDUP_REMOVED lines=16> */
.L_x_1431:
        /* <DEDUP_REMOVED lines=25> */
.L_x_1427:
[----:B------:R-:W-:Y:S02]  /*12ff0*/  IMAD.MOV.U32 R17, RZ, RZ, RZ ;  /* 0x000000ffff117224 */ /* 0x000fe400078e00ff */
[----:B------:R-:W-:Y:S02]  /*13000*/  IMAD.U32 R16, RZ, RZ, UR6 ;  /* 0x00000006ff107e24 */ /* 0x000fe4000f8e00ff */
[----:B------:R-:W-:-:S07]  /*13010*/  IMAD.MOV.U32 R18, RZ, RZ, RZ ;  /* 0x000000ffff127224 */ /* 0x000fce00078e00ff */
.L_x_1432:
[----:B------:R-:W-:-:S13]  /*13020*/  ISETP.NE.AND P0, PT, R5, RZ, PT ;  /* 0x000000ff0500720c */ /* 0x000fda0003f05270 */
[----:B------:R-:W0:Y:S01]  /*13030*/  @!P0 S2R R3, SR_CgaCtaId ;  /* 0x0000000000038919 */ /* 0x000e220000008800 */
[----:B------:R-:W-:-:S04]  /*13040*/  @!P0 MOV R0, 0x400 ;  /* 0x0000040000008802 */ /* 0x000fc80000000f00 */
[----:B0-----:R-:W-:-:S05]  /*13050*/  @!P0 LEA R0, R3, R0, 0x18 ;  /* 0x0000000003008211 */ /* 0x001fca00078ec0ff */
[----:B------:R2:W-:Y:S01]  /*13060*/  @!P0 STS.128 [R0+0x388d0], R16 ;  /* 0x0388d01000008388 */ /* 0x0005e20000000c00 */
[----:B------:R-:W-:Y:S06]  /*13070*/  BAR.ARV 0x5, 0x180 ;  /* 0x0146000000007b1d */ /* 0x000fec0000002000 */
.L_x_1425:
        /* <DEDUP_REMOVED lines=16> */
[C---:B0-----:R-:W-:Y:S02]  /*13180*/  LOP3.LUT R2, R0.reuse, 0x1f8, RZ, 0xc0, !PT ;  /* 0x000001f800027812 */ /* 0x041fe400078ec0ff */
        /* <DEDUP_REMOVED lines=14> */
[----:B------:R-:W-:Y:S01]  /*13270*/  STL [R1+0x20], R2 ;  /* 0x0000200201007387 */ /* 0x000fe20000100800 */
[C---:B------:R-:W-:Y:S02]  /*13280*/  LOP3.LUT R4, R0.reuse, 0x100, RZ, 0xfc, !PT ;  /* 0x0000010000047812 */ /* 0x040fe400078efcff */
[C---:B-1----:R-:W-:Y:S01]  /*13290*/  LOP3.LUT R3, R0.reuse, 0x80, RZ, 0xfc, !PT ;  /* 0x0000008000037812 */ /* 0x042fe200078efcff */
[----:B------:R-:W-:Y:S01]  /*132a0*/  STL [R1+0x10], RZ ;  /* 0x000010ff01007387 */ /* 0x000fe20000100800 */
[----:B------:R-:W-:-:S03]  /*132b0*/  LOP3.LUT R3, R0, 0x140, RZ, 0xfc, !PT ;  /* 0x0000014000037812 */ /* 0x000fc600078efcff */
[----:B------:R-:W-:Y:S04]  /*132c0*/  STL [R1+0xc], RZ ;  /* 0x00000cff01007387 */ /* 0x000fe80000100800 */
[----:B------:R0:W-:Y:S02]  /*132d0*/  STL [R1+0x1c], R2 ;  /* 0x00001c0201007387 */ /* 0x0001e40000100800 */
[C---:B0-----:R-:W-:Y:S02]  /*132e0*/  LOP3.LUT R2, R0.reuse, 0xc0, RZ, 0xfc, !PT ;  /* 0x000000c000027812 */ /* 0x041fe400078efcff */
[C---:B------:R-:W-:Y:S02]  /*132f0*/  LOP3.LUT R2, R0.reuse, 0x180, RZ, 0xfc, !PT ;  /* 0x0000018000027812 */ /* 0x040fe400078efcff */
[----:B------:R-:W-:-:S07]  /*13300*/  LOP3.LUT R0, R0, 0x1c0, RZ, 0xfc, !PT ;  /* 0x000001c000007812 */ /* 0x000fce00078efcff */
.L_x_1603:
[----:B01----:R-:W0:Y:S02]  /*13310*/  LDC.64 R2, c[0x0][0xd88] ;  /* 0x00036200ff027b82 */ /* 0x003e240000000a00 */
[----:B0-----:R-:W-:-:S05]  /*13320*/  IMAD.WIDE R2, R19, 0x4, R2 ;  /* 0x0000000413027825 */ /* 0x001fca00078e0202 */
[----:B--2---:R-:W2:Y:S01]  /*13330*/  LDG.E R15, desc[UR40][R2.64] ;  /* 0x00000028020f7981 */ /* 0x004ea2000c1e1900 */
[----:B------:R-:W-:Y:S05]  /*13340*/  YIELD ;  /* 0x0000000000007946 */ /* 0x000fea0003800000 */
[----:B------:R-:W-:Y:S01]  /*13350*/  ULDC.64 UR4, c[0x0][0xb20] ;  /* 0x0002c80000047ab9 */ /* 0x000fe20000000a00 */
[----:B---3--:R-:W-:Y:S01]  /*13360*/  IMAD.MOV.U32 R0, RZ, RZ, RZ ;  /* 0x000000ffff007224 */ /* 0x008fe200078e00ff */
[----:B------:R-:W-:Y:S02]  /*13370*/  ISETP.NE.U32.AND P0, PT, RZ, UR4, PT ;  /* 0x00000004ff007c0c */ /* 0x000fe4000bf05070 */
[----:B------:R-:W-:Y:S01]  /*13380*/  CS2R R8, SRZ ;  /* 0x0000000000087805 */ /* 0x000fe2000001ff00 */
[----:B------:R-:W-:Y:S01]  /*13390*/  ULDC.64 UR10, c[0x0][0xb10] ;  /* 0x0002c400000a7ab9 */ /* 0x000fe20000000a00 */
[----:B------:R-:W-:Y:S01]  /*133a0*/  ULDC.64 UR8, c[0x0][0xb08] ;  /* 0x0002c20000087ab9 */ /* 0x000fe20000000a00 */
[----:B------:R-:W-:Y:S01]  /*133b0*/  ISETP.NE.AND.EX P0, PT, RZ, UR5, PT, P0 ;  /* 0x00000005ff007c0c */ /* 0x000fe2000bf05300 */
[----:B------:R-:W-:Y:S01]  /*133c0*/  ULDC.64 UR6, c[0x0][0xb00] ;  /* 0x0002c00000067ab9 */ /* 0x000fe20000000a00 */
        /* <DEDUP_REMOVED lines=17> */
[----:B------:R-:W-:Y:S02]  /*134e0*/  ISETP.NE.U32.AND P1, PT, RZ, UR8, PT ;  /* 0x00000008ff007c0c */ /* 0x000fe4000bf25070 */
[----:B-1----:R-:W-:-:S02]  /*134f0*/  IADD3 R2, P4, R14, UR4, RZ ;  /* 0x000000040e027c10 */ /* 0x002fc4000ff9e0ff */
[----:B------:R-:W-:Y:S02]  /*13500*/  ISETP.NE.AND.EX P0, PT, RZ, UR7, PT, P0 ;  /* 0x00000007ff007c0c */ /* 0x000fe4000bf05300 */
[C---:B------:R-:W-:Y:S02]  /*13510*/  IADD3.X R3, R13.reuse, UR5, RZ, P4, !PT ;  /* 0x000000050d037c10 */ /* 0x040fe4000a7fe4ff */
[C---:B0-----:R-:W-:Y:S02]  /*13520*/  IADD3 R4, P4, R14.reuse, UR8, RZ ;  /* 0x000000080e047c10 */ /* 0x041fe4000ff9e0ff */
[----:B------:R-:W-:Y:S01]  /*13530*/  ISETP.NE.AND.EX P1, PT, RZ, UR9, PT, P1 ;  /* 0x00000009ff007c0c */ /* 0x000fe2000bf25310 */
[----:B------:R-:W2:Y:S01]  /*13540*/  @P2 LDG.E R8, desc[UR40][R2.64] ;  /* 0x0000002802082981 */ /* 0x000ea2000c1e1900 */
[----:B------:R-:W-:Y:S01]  /*13550*/  IADD3.X R5, R13, UR9, RZ, P4, !PT ;  /* 0x000000090d057c10 */ /* 0x000fe2000a7fe4ff */
[----:B------:R-:W-:Y:S01]  /*13560*/  ULDC UR4, c[0x0][0x288] ;  /* 0x0000a20000047ab9 */ /* 0x000fe20000000800 */
[----:B------:R-:W-:-:S02]  /*13570*/  @P3 IADD3 R10, P4, R14, UR10, RZ ;  /* 0x0000000a0e0a3c10 */ /* 0x000fc4000ff9e0ff */
[----:B------:R-:W-:Y:S02]  /*13580*/  IADD3 R6, P5, R14, UR6, RZ ;  /* 0x000000060e067c10 */ /* 0x000fe4000ffbe0ff */
[C---:B------:R-:W-:Y:S02]  /*13590*/  @P3 IADD3.X R11, R13.reuse, UR11, RZ, P4, !PT ;  /* 0x0000000b0d0b3c10 */ /* 0x040fe4000a7fe4ff */
[----:B------:R-:W-:-:S03]  /*135a0*/  IADD3.X R7, R13, UR7, RZ, P5, !PT ;  /* 0x000000070d077c10 */ /* 0x000fc6000affe4ff */
        /* <DEDUP_REMOVED lines=12> */
[----:B------:R-:W-:Y:S02]  /*13670*/  ULDC UR5, c[0x0][0x348] ;  /* 0x0000d20000057ab9 */ /* 0x000fe40000000800 */
        /* <DEDUP_REMOVED lines=9> */
.L_x_1434:
[----:B------:R-:W-:Y:S01]  /*13710*/  IMAD.MOV.U32 R11, RZ, RZ, R15 ;  /* 0x000000ffff0b7224 */ /* 0x000fe200078e000f */
[----:B------:R-:W-:Y:S01]  /*13720*/  ULDC.64 UR4, c[0x0][0xb18] ;  /* 0x0002c60000047ab9 */ /* 0x000fe20000000a00 */
[----:B0----5:R-:W-:Y:S01]  /*13730*/  IMAD.IADD R2, R12, 0x1, R0 ;  /* 0x000000010c027824 */ /* 0x021fe200078e0200 */
[----:B------:R-:W-:Y:S02]  /*13740*/  ISETP.NE.U32.AND P2, PT, RZ, UR4, PT ;  /* 0x00000004ff007c0c */ /* 0x000fe4000bf45070 */
[----:B------:R0:W-:Y:S02]  /*13750*/  STL [R1+0x14], R11 ;  /* 0x0000140b01007387 */ /* 0x0001e40000100800 */
[----:B------:R-:W-:Y:S02]  /*13760*/  ISETP.NE.AND.EX P2, PT, RZ, UR5, PT, P2 ;  /* 0x00000005ff007c0c */ /* 0x000fe4000bf45320 */
[----:B------:R0:W-:Y:S11]  /*13770*/  STL [R1+0x28], R2 ;  /* 0x0000280201007387 */ /* 0x0001f60000100800 */
[----:B0-----:R-:W-:Y:S05]  /*13780*/  @!P2 BRA `(.L_x_1435) ;  /* 0x000000000010a947 */ /* 0x001fea0003800000 */
[----:B------:R-:W-:-:S04]  /*13790*/  IADD3 R2, P0, R14, UR4, RZ ;  /* 0x000000040e027c10 */ /* 0x000fc8000ff1e0ff */
[----:B------:R-:W-:-:S05]  /*137a0*/  IADD3.X R3, R13, UR5, RZ, P0, !PT ;  /* 0x000000050d037c10 */ /* 0x000fca00087fe4ff */
[----:B------:R0:W5:Y:S01]  /*137b0*/  LDG.E R8, desc[UR40][R2.64] ;  /* 0x0000002802087981 */ /* 0x000162000c1e1900 */
[----:B------:R-:W-:Y:S05]  /*137c0*/  BRA `(.L_x_1436) ;  /* 0x0000000000107947 */ /* 0x000fea0003800000 */
.L_x_1435:
[----:B------:R-:W-:Y:S05]  /*137d0*/  @!P0 BRA `(.L_x_1436) ;  /* 0x00000000000c8947 */ /* 0x000fea0003800000 */
[----:B------:R-:W2:Y:S04]  /*137e0*/  LDG.E R8, desc[UR40][R6.64] ;  /* 0x0000002806087981 */ /* 0x000ea8000c1e1900 */
[----:B------:R-:W2:Y:S02]  /*137f0*/  LDG.E R6, desc[UR40][R6.64+0x4] ;  /* 0x0000042806067981 */ /* 0x000ea4000c1e1900 */
[----:B--2---:R-:W-:-:S07]  /*13800*/  IMAD.IADD R8, R6, 0x1, -R8 ;  /* 0x0000000106087824 */ /* 0x004fce00078e0a08 */
.L_x_1436:
[----:B0-----:R-:W2:Y:S01]  /*13810*/  @P1 LDG.E R2, desc[UR40][R4.64] ;  /* 0x0000002804021981 */ /* 0x001ea2000c1e1900 */
[----:B-----5:R-:W-:-:S03]  /*13820*/  IMAD.IADD R0, R8, 0x1, -R0 ;  /* 0x0000000108007824 */ /* 0x020fc600078e0a00 */
[----:B------:R-:W2:Y:S01]  /*13830*/  @P1 LDG.E R4, desc[UR40][R4.64+0x4] ;  /* 0x0000042804041981 */ /* 0x000ea2000c1e1900 */
[----:B------:R-:W-:Y:S01]  /*13840*/  BSSY B0, `(.L_x_1437) ;  /* 0x00001c7000007945 */ /* 0x000fe20003800000 */
[----:B--2---:R-:W-:-:S04]  /*13850*/  @P1 IMAD.IADD R10, R4, 0x1, -R2 ;  /* 0x00000001040a1824 */ /* 0x004fc800078e0a02 */
[----:B------:R-:W-:-:S04]  /*13860*/  IMAD.IADD R3, R0, 0x1, R10 ;  /* 0x0000000100037824 */ /* 0x000fc800078e020a */
[----:B------:R-:W-:Y:S01]  /*13870*/  VIADD R2, R3, 0x3f ;  /* 0x0000003f03027836 */ /* 0x000fe20000000000 */
[----:B------:R0:W-:Y:S04]  /*13880*/  STL [R1+0x64], R3 ;  /* 0x0000640301007387 */ /* 0x0001e80000100800 */
[----:B0-----:R-:W-:-:S04]  /*13890*/  SHF.R.S32.HI R3, RZ, 0x1f, R2 ;  /* 0x0000001fff037819 */ /* 0x001fc80000011402 */
[----:B------:R-:W-:-:S04]  /*138a0*/  LEA.HI R3, R3, R2, RZ, 0x6 ;  /* 0x0000000203037211 */ /* 0x000fc800078f30ff */
[----:B------:R-:W-:-:S04]  /*138b0*/  LOP3.LUT R2, R3, 0xffffffc0, RZ, 0xc0, !PT ;  /* 0xffffffc003027812 */ /* 0x000fc800078ec0ff */
[----:B------:R-:W-:Y:S01]  /*138c0*/  VIADDMNMX R10, R2, -R0, R10, PT ;  /* 0x80000000020a7246 */ /* 0x000fe2000380010a */
[----:B------:R-:W-:-:S05]  /*138d0*/  IMAD.MOV R2, RZ, RZ, -R0 ;  /* 0x000000ffff027224 */ /* 0x000fca00078e0a00 */
[----:B------:R-:W-:-:S04]  /*138e0*/  VIMNMX R2, RZ, R2, !PT ;  /* 0x00000002ff027248 */ /* 0x000fc80007fe0100 */
[----:B------:R-:W-:Y:S02]  /*138f0*/  ISETP.GT.AND P0, PT, R10, R2, PT ;  /* 0x000000020a00720c */ /* 0x000fe40003f04270 */
[----:B------:R-:W-:-:S11]  /*13900*/  SHF.R.U32.HI R2, RZ, 0x6, R2 ;  /* 0x00000006ff027819 */ /* 0x000fd60000011602 */
[----:B------:R-:W-:-:S05]  /*13910*/  @P0 VIADD R10, R10, 0x3f ;  /* 0x0000003f0a0a0836 */ /* 0x000fca0000000000 */
[----:B------:R-:W-:-:S04]  /*13920*/  @P0 SHF.R.S32.HI R0, RZ, 0x1f, R10 ;  /* 0x0000001fff000819 */ /* 0x000fc8000001140a */
[----:B------:R-:W-:Y:S02]  /*13930*/  @P0 LEA.HI R10, R0, R10, RZ, 0x6 ;  /* 0x0000000a000a0211 */ /* 0x000fe400078f30ff */
[----:B------:R-:W-:Y:S01]  /*13940*/  SHF.R.S32.HI R0, RZ, 0x6, R3 ;  /* 0x00000006ff007819 */ /* 0x000fe20000011403 */
[----:B------:R-:W-:Y:S01]  /*13950*/  IMAD.MOV.U32 R7, RZ, RZ, R2 ;  /* 0x000000ffff077224 */ /* 0x000fe200078e0002 */
[----:B------:R-:W-:-:S03]  /*13960*/  @P0 SHF.R.S32.HI R7, RZ, 0x6, R10 ;  /* 0x00000006ff070819 */ /* 0x000fc6000001140a */
[----:B------:R0:W-:Y:S01]  /*13970*/  STL [R1+0x3c], R0 ;  /* 0x00003c0001007387 */ /* 0x0001e20000100800 */
[----:B------:R-:W-:Y:S02]  /*13980*/  ISETP.GT.AND P2, PT, R7, R2, PT ;  /* 0x000000020700720c */ /* 0x000fe40003f44270 */
[----:B------:R-:W-:-:S11]  /*13990*/  PLOP3.LUT P0, PT, PT, PT, PT, 0x80, 0x0 ;  /* 0x000000000000781c */ /* 0x000fd60003f0f070 */
[----:B0-----:R-:W-:Y:S05]  /*139a0*/  @!P2 BRA `(.L_x_1438) ;  /* 0x0000001800c0a947 */ /* 0x001fea0003800000 */
[----:B------:R-:W-:Y:S01]  /*139b0*/  UMOV UR4, 0xffffffff ;  /* 0xffffffff00047882 */ /* 0x000fe20000000000 */
[----:B------:R-:W-:Y:S02]  /*139c0*/  SEL R0, R11, RZ, !P1 ;  /* 0x000000ff0b007207 */ /* 0x000fe40004800000 */
[----:B------:R-:W-:Y:S05]  /*139d0*/  BRA.DIV UR4, `(.L_x_1439) ;  /* 0x0000008e04f47947 */ /* 0x000fea000b800000 */
[----:B------:R-:W0:Y:S02]  /*139e0*/  S2R R3, SR_TID.X ;  /* 0x0000000000037919 */ /* 0x000e240000002100 */
[----:B0-----:R-:W-:-:S04]  /*139f0*/  SHF.R.U32.HI R3, RZ, 0x5, R3 ;  /* 0x00000005ff037819 */ /* 0x001fc80000011603 */
[----:B------:R-:W-:-:S05]  /*13a00*/  LOP3.LUT R3, R3, 0x3, RZ, 0xc0, !PT ;  /* 0x0000000303037812 */ /* 0x000fca00078ec0ff */
[----:B------:R0:W1:Y:S02]  /*13a10*/  SHFL.IDX PT, R14, R3, RZ, 0x1f ;  /* 0x00001fff030e7589 */ /* 0x00006400000e0000 */
.L_x_1635:
[----:B-1----:R-:W-:Y:S02]  /*13a20*/  ISETP.NE.AND P0, PT, R14, RZ, PT ;  /* 0x000000ff0e00720c */ /* 0x002fe40003f05270 */
[----:B------:R-:W-:-:S11]  /*13a30*/  PLOP3.LUT P6, PT, PT, PT, PT, 0x8, 0x0 ;  /* 0x000000000000781c */ /* 0x000fd60003fce170 */
[----:B------:R-:W-:Y:S05]  /*13a40*/  @P0 BRA `(.L_x_1440) ;  /* 0x00000000000c0947 */ /* 0x000fea0003800000 */
[----:B------:R-:W-:-:S03]  /*13a50*/  UMOV UR4, 0xffffffff ;  /* 0xffffffff00047882 */ /* 0x000fc60000000000 */
[----:B------:R-:W-:Y:S05]  /*13a60*/  BRA.DIV UR4, `(.L_x_1441) ;  /* 0x0000009204047947 */ /* 0x000fea000b800000 */
[----:B------:R-:W-:-:S13]  /*13a70*/  ELECT P6, URZ, PT ;  /* 0x00000000003f782f */ /* 0x000fda00038c0000 */
.L_x_1440:
[----:B0-----:R-:W2:Y:S04]  /*13a80*/  LDL R3, [R1+0x60] ;  /* 0x0000600001037983 */ /* 0x001ea80000100800 */
[----:B------:R-:W3:Y:S01]  /*13a90*/  LDL R5, [R1+0x4] ;  /* 0x0000040001057983 */ /* 0x000ee20000100800 */
[----:B------:R-:W-:Y:S01]  /*13aa0*/  BSSY B1, `(.L_x_1442) ;  /* 0x0000008000017945 */ /* 0x000fe20003800000 */
[----:B--2---:R-:W-:-:S05]  /*13ab0*/  VIADD R3, R3, 0x1 ;  /* 0x0000000103037836 */ /* 0x004fca0000000000 */
[----:B------:R-:W-:-:S04]  /*13ac0*/  LEA.HI R4, R3, R3, RZ, 0x1 ;  /* 0x0000000303047211 */ /* 0x000fc800078f08ff */
[----:B------:R-:W-:-:S05]  /*13ad0*/  LOP3.LUT R4, R4, 0xfffffffe, RZ, 0xc0, !PT ;  /* 0xfffffffe04047812 */ /* 0x000fca00078ec0ff */
[----:B------:R-:W-:-:S05]  /*13ae0*/  IMAD.IADD R3, R3, 0x1, -R4 ;  /* 0x0000000103037824 */ /* 0x000fca00078e0a04 */
[----:B------:R-:W-:-:S04]  /*13af0*/  SHF.L.U32 R3, R3, 0x1f, RZ ;  /* 0x0000001f03037819 */ /* 0x000fc800000006ff */
[----:B---3--:R-:W0:Y:S02]  /*13b00*/  SYNCS.PHASECHK.TRANS64.TRYWAIT P0, [R5+URZ+0x38820], R3 ;  /* 0x03882003050075a7 */ /* 0x008e24000800017f */
[----:B0-----:R-:W-:Y:S05]  /*13b10*/  @!P0 BRA `(.L_x_1443) ;  /* 0x0000008c00f88947 */ /* 0x001fea0003800000 */
.L_x_1638:
[----:B------:R-:W-:Y:S05]  /*13b20*/  BSYNC B1 ;  /* 0x0000000000017941 */ /* 0x000fea0003800000 */
.L_x_1442:
[----:B------:R-:W-:Y:S04]  /*13b30*/  BSSY B1, `(.L_x_1444) ;  /* 0x00000bf000017945 */ /* 0x000fe80003800000 */
[----:B------:R-:W-:Y:S05]  /*13b40*/  @!P6 BRA `(.L_x_1445) ;  /* 0x0000000800f4e947 */ /* 0x000fea0003800000 */
[----:B0-----:R-:W2:Y:S04]  /*13b50*/  LDL R4, [R1+0x4] ;  /* 0x0000040001047983 */ /* 0x001ea80000100800 */
[----:B------:R-:W3:Y:S01]  /*13b60*/  LDL R6, [R1+0x20] ;  /* 0x0000200001067983 */ /* 0x000ee20000100800 */
[----:B------:R-:W0:Y:S01]  /*13b70*/  S2R R5, SR_TID.X ;  /* 0x0000000000057919 */ /* 0x000e220000002100 */
[----:B--2---:R-:W-:Y:S02]  /*13b80*/  IMAD.MOV.U32 R8, RZ, RZ, R4 ;  /* 0x000000ffff087224 */ /* 0x004fe400078e0004 */
[----:B------:R-:W2:Y:S01]  /*13b90*/  LDL R4, [R1+0x10] ;  /* 0x0000100001047983 */ /* 0x000ea20000100800 */
[----:B0-----:R-:W-:Y:S01]  /*13ba0*/  LOP3.LUT R5, R5, 0x7f, RZ, 0xc0, !PT ;  /* 0x0000007f05057812 */ /* 0x001fe200078ec0ff */
[----:B------:R-:W-:Y:S03]  /*13bb0*/  BSSY B2, `(.L_x_1446) ;  /* 0x0000006000027945 */ /* 0x000fe60003800000 */
[----:B------:R-:W-:Y:S01]  /*13bc0*/  ISETP.NE.AND P1, PT, R5, RZ, PT ;  /* 0x000000ff0500720c */ /* 0x000fe20003f25270 */
[----:B--2---:R-:W-:Y:S01]  /*13bd0*/  IMAD R4, R4, 0x8, R8 ;  /* 0x0000000804047824 */ /* 0x004fe200078e0208 */
[----:B---3--:R-:W-:-:S04]  /*13be0*/  SHF.L.U32 R8, R6, 0x1f, RZ ;  /* 0x0000001f06087819 */ /* 0x008fc800000006ff */
[----:B------:R-:W0:Y:S02]  /*13bf0*/  SYNCS.PHASECHK.TRANS64.TRYWAIT P0, [R4+URZ+0x388a0], R8 ;  /* 0x0388a008040075a7 */ /* 0x000e24000800017f */
[----:B0-----:R-:W-:Y:S05]  /*13c00*/  @!P0 BRA `(.L_x_1447) ;  /* 0x0000008c00d48947 */ /* 0x001fea0003800000 */
.L_x_1639:
[----:B------:R-:W-:Y:S05]  /*13c10*/  BSYNC B2 ;  /* 0x0000000000027941 */ /* 0x000fea0003800000 */
.L_x_1446:
        /* <DEDUP_REMOVED lines=9> */
.L_x_1449:
[----:B------:R-:W-:Y:S05]  /*13cb0*/  BSYNC B2 ;  /* 0x0000000000027941 */ /* 0x000fea0003800000 */
.L_x_1448:
[----:B------:R-:W2:Y:S04]  /*13cc0*/  LDL R6, [R1+0x4] ;  /* 0x0000040001067983 */ /* 0x000ea80000100800 */
[----:B------:R-:W2:Y:S01]  /*13cd0*/  LDL R5, [R1+0x10] ;  /* 0x0000100001057983 */ /* 0x000ea20000100800 */
[----:B------:R-:W-:Y:S01]  /*13ce0*/  IMAD.MOV.U32 R12, RZ, RZ, RZ ;  /* 0x000000ffff0c7224 */ /* 0x000fe200078e00ff */
[----:B------:R-:W-:Y:S01]  /*13cf0*/  UIADD3 UR4, UP0, UR38, 0x570, URZ ;  /* 0x0000057026047890 */ /* 0x000fe2000ff1e03f */
[----:B------:R-:W-:Y:S01]  /*13d00*/  IMAD R3, R7, 0x40, R9 ;  /* 0x0000004007037824 */ /* 0x000fe200078e0209 */
        /* <DEDUP_REMOVED lines=9> */
.L_x_1450:
        /* <DEDUP_REMOVED lines=13> */
.L_x_1640:
[----:B------:R-:W-:Y:S05]  /*13e70*/  BSYNC B2 ;  /* 0x0000000000027941 */ /* 0x000fea0003800000 */
.L_x_1451:
[----:B------:R-:W-:Y:S01]  /*13e80*/  BSSY B2, `(.L_x_1453) ;  /* 0x000000b000027945 */ /* 0x000fe20003800000 */
[----:B------:R-:W-:Y:S02]  /*13e90*/  IMAD.MOV.U32 R10, RZ, RZ, 0x0 ;  /* 0x00000000ff0a7424 */ /* 0x000fe400078e00ff */
[----:B------:R-:W-:Y:S01]  /*13ea0*/  IMAD.MOV.U32 R11, RZ, RZ, 0x12f00000 ;  /* 0x12f00000ff0b7424 */ /* 0x000fe200078e00ff */
[----:B------:R-:W-:Y:S06]  /*13eb0*/  @P1 BRA `(.L_x_1454) ;  /* 0x00000000001c1947 */ /* 0x000fec0003800000 */
[----:B------:R-:W2:Y:S02]  /*13ec0*/  S2R R5, SR_TID.X ;  /* 0x0000000000057919 */ /* 0x000ea40000002100 */
[----:B--2---:R-:W-:Y:S01]  /*13ed0*/  LOP3.LUT R6, R5, 0x1f, RZ, 0xc0, !PT ;  /* 0x0000001f05067812 */ /* 0x004fe200078ec0ff */
[----:B------:R-:W-:-:S03]  /*13ee0*/  IMAD.MOV.U32 R5, RZ, RZ, 0x10000 ;  /* 0x00010000ff057424 */ /* 0x000fc600078e00ff */
[----:B------:R-:W-:Y:S01]  /*13ef0*/  ISETP.NE.AND P0, PT, R6, RZ, PT ;  /* 0x000000ff0600720c */ /* 0x000fe20003f05270 */
[----:B------:R2:W-:-:S12]  /*13f00*/  SYNCS.ARRIVE.TRANS64 RZ, [R4+URZ+0x388b0], R5 ;  /* 0x0388b00504ff79a7 */ /* 0x0005d8000800003f */
[----:B--2---:R-:W-:Y:S05]  /*13f10*/  @!P0 BRA `(.L_x_1454) ;  /* 0x0000000000048947 */ /* 0x004fea0003800000 */
[----:B------:R-:W-:Y:S01]  /*13f20*/  BPT.TRAP 0x1 ;  /* 0x000000040000795c */ /* 0x000fe20000300000 */
.L_x_1454:
[----:B------:R-:W-:Y:S05]  /*13f30*/  BSYNC B2 ;  /* 0x0000000000027941 */ /* 0x000fea0003800000 */
.L_x_1453:
[----:B------:R-:W2:Y:S04]  /*13f40*/  LDL R6, [R1+0x4] ;  /* 0x0000040001067983 */ /* 0x000ea80000100800 */
[----:B------:R-:W2:Y:S01]  /*13f50*/  LDL R5, [R1+0x10] ;  /* 0x0000100001057983 */ /* 0x000ea20000100800 */
[----:B------:R-:W-:Y:S01]  /*13f60*/  R2UR UR10, R12 ;  /* 0x000000000c0a72ca */ /* 0x000fe200000e0000 */
[----:B------:R-:W-:Y:S01]  /*13f70*/  UIADD3 UR4, UP0, UR38, 0x670, URZ ;  /* 0x0000067026047890 */ /* 0x000fe2000ff1e03f */
[----:B------:R-:W-:Y:S01]  /*13f80*/  R2UR UR6, R10 ;  /* 0x000000000a0672ca */ /* 0x000fe200000e0000 */
[----:B01----:R-:W-:Y:S01]  /*13f90*/  VIADD R4, R4, 0x388b0 ;  /* 0x000388b004047836 */ /* 0x003fe20000000000 */
[----:B------:R-:W-:Y:S01]  /*13fa0*/  R2UR UR7, R11 ;  /* 0x000000000b0772ca */ /* 0x000fe200000e0000 */
[----:B------:R-:W-:Y:S01]  /*13fb0*/  UIADD3.X UR5, URZ, UR39, URZ, UP0, !UPT ;  /* 0x000000273f057290 */ /* 0x000fe200087fe43f */
[----:B------:R-:W-:Y:S01]  /*13fc0*/  PLOP3.LUT P0, PT, PT, PT, PT, 0x80, 0x0 ;  /* 0x000000000000781c */ /* 0x000fe20003f0f070 */
[----:B--2---:R-:W-:-:S04]  /*13fd0*/  IMAD R5, R5, 0x10000, R6 ;  /* 0x0001000005057824 */ /* 0x004fc800078e0206 */
[----:B------:R-:W-:-:S08]  /*13fe0*/  VIADD R6, R5, 0x400 ;  /* 0x0000040005067836 */ /* 0x000fd00000000000 */
.L_x_1455:
        /* <DEDUP_REMOVED lines=15> */
.L_x_1456:
        /* <DEDUP_REMOVED lines=15> */
.L_x_1457:
        /* <DEDUP_REMOVED lines=15> */
.L_x_1458:
        /* <DEDUP_REMOVED lines=15> */
.L_x_1459:
        /* <DEDUP_REMOVED lines=15> */
.L_x_1460:
        /* <DEDUP_REMOVED lines=15> */
.L_x_1461:
        /* <DEDUP_REMOVED lines=15> */
.L_x_1462:
        /* <DEDUP_REMOVED lines=10> */
.L_x_1445:
[----:B------:R-:W-:Y:S05]  /*14720*/  BSYNC B1 ;  /* 0x0000000000017941 */ /* 0x000fea0003800000 */
.L_x_1444:
[----:B------:R-:W2:Y:S04]  /*14730*/  LDL.LU R8, [R1+0x10] ;  /* 0x0000100001087983 */ /* 0x000ea80000300800 */
[----:B------:R-:W3:Y:S01]  /*14740*/  LDL.LU R6, [R1+0x20] ;  /* 0x0000200001067983 */ /* 0x000ee20000300800 */
[----:B0-----:R-:W-:Y:S01]  /*14750*/  VIADD R3, R7, 0xfffffffe ;  /* 0xfffffffe07037836 */ /* 0x001fe20000000000 */
        /* <DEDUP_REMOVED lines=10> */
.L_x_1482:
[----:B------:R-:W-:Y:S05]  /*14800*/  YIELD ;  /* 0x0000000000007946 */ /* 0x000fea0003800000 */
[----:B------:R-:W-:Y:S04]  /*14810*/  BSSY B1, `(.L_x_1463) ;  /* 0x00000bd000017945 */ /* 0x000fe80003800000 */
[----:B-1----:R-:W-:Y:S05]  /*14820*/  @!P6 BRA `(.L_x_1464) ;  /* 0x0000000800ece947 */ /* 0x002fea0003800000 */
[----:B------:R-:W2:Y:S04]  /*14830*/  LDL R7, [R1+0x4] ;  /* 0x0000040001077983 */ /* 0x000ea80000100800 */
[----:B0-----:R-:W2:Y:S04]  /*14840*/  LDL R4, [R1+0x10] ;  /* 0x0000100001047983 */ /* 0x001ea80000100800 */
[----:B------:R-:W3:Y:S01]  /*14850*/  LDL R5, [R1+0x20] ;  /* 0x0000200001057983 */ /* 0x000ee20000100800 */
[----:B------:R-:W0:Y:S01]  /*14860*/  S2R R6, SR_TID.X ;  /* 0x0000000000067919 */ /* 0x000e220000002100 */
[----:B------:R-:W-:Y:S01]  /*14870*/  BSSY B2, `(.L_x_1465) ;  /* 0x0000007000027945 */ /* 0x000fe20003800000 */
[----:B0-----:R-:W-:-:S04]  /*14880*/  LOP3.LUT R6, R6, 0x7f, RZ, 0xc0, !PT ;  /* 0x0000007f06067812 */ /* 0x001fc800078ec0ff */
[----:B------:R-:W-:Y:S01]  /*14890*/  ISETP.NE.AND P2, PT, R6, RZ, PT ;  /* 0x000000ff0600720c */ /* 0x000fe20003f45270 */
[----:B--2---:R-:W-:Y:S01]  /*148a0*/  IMAD R4, R4, 0x8, R7 ;  /* 0x0000000804047824 */ /* 0x004fe200078e0207 */
[----:B---3--:R-:W-:-:S04]  /*148b0*/  SHF.L.U32 R5, R5, 0x1f, RZ ;  /* 0x0000001f05057819 */ /* 0x008fc800000006ff */
[----:B------:R-:W0:Y:S02]  /*148c0*/  SYNCS.PHASECHK.TRANS64.TRYWAIT P1, [R4+URZ+0x388a0], R5 ;  /* 0x0388a005040075a7 */ /* 0x000e24000802017f */
[----:B0-----:R-:W-:Y:S05]  /*148d0*/  @!P1 BRA `(.L_x_1466) ;  /* 0x0000008000c89947 */ /* 0x001fea0003800000 */
.L_x_1641:
[----:B------:R-:W-:Y:S05]  /*148e0*/  BSYNC B2 ;  /* 0x0000000000027941 */ /* 0x000fea0003800000 */
.L_x_1465:
        /* <DEDUP_REMOVED lines=9> */
.L_x_1468:
[----:B------:R-:W-:Y:S05]  /*14980*/  BSYNC B2 ;  /* 0x0000000000027941 */ /* 0x000fea0003800000 */
.L_x_1467:
[----:B------:R-:W2:Y:S04]  /*14990*/  LDL R7, [R1+0x4] ;  /* 0x0000040001077983 */ /* 0x000ea80000100800 */
[----:B------:R-:W2:Y:S01]  /*149a0*/  LDL R6, [R1+0x10] ;  /* 0x0000100001067983 */ /* 0x000ea20000100800 */
[----:B------:R-:W-:Y:S01]  /*149b0*/  IMAD.MOV.U32 R12, RZ, RZ, RZ ;  /* 0x000000ffff0c7224 */ /* 0x000fe200078e00ff */
[----:B------:R-:W-:Y:S01]  /*149c0*/  UIADD3 UR4, UP0, UR38, 0x570, URZ ;  /* 0x0000057026047890 */ /* 0x000fe2000ff1e03f */
[----:B------:R-:W-:Y:S01]  /*149d0*/  PLOP3.LUT P1, PT, PT, PT, PT, 0x80, 0x0 ;  /* 0x000000000000781c */ /* 0x000fe20003f2f070 */
[----:B------:R-:W-:Y:S01]  /*149e0*/  VIADD R8, R4, 0x38890 ;  /* 0x0003889004087836 */ /* 0x000fe20000000000 */
[----:B------:R-:W-:Y:S01]  /*149f0*/  UMOV UR6, 0x0 ;  /* 0x0000000000067882 */ /* 0x000fe20000000000 */
[----:B------:R-:W-:Y:S01]  /*14a00*/  R2UR UR10, R12 ;  /* 0x000000000c0a72ca */ /* 0x000fe200000e0000 */
[----:B------:R-:W-:Y:S01]  /*14a10*/  UIADD3.X UR5, URZ, UR39, URZ, UP0, !UPT ;  /* 0x000000273f057290 */ /* 0x000fe200087fe43f */
[----:B------:R-:W-:Y:S01]  /*14a20*/  UMOV UR7, 0x12f00000 ;  /* 0x12f0000000077882 */ /* 0x000fe20000000000 */
[----:B--2---:R-:W-:-:S02]  /*14a30*/  IMAD R6, R6, 0x2000, R7 ;  /* 0x0000200006067824 */ /* 0x004fc400078e0207 */
[----:B------:R-:W-:Y:S02]  /*14a40*/  IMAD R7, R3, 0x40, R9 ;  /* 0x0000004003077824 */ /* 0x000fe400078e0209 */
[----:B------:R-:W-:-:S08]  /*14a50*/  VIADD R6, R6, 0x22400 ;  /* 0x0002240006067836 */ /* 0x000fd00000000000 */
.L_x_1469:
        /* <DEDUP_REMOVED lines=13> */
.L_x_1642:
[----:B------:R-:W-:Y:S05]  /*14b30*/  BSYNC B2 ;  /* 0x0000000000027941 */ /* 0x000fea0003800000 */
.L_x_1470:
        /* <DEDUP_REMOVED lines=11> */
.L_x_1473:
[----:B------:R-:W-:Y:S05]  /*14bf0*/  BSYNC B2 ;  /* 0x0000000000027941 */ /* 0x000fea0003800000 */
.L_x_1472:
        /* <DEDUP_REMOVED lines=11> */
.L_x_1474:
        /* <DEDUP_REMOVED lines=15> */
.L_x_1475:
        /* <DEDUP_REMOVED lines=15> */
.L_x_1476:
        /* <DEDUP_REMOVED lines=15> */
.L_x_1477:
        /* <DEDUP_REMOVED lines=15> */
.L_x_1478:
        /* <DEDUP_REMOVED lines=15> */
.L_x_1479:
        /* <DEDUP_REMOVED lines=15> */
.L_x_1480:
        /* <DEDUP_REMOVED lines=15> */
.L_x_1481:
        /* <DEDUP_REMOVED lines=10> */
.L_x_1464:
[----:B------:R-:W-:Y:S05]  /*153e0*/  BSYNC B1 ;  /* 0x0000000000017941 */ /* 0x000fea0003800000 */
.L_x_1463:
[----:B------:R-:W2:Y:S04]  /*153f0*/  LDL.LU R8, [R1+0x10] ;  /* 0x0000100001087983 */ /* 0x000ea80000300800 */
[----:B0-----:R-:W3:Y:S01]  /*15400*/  LDL.LU R6, [R1+0x20] ;  /* 0x0000200001067983 */ /* 0x001ee20000300800 */
        /* <DEDUP_REMOVED lines=10> */
.L_x_1438:
[----:B------:R-:W-:Y:S05]  /*154b0*/  BSYNC B0 ;  /* 0x0000000000007941 */ /* 0x000fea0003800000 */
.L_x_1437:
[----:B01----:R-:W2:Y:S01]  /*154c0*/  LDL R4, [R1+0x64] ;  /* 0x0000640001047983 */ /* 0x003ea20000100800 */
[----:B------:R-:W-:Y:S05]  /*154d0*/  @!P0 WARPSYNC.ALL ;  /* 0x0000000000008948 */ /* 0x000fea0003800000 */
[----:B------:R-:W-:Y:S06]  /*154e0*/  @!P0 BAR.SYNC.DEFER_BLOCKING 0xc, 0x180 ;  /* 0x0306000000008b1d */ /* 0x000fec0000010000 */
[----:B------:R-:W-:Y:S01]  /*154f0*/  BSSY B7, `(.L_x_1483) ;  /* 0x00005fa000077945 */ /* 0x000fe20003800000 */
[----:B--2---:R-:W-:-:S13]  /*15500*/  ISETP.GT.AND P0, PT, R4, RZ, PT ;  /* 0x000000ff0400720c */ /* 0x004fda0003f04270 */
[----:B------:R-:W-:Y:S05]  /*15510*/  @P0 BRA `(.L_x_1484) ;  /* 0x0000000000440947 */ /* 0x000fea0003800000 */
[----:B------:R-:W0:Y:S02]  /*15520*/  S2R R4, SR_TID.X ;  /* 0x0000000000047919 */ /* 0x000e240000002100 */
[----:B0-----:R-:W-:-:S04]  /*15530*/  LOP3.LUT R4, R4, 0x7f, RZ, 0xc0, !PT ;  /* 0x0000007f04047812 */ /* 0x001fc800078ec0ff */
[----:B------:R-:W-:-:S13]  /*15540*/  ISETP.NE.AND P0, PT, R4, RZ, PT ;  /* 0x000000ff0400720c */ /* 0x000fda0003f05270 */
[----:B------:R-:W-:Y:S05]  /*15550*/  @P0 BRA `(.L_x_1485) ;  /* 0x0000005c00cc0947 */ /* 0x000fea0003800000 */
[----:B------:R-:W0:Y:S01]  /*15560*/  S2R R2, SR_LANEID ;  /* 0x0000000000027919 */ /* 0x000e220000000000 */
[----:B------:R-:W-:Y:S01]  /*15570*/  VOTEU.ANY UR4, UPT, PT ;  /* 0x0000000000047886 */ /* 0x000fe200038e0100 */
[----:B------:R-:W1:Y:S01]  /*15580*/  LDC.64 R4, c[0x0][0xd60] ;  /* 0x00035800ff047b82 */ /* 0x000e620000000a00 */
[----:B------:R-:W0:Y:S02]  /*15590*/  FLO.U32 R0, UR4 ;  /* 0x0000000400007d00 */ /* 0x000e2400080e0000 */
[----:B0-----:R-:W-:-:S06]  /*155a0*/  ISETP.EQ.U32.AND P0, PT, R0, R2, PT ;  /* 0x000000020000720c */ /* 0x001fcc0003f02070 */
[----:B------:R-:W1:Y:S07]  /*155b0*/  POPC R2, UR4 ;  /* 0x0000000400027d09 */ /* 0x000e6e0008000000 */
[----:B-1----:R-:W2:Y:S04]  /*155c0*/  @P0 ATOMG.E.ADD.STRONG.GPU PT, R2, desc[UR40][R4.64], R2 ;  /* 0x00000002040209a8 */ /* 0x002ea800081ee1e8 */
[----:B--2---:R0:W1:Y:S02]  /*155d0*/  SHFL.IDX PT, R2, R2, R0, 0x1f ;  /* 0x00001f0002027589 */ /* 0x00406400000e0000 */
[----:B0-----:R-:W0:Y:S02]  /*155e0*/  S2R R0, SR_LTMASK ;  /* 0x0000000000007919 */ /* 0x001e240000003900 */
[----:B0-----:R-:W-:-:S06]  /*155f0*/  LOP3.LUT R0, R0, UR4, RZ, 0xc0, !PT ;  /* 0x0000000400007c12 */ /* 0x001fcc000f8ec0ff */
[----:B------:R-:W1:Y:S02]  /*15600*/  POPC R0, R0 ;  /* 0x0000000000007309 */ /* 0x000e640000000000 */
[----:B-1----:R-:W-:Y:S01]  /*15610*/  IADD3 R16, R2, UR36, R0 ;  /* 0x0000002402107c10 */ /* 0x002fe2000fffe000 */
[----:B------:R-:W-:Y:S06]  /*15620*/  BRA `(.L_x_1485) ;  /* 0x0000005c00987947 */ /* 0x000fec0003800000 */
.L_x_1484:
        /* <DEDUP_REMOVED lines=21> */
.L_x_1487:
[----:B------:R-:W-:Y:S05]  /*15780*/  BSYNC B6 ;  /* 0x0000000000067941 */ /* 0x000fea0003800000 */
.L_x_1486:
        /* <DEDUP_REMOVED lines=9> */
[----:B------:R0:W1:Y:S01]  /*15820*/  LDC.64 R2, c[0x4][R0] ;  /* 0x0100000000027b82 */ /* 0x0000620000000a00 */
        /* <DEDUP_REMOVED lines=11> */
.L_x_1490:
        /* <DEDUP_REMOVED lines=16> */
.L_x_1489:
[----:B------:R-:W-:Y:S05]  /*159e0*/  BSYNC B6 ;  /* 0x0000000000067941 */ /* 0x000fea0003800000 */
.L_x_1488:
        /* <DEDUP_REMOVED lines=12> */
[----:B0-----:R-:W0:Y:S01]  /*15ab0*/  LDC.64 R2, c[0x0][0x418] ;  /* 0x00010600ff027b82 */ /* 0x001e220000000a00 */
[----:B--2---:R-:W-:Y:S01]  /*15ac0*/  SHF.R.S32.HI R8, RZ, 0x1f, R7 ;  /* 0x0000001fff087819 */ /* 0x004fe20000011407 */
[----:B------:R1:W-:Y:S04]  /*15ad0*/  @P0 STL [R1+0x14], R7 ;  /* 0x0000140701000387 */ /* 0x0003e80000100800 */
[----:B------:R1:W-:Y:S04]  /*15ae0*/  STL [R1+0x34], R9 ;  /* 0x0000340901007387 */ /* 0x0003e80000100800 */
[----:B------:R1:W-:Y:S01]  /*15af0*/  STL [R1+0x24], R8 ;  /* 0x0000240801007387 */ /* 0x0003e20000100800 */
[----:B0-----:R-:W-:Y:S01]  /*15b00*/  LOP3.LUT P0, RZ, R2, UR4, RZ, 0xfc, !PT ;  /* 0x0000000402ff7c12 */ /* 0x001fe2000f80fcff */
[----:B------:R-:W-:-:S03]  /*15b10*/  UMOV UR4, 0xffffffff ;  /* 0xffffffff00047882 */ /* 0x000fc60000000000 */
[----:B------:R-:W-:-:S04]  /*15b20*/  LOP3.LUT P0, RZ, R3, UR5, RZ, 0xfc, P0 ;  /* 0x0000000503ff7c12 */ /* 0x000fc8000800fcff */
[----:B------:R-:W-:Y:S01]  /*15b30*/  SEL R0, R7, RZ, !P0 ;  /* 0x000000ff07007207 */ /* 0x000fe20004000000 */
[----:B-1----:R-:W-:Y:S08]  /*15b40*/  BRA.DIV UR4, `(.L_x_1491) ;  /* 0x0000007204547947 */ /* 0x002ff0000b800000 */
[----:B------:R-:W0:Y:S02]  /*15b50*/  S2R R4, SR_TID.X ;  /* 0x0000000000047919 */ /* 0x000e240000002100 */
[----:B0-----:R-:W-:-:S04]  /*15b60*/  SHF.R.U32.HI R4, RZ, 0x5, R4 ;  /* 0x00000005ff047819 */ /* 0x001fc80000011604 */
[----:B------:R-:W-:-:S05]  /*15b70*/  LOP3.LUT R4, R4, 0x3, RZ, 0xc0, !PT ;  /* 0x0000000304047812 */ /* 0x000fca00078ec0ff */
[----:B------:R0:W1:Y:S02]  /*15b80*/  SHFL.IDX PT, R14, R4, RZ, 0x1f ;  /* 0x00001fff040e7589 */ /* 0x00006400000e0000 */
.L_x_1645:
[----:B0-----:R-:W2:Y:S01]  /*15b90*/  LDL.LU R4, [R1+0x8] ;  /* 0x0000080001047983 */ /* 0x001ea20000300800 */
[----:B------:R-:W-:Y:S02]  /*15ba0*/  PLOP3.LUT P1, PT, PT, PT, PT, 0x8, 0x0 ;  /* 0x000000000000781c */ /* 0x000fe40003f2e170 */
[----:B-1----:R-:W-:Y:S01]  /*15bb0*/  ISETP.NE.AND P0, PT, R14, RZ, PT ;  /* 0x000000ff0e00720c */ /* 0x002fe20003f05270 */
[----:B------:R0:W-:Y:S01]  /*15bc0*/  STL [R1], R0 ;  /* 0x0000000001007387 */ /* 0x0001e20000100800 */
[----:B--2---:R-:W-:-:S09]  /*15bd0*/  LOP3.LUT R4, R4, 0xfffffffe, RZ, 0xc0, !PT ;  /* 0xfffffffe04047812 */ /* 0x004fd200078ec0ff */
[----:B------:R-:W-:-:S05]  /*15be0*/  @P1 LOP3.LUT R4, R4, 0x1, RZ, 0xfc, !PT ;  /* 0x0000000104041812 */ /* 0x000fca00078efcff */
[----:B------:R0:W-:Y:S01]  /*15bf0*/  STL [R1+0x8], R4 ;  /* 0x0000080401007387 */ /* 0x0001e20000100800 */
[----:B------:R-:W-:Y:S05]  /*15c00*/  @P0 BRA `(.L_x_1492) ;  /* 0x0000000400240947 */ /* 0x000fea0003800000 */
[----:B------:R-:W-:-:S03]  /*15c10*/  UMOV UR4, 0xffffffff ;  /* 0xffffffff00047882 */ /* 0x000fc60000000000 */
[----:B------:R-:W-:Y:S05]  /*15c20*/  BRA.DIV UR4, `(.L_x_1493) ;  /* 0x0000007204507947 */ /* 0x000fea000b800000 */
[----:B------:R-:W-:-:S13]  /*15c30*/  ELECT P6, URZ, PT ;  /* 0x00000000003f782f */ /* 0x000fda00038c0000 */
.L_x_1648:
[----:B------:R-:W-:Y:S05]  /*15c40*/  @!P6 BRA `(.L_x_1492) ;  /* 0x000000040014e947 */ /* 0x000fea0003800000 */
[----:B------:R1:W-:Y:S01]  /*15c50*/  STL [R1+0x6c], R9 ;  /* 0x00006c0901007387 */ /* 0x0003e20000100800 */
[----:B------:R-:W-:-:S04]  /*15c60*/  ISETP.NE.U32.AND P0, PT, R2, RZ, PT ;  /* 0x000000ff0200720c */ /* 0x000fc80003f05070 */
[----:B------:R-:W-:-:S13]  /*15c70*/  ISETP.NE.AND.EX P0, PT, R3, RZ, PT, P0 ;  /* 0x000000ff0300720c */ /* 0x000fda0003f05300 */
[----:B-1----:R-:W-:Y:S05]  /*15c80*/  @!P0 BRA `(.L_x_1494) ;  /* 0x0000000000508947 */ /* 0x002fea0003800000 */
[----:B------:R-:W1:Y:S01]  /*15c90*/  LDC R6, c[0x0][0x43c] ;  /* 0x00010f00ff067b82 */ /* 0x000e620000000800 */
[----:B0-----:R-:W-:Y:S01]  /*15ca0*/  IMAD.MOV.U32 R0, RZ, RZ, R9 ;  /* 0x000000ffff007224 */ /* 0x001fe200078e0009 */
[----:B------:R-:W-:Y:S01]  /*15cb0*/  ULDC.64 UR4, c[0x0][0x428] ;  /* 0x00010a0000047ab9 */ /* 0x000fe20000000a00 */
[----:B-1----:R-:W-:-:S13]  /*15cc0*/  ISETP.NE.AND P0, PT, R6, 0x1, PT ;  /* 0x000000010600780c */ /* 0x002fda0003f05270 */
        /* <DEDUP_REMOVED lines=14> */
[----:B------:R-:W2:Y:S04]  /*15db0*/  LDG.E R0, desc[UR40][R2.64] ;  /* 0x0000002802007981 */ /* 0x000ea8000c1e1900 */
[----:B--2---:R1:W-:Y:S02]  /*15dc0*/  STL [R1], R0 ;  /* 0x0000000001007387 */ /* 0x0043e40000100800 */
.L_x_1494:
[----:B------:R-:W2:Y:S04]  /*15dd0*/  LDL R7, [R1+0x4] ;  /* 0x0000040001077983 */ /* 0x000ea80000100800 */
[----:B01----:R-:W2:Y:S04]  /*15de0*/  LDL R0, [R1+0xc] ;  /* 0x00000c0001007983 */ /* 0x003ea80000100800 */
[----:B------:R-:W3:Y:S01]  /*15df0*/  LDL R2, [R1+0x1c] ;  /* 0x00001c0001027983 */ /* 0x000ee20000100800 */
[----:B--2---:R-:W-:Y:S01]  /*15e00*/  IMAD R0, R0, 0x8, R7 ;  /* 0x0000000800007824 */ /* 0x004fe200078e0207 */
[----:B---3--:R-:W-:-:S04]  /*15e10*/  SHF.L.U32 R2, R2, 0x1f, RZ ;  /* 0x0000001f02027819 */ /* 0x008fc800000006ff */
[----:B------:R-:W0:Y:S02]  /*15e20*/  SYNCS.PHASECHK.TRANS64.TRYWAIT P0, [R0+URZ+0x38840], R2 ;  /* 0x03884002000075a7 */ /* 0x000e24000800017f */
[----:B0-----:R-:W-:Y:S05]  /*15e30*/  @!P0 BRA `(.L_x_1495) ;  /* 0x0000006c00ec8947 */ /* 0x001fea0003800000 */
.L_x_1649:
[----:B------:R-:W1:Y:S02]  /*15e40*/  S2R R3, SR_TID.X ;  /* 0x0000000000037919 */ /* 0x000e640000002100 */
[----:B-1----:R-:W-:-:S04]  /*15e50*/  LOP3.LUT R3, R3, 0x7f, RZ, 0xc0, !PT ;  /* 0x0000007f03037812 */ /* 0x002fc800078ec0ff */
[----:B------:R-:W-:-:S13]  /*15e60*/  ISETP.NE.AND P0, PT, R3, RZ, PT ;  /* 0x000000ff0300720c */ /* 0x000fda0003f05270 */
        /* <DEDUP_REMOVED lines=8> */
.L_x_1496:
[----:B------:R-:W2:Y:S04]  /*15ef0*/  LDL R6, [R1+0x4] ;  /* 0x0000040001067983 */ /* 0x000ea80000100800 */
[----:B------:R-:W2:Y:S04]  /*15f00*/  LDL R5, [R1+0xc] ;  /* 0x00000c0001057983 */ /* 0x000ea80000100800 */
[----:B------:R-:W3:Y:S04]  /*15f10*/  LDL R7, [R1+0x6c] ;  /* 0x00006c0001077983 */ /* 0x000ee80000100800 */
[----:B------:R-:W4:Y:S04]  /*15f20*/  LDL R4, [R1+0x28] ;  /* 0x0000280001047983 */ /* 0x000f280000100800 */
[----:B------:R-:W5:Y:S04]  /*15f30*/  LDL R3, [R1] ;  /* 0x0000000001037983 */ /* 0x000f680000100800 */
[----:B0-----:R-:W5:Y:S01]  /*15f40*/  LDL.LU R2, [R1+0x8] ;  /* 0x0000080001027983 */ /* 0x001f620000300800 */
        /* <DEDUP_REMOVED lines=21> */
.L_x_1492:
[----:B0-----:R-:W2:Y:S04]  /*160a0*/  LDL R0, [R1+0x4] ;  /* 0x0000040001007983 */ /* 0x001ea80000100800 */
[----:B------:R-:W3:Y:S04]  /*160b0*/  LDL.LU R4, [R1+0x2c] ;  /* 0x00002c0001047983 */ /* 0x000ee80000300800 */
[----:B------:R-:W4:Y:S04]  /*160c0*/  LDL.LU R3, [R1+0x48] ;  /* 0x0000480001037983 */ /* 0x000f280000300800 */
[----:B-1----:R-:W5:Y:S01]  /*160d0*/  LDL R2, [R1+0x30] ;  /* 0x0000300001027983 */ /* 0x002f620000100800 */
[----:B------:R-:W-:Y:S05]  /*160e0*/  WARPSYNC.ALL ;  /* 0x0000000000007948 */ /* 0x000fea0003800000 */
[----:B------:R-:W-:Y:S01]  /*160f0*/  ULDC.64 UR4, c[0x0][0xaf8] ;  /* 0x0002be0000047ab9 */ /* 0x000fe20000000a00 */
[----:B------:R-:W-:Y:S01]  /*16100*/  BSSY B6, `(.L_x_1497) ;  /* 0x000001f000067945 */ /* 0x000fe20003800000 */
[----:B------:R-:W-:Y:S01]  /*16110*/  BAR.SYNC.DEFER_BLOCKING 0x8, 0x100 ;  /* 0x0204000000007b1d */ /* 0x000fe20000010000 */
[----:B------:R-:W-:-:S04]  /*16120*/  ISETP.NE.U32.AND P0, PT, RZ, UR4, PT ;  /* 0x00000004ff007c0c */ /* 0x000fc8000bf05070 */
[----:B------:R-:W-:Y:S01]  /*16130*/  ISETP.NE.AND.EX P0, PT, RZ, UR5, PT, P0 ;  /* 0x00000005ff007c0c */ /* 0x000fe2000bf05300 */
[----:B--2---:R-:W-:-:S05]  /*16140*/  VIADD R0, R0, 0x20400 ;  /* 0x0002040000007836 */ /* 0x004fca0000000000 */
[----:B------:R-:W-:Y:S02]  /*16150*/  LOP3.LUT P1, RZ, R0, 0x3ff, RZ, 0xc0, !PT ;  /* 0x000003ff00ff7812 */ /* 0x000fe4000782c0ff */
[----:B---3--:R-:W-:Y:S02]  /*16160*/  SEL R0, R4, RZ, !P0 ;  /* 0x000000ff04007207 */ /* 0x008fe40004000000 */
[----:B----4-:R-:W-:-:S03]  /*16170*/  SEL R3, R3, RZ, !P0 ;  /* 0x000000ff03037207 */ /* 0x010fc60004000000 */
[----:B------:R0:W-:Y:S01]  /*16180*/  STL [R1+0x38], R0 ;  /* 0x0000380001007387 */ /* 0x0001e20000100800 */
[----:B-----5:R-:W-:-:S03]  /*16190*/  SHF.R.S32.HI R2, RZ, 0x1f, R2 ;  /* 0x0000001fff027819 */ /* 0x020fc60000011402 */
[----:B------:R1:W-:Y:S01]  /*161a0*/  STL [R1+0x58], R3 ;  /* 0x0000580301007387 */ /* 0x0003e20000100800 */
[----:B0-----:R-:W-:-:S05]  /*161b0*/  SHF.R.S32.HI R0, RZ, 0x1f, R18 ;  /* 0x0000001fff007819 */ /* 0x001fca0000011412 */
[----:B------:R1:W-:Y:S04]  /*161c0*/  STL [R1+0x54], R0 ;  /* 0x0000540001007387 */ /* 0x0003e80000100800 */
[----:B------:R1:W-:Y:S01]  /*161d0*/  STL [R1+0x48], R2 ;  /* 0x0000480201007387 */ /* 0x0003e20000100800 */
[----:B------:R-:W-:Y:S05]  /*161e0*/  @!P1 BRA `(.L_x_1498) ;  /* 0x0000000000409947 */ /* 0x000fea0003800000 */
[----:B-1----:R-:W-:Y:S01]  /*161f0*/  MOV R2, 0x0 ;  /* 0x0000000000027802 */ /* 0x002fe20000000f00 */
        /* <DEDUP_REMOVED lines=15> */
.L_x_1498:
[----:B------:R-:W-:Y:S05]  /*162f0*/  BSYNC B6 ;  /* 0x0000000000067941 */ /* 0x000fea0003800000 */
.L_x_1497:
[----:B------:R-:W2:Y:S01]  /*16300*/  LDL R4, [R1+0x48] ;  /* 0x0000480001047983 */ /* 0x000ea20000100800 */
[----:B------:R-:W0:Y:S01]  /*16310*/  LDC R7, c[0x0][0x448] ;  /* 0x00011200ff077b82 */ /* 0x000e220000000800 */
[----:B------:R-:W-:Y:S01]  /*16320*/  ULDC.64 UR4, c[0x0][0x298] ;  /* 0x0000a60000047ab9 */ /* 0x000fe20000000a00 */
[----:B------:R-:W-:Y:S01]  /*16330*/  ULDC.64 UR6, c[0x0][0x280] ;  /* 0x0000a00000067ab9 */ /* 0x000fe20000000a00 */
[----:B------:R-:W3:Y:S04]  /*16340*/  LDL R10, [R1+0x30] ;  /* 0x00003000010a7983 */ /* 0x000ee80000100800 */
[----:B------:R-:W4:Y:S01]  /*16350*/  LDL R9, [R1+0x54] ;  /* 0x0000540001097983 */ /* 0x000f220000100800 */
[----:B-1----:R-:W1:Y:S01]  /*16360*/  S2R R2, SR_TID.X ;  /* 0x0000000000027919 */ /* 0x002e620000002100 */
[----:B------:R-:W1:Y:S02]  /*16370*/  S2R R0, SR_TID.X ;  /* 0x0000000000007919 */ /* 0x000e640000002100 */
[----:B------:R-:W4:Y:S04]  /*16380*/  LDL R8, [R1+0x58] ;  /* 0x0000580001087983 */ /* 0x000f280000100800 */
[----:B------:R-:W4:Y:S01]  /*16390*/  LDL R6, [R1+0x38] ;  /* 0x0000380001067983 */ /* 0x000f220000100800 */
[----:B0-----:R-:W-:-:S13]  /*163a0*/  ISETP.NE.AND P0, PT, R7, 0x1, PT ;  /* 0x000000010700780c */ /* 0x001fda0003f05270 */
[----:B------:R-:W0:Y:S01]  /*163b0*/  @P0 LDC R3, c[0x0][0x450] ;  /* 0x00011400ff030b82 */ /* 0x000e220000000800 */
[----:B-1----:R-:W-:-:S04]  /*163c0*/  LOP3.LUT R2, R2, 0x7f, RZ, 0xc0, !PT ;  /* 0x0000007f02027812 */ /* 0x002fc800078ec0ff */
[----:B------:R-:W-:Y:S01]  /*163d0*/  SHF.R.U32.HI R2, RZ, 0x3, R2 ;  /* 0x00000003ff027819 */ /* 0x000fe20000011602 */
[----:B------:R-:W-:-:S05]  /*163e0*/  IMAD.SHL.U32 R0, R0, 0x10, RZ ;  /* 0x0000001000007824 */ /* 0x000fca00078e00ff */
[----:B------:R-:W-:Y:S02]  /*163f0*/  LOP3.LUT R0, R2, 0x70, R0, 0xf8, !PT ;  /* 0x0000007002007812 */ /* 0x000fe400078ef800 */
[----:B------:R-:W1:Y:S03]  /*16400*/  @P0 LDC R2, c[0x0][0x44c] ;  /* 0x00011300ff020b82 */ /* 0x000e660000000800 */
[----:B------:R-:W-:-:S04]  /*16410*/  IMAD R5, R17, 0x40, R0 ;  /* 0x0000004011057824 */ /* 0x000fc800078e0200 */
[----:B------:R-:W-:Y:S01]  /*16420*/  IMAD.MOV.U32 R0, RZ, RZ, R5 ;  /* 0x000000ffff007224 */ /* 0x000fe200078e0005 */
[----:B------:R4:W-:Y:S01]  /*16430*/  STL [R1+0x2c], R5 ;  /* 0x00002c0501007387 */ /* 0x0009e20000100800 */
[----:B-1----:R-:W-:-:S05]  /*16440*/  @P0 IMAD.HI.U32 R2, R5, R2, RZ ;  /* 0x0000000205020227 */ /* 0x002fca00078e00ff */
[----:B0-----:R-:W-:Y:S01]  /*16450*/  @P0 SHF.R.U32.HI R0, RZ, R3, R2 ;  /* 0x00000003ff000219 */ /* 0x001fe20000011602 */
[----:B--2---:R-:W-:-:S04]  /*16460*/  IMAD R2, R4, UR4, RZ ;  /* 0x0000000404027c24 */ /* 0x004fc8000f8e02ff */
[C---:B---3--:R-:W-:Y:S02]  /*16470*/  IMAD R4, R10.reuse, UR5, R2 ;  /* 0x000000050a047c24 */ /* 0x048fe4000f8e0202 */
[----:B------:R-:W-:Y:S01]  /*16480*/  IMAD.WIDE.U32 R2, R10, UR4, RZ ;  /* 0x000000040a027c25 */ /* 0x000fe2000f8e00ff */
[----:B------:R-:W-:-:S03]  /*16490*/  ULDC.64 UR4, c[0x0][0x2d8] ;  /* 0x0000b60000047ab9 */ /* 0x000fc60000000a00 */
[----:B------:R-:W-:Y:S02]  /*164a0*/  IMAD.IADD R3, R3, 0x1, R4 ;  /* 0x0000000103037824 */ /* 0x000fe400078e0204 */
[----:B----4-:R-:W-:Y:S02]  /*164b0*/  IMAD R4, R9, UR4, RZ ;  /* 0x0000000409047c24 */ /* 0x010fe4000f8e02ff */
        /* <DEDUP_REMOVED lines=22> */
[----:B------:R-:W-:Y:S01]  /*16620*/  IMAD.WIDE.U32 R4, R0, UR4, R2 ;  /* 0x0000000400047c25 */ /* 0x000fe2000f8e0002 */
        /* <DEDUP_REMOVED lines=47> */
.L_x_1658:
        /* <DEDUP_REMOVED lines=12> */
.L_x_1500:
        /* <DEDUP_REMOVED lines=38> */
.L_x_1502:
[----:B------:R-:W-:Y:S05]  /*16c40*/  BSYNC B6 ;  /* 0x0000000000067941 */ /* 0x000fea0003800000 */
.L_x_1501:
        /* <DEDUP_REMOVED lines=21> */
[----:B------:R-:W-:-:S03]  /*16da0*/  ULDC.64 UR4, c[0x0][0x3d0] ;  /* 0x0000f40000047ab9 */ /* 0x000fc60000000a00 */
[----:B------:R-:W2:Y:S01]  /*16db0*/  @P0 LDC R4, c[0x0][0x44c] ;  /* 0x00011300ff040b82 */ /* 0x000ea20000000800 */
[----:B------:R-:W-:Y:S02]  /*16dc0*/  IMAD.IADD R3, R3, 0x1, R0 ;  /* 0x0000000103037824 */ /* 0x000fe400078e0200 */
        /* <DEDUP_REMOVED lines=16> */
[----:B------:R-:W-:Y:S01]  /*16ed0*/  SHF.R.S32.HI R0, RZ, 0x1f, R4 ;  /* 0x0000001fff007819 */ /* 0x000fe20000011404 */
[----:B------:R-:W-:-:S04]  /*16ee0*/  IMAD.WIDE.U32 R2, R4, UR4, R2 ;  /* 0x0000000404027c25 */ /* 0x000fc8000f8e0002 */
[----:B------:R-:W-:-:S04]  /*16ef0*/  IMAD R0, R0, UR4, RZ ;  /* 0x0000000400007c24 */ /* 0x000fc8000f8e02ff */
[----:B------:R-:W-:Y:S01]  /*16f00*/  IMAD R4, R4, UR5, R0 ;  /* 0x0000000504047c24 */ /* 0x000fe2000f8e0200 */
[----:B------:R-:W-:Y:S02]  /*16f10*/  ULDC.64 UR4, c[0x0][0x390] ;  /* 0x0000e40000047ab9 */ /* 0x000fe40000000a00 */
[----:B------:R-:W-:Y:S01]  /*16f20*/  LEA R0, P0, R2, UR4, 0x1 ;  /* 0x0000000402007c11 */ /* 0x000fe2000f8008ff */
[----:B------:R-:W-:Y:S01]  /*16f30*/  ULDC UR4, c[0x0][0x3b8] ;  /* 0x0000ee0000047ab9 */ /* 0x000fe20000000800 */
[----:B0-----:R-:W-:Y:S01]  /*16f40*/  IMAD.SHL.U32 R10, R6, 0x8, RZ ;  /* 0x00000008060a7824 */ /* 0x001fe200078e00ff */
[----:B------:R-:W-:Y:S02]  /*16f50*/  ISETP.GE.AND P1, PT, R8, UR4, PT ;  /* 0x0000000408007c0c */ /* 0x000fe4000bf26270 */
[----:B------:R-:W0:Y:S02]  /*16f60*/  S2R R8, SR_TID.X ;  /* 0x0000000000087919 */ /* 0x000e240000002100 */
        /* <DEDUP_REMOVED lines=11> */
[----:B------:R0:W-:Y:S01]  /*17020*/  STL [R1+0x8], R9 ;  /* 0x0000080901007387 */ /* 0x0001e20000100800 */
[----:B------:R-:W-:Y:S01]  /*17030*/  IMAD.IADD R4, R3, 0x1, R4 ;  /* 0x0000000103047824 */ /* 0x000fe200078e0204 */
        /* <DEDUP_REMOVED lines=37> */
[----:B---3--:R-:W-:-:S05]  /*17290*/  IMAD R7, R3, R7, RZ ;  /* 0x0000000703077224 */ /* 0x008fca00078e02ff */
        /* <DEDUP_REMOVED lines=8> */
[----:B------:R-:W-:Y:S01]  /*17320*/  @!P2 SHF.R.U32.HI R2, RZ, 0x2, R2 ;  /* 0x00000002ff02a819 */ /* 0x000fe20000011602 */
[----:B------:R-:W0:Y:S01]  /*17330*/  S2R R3, SR_TID.X ;  /* 0x0000000000037919 */ /* 0x000e220000002100 */
[----:B------:R-:W-:Y:S02]  /*17340*/  @P3 LOP3.LUT R12, R12, 0x100, RZ, 0xfc, !PT ;  /* 0x000001000c0c3812 */ /* 0x000fe400078efcff */
[----:B------:R-:W-:-:S02]  /*17350*/  @!P2 ISETP.NE.U32.AND P3, PT, R2, RZ, PT ;  /* 0x000000ff0200a20c */ /* 0x000fc40003f65070 */
[----:B------:R-:W-:Y:S02]  /*17360*/  @!P2 LOP3.LUT R2, R6, 0x80, RZ, 0xc0, !PT ;  /* 0x000000800602a812 */ /* 0x000fe400078ec0ff */
[----:B------:R-:W-:Y:S02]  /*17370*/  LOP3.LUT R12, R12, 0xffffffdf, RZ, 0xc0, !PT ;  /* 0xffffffdf0c0c7812 */ /* 0x000fe400078ec0ff */
[----:B------:R-:W-:-:S07]  /*17380*/  @!P2 SHF.R.U32.HI R2, RZ, 0x3, R2 ;  /* 0x00000003ff02a819 */ /* 0x000fce0000011602 */
[----:B------:R-:W-:Y:S02]  /*17390*/  @P3 LOP3.LUT R12, R12, 0x20, RZ, 0xfc, !PT ;  /* 0x000000200c0c3812 */ /* 0x000fe400078efcff */
[----:B------:R-:W-:Y:S02]  /*173a0*/  @!P2 ISETP.NE.U32.AND P3, PT, R2, RZ, PT ;  /* 0x000000ff0200a20c */ /* 0x000fe40003f65070 */
[----:B------:R-:W1:Y:S04]  /*173b0*/  SHFL.IDX PT, R2, R0, RZ, 0x181f ;  /* 0x00181fff00027589 */ /* 0x000e6800000e0000 */
[----:B------:R-:W2:Y:S01]  /*173c0*/  SHFL.IDX PT, R8, R4, RZ, 0x181f ;  /* 0x00181fff04087589 */ /* 0x000ea200000e0000 */
[----:B0-----:R-:W-:-:S05]  /*173d0*/  IMAD.SHL.U32 R13, R3, 0x8, RZ ;  /* 0x00000008030d7824 */ /* 0x001fca00078e00ff */
[----:B------:R-:W-:-:S04]  /*173e0*/  LOP3.LUT R13, R13, 0x38, RZ, 0xc0, !PT ;  /* 0x000000380d0d7812 */ /* 0x000fc800078ec0ff */
[----:B-1----:R-:W-:-:S05]  /*173f0*/  @!P2 LEA R3, P6, R13, R2, 0x1 ;  /* 0x000000020d03a211 */ /* 0x002fca00078c08ff */
[----:B--2---:R-:W-:Y:S01]  /*17400*/  @!P2 IMAD.X R2, RZ, RZ, R8, P6 ;  /* 0x000000ffff02a224 */ /* 0x004fe200030e0608 */
[----:B------:R-:W-:-:S04]  /*17410*/  LOP3.LUT R12, R12, 0xfffffdff, RZ, 0xc0, !PT ;  /* 0xfffffdff0c0c7812 */ /* 0x000fc800078ec0ff */
        /* <DEDUP_REMOVED lines=36> */
[----:B------:R-:W-:-:S03]  /*17660*/  ISETP.GE.AND P2, PT, R10, R7, PT ;  /* 0x000000070a00720c */ /* 0x000fc60003f46270 */
[----:B------:R-:W-:Y:S04]  /*17670*/  SHFL.IDX PT, R10, R4, 0x2, 0x181f ;  /* 0x00581f00040a7f89 */ /* 0x000fe800000e0000 */
[----:B0-----:R-:W0:Y:S01]  /*17680*/  SHFL.IDX PT, R3, R0, 0x2, 0x181f ;  /* 0x00581f0000037f89 */ /* 0x001e2200000e0000 */
[----:B------:R-:W-:-:S04]  /*17690*/  LOP3.LUT R12, R12, 0xffffff7f, RZ, 0xc0, !PT ;  /* 0xffffff7f0c0c7812 */ /* 0x000fc800078ec0ff */
[----:B------:R-:W-:Y:S02]  /*176a0*/  @P6 LOP3.LUT R12, R12, 0x80, RZ, 0xfc, !PT ;  /* 0x000000800c0c6812 */ /* 0x000fe400078efcff */
        /* <DEDUP_REMOVED lines=22> */
.L_x_1668:
        /* <DEDUP_REMOVED lines=31> */
.L_x_1505:
[----:B------:R-:W-:Y:S05]  /*17a00*/  BSYNC B0 ;  /* 0x0000000000007941 */ /* 0x000fea0003800000 */
.L_x_1504:
[----:B--2---:R2:W5:Y:S01]  /*17a10*/  LDL R0, [R1+0x4] ;  /* 0x0000040001007983 */ /* 0x0045620000100800 */
[----:B------:R-:W-:Y:S01]  /*17a20*/  PLOP3.LUT P0, PT, PT, PT, PT, 0x80, 0x0 ;  /* 0x000000000000781c */ /* 0x000fe20003f0f070 */
[----:B------:R-:W-:-:S12]  /*17a30*/  NOP ;  /* 0x0000000000007918 */ /* 0x000fd80000000000 */
.L_x_1506:
        /* <DEDUP_REMOVED lines=19> */
.L_x_1669:
[----:B------:R-:W-:Y:S05]  /*17b70*/  BSYNC B0 ;  /* 0x0000000000007941 */ /* 0x000fea0003800000 */
.L_x_1507:
        /* <DEDUP_REMOVED lines=16> */
.L_x_1670:
[----:B------:R-:W-:Y:S05]  /*17c80*/  BSYNC B1 ;  /* 0x0000000000017941 */ /* 0x000fea0003800000 */
.L_x_1511:
        /* <DEDUP_REMOVED lines=9> */
.L_x_1514:
[----:B------:R-:W-:Y:S05]  /*17d20*/  BSYNC B1 ;  /* 0x0000000000017941 */ /* 0x000fea0003800000 */
.L_x_1513:
        /* <DEDUP_REMOVED lines=14> */
.L_x_1515:
        /* <DEDUP_REMOVED lines=16> */
.L_x_1516:
        /* <DEDUP_REMOVED lines=16> */
.L_x_1517:
        /* <DEDUP_REMOVED lines=16> */
.L_x_1518:
        /* <DEDUP_REMOVED lines=16> */
.L_x_1519:
        /* <DEDUP_REMOVED lines=16> */
.L_x_1520:
        /* <DEDUP_REMOVED lines=16> */
.L_x_1521:
        /* <DEDUP_REMOVED lines=16> */
.L_x_1522:
        /* <DEDUP_REMOVED lines=11> */
.L_x_1510:
[----:B------:R-:W-:Y:S05]  /*185c0*/  BSYNC B0 ;  /* 0x0000000000007941 */ /* 0x000fea0003800000 */
.L_x_1509:
        /* <DEDUP_REMOVED lines=51> */
.L_x_1529:
[----:B-1----:R-:W3:Y:S01]  /*18900*/  LDL R2, [R1+0x4] ;  /* 0x0000040001027983 */ /* 0x002ee20000100800 */
[----:B------:R-:W-:Y:S01]  /*18910*/  SHF.L.U32 R5, R7, 0x1f, RZ ;  /* 0x0000001f07057819 */ /* 0x000fe200000006ff */
[----:B------:R-:W1:Y:S01]  /*18920*/  S2R R3, SR_TID.X ;  /* 0x0000000000037919 */ /* 0x000e620000002100 */
[----:B------:R-:W-:Y:S01]  /*18930*/  BSSY B3, `(.L_x_1530) ;  /* 0x0000006000037945 */ /* 0x000fe20003800000 */
[----:B-1----:R-:W-:-:S04]  /*18940*/  LOP3.LUT R3, R3, 0x7f, RZ, 0xc0, !PT ;  /* 0x0000007f03037812 */ /* 0x002fc800078ec0ff */
[----:B------:R-:W-:Y:S01]  /*18950*/  ISETP.NE.AND P1, PT, R3, RZ, PT ;  /* 0x000000ff0300720c */ /* 0x000fe20003f25270 */
[----:B---3--:R-:W-:-:S04]  /*18960*/  IMAD R2, R8, 0x8, R2 ;  /* 0x0000000808027824 */ /* 0x008fc800078e0202 */
[----:B------:R-:W1:Y:S02]  /*18970*/  SYNCS.PHASECHK.TRANS64.TRYWAIT P0, [R2+URZ+0x38840], R5 ;  /* 0x03884005020075a7 */ /* 0x000e64000800017f */
[----:B-1----:R-:W-:Y:S06]  /*18980*/  @!P0 BRA `(.L_x_1531) ;  /* 0x00000054008c8947 */ /* 0x002fec0003800000 */
.L_x_1671:
[----:B------:R-:W-:Y:S05]  /*18990*/  BSYNC B3 ;  /* 0x0000000000037941 */ /* 0x000fea0003800000 */
.L_x_1530:
        /* <DEDUP_REMOVED lines=9> */
.L_x_1533:
[----:B------:R-:W-:Y:S05]  /*18a30*/  BSYNC B3 ;  /* 0x0000000000037941 */ /* 0x000fea0003800000 */
.L_x_1532:
        /* <DEDUP_REMOVED lines=14> */
.L_x_1534:
        /* <DEDUP_REMOVED lines=14> */
.L_x_1672:
[----:B------:R-:W-:Y:S05]  /*18c00*/  BSYNC B3 ;  /* 0x0000000000037941 */ /* 0x000fea0003800000 */
.L_x_1535:
[----:B------:R-:W-:Y:S01]  /*18c10*/  BSSY B3, `(.L_x_1537) ;  /* 0x000000b000037945 */ /* 0x000fe20003800000 */
[----:B------:R-:W-:Y:S02]  /*18c20*/  IMAD.MOV.U32 R8, RZ, RZ, 0x0 ;  /* 0x00000000ff087424 */ /* 0x000fe400078e00ff */
[----:B------:R-:W-:Y:S01]  /*18c30*/  IMAD.MOV.U32 R9, RZ, RZ, 0x14f00000 ;  /* 0x14f00000ff097424 */ /* 0x000fe200078e00ff */
[----:B------:R-:W-:Y:S06]  /*18c40*/  @P1 BRA `(.L_x_1538) ;  /* 0x00000000001c1947 */ /* 0x000fec0003800000 */
[----:B------:R-:W3:Y:S02]  /*18c50*/  S2R R3, SR_TID.X ;  /* 0x0000000000037919 */ /* 0x000ee40000002100 */
[----:B---3--:R-:W-:Y:S01]  /*18c60*/  LOP3.LUT R4, R3, 0x1f, RZ, 0xc0, !PT ;  /* 0x0000001f03047812 */ /* 0x008fe200078ec0ff */
[----:B------:R-:W-:-:S03]  /*18c70*/  IMAD.MOV.U32 R3, RZ, RZ, 0x10000 ;  /* 0x00010000ff037424 */ /* 0x000fc600078e00ff */
[----:B------:R-:W-:Y:S01]  /*18c80*/  ISETP.NE.AND P0, PT, R4, RZ, PT ;  /* 0x000000ff0400720c */ /* 0x000fe20003f05270 */
[----:B------:R3:W-:-:S12]  /*18c90*/  SYNCS.ARRIVE.TRANS64 RZ, [R2+URZ+0x38850], R3 ;  /* 0x0388500302ff79a7 */ /* 0x0007d8000800003f */
[----:B---3--:R-:W-:Y:S05]  /*18ca0*/  @!P0 BRA `(.L_x_1538) ;  /* 0x0000000000048947 */ /* 0x008fea0003800000 */
[----:B------:R-:W-:Y:S01]  /*18cb0*/  BPT.TRAP 0x1 ;  /* 0x000000040000795c */ /* 0x000fe20000300000 */
.L_x_1538:
[----:B------:R-:W-:Y:S05]  /*18cc0*/  BSYNC B3 ;  /* 0x0000000000037941 */ /* 0x000fea0003800000 */
.L_x_1537:
[----:B------:R-:W3:Y:S04]  /*18cd0*/  LDL R4, [R1+0x4] ;  /* 0x0000040001047983 */ /* 0x000ee80000100800 */
[----:B------:R-:W3:Y:S01]  /*18ce0*/  LDL R3, [R1+0xc] ;  /* 0x00000c0001037983 */ /* 0x000ee20000100800 */
[----:B------:R-:W-:Y:S01]  /*18cf0*/  R2UR UR10, R7 ;  /* 0x00000000070a72ca */ /* 0x000fe200000e0000 */
[----:B------:R-:W-:Y:S01]  /*18d00*/  UIADD3 UR4, UP0, UR38, 0x470, URZ ;  /* 0x0000047026047890 */ /* 0x000fe2000ff1e03f */
[----:B------:R-:W-:Y:S01]  /*18d10*/  R2UR UR6, R8 ;  /* 0x00000000080672ca */ /* 0x000fe200000e0000 */
[----:B01----:R-:W-:Y:S01]  /*18d20*/  VIADD R2, R2, 0x38850 ;  /* 0x0003885002027836 */ /* 0x003fe20000000000 */
[----:B------:R-:W-:Y:S01]  /*18d30*/  R2UR UR7, R9 ;  /* 0x00000000090772ca */ /* 0x000fe200000e0000 */
[----:B------:R-:W-:Y:S01]  /*18d40*/  UIADD3.X UR5, URZ, UR39, URZ, UP0, !UPT ;  /* 0x000000273f057290 */ /* 0x000fe200087fe43f */
[----:B------:R-:W-:Y:S01]  /*18d50*/  PLOP3.LUT P0, PT, PT, PT, PT, 0x80, 0x0 ;  /* 0x000000000000781c */ /* 0x000fe20003f0f070 */
[----:B---3--:R-:W-:-:S04]  /*18d60*/  IMAD R3, R3, 0x10000, R4 ;  /* 0x0001000003037824 */ /* 0x008fc800078e0204 */
[----:B------:R-:W-:-:S08]  /*18d70*/  VIADD R4, R3, 0x400 ;  /* 0x0000040003047836 */ /* 0x000fd00000000000 */
.L_x_1539:
        /* <DEDUP_REMOVED lines=16> */
.L_x_1540:
        /* <DEDUP_REMOVED lines=16> */
.L_x_1541:
        /* <DEDUP_REMOVED lines=16> */
.L_x_1542:
        /* <DEDUP_REMOVED lines=16> */
.L_x_1543:
        /* <DEDUP_REMOVED lines=16> */
.L_x_1544:
        /* <DEDUP_REMOVED lines=16> */
.L_x_1545:
        /* <DEDUP_REMOVED lines=16> */
.L_x_1546:
        /* <DEDUP_REMOVED lines=11> */
.L_x_1528:
[----:B------:R-:W-:Y:S05]  /*19530*/  BSYNC B1 ;  /* 0x0000000000017941 */ /* 0x000fea0003800000 */
.L_x_1527:
[----:B------:R-:W3:Y:S02]  /*19540*/  LDL.LU R4, [R1+0x3c] ;  /* 0x00003c0001047983 */ /* 0x000ee40000300800 */
[----:B---3--:R-:W-:-:S07]  /*19550*/  VIADD R0, R4, 0xfffffffd ;  /* 0xfffffffd04007836 */ /* 0x008fce0000000000 */
.L_x_1526:
[----:B------:R-:W-:Y:S05]  /*19560*/  BSYNC B2 ;  /* 0x0000000000027941 */ /* 0x000fea0003800000 */
.L_x_1525:
[----:B------:R-:W3:Y:S01]  /*19570*/  LDL.LU R2, [R1+0x34] ;  /* 0x0000340001027983 */ /* 0x000ee20000300800 */
[----:B------:R-:W-:-:S05]  /*19580*/  IMAD.MOV R6, RZ, RZ, -R6 ;  /* 0x000000ffff067224 */ /* 0x000fca00078e0a06 */
[----:B---3--:R-:W-:-:S13]  /*19590*/  ISETP.NE.AND P0, PT, R2, R6, PT ;  /* 0x000000060200720c */ /* 0x008fda0003f05270 */
[----:B------:R-:W-:Y:S05]  /*195a0*/  @!P0 BRA `(.L_x_1524) ;  /* 0x0000001c00488947 */ /* 0x000fea0003800000 */
.L_x_1587:
[----:B------:R-:W3:Y:S04]  /*195b0*/  LDL R4, [R1+0x8] ;  /* 0x0000080001047983 */ /* 0x000ee80000100800 */
[----:B------:R-:W0:Y:S04]  /*195c0*/  LDL.LU R3, [R1+0xc] ;  /* 0x00000c0001037983 */ /* 0x000e280000300800 */
        /* <DEDUP_REMOVED lines=35> */
.L_x_1549:
[----:B0-----:R-:W3:Y:S01]  /*19800*/  LDL R2, [R1+0x4] ;  /* 0x0000040001027983 */ /* 0x001ee20000100800 */
[----:B------:R-:W0:Y:S02]  /*19810*/  S2R R3, SR_TID.X ;  /* 0x0000000000037919 */ /* 0x000e240000002100 */
[----:B0-----:R-:W-:Y:S02]  /*19820*/  LOP3.LUT R4, R3, 0x7f, RZ, 0xc0, !PT ;  /* 0x0000007f03047812 */ /* 0x001fe400078ec0ff */
[----:B------:R-:W-:Y:S01]  /*19830*/  SHF.L.U32 R3, R6, 0x1f, RZ ;  /* 0x0000001f06037819 */ /* 0x000fe200000006ff */
[----:B------:R-:W-:Y:S01]  /*19840*/  BSSY B2, `(.L_x_1550) ;  /* 0x0000005000027945 */ /* 0x000fe20003800000 */
[----:B------:R-:W-:Y:S01]  /*19850*/  ISETP.NE.AND P1, PT, R4, RZ, PT ;  /* 0x000000ff0400720c */ /* 0x000fe20003f25270 */
[----:B---3--:R-:W-:-:S04]  /*19860*/  IMAD R2, R7, 0x8, R2 ;  /* 0x0000000807027824 */ /* 0x008fc800078e0202 */
[----:B------:R-:W0:Y:S02]  /*19870*/  SYNCS.PHASECHK.TRANS64.TRYWAIT P0, [R2+URZ+0x38840], R3 ;  /* 0x03884003020075a7 */ /* 0x000e24000800017f */
[----:B0-----:R-:W-:Y:S06]  /*19880*/  @!P0 BRA `(.L_x_1551) ;  /* 0x0000004400f48947 */ /* 0x001fec0003800000 */
.L_x_1673:
[----:B------:R-:W-:Y:S05]  /*19890*/  BSYNC B2 ;  /* 0x0000000000027941 */ /* 0x000fea0003800000 */
.L_x_1550:
        /* <DEDUP_REMOVED lines=9> */
.L_x_1553:
[----:B------:R-:W-:Y:S05]  /*19930*/  BSYNC B2 ;  /* 0x0000000000027941 */ /* 0x000fea0003800000 */
.L_x_1552:
        /* <DEDUP_REMOVED lines=13> */
.L_x_1554:
        /* <DEDUP_REMOVED lines=14> */
.L_x_1674:
[----:B------:R-:W-:Y:S05]  /*19af0*/  BSYNC B2 ;  /* 0x0000000000027941 */ /* 0x000fea0003800000 */
.L_x_1555:
        /* <DEDUP_REMOVED lines=11> */
.L_x_1558:
[----:B------:R-:W-:Y:S05]  /*19bb0*/  BSYNC B2 ;  /* 0x0000000000027941 */ /* 0x000fea0003800000 */
.L_x_1557:
        /* <DEDUP_REMOVED lines=10> */
.L_x_1559:
        /* <DEDUP_REMOVED lines=16> */
.L_x_1560:
        /* <DEDUP_REMOVED lines=16> */
.L_x_1561:
        /* <DEDUP_REMOVED lines=16> */
.L_x_1562:
        /* <DEDUP_REMOVED lines=16> */
.L_x_1563:
        /* <DEDUP_REMOVED lines=16> */
.L_x_1564:
        /* <DEDUP_REMOVED lines=16> */
.L_x_1565:
        /* <DEDUP_REMOVED lines=16> */
.L_x_1566:
        /* <DEDUP_REMOVED lines=11> */
.L_x_1548:
[----:B------:R-:W-:Y:S05]  /*1a410*/  BSYNC B1 ;  /* 0x0000000000017941 */ /* 0x000fea0003800000 */
.L_x_1547:
[----:B------:R-:W3:Y:S01]  /*1a420*/  LDL R5, [R1+0x8] ;  /* 0x0000080001057983 */ /* 0x000ee20000100800 */
[----:B------:R-:W-:Y:S01]  /*1a430*/  VIADD R7, R7, 0x1 ;  /* 0x0000000107077836 */ /* 0x000fe20000000000 */
[----:B------:R-:W-:Y:S04]  /*1a440*/  BSSY B1, `(.L_x_1567) ;  /* 0x00000e5000017945 */ /* 0x000fe80003800000 */
[----:B------:R-:W-:-:S04]  /*1a450*/  ISETP.NE.AND P0, PT, R7, 0x2, PT ;  /* 0x000000020700780c */ /* 0x000fc80003f05270 */
[----:B------:R-:W-:Y:S02]  /*1a460*/  SEL R2, RZ, 0x1, P0 ;  /* 0x00000001ff027807 */ /* 0x000fe40000000000 */
[----:B------:R-:W-:Y:S02]  /*1a470*/  SEL R9, R7, RZ, P0 ;  /* 0x000000ff07097207 */ /* 0x000fe40000000000 */
[----:B------:R-:W-:-:S05]  /*1a480*/  LOP3.LUT R8, R6, R2, RZ, 0x3c, !PT ;  /* 0x0000000206087212 */ /* 0x000fca00078e3cff */
[----:B------:R0:W-:Y:S04]  /*1a490*/  STL [R1+0x1c], R8 ;  /* 0x00001c0801007387 */ /* 0x0001e80000100800 */
[----:B------:R0:W-:Y:S01]  /*1a4a0*/  STL [R1+0xc], R9 ;  /* 0x00000c0901007387 */ /* 0x0001e20000100800 */
[----:B---3--:R-:W-:-:S13]  /*1a4b0*/  LOP3.LUT P2, RZ, R5, 0x1, RZ, 0xc0, !PT ;  /* 0x0000000105ff7812 */ /* 0x008fda000784c0ff */
[----:B0-----:R-:W-:Y:S05]  /*1a4c0*/  @!P2 BRA `(.L_x_1568) ;  /* 0x0000000c0070a947 */ /* 0x001fea0003800000 */
[----:B------:R-:W-:Y:S01]  /*1a4d0*/  ULDC.64 UR4, c[0x0][0x418] ;  /* 0x0001060000047ab9 */ /* 0x000fe20000000a00 */
[----:B------:R-:W-:Y:S01]  /*1a4e0*/  VIADD R6, R0, 0xffffffff ;  /* 0xffffffff00067836 */ /* 0x000fe20000000000 */
        /* <DEDUP_REMOVED lines=23> */
.L_x_1569:
        /* <DEDUP_REMOVED lines=9> */
.L_x_1675:
[----:B------:R-:W-:Y:S05]  /*1a6f0*/  BSYNC B2 ;  /* 0x0000000000027941 */ /* 0x000fea0003800000 */
.L_x_1570:
        /* <DEDUP_REMOVED lines=9> */
.L_x_1573:
[----:B------:R-:W-:Y:S05]  /*1a790*/  BSYNC B2 ;  /* 0x0000000000027941 */ /* 0x000fea0003800000 */
.L_x_1572:
[----:B------:R-:W3:Y:S04]  /*1a7a0*/  LDL R8, [R1+0x4] ;  /* 0x0000040001087983 */ /* 0x000ee80000100800 */
        /* <DEDUP_REMOVED lines=13> */
.L_x_1574:
        /* <DEDUP_REMOVED lines=14> */
.L_x_1676:
[----:B------:R-:W-:Y:S05]  /*1a960*/  BSYNC B2 ;  /* 0x0000000000027941 */ /* 0x000fea0003800000 */
.L_x_1575:
        /* <DEDUP_REMOVED lines=11> */
.L_x_1578:
[----:B------:R-:W-:Y:S05]  /*1aa20*/  BSYNC B2 ;  /* 0x0000000000027941 */ /* 0x000fea0003800000 */
.L_x_1577:
        /* <DEDUP_REMOVED lines=11> */
.L_x_1579:
        /* <DEDUP_REMOVED lines=16> */
.L_x_1580:
        /* <DEDUP_REMOVED lines=16> */
.L_x_1581:
        /* <DEDUP_REMOVED lines=16> */
.L_x_1582:
        /* <DEDUP_REMOVED lines=16> */
.L_x_1583:
        /* <DEDUP_REMOVED lines=16> */
.L_x_1584:
        /* <DEDUP_REMOVED lines=16> */
.L_x_1585:
        /* <DEDUP_REMOVED lines=16> */
.L_x_1586:
        /* <DEDUP_REMOVED lines=11> */
.L_x_1568:
[----:B------:R-:W-:Y:S05]  /*1b290*/  BSYNC B1 ;  /* 0x0000000000017941 */ /* 0x000fea0003800000 */
.L_x_1567:
[C---:B------:R-:W-:Y:S01]  /*1b2a0*/  ISETP.GT.AND P0, PT, R0.reuse, 0x1, PT ;  /* 0x000000010000780c */ /* 0x040fe20003f04270 */
[----:B------:R-:W-:-:S12]  /*1b2b0*/  VIADD R0, R0, 0xfffffffe ;  /* 0xfffffffe00007836 */ /* 0x000fd80000000000 */
[----:B------:R-:W-:Y:S05]  /*1b2c0*/  @P0 BRA `(.L_x_1587) ;  /* 0xffffffe000b80947 */ /* 0x000fea000383ffff */
.L_x_1524:
[----:B------:R-:W-:Y:S05]  /*1b2d0*/  BSYNC B0 ;  /* 0x0000000000007941 */ /* 0x000fea0003800000 */
.L_x_1523:
        /* <DEDUP_REMOVED lines=24> */
.L_x_1589:
[----:B------:R-:W-:Y:S05]  /*1b460*/  BSYNC B0 ;  /* 0x0000000000007941 */ /* 0x000fea0003800000 */
.L_x_1588:
[----:B------:R-:W-:-:S05]  /*1b470*/  SEL R0, R0, RZ, P0 ;  /* 0x000000ff00007207 */ /* 0x000fca0000000000 */
[----:B------:R3:W-:Y:S02]  /*1b480*/  STL [R1+0xc], R0 ;  /* 0x00000c0001007387 */ /* 0x0007e40000100800 */
.L_x_1485:
[----:B------:R-:W-:Y:S05]  /*1b490*/  BSYNC B7 ;  /* 0x0000000000077941 */ /* 0x000fea0003800000 */
.L_x_1483:
        /* <DEDUP_REMOVED lines=13> */
.L_x_1590:
        /* <DEDUP_REMOVED lines=36> */
.L_x_1686:
[----:B------:R-:W-:Y:S02]  /*1b7b0*/  ULDC UR4, c[0x0][0xd38] ;  /* 0x00034e0000047ab9 */ /* 0x000fe40000000800 */
[----:B------:R-:W-:-:S04]  /*1b7c0*/  IMAD.U32 R16, RZ, RZ, UR4 ;  /* 0x00000004ff107e24 */ /* 0x000fc8000f8e00ff */
[----:B-1----:R-:W-:-:S04]  /*1b7d0*/  IMAD R6, R6, R16, RZ ;  /* 0x0000001006067224 */ /* 0x002fc800078e02ff */
[----:B------:R-:W-:-:S05]  /*1b7e0*/  IMAD.IADD R4, R4, 0x1, R6 ;  /* 0x0000000104047824 */ /* 0x000fca00078e0206 */
[----:B------:R-:W-:-:S13]  /*1b7f0*/  ISETP.GT.AND P6, PT, R4, R0, PT ;  /* 0x000000000400720c */ /* 0x000fda0003fc4270 */
[----:B------:R-:W-:Y:S05]  /*1b800*/  @P6 BRA `(.L_x_1593) ;  /* 0x00000000009c6947 */ /* 0x000fea0003800000 */
.L_x_1598:
        /* <DEDUP_REMOVED lines=14> */
.L_x_1596:
[----:B------:R-:W-:Y:S05]  /*1b8f0*/  BSYNC B0 ;  /* 0x0000000000007941 */ /* 0x000fea0003800000 */
.L_x_1595:
        /* <DEDUP_REMOVED lines=18> */
.L_x_1694:
[----:B------:R-:W-:Y:S02]  /*1ba20*/  ULDC UR4, c[0x0][0xd38] ;  /* 0x00034e0000047ab9 */ /* 0x000fe40000000800 */
[----:B------:R-:W-:-:S04]  /*1ba30*/  IMAD.U32 R16, RZ, RZ, UR4 ;  /* 0x00000004ff107e24 */ /* 0x000fc8000f8e00ff */
[----:B-1----:R-:W-:-:S04]  /*1ba40*/  IMAD R6, R6, R16, RZ ;  /* 0x0000001006067224 */ /* 0x002fc800078e02ff */
[----:B------:R-:W-:-:S05]  /*1ba50*/  IMAD.IADD R4, R6, 0x1, R4 ;  /* 0x0000000106047824 */ /* 0x000fca00078e0204 */
[----:B------:R-:W-:-:S13]  /*1ba60*/  ISETP.GT.AND P6, PT, R4, R0, PT ;  /* 0x000000000400720c */ /* 0x000fda0003fc4270 */
[----:B------:R-:W-:Y:S05]  /*1ba70*/  @!P6 BRA `(.L_x_1598) ;  /* 0xfffffffc0064e947 */ /* 0x000fea000383ffff */
.L_x_1593:
        /* <DEDUP_REMOVED lines=8> */
.L_x_1698:
[----:B------:R-:W-:Y:S01]  /*1bb00*/  ISETP.NE.AND P0, PT, R5, RZ, PT ;  /* 0x000000ff0500720c */ /* 0x000fe20003f05270 */
[----:B-1----:R-:W-:-:S12]  /*1bb10*/  IMAD.MOV.U32 R3, RZ, RZ, RZ ;  /* 0x000000ffff037224 */ /* 0x002fd800078e00ff */
[----:B------:R-:W-:Y:S05]  /*1bb20*/  @!P0 BRA `(.L_x_1600) ;  /* 0x0000000000148947 */ /* 0x000fea0003800000 */
[----:B------:R-:W-:Y:S01]  /*1bb30*/  UMOV UR4, 0xffffffff ;  /* 0xffffffff00047882 */ /* 0x000fe20000000000 */
[----:B------:R-:W-:Y:S02]  /*1bb40*/  VIADD R12, R4, 0xffffffff ;  /* 0xffffffff040c7836 */ /* 0x000fe40000000000 */
[----:B------:R-:W-:Y:S05]  /*1bb50*/  BRA.DIV UR4, `(.L_x_1601) ;  /* 0x0000002e04ec7947 */ /* 0x000fea000b800000 */
[----:B0-----:R0:W1:Y:S02]  /*1bb60*/  SHFL.IDX PT, R2, R2, R12, 0x1f ;  /* 0x00001f0c02027589 */ /* 0x00106400000e0000 */
.L_x_1701:
[----:B-1----:R-:W-:-:S07]  /*1bb70*/  IMAD.MOV.U32 R3, RZ, RZ, R2 ;  /* 0x000000ffff037224 */ /* 0x002fce00078e0002 */
.L_x_1600:
[----:B---3--:R-:W-:Y:S01]  /*1bb80*/  IABS R5, R17 ;  /* 0x0000001100057213 */ /* 0x008fe20000000000 */
[----:B------:R-:W-:Y:S02]  /*1bb90*/  IMAD R16, R3, R16, R6 ;  /* 0x0000001003107224 */ /* 0x000fe400078e0206 */
[----:B------:R-:W-:Y:S01]  /*1bba0*/  IMAD.IADD R19, R4, 0x1, R19 ;  /* 0x0000000104137824 */ /* 0x000fe200078e0213 */
[----:B0-----:R-:W0:Y:S01]  /*1bbb0*/  I2F.RP R2, R5 ;  /* 0x0000000500027306 */ /* 0x001e220000209400 */
[----:B------:R-:W-:-:S07]  /*1bbc0*/  IMAD.IADD R0, R0, 0x1, -R16 ;  /* 0x0000000100007824 */ /* 0x000fce00078e0a10 */
[----:B0-----:R-:W0:Y:S02]  /*1bbd0*/  MUFU.RCP R2, R2 ;  /* 0x0000000200027308 */ /* 0x001e240000001000 */
[----:B0-----:R-:W-:-:S06]  /*1bbe0*/  VIADD R2, R2, 0xffffffe ;  /* 0x0ffffffe02027836 */ /* 0x001fcc0000000000 */
[----:B------:R-:W0:Y:S02]  /*1bbf0*/  F2I.FTZ.U32.TRUNC.NTZ R3, R2 ;  /* 0x0000000200037305 */ /* 0x000e24000021f000 */
        /* <DEDUP_REMOVED lines=23> */
.L_x_1594:
[----:B------:R-:W-:Y:S01]  /*1bd70*/  UMOV UR4, URZ ;  /* 0x0000003f00047c82 */ /* 0x000fe20008000000 */
[----:B------:R-:W-:Y:S01]  /*1bd80*/  UMOV UR5, URZ ;  /* 0x0000003f00057c82 */ /* 0x000fe20008000000 */
[----:B------:R-:W-:Y:S01]  /*1bd90*/  ULDC UR6, c[0x0][0xd3c] ;  /* 0x00034f0000067ab9 */ /* 0x000fe20000000800 */
[----:B------:R-:W-:Y:S02]  /*1bda0*/  IMAD.MOV.U32 R16, RZ, RZ, R0 ;  /* 0x000000ffff107224 */ /* 0x000fe400078e0000 */
[----:B------:R-:W-:Y:S02]  /*1bdb0*/  IMAD.U32 R17, RZ, RZ, UR4 ;  /* 0x00000004ff117e24 */ /* 0x000fe4000f8e00ff */
[----:B------:R-:W-:Y:S02]  /*1bdc0*/  IMAD.U32 R18, RZ, RZ, UR5 ;  /* 0x00000005ff127e24 */ /* 0x000fe4000f8e00ff */
[----:B------:R-:W-:-:S07]  /*1bdd0*/  IMAD.U32 R19, RZ, RZ, UR6 ;  /* 0x00000006ff137e24 */ /* 0x000fce000f8e00ff */
.L_x_1602:
[----:B------:R1:W3:Y:S01]  /*1bde0*/  LDL R3, [R1+0x4] ;  /* 0x0000040001037983 */ /* 0x0002e20000100800 */
[----:B------:R-:W4:Y:S01]  /*1bdf0*/  S2R R0, SR_TID.X ;  /* 0x0000000000007919 */ /* 0x000f220000002100 */
[----:B------:R-:W-:Y:S05]  /*1be00*/  WARPSYNC.ALL ;  /* 0x0000000000007948 */ /* 0x000fea0003800000 */
[----:B----4-:R-:W-:Y:S01]  /*1be10*/  LOP3.LUT R0, R0, 0x1f, RZ, 0xc0, !PT ;  /* 0x0000001f00007812 */ /* 0x010fe200078ec0ff */
[----:B------:R-:W-:Y:S03]  /*1be20*/  BAR.SYNC.DEFER_BLOCKING 0x4, 0x180 ;  /* 0x0106000000007b1d */ /* 0x000fe60000010000 */
[----:B------:R-:W-:-:S13]  /*1be30*/  ISETP.NE.AND P0, PT, R0, RZ, PT ;  /* 0x000000ff0000720c */ /* 0x000fda0003f05270 */
[----:B------:R-:W3:Y:S01]  /*1be40*/  @!P0 S2R R0, SR_CgaCtaId ;  /* 0x0000000000008919 */ /* 0x000ee20000008800 */
[----:B0-----:R-:W-:-:S04]  /*1be50*/  @!P0 MOV R2, 0x400 ;  /* 0x0000040000028802 */ /* 0x001fc80000000f00 */
[----:B---3--:R-:W-:-:S05]  /*1be60*/  @!P0 LEA R3, R0, R2, 0x18 ;  /* 0x0000000200038211 */ /* 0x008fca00078ec0ff */
[----:B------:R1:W-:Y:S04]  /*1be70*/  @!P0 STS.128 [R3+0x388d0], R16 ;  /* 0x0388d01003008388 */ /* 0x0003e80000000c00 */
[----:B------:R1:W-:Y:S01]  /*1be80*/  @!P0 STL [R1+0x4], R3 ;  /* 0x0000040301008387 */ /* 0x0003e20000100800 */
[----:B------:R-:W-:Y:S06]  /*1be90*/  BAR.ARV 0x5, 0x180 ;  /* 0x0146000000007b1d */ /* 0x000fec0000002000 */
.L_x_1591:
[----:B------:R-:W-:Y:S02]  /*1bea0*/  ULDC UR4, c[0x0][0xd3c] ;  /* 0x00034f0000047ab9 */ /* 0x000fe40000000800 */
[----:B----4-:R-:W-:-:S13]  /*1beb0*/  ISETP.GE.AND P0, PT, R19, UR4, PT ;  /* 0x0000000413007c0c */ /* 0x010fda000bf06270 */
[----:B------:R-:W-:Y:S05]  /*1bec0*/  @!P0 BRA `(.L_x_1603) ;  /* 0xffffff7400108947 */ /* 0x000fea000383ffff */
[----:B------:R-:W-:Y:S05]  /*1bed0*/  BSYNC B8 ;  /* 0x0000000000087941 */ /* 0x000fea0003800000 */
.L_x_1433:
[----:B---3--:R-:W3:Y:S01]  /*1bee0*/  LDL.LU R0, [R1+0x60] ;  /* 0x0000600001007983 */ /* 0x008ee20000300800 */
[----:B------:R-:W-:Y:S01]  /*1bef0*/  BSSY B0, `(.L_x_1604) ;  /* 0x000000b000007945 */ /* 0x000fe20003800000 */
[----:B------:R-:W4:Y:S01]  /*1bf00*/  S2R R5, SR_CgaCtaId ;  /* 0x0000000000057919 */ /* 0x000f220000008800 */
[----:B---3--:R-:W-:-:S05]  /*1bf10*/  VIADD R0, R0, 0x1 ;  /* 0x0000000100007836 */ /* 0x008fca0000000000 */
[----:B0-----:R-:W-:-:S04]  /*1bf20*/  LEA.HI R2, R0, R0, RZ, 0x1 ;  /* 0x0000000000027211 */ /* 0x001fc800078f08ff */
[----:B-1----:R-:W-:-:S05]  /*1bf30*/  LOP3.LUT R3, R2, 0xfffffffe, RZ, 0xc0, !PT ;  /* 0xfffffffe02037812 */ /* 0x002fca00078ec0ff */
[----:B------:R-:W-:Y:S01]  /*1bf40*/  IMAD.IADD R3, R0, 0x1, -R3 ;  /* 0x0000000100037824 */ /* 0x000fe200078e0a03 */
[----:B------:R-:W-:-:S04]  /*1bf50*/  MOV R0, 0x400 ;  /* 0x0000040000007802 */ /* 0x000fc80000000f00 */
[----:B----4-:R-:W-:Y:S02]  /*1bf60*/  LEA R0, R5, R0, 0x18 ;  /* 0x0000000005007211 */ /* 0x010fe400078ec0ff */
[----:B------:R-:W-:-:S04]  /*1bf70*/  SHF.L.U32 R3, R3, 0x1f, RZ ;  /* 0x0000001f03037819 */ /* 0x000fc800000006ff */
[----:B------:R-:W0:Y:S02]  /*1bf80*/  SYNCS.PHASECHK.TRANS64.TRYWAIT P0, [R0+URZ+0x38820], R3 ;  /* 0x03882003000075a7 */ /* 0x000e24000800017f */
[----:B0-----:R-:W-:Y:S05]  /*1bf90*/  @!P0 BRA `(.L_x_1605) ;  /* 0x0000002c00048947 */ /* 0x001fea0003800000 */
.L_x_1702:
[----:B------:R-:W-:Y:S05]  /*1bfa0*/  BSYNC B0 ;  /* 0x0000000000007941 */ /* 0x000fea0003800000 */
.L_x_1604:
[----:B------:R-:W-:-:S03]  /*1bfb0*/  UMOV UR4, 0xffffffff ;  /* 0xffffffff00047882 */ /* 0x000fc60000000000 */
[----:B------:R-:W-:Y:S05]  /*1bfc0*/  BRA.DIV UR4, `(.L_x_1606) ;  /* 0x0000002e040c7947 */ /* 0x000fea000b800000 */
[----:B------:R-:W1:Y:S02]  /*1bfd0*/  S2R R2, SR_TID.X ;  /* 0x0000000000027919 */ /* 0x000e640000002100 */
[----:B-1----:R-:W-:-:S04]  /*1bfe0*/  SHF.R.U32.HI R2, RZ, 0x5, R2 ;  /* 0x00000005ff027819 */ /* 0x002fc80000011602 */
[----:B------:R-:W-:-:S05]  /*1bff0*/  LOP3.LUT R2, R2, 0x3, RZ, 0xc0, !PT ;  /* 0x0000000302027812 */ /* 0x000fca00078ec0ff */
[----:B------:R1:W3:Y:S02]  /*1c000*/  SHFL.IDX PT, R14, R2, RZ, 0x1f ;  /* 0x00001fff020e7589 */ /* 0x0002e400000e0000 */
.L_x_1705:
[----:B---3--:R-:W-:-:S13]  /*1c010*/  ISETP.NE.AND P0, PT, R14, RZ, PT ;  /* 0x000000ff0e00720c */ /* 0x008fda0003f05270 */
[----:B------:R-:W-:Y:S05]  /*1c020*/  @P0 BRA `(.L_x_1310) ;  /* 0x0000000000940947 */ /* 0x000fea0003800000 */
[----:B------:R-:W-:-:S03]  /*1c030*/  UMOV UR4, 0xffffffff ;  /* 0xffffffff00047882 */ /* 0x000fc60000000000 */
[----:B------:R-:W-:Y:S05]  /*1c040*/  BRA.DIV UR4, `(.L_x_1607) ;  /* 0x0000002e04207947 */ /* 0x000fea000b800000 */
[----:B------:R-:W-:-:S13]  /*1c050*/  ELECT P6, URZ, PT ;  /* 0x00000000003f782f */ /* 0x000fda00038c0000 */
.L_x_1708:
[----:B------:R-:W-:Y:S05]  /*1c060*/  @!P6 BRA `(.L_x_1310) ;  /* 0x000000000084e947 */ /* 0x000fea0003800000 */
[----:B-1----:R-:W3:Y:S02]  /*1c070*/  LDL.LU R2, [R1+0x70] ;  /* 0x0000700001027983 */ /* 0x002ee40000300800 */
[----:B---3--:R-:W-:-:S04]  /*1c080*/  LOP3.LUT R2, R2, 0x2, RZ, 0xfc, !PT ;  /* 0x0000000202027812 */ /* 0x008fc800078efcff */
[----:B------:R-:W-:-:S13]  /*1c090*/  ISETP.NE.AND P2, PT, R2, 0x3, PT ;  /* 0x000000030200780c */ /* 0x000fda0003f45270 */
[----:B------:R-:W-:Y:S05]  /*1c0a0*/  @!P2 BRA `(.L_x_1608) ;  /* 0x000000000004a947 */ /* 0x000fea0003800000 */
[----:B------:R-:W-:Y:S01]  /*1c0b0*/  BPT.TRAP 0x1 ;  /* 0x000000040000795c */ /* 0x000fe20000300000 */
.L_x_1608:
[----:B0-----:R-:W3:Y:S04]  /*1c0c0*/  LDL R3, [R1+0xc] ;  /* 0x00000c0001037983 */ /* 0x001ee80000100800 */
[----:B------:R-:W4:Y:S01]  /*1c0d0*/  LDL.LU R7, [R1+0x1c] ;  /* 0x00001c0001077983 */ /* 0x000f220000300800 */
[----:B------:R-:W-:-:S04]  /*1c0e0*/  VIADD R2, R0, 0x38840 ;  /* 0x0003884000027836 */ /* 0x000fc80000000000 */
[C---:B---3--:R-:W-:Y:S02]  /*1c0f0*/  IMAD R6, R3.reuse, 0x8, R2 ;  /* 0x0000000803067824 */ /* 0x048fe400078e0202 */
[----:B------:R-:W-:Y:S01]  /*1c100*/  VIADD R3, R3, 0x1 ;  /* 0x0000000103037836 */ /* 0x000fe20000000000 */
[----:B----4-:R-:W-:-:S04]  /*1c110*/  SHF.L.U32 R5, R7, 0x1f, RZ ;  /* 0x0000001f07057819 */ /* 0x010fc800000006ff */
        /* <DEDUP_REMOVED lines=8> */
.L_x_1709:
[----:B------:R-:W1:Y:S02]  /*1c1a0*/  SYNCS.PHASECHK.TRANS64.TRYWAIT P0, [R7+URZ], R2 ;  /* 0x00000002070075a7 */ /* 0x000e64000800017f */
[----:B-1----:R-:W-:Y:S05]  /*1c1b0*/  @!P0 BRA `(.L_x_1610) ;  /* 0x0000002800f88947 */ /* 0x002fea0003800000 */
.L_x_1710:
[----:B------:R-:W-:Y:S05]  /*1c1c0*/  @!P2 BRA `(.L_x_1611) ;  /* 0x000000000004a947 */ /* 0x000fea0003800000 */
[----:B------:R-:W-:Y:S01]  /*1c1d0*/  BPT.TRAP 0x1 ;  /* 0x000000040000795c */ /* 0x000fe20000300000 */
.L_x_1611:
[----:B------:R-:W3:Y:S01]  /*1c1e0*/  LDL.LU R4, [R1+0xc] ;  /* 0x00000c0001047983 */ /* 0x000ee20000300800 */
[----:B------:R-:W-:-:S04]  /*1c1f0*/  VIADD R0, R0, 0x38860 ;  /* 0x0003886000007836 */ /* 0x000fc80000000000 */
[----:B---3--:R-:W-:-:S04]  /*1c200*/  IMAD R4, R4, 0x8, R0 ;  /* 0x0000000804047824 */ /* 0x008fc800078e0200 */
[----:B------:R-:W3:Y:S02]  /*1c210*/  SYNCS.PHASECHK.TRANS64.TRYWAIT P0, [R4+URZ], R5 ;  /* 0x00000005040075a7 */ /* 0x000ee4000800017f */
[----:B---3--:R-:W-:Y:S05]  /*1c220*/  @!P0 BRA `(.L_x_1612) ;  /* 0x0000002800f08947 */ /* 0x008fea0003800000 */
.L_x_1711:
[----:B------:R-:W-:-:S07]  /*1c230*/  IMAD R3, R3, 0x8, R0 ;  /* 0x0000000803037824 */ /* 0x000fce00078e0200 */
.L_x_1613:
[----:B----4-:R4:W0:Y:S02]  /*1c240*/  SYNCS.PHASECHK.TRANS64.TRYWAIT P0, [R3+URZ], R2 ;  /* 0x00000002030075a7 */ /* 0x010824000800017f */
[----:B0-----:R-:W-:Y:S05]  /*1c250*/  @!P0 NANOSLEEP.SYNCS 0x989680 ;  /* 0x009896800000895d */ /* 0x001fea0003900000 */
[----:B------:R-:W0:Y:S02]  /*1c260*/  @!P0 SYNCS.PHASECHK.TRANS64 P0, [R3+URZ], R2 ;  /* 0x00000002030085a7 */ /* 0x000e24000800007f */
[----:B0-----:R-:W-:Y:S05]  /*1c270*/  @!P0 BRA `(.L_x_1613) ;  /* 0xfffffffc00f08947 */ /* 0x001fea000383ffff */
.L_x_1310:
[----:B------:R-:W-:Y:S05]  /*1c280*/  BSYNC B9 ;  /* 0x0000000000097941 */ /* 0x000fea0003800000 */
.L_x_1307:
[----:B------:R-:W-:Y:S05]  /*1c290*/  EXIT ;  /* 0x000000000000794d */ /* 0x000fea0003800000 */
.L_x_1326:
[----:B0-----:R0:W1:Y:S02]  /*1c2a0*/  SYNCS.PHASECHK.TRANS64.TRYWAIT P5, [R66+URZ+0x38890], R75 ;  /* 0x0388904b420075a7 */ /* 0x00106400080a017f */
[----:B-1----:R-:W-:Y:S05]  /*1c2b0*/  @!P5 NANOSLEEP.SYNCS 0x989680 ;  /* 0x009896800000d95d */ /* 0x002fea0003900000 */
[----:B------:R-:W1:Y:S02]  /*1c2c0*/  @!P5 SYNCS.PHASECHK.TRANS64 P5, [R66+URZ+0x38890], R75 ;  /* 0x0388904b4200d5a7 */ /* 0x000e6400080a007f */
[----:B-1----:R-:W-:Y:S05]  /*1c2d0*/  @!P5 BRA `(.L_x_1326) ;  /* 0xfffffffc00f0d947 */ /* 0x002fea000383ffff */
[----:B------:R-:W-:Y:S05]  /*1c2e0*/  BRA `(.L_x_1614) ;  /* 0xfffffe6000f87947 */ /* 0x000fea000383ffff */
.L_x_1336:
[----:B0-----:R0:W1:Y:S02]  /*1c2f0*/  SYNCS.PHASECHK.TRANS64.TRYWAIT P5, [R66+URZ+0x38890], R75 ;  /* 0x0388904b420075a7 */ /* 0x00106400080a017f */
[----:B-1----:R-:W-:Y:S05]  /*1c300*/  @!P5 NANOSLEEP.SYNCS 0x989680 ;  /* 0x009896800000d95d */ /* 0x002fea0003900000 */
[----:B------:R-:W1:Y:S02]  /*1c310*/  @!P5 SYNCS.PHASECHK.TRANS64 P5, [R66+URZ+0x38890], R75 ;  /* 0x0388904b4200d5a7 */ /* 0x000e6400080a007f */
[----:B-1----:R-:W-:Y:S05]  /*1c320*/  @!P5 BRA `(.L_x_1336) ;  /* 0xfffffffc00f0d947 */ /* 0x002fea000383ffff */
[----:B------:R-:W-:Y:S05]  /*1c330*/  BRA `(.L_x_1615) ;  /* 0xfffffe6c00447947 */ /* 0x000fea000383ffff */
.L_x_1341:
[----:B0-----:R0:W1:Y:S02]  /*1c340*/  SYNCS.PHASECHK.TRANS64.TRYWAIT P5, [R66+URZ+0x38890], R75 ;  /* 0x0388904b420075a7 */ /* 0x00106400080a017f */
[----:B-1----:R-:W-:Y:S05]  /*1c350*/  @!P5 NANOSLEEP.SYNCS 0x989680 ;  /* 0x009896800000d95d */ /* 0x002fea0003900000 */
[----:B------:R-:W1:Y:S02]  /*1c360*/  @!P5 SYNCS.PHASECHK.TRANS64 P5, [R66+URZ+0x38890], R75 ;  /* 0x0388904b4200d5a7 */ /* 0x000e6400080a007f */
[----:B-1----:R-:W-:Y:S05]  /*1c370*/  @!P5 BRA `(.L_x_1341) ;  /* 0xfffffffc00f0d947 */ /* 0x002fea000383ffff */
[----:B------:R-:W-:Y:S05]  /*1c380*/  BRA `(.L_x_1616) ;  /* 0xfffffe7400587947 */ /* 0x000fea000383ffff */
.L_x_1345:
[----:B------:R0:W0:Y:S02]  /*1c390*/  SYNCS.PHASECHK.TRANS64.TRYWAIT P5, [R66+URZ+0x388b0], R75 ;  /* 0x0388b04b420075a7 */ /* 0x00002400080a017f */
[----:B0-----:R-:W-:Y:S05]  /*1c3a0*/  @!P5 NANOSLEEP.SYNCS 0x989680 ;  /* 0x009896800000d95d */ /* 0x001fea0003900000 */
[----:B------:R-:W0:Y:S02]  /*1c3b0*/  @!P5 SYNCS.PHASECHK.TRANS64 P5, [R66+URZ+0x388b0], R75 ;  /* 0x0388b04b4200d5a7 */ /* 0x000e2400080a007f */
[----:B0-----:R-:W-:Y:S05]  /*1c3c0*/  @!P5 BRA `(.L_x_1345) ;  /* 0xfffffffc00f0d947 */ /* 0x001fea000383ffff */
[----:B------:R-:W-:Y:S05]  /*1c3d0*/  BRA `(.L_x_1617) ;  /* 0xfffffe7400d47947 */ /* 0x000fea000383ffff */
.L_x_1368:
        /* <DEDUP_REMOVED lines=8> */
.L_x_1619:
[----:B------:R-:W-:Y:S05]  /*1c460*/  BSYNC B1 ;  /* 0x0000000000017941 */ /* 0x000fea0003800000 */
.L_x_1618:
        /* <DEDUP_REMOVED lines=8> */
.L_x_1620:
[----:B------:R-:W-:Y:S02]  /*1c4f0*/  IMAD.MOV.U32 R13, RZ, RZ, R29 ;  /* 0x000000ffff0d7224 */ /* 0x000fe400078e001d */
[----:B------:R-:W-:-:S07]  /*1c500*/  IMAD.MOV.U32 R0, RZ, RZ, R14 ;  /* 0x000000ffff007224 */ /* 0x000fce00078e000e */
[----:B------:R-:W-:Y:S05]  /*1c510*/  WARPSYNC.COLLECTIVE R15, `(.L_x_1621) ;  /* 0x000000000f087348 */ /* 0x000fea0003c00000 */
[----:B------:R0:W1:Y:S02]  /*1c520*/  SHFL.IDX P6, R14, R13, R12, R11 ;  /* 0x0000000c0d0e7389 */ /* 0x00006400000c000b */
[----:B01----:R-:W-:Y:S01]  /*1c530*/  ENDCOLLECTIVE ;  /* 0x000000000000791b */ /* 0x003fe20003800000 */
.L_x_1621:
[----:B------:R-:W-:Y:S02]  /*1c540*/  IMAD.MOV.U32 R13, RZ, RZ, R28 ;  /* 0x000000ffff0d7224 */ /* 0x000fe400078e001c */
[----:B------:R-:W-:-:S07]  /*1c550*/  IMAD.MOV.U32 R5, RZ, RZ, R14 ;  /* 0x000000ffff057224 */ /* 0x000fce00078e000e */
[----:B------:R-:W-:Y:S05]  /*1c560*/  WARPSYNC.COLLECTIVE R15, `(.L_x_1622) ;  /* 0x000000000f087348 */ /* 0x000fea0003c00000 */
[----:B------:R0:W1:Y:S02]  /*1c570*/  SHFL.IDX P6, R14, R13, R12, R11 ;  /* 0x0000000c0d0e7389 */ /* 0x00006400000c000b */
[----:B01----:R-:W-:Y:S01]  /*1c580*/  ENDCOLLECTIVE ;  /* 0x000000000000791b */ /* 0x003fe20003800000 */
.L_x_1622:
[----:B------:R-:W-:Y:S05]  /*1c590*/  BRA `(.L_x_1623) ;  /* 0xfffffea000087947 */ /* 0x000fea000383ffff */
.L_x_1372:
[----:B0-----:R0:W1:Y:S02]  /*1c5a0*/  SYNCS.PHASECHK.TRANS64.TRYWAIT P0, [R2+URZ+0x38800], R5 ;  /* 0x03880005020075a7 */ /* 0x001064000800017f */
[----:B-1----:R-:W-:Y:S05]  /*1c5b0*/  @!P0 NANOSLEEP.SYNCS 0x989680 ;  /* 0x009896800000895d */ /* 0x002fea0003900000 */
[----:B------:R-:W1:Y:S02]  /*1c5c0*/  @!P0 SYNCS.PHASECHK.TRANS64 P0, [R2+URZ+0x38800], R5 ;  /* 0x03880005020085a7 */ /* 0x000e64000800007f */
[----:B-1----:R-:W-:Y:S05]  /*1c5d0*/  @!P0 BRA `(.L_x_1372) ;  /* 0xfffffffc00f08947 */ /* 0x002fea000383ffff */
[----:B------:R-:W-:Y:S05]  /*1c5e0*/  BRA `(.L_x_1624) ;  /* 0xfffffea4001c7947 */ /* 0x000fea000383ffff */
.L_x_1380:
        /* <DEDUP_REMOVED lines=8> */
.L_x_1626:
[----:B------:R-:W-:Y:S05]  /*1c670*/  BSYNC B1 ;  /* 0x0000000000017941 */ /* 0x000fea0003800000 */
.L_x_1625:
        /* <DEDUP_REMOVED lines=8> */
.L_x_1627:
[----:B------:R-:W-:Y:S02]  /*1c700*/  IMAD.MOV.U32 R21, RZ, RZ, R3 ;  /* 0x000000ffff157224 */ /* 0x000fe400078e0003 */
[----:B------:R-:W-:Y:S02]  /*1c710*/  IMAD.MOV.U32 R13, RZ, RZ, R29 ;  /* 0x000000ffff0d7224 */ /* 0x000fe400078e001d */
[----:B------:R-:W-:-:S07]  /*1c720*/  IMAD.MOV.U32 R0, RZ, RZ, R14 ;  /* 0x000000ffff007224 */ /* 0x000fce00078e000e */
[----:B------:R-:W-:Y:S05]  /*1c730*/  WARPSYNC.COLLECTIVE R15, `(.L_x_1628) ;  /* 0x000000000f087348 */ /* 0x000fea0003c00000 */
[----:B------:R0:W1:Y:S02]  /*1c740*/  SHFL.IDX P6, R14, R13, R12, R11 ;  /* 0x0000000c0d0e7389 */ /* 0x00006400000c000b */
[----:B01----:R-:W-:Y:S01]  /*1c750*/  ENDCOLLECTIVE ;  /* 0x000000000000791b */ /* 0x003fe20003800000 */
.L_x_1628:
[----:B------:R-:W-:Y:S02]  /*1c760*/  IMAD.MOV.U32 R20, RZ, RZ, R0 ;  /* 0x000000ffff147224 */ /* 0x000fe400078e0000 */
[----:B------:R-:W-:Y:S02]  /*1c770*/  IMAD.MOV.U32 R13, RZ, RZ, R28 ;  /* 0x000000ffff0d7224 */ /* 0x000fe400078e001c */
[----:B------:R-:W-:-:S07]  /*1c780*/  IMAD.MOV.U32 R5, RZ, RZ, R14 ;  /* 0x000000ffff057224 */ /* 0x000fce00078e000e */
[----:B------:R-:W-:Y:S05]  /*1c790*/  WARPSYNC.COLLECTIVE R15, `(.L_x_1629) ;  /* 0x000000000f087348 */ /* 0x000fea0003c00000 */
[----:B------:R0:W1:Y:S02]  /*1c7a0*/  SHFL.IDX P6, R14, R13, R12, R11 ;  /* 0x0000000c0d0e7389 */ /* 0x00006400000c000b */
[----:B01----:R-:W-:Y:S01]  /*1c7b0*/  ENDCOLLECTIVE ;  /* 0x000000000000791b */ /* 0x003fe20003800000 */
.L_x_1629:
[----:B------:R-:W-:Y:S05]  /*1c7c0*/  BRA `(.L_x_1630) ;  /* 0xfffffeac007c7947 */ /* 0x000fea000383ffff */
.L_x_1384:
[----:B0-----:R0:W1:Y:S02]  /*1c7d0*/  SYNCS.PHASECHK.TRANS64.TRYWAIT P1, [R2+URZ+0x38800], R3 ;  /* 0x03880003020075a7 */ /* 0x001064000802017f */
[----:B-1----:R-:W-:Y:S05]  /*1c7e0*/  @!P1 NANOSLEEP.SYNCS 0x989680 ;  /* 0x009896800000995d */ /* 0x002fea0003900000 */
[----:B------:R-:W1:Y:S02]  /*1c7f0*/  @!P1 SYNCS.PHASECHK.TRANS64 P1, [R2+URZ+0x38800], R3 ;  /* 0x03880003020095a7 */ /* 0x000e64000802007f */
[----:B-1----:R-:W-:Y:S05]  /*1c800*/  @!P1 BRA `(.L_x_1384) ;  /* 0xfffffffc00f09947 */ /* 0x002fea000383ffff */
[----:B------:R-:W-:Y:S05]  /*1c810*/  BRA `(.L_x_1631) ;  /* 0xfffffeb0004c7947 */ /* 0x000fea000383ffff */
.L_x_1390:
[----:B0-----:R0:W1:Y:S02]  /*1c820*/  SYNCS.PHASECHK.TRANS64.TRYWAIT P1, [R20+URZ+0x38830], R13 ;  /* 0x0388300d140075a7 */ /* 0x001064000802017f */
[----:B-1----:R-:W-:Y:S05]  /*1c830*/  @!P1 NANOSLEEP.SYNCS 0x989680 ;  /* 0x009896800000995d */ /* 0x002fea0003900000 */
[----:B------:R-:W1:Y:S02]  /*1c840*/  @!P1 SYNCS.PHASECHK.TRANS64 P1, [R20+URZ+0x38830], R13 ;  /* 0x0388300d140095a7 */ /* 0x000e64000802007f */
[----:B-1----:R-:W-:Y:S05]  /*1c850*/  @!P1 BRA `(.L_x_1390) ;  /* 0xfffffffc00f09947 */ /* 0x002fea000383ffff */
[----:B------:R-:W-:Y:S05]  /*1c860*/  BRA `(.L_x_1389) ;  /* 0xfffffebc00547947 */ /* 0x000fea000383ffff */
.L_x_1392:
[----:B-1----:R1:W2:Y:S02]  /*1c870*/  SYNCS.PHASECHK.TRANS64.TRYWAIT P1, [R2+URZ+0x38810], R11 ;  /* 0x0388100b020075a7 */ /* 0x0022a4000802017f */
[----:B--2---:R-:W-:Y:S05]  /*1c880*/  @!P1 NANOSLEEP.SYNCS 0x989680 ;  /* 0x009896800000995d */ /* 0x004fea0003900000 */
[----:B------:R-:W2:Y:S02]  /*1c890*/  @!P1 SYNCS.PHASECHK.TRANS64 P1, [R2+URZ+0x38810], R11 ;  /* 0x0388100b020095a7 */ /* 0x000ea4000802007f */
[----:B--2---:R-:W-:Y:S05]  /*1c8a0*/  @!P1 BRA `(.L_x_1392) ;  /* 0xfffffffc00f09947 */ /* 0x004fea000383ffff */
[----:B------:R-:W-:Y:S05]  /*1c8b0*/  BRA `(.L_x_1632) ;  /* 0xfffffec000047947 */ /* 0x000fea000383ffff */
.L_x_1397:
[----:B-1----:R1:W3:Y:S02]  /*1c8c0*/  SYNCS.PHASECHK.TRANS64.TRYWAIT P1, [R20+URZ+0x38850], R13 ;  /* 0x0388500d140075a7 */ /* 0x0022e4000802017f */
[----:B---3--:R-:W-:Y:S05]  /*1c8d0*/  @!P1 NANOSLEEP.SYNCS 0x989680 ;  /* 0x009896800000995d */ /* 0x008fea0003900000 */
[----:B------:R-:W3:Y:S02]  /*1c8e0*/  @!P1 SYNCS.PHASECHK.TRANS64 P1, [R20+URZ+0x38850], R13 ;  /* 0x0388500d140095a7 */ /* 0x000ee4000802007f */
[----:B---3--:R-:W-:Y:S05]  /*1c8f0*/  @!P1 BRA `(.L_x_1397) ;  /* 0xfffffffc00f09947 */ /* 0x008fea000383ffff */
[----:B------:R-:W-:Y:S05]  /*1c900*/  BRA `(.L_x_1396) ;  /* 0xfffffec000347947 */ /* 0x000fea000383ffff */
.L_x_1404:
[----:B-1----:R1:W2:Y:S02]  /*1c910*/  SYNCS.PHASECHK.TRANS64.TRYWAIT P3, [R12+URZ+0x38830], R200 ;  /* 0x038830c80c0075a7 */ /* 0x0022a4000806017f */
[----:B--2---:R-:W-:Y:S05]  /*1c920*/  @!P3 NANOSLEEP.SYNCS 0x989680 ;  /* 0x009896800000b95d */ /* 0x004fea0003900000 */
[----:B------:R-:W2:Y:S02]  /*1c930*/  @!P3 SYNCS.PHASECHK.TRANS64 P3, [R12+URZ+0x38830], R200 ;  /* 0x038830c80c00b5a7 */ /* 0x000ea4000806007f */
[----:B--2---:R-:W-:Y:S05]  /*1c940*/  @!P3 BRA `(.L_x_1404) ;  /* 0xfffffffc00f0b947 */ /* 0x004fea000383ffff */
[----:B------:R-:W-:Y:S05]  /*1c950*/  BRA `(.L_x_1403) ;  /* 0xfffffeec00dc7947 */ /* 0x000fea000383ffff */
.L_x_1409:
[----:B---3--:R3:W4:Y:S02]  /*1c960*/  SYNCS.PHASECHK.TRANS64.TRYWAIT P3, [R12+URZ+0x38850], R200 ;  /* 0x038850c80c0075a7 */ /* 0x008724000806017f */
[----:B----4-:R-:W-:Y:S05]  /*1c970*/  @!P3 NANOSLEEP.SYNCS 0x989680 ;  /* 0x009896800000b95d */ /* 0x010fea0003900000 */
[----:B------:R-:W4:Y:S02]  /*1c980*/  @!P3 SYNCS.PHASECHK.TRANS64 P3, [R12+URZ+0x38850], R200 ;  /* 0x038850c80c00b5a7 */ /* 0x000f24000806007f */
[----:B----4-:R-:W-:Y:S05]  /*1c990*/  @!P3 BRA `(.L_x_1409) ;  /* 0xfffffffc00f0b947 */ /* 0x010fea000383ffff */
[----:B------:R-:W-:Y:S05]  /*1c9a0*/  BRA `(.L_x_1408) ;  /* 0xfffffef000787947 */ /* 0x000fea000383ffff */
.L_x_1439:
[----:B------:R-:W0:Y:S01]  /*1c9b0*/  S2R R6, SR_TID.X ;  /* 0x0000000000067919 */ /* 0x000e220000002100 */
        /* <DEDUP_REMOVED lines=10> */
.L_x_1634:
[----:B------:R-:W-:Y:S05]  /*1ca60*/  BSYNC B1 ;  /* 0x0000000000017941 */ /* 0x000fea0003800000 */
.L_x_1633:
[----:B------:R-:W-:Y:S05]  /*1ca70*/  BRA `(.L_x_1635) ;  /* 0xffffff6c00e87947 */ /* 0x000fea000383ffff */
.L_x_1441:
[----:B------:R-:W-:Y:S01]  /*1ca80*/  BSSY B1, `(.L_x_1636) ;  /* 0x0000006000017945 */ /* 0x000fe20003800000 */
[----:B------:R-:W-:-:S07]  /*1ca90*/  IMAD.MOV.U32 R15, RZ, RZ, -0x1 ;  /* 0xffffffffff0f7424 */ /* 0x000fce00078e00ff */
[----:B0-----:R-:W-:Y:S05]  /*1caa0*/  WARPSYNC.COLLECTIVE R15, `(.L_x_1637) ;  /* 0x000000000f0c7348 */ /* 0x001fea0003c00000 */
[----:B------:R-:W-:Y:S02]  /*1cab0*/  ELECT P6, UR62, PT ;  /* 0x00000000003e782f */ /* 0x000fe400038c0000 */
[----:B------:R-:W-:Y:S01]  /*1cac0*/  MOV R14, UR62 ;  /* 0x0000003e000e7c02 */ /* 0x000fe20008000f00 */
[----:B0-----:R-:W-:Y:S10]  /*1cad0*/  ENDCOLLECTIVE ;  /* 0x000000000000791b */ /* 0x001ff40003800000 */
.L_x_1637:
[----:B------:R-:W-:Y:S05]  /*1cae0*/  BSYNC B1 ;  /* 0x0000000000017941 */ /* 0x000fea0003800000 */
.L_x_1636:
[----:B------:R-:W-:Y:S05]  /*1caf0*/  BRA `(.L_x_1440) ;  /* 0xffffff6c00e07947 */ /* 0x000fea000383ffff */
.L_x_1443:
[----:B0-----:R-:W2:Y:S02]  /*1cb00*/  LDL R4, [R1+0x4] ;  /* 0x0000040001047983 */ /* 0x001ea40000100800 */
[----:B--2---:R0:W1:Y:S02]  /*1cb10*/  SYNCS.PHASECHK.TRANS64.TRYWAIT P0, [R4+URZ+0x38820], R3 ;  /* 0x03882003040075a7 */ /* 0x004064000800017f */
[----:B-1----:R-:W-:Y:S05]  /*1cb20*/  @!P0 NANOSLEEP.SYNCS 0x989680 ;  /* 0x009896800000895d */ /* 0x002fea0003900000 */
[----:B------:R-:W1:Y:S02]  /*1cb30*/  @!P0 SYNCS.PHASECHK.TRANS64 P0, [R4+URZ+0x38820], R3 ;  /* 0x03882003040085a7 */ /* 0x000e64000800007f */
[----:B-1----:R-:W-:Y:S05]  /*1cb40*/  @!P0 BRA `(.L_x_1443) ;  /* 0xfffffffc00ec8947 */ /* 0x002fea000383ffff */
[----:B------:R-:W-:Y:S05]  /*1cb50*/  BRA `(.L_x_1638) ;  /* 0xffffff6c00f07947 */ /* 0x000fea000383ffff */
.L_x_1447:
[----:B0-----:R0:W1:Y:S02]  /*1cb60*/  SYNCS.PHASECHK.TRANS64.TRYWAIT P0, [R4+URZ+0x388a0], R8 ;  /* 0x0388a008040075a7 */ /* 0x001064000800017f */
[----:B-1----:R-:W-:Y:S05]  /*1cb70*/  @!P0 NANOSLEEP.SYNCS 0x989680 ;  /* 0x009896800000895d */ /* 0x002fea0003900000 */
[----:B------:R-:W1:Y:S02]  /*1cb80*/  @!P0 SYNCS.PHASECHK.TRANS64 P0, [R4+URZ+0x388a0], R8 ;  /* 0x0388a008040085a7 */ /* 0x000e64000800007f */
[----:B-1----:R-:W-:Y:S05]  /*1cb90*/  @!P0 BRA `(.L_x_1447) ;  /* 0xfffffffc00f08947 */ /* 0x002fea000383ffff */
[----:B------:R-:W-:Y:S05]  /*1cba0*/  BRA `(.L_x_1639) ;  /* 0xffffff7000187947 */ /* 0x000fea000383ffff */
.L_x_1452:
[----:B-1----:R1:W2:Y:S02]  /*1cbb0*/  SYNCS.PHASECHK.TRANS64.TRYWAIT P0, [R4+URZ+0x388c0], R8 ;  /* 0x0388c008040075a7 */ /* 0x0022a4000800017f */
[----:B--2---:R-:W-:Y:S05]  /*1cbc0*/  @!P0 NANOSLEEP.SYNCS 0x989680 ;  /* 0x009896800000895d */ /* 0x004fea0003900000 */
[----:B------:R-:W2:Y:S02]  /*1cbd0*/  @!P0 SYNCS.PHASECHK.TRANS64 P0, [R4+URZ+0x388c0], R8 ;  /* 0x0388c008040085a7 */ /* 0x000ea4000800007f */
[----:B--2---:R-:W-:Y:S05]  /*1cbe0*/  @!P0 BRA `(.L_x_1452) ;  /* 0xfffffffc00f08947 */ /* 0x004fea000383ffff */
[----:B------:R-:W-:Y:S05]  /*1cbf0*/  BRA `(.L_x_1640) ;  /* 0xffffff70009c7947 */ /* 0x000fea000383ffff */
.L_x_1466:
[----:B0-----:R0:W1:Y:S02]  /*1cc00*/  SYNCS.PHASECHK.TRANS64.TRYWAIT P1, [R4+URZ+0x388a0], R5 ;  /* 0x0388a005040075a7 */ /* 0x001064000802017f */
[----:B-1----:R-:W-:Y:S05]  /*1cc10*/  @!P1 NANOSLEEP.SYNCS 0x989680 ;  /* 0x009896800000995d */ /* 0x002fea0003900000 */
[----:B------:R-:W1:Y:S02]  /*1cc20*/  @!P1 SYNCS.PHASECHK.TRANS64 P1, [R4+URZ+0x388a0], R5 ;  /* 0x0388a005040095a7 */ /* 0x000e64000802007f */
[----:B-1----:R-:W-:Y:S05]  /*1cc30*/  @!P1 BRA `(.L_x_1466) ;  /* 0xfffffffc00f09947 */ /* 0x002fea000383ffff */
[----:B------:R-:W-:Y:S05]  /*1cc40*/  BRA `(.L_x_1641) ;  /* 0xffffff7c00247947 */ /* 0x000fea000383ffff */
.L_x_1471:
[----:B-1----:R1:W2:Y:S02]  /*1cc50*/  SYNCS.PHASECHK.TRANS64.TRYWAIT P1, [R4+URZ+0x388c0], R5 ;  /* 0x0388c005040075a7 */ /* 0x0022a4000802017f */
[----:B--2---:R-:W-:Y:S05]  /*1cc60*/  @!P1 NANOSLEEP.SYNCS 0x989680 ;  /* 0x009896800000995d */ /* 0x004fea0003900000 */
[----:B------:R-:W2:Y:S02]  /*1cc70*/  @!P1 SYNCS.PHASECHK.TRANS64 P1, [R4+URZ+0x388c0], R5 ;  /* 0x0388c005040095a7 */ /* 0x000ea4000802007f */
[----:B--2---:R-:W-:Y:S05]  /*1cc80*/  @!P1 BRA `(.L_x_1471) ;  /* 0xfffffffc00f09947 */ /* 0x004fea000383ffff */
[----:B------:R-:W-:Y:S05]  /*1cc90*/  BRA `(.L_x_1642) ;  /* 0xffffff7c00a47947 */ /* 0x000fea000383ffff */
.L_x_1491:
        /* <DEDUP_REMOVED lines=11> */
.L_x_1644:
[----:B------:R-:W-:Y:S05]  /*1cd50*/  BSYNC B0 ;  /* 0x0000000000007941 */ /* 0x000fea0003800000 */
.L_x_1643:
[----:B------:R-:W-:Y:S05]  /*1cd60*/  BRA `(.L_x_1645) ;  /* 0xffffff8c00887947 */ /* 0x000fea000383ffff */
.L_x_1493:
[----:B------:R-:W-:Y:S01]  /*1cd70*/  BSSY B0, `(.L_x_1646) ;  /* 0x0000006000007945 */ /* 0x000fe20003800000 */
[----:B------:R-:W-:-:S07]  /*1cd80*/  IMAD.MOV.U32 R15, RZ, RZ, -0x1 ;  /* 0xffffffffff0f7424 */ /* 0x000fce00078e00ff */
[----:B0-----:R-:W-:Y:S05]  /*1cd90*/  WARPSYNC.COLLECTIVE R15, `(.L_x_1647) ;  /* 0x000000000f0c7348 */ /* 0x001fea0003c00000 */
[----:B------:R-:W-:Y:S02]  /*1cda0*/  ELECT P6, UR62, PT ;  /* 0x00000000003e782f */ /* 0x000fe400038c0000 */
[----:B------:R-:W-:Y:S01]  /*1cdb0*/  MOV R14, UR62 ;  /* 0x0000003e000e7c02 */ /* 0x000fe20008000f00 */
[----:B0-----:R-:W-:Y:S10]  /*1cdc0*/  ENDCOLLECTIVE ;  /* 0x000000000000791b */ /* 0x001ff40003800000 */
.L_x_1647:
[----:B------:R-:W-:Y:S05]  /*1cdd0*/  BSYNC B0 ;  /* 0x0000000000007941 */ /* 0x000fea0003800000 */
.L_x_1646:
[----:B------:R-:W-:Y:S05]  /*1cde0*/  BRA `(.L_x_1648) ;  /* 0xffffff8c00947947 */ /* 0x000fea000383ffff */
.L_x_1495:
[----:B0-----:R0:W1:Y:S02]  /*1cdf0*/  SYNCS.PHASECHK.TRANS64.TRYWAIT P0, [R0+URZ+0x38840], R2 ;  /* 0x03884002000075a7 */ /* 0x001064000800017f */
[----:B-1----:R-:W-:Y:S05]  /*1ce00*/  @!P0 NANOSLEEP.SYNCS 0x989680 ;  /* 0x009896800000895d */ /* 0x002fea0003900000 */
[----:B------:R-:W1:Y:S02]  /*1ce10*/  @!P0 SYNCS.PHASECHK.TRANS64 P0, [R0+URZ+0x38840], R2 ;  /* 0x03884002000085a7 */ /* 0x000e64000800007f */
[----:B-1----:R-:W-:Y:S05]  /*1ce20*/  @!P0 BRA `(.L_x_1495) ;  /* 0xfffffffc00f08947 */ /* 0x002fea000383ffff */
[----:B------:R-:W-:Y:S05]  /*1ce30*/  BRA `(.L_x_1649) ;  /* 0xffffff9000007947 */ /* 0x000fea000383ffff */
.L_x_1499:
        /* <DEDUP_REMOVED lines=9> */
.L_x_1650:
[----:B------:R-:W-:Y:S02]  /*1ced0*/  IMAD.MOV.U32 R13, RZ, RZ, R3 ;  /* 0x000000ffff0d7224 */ /* 0x000fe400078e0003 */
[----:B------:R-:W-:-:S07]  /*1cee0*/  IMAD.MOV.U32 R4, RZ, RZ, R14 ;  /* 0x000000ffff047224 */ /* 0x000fce00078e000e */
[----:B------:R-:W-:Y:S05]  /*1cef0*/  WARPSYNC.COLLECTIVE R15, `(.L_x_1651) ;  /* 0x000000000f087348 */ /* 0x000fea0003c00000 */
[----:B------:R0:W1:Y:S02]  /*1cf00*/  SHFL.IDX P6, R14, R13, R12, R11 ;  /* 0x0000000c0d0e7389 */ /* 0x00006400000c000b */
[----:B01----:R-:W-:Y:S01]  /*1cf10*/  ENDCOLLECTIVE ;  /* 0x000000000000791b */ /* 0x003fe20003800000 */
.L_x_1651:
[----:B------:R-:W-:Y:S02]  /*1cf20*/  IMAD.MOV.U32 R13, RZ, RZ, R2 ;  /* 0x000000ffff0d7224 */ /* 0x000fe400078e0002 */
[----:B------:R-:W-:Y:S02]  /*1cf30*/  IMAD.MOV.U32 R12, RZ, RZ, 0x1 ;  /* 0x00000001ff0c7424 */ /* 0x000fe400078e00ff */
[----:B------:R-:W-:-:S07]  /*1cf40*/  IMAD.MOV.U32 R5, RZ, RZ, R14 ;  /* 0x000000ffff057224 */ /* 0x000fce00078e000e */
[----:B------:R-:W-:Y:S05]  /*1cf50*/  WARPSYNC.COLLECTIVE R15, `(.L_x_1652) ;  /* 0x000000000f087348 */ /* 0x000fea0003c00000 */
[----:B------:R0:W1:Y:S02]  /*1cf60*/  SHFL.IDX P6, R14, R13, R12, R11 ;  /* 0x0000000c0d0e7389 */ /* 0x00006400000c000b */
[----:B01----:R-:W-:Y:S01]  /*1cf70*/  ENDCOLLECTIVE ;  /* 0x000000000000791b */ /* 0x003fe20003800000 */
.L_x_1652:
[----:B------:R-:W-:Y:S02]  /*1cf80*/  IMAD.MOV.U32 R13, RZ, RZ, R3 ;  /* 0x000000ffff0d7224 */ /* 0x000fe400078e0003 */
[----:B------:R-:W-:Y:S02]  /*1cf90*/  IMAD R0, R6, R7, RZ ;  /* 0x0000000706007224 */ /* 0x000fe400078e02ff */
[----:B------:R-:W-:-:S07]  /*1cfa0*/  IMAD.MOV.U32 R6, RZ, RZ, R14 ;  /* 0x000000ffff067224 */ /* 0x000fce00078e000e */
[----:B------:R-:W-:Y:S05]  /*1cfb0*/  WARPSYNC.COLLECTIVE R15, `(.L_x_1653) ;  /* 0x000000000f087348 */ /* 0x000fea0003c00000 */
[----:B------:R0:W1:Y:S02]  /*1cfc0*/  SHFL.IDX P6, R14, R13, R12, R11 ;  /* 0x0000000c0d0e7389 */ /* 0x00006400000c000b */
[----:B01----:R-:W-:Y:S01]  /*1cfd0*/  ENDCOLLECTIVE ;  /* 0x000000000000791b */ /* 0x003fe20003800000 */
.L_x_1653:
        /* <DEDUP_REMOVED lines=21> */
.L_x_1654:
        /* <DEDUP_REMOVED lines=10> */
.L_x_1655:
        /* <DEDUP_REMOVED lines=11> */
.L_x_1656:
        /* <DEDUP_REMOVED lines=14> */
.L_x_1657:
[----:B------:R-:W-:Y:S01]  /*1d360*/  IMAD.MOV.U32 R3, RZ, RZ, R14 ;  /* 0x000000ffff037224 */ /* 0x000fe200078e000e */
[----:B------:R-:W-:Y:S06]  /*1d370*/  BRA `(.L_x_1658) ;  /* 0xffffff9400687947 */ /* 0x000fec000383ffff */
.L_x_1503:
        /* <DEDUP_REMOVED lines=27> */
.L_x_1660:
[----:B------:R-:W-:Y:S05]  /*1d530*/  BSYNC B0 ;  /* 0x0000000000007941 */ /* 0x000fea0003800000 */
.L_x_1659:
        /* <DEDUP_REMOVED lines=11> */
.L_x_1661:
        /* <DEDUP_REMOVED lines=43> */
.L_x_1662:
        /* <DEDUP_REMOVED lines=18> */
.L_x_1663:
        /* <DEDUP_REMOVED lines=29> */
.L_x_1664:
        /* <DEDUP_REMOVED lines=13> */
.L_x_1665:
        /* <DEDUP_REMOVED lines=32> */
.L_x_1666:
        /* <DEDUP_REMOVED lines=9> */
.L_x_1667:
[----:B------:R-:W-:Y:S01]  /*1def0*/  IMAD.MOV.U32 R0, RZ, RZ, R14 ;  /* 0x000000ffff007224 */ /* 0x000fe200078e000e */
[----:B------:R-:W-:Y:S06]  /*1df00*/  BRA `(.L_x_1668) ;  /* 0xffffff9800407947 */ /* 0x000fec000383ffff */
.L_x_1508:
[----:B0-----:R-:W3:Y:S02]  /*1df10*/  LDL R2, [R1+0x4] ;  /* 0x0000040001027983 */ /* 0x001ee40000100800 */
[----:B---3--:R0:W3:Y:S02]  /*1df20*/  SYNCS.PHASECHK.TRANS64.TRYWAIT P0, [R2+URZ+0x38820], R0 ;  /* 0x03882000020075a7 */ /* 0x0080e4000800017f */
[----:B---3--:R-:W-:Y:S05]  /*1df30*/  @!P0 NANOSLEEP.SYNCS 0x989680 ;  /* 0x009896800000895d */ /* 0x008fea0003900000 */
[----:B------:R-:W3:Y:S02]  /*1df40*/  @!P0 SYNCS.PHASECHK.TRANS64 P0, [R2+URZ+0x38820], R0 ;  /* 0x03882000020085a7 */ /* 0x000ee4000800007f */
[----:B---3--:R-:W-:Y:S05]  /*1df50*/  @!P0 BRA `(.L_x_1508) ;  /* 0xfffffffc00ec8947 */ /* 0x008fea000383ffff */
[----:B------:R-:W-:Y:S05]  /*1df60*/  BRA `(.L_x_1669) ;  /* 0xffffff9c00007947 */ /* 0x000fea000383ffff */
.L_x_1512:
[----:B0-----:R0:W1:Y:S02]  /*1df70*/  SYNCS.PHASECHK.TRANS64.TRYWAIT P0, [R3+URZ+0x38860], R0 ;  /* 0x03886000030075a7 */ /* 0x001064000800017f */
[----:B-1----:R-:W-:Y:S05]  /*1df80*/  @!P0 NANOSLEEP.SYNCS 0x989680 ;  /* 0x009896800000895d */ /* 0x002fea0003900000 */
[----:B------:R-:W1:Y:S02]  /*1df90*/  @!P0 SYNCS.PHASECHK.TRANS64 P0, [R3+URZ+0x38860], R0 ;  /* 0x03886000030085a7 */ /* 0x000e64000800007f */
[----:B-1----:R-:W-:Y:S05]  /*1dfa0*/  @!P0 BRA `(.L_x_1512) ;  /* 0xfffffffc00f08947 */ /* 0x002fea000383ffff */
[----:B------:R-:W-:Y:S05]  /*1dfb0*/  BRA `(.L_x_1670) ;  /* 0xffffff9c00307947 */ /* 0x000fea000383ffff */
.L_x_1531:
[----:B-1----:R1:W3:Y:S02]  /*1dfc0*/  SYNCS.PHASECHK.TRANS64.TRYWAIT P0, [R2+URZ+0x38840], R5 ;  /* 0x03884005020075a7 */ /* 0x0022e4000800017f */
[----:B---3--:R-:W-:Y:S05]  /*1dfd0*/  @!P0 NANOSLEEP.SYNCS 0x989680 ;  /* 0x009896800000895d */ /* 0x008fea0003900000 */
[----:B------:R-:W3:Y:S02]  /*1dfe0*/  @!P0 SYNCS.PHASECHK.TRANS64 P0, [R2+URZ+0x38840], R5 ;  /* 0x03884005020085a7 */ /* 0x000ee4000800007f */
[----:B---3--:R-:W-:Y:S05]  /*1dff0*/  @!P0 BRA `(.L_x_1531) ;  /* 0xfffffffc00f08947 */ /* 0x008fea000383ffff */
[----:B------:R-:W-:Y:S05]  /*1e000*/  BRA `(.L_x_1671) ;  /* 0xffffffa800607947 */ /* 0x000fea000383ffff */
.L_x_1536:
[----:B0-----:R0:W3:Y:S02]  /*1e010*/  SYNCS.PHASECHK.TRANS64.TRYWAIT P0, [R2+URZ+0x38860], R5 ;  /* 0x03886005020075a7 */ /* 0x0010e4000800017f */
[----:B---3--:R-:W-:Y:S05]  /*1e020*/  @!P0 NANOSLEEP.SYNCS 0x989680 ;  /* 0x009896800000895d */ /* 0x008fea0003900000 */
[----:B------:R-:W3:Y:S02]  /*1e030*/  @!P0 SYNCS.PHASECHK.TRANS64 P0, [R2+URZ+0x38860], R5 ;  /* 0x03886005020085a7 */ /* 0x000ee4000800007f */
[----:B---3--:R-:W-:Y:S05]  /*1e040*/  @!P0 BRA `(.L_x_1536) ;  /* 0xfffffffc00f08947 */ /* 0x008fea000383ffff */
[----:B------:R-:W-:Y:S05]  /*1e050*/  BRA `(.L_x_1672) ;  /* 0xffffffa800e87947 */ /* 0x000fea000383ffff */
.L_x_1551:
[----:B0-----:R0:W1:Y:S02]  /*1e060*/  SYNCS.PHASECHK.TRANS64.TRYWAIT P0, [R2+URZ+0x38840], R3 ;  /* 0x03884003020075a7 */ /* 0x001064000800017f */
[----:B-1----:R-:W-:Y:S05]  /*1e070*/  @!P0 NANOSLEEP.SYNCS 0x989680 ;  /* 0x009896800000895d */ /* 0x002fea0003900000 */
[----:B------:R-:W1:Y:S02]  /*1e080*/  @!P0 SYNCS.PHASECHK.TRANS64 P0, [R2+URZ+0x38840], R3 ;  /* 0x03884003020085a7 */ /* 0x000e64000800007f */
[----:B-1----:R-:W-:Y:S05]  /*1e090*/  @!P0 BRA `(.L_x_1551) ;  /* 0xfffffffc00f08947 */ /* 0x002fea000383ffff */
[----:B------:R-:W-:Y:S05]  /*1e0a0*/  BRA `(.L_x_1673) ;  /* 0xffffffb400f87947 */ /* 0x000fea000383ffff */
.L_x_1556:
[----:B-1----:R1:W3:Y:S02]  /*1e0b0*/  SYNCS.PHASECHK.TRANS64.TRYWAIT P0, [R2+URZ+0x38860], R3 ;  /* 0x03886003020075a7 */ /* 0x0022e4000800017f */
[----:B---3--:R-:W-:Y:S05]  /*1e0c0*/  @!P0 NANOSLEEP.SYNCS 0x989680 ;  /* 0x009896800000895d */ /* 0x008fea0003900000 */
[----:B------:R-:W3:Y:S02]  /*1e0d0*/  @!P0 SYNCS.PHASECHK.TRANS64 P0, [R2+URZ+0x38860], R3 ;  /* 0x03886003020085a7 */ /* 0x000ee4000800007f */
[----:B---3--:R-:W-:Y:S05]  /*1e0e0*/  @!P0 BRA `(.L_x_1556) ;  /* 0xfffffffc00f08947 */ /* 0x008fea000383ffff */
[----:B------:R-:W-:Y:S05]  /*1e0f0*/  BRA `(.L_x_1674) ;  /* 0xffffffb8007c7947 */ /* 0x000fea000383ffff */
.L_x_1571:
[----:B0-----:R0:W1:Y:S02]  /*1e100*/  SYNCS.PHASECHK.TRANS64.TRYWAIT P0, [R2+URZ+0x38840], R3 ;  /* 0x03884003020075a7 */ /* 0x001064000800017f */
[----:B-1----:R-:W-:Y:S05]  /*1e110*/  @!P0 NANOSLEEP.SYNCS 0x989680 ;  /* 0x009896800000895d */ /* 0x002fea0003900000 */
[----:B------:R-:W1:Y:S02]  /*1e120*/  @!P0 SYNCS.PHASECHK.TRANS64 P0, [R2+URZ+0x38840], R3 ;  /* 0x03884003020085a7 */ /* 0x000e64000800007f */
[----:B-1----:R-:W-:Y:S05]  /*1e130*/  @!P0 BRA `(.L_x_1571) ;  /* 0xfffffffc00f08947 */ /* 0x002fea000383ffff */
[----:B------:R-:W-:Y:S05]  /*1e140*/  BRA `(.L_x_1675) ;  /* 0xffffffc400687947 */ /* 0x000fea000383ffff */
.L_x_1576:
[----:B-1----:R1:W3:Y:S02]  /*1e150*/  SYNCS.PHASECHK.TRANS64.TRYWAIT P0, [R2+URZ+0x38860], R3 ;  /* 0x03886003020075a7 */ /* 0x0022e4000800017f */
[----:B---3--:R-:W-:Y:S05]  /*1e160*/  @!P0 NANOSLEEP.SYNCS 0x989680 ;  /* 0x009896800000895d */ /* 0x008fea0003900000 */
[----:B------:R-:W3:Y:S02]  /*1e170*/  @!P0 SYNCS.PHASECHK.TRANS64 P0, [R2+URZ+0x38860], R3 ;  /* 0x03886003020085a7 */ /* 0x000ee4000800007f */
[----:B---3--:R-:W-:Y:S05]  /*1e180*/  @!P0 BRA `(.L_x_1576) ;  /* 0xfffffffc00f08947 */ /* 0x008fea000383ffff */
[----:B------:R-:W-:Y:S05]  /*1e190*/  BRA `(.L_x_1676) ;  /* 0xffffffc400f07947 */ /* 0x000fea000383ffff */
.L_x_1592:
[----:B------:R-:W-:Y:S01]  /*1e1a0*/  BSSY B0, `(.L_x_1677) ;  /* 0x0000008000007945 */ /* 0x000fe20003800000 */
[----:B------:R-:W-:Y:S02]  /*1e1b0*/  IMAD.MOV.U32 R13, RZ, RZ, R16 ;  /* 0x000000ffff0d7224 */ /* 0x000fe400078e0010 */
[----:B------:R-:W-:Y:S02]  /*1e1c0*/  IMAD.MOV.U32 R12, RZ, RZ, RZ ;  /* 0x000000ffff0c7224 */ /* 0x000fe400078e00ff */
[----:B------:R-:W-:Y:S02]  /*1e1d0*/  IMAD.MOV.U32 R11, RZ, RZ, 0x1f ;  /* 0x0000001fff0b7424 */ /* 0x000fe400078e00ff */
[----:B------:R-:W-:-:S07]  /*1e1e0*/  IMAD.MOV.U32 R15, RZ, RZ, -0x1 ;  /* 0xffffffffff0f7424 */ /* 0x000fce00078e00ff */
[----:B-12---:R-:W-:Y:S05]  /*1e1f0*/  WARPSYNC.COLLECTIVE R15, `(.L_x_1678) ;  /* 0x000000000f087348 */ /* 0x006fea0003c00000 */
[----:B------:R0:W3:Y:S02]  /*1e200*/  SHFL.IDX P6, R14, R13, R12, R11 ;  /* 0x0000000c0d0e7389 */ /* 0x0000e400000c000b */
[----:B0123--:R-:W-:Y:S01]  /*1e210*/  ENDCOLLECTIVE ;  /* 0x000000000000791b */ /* 0x00ffe20003800000 */
.L_x_1678:
[----:B------:R-:W-:Y:S05]  /*1e220*/  BSYNC B0 ;  /* 0x0000000000007941 */ /* 0x000fea0003800000 */
.L_x_1677:
        /* <DEDUP_REMOVED lines=9> */
.L_x_1679:
        /* <DEDUP_REMOVED lines=18> */
.L_x_1680:
        /* <DEDUP_REMOVED lines=8> */
.L_x_1681:
        /* <DEDUP_REMOVED lines=8> */
.L_x_1682:
        /* <DEDUP_REMOVED lines=8> */
.L_x_1683:
        /* <DEDUP_REMOVED lines=8> */
.L_x_1684:
        /* <DEDUP_REMOVED lines=9> */
.L_x_1685:
[----:B------:R-:W-:Y:S01]  /*1e670*/  IMAD.MOV.U32 R6, RZ, RZ, R14 ;  /* 0x000000ffff067224 */ /* 0x000fe200078e000e */
[----:B------:R-:W-:Y:S06]  /*1e680*/  BRA `(.L_x_1686) ;  /* 0xffffffd000487947 */ /* 0x000fec000383ffff */
.L_x_1597:
        /* <DEDUP_REMOVED lines=8> */
.L_x_1688:
[----:B------:R-:W-:Y:S05]  /*1e710*/  BSYNC B0 ;  /* 0x0000000000007941 */ /* 0x000fea0003800000 */
.L_x_1687:
        /* <DEDUP_REMOVED lines=10> */
.L_x_1689:
        /* <DEDUP_REMOVED lines=8> */
.L_x_1690:
        /* <DEDUP_REMOVED lines=8> */
.L_x_1691:
        /* <DEDUP_REMOVED lines=8> */
.L_x_1692:
        /* <DEDUP_REMOVED lines=9> */
.L_x_1693:
[----:B------:R-:W-:Y:S01]  /*1e9d0*/  IMAD.MOV.U32 R6, RZ, RZ, R14 ;  /* 0x000000ffff067224 */ /* 0x000fe200078e000e */
[----:B------:R-:W-:Y:S06]  /*1e9e0*/  BRA `(.L_x_1694) ;  /* 0xffffffd0000c7947 */ /* 0x000fec000383ffff */
.L_x_1599:
[----:B------:R-:W-:Y:S01]  /*1e9f0*/  BSSY B0, `(.L_x_1695) ;  /* 0x0000006000007945 */ /* 0x000fe20003800000 */
[----:B------:R-:W-:Y:S01]  /*1ea00*/  PLOP3.LUT P6, PT, P6, PT, PT, 0x8, 0x0 ;  /* 0x000000000000781c */ /* 0x000fe200037ce170 */
[----:B------:R-:W-:-:S12]  /*1ea10*/  IMAD.MOV.U32 R15, RZ, RZ, -0x1 ;  /* 0xffffffffff0f7424 */ /* 0x000fd800078e00ff */
[----:B0-2---:R-:W-:Y:S05]  /*1ea20*/  WARPSYNC.COLLECTIVE R15, `(.L_x_1696) ;  /* 0x000000000f087348 */ /* 0x005fea0003c00000 */
[----:B------:R-:W-:Y:S01]  /*1ea30*/  VOTE.ANY R14, PT, P6 ;  /* 0x00000000000e7806 */ /* 0x000fe200030e0100 */
[----:B0-2---:R-:W-:Y:S06]  /*1ea40*/  ENDCOLLECTIVE ;  /* 0x000000000000791b */ /* 0x005fec0003800000 */
.L_x_1696:
[----:B------:R-:W-:Y:S05]  /*1ea50*/  BSYNC B0 ;  /* 0x0000000000007941 */ /* 0x000fea0003800000 */
.L_x_1695:
        /* <DEDUP_REMOVED lines=9> */
.L_x_1697:
[----:B------:R-:W-:Y:S01]  /*1eaf0*/  IMAD.MOV.U32 R17, RZ, RZ, R14 ;  /* 0x000000ffff117224 */ /* 0x000fe200078e000e */
[----:B------:R-:W-:Y:S06]  /*1eb00*/  BRA `(.L_x_1698) ;  /* 0xffffffcc00fc7947 */ /* 0x000fec000383ffff */
.L_x_1601:
[----:B------:R-:W-:Y:S01]  /*1eb10*/  BSSY B0, `(.L_x_1699) ;  /* 0x0000007000007945 */ /* 0x000fe20003800000 */
[----:B------:R-:W-:Y:S02]  /*1eb20*/  IMAD.MOV.U32 R13, RZ, RZ, R2 ;  /* 0x000000ffff0d7224 */ /* 0x000fe400078e0002 */
[----:B------:R-:W-:Y:S02]  /*1eb30*/  IMAD.MOV.U32 R11, RZ, RZ, 0x1f ;  /* 0x0000001fff0b7424 */ /* 0x000fe400078e00ff */
[----:B------:R-:W-:-:S07]  /*1eb40*/  IMAD.MOV.U32 R15, RZ, RZ, -0x1 ;  /* 0xffffffffff0f7424 */ /* 0x000fce00078e00ff */
[----:B0-23--:R-:W-:Y:S05]  /*1eb50*/  WARPSYNC.COLLECTIVE R15, `(.L_x_1700) ;  /* 0x000000000f087348 */ /* 0x00dfea0003c00000 */
[----:B------:R1:W4:Y:S02]  /*1eb60*/  SHFL.IDX P6, R14, R13, R12, R11 ;  /* 0x0000000c0d0e7389 */ /* 0x00032400000c000b */
[----:B01234-:R-:W-:Y:S01]  /*1eb70*/  ENDCOLLECTIVE ;  /* 0x000000000000791b */ /* 0x01ffe20003800000 */
.L_x_1700:
[----:B------:R-:W-:Y:S05]  /*1eb80*/  BSYNC B0 ;  /* 0x0000000000007941 */ /* 0x000fea0003800000 */
.L_x_1699:
[----:B------:R-:W-:Y:S01]  /*1eb90*/  IMAD.MOV.U32 R2, RZ, RZ, R14 ;  /* 0x000000ffff027224 */ /* 0x000fe200078e000e */
[----:B------:R-:W-:Y:S06]  /*1eba0*/  BRA `(.L_x_1701) ;  /* 0xffffffcc00f07947 */ /* 0x000fec000383ffff */
.L_x_1605:
[----:B0-----:R0:W1:Y:S02]  /*1ebb0*/  SYNCS.PHASECHK.TRANS64.TRYWAIT P0, [R0+URZ+0x38820], R3 ;  /* 0x03882003000075a7 */ /* 0x001064000800017f */
[----:B-1----:R-:W-:Y:S05]  /*1ebc0*/  @!P0 NANOSLEEP.SYNCS 0x989680 ;  /* 0x009896800000895d */ /* 0x002fea0003900000 */
[----:B------:R-:W1:Y:S02]  /*1ebd0*/  @!P0 SYNCS.PHASECHK.TRANS64 P0, [R0+URZ+0x38820], R3 ;  /* 0x03882003000085a7 */ /* 0x000e64000800007f */
[----:B-1----:R-:W-:Y:S05]  /*1ebe0*/  @!P0 BRA `(.L_x_1605) ;  /* 0xfffffffc00f08947 */ /* 0x002fea000383ffff */
[----:B------:R-:W-:Y:S05]  /*1ebf0*/  BRA `(.L_x_1702) ;  /* 0xffffffd000e87947 */ /* 0x000fea000383ffff */
.L_x_1606:
        /* <DEDUP_REMOVED lines=11> */
.L_x_1704:
[----:B------:R-:W-:Y:S05]  /*1ecb0*/  BSYNC B0 ;  /* 0x0000000000007941 */ /* 0x000fea0003800000 */
.L_x_1703:
[----:B------:R-:W-:Y:S05]  /*1ecc0*/  BRA `(.L_x_1705) ;  /* 0xffffffd000d07947 */ /* 0x000fea000383ffff */
.L_x_1607:
[----:B------:R-:W-:Y:S01]  /*1ecd0*/  BSSY B0, `(.L_x_1706) ;  /* 0x0000006000007945 */ /* 0x000fe20003800000 */
[----:B------:R-:W-:-:S07]  /*1ece0*/  IMAD.MOV.U32 R15, RZ, RZ, -0x1 ;  /* 0xffffffffff0f7424 */ /* 0x000fce00078e00ff */
[----:B012---:R-:W-:Y:S05]  /*1ecf0*/  WARPSYNC.COLLECTIVE R15, `(.L_x_1707) ;  /* 0x000000000f0c7348 */ /* 0x007fea0003c00000 */
[----:B------:R-:W-:Y:S02]  /*1ed00*/  ELECT P6, UR62, PT ;  /* 0x00000000003e782f */ /* 0x000fe400038c0000 */
[----:B------:R-:W-:Y:S01]  /*1ed10*/  MOV R14, UR62 ;  /* 0x0000003e000e7c02 */ /* 0x000fe20008000f00 */
[----:B012---:R-:W-:Y:S10]  /*1ed20*/  ENDCOLLECTIVE ;  /* 0x000000000000791b */ /* 0x007ff40003800000 */
.L_x_1707:
[----:B------:R-:W-:Y:S05]  /*1ed30*/  BSYNC B0 ;  /* 0x0000000000007941 */ /* 0x000fea0003800000 */
.L_x_1706:
[----:B------:R-:W-:Y:S05]  /*1ed40*/  BRA `(.L_x_1708) ;  /* 0xffffffd000c47947 */ /* 0x000fea000383ffff */
.L_x_1609:
[----:B0-----:R0:W1:Y:S02]  /*1ed50*/  SYNCS.PHASECHK.TRANS64.TRYWAIT P0, [R6+URZ], R5 ;  /* 0x00000005060075a7 */ /* 0x001064000800017f */
[----:B-1----:R-:W-:Y:S05]  /*1ed60*/  @!P0 NANOSLEEP.SYNCS 0x989680 ;  /* 0x009896800000895d */ /* 0x002fea0003900000 */
[----:B------:R-:W1:Y:S02]  /*1ed70*/  @!P0 SYNCS.PHASECHK.TRANS64 P0, [R6+URZ], R5 ;  /* 0x00000005060085a7 */ /* 0x000e64000800007f */
[----:B-1----:R-:W-:Y:S05]  /*1ed80*/  @!P0 BRA `(.L_x_1609) ;  /* 0xfffffffc00f08947 */ /* 0x002fea000383ffff */
[----:B------:R-:W-:Y:S05]  /*1ed90*/  BRA `(.L_x_1709) ;  /* 0xffffffd400007947 */ /* 0x000fea000383ffff */
.L_x_1610:
[----:B-1----:R1:W3:Y:S02]  /*1eda0*/  SYNCS.PHASECHK.TRANS64.TRYWAIT P0, [R7+URZ], R2 ;  /* 0x00000002070075a7 */ /* 0x0022e4000800017f */
[----:B---3--:R-:W-:Y:S05]  /*1edb0*/  @!P0 NANOSLEEP.SYNCS 0x989680 ;  /* 0x009896800000895d */ /* 0x008fea0003900000 */
[----:B------:R-:W3:Y:S02]  /*1edc0*/  @!P0 SYNCS.PHASECHK.TRANS64 P0, [R7+URZ], R2 ;  /* 0x00000002070085a7 */ /* 0x000ee4000800007f */
[----:B---3--:R-:W-:Y:S05]  /*1edd0*/  @!P0 BRA `(.L_x_1610) ;  /* 0xfffffffc00f08947 */ /* 0x008fea000383ffff */
[----:B------:R-:W-:Y:S05]  /*1ede0*/  BRA `(.L_x_1710) ;  /* 0xffffffd000f47947 */ /* 0x000fea000383ffff */
.L_x_1612:
[----:B---3--:R3:W4:Y:S02]  /*1edf0*/  SYNCS.PHASECHK.TRANS64.TRYWAIT P0, [R4+URZ], R5 ;  /* 0x00000005040075a7 */ /* 0x008724000800017f */
[----:B----4-:R-:W-:Y:S05]  /*1ee00*/  @!P0 NANOSLEEP.SYNCS 0x989680 ;  /* 0x009896800000895d */ /* 0x010fea0003900000 */
[----:B------:R-:W4:Y:S02]  /*1ee10*/  @!P0 SYNCS.PHASECHK.TRANS64 P0, [R4+URZ], R5 ;  /* 0x00000005040085a7 */ /* 0x000f24000800007f */
[----:B----4-:R-:W-:Y:S05]  /*1ee20*/  @!P0 BRA `(.L_x_1612) ;  /* 0xfffffffc00f08947 */ /* 0x010fea000383ffff */
[----:B------:R-:W-:Y:S05]  /*1ee30*/  BRA `(.L_x_1711) ;  /* 0xffffffd000fc7947 */ /* 0x000fea000383ffff */
.L_x_1712:
        /* <DEDUP_REMOVED lines=12> */
.L_x_6024:


//--------------------- .text._ZN7cutlass13device_kernelIN5flash11enable_sm90INS1_16FlashAttnFwdSm90INS1_25CollectiveMainloopFwdSm90ILi2EN4cute5tupleIJNS5_1CILi1EEES8_S8_EEENS6_IJNS7_ILi64EEESA_SA_EEELi512ENS_6half_tEfNS_4arch4Sm90ELb0ELb1ELb1ELb0ELb0ELb0ELb0ELb0ELb0ELb1ELb0ELb0EEENS1_21CollectiveEpilogueFwdINS6_IJSA_NS7_ILi512EEESA_EEES9_SC_SE_Li256ELb0ELb1ELb0ELb0EEENS1_30DynamicPersistentTileSchedulerILi256ELi128ELb0ELb1ELb1EEEEEEEEEvNT_6ParamsE --------------------------
	.section	.text._ZN7cutlass13device_kernelIN5flash11enable_sm90INS1_16FlashAttnFwdSm90INS1_25CollectiveMainloopFwdSm90ILi2EN4cute5tupleIJNS5_1CILi1EEES8_S8_EEENS6_IJNS7_ILi64EEESA_SA_EEELi512ENS_6half_tEfNS_4arch4Sm90ELb0ELb1ELb1ELb0ELb0ELb0ELb0ELb0ELb0ELb1ELb0ELb0EEENS1_21CollectiveEpilogueFwdINS6_IJSA_NS7_ILi512EEESA_EEES9_SC_SE_Li256ELb0ELb1ELb0ELb0EEENS1_30DynamicPersistentTileSchedulerILi256ELi128ELb0ELb1ELb1EEEEEEEEEvNT_6ParamsE,"ax",@progbits
	.align	128
.text._ZN7cutlass13device_kernelIN5flash11enable_sm90INS1_16FlashAttnFwdSm90INS1_25CollectiveMainloopFwdSm90ILi2EN4cute5tupleIJNS5_1CILi1EEES8_S8_EEENS6_IJNS7_ILi64EEESA_SA_EEELi512ENS_6half_tEfNS_4arch4Sm90ELb0ELb1ELb1ELb0ELb0ELb0ELb0ELb0ELb0ELb1ELb0ELb0EEENS1_21CollectiveEpilogueFwdINS6_IJSA_NS7_ILi512EEESA_EEES9_SC_SE_Li256ELb0ELb1ELb0ELb0EEENS1_30DynamicPersistentTileSchedulerILi256ELi128ELb0ELb1ELb1EEEEEEEEEvNT_6ParamsE:
        .type           _ZN7cutlass13device_kernelIN5flash11enable_sm90INS1_16FlashAttnFwdSm90INS1_25CollectiveMainloopFwdSm90ILi2EN4cute5tupleIJNS5_1CILi1EEES8_S8_EEENS6_IJNS7_ILi64EEESA_SA_EEELi512ENS_6half_tEfNS_4arch4Sm90ELb0ELb1ELb1ELb0ELb0ELb0ELb0ELb0ELb0ELb1ELb0ELb0EEENS1_21CollectiveEpilogueFwdINS6_IJSA_NS7_ILi512EEESA_EEES9_SC_SE_Li256ELb0ELb1ELb0ELb0EEENS1_30DynamicPersistentTileSchedulerILi256ELi128ELb0ELb1ELb1EEEEEEEEEvNT_6ParamsE,@function
        .size           _ZN7cutlass13device_kernelIN5flash11enable_sm90INS1_16FlashAttnFwdSm90INS1_25CollectiveMainloopFwdSm90ILi2EN4cute5tupleIJNS5_1CILi1EEES8_S8_EEENS6_IJNS7_ILi64EEESA_SA_EEELi512ENS_6half_tEfNS_4arch4Sm90ELb0ELb1ELb1ELb0ELb0ELb0ELb0ELb0ELb0ELb1ELb0ELb0EEENS1_21CollectiveEpilogueFwdINS6_IJSA_NS7_ILi512EEESA_EEES9_SC_SE_Li256ELb0ELb1ELb0ELb0EEENS1_30DynamicPersistentTileSchedulerILi256ELi128ELb0ELb1ELb1EEEEEEEEEvNT_6ParamsE,(.L_x_6025 - _ZN7cutlass13device_kernelIN5flash11enable_sm90INS1_16FlashAttnFwdSm90INS1_25CollectiveMainloopFwdSm90ILi2EN4cute5tupleIJNS5_1CILi1EEES8_S8_EEENS6_IJNS7_ILi64EEESA_SA_EEELi512ENS_6half_tEfNS_4arch4Sm90ELb0ELb1ELb1ELb0ELb0ELb0ELb0ELb0ELb0ELb1ELb0ELb0EEENS1_21CollectiveEpilogueFwdINS6_IJSA_NS7_ILi512EEESA_EEES9_SC_SE_Li256ELb0ELb1ELb0ELb0EEENS1_30DynamicPersistentTileSchedulerILi256ELi128ELb0ELb1ELb1EEEEEEEEEvNT_6ParamsE)
        .other          _ZN7cutlass13device_kernelIN5flash11enable_sm90INS1_16FlashAttnFwdSm90INS1_25CollectiveMainloopFwdSm90ILi2EN4cute5tupleIJNS5_1CILi1EEES8_S8_EEENS6_IJNS7_ILi64EEESA_SA_EEELi512ENS_6half_tEfNS_4arch4Sm90ELb0ELb1ELb1ELb0ELb0ELb0ELb0ELb0ELb0ELb1ELb0ELb0EEENS1_21CollectiveEpilogueFwdINS6_IJSA_NS7_ILi512EEESA_EEES9_SC_SE_Li256ELb0ELb1ELb0ELb0EEENS1_30DynamicPersistentTileSchedulerILi256ELi128ELb0ELb1ELb1EEEEEEEEEvNT_6ParamsE,@"STO_CUDA_ENTRY STV_DEFAULT"
_ZN7cutlass13device_kernelIN5flash11enable_sm90INS1_16FlashAttnFwdSm90INS1_25CollectiveMainloopFwdSm90ILi2EN4cute5tupleIJNS5_1CILi1EEES8_S8_EEENS6_IJNS7_ILi64EEESA_SA_EEELi512ENS_6half_tEfNS_4arch4Sm90ELb0ELb1ELb1ELb0ELb0ELb0ELb0ELb0ELb0ELb1ELb0ELb0EEENS1_21CollectiveEpilogueFwdINS6_IJSA_NS7_ILi512EEESA_EEES9_SC_SE_Li256ELb0ELb1ELb0ELb0EEENS1_30DynamicPersistentTileSchedulerILi256ELi128ELb0ELb1ELb1EEEEEEEEEvNT_6ParamsE:
        /* <DEDUP_REMOVED lines=18> */
.L_x_1714:
[----:B------:R-:W-:Y:S05]  /*0120*/  BSYNC B0 ;  /* 0x0000000000007941 */ /* 0x000fea0003800000 */
.L_x_1713:
        /* <DEDUP_REMOVED lines=37> */
.L_x_1715:
        /* <DEDUP_REMOVED lines=22> */
.L_x_1716:
        /* <DEDUP_REMOVED lines=18> */
.L_x_1717:
        /* <DEDUP_REMOVED lines=22> */
.L_x_1718:
        /* <DEDUP_REMOVED lines=22> */
.L_x_1719:
[----:B------:R-:W-:Y:S01]  /*08c0*/  PLOP3.LUT P0, PT, PT, PT, UP0, 0x80, 0x0 ;  /* 0x000000000000781c */ /* 0x000fe20003f0f008 */
[----:B------:R-:W-:Y:S01]  /*08d0*/  UMOV UR41, 0x1 ;  /* 0x0000000100297882 */ /* 0x000fe20000000000 */
[----:B------:R-:W-:Y:S01]  /*08e0*/  NOP ;  /* 0x0000000000007918 */ /* 0x000fe20000000000 */
[----:B------:R-:W-:Y:S01]  /*08f0*/  USEL UR41, UR41, 0x2, !UP0 ;  /* 0x0000000229297887 */ /* 0x000fe2000c000000 */
[----:B------:R-:W-:Y:S01]  /*0900*/  ULDC.64 UR46, c[0x0][0x208] ;  /* 0x00008200002e7ab9 */ /* 0x000fe20000000a00 */
[----:B012-4-:R-:W-:Y:S08]  /*0910*/  BAR.SYNC.DEFER_BLOCKING 0x0 ;  /* 0x0000000000007b1d */ /* 0x017ff00000010000 */
[----:B------:R-:W-:Y:S05]  /*0920*/  @!P0 BRA `(.L_x_1720) ;  /* 0x0000010000348947 */ /* 0x000fea0003800000 */
.L_x_1721:
[----:B------:R-:W-:-:S08]  /*0930*/  NOP ;  /* 0x0000000000007918 */ /* 0x000fd00000000000 */
[----:B------:R-:W0:Y:S02]  /*0940*/  USETMAXREG.TRY_ALLOC.CTAPOOL UP0, 0xf0 ;  /* 0x000000f0000079c8 */ /* 0x000e240008000600 */
[----:B0-----:R-:W-:-:S13]  /*0950*/  PLOP3.LUT P0, PT, PT, PT, UP0, 0x80, 0x0 ;  /* 0x000000000000781c */ /* 0x001fda0003f0f008 */
[----:B------:R-:W-:Y:S05]  /*0960*/  @!P0 BRA `(.L_x_1721) ;  /* 0xfffffffc00f08947 */ /* 0x000fea000383ffff */
[----:B------:R-:W-:Y:S01]  /*0970*/  LOP3.LUT R2, R0, 0xffffff80, RZ, 0xc0, !PT ;  /* 0xffffff8000027812 */ /* 0x000fe200078ec0ff */
[----:B------:R-:W0:Y:S08]  /*0980*/  S2UR UR4, SR_CTAID.X ;  /* 0x00000000000479c3 */ /* 0x000e300000002500 */
[----:B------:R-:W-:Y:S06]  /*0990*/  BAR.ARV 0x4, 0x180 ;  /* 0x0106000000007b1d */ /* 0x000fec0000002000 */
[----:B------:R-:W-:-:S02]  /*09a0*/  ISETP.NE.AND P0, PT, R2, 0x80, PT ;  /* 0x000000800200780c */ /* 0x000fc40003f05270 */
[----:B------:R-:W0:Y:S11]  /*09b0*/  LDC R2, c[0x0][0xc38] ;  /* 0x00030e00ff027b82 */ /* 0x000e360000000800 */
        /* <DEDUP_REMOVED lines=17> */
[----:B------:R-:W-:Y:S02]  /*0ad0*/  LOP3.LUT R13, R8, 0xfffffffc, RZ, 0xc0, !PT ;  /* 0xfffffffc080d7812 */ /* 0x000fe400078ec0ff */
[----:B------:R-:W-:Y:S02]  /*0ae0*/  LEA.HI R2, R0, R5, RZ, 0x1 ;  /* 0x0000000500027211 */ /* 0x000fe400078f08ff */
[CC--:B------:R-:W-:Y:S01]  /*0af0*/  LEA.HI R7, R3.reuse, R216.reuse, RZ, 0x7 ;  /* 0x000000d803077211 */ /* 0x0c0fe200078f38ff */
[----:B------:R-:W-:Y:S01]  /*0b00*/  IMAD.IADD R13, R216, 0x1, -R13 ;  /* 0x00000001d80d7824 */ /* 0x000fe200078e0a0d */
[----:B------:R-:W-:Y:S02]  /*0b10*/  LOP3.LUT R4, R2, 0x1ffffffe, RZ, 0xc0, !PT ;  /* 0x1ffffffe02047812 */ /* 0x000fe400078ec0ff */
[----:B------:R-:W-:-:S02]  /*0b20*/  LEA.HI R2, R3, R216, RZ, 0x5 ;  /* 0x000000d803027211 */ /* 0x000fc400078f28ff */
[----:B------:R-:W-:Y:S01]  /*0b30*/  LOP3.LUT R11, R7, 0xffffff80, RZ, 0xc0, !PT ;  /* 0xffffff80070b7812 */ /* 0x000fe200078ec0ff */
[----:B------:R-:W-:Y:S01]  /*0b40*/  IMAD.IADD R6, R5, 0x1, -R4 ;  /* 0x0000000105067824 */ /* 0x000fe200078e0a04 */
[----:B------:R-:W-:Y:S01]  /*0b50*/  LOP3.LUT R5, R0, 0xfffffff0, RZ, 0xc0, !PT ;  /* 0xfffffff000057812 */ /* 0x000fe200078ec0ff */
[----:B0-----:R-:W-:Y:S01]  /*0b60*/  ULEA UR43, UR5, UR43, 0x18 ;  /* 0x0000002b052b7291 */ /* 0x001fe2000f8ec03f */
[--C-:B------:R-:W-:Y:S01]  /*0b70*/  SHF.R.S32.HI R4, RZ, 0x5, R2.reuse ;  /* 0x00000005ff047819 */ /* 0x100fe20000011402 */
[C---:B------:R-:W-:Y:S01]  /*0b80*/  IMAD.IADD R11, R216.reuse, 0x1, -R11 ;  /* 0x00000001d80b7824 */ /* 0x040fe200078e0a0b */
[----:B------:R-:W-:Y:S01]  /*0b90*/  SHF.R.S32.HI R9, RZ, 0x1f, R2 ;  /* 0x0000001fff097819 */ /* 0x000fe20000011402 */
[----:B------:R-:W-:Y:S01]  /*0ba0*/  IMAD.IADD R5, R216, 0x1, -R5 ;  /* 0x00000001d8057824 */ /* 0x000fe200078e0a05 */
[----:B------:R-:W-:Y:S01]  /*0bb0*/  LEA.HI R10, R13, R13, RZ, 0x1 ;  /* 0x0000000d0d0a7211 */ /* 0x000fe200078f08ff */
[----:B------:R-:W-:Y:S01]  /*0bc0*/  IMAD.SHL.U32 R6, R6, 0x8, RZ ;  /* 0x0000000806067824 */ /* 0x000fe200078e00ff */
[----:B------:R-:W-:-:S02]  /*0bd0*/  LEA.HI R9, R9, R4, RZ, 0x2 ;  /* 0x0000000409097211 */ /* 0x000fc400078f10ff */
[----:B------:R-:W-:Y:S02]  /*0be0*/  SHF.R.S32.HI R2, RZ, 0x1f, R5 ;  /* 0x0000001fff027819 */ /* 0x000fe40000011405 */
[----:B------:R-:W-:Y:S02]  /*0bf0*/  SHF.R.S32.HI R212, RZ, 0x7, R7 ;  /* 0x00000007ffd47819 */ /* 0x000fe40000011407 */
[----:B------:R-:W-:Y:S02]  /*0c00*/  LEA.HI R8, R2, R5, RZ, 0x3 ;  /* 0x0000000502087211 */ /* 0x000fe400078f18ff */
[----:B------:R-:W-:Y:S01]  /*0c10*/  LOP3.LUT R9, R9, 0x3ffffc, RZ, 0xc0, !PT ;  /* 0x003ffffc09097812 */ /* 0x000fe200078ec0ff */
[----:B------:R-:W-:Y:S01]  /*0c20*/  IMAD R12, R212, 0x100, R5 ;  /* 0x00000100d40c7824 */ /* 0x000fe200078e0205 */
[----:B------:R-:W-:Y:S02]  /*0c30*/  LOP3.LUT R14, R10, 0x1ffffffe, RZ, 0xc0, !PT ;  /* 0x1ffffffe0a0e7812 */ /* 0x000fe400078ec0ff */
[----:B------:R-:W-:Y:S01]  /*0c40*/  SHF.R.S32.HI R0, RZ, 0x1f, R11 ;  /* 0x0000001fff007819 */ /* 0x000fe2000001140b */
[----:B------:R-:W-:Y:S01]  /*0c50*/  IMAD.IADD R9, R4, 0x1, -R9 ;  /* 0x0000000104097824 */ /* 0x000fe200078e0a09 */
[C---:B------:R-:W-:Y:S01]  /*0c60*/  LOP3.LUT R10, R8.reuse, 0xfffffff8, RZ, 0xc0, !PT ;  /* 0xfffffff8080a7812 */ /* 0x040fe200078ec0ff */
[----:B------:R-:W-:Y:S01]  /*0c70*/  IMAD.SHL.U32 R8, R8, 0x40, RZ ;  /* 0x0000004008087824 */ /* 0x000fe200078e00ff */
[CC--:B------:R-:W-:Y:S01]  /*0c80*/  LEA.HI R2, R0.reuse, R11.reuse, RZ, 0x2 ;  /* 0x0000000b00027211 */ /* 0x0c0fe200078f10ff */
[----:B------:R-:W-:Y:S01]  /*0c90*/  IMAD R215, R9, 0x10, R12 ;  /* 0x0000001009d77824 */ /* 0x000fe200078e020c */
[----:B------:R-:W-:Y:S01]  /*0ca0*/  LEA.HI R3, R3, R216, RZ, 0x3 ;  /* 0x000000d803037211 */ /* 0x000fe200078f18ff */
[----:B------:R-:W-:Y:S01]  /*0cb0*/  IMAD.IADD R10, R5, 0x1, -R10 ;  /* 0x00000001050a7824 */ /* 0x000fe200078e0a0a */
[----:B------:R-:W-:Y:S01]  /*0cc0*/  LEA.HI R5, R0, R11, RZ, 0x5 ;  /* 0x0000000b00057211 */ /* 0x000fe200078f28ff */
[----:B------:R-:W-:Y:S01]  /*0cd0*/  IMAD.U32 R215, R215, 0x40, R6 ;  /* 0x00000040d7d77824 */ /* 0x000fe200078e0006 */
[----:B------:R-:W-:Y:S01]  /*0ce0*/  LOP3.LUT R12, R2, 0x7ffffffc, RZ, 0xc0, !PT ;  /* 0x7ffffffc020c7812 */ /* 0x000fe200078ec0ff */
[----:B------:R-:W-:Y:S01]  /*0cf0*/  IMAD.IADD R185, R13, 0x1, -R14 ;  /* 0x000000010db97824 */ /* 0x000fe200078e0a0e */
[----:B------:R-:W-:-:S02]  /*0d00*/  SHF.R.S32.HI R0, RZ, 0x2, R2 ;  /* 0x00000002ff007819 */ /* 0x000fc40000011402 */
[----:B------:R-:W-:Y:S01]  /*0d10*/  SHF.R.S32.HI R9, RZ, 0x1f, R2 ;  /* 0x0000001fff097819 */ /* 0x000fe20000011402 */
[----:B------:R-:W-:Y:S01]  /*0d20*/  IMAD.SHL.U32 R2, R10, 0x40, RZ ;  /* 0x000000400a027824 */ /* 0x000fe200078e00ff */
[----:B------:R-:W-:Y:S01]  /*0d30*/  LOP3.LUT R13, R8, 0x7ffffe00, RZ, 0xc0, !PT ;  /* 0x7ffffe00080d7812 */ /* 0x000fe200078ec0ff */
[----:B------:R-:W-:Y:S01]  /*0d40*/  IMAD.IADD R12, R11, 0x1, -R12 ;  /* 0x000000010b0c7824 */ /* 0x000fe200078e0a0c */
[----:B------:R-:W-:Y:S02]  /*0d50*/  LEA.HI R9, R9, R0, RZ, 0x3 ;  /* 0x0000000009097211 */ /* 0x000fe400078f18ff */
[----:B------:R-:W-:Y:S01]  /*0d60*/  LOP3.LUT R11, R2, 0x1c0, RZ, 0xc0, !PT ;  /* 0x000001c0020b7812 */ /* 0x000fe200078ec0ff */
[----:B------:R-:W-:Y:S01]  /*0d70*/  IMAD R13, R4, 0x400, R13 ;  /* 0x00000400040d7824 */ /* 0x000fe200078e020d */
[----:B------:R-:W-:Y:S01]  /*0d80*/  LOP3.LUT R9, R9, 0xfffffff8, RZ, 0xc0, !PT ;  /* 0xfffffff809097812 */ /* 0x000fe200078ec0ff */
[----:B------:R-:W-:Y:S01]  /*0d90*/  IMAD.SHL.U32 R2, R12, 0x2, RZ ;  /* 0x000000020c027824 */ /* 0x000fe200078e00ff */
[----:B------:R-:W-:-:S02]  /*0da0*/  LOP3.LUT R6, R11, 0x8, R6, 0xf8, !PT ;  /* 0x000000080b067812 */ /* 0x000fc400078ef806 */
[----:B------:R-:W-:Y:S01]  /*0db0*/  SHF.R.U32.HI R11, RZ, 0x3, R11 ;  /* 0x00000003ff0b7819 */ /* 0x000fe2000001160b */
[----:B------:R-:W-:Y:S01]  /*0dc0*/  IMAD.IADD R16, R0, 0x1, -R9 ;  /* 0x0000000100107824 */ /* 0x000fe200078e0a09 */
[----:B------:R-:W-:Y:S02]  /*0dd0*/  SHF.R.S32.HI R5, RZ, 0x5, R5 ;  /* 0x00000005ff057819 */ /* 0x000fe40000011405 */
[----:B------:R-:W-:Y:S02]  /*0de0*/  LOP3.LUT R6, R6, R11, RZ, 0x3c, !PT ;  /* 0x0000000b06067212 */ /* 0x000fe400078e3cff */
[----:B------:R-:W-:Y:S01]  /*0df0*/  R2P PR, R10, 0x6 ;  /* 0x000000060a007804 */ /* 0x000fe20000000000 */
[----:B------:R-:W-:Y:S01]  /*0e00*/  IMAD R16, R5, 0x10, R16 ;  /* 0x0000001005107824 */ /* 0x000fe200078e0210 */
[----:B------:R-:W-:Y:S01]  /*0e10*/  LOP3.LUT R5, R3, 0xfffffff8, RZ, 0xc0, !PT ;  /* 0xfffffff803057812 */ /* 0x000fe200078ec0ff */
[----:B------:R-:W-:Y:S01]  /*0e20*/  IMAD.IADD R6, R13, 0x1, R6 ;  /* 0x000000010d067824 */ /* 0x000fe200078e0206 */
[----:B------:R-:W-:Y:S01]  /*0e30*/  LEA.HI R7, R7, R212, RZ, 0x1 ;  /* 0x000000d407077211 */ /* 0x000fe200078f08ff */
[----:B------:R-:W-:Y:S01]  /*0e40*/  IMAD R185, R185, 0x8, R16 ;  /* 0x00000008b9b97824 */ /* 0x000fe200078e0210 */
[----:B------:R-:W-:Y:S01]  /*0e50*/  SEL R22, R22, 0xffffffc0, !P2 ;  /* 0xffffffc016167807 */ /* 0x000fe20005000000 */
[----:B------:R-:W-:Y:S01]  /*0e60*/  IMAD.IADD R210, R216, 0x1, -R5 ;  /* 0x00000001d8d27824 */ /* 0x000fe200078e0a05 */
[----:B------:R-:W-:-:S02]  /*0e70*/  LEA R18, R6, UR43, 0x1 ;  /* 0x0000002b06127c11 */ /* 0x000fc4000f8e08ff */
[----:B------:R-:W-:Y:S01]  /*0e80*/  LOP3.LUT R7, R7, 0xfffffe, RZ, 0xc0, !PT ;  /* 0x00fffffe07077812 */ /* 0x000fe200078ec0ff */
[----:B------:R-:W-:Y:S01]  /*0e90*/  IMAD.SHL.U32 R184, R210, 0x8, RZ ;  /* 0x00000008d2b87824 */ /* 0x000fe200078e00ff */
[----:B------:R-:W-:Y:S01]  /*0ea0*/  SHF.R.S32.HI R211, RZ, 0x3, R3 ;  /* 0x00000003ffd37819 */ /* 0x000fe20000011403 */
[----:B------:R-:W-:Y:S02]  /*0eb0*/  VIADD R23, R18, 0x26800 ;  /* 0x0002680012177836 */ /* 0x000fe40000000000 */
[C---:B------:R-:W-:Y:S02]  /*0ec0*/  VIADD R191, R184.reuse, 0x40 ;  /* 0x00000040b8bf7836 */ /* 0x040fe40000000000 */
        /* <DEDUP_REMOVED lines=17> */
[----:B------:R-:W-:Y:S02]  /*0fe0*/  IMAD.SHL.U32 R17, R7, 0x100, RZ ;  /* 0x0000010007117824 */ /* 0x000fe400078e00ff */
[----:B------:R-:W-:-:S07]  /*0ff0*/  IMAD.IADD R22, R22, 0x1, R19 ;  /* 0x0000000116167824 */ /* 0x000fce00078e0213 */
.L_x_1826:
[----:B------:R-:W-:Y:S01]  /*1000*/  ULDC UR5, c[0x0][0xc60] ;  /* 0x0003180000057ab9 */ /* 0x000fe20000000800 */
[----:B------:R-:W-:Y:S01]  /*1010*/  UMOV UR8, UR4 ;  /* 0x0000000400087c82 */ /* 0x000fe20008000000 */
[----:B------:R-:W-:-:S11]  /*1020*/  UISETP.NE.AND UP0, UPT, UR5, 0x1, UPT ;  /* 0x000000010500788c */ /* 0x000fd6000bf05270 */
[----:B------:R-:W-:Y:S01]  /*1030*/  @UP0 ULDC UR6, c[0x0][0xc64] ;  /* 0x0003190000060ab9 */ /* 0x000fe20000000800 */
[----:B------:R-:W-:Y:S01]  /*1040*/  @UP0 ULDC UR9, c[0x0][0xc68] ;  /* 0x00031a0000090ab9 */ /* 0x000fe20000000800 */
[----:B------:R-:W-:-:S04]  /*1050*/  UIMAD.WIDE.U32 UR6, UR4, UR6, URZ ;  /* 0x00000006040672a5 */ /* 0x000fc8000f8e003f */
[----:B------:R-:W-:-:S03]  /*1060*/  @UP0 USHF.R.U32.HI UR8, URZ, UR9, UR7 ;  /* 0x000000093f080299 */ /* 0x000fc60008011607 */
[----:B------:R-:W-:Y:S02]  /*1070*/  ULDC UR6, c[0x0][0xc78] ;  /* 0x00031e0000067ab9 */ /* 0x000fe40000000800 */
[----:B------:R-:W-:Y:S02]  /*1080*/  UISETP.GE.AND UP0, UPT, UR8, UR6, UPT ;  /* 0x000000060800728c */ /* 0x000fe4000bf06270 */
[----:B------:R-:W-:-:S04]  /*1090*/  UIADD3 UR6, -UR8, URZ, URZ ;  /* 0x0000003f08067290 */ /* 0x000fc8000fffe13f */
[----:B------:R-:W-:Y:S01]  /*10a0*/  PLOP3.LUT P0, PT, PT, PT, UP0, 0x80, 0x0 ;  /* 0x000000000000781c */ /* 0x000fe20003f0f008 */
[----:B------:R-:W-:-:S12]  /*10b0*/  UIMAD UR9, UR5, UR6, UR4 ;  /* 0x00000006050972a4 */ /* 0x000fd8000f8e0204 */
[----:B01234-:R-:W-:Y:S05]  /*10c0*/  @!P0 BRA `(.L_x_1722) ;  /* 0x0000000000208947 */ /* 0x01ffea0003800000 */
[----:B------:R-:W-:Y:S01]  /*10d0*/  ULDC UR7, c[0x0][0xc6c] ;  /* 0x00031b0000077ab9 */ /* 0x000fe20000000800 */
[----:B------:R-:W-:Y:S01]  /*10e0*/  UMOV UR6, UR9 ;  /* 0x0000000900067c82 */ /* 0x000fe20008000000 */
[----:B------:R-:W-:-:S11]  /*10f0*/  UISETP.NE.AND UP0, UPT, UR7, 0x1, UPT ;  /* 0x000000010700788c */ /* 0x000fd6000bf05270 */
[----:B------:R-:W-:Y:S02]  /*1100*/  @UP0 ULDC.64 UR10, c[0x0][0xc70] ;  /* 0x00031c00000a0ab9 */ /* 0x000fe40000000a00 */
[----:B------:R-:W-:-:S04]  /*1110*/  UIMAD.WIDE.U32 UR4, UR9, UR10, URZ ;  /* 0x0000000a090472a5 */ /* 0x000fc8000f8e003f */
[----:B------:R-:W-:-:S04]  /*1120*/  @UP0 USHF.R.U32.HI UR6, URZ, UR11, UR5 ;  /* 0x0000000b3f060299 */ /* 0x000fc80008011605 */
[----:B------:R-:W-:Y:S01]  /*1130*/  UIMAD UR4, UR6, UR7, URZ ;  /* 0x00000007060472a4 */ /* 0x000fe2000f8e023f */
[----:B------:R-:W-:Y:S11]  /*1140*/  BRA `(.L_x_1723) ;  /* 0x00000000001c7947 */ /* 0x000ff60003800000 */
.L_x_1722:
[----:B------:R-:W-:Y:S01]  /*1150*/  ULDC UR7, c[0x0][0xc54] ;  /* 0x0003150000077ab9 */ /* 0x000fe20000000800 */
[----:B------:R-:W-:Y:S01]  /*1160*/  UMOV UR6, UR9 ;  /* 0x0000000900067c82 */ /* 0x000fe20008000000 */
[----:B------:R-:W-:-:S11]  /*1170*/  UISETP.NE.AND UP0, UPT, UR7, 0x1, UPT ;  /* 0x000000010700788c */ /* 0x000fd6000bf05270 */
[----:B------:R-:W-:Y:S02]  /*1180*/  @UP0 ULDC.64 UR10, c[0x0][0xc58] ;  /* 0x00031600000a0ab9 */ /* 0x000fe40000000a00 */
[----:B------:R-:W-:-:S04]  /*1190*/  UIMAD.WIDE.U32 UR4, UR9, UR10, URZ ;  /* 0x0000000a090472a5 */ /* 0x000fc8000f8e003f */
[----:B------:R-:W-:-:S04]  /*11a0*/  @UP0 USHF.R.U32.HI UR6, URZ, UR11, UR5 ;  /* 0x0000000b3f060299 */ /* 0x000fc80008011605 */
[----:B------:R-:W-:-:S12]  /*11b0*/  UIMAD UR4, UR6, UR7, URZ ;  /* 0x00000007060472a4 */ /* 0x000fd8000f8e023f */
.L_x_1723:
[----:B------:R-:W-:Y:S01]  /*11c0*/  ULDC UR39, c[0x0][0xc48] ;  /* 0x0003120000277ab9 */ /* 0x000fe20000000800 */
[----:B------:R-:W-:Y:S01]  /*11d0*/  ULDC.64 UR10, c[0x0][0x418] ;  /* 0x00010600000a7ab9 */ /* 0x000fe20000000a00 */
[----:B------:R-:W-:Y:S02]  /*11e0*/  UISETP.NE.AND UP1, UPT, UR39, 0x1, UPT ;  /* 0x000000012700788c */ /* 0x000fe4000bf25270 */
[----:B------:R-:W-:Y:S02]  /*11f0*/  UISETP.NE.U32.AND UP0, UPT, UR10, URZ, UPT ;  /* 0x0000003f0a00728c */ /* 0x000fe4000bf05070 */
[----:B------:R-:W-:Y:S02]  /*1200*/  UIADD3 UR4, UR9, -UR4, URZ ;  /* 0x8000000409047290 */ /* 0x000fe4000fffe03f */
[----:B------:R-:W-:Y:S01]  /*1210*/  UISETP.NE.AND.EX UP0, UPT, UR11, URZ, UPT, UP0 ;  /* 0x0000003f0b00728c */ /* 0x000fe2000bf05300 */
[----:B------:R-:W-:Y:S01]  /*1220*/  ULDC UR7, c[0x0][0xc54] ;  /* 0x0003150000077ab9 */ /* 0x000fe20000000800 */
[----:B------:R-:W-:Y:S01]  /*1230*/  ULDC UR49, c[0x0][0x424] ;  /* 0x0001090000317ab9 */ /* 0x000fe20000000800 */
[----:B------:R-:W-:-:S02]  /*1240*/  UISETP.NE.AND UP2, UPT, UR45, 0x1, UPT ;  /* 0x000000012d00788c */ /* 0x000fc4000bf45270 */
[----:B------:R-:W-:Y:S02]  /*1250*/  ULOP3.LUT UR5, URZ, UR6, URZ, 0x33, !UPT ;  /* 0x000000063f057292 */ /* 0x000fe4000f8e333f */
[----:B------:R-:W-:Y:S02]  /*1260*/  UIMAD UR8, UR8, UR7, UR4 ;  /* 0x00000007080872a4 */ /* 0x000fe4000f8e0204 */
[----:B------:R-:W-:Y:S01]  /*1270*/  USEL UR49, UR49, 0x1, UP0 ;  /* 0x0000000131317887 */ /* 0x000fe20008000000 */
[----:B------:R-:W-:Y:S01]  /*1280*/  PLOP3.LUT P0, PT, PT, PT, UP2, 0x80, 0x0 ;  /* 0x000000000000781c */ /* 0x000fe20003f0f028 */
[----:B------:R-:W-:Y:S01]  /*1290*/  ULDC UR40, c[0x0][0xc3c] ;  /* 0x00030f0000287ab9 */ /* 0x000fe20000000800 */
[----:B------:R-:W-:Y:S01]  /*12a0*/  ULDC UR6, c[0x0][0x2f0] ;  /* 0x0000bc0000067ab9 */ /* 0x000fe20000000800 */
[----:B------:R-:W-:Y:S01]  /*12b0*/  @UP1 ULDC UR4, c[0x0][0xc4c] ;  /* 0x0003130000041ab9 */ /* 0x000fe20000000800 */
[----:B------:R-:W-:Y:S02]  /*12c0*/  UIADD3 UR40, UR5, UR40, URZ ;  /* 0x0000002805287290 */ /* 0x000fe4000fffe03f */
[----:B------:R-:W-:-:S02]  /*12d0*/  UIMAD.WIDE.U32 UR4, UR8, UR4, URZ ;  /* 0x00000004080472a5 */ /* 0x000fc4000f8e003f */
[----:B------:R-:W-:Y:S01]  /*12e0*/  UIMAD UR7, UR49, UR6, 0x3f ;  /* 0x0000003f310774a4 */ /* 0x000fe2000f8e0206 */
[----:B------:R-:W-:Y:S01]  /*12f0*/  @UP1 ULDC UR9, c[0x0][0xc50] ;  /* 0x0003140000091ab9 */ /* 0x000fe20000000800 */
[----:B------:R-:W-:Y:S01]  /*1300*/  UMOV UR42, UR8 ;  /* 0x00000008002a7c82 */ /* 0x000fe20008000000 */
[----:B------:R-:W-:Y:S02]  /*1310*/  @UP1 USHF.R.U32.HI UR42, URZ, UR9, UR5 ;  /* 0x000000093f2a1299 */ /* 0x000fe40008011605 */
[----:B------:R-:W-:Y:S02]  /*1320*/  USHF.R.S32.HI UR4, URZ, 0x1f, UR7 ;  /* 0x0000001f3f047899 */ /* 0x000fe40008011407 */
[----:B------:R-:W-:Y:S02]  /*1330*/  UIADD3 UR5, -UR42, URZ, URZ ;  /* 0x0000003f2a057290 */ /* 0x000fe4000fffe13f */
[----:B------:R-:W-:Y:S02]  /*1340*/  ULEA.HI UR4, UR4, UR7, URZ, 0x6 ;  /* 0x0000000704047291 */ /* 0x000fe4000f8f303f */
[----:B------:R-:W-:-:S02]  /*1350*/  USHF.L.U32 UR40, UR40, 0x6, URZ ;  /* 0x0000000628287899 */ /* 0x000fc4000800063f */
[----:B------:R-:W-:Y:S02]  /*1360*/  UIMAD UR39, UR39, UR5, UR8 ;  /* 0x00000005272772a4 */ /* 0x000fe4000f8e0208 */
[----:B------:R-:W-:Y:S01]  /*1370*/  USHF.R.S32.HI UR50, URZ, 0x6, UR4 ;  /* 0x000000063f327899 */ /* 0x000fe20008011404 */
[----:B------:R-:W-:Y:S11]  /*1380*/  @!P0 BRA `(.L_x_1724) ;  /* 0x0000002000348947 */ /* 0x000ff60003800000 */
[----:B------:R-:W0:Y:S01]  /*1390*/  LDC R0, c[0x0][0x448] ;  /* 0x00011200ff007b82 */ /* 0x000e220000000800 */
[----:B------:R-:W-:Y:S01]  /*13a0*/  UIADD3 UR7, UR40, 0x3f, URZ ;  /* 0x0000003f28077890 */ /* 0x000fe2000fffe03f */
[----:B------:R-:W-:Y:S02]  /*13b0*/  ULDC UR5, c[0x0][0x288] ;  /* 0x0000a20000057ab9 */ /* 0x000fe40000000800 */
[----:B------:R-:W-:-:S04]  /*13c0*/  UIADD3 UR4, -UR5, 0x1, URZ ;  /* 0x0000000105047890 */ /* 0x000fc8000fffe13f */
[----:B------:R-:W1:Y:S01]  /*13d0*/  LDC.64 R6, c[0x0][0x9e0] ;  /* 0x00027800ff067b82 */ /* 0x000e620000000a00 */
[----:B------:R-:W-:Y:S01]  /*13e0*/  UIMAD UR4, UR49, UR6, UR4 ;  /* 0x00000006310472a4 */ /* 0x000fe2000f8e0204 */
[----:B0-----:R-:W-:Y:S01]  /*13f0*/  ISETP.NE.AND P1, PT, R0, 0x1, PT ;  /* 0x000000010000780c */ /* 0x001fe20003f25270 */
[----:B------:R-:W-:Y:S01]  /*1400*/  IMAD.U32 R0, RZ, RZ, UR7 ;  /* 0x00000007ff007e24 */ /* 0x000fe2000f8e00ff */
[----:B-1----:R-:W-:-:S11]  /*1410*/  ISETP.GE.AND P2, PT, R7, 0x1, PT ;  /* 0x000000010700780c */ /* 0x002fd60003f46270 */
[----:B------:R-:W0:Y:S08]  /*1420*/  @P1 LDC R3, c[0x0][0x44c] ;  /* 0x00011300ff031b82 */ /* 0x000e300000000800 */
[----:B------:R-:W1:Y:S01]  /*1430*/  @P1 LDC R4, c[0x0][0x450] ;  /* 0x00011400ff041b82 */ /* 0x000e620000000800 */
[----:B0-----:R-:W-:-:S05]  /*1440*/  @P1 IMAD.HI.U32 R3, R3, UR7, RZ ;  /* 0x0000000703031c27 */ /* 0x001fca000f8e00ff */
[----:B-1----:R-:W-:-:S05]  /*1450*/  @P1 SHF.R.U32.HI R0, RZ, R4, R3 ;  /* 0x00000004ff001219 */ /* 0x002fca0000011603 */
[----:B------:R-:W-:-:S04]  /*1460*/  VIADD R9, R0, UR4 ;  /* 0x0000000400097c36 */ /* 0x000fc80008000000 */
[----:B------:R-:W-:Y:S01]  /*1470*/  IMAD.IADD R0, R9, 0x1, R6 ;  /* 0x0000000109007824 */ /* 0x000fe200078e0206 */
[----:B------:R-:W-:Y:S06]  /*1480*/  @!P2 BRA `(.L_x_1725) ;  /* 0x000000000040a947 */ /* 0x000fec0003800000 */
[C---:B------:R-:W-:Y:S01]  /*1490*/  ISETP.GT.AND P0, PT, R9.reuse, RZ, PT ;  /* 0x000000ff0900720c */ /* 0x040fe20003f04270 */
[----:B------:R-:W-:-:S12]  /*14a0*/  VIADD R3, R9, 0xffffffff ;  /* 0xffffffff09037836 */ /* 0x000fd80000000000 */
[----:B------:R-:W-:Y:S05]  /*14b0*/  @P0 BRA `(.L_x_1726) ;  /* 0x00000000001c0947 */ /* 0x000fea0003800000 */
[----:B------:R-:W-:Y:S01]  /*14c0*/  ISETP.NE.AND P0, PT, R7, 0x1, PT ;  /* 0x000000010700780c */ /* 0x000fe20003f05270 */
[----:B------:R-:W-:-:S12]  /*14d0*/  IMAD.MOV R3, RZ, RZ, -R9 ;  /* 0x000000ffff037224 */ /* 0x000fd800078e0a09 */
[----:B------:R-:W0:Y:S02]  /*14e0*/  @P0 LDC.64 R4, c[0x0][0x9e8] ;  /* 0x00027a00ff040b82 */ /* 0x000e240000000a00 */
[----:B0-----:R-:W-:-:S05]  /*14f0*/  @P0 IMAD.HI.U32 R4, R3, R4, RZ ;  /* 0x0000000403040227 */ /* 0x001fca00078e00ff */
[----:B------:R-:W-:-:S04]  /*1500*/  @P0 SHF.R.U32.HI R3, RZ, R5, R4 ;  /* 0x00000005ff030219 */ /* 0x000fc80000011604 */
[----:B------:R-:W-:Y:S01]  /*1510*/  LOP3.LUT R3, RZ, R3, RZ, 0x33, !PT ;  /* 0x00000003ff037212 */ /* 0x000fe200078e33ff */
[----:B------:R-:W-:Y:S06]  /*1520*/  BRA `(.L_x_1727) ;  /* 0x0000000000107947 */ /* 0x000fec0003800000 */
.L_x_1726:
[----:B------:R-:W-:-:S13]  /*1530*/  ISETP.NE.AND P0, PT, R7, 0x1, PT ;  /* 0x000000010700780c */ /* 0x000fda0003f05270 */
[----:B------:R-:W0:Y:S02]  /*1540*/  @P0 LDC.64 R4, c[0x0][0x9e8] ;  /* 0x00027a00ff040b82 */ /* 0x000e240000000a00 */
[----:B0-----:R-:W-:-:S05]  /*1550*/  @P0 IMAD.HI.U32 R4, R3, R4, RZ ;  /* 0x0000000403040227 */ /* 0x001fca00078e00ff */
[----:B------:R-:W-:-:S07]  /*1560*/  @P0 SHF.R.U32.HI R3, RZ, R5, R4 ;  /* 0x00000005ff030219 */ /* 0x000fce0000011604 */
.L_x_1727:
[----:B------:R-:W-:-:S05]  /*1570*/  IMAD R3, R3, R7, R7 ;  /* 0x0000000703037224 */ /* 0x000fca00078e0207 */
[----:B------:R-:W-:-:S07]  /*1580*/  VIMNMX R0, R0, R3, PT ;  /* 0x0000000300007248 */ /* 0x000fce0003fe0100 */
.L_x_1725:
[----:B------:R-:W0:Y:S01]  /*1590*/  @P1 LDC R5, c[0x0][0x44c] ;  /* 0x00011300ff051b82 */ /* 0x000e220000000800 */
[----:B------:R-:W-:Y:S01]  /*15a0*/  VIADD R0, R0, 0x3f ;  /* 0x0000003f00007836 */ /* 0x000fe20000000000 */
[----:B------:R-:W-:Y:S01]  /*15b0*/  UIMAD UR6, UR49, UR6, -UR5 ;  /* 0x00000006310672a4 */ /* 0x000fe2000f8e0a05 */
[----:B------:R-:W-:Y:S01]  /*15c0*/  IMAD.U32 R4, RZ, RZ, UR40 ;  /* 0x00000028ff047e24 */ /* 0x000fe2000f8e00ff */
[----:B------:R-:W-:Y:S02]  /*15d0*/  ULDC UR4, c[0x0][0x9dc] ;  /* 0x0002770000047ab9 */ /* 0x000fe40000000800 */
[----:B------:R-:W-:Y:S02]  /*15e0*/  SHF.R.S32.HI R3, RZ, 0x1f, R0 ;  /* 0x0000001fff037819 */ /* 0x000fe40000011400 */
[----:B------:R-:W1:Y:S02]  /*15f0*/  @P1 LDC R6, c[0x0][0x450] ;  /* 0x00011400ff061b82 */ /* 0x000e640000000800 */
[----:B------:R-:W-:-:S04]  /*1600*/  LEA.HI R3, R3, R0, RZ, 0x6 ;  /* 0x0000000003037211 */ /* 0x000fc800078f30ff */
[----:B------:R-:W-:Y:S01]  /*1610*/  SHF.R.S32.HI R3, RZ, 0x6, R3 ;  /* 0x00000006ff037819 */ /* 0x000fe20000011403 */
[----:B0-----:R-:W-:-:S05]  /*1620*/  @P1 IMAD.HI.U32 R5, R5, UR40, RZ ;  /* 0x0000002805051c27 */ /* 0x001fca000f8e00ff */
[----:B-1----:R-:W-:-:S05]  /*1630*/  @P1 SHF.R.U32.HI R4, RZ, R6, R5 ;  /* 0x00000006ff041219 */ /* 0x002fca0000011605 */
[----:B------:R-:W-:Y:S01]  /*1640*/  VIADD R0, R4, UR6 ;  /* 0x0000000604007c36 */ /* 0x000fe20008000000 */
[----:B------:R-:W-:-:S03]  /*1650*/  VIMNMX R4, R3, UR50, PT ;  /* 0x0000003203047c48 */ /* 0x000fc6000bfe0100 */
[----:B------:R-:W-:Y:S01]  /*1660*/  VIADD R3, R0, -UR4 ;  /* 0x8000000400037c36 */ /* 0x000fe20008000000 */
[----:B------:R-:W-:Y:S06]  /*1670*/  @!P2 BRA `(.L_x_1728) ;  /* 0x00000000003ca947 */ /* 0x000fec0003800000 */
[----:B------:R-:W-:-:S13]  /*1680*/  ISETP.GT.AND P0, PT, R0, -0x1, PT ;  /* 0xffffffff0000780c */ /* 0x000fda0003f04270 */
[----:B------:R-:W-:Y:S05]  /*1690*/  @P0 BRA `(.L_x_1729) ;  /* 0x00000000001c0947 */ /* 0x000fea0003800000 */
[----:B------:R-:W-:Y:S02]  /*16a0*/  ISETP.NE.AND P0, PT, R7, 0x1, PT ;  /* 0x000000010700780c */ /* 0x000fe40003f05270 */
[----:B------:R-:W-:-:S11]  /*16b0*/  LOP3.LUT R5, RZ, R0, RZ, 0x33, !PT ;  /* 0x00000000ff057212 */ /* 0x000fd600078e33ff */
[----:B------:R-:W0:Y:S02]  /*16c0*/  @P0 LDC.64 R8, c[0x0][0x9e8] ;  /* 0x00027a00ff080b82 */ /* 0x000e240000000a00 */
[----:B0-----:R-:W-:-:S05]  /*16d0*/  @P0 IMAD.HI.U32 R0, R5, R8, RZ ;  /* 0x0000000805000227 */ /* 0x001fca00078e00ff */
[----:B------:R-:W-:-:S04]  /*16e0*/  @P0 SHF.R.U32.HI R5, RZ, R9, R0 ;  /* 0x00000009ff050219 */ /* 0x000fc80000011600 */
[----:B------:R-:W-:Y:S01]  /*16f0*/  LOP3.LUT R0, RZ, R5, RZ, 0x33, !PT ;  /* 0x00000005ff007212 */ /* 0x000fe200078e33ff */
[----:B------:R-:W-:Y:S06]  /*1700*/  BRA `(.L_x_1730) ;  /* 0x0000000000107947 */ /* 0x000fec0003800000 */
.L_x_1729:
[----:B------:R-:W-:-:S13]  /*1710*/  ISETP.NE.AND P0, PT, R7, 0x1, PT ;  /* 0x000000010700780c */ /* 0x000fda0003f05270 */
[----:B------:R-:W0:Y:S02]  /*1720*/  @P0 LDC.64 R8, c[0x0][0x9e8] ;  /* 0x00027a00ff080b82 */ /* 0x000e240000000a00 */
[----:B0-----:R-:W-:-:S05]  /*1730*/  @P0 IMAD.HI.U32 R6, R0, R8, RZ ;  /* 0x0000000800060227 */ /* 0x001fca00078e00ff */
[----:B------:R-:W-:-:S07]  /*1740*/  @P0 SHF.R.U32.HI R0, RZ, R9, R6 ;  /* 0x00000009ff000219 */ /* 0x000fce0000011606 */
.L_x_1730:
[----:B------:R-:W-:-:S05]  /*1750*/  IMAD R0, R0, R7, RZ ;  /* 0x0000000700007224 */ /* 0x000fca00078e02ff */
[----:B------:R-:W-:-:S07]  /*1760*/  VIMNMX R3, R3, R0, !PT ;  /* 0x0000000003037248 */ /* 0x000fce0007fe0100 */
.L_x_1728:
[----:B------:R-:W-:Y:S01]  /*1770*/  SHF.R.S32.HI R6, RZ, 0x1f, R3 ;  /* 0x0000001fff067819 */ /* 0x000fe20000011403 */
[----:B------:R-:W-:Y:S01]  /*1780*/  IMAD.MOV.U32 R0, RZ, RZ, RZ ;  /* 0x000000ffff007224 */ /* 0x000fe200078e00ff */
[----:B------:R-:W-:Y:S02]  /*1790*/  PLOP3.LUT P0, PT, PT, PT, PT, 0x80, 0x0 ;  /* 0x000000000000781c */ /* 0x000fe40003f0f070 */
[----:B------:R-:W-:Y:S02]  /*17a0*/  CS2R R150, SRZ ;  /* 0x0000000000967805 */ /* 0x000fe4000001ff00 */
[----:B------:R-:W-:Y:S01]  /*17b0*/  LEA.HI R6, R6, R3, RZ, 0x6 ;  /* 0x0000000306067211 */ /* 0x000fe200078f30ff */
[----:B------:R-:W-:Y:S01]  /*17c0*/  IMAD.MOV.U32 R3, RZ, RZ, RZ ;  /* 0x000000ffff037224 */ /* 0x000fe200078e00ff */
[----:B------:R-:W-:Y:S02]  /*17d0*/  CS2R R148, SRZ ;  /* 0x0000000000947805 */ /* 0x000fe4000001ff00 */
[----:B------:R-:W-:-:S02]  /*17e0*/  CS2R R168, SRZ ;  /* 0x0000000000a87805 */ /* 0x000fc4000001ff00 */
[----:B------:R-:W-:Y:S02]  /*17f0*/  SHF.R.S32.HI R5, RZ, 0x6, R6 ;  /* 0x00000006ff057819 */ /* 0x000fe40000011406 */
[----:B------:R-:W-:Y:S02]  /*1800*/  CS2R R166, SRZ ;  /* 0x0000000000a67805 */ /* 0x000fe4000001ff00 */
[----:B------:R-:W-:Y:S02]  /*1810*/  CS2R R144, SRZ ;  /* 0x0000000000907805 */ /* 0x000fe4000001ff00 */
[----:B------:R-:W-:Y:S02]  /*1820*/  CS2R R164, SRZ ;  /* 0x0000000000a47805 */ /* 0x000fe4000001ff00 */
[----:B------:R-:W-:Y:S02]  /*1830*/  VIMNMX R5, RZ, R5, !PT ;  /* 0x00000005ff057248 */ /* 0x000fe40007fe0100 */
[----:B------:R-:W-:-:S02]  /*1840*/  CS2R R140, SRZ ;  /* 0x00000000008c7805 */ /* 0x000fc4000001ff00 */
[----:B------:R-:W-:Y:S02]  /*1850*/  CS2R R162, SRZ ;  /* 0x0000000000a27805 */ /* 0x000fe4000001ff00 */
[----:B------:R-:W-:Y:S02]  /*1860*/  CS2R R136, SRZ ;  /* 0x0000000000887805 */ /* 0x000fe4000001ff00 */
[----:B------:R-:W-:Y:S02]  /*1870*/  ISETP.GT.AND P1, PT, R4, R5, PT ;  /* 0x000000050400720c */ /* 0x000fe40003f24270 */
        /* <DEDUP_REMOVED lines=54> */
[----:B------:R-:W-:Y:S01]  /*1be0*/  CS2R R26, SRZ ;  /* 0x00000000001a7805 */ /* 0x000fe2000001ff00 */
[----:B------:R-:W-:Y:S01]  /*1bf0*/  IMAD.MOV.U32 R21, RZ, RZ, RZ ;  /* 0x000000ffff157224 */ /* 0x000fe200078e00ff */
[----:B------:R-:W-:Y:S06]  /*1c00*/  @!P1 BRA `(.L_x_1731) ;  /* 0x000000c000b89947 */ /* 0x000fec0003800000 */
        /* <DEDUP_REMOVED lines=14> */
.L_x_1732:
[----:B------:R-:W-:Y:S01]  /*1cf0*/  ULEA UR21, UR36, UR43, 0x3 ;  /* 0x0000002b24157291 */ /* 0x000fe2000f8e183f */
[----:B------:R-:W-:-:S05]  /*1d00*/  IMAD.U32 R0, RZ, RZ, UR37 ;  /* 0x00000025ff007e24 */ /* 0x000fca000f8e00ff */
[----:B------:R-:W-:-:S04]  /*1d10*/  SHF.L.U32 R0, R0, 0x1f, RZ ;  /* 0x0000001f00007819 */ /* 0x000fc800000006ff */
[----:B------:R-:W0:Y:S02]  /*1d20*/  SYNCS.PHASECHK.TRANS64.TRYWAIT P1, [UR21+0x28c50], R0 ;  /* 0x028c5000ff0075a7 */ /* 0x000e240008020155 */
[----:B0-----:R-:W-:Y:S05]  /*1d30*/  @!P1 BRA `(.L_x_1733) ;  /* 0x0000014400349947 */ /* 0x001fea0003800000 */
.L_x_1952:
[----:B------:R-:W-:Y:S01]  /*1d40*/  BAR.SYNC.DEFER_BLOCKING 0xe, 0x100 ;  /* 0x0384000000007b1d */ /* 0x000fe20000010000 */
[----:B------:R-:W-:Y:S01]  /*1d50*/  UIADD3 UR4, UR43, 0x26800, URZ ;  /* 0x000268002b047890 */ /* 0x000fe2000fffe03f */
[----:B------:R-:W-:Y:S01]  /*1d60*/  VIADD R4, R4, 0xfffffffe ;  /* 0xfffffffe04047836 */ /* 0x000fe20000000000 */
[----:B------:R-:W-:Y:S01]  /*1d70*/  ULEA UR18, UR36, UR20, 0xc ;  /* 0x0000001424127291 */ /* 0x000fe2000f8e603f */
[----:B0-----:R-:W-:Y:S01]  /*1d80*/  IMAD.U32 R0, RZ, RZ, UR21 ;  /* 0x00000015ff007e24 */ /* 0x001fe2000f8e00ff */
[----:B------:R-:W-:Y:S01]  /*1d90*/  USHF.R.U32.HI UR4, URZ, 0x4, UR4 ;  /* 0x000000043f047899 */ /* 0x000fe20008011604 */
[----:B------:R-:W-:Y:S01]  /*1da0*/  UMOV UR19, 0x40000040 ;  /* 0x4000004000137882 */ /* 0x000fe20000000000 */
[----:B------:R-:W-:Y:S02]  /*1db0*/  UMOV UR17, 0x40000040 ;  /* 0x4000004000117882 */ /* 0x000fe40000000000 */
[----:B------:R-:W-:Y:S01]  /*1dc0*/  ULOP3.LUT UR4, UR4, 0x3fff, URZ, 0xc0, !UPT ;  /* 0x00003fff04047892 */ /* 0x000fe2000f8ec03f */
[----:B------:R-:W0:Y:S01]  /*1dd0*/  S2R R3, SR_TID.X ;  /* 0x0000000000037919 */ /* 0x000e220000002100 */
[----:B------:R-:W-:Y:S01]  /*1de0*/  UIADD3 UR6, UR18, 0x80, URZ ;  /* 0x0000008012067890 */ /* 0x000fe2000fffe03f */
[----:B------:R-:W-:Y:S01]  /*1df0*/  ISETP.GE.AND P1, PT, R4, R5, PT ;  /* 0x000000050400720c */ /* 0x000fe20003f26270 */
[----:B------:R-:W-:Y:S01]  /*1e00*/  ULOP3.LUT UR16, UR4, 0x10000, URZ, 0xfc, !UPT ;  /* 0x0001000004107892 */ /* 0x000fe2000f8efc3f */
[----:B------:R-:W-:Y:S01]  /*1e10*/  UMOV UR7, 0x40000040 ;  /* 0x4000004000077882 */ /* 0x000fe20000000000 */
[----:B------:R-:W-:-:S02]  /*1e20*/  UMOV UR5, 0x40000040 ;  /* 0x4000004000057882 */ /* 0x000fc40000000000 */
[----:B------:R-:W-:Y:S02]  /*1e30*/  UIADD3 UR4, UR16, 0x2, URZ ;  /* 0x0000000210047890 */ /* 0x000fe4000fffe03f */
[----:B------:R-:W-:Y:S02]  /*1e40*/  UIADD3 UR10, UR18, 0x100, URZ ;  /* 0x00000100120a7890 */ /* 0x000fe4000fffe03f */
[----:B------:R-:W-:Y:S01]  /*1e50*/  UIADD3 UR8, UR16, 0x4, URZ ;  /* 0x0000000410087890 */ /* 0x000fe2000fffe03f */
[----:B------:R-:W-:Y:S01]  /*1e60*/  UMOV UR11, 0x40000040 ;  /* 0x40000040000b7882 */ /* 0x000fe20000000000 */
[----:B------:R-:W-:Y:S01]  /*1e70*/  WARPGROUP.ARRIVE ;  /* 0x00000000000079c5 */ /* 0x000fe20000000000 */
[----:B------:R-:W-:Y:S01]  /*1e80*/  UMOV UR9, 0x40000040 ;  /* 0x4000004000097882 */ /* 0x000fe20000000000 */
[----:B------:R-:W-:Y:S02]  /*1e90*/  UIADD3 UR14, UR18, 0x180, URZ ;  /* 0x00000180120e7890 */ /* 0x000fe4000fffe03f */
[----:B------:R-:W-:-:S02]  /*1ea0*/  UIADD3 UR12, UR16, 0x6, URZ ;  /* 0x00000006100c7890 */ /* 0x000fc4000fffe03f */
[----:B------:R-:W-:Y:S01]  /*1eb0*/  HGMMA.64x256x16.F32 R24, gdesc[UR16].tnspB, RZ, !UPT, gsb0 ;  /* 0x43e00000101879f0 */ /* 0x000fe2000c0008ff */
[----:B------:R-:W-:Y:S01]  /*1ec0*/  UMOV UR15, 0x40000040 ;  /* 0x40000040000f7882 */ /* 0x000fe20000000000 */
        /* <DEDUP_REMOVED lines=20> */
.L_x_1739:
[----:B------:R-:W-:Y:S01]  /*2010*/  BAR.SYNC.DEFER_BLOCKING 0xe, 0x100 ;  /* 0x0384000000007b1d */ /* 0x000fe20000010000 */
[----:B------:R-:W-:Y:S01]  /*2020*/  IMAD.U32 R3, RZ, RZ, UR36 ;  /* 0x00000024ff037e24 */ /* 0x000fe2000f8e00ff */
[----:B------:R-:W-:Y:S01]  /*2030*/  UIADD3 UR36, UR36, 0x1, URZ ;  /* 0x0000000124247890 */ /* 0x000fe2000fffe03f */
[C---:B------:R-:W-:Y:S01]  /*2040*/  ISETP.GT.AND P3, PT, R4.reuse, R5, PT ;  /* 0x000000050400720c */ /* 0x040fe20003f64270 */
[----:B------:R-:W-:Y:S02]  /*2050*/  VIADD R4, R4, 0xffffffff ;  /* 0xffffffff04047836 */ /* 0x000fe40000000000 */
[----:B01----:R-:W-:Y:S01]  /*2060*/  IMAD R0, R3, 0x40, R16 ;  /* 0x0000004003007824 */ /* 0x003fe200078e0210 */
        /* <DEDUP_REMOVED lines=137> */
.L_x_1735:
[----:B------:R-:W-:Y:S01]  /*2900*/  ULEA UR21, UR36, UR43, 0x3 ;  /* 0x0000002b24157291 */ /* 0x000fe2000f8e183f */
[----:B------:R-:W-:-:S05]  /*2910*/  IMAD.U32 R0, RZ, RZ, UR37 ;  /* 0x00000025ff007e24 */ /* 0x000fca000f8e00ff */
[----:B------:R-:W-:-:S04]  /*2920*/  SHF.L.U32 R0, R0, 0x1f, RZ ;  /* 0x0000001f00007819 */ /* 0x000fc800000006ff */
[----:B------:R0:W1:Y:S01]  /*2930*/  SYNCS.PHASECHK.TRANS64.TRYWAIT P1, [UR21+0x28c50], R0 ;  /* 0x028c5000ff0075a7 */ /* 0x0000620008020155 */
[----:B------:R-:W-:Y:S05]  /*2940*/  @!P0 BRA `(.L_x_1736) ;  /* 0x0000000000048947 */ /* 0x000fea0003800000 */
[----:B------:R-:W-:Y:S01]  /*2950*/  BPT.TRAP 0x1 ;  /* 0x000000040000795c */ /* 0x000fe20000300000 */
.L_x_1736:
[----:B-1----:R-:W-:Y:S05]  /*2960*/  @P1 BRA `(.L_x_1737) ;  /* 0x0000000000081947 */ /* 0x002fea0003800000 */
[----:B------:R-:W1:Y:S02]  /*2970*/  SYNCS.PHASECHK.TRANS64.TRYWAIT P1, [UR21+0x28c50], R0 ;  /* 0x028c5000ff0075a7 */ /* 0x000e640008020155 */
[----:B-1----:R-:W-:Y:S05]  /*2980*/  @!P1 BRA `(.L_x_1738) ;  /* 0x0000013800389947 */ /* 0x002fea0003800000 */
.L_x_1737:
[----:B------:R-:W-:Y:S01]  /*2990*/  ULEA UR18, UR36, UR20, 0xc ;  /* 0x0000001424127291 */ /* 0x000fe2000f8e603f */
[----:B------:R-:W-:Y:S01]  /*29a0*/  WARPGROUP.ARRIVE ;  /* 0x00000000000079c5 */ /* 0x000fe20000000000 */
[----:B------:R-:W-:Y:S01]  /*29b0*/  UMOV UR19, 0x40000040 ;  /* 0x4000004000137882 */ /* 0x000fe20000000000 */
[----:B------:R-:W-:Y:S01]  /*29c0*/  UMOV UR7, 0x40000040 ;  /* 0x4000004000077882 */ /* 0x000fe20000000000 */
[----:B------:R-:W-:Y:S01]  /*29d0*/  UIADD3 UR6, UR18, 0x80, URZ ;  /* 0x0000008012067890 */ /* 0x000fe2000fffe03f */
[----:B01----:R-:W-:Y:S01]  /*29e0*/  IMAD.U32 R0, RZ, RZ, UR21 ;  /* 0x00000015ff007e24 */ /* 0x003fe2000f8e00ff */
[----:B------:R-:W-:Y:S01]  /*29f0*/  UIADD3 UR10, UR18, 0x100, URZ ;  /* 0x00000100120a7890 */ /* 0x000fe2000fffe03f */
[----:B------:R-:W-:Y:S02]  /*2a00*/  UMOV UR11, 0x40000040 ;  /* 0x40000040000b7882 */ /* 0x000fe40000000000 */
[----:B------:R-:W-:Y:S01]  /*2a10*/  HGMMA.64x256x16.F32 R24, gdesc[UR16].tnspB, R24, gsb0 ;  /* 0x43e00000101879f0 */ /* 0x000fe20008000818 */
[----:B------:R-:W-:Y:S01]  /*2a20*/  UIADD3 UR14, UR18, 0x180, URZ ;  /* 0x00000180120e7890 */ /* 0x000fe2000fffe03f */
[----:B------:R-:W-:Y:S01]  /*2a30*/  @!P2 VIADD R0, R0, 0x28c60 ;  /* 0x00028c600000a836 */ /* 0x000fe20000000000 */
[----:B------:R-:W-:-:S04]  /*2a40*/  UMOV UR15, 0x40000040 ;  /* 0x40000040000f7882 */ /* 0x000fc80000000000 */
[----:B------:R-:W-:Y:S01]  /*2a50*/  @!P2 PRMT R0, RZ, 0x654, R0 ;  /* 0x00000654ff00a816 */ /* 0x000fe20000000000 */
        /* <DEDUP_REMOVED lines=16> */
.L_x_1734:
[----:B------:R-:W-:Y:S01]  /*2b60*/  BAR.SYNC.DEFER_BLOCKING 0xe, 0x100 ;  /* 0x0384000000007b1d */ /* 0x000fe20000010000 */
[----:B------:R-:W-:Y:S01]  /*2b70*/  IMAD.U32 R3, RZ, RZ, UR36 ;  /* 0x00000024ff037e24 */ /* 0x000fe2000f8e00ff */
[----:B------:R-:W-:Y:S01]  /*2b80*/  UIADD3 UR36, UR36, 0x1, URZ ;  /* 0x0000000124247890 */ /* 0x000fe2000fffe03f */
[----:B------:R-:W-:Y:S02]  /*2b90*/  PLOP3.LUT P0, PT, PT, PT, PT, 0x8, 0x0 ;  /* 0x000000000000781c */ /* 0x000fe40003f0e170 */
        /* <DEDUP_REMOVED lines=140> */
.L_x_1724:
[----:B------:R-:W-:Y:S01]  /*3460*/  ULDC UR4, c[0x0][0x448] ;  /* 0x0001120000047ab9 */ /* 0x000fe20000000800 */
[----:B------:R-:W-:Y:S02]  /*3470*/  UIADD3 UR7, UR40, 0x3f, URZ ;  /* 0x0000003f28077890 */ /* 0x000fe4000fffe03f */
[----:B------:R-:W-:Y:S01]  /*3480*/  UISETP.NE.AND UP0, UPT, UR4, 0x1, UPT ;  /* 0x000000010400788c */ /* 0x000fe2000bf05270 */
[----:B------:R-:W-:Y:S02]  /*3490*/  ULDC UR11, c[0x0][0x288] ;  /* 0x0000a200000b7ab9 */ /* 0x000fe40000000800 */
[----:B------:R-:W-:Y:S01]  /*34a0*/  ULDC.64 UR4, c[0x0][0x9e0] ;  /* 0x0002780000047ab9 */ /* 0x000fe20000000a00 */
[----:B------:R-:W-:Y:S02]  /*34b0*/  UIADD3 UR10, -UR11, 0x1, URZ ;  /* 0x000000010b0a7890 */ /* 0x000fe4000fffe13f */
[----:B------:R-:W-:Y:S02]  /*34c0*/  UISETP.GE.AND UP1, UPT, UR5, 0x1, UPT ;  /* 0x000000010500788c */ /* 0x000fe4000bf26270 */
[----:B------:R-:W-:-:S03]  /*34d0*/  UIMAD UR10, UR49, UR6, UR10 ;  /* 0x00000006310a72a4 */ /* 0x000fc6000f8e020a */
[----:B------:R-:W-:Y:S01]  /*34e0*/  @UP0 ULDC UR8, c[0x0][0x44c] ;  /* 0x0001130000080ab9 */ /* 0x000fe20000000800 */
[----:B------:R-:W-:Y:S01]  /*34f0*/  PLOP3.LUT P1, PT, PT, PT, UP1, 0x80, 0x0 ;  /* 0x000000000000781c */ /* 0x000fe20003f2f018 */
[----:B------:R-:W-:Y:S01]  /*3500*/  UIMAD.WIDE.U32 UR8, UR7, UR8, URZ ;  /* 0x00000008070872a5 */ /* 0x000fe2000f8e003f */
[----:B------:R-:W-:-:S03]  /*3510*/  @UP0 ULDC UR12, c[0x0][0x450] ;  /* 0x00011400000c0ab9 */ /* 0x000fc60000000800 */
[----:B------:R-:W-:-:S04]  /*3520*/  @UP0 USHF.R.U32.HI UR7, URZ, UR12, UR9 ;  /* 0x0000000c3f070299 */ /* 0x000fc80008011609 */
[----:B------:R-:W-:-:S04]  /*3530*/  UIADD3 UR8, UR10, UR7, URZ ;  /* 0x000000070a087290 */ /* 0x000fc8000fffe03f */
[----:B------:R-:W-:Y:S01]  /*3540*/  UIADD3 UR4, UR8, UR4, URZ ;  /* 0x0000000408047290 */ /* 0x000fe2000fffe03f */
[----:B------:R-:W-:Y:S11]  /*3550*/  @!P1 BRA `(.L_x_1740) ;  /* 0x0000000000449947 */ /* 0x000ff60003800000 */
[----:B------:R-:W-:Y:S01]  /*3560*/  ISETP.LT.AND P0, PT, RZ, UR8, PT ;  /* 0x00000008ff007c0c */ /* 0x000fe2000bf01270 */
[----:B------:R-:W-:-:S12]  /*3570*/  UIADD3 UR7, UR8, -0x1, URZ ;  /* 0xffffffff08077890 */ /* 0x000fd8000fffe03f */
[----:B------:R-:W-:Y:S05]  /*3580*/  @P0 BRA `(.L_x_1741) ;  /* 0x00000000001c0947 */ /* 0x000fea0003800000 */
[----:B------:R-:W-:Y:S02]  /*3590*/  UISETP.NE.AND UP1, UPT, UR5, 0x1, UPT ;  /* 0x000000010500788c */ /* 0x000fe4000bf25270 */
[----:B------:R-:W-:-:S09]  /*35a0*/  UIADD3 UR7, -UR8, URZ, URZ ;  /* 0x0000003f08077290 */ /* 0x000fd2000fffe13f */
[----:B------:R-:W-:Y:S02]  /*35b0*/  @UP1 ULDC.64 UR12, c[0x0][0x9e8] ;  /* 0x00027a00000c1ab9 */ /* 0x000fe40000000a00 */
[----:B------:R-:W-:-:S04]  /*35c0*/  UIMAD.WIDE.U32 UR8, UR7, UR12, URZ ;  /* 0x0000000c070872a5 */ /* 0x000fc8000f8e003f */
[----:B------:R-:W-:-:S04]  /*35d0*/  @UP1 USHF.R.U32.HI UR7, URZ, UR13, UR9 ;  /* 0x0000000d3f071299 */ /* 0x000fc80008011609 */
[----:B------:R-:W-:Y:S01]  /*35e0*/  ULOP3.LUT UR7, URZ, UR7, URZ, 0x33, !UPT ;  /* 0x000000073f077292 */ /* 0x000fe2000f8e333f */
[----:B------:R-:W-:Y:S11]  /*35f0*/  BRA `(.L_x_1742) ;  /* 0x0000000000107947 */ /* 0x000ff60003800000 */
.L_x_1741:
[----:B------:R-:W-:-:S11]  /*3600*/  UISETP.NE.AND UP1, UPT, UR5, 0x1, UPT ;  /* 0x000000010500788c */ /* 0x000fd6000bf25270 */
[----:B------:R-:W-:Y:S02]  /*3610*/  @UP1 ULDC.64 UR12, c[0x0][0x9e8] ;  /* 0x00027a00000c1ab9 */ /* 0x000fe40000000a00 */
[----:B------:R-:W-:-:S04]  /*3620*/  UIMAD.WIDE.U32 UR8, UR7, UR12, URZ ;  /* 0x0000000c070872a5 */ /* 0x000fc8000f8e003f */
[----:B------:R-:W-:-:S12]  /*3630*/  @UP1 USHF.R.U32.HI UR7, URZ, UR13, UR9 ;  /* 0x0000000d3f071299 */ /* 0x000fd80008011609 */
.L_x_1742:
[----:B------:R-:W-:-:S04]  /*3640*/  UIMAD UR7, UR7, UR5, UR5 ;  /* 0x00000005070772a4 */ /* 0x000fc8000f8e0205 */
[----:B------:R-:W-:-:S04]  /*3650*/  UISETP.LT.AND UP1, UPT, UR4, UR7, UPT ;  /* 0x000000070400728c */ /* 0x000fc8000bf21270 */
[----:B------:R-:W-:-:S12]  /*3660*/  USEL UR4, UR4, UR7, UP1 ;  /* 0x0000000704047287 */ /* 0x000fd80008800000 */
.L_x_1740:
[----:B------:R-:W-:Y:S01]  /*3670*/  UIADD3 UR4, UR4, 0x3f, URZ ;  /* 0x0000003f04047890 */ /* 0x000fe2000fffe03f */
[----:B------:R-:W-:Y:S01]  /*3680*/  @UP0 ULDC UR8, c[0x0][0x44c] ;  /* 0x0001130000080ab9 */ /* 0x000fe20000000800 */
[----:B------:R-:W-:Y:S02]  /*3690*/  @UP0 ULDC UR12, c[0x0][0x450] ;  /* 0x00011400000c0ab9 */ /* 0x000fe40000000800 */
[----:B------:R-:W-:Y:S02]  /*36a0*/  USHF.R.S32.HI UR7, URZ, 0x1f, UR4 ;  /* 0x0000001f3f077899 */ /* 0x000fe40008011404 */
[----:B------:R-:W-:Y:S02]  /*36b0*/  UIMAD.WIDE.U32 UR8, UR40, UR8, URZ ;  /* 0x00000008280872a5 */ /* 0x000fe4000f8e003f */
[----:B------:R-:W-:Y:S01]  /*36c0*/  UMOV UR10, UR40 ;  /* 0x00000028000a7c82 */ /* 0x000fe20008000000 */
[----:B------:R-:W-:Y:S02]  /*36d0*/  ULEA.HI UR7, UR7, UR4, URZ, 0x6 ;  /* 0x0000000407077291 */ /* 0x000fe4000f8f303f */
[----:B------:R-:W-:-:S02]  /*36e0*/  UIMAD UR4, UR49, UR6, -UR11 ;  /* 0x00000006310472a4 */ /* 0x000fc4000f8e0a0b */
[----:B------:R-:W-:Y:S02]  /*36f0*/  @UP0 USHF.R.U32.HI UR10, URZ, UR12, UR9 ;  /* 0x0000000c3f0a0299 */ /* 0x000fe40008011609 */
[----:B------:R-:W-:Y:S02]  /*3700*/  USHF.R.S32.HI UR7, URZ, 0x6, UR7 ;  /* 0x000000063f077899 */ /* 0x000fe40008011407 */
[----:B------:R-:W-:Y:S01]  /*3710*/  UIADD3 UR4, UR4, UR10, URZ ;  /* 0x0000000a04047290 */ /* 0x000fe2000fffe03f */
[----:B------:R-:W-:Y:S01]  /*3720*/  ULDC UR6, c[0x0][0x9dc] ;  /* 0x0002770000067ab9 */ /* 0x000fe20000000800 */
[----:B------:R-:W-:Y:S02]  /*3730*/  UISETP.LT.AND UP0, UPT, UR50, UR7, UPT ;  /* 0x000000073200728c */ /* 0x000fe4000bf01270 */
[----:B------:R-:W-:Y:S02]  /*3740*/  UIADD3 UR6, UR4, -UR6, URZ ;  /* 0x8000000604067290 */ /* 0x000fe4000fffe03f */
[----:B------:R-:W-:-:S04]  /*3750*/  USEL UR50, UR50, UR7, UP0 ;  /* 0x0000000732327287 */ /* 0x000fc80008000000 */
[----:B------:R-:W-:Y:S01]  /*3760*/  IMAD.U32 R3, RZ, RZ, UR6 ;  /* 0x00000006ff037e24 */ /* 0x000fe2000f8e00ff */
[----:B------:R-:W-:Y:S07]  /*3770*/  @!P1 BRA `(.L_x_1743) ;  /* 0x0000000000409947 */ /* 0x000fee0003800000 */
[----:B------:R-:W-:-:S06]  /*3780*/  UISETP.GT.AND UP0, UPT, UR4, -0x1, UPT ;  /* 0xffffffff0400788c */ /* 0x000fcc000bf04270 */
[----:B------:R-:W-:-:S13]  /*3790*/  PLOP3.LUT P0, PT, PT, PT, UP0, 0x80, 0x0 ;  /* 0x000000000000781c */ /* 0x000fda0003f0f008 */
[----:B------:R-:W-:Y:S05]  /*37a0*/  @P0 BRA `(.L_x_1744) ;  /* 0x00000000001c0947 */ /* 0x000fea0003800000 */
[----:B------:R-:W-:Y:S02]  /*37b0*/  UISETP.NE.AND UP0, UPT, UR5, 0x1, UPT ;  /* 0x000000010500788c */ /* 0x000fe4000bf05270 */
[----:B------:R-:W-:-:S09]  /*37c0*/  ULOP3.LUT UR4, URZ, UR4, URZ, 0x33, !UPT ;  /* 0x000000043f047292 */ /* 0x000fd2000f8e333f */
[----:B------:R-:W-:Y:S02]  /*37d0*/  @UP0 ULDC.64 UR8, c[0x0][0x9e8] ;  /* 0x00027a0000080ab9 */ /* 0x000fe40000000a00 */
[----:B------:R-:W-:-:S04]  /*37e0*/  UIMAD.WIDE.U32 UR6, UR4, UR8, URZ ;  /* 0x00000008040672a5 */ /* 0x000fc8000f8e003f */
[----:B------:R-:W-:-:S04]  /*37f0*/  @UP0 USHF.R.U32.HI UR4, URZ, UR9, UR7 ;  /* 0x000000093f040299 */ /* 0x000fc80008011607 */
[----:B------:R-:W-:Y:S01]  /*3800*/  ULOP3.LUT UR4, URZ, UR4, URZ, 0x33, !UPT ;  /* 0x000000043f047292 */ /* 0x000fe2000f8e333f */
[----:B------:R-:W-:Y:S11]  /*3810*/  BRA `(.L_x_1745) ;  /* 0x0000000000107947 */ /* 0x000ff60003800000 */
.L_x_1744:
[----:B------:R-:W-:-:S11]  /*3820*/  UISETP.NE.AND UP0, UPT, UR5, 0x1, UPT ;  /* 0x000000010500788c */ /* 0x000fd6000bf05270 */
[----:B------:R-:W-:Y:S02]  /*3830*/  @UP0 ULDC.64 UR8, c[0x0][0x9e8] ;  /* 0x00027a0000080ab9 */ /* 0x000fe40000000a00 */
[----:B------:R-:W-:-:S04]  /*3840*/  UIMAD.WIDE.U32 UR6, UR4, UR8, URZ ;  /* 0x00000008040672a5 */ /* 0x000fc8000f8e003f */
[----:B------:R-:W-:-:S12]  /*3850*/  @UP0 USHF.R.U32.HI UR4, URZ, UR9, UR7 ;  /* 0x000000093f040299 */ /* 0x000fd80008011607 */
.L_x_1745:
[----:B------:R-:W-:-:S06]  /*3860*/  UIMAD UR4, UR4, UR5, URZ ;  /* 0x00000005040472a4 */ /* 0x000fcc000f8e023f */
[----:B------:R-:W-:-:S07]  /*3870*/  VIMNMX R3, R3, UR4, !PT ;  /* 0x0000000403037c48 */ /* 0x000fce000ffe0100 */
.L_x_1743:
        /* <DEDUP_REMOVED lines=16> */
[----:B------:R-:W-:Y:S02]  /*3980*/  ISETP.LT.AND P1, PT, R186, UR50, PT ;  /* 0x00000032ba007c0c */ /* 0x000fe4000bf21270 */
        /* <DEDUP_REMOVED lines=68> */
[----:B------:R-:W-:-:S04]  /*3dd0*/  ULOP3.LUT UR5, UR5, 0x3fff, URZ, 0xc0, !UPT ;  /* 0x00003fff05057892 */ /* 0x000fc8000f8ec03f */
[----:B------:R-:W-:-:S04]  /*3de0*/  ULOP3.LUT UR48, UR5, 0x2000000, URZ, 0xfc, !UPT ;  /* 0x0200000005307892 */ /* 0x000fc8000f8efc3f */
[----:B------:R-:W-:Y:S08]  /*3df0*/  @!P0 BRA `(.L_x_1746) ;  /* 0x0000000000408947 */ /* 0x000ff00003800000 */
        /* <DEDUP_REMOVED lines=16> */
.L_x_1746:
        /* <DEDUP_REMOVED lines=9> */
.L_x_1953:
[----:B------:R-:W-:Y:S05]  /*3f90*/  @!P3 BRA `(.L_x_1748) ;  /* 0x000000000004b947 */ /* 0x000fea0003800000 */
[----:B------:R-:W-:Y:S01]  /*3fa0*/  BPT.TRAP 0x1 ;  /* 0x000000040000795c */ /* 0x000fe20000300000 */
.L_x_1748:
[----:B------:R-:W-:Y:S02]  /*3fb0*/  IMAD.U32 R7, RZ, RZ, UR36 ;  /* 0x00000024ff077e24 */ /* 0x000fe4000f8e00ff */
[----:B------:R-:W-:-:S03]  /*3fc0*/  IMAD.U32 R10, RZ, RZ, UR37 ;  /* 0x00000025ff0a7e24 */ /* 0x000fc6000f8e00ff */
[----:B------:R-:W-:Y:S02]  /*3fd0*/  LEA R7, R7, UR43, 0x3 ;  /* 0x0000002b07077c11 */ /* 0x000fe4000f8e18ff */
[----:B------:R-:W-:-:S04]  /*3fe0*/  SHF.L.U32 R10, R10, 0x1f, RZ ;  /* 0x0000001f0a0a7819 */ /* 0x000fc800000006ff */
[----:B------:R1:W2:Y:S01]  /*3ff0*/  SYNCS.PHASECHK.TRANS64.TRYWAIT P0, [R7+URZ+0x28c30], R10 ;  /* 0x028c300a070075a7 */ /* 0x0002a2000800017f */
[----:B------:R-:W-:Y:S05]  /*4000*/  @!P3 BRA `(.L_x_1749) ;  /* 0x000000000004b947 */ /* 0x000fea0003800000 */
[----:B------:R-:W-:Y:S01]  /*4010*/  BPT.TRAP 0x1 ;  /* 0x000000040000795c */ /* 0x000fe20000300000 */
.L_x_1749:
[----:B--2---:R-:W-:Y:S05]  /*4020*/  @P0 BRA `(.L_x_1750) ;  /* 0x0000000000080947 */ /* 0x004fea0003800000 */
[----:B------:R-:W2:Y:S02]  /*4030*/  SYNCS.PHASECHK.TRANS64.TRYWAIT P0, [R7+URZ+0x28c30], R10 ;  /* 0x028c300a070075a7 */ /* 0x000ea4000800017f */
[----:B--2---:R-:W-:Y:S05]  /*4040*/  @!P0 BRA `(.L_x_1751) ;  /* 0x0000012000b88947 */ /* 0x004fea0003800000 */
.L_x_1750:
        /* <DEDUP_REMOVED lines=15> */
[----:B------:R-:W0:Y:S01]  /*4140*/  LDC R3, c[0x0][0x448] ;  /* 0x00011200ff037b82 */ /* 0x000e220000000800 */
[----:B------:R-:W-:Y:S01]  /*4150*/  UMOV UR7, 0x40000040 ;  /* 0x4000004000077882 */ /* 0x000fe20000000000 */
[----:B------:R-:W-:Y:S01]  /*4160*/  UMOV UR5, 0x40000040 ;  /* 0x4000004000057882 */ /* 0x000fe20000000000 */
[----:B------:R-:W-:Y:S01]  /*4170*/  ULOP3.LUT UR4, UR4, 0x3fff, URZ, 0xc0, !UPT ;  /* 0x00003fff04047892 */ /* 0x000fe2000f8ec03f */
[----:B------:R-:W-:Y:S01]  /*4180*/  UMOV UR11, 0x40000040 ;  /* 0x40000040000b7882 */ /* 0x000fe20000000000 */
[----:B------:R-:W-:-:S02]  /*4190*/  UMOV UR9, 0x40000040 ;  /* 0x4000004000097882 */ /* 0x000fc40000000000 */
[----:B------:R-:W-:Y:S01]  /*41a0*/  ULEA UR18, UR36, UR18, 0x9 ;  /* 0x0000001224127291 */ /* 0x000fe2000f8e483f */
[----:B------:R-:W3:Y:S01]  /*41b0*/  LDC.64 R8, c[0x0][0x9e0] ;  /* 0x00027800ff087b82 */ /* 0x000ee20000000a00 */
        /* <DEDUP_REMOVED lines=10> */
[----:B0-----:R-:W-:Y:S01]  /*4260*/  ISETP.NE.AND P5, PT, R3, 0x1, PT ;  /* 0x000000010300780c */ /* 0x001fe20003fa5270 */
[----:B------:R-:W-:Y:S01]  /*4270*/  VIADD R3, R185, UR40 ;  /* 0x00000028b9037c36 */ /* 0x000fe20008000000 */
[----:B------:R-:W-:Y:S02]  /*4280*/  ULDC UR20, c[0x0][0x9dc] ;  /* 0x0002770000147ab9 */ /* 0x000fe40000000800 */
[----:B------:R-:W-:Y:S01]  /*4290*/  ULOP3.LUT UR20, URZ, UR20, URZ, 0x33, !UPT ;  /* 0x000000143f147292 */ /* 0x000fe2000f8e333f */
[----:B---3--:R-:W-:-:S08]  /*42a0*/  ISETP.GE.AND P6, PT, R9, 0x1, PT ;  /* 0x000000010900780c */ /* 0x008fd00003fc6270 */
[----:B------:R-:W0:Y:S08]  /*42b0*/  @P5 LDC R4, c[0x0][0x44c] ;  /* 0x00011300ff045b82 */ /* 0x000e300000000800 */
[----:B------:R-:W3:Y:S01]  /*42c0*/  @P5 LDC R6, c[0x0][0x450] ;  /* 0x00011400ff065b82 */ /* 0x000ee20000000800 */
[----:B0-----:R-:W-:-:S04]  /*42d0*/  @P5 IMAD.HI.U32 R5, R3, R4, RZ ;  /* 0x0000000403055227 */ /* 0x001fc800078e00ff */
[----:B------:R-:W-:Y:S02]  /*42e0*/  IMAD.MOV.U32 R4, RZ, RZ, R3 ;  /* 0x000000ffff047224 */ /* 0x000fe400078e0003 */
[----:B------:R-:W-:Y:S01]  /*42f0*/  @!P4 VIADD R3, R7, 0x28c40 ;  /* 0x00028c400703c836 */ /* 0x000fe20000000000 */
[----:B---3--:R-:W-:-:S04]  /*4300*/  @P5 SHF.R.U32.HI R4, RZ, R6, R5 ;  /* 0x00000006ff045219 */ /* 0x008fc80000011605 */
[----:B------:R-:W-:Y:S01]  /*4310*/  @!P4 PRMT R3, RZ, 0x654, R3 ;  /* 0x00000654ff03c816 */ /* 0x000fe20000000003 */
[----:B------:R-:W0:Y:S01]  /*4320*/  SHFL.IDX PT, R12, R4, RZ, 0x1c1f ;  /* 0x001c1fff040c7589 */ /* 0x000e2200000e0000 */
[----:B------:R-:W-:Y:S02]  /*4330*/  WARPGROUP.DEPBAR.LE gsb0, 0x0 ;  /* 0x00008000000079c5 */ /* 0x000fe40000010000 */
[----:B------:R-:W-:-:S06]  /*4340*/  WARPGROUP.ARRIVE ;  /* 0x00000000000079c5 */ /* 0x000fcc0000000000 */
[----:B------:R-:W-:Y:S01]  /*4350*/  HGMMA.64x64x16.F32 R24, gdesc[UR4], R24, gsb0 ;  /* 0x00e00000041879f0 */ /* 0x000fe20008000818 */
[----:B------:R-:W-:Y:S01]  /*4360*/  UMOV UR6, 0xffffffc0 ;  /* 0xffffffc000067882 */ /* 0x000fe20000000000 */
[----:B------:R-:W-:Y:S01]  /*4370*/  ULDC UR7, c[0x0][0x9d8] ;  /* 0x0002760000077ab9 */ /* 0x000fe20000000800 */
[----:B------:R-:W-:Y:S01]  /*4380*/  UIMAD UR6, UR50, UR6, 0x41 ;  /* 0x00000041320674a4 */ /* 0x000fe2000f8e0206 */
[----:B------:R-:W-:Y:S02]  /*4390*/  WARPGROUP.DEPBAR.LE gsb0, 0x0 ;  /* 0x00008000000079c5 */ /* 0x000fe40000010000 */
[----:B------:R-:W-:-:S06]  /*43a0*/  WARPGROUP.ARRIVE ;  /* 0x00000000000079c5 */ /* 0x000fcc0000000000 */
[----:B------:R-:W-:Y:S01]  /*43b0*/  HGMMA.64x64x16.F32 R24, gdesc[UR8], R24, gsb0 ;  /* 0x00e00000081879f0 */ /* 0x000fe20008000818 */
[----:B------:R-:W-:Y:S02]  /*43c0*/  ULDC UR11, c[0x0][0x2f0] ;  /* 0x0000bc00000b7ab9 */ /* 0x000fe40000000800 */
[----:B------:R-:W-:Y:S02]  /*43d0*/  UIMAD UR10, UR49, UR11, UR6 ;  /* 0x0000000b310a72a4 */ /* 0x000fe4000f8e0206 */
[----:B------:R-:W-:Y:S01]  /*43e0*/  UIADD3 UR6, UR6, -0x1, URZ ;  /* 0xffffffff06067890 */ /* 0x000fe2000fffe03f */
[----:B------:R-:W-:Y:S02]  /*43f0*/  WARPGROUP.DEPBAR.LE gsb0, 0x0 ;  /* 0x00008000000079c5 */ /* 0x000fe40000010000 */
[----:B------:R-:W-:-:S06]  /*4400*/  WARPGROUP.ARRIVE ;  /* 0x00000000000079c5 */ /* 0x000fcc0000000000 */
[----:B------:R-:W-:Y:S01]  /*4410*/  HGMMA.64x64x16.F32 R24, gdesc[UR12], R24, gsb0 ;  /* 0x00e000000c1879f0 */ /* 0x000fe20008000818 */
[----:B------:R-:W-:Y:S01]  /*4420*/  ULEA UR15, UR50, 0xffffffc0, 0x6 ;  /* 0xffffffc0320f7891 */ /* 0x000fe2000f8e303f */
[----:B------:R-:W-:Y:S01]  /*4430*/  ULDC UR14, c[0x0][0x288] ;  /* 0x0000a200000e7ab9 */ /* 0x000fe20000000800 */
[----:B------:R-:W-:Y:S02]  /*4440*/  WARPGROUP.DEPBAR.LE gsb0, 0x0 ;  /* 0x00008000000079c5 */ /* 0x000fe40000010000 */
[----:B------:R-:W-:Y:S01]  /*4450*/  FMUL.FTZ R24, R24, UR7 ;  /* 0x0000000718187c20 */ /* 0x000fe20008410000 */
        /* <DEDUP_REMOVED lines=28> */
[----:B------:R3:W-:Y:S01]  /*4620*/  @!P4 SYNCS.ARRIVE.TRANS64.RED.A1T0 RZ, [R3+URZ], RZ ;  /* 0x000000ff03ffc9a7 */ /* 0x0007e2000810043f */
[----:B------:R-:W-:Y:S01]  /*4630*/  FMUL.FTZ R55, R55, UR7 ;  /* 0x0000000737377c20 */ /* 0x000fe20008410000 */
[----:B------:R-:W4:Y:S01]  /*4640*/  MUFU.TANH R13, R30 ;  /* 0x0000001e000d7308 */ /* 0x000f220000002400 */
[----:B------:R-:W-:Y:S01]  /*4650*/  FMUL.FTZ R31, R31, UR7 ;  /* 0x000000071f1f7c20 */ /* 0x000fe20008410000 */
[----:B------:R-:W-:Y:S01]  /*4660*/  FMUL.FTZ R34, R34, UR7 ;  /* 0x0000000722227c20 */ /* 0x000fe20008410000 */
[----:B------:R-:W-:Y:S01]  /*4670*/  UIMAD UR7, UR49, UR11, -UR15 ;  /* 0x0000000b310772a4 */ /* 0x000fe2000f8e0a0f */
[----:B---3--:R-:W-:-:S04]  /*4680*/  IMAD.U32 R3, RZ, RZ, UR10 ;  /* 0x0000000aff037e24 */ /* 0x008fc8000f8e00ff */
[----:B------:R-:W3:Y:S01]  /*4690*/  MUFU.TANH R24, R24 ;  /* 0x0000001800187308 */ /* 0x000ee20000002400 */
[----:B------:R-:W-:Y:S02]  /*46a0*/  IADD3 R11, -R2, UR7, RZ ;  /* 0x00000007020b7c10 */ /* 0x000fe4000fffe1ff */
[----:B------:R-:W-:-:S05]  /*46b0*/  IADD3 R3, R3, -UR14, -R2 ;  /* 0x8000000e03037c10 */ /* 0x000fca000fffe802 */
[----:B------:R-:W0:Y:S08]  /*46c0*/  MUFU.TANH R25, R25 ;  /* 0x0000001900197308 */ /* 0x000e300000002400 */
        /* <DEDUP_REMOVED lines=27> */
[----:B------:R5:W1:Y:S08]  /*4880*/  MUFU.TANH R15, R34 ;  /* 0x00000022000f7308 */ /* 0x000a700000002400 */
[----:B------:R2:W1:Y:S01]  /*4890*/  MUFU.TANH R14, R31 ;  /* 0x0000001f000e7308 */ /* 0x0004620000002400 */
[----:B-----5:R-:W-:-:S05]  /*48a0*/  IMAD.IADD R34, R3, 0x1, R8 ;  /* 0x0000000103227824 */ /* 0x020fca00078e0208 */
[----:B0-----:R-:W-:Y:S01]  /*48b0*/  VIADDMNMX R6, R12, R34, R11, PT ;  /* 0x000000220c067246 */ /* 0x001fe2000380010b */
[----:B--2---:R-:W-:-:S04]  /*48c0*/  VIADD R31, R3, UR20 ;  /* 0x00000014031f7c36 */ /* 0x004fc80008000000 */
[----:B------:R-:W-:Y:S01]  /*48d0*/  IMAD.IADD R3, R31, 0x1, R12 ;  /* 0x000000011f037824 */ /* 0x000fe200078e020c */
[----:B---34-:R-:W-:Y:S06]  /*48e0*/  @!P6 BRA `(.L_x_1752) ;  /* 0x000000000058e947 */ /* 0x018fec0003800000 */
[----:B------:R-:W-:Y:S01]  /*48f0*/  IMAD.U32 R5, RZ, RZ, UR49 ;  /* 0x00000031ff057e24 */ /* 0x000fe2000f8e00ff */
[----:B------:R-:W-:Y:S03]  /*4900*/  BSSY B0, `(.L_x_1753) ;  /* 0x0000010000007945 */ /* 0x000fe60003800000 */
[----:B------:R-:W-:-:S04]  /*4910*/  IMAD R5, R5, UR11, R12 ;  /* 0x0000000b05057c24 */ /* 0x000fc8000f8e020c */
[----:B------:R-:W-:-:S05]  /*4920*/  VIADD R5, R5, -UR14 ;  /* 0x8000000e05057c36 */ /* 0x000fca0008000000 */
        /* <DEDUP_REMOVED lines=9> */
.L_x_1754:
[----:B------:R-:W-:-:S13]  /*49c0*/  ISETP.NE.AND P0, PT, R9, 0x1, PT ;  /* 0x000000010900780c */ /* 0x000fda0003f05270 */
[----:B------:R-:W0:Y:S02]  /*49d0*/  @P0 LDC.64 R56, c[0x0][0x9e8] ;  /* 0x00027a00ff380b82 */ /* 0x000e240000000a00 */
[----:B0-----:R-:W-:-:S05]  /*49e0*/  @P0 IMAD.HI.U32 R12, R5, R56, RZ ;  /* 0x00000038050c0227 */ /* 0x001fca00078e00ff */
[----:B------:R-:W-:-:S07]  /*49f0*/  @P0 SHF.R.U32.HI R5, RZ, R57, R12 ;  /* 0x00000039ff050219 */ /* 0x000fce000001160c */
.L_x_1755:
[----:B------:R-:W-:Y:S05]  /*4a00*/  BSYNC B0 ;  /* 0x0000000000007941 */ /* 0x000fea0003800000 */
.L_x_1753:
[----:B------:R-:W-:-:S04]  /*4a10*/  IMAD R5, R5, R9, -UR15 ;  /* 0x8000000f05057e24 */ /* 0x000fc8000f8e0209 */
[----:B------:R-:W-:-:S05]  /*4a20*/  IMAD.IADD R12, R5, 0x1, -R2 ;  /* 0x00000001050c7824 */ /* 0x000fca00078e0a02 */
[----:B------:R-:W-:Y:S02]  /*4a30*/  VIMNMX R3, R3, R12, !PT ;  /* 0x0000000c03037248 */ /* 0x000fe40007fe0100 */
[----:B------:R-:W-:-:S07]  /*4a40*/  VIADDMNMX R6, R12, R9, R6, PT ;  /* 0x000000090c067246 */ /* 0x000fce0003800106 */
.L_x_1752:
[----:B------:R-:W-:Y:S01]  /*4a50*/  UISETP.GE.AND UP0, UPT, UR6, 0x1, UPT ;  /* 0x000000010600788c */ /* 0x000fe2000bf06270 */
[----:B------:R-:W0:Y:S01]  /*4a60*/  SHFL.IDX PT, R12, R4, 0x1, 0x1c1f ;  /* 0x003c1f00040c7f89 */ /* 0x000e2200000e0000 */
[----:B------:R-:W-:Y:S02]  /*4a70*/  UISETP.GE.AND UP1, UPT, UR6, 0x2, UPT ;  /* 0x000000020600788c */ /* 0x000fe4000bf26270 */
[----:B------:R-:W-:Y:S02]  /*4a80*/  UP2UR UR10, UPR, URZ, 0x1 ;  /* 0x000000013f0a7883 */ /* 0x000fe40008000000 */
[----:B------:R-:W-:Y:S01]  /*4a90*/  PLOP3.LUT P1, PT, PT, PT, UP0, 0x40, 0x0 ;  /* 0x000000000000781c */ /* 0x000fe20003f2e808 */
[----:B------:R-:W-:Y:S01]  /*4aa0*/  UISETP.GE.AND UP0, UPT, UR6, 0xa, UPT ;  /* 0x0000000a0600788c */ /* 0x000fe2000bf06270 */
[----:B------:R-:W-:Y:S01]  /*4ab0*/  PLOP3.LUT P0, PT, PT, PT, UP1, 0x40, 0x0 ;  /* 0x000000000000781c */ /* 0x000fe20003f0e818 */
[----:B------:R-:W-:Y:S01]  /*4ac0*/  UISETP.GE.AND UP3, UPT, UR6, 0x9, UPT ;  /* 0x000000090600788c */ /* 0x000fe2000bf66270 */
[C---:B------:R-:W-:Y:S01]  /*4ad0*/  ISETP.GT.AND P1, PT, R3.reuse, RZ, P1 ;  /* 0x000000ff0300720c */ /* 0x040fe20000f24270 */
[----:B------:R-:W-:Y:S01]  /*4ae0*/  UISETP.GE.AND UP2, UPT, UR6, 0x11, UPT ;  /* 0x000000110600788c */ /* 0x000fe2000bf46270 */
[C---:B------:R-:W-:Y:S01]  /*4af0*/  ISETP.GT.AND P0, PT, R3.reuse, 0x1, P0 ;  /* 0x000000010300780c */ /* 0x040fe20000704270 */
[----:B------:R-:W-:Y:S01]  /*4b00*/  UP2UR UR22, UPR, URZ, 0x1 ;  /* 0x000000013f167883 */ /* 0x000fe20008000000 */
[----:B------:R-:W-:Y:S01]  /*4b10*/  ISETP.LT.OR P1, PT, R6, 0x1, P1 ;  /* 0x000000010600780c */ /* 0x000fe20000f21670 */
[----:B------:R-:W-:Y:S01]  /*4b20*/  UP2UR UR7, UPR, URZ, 0x2 ;  /* 0x000000023f077883 */ /* 0x000fe20008000000 */
[----:B------:R-:W-:Y:S01]  /*4b30*/  PLOP3.LUT P2, PT, PT, PT, UP3, 0x40, 0x0 ;  /* 0x000000000000781c */ /* 0x000fe20003f4e838 */
[----:B------:R-:W-:Y:S01]  /*4b40*/  UISETP.GE.AND UP1, UPT, UR6, 0x12, UPT ;  /* 0x000000120600788c */ /* 0x000fe2000bf26270 */
[----:B------:R-:W-:Y:S01]  /*4b50*/  FSEL R38, R24, -INF , !P1 ;  /* 0xff80000018267808 */ /* 0x000fe20004800000 */
[----:B------:R-:W-:Y:S01]  /*4b60*/  UP2UR UR21, UPR, URZ, 0x8 ;  /* 0x000000083f157883 */ /* 0x000fe20008000000 */
[----:B------:R-:W-:Y:S01]  /*4b70*/  PLOP3.LUT P1, PT, PT, PT, UP0, 0x40, 0x0 ;  /* 0x000000000000781c */ /* 0x000fe20003f2e808 */
[----:B------:R-:W-:Y:S01]  /*4b80*/  UISETP.GE.AND UP0, UPT, UR6, 0x19, UPT ;  /* 0x000000190600788c */ /* 0x000fe2000bf06270 */
[C---:B------:R-:W-:Y:S01]  /*4b90*/  ISETP.LT.OR P0, PT, R6.reuse, 0x2, P0 ;  /* 0x000000020600780c */ /* 0x040fe20000701670 */
[----:B------:R-:W-:Y:S01]  /*4ba0*/  UP2UR UR23, UPR, URZ, 0x4 ;  /* 0x000000043f177883 */ /* 0x000fe20008000000 */
[C---:B------:R-:W-:Y:S01]  /*4bb0*/  ISETP.GT.AND P1, PT, R3.reuse, 0x9, P1 ;  /* 0x000000090300780c */ /* 0x040fe20000f24270 */
[----:B------:R-:W-:Y:S01]  /*4bc0*/  UP2UR UR25, UPR, URZ, 0x1 ;  /* 0x000000013f197883 */ /* 0x000fe20008000000 */
[----:B------:R-:W-:Y:S01]  /*4bd0*/  ISETP.GT.AND P2, PT, R3, 0x8, P2 ;  /* 0x000000080300780c */ /* 0x000fe20001744270 */
[----:B------:R-:W-:Y:S01]  /*4be0*/  UP2UR UR24, UPR, URZ, 0x2 ;  /* 0x000000023f187883 */ /* 0x000fe20008000000 */
[----:B------:R-:W-:Y:S01]  /*4bf0*/  FSEL R56, R25, -INF , !P0 ;  /* 0xff80000019387808 */ /* 0x000fe20004000000 */
[----:B------:R-:W-:Y:S01]  /*4c00*/  UISETP.GE.AND UP3, UPT, UR6, 0x31, UPT ;  /* 0x000000310600788c */ /* 0x000fe2000bf66270 */
[----:B------:R-:W-:Y:S01]  /*4c10*/  PLOP3.LUT P0, PT, PT, PT, UP2, 0x40, 0x0 ;  /* 0x000000000000781c */ /* 0x000fe20003f0e828 */
[----:B------:R-:W-:Y:S01]  /*4c20*/  UISETP.GE.AND UP2, UPT, UR6, 0x2a, UPT ;  /* 0x0000002a0600788c */ /* 0x000fe2000bf46270 */
[C---:B------:R-:W-:Y:S01]  /*4c30*/  ISETP.LT.OR P1, PT, R6.reuse, 0xa, P1 ;  /* 0x0000000a0600780c */ /* 0x040fe20000f21670 */
[----:B------:R-:W-:Y:S01]  /*4c40*/  UISETP.GE.AND UP4, UPT, UR6, 0x32, UPT ;  /* 0x000000320600788c */ /* 0x000fe2000bf86270 */
[----:B------:R-:W-:Y:S01]  /*4c50*/  ISETP.LT.OR P2, PT, R6, 0x9, P2 ;  /* 0x000000090600780c */ /* 0x000fe20001741670 */
[----:B------:R-:W-:Y:S01]  /*4c60*/  UISETP.GE.AND UP5, UPT, UR6, 0x39, UPT ;  /* 0x000000390600788c */ /* 0x000fe2000bfa6270 */
[----:B------:R-:W-:Y:S01]  /*4c70*/  ISETP.GT.AND P0, PT, R3, 0x10, P0 ;  /* 0x000000100300780c */ /* 0x000fe20000704270 */
[----:B------:R-:W-:Y:S01]  /*4c80*/  UISETP.GE.AND UP6, UPT, UR6, 0x3a, UPT ;  /* 0x0000003a0600788c */ /* 0x000fe2000bfc6270 */
[----:B------:R-:W-:-:S02]  /*4c90*/  FSEL R60, R29, -INF , !P1 ;  /* 0xff8000001d3c7808 */ /* 0x000fc40004800000 */
[----:B------:R-:W-:Y:S02]  /*4ca0*/  FSEL R58, R28, -INF , !P2 ;  /* 0xff8000001c3a7808 */ /* 0x000fe40005000000 */
[----:B------:R-:W-:Y:S01]  /*4cb0*/  PLOP3.LUT P1, PT, PT, PT, UP0, 0x40, 0x0 ;  /* 0x000000000000781c */ /* 0x000fe20003f2e808 */
[----:B------:R-:W-:Y:S01]  /*4cc0*/  UISETP.GE.AND UP0, UPT, UR6, 0x1a, UPT ;  /* 0x0000001a0600788c */ /* 0x000fe2000bf06270 */
[----:B------:R-:W-:Y:S01]  /*4cd0*/  PLOP3.LUT P2, PT, PT, PT, UP1, 0x40, 0x0 ;  /* 0x000000000000781c */ /* 0x000fe20003f4e818 */
[----:B------:R-:W-:Y:S01]  /*4ce0*/  UISETP.GE.AND UP1, UPT, UR6, 0x29, UPT ;  /* 0x000000290600788c */ /* 0x000fe2000bf26270 */
[----:B------:R-:W-:Y:S01]  /*4cf0*/  ISETP.LT.OR P0, PT, R6, 0x11, P0 ;  /* 0x000000110600780c */ /* 0x000fe20000701670 */
[----:B------:R-:W-:Y:S01]  /*4d00*/  UP2UR UR26, UPR, URZ, 0x1 ;  /* 0x000000013f1a7883 */ /* 0x000fe20008000000 */
[----:B------:R-:W-:Y:S02]  /*4d10*/  ISETP.GT.AND P2, PT, R3, 0x11, P2 ;  /* 0x000000110300780c */ /* 0x000fe40001744270 */
[----:B------:R-:W-:-:S02]  /*4d20*/  FSEL R62, R32, -INF , !P0 ;  /* 0xff800000203e7808 */ /* 0x000fc40004000000 */
[----:B------:R-:W-:Y:S01]  /*4d30*/  PLOP3.LUT P0, PT, PT, PT, UP0, 0x40, 0x0 ;  /* 0x000000000000781c */ /* 0x000fe20003f0e808 */
[----:B------:R-:W-:Y:S01]  /*4d40*/  UISETP.GE.AND UP0, UPT, UR6, 0x21, UPT ;  /* 0x000000210600788c */ /* 0x000fe2000bf06270 */
[C---:B------:R-:W-:Y:S02]  /*4d50*/  ISETP.LT.OR P2, PT, R6.reuse, 0x12, P2 ;  /* 0x000000120600780c */ /* 0x040fe40001741670 */
[----:B------:R-:W-:Y:S01]  /*4d60*/  ISETP.GT.AND P1, PT, R3, 0x18, P1 ;  /* 0x000000180300780c */ /* 0x000fe20000f24270 */
[----:B------:R-:W-:Y:S01]  /*4d70*/  UP2UR UR27, UPR, URZ, 0x1 ;  /* 0x000000013f1b7883 */ /* 0x000fe20008000000 */
[----:B------:R-:W-:Y:S02]  /*4d80*/  FSEL R64, R33, -INF , !P2 ;  /* 0xff80000021407808 */ /* 0x000fe40005000000 */
[----:B------:R-:W-:Y:S01]  /*4d90*/  PLOP3.LUT P2, PT, PT, PT, UP0, 0x40, 0x0 ;  /* 0x000000000000781c */ /* 0x000fe20003f4e808 */
[----:B------:R-:W-:Y:S01]  /*4da0*/  UISETP.GE.AND UP0, UPT, UR6, 0x22, UPT ;  /* 0x000000220600788c */ /* 0x000fe2000bf06270 */
[----:B------:R-:W-:-:S02]  /*4db0*/  ISETP.LT.OR P1, PT, R6, 0x19, P1 ;  /* 0x000000190600780c */ /* 0x000fc40000f21670 */
[C---:B------:R-:W-:Y:S02]  /*4dc0*/  ISETP.GT.AND P0, PT, R3.reuse, 0x19, P0 ;  /* 0x000000190300780c */ /* 0x040fe40000704270 */
[----:B------:R-:W-:Y:S02]  /*4dd0*/  FSEL R66, R36, -INF , !P1 ;  /* 0xff80000024427808 */ /* 0x000fe40004800000 */
[----:B------:R-:W-:Y:S02]  /*4de0*/  PLOP3.LUT P1, PT, PT, PT, UP0, 0x40, 0x0 ;  /* 0x000000000000781c */ /* 0x000fe40003f2e808 */
[C---:B------:R-:W-:Y:S02]  /*4df0*/  ISETP.GT.AND P2, PT, R3.reuse, 0x20, P2 ;  /* 0x000000200300780c */ /* 0x040fe40001744270 */
[----:B------:R-:W-:Y:S02]  /*4e00*/  ISETP.GT.AND P1, PT, R3, 0x21, P1 ;  /* 0x000000210300780c */ /* 0x000fe40000f24270 */
[----:B------:R-:W-:-:S02]  /*4e10*/  ISETP.LT.OR P0, PT, R6, 0x1a, P0 ;  /* 0x0000001a0600780c */ /* 0x000fc40000701670 */
[C---:B------:R-:W-:Y:S02]  /*4e20*/  ISETP.LT.OR P2, PT, R6.reuse, 0x21, P2 ;  /* 0x000000210600780c */ /* 0x040fe40001741670 */
[----:B------:R-:W-:Y:S02]  /*4e30*/  ISETP.LT.OR P1, PT, R6, 0x22, P1 ;  /* 0x000000220600780c */ /* 0x000fe40000f21670 */
[----:B------:R-:W-:Y:S02]  /*4e40*/  FSEL R68, R37, -INF , !P0 ;  /* 0xff80000025447808 */ /* 0x000fe40004000000 */
[----:B------:R-:W-:Y:S02]  /*4e50*/  FSEL R70, R40, -INF , !P2 ;  /* 0xff80000028467808 */ /* 0x000fe40005000000 */
[----:B------:R-:W-:Y:S02]  /*4e60*/  FSEL R72, R41, -INF , !P1 ;  /* 0xff80000029487808 */ /* 0x000fe40004800000 */
[----:B------:R-:W-:-:S02]  /*4e70*/  PLOP3.LUT P0, PT, PT, PT, UP1, 0x40, 0x0 ;  /* 0x000000000000781c */ /* 0x000fc40003f0e818 */
[----:B------:R-:W-:Y:S02]  /*4e80*/  PLOP3.LUT P2, PT, PT, PT, UP2, 0x40, 0x0 ;  /* 0x000000000000781c */ /* 0x000fe40003f4e828 */
[----:B------:R-:W-:Y:S02]  /*4e90*/  PLOP3.LUT P1, PT, PT, PT, UP3, 0x40, 0x0 ;  /* 0x000000000000781c */ /* 0x000fe40003f2e838 */
[C---:B------:R-:W-:Y:S02]  /*4ea0*/  ISETP.GT.AND P0, PT, R3.reuse, 0x28, P0 ;  /* 0x000000280300780c */ /* 0x040fe40000704270 */
        /* <DEDUP_REMOVED lines=13> */
[----:B------:R-:W-:Y:S01]  /*4f80*/  ISETP.GT.AND P1, PT, R3, 0x39, P1 ;  /* 0x000000390300780c */ /* 0x000fe20000f24270 */
[----:B0-----:R-:W-:Y:S01]  /*4f90*/  IMAD.IADD R3, R31, 0x1, R12 ;  /* 0x000000011f037824 */ /* 0x001fe200078e020c */
[----:B------:R-:W-:-:S02]  /*4fa0*/  ISETP.LT.OR P0, PT, R6, 0x32, P0 ;  /* 0x000000320600780c */ /* 0x000fc40000701670 */
[C---:B------:R-:W-:Y:S02]  /*4fb0*/  ISETP.LT.OR P2, PT, R6.reuse, 0x39, P2 ;  /* 0x000000390600780c */ /* 0x040fe40001741670 */
[----:B------:R-:W-:Y:S02]  /*4fc0*/  ISETP.LT.OR P1, PT, R6, 0x3a, P1 ;  /* 0x0000003a0600780c */ /* 0x000fe40000f21670 */
[----:B------:R-:W-:Y:S02]  /*4fd0*/  VIADDMNMX R4, R12, R34, R11, PT ;  /* 0x000000220c047246 */ /* 0x000fe4000380010b */
[----:B------:R-:W-:Y:S02]  /*4fe0*/  FSEL R76, R49, -INF , !P0 ;  /* 0xff800000314c7808 */ /* 0x000fe40004000000 */
[----:B------:R-:W-:Y:S02]  /*4ff0*/  FSEL R52, R52, -INF , !P2 ;  /* 0xff80000034347808 */ /* 0x000fe40005000000 */
[----:B------:R-:W-:Y:S01]  /*5000*/  FSEL R78, R53, -INF , !P1 ;  /* 0xff800000354e7808 */ /* 0x000fe20004800000 */
[----:B------:R-:W-:Y:S06]  /*5010*/  @!P6 BRA `(.L_x_1756) ;  /* 0x000000000058e947 */ /* 0x000fec0003800000 */
        /* <DEDUP_REMOVED lines=13> */
.L_x_1758:
[----:B------:R-:W-:-:S13]  /*50f0*/  ISETP.NE.AND P0, PT, R9, 0x1, PT ;  /* 0x000000010900780c */ /* 0x000fda0003f05270 */
[----:B------:R-:W0:Y:S02]  /*5100*/  @P0 LDC.64 R24, c[0x0][0x9e8] ;  /* 0x00027a00ff180b82 */ /* 0x000e240000000a00 */
[----:B0-----:R-:W-:-:S05]  /*5110*/  @P0 IMAD.HI.U32 R6, R5, R24, RZ ;  /* 0x0000001805060227 */ /* 0x001fca00078e00ff */
[----:B------:R-:W-:-:S07]  /*5120*/  @P0 SHF.R.U32.HI R5, RZ, R25, R6 ;  /* 0x00000019ff050219 */ /* 0x000fce0000011606 */
.L_x_1759:
[----:B------:R-:W-:Y:S05]  /*5130*/  BSYNC B0 ;  /* 0x0000000000007941 */ /* 0x000fea0003800000 */
.L_x_1757:
[----:B------:R-:W-:-:S04]  /*5140*/  IMAD R5, R5, R9, -UR15 ;  /* 0x8000000f05057e24 */ /* 0x000fc8000f8e0209 */
[----:B------:R-:W-:-:S05]  /*5150*/  IMAD.IADD R6, R5, 0x1, -R2 ;  /* 0x0000000105067824 */ /* 0x000fca00078e0a02 */
[----:B------:R-:W-:Y:S02]  /*5160*/  VIMNMX R3, R3, R6, !PT ;  /* 0x0000000603037248 */ /* 0x000fe40007fe0100 */
[----:B------:R-:W-:-:S07]  /*5170*/  VIADDMNMX R4, R6, R9, R4, PT ;  /* 0x0000000906047246 */ /* 0x000fce0003800104 */
.L_x_1756:
[----:B------:R-:W-:Y:S01]  /*5180*/  FMNMX.FTZ R5, R38, R56, !PT ;  /* 0x0000003826057209 */ /* 0x000fe20007810000 */
[----:B------:R-:W-:Y:S01]  /*5190*/  UP2UR UR6, UPR, URZ, 0x4 ;  /* 0x000000043f067883 */ /* 0x000fe20008000000 */
[----:B------:R-:W-:Y:S01]  /*51a0*/  BAR.SYNC.DEFER_BLOCKING 0xf, 0x100 ;  /* 0x03c4000000007b1d */ /* 0x000fe20000010000 */
[----:B------:R-:W-:Y:S01]  /*51b0*/  UISETP.NE.AND UP2, UPT, UR7, URZ, UPT ;  /* 0x0000003f0700728c */ /* 0x000fe2000bf45270 */
[----:B------:R-:W-:Y:S01]  /*51c0*/  FMNMX.FTZ R5, R58, R5, !PT ;  /* 0x000000053a057209 */ /* 0x000fe20007810000 */
[----:B------:R-:W-:Y:S02]  /*51d0*/  UP2UR UR7, UPR, URZ, 0x8 ;  /* 0x000000083f077883 */ /* 0x000fe40008000000 */
[----:B------:R-:W-:Y:S01]  /*51e0*/  UISETP.NE.AND UP3, UPT, UR10, URZ, UPT ;  /* 0x0000003f0a00728c */ /* 0x000fe2000bf65270 */
[----:B------:R-:W-:Y:S01]  /*51f0*/  FMNMX.FTZ R5, R60, R5, !PT ;  /* 0x000000053c057209 */ /* 0x000fe20007810000 */
[----:B------:R-:W-:Y:S01]  /*5200*/  UP2UR UR15, UPR, URZ, 0x10 ;  /* 0x000000103f0f7883 */ /* 0x000fe20008000000 */
[----:B------:R-:W-:Y:S01]  /*5210*/  PLOP3.LUT P0, PT, PT, PT, UP2, 0x40, 0x0 ;  /* 0x000000000000781c */ /* 0x000fe20003f0e828 */
[----:B------:R-:W-:Y:S01]  /*5220*/  ULDC UR10, c[0x0][0x988] ;  /* 0x00026200000a7ab9 */ /* 0x000fe20000000800 */
[----:B------:R-:W-:Y:S01]  /*5230*/  FMNMX.FTZ R5, R62, R5, !PT ;  /* 0x000000053e057209 */ /* 0x000fe20007810000 */
[----:B------:R-:W-:Y:S01]  /*5240*/  UISETP.NE.AND UP4, UPT, UR21, URZ, UPT ;  /* 0x0000003f1500728c */ /* 0x000fe2000bf85270 */
[----:B------:R-:W-:Y:S01]  /*5250*/  PLOP3.LUT P1, PT, PT, PT, UP3, 0x40, 0x0 ;  /* 0x000000000000781c */ /* 0x000fe20003f2e838 */
[----:B------:R-:W-:Y:S01]  /*5260*/  UP2UR UR18, UPR, URZ, 0x20 ;  /* 0x000000203f127883 */ /* 0x000fe20008000000 */
[----:B------:R-:W-:Y:S01]  /*5270*/  FMNMX.FTZ R5, R64, R5, !PT ;  /* 0x0000000540057209 */ /* 0x000fe20007810000 */
[----:B------:R-:W-:Y:S01]  /*5280*/  UISETP.NE.AND UP5, UPT, UR22, URZ, UPT ;  /* 0x0000003f1600728c */ /* 0x000fe2000bfa5270 */
[C---:B------:R-:W-:Y:S01]  /*5290*/  ISETP.GT.AND P1, PT, R3.reuse, RZ, P1 ;  /* 0x000000ff0300720c */ /* 0x040fe20000f24270 */
[----:B------:R-:W-:Y:S01]  /*52a0*/  UISETP.NE.AND UP2, UPT, UR23, URZ, UPT ;  /* 0x0000003f1700728c */ /* 0x000fe2000bf45270 */
[----:B------:R-:W-:Y:S01]  /*52b0*/  FMNMX.FTZ R5, R66, R5, !PT ;  /* 0x0000000542057209 */ /* 0x000fe20007810000 */
[----:B------:R-:W-:Y:S01]  /*52c0*/  UISETP.NE.AND UP3, UPT, UR24, URZ, UPT ;  /* 0x0000003f1800728c */ /* 0x000fe2000bf65270 */
[----:B------:R-:W-:Y:S01]  /*52d0*/  ISETP.LT.OR P1, PT, R4, 0x1, P1 ;  /* 0x000000010400780c */ /* 0x000fe20000f21670 */
[----:B------:R-:W-:Y:S01]  /*52e0*/  UP2UR UR19, UPR, URZ, 0x40 ;  /* 0x000000403f137883 */ /* 0x000fe20008000000 */
[----:B------:R-:W-:Y:S01]  /*52f0*/  FMNMX.FTZ R5, R68, R5, !PT ;  /* 0x0000000544057209 */ /* 0x000fe20007810000 */
[----:B------:R-:W-:Y:S01]  /*5300*/  UISETP.NE.AND UP6, UPT, UR27, URZ, UPT ;  /* 0x0000003f1b00728c */ /* 0x000fe2000bfc5270 */
[----:B------:R-:W-:-:S02]  /*5310*/  ISETP.GT.AND P0, PT, R3, 0x1, P0 ;  /* 0x000000010300780c */ /* 0x000fc40000704270 */
[----:B------:R-:W-:Y:S02]  /*5320*/  FMNMX.FTZ R5, R70, R5, !PT ;  /* 0x0000000546057209 */ /* 0x000fe40007810000 */
[----:B------:R-:W-:Y:S02]  /*5330*/  ISETP.LT.OR P0, PT, R4, 0x2, P0 ;  /* 0x000000020400780c */ /* 0x000fe40000701670 */
[----:B------:R-:W-:-:S04]  /*5340*/  FMNMX.FTZ R5, R72, R5, !PT ;  /* 0x0000000548057209 */ /* 0x000fc80007810000 */
[----:B------:R-:W-:-:S04]  /*5350*/  FMNMX.FTZ R5, R44, R5, !PT ;  /* 0x000000052c057209 */ /* 0x000fc80007810000 */
[----:B------:R-:W-:-:S04]  /*5360*/  FMNMX.FTZ R5, R74, R5, !PT ;  /* 0x000000054a057209 */ /* 0x000fc80007810000 */
[----:B------:R-:W-:-:S04]  /*5370*/  FMNMX.FTZ R5, R48, R5, !PT ;  /* 0x0000000530057209 */ /* 0x000fc80007810000 */
[----:B------:R-:W-:-:S04]  /*5380*/  FMNMX.FTZ R5, R76, R5, !PT ;  /* 0x000000054c057209 */ /* 0x000fc80007810000 */
[----:B------:R-:W-:-:S04]  /*5390*/  FMNMX.FTZ R5, R52, R5, !PT ;  /* 0x0000000534057209 */ /* 0x000fc80007810000 */
[----:B------:R-:W-:-:S05]  /*53a0*/  FMNMX.FTZ R6, R78, R5, !PT ;  /* 0x000000054e067209 */ /* 0x000fca0007810000 */
[----:B------:R-:W0:Y:S02]  /*53b0*/  SHFL.BFLY PT, R5, R6, 0x2, 0x1f ;  /* 0x0c401f0006057f89 */ /* 0x000e2400000e0000 */
[----:B0-----:R-:W-:-:S05]  /*53c0*/  FMNMX.FTZ R12, R6, R5, !PT ;  /* 0x00000005060c7209 */ /* 0x001fca0007810000 */
[----:B------:R-:W0:Y:S02]  /*53d0*/  SHFL.BFLY PT, R5, R12, 0x1, 0x1f ;  /* 0x0c201f000c057f89 */ /* 0x000e2400000e0000 */
[----:B0-----:R-:W-:Y:S02]  /*53e0*/  FMNMX.FTZ R5, R12, R5, !PT ;  /* 0x000000050c057209 */ /* 0x001fe40007810000 */
[----:B------:R-:W-:Y:S02]  /*53f0*/  FSEL R12, R27, -INF , !P0 ;  /* 0xff8000001b0c7808 */ /* 0x000fe40004000000 */
[C---:B------:R-:W-:Y:S01]  /*5400*/  FSETP.NEU.FTZ.AND P2, PT, R5.reuse, -INF , PT ;  /* 0xff8000000500780b */ /* 0x040fe20003f5d000 */
[----:B------:R-:W-:Y:S01]  /*5410*/  FMUL.FTZ R11, R5, UR10 ;  /* 0x0000000a050b7c20 */ /* 0x000fe20008410000 */
[----:B------:R-:W-:Y:S01]  /*5420*/  PLOP3.LUT P0, PT, PT, PT, UP2, 0x40, 0x0 ;  /* 0x000000000000781c */ /* 0x000fe20003f0e828 */
[----:B------:R-:W-:-:S03]  /*5430*/  UISETP.NE.AND UP2, UPT, UR6, URZ, UPT ;  /* 0x0000003f0600728c */ /* 0x000fc6000bf45270 */
[----:B------:R-:W-:Y:S02]  /*5440*/  FSEL R33, R11, RZ, P2 ;  /* 0x000000ff0b217208 */ /* 0x000fe40001000000 */
[----:B------:R-:W-:Y:S01]  /*5450*/  PLOP3.LUT P2, PT, PT, PT, UP4, 0x40, 0x0 ;  /* 0x000000000000781c */ /* 0x000fe20003f4e848 */
[----:B------:R-:W-:Y:S01]  /*5460*/  UISETP.NE.AND UP4, UPT, UR25, URZ, UPT ;  /* 0x0000003f1900728c */ /* 0x000fe2000bf85270 */
[----:B------:R-:W-:Y:S01]  /*5470*/  FSEL R11, R26, -INF , !P1 ;  /* 0xff8000001a0b7808 */ /* 0x000fe20004800000 */
[--C-:B------:R-:W-:Y:S01]  /*5480*/  FFMA.FTZ R32, R38, UR10, -R33.reuse ;  /* 0x0000000a26207c23 */ /* 0x100fe20008010821 */
[----:B------:R-:W-:Y:S01]  /*5490*/  PLOP3.LUT P1, PT, PT, PT, UP5, 0x40, 0x0 ;  /* 0x000000000000781c */ /* 0x000fe20003f2e858 */
[----:B------:R-:W-:Y:S01]  /*54a0*/  UISETP.NE.AND UP5, UPT, UR26, URZ, UPT ;  /* 0x0000003f1a00728c */ /* 0x000fe2000bfa5270 */
[C---:B------:R-:W-:Y:S01]  /*54b0*/  ISETP.GT.AND P2, PT, R3.reuse, 0x8, P2 ;  /* 0x000000080300780c */ /* 0x040fe20001744270 */
[----:B------:R0:W-:Y:S01]  /*54c0*/  MUFU.EX2 R152, R32 ;  /* 0x0000002000987308 */ /* 0x0001e20000000800 */
[----:B------:R-:W-:Y:S01]  /*54d0*/  ISETP.GT.AND P1, PT, R3, 0x9, P1 ;  /* 0x000000090300780c */ /* 0x000fe20000f24270 */
[--C-:B------:R-:W-:Y:S01]  /*54e0*/  FFMA.FTZ R36, R60, UR10, -R33.reuse ;  /* 0x0000000a3c247c23 */ /* 0x100fe20008010821 */
[----:B------:R-:W-:Y:S01]  /*54f0*/  ISETP.LT.OR P2, PT, R4, 0x9, P2 ;  /* 0x000000090400780c */ /* 0x000fe20001741670 */
[--C-:B------:R-:W-:Y:S01]  /*5500*/  FFMA.FTZ R34, R56, UR10, -R33.reuse ;  /* 0x0000000a38227c23 */ /* 0x100fe20008010821 */
[----:B------:R-:W-:Y:S01]  /*5510*/  ISETP.LT.OR P1, PT, R4, 0xa, P1 ;  /* 0x0000000a0400780c */ /* 0x000fe20000f21670 */
[--C-:B------:R-:W-:Y:S01]  /*5520*/  FFMA.FTZ R38, R62, UR10, -R33.reuse ;  /* 0x0000000a3e267c23 */ /* 0x100fe20008010821 */
[----:B------:R-:W-:Y:S01]  /*5530*/  FSEL R13, R13, -INF , !P2 ;  /* 0xff8000000d0d7808 */ /* 0x000fe20005000000 */
[----:B------:R2:W-:Y:S01]  /*5540*/  MUFU.EX2 R37, R36 ;  /* 0x0000002400257308 */ /* 0x0005e20000000800 */
[----:B------:R-:W-:Y:S01]  /*5550*/  PLOP3.LUT P2, PT, PT, PT, UP3, 0x40, 0x0 ;  /* 0x000000000000781c */ /* 0x000fe20003f4e838 */
[----:B------:R-:W-:Y:S01]  /*5560*/  UISETP.NE.AND UP3, UPT, UR7, URZ, UPT ;  /* 0x0000003f0700728c */ /* 0x000fe2000bf65270 */
[----:B------:R-:W-:Y:S01]  /*5570*/  ISETP.GT.AND P0, PT, R3, 0x10, P0 ;  /* 0x000000100300780c */ /* 0x000fe20000704270 */
[--C-:B0-----:R-:W-:Y:S01]  /*5580*/  FFMA.FTZ R32, R58, UR10, -R33.reuse ;  /* 0x0000000a3a207c23 */ /* 0x101fe20008010821 */
[----:B-1----:R-:W-:Y:S01]  /*5590*/  FSEL R14, R14, -INF , !P1 ;  /* 0xff8000000e0e7808 */ /* 0x002fe20004800000 */
[--C-:B------:R-:W-:Y:S01]  /*55a0*/  FFMA.FTZ R40, R66, UR10, -R33.reuse ;  /* 0x0000000a42287c23 */ /* 0x100fe20008010821 */
[----:B------:R-:W-:Y:S01]  /*55b0*/  PLOP3.LUT P1, PT, PT, PT, UP4, 0x40, 0x0 ;  /* 0x000000000000781c */ /* 0x000fe20003f2e848 */
[----:B------:R-:W-:Y:S01]  /*55c0*/  UISETP.NE.AND UP4, UPT, UR15, URZ, UPT ;  /* 0x0000003f0f00728c */ /* 0x000fe2000bf85270 */
[----:B------:R-:W-:Y:S01]  /*55d0*/  FMNMX.FTZ R6, R11, R12, !PT ;  /* 0x0000000c0b067209 */ /* 0x000fe20007810000 */
[----:B------:R-:W-:Y:S01]  /*55e0*/  MUFU.EX2 R154, R32 ;  /* 0x00000020009a7308 */ /* 0x000fe20000000800 */
[----:B------:R-:W-:Y:S01]  /*55f0*/  ISETP.LT.OR P0, PT, R4, 0x11, P0 ;  /* 0x000000110400780c */ /* 0x000fe20000701670 */
[--C-:B--2---:R-:W-:Y:S01]  /*5600*/  FFMA.FTZ R36, R72, UR10, -R33.reuse ;  /* 0x0000000a48247c23 */ /* 0x104fe20008010821 */
[C---:B------:R-:W-:Y:S01]  /*5610*/  ISETP.GT.AND P2, PT, R3.reuse, 0x11, P2 ;  /* 0x000000110300780c */ /* 0x040fe20001744270 */
[----:B------:R-:W-:Y:S01]  /*5620*/  FFMA.FTZ R41, R68, UR10, -R33 ;  /* 0x0000000a44297c23 */ /* 0x000fe20008010821 */
[----:B------:R-:W-:-:S02]  /*5630*/  ISETP.GT.AND P1, PT, R3, 0x18, P1 ;  /* 0x000000180300780c */ /* 0x000fc40000f24270 */
[----:B------:R-:W-:Y:S01]  /*5640*/  FMNMX.FTZ R25, R13, R6, !PT ;  /* 0x000000060d197209 */ /* 0x000fe20007810000 */
[----:B------:R0:W-:Y:S01]  /*5650*/  MUFU.EX2 R35, R34 ;  /* 0x0000002200237308 */ /* 0x0001e20000000800 */
[----:B------:R-:W-:Y:S02]  /*5660*/  FSEL R15, R15, -INF , !P0 ;  /* 0xff8000000f0f7808 */ /* 0x000fe40004000000 */
[C---:B------:R-:W-:Y:S02]  /*5670*/  ISETP.LT.OR P2, PT, R4.reuse, 0x12, P2 ;  /* 0x000000120400780c */ /* 0x040fe40001741670 */
[----:B------:R-:W-:Y:S01]  /*5680*/  PLOP3.LUT P0, PT, PT, PT, UP5, 0x40, 0x0 ;  /* 0x000000000000781c */ /* 0x000fe20003f0e858 */
[----:B------:R-:W-:Y:S01]  /*5690*/  UISETP.NE.AND UP5, UPT, UR18, URZ, UPT ;  /* 0x0000003f1200728c */ /* 0x000fe2000bfa5270 */
[----:B------:R-:W-:Y:S01]  /*56a0*/  ISETP.LT.OR P1, PT, R4, 0x19, P1 ;  /* 0x000000190400780c */ /* 0x000fe20000f21670 */
[----:B------:R-:W-:Y:S01]  /*56b0*/  MUFU.EX2 R38, R38 ;  /* 0x0000002600267308 */ /* 0x000fe20000000800 */
[----:B------:R-:W-:Y:S01]  /*56c0*/  FMNMX.FTZ R6, R14, R25, !PT ;  /* 0x000000190e067209 */ /* 0x000fe20007810000 */
[----:B0-----:R-:W-:Y:S01]  /*56d0*/  FFMA.FTZ R34, R64, UR10, -R33 ;  /* 0x0000000a40227c23 */ /* 0x001fe20008010821 */
[----:B------:R-:W-:-:S02]  /*56e0*/  FSEL R20, R20, -INF , !P2 ;  /* 0xff80000014147808 */ /* 0x000fc40005000000 */
[----:B------:R-:W-:Y:S01]  /*56f0*/  PLOP3.LUT P2, PT, PT, PT, UP6, 0x40, 0x0 ;  /* 0x000000000000781c */ /* 0x000fe20003f4e868 */
[----:B------:R-:W-:Y:S01]  /*5700*/  UISETP.NE.AND UP6, UPT, UR19, URZ, UPT ;  /* 0x0000003f1300728c */ /* 0x000fe2000bfc5270 */
[----:B------:R-:W-:Y:S01]  /*5710*/  ISETP.GT.AND P0, PT, R3, 0x19, P0 ;  /* 0x000000190300780c */ /* 0x000fe20000704270 */
[----:B------:R-:W-:Y:S01]  /*5720*/  MUFU.EX2 R40, R40 ;  /* 0x0000002800287308 */ /* 0x000fe20000000800 */
[----:B------:R-:W-:Y:S02]  /*5730*/  FSEL R21, R21, -INF , !P1 ;  /* 0xff80000015157808 */ /* 0x000fe40004800000 */
[----:B------:R-:W-:Y:S02]  /*5740*/  FMNMX.FTZ R27, R15, R6, !PT ;  /* 0x000000060f1b7209 */ /* 0x000fe40007810000 */
[----:B------:R-:W-:Y:S02]  /*5750*/  PLOP3.LUT P1, PT, PT, PT, UP0, 0x40, 0x0 ;  /* 0x000000000000781c */ /* 0x000fe40003f2e808 */
[----:B------:R-:W-:Y:S01]  /*5760*/  ISETP.GT.AND P2, PT, R3, 0x20, P2 ;  /* 0x000000200300780c */ /* 0x000fe20001744270 */
[----:B------:R-:W-:Y:S01]  /*5770*/  MUFU.EX2 R41, R41 ;  /* 0x0000002900297308 */ /* 0x000fe20000000800 */
[----:B------:R-:W-:-:S02]  /*5780*/  ISETP.LT.OR P0, PT, R4, 0x1a, P0 ;  /* 0x0000001a0400780c */ /* 0x000fc40000701670 */
[----:B------:R-:W-:Y:S02]  /*5790*/  FMNMX.FTZ R6, R20, R27, !PT ;  /* 0x0000001b14067209 */ /* 0x000fe40007810000 */
[----:B------:R-:W-:Y:S02]  /*57a0*/  ISETP.GT.AND P1, PT, R3, 0x21, P1 ;  /* 0x000000210300780c */ /* 0x000fe40000f24270 */
[----:B------:R-:W-:Y:S02]  /*57b0*/  ISETP.LT.OR P2, PT, R4, 0x21, P2 ;  /* 0x000000210400780c */ /* 0x000fe40001741670 */
[----:B------:R-:W-:Y:S02]  /*57c0*/  FSEL R24, R39, -INF , !P0 ;  /* 0xff80000027187808 */ /* 0x000fe40004000000 */
[----:B------:R-:W-:Y:S01]  /*57d0*/  PLOP3.LUT P0, PT, PT, PT, UP1, 0x40, 0x0 ;  /* 0x000000000000781c */ /* 0x000fe20003f0e818 */
[----:B------:R0:W1:Y:S01]  /*57e0*/  MUFU.EX2 R39, R34 ;  /* 0x0000002200277308 */ /* 0x0000620000000800 */
[----:B------:R-:W-:-:S02]  /*57f0*/  FMNMX.FTZ R29, R21, R6, !PT ;  /* 0x00000006151d7209 */ /* 0x000fc40007810000 */
[----:B------:R-:W-:Y:S02]  /*5800*/  ISETP.LT.OR P1, PT, R4, 0x22, P1 ;  /* 0x000000220400780c */ /* 0x000fe40000f21670 */
[----:B------:R-:W-:Y:S01]  /*5810*/  FSEL R25, R42, -INF , !P2 ;  /* 0xff8000002a197808 */ /* 0x000fe20005000000 */
[--C-:B------:R-:W-:Y:S01]  /*5820*/  FFMA.FTZ R42, R70, UR10, -R33.reuse ;  /* 0x0000000a462a7c23 */ /* 0x100fe20008010821 */
[----:B------:R-:W-:Y:S02]  /*5830*/  PLOP3.LUT P2, PT, PT, PT, UP2, 0x40, 0x0 ;  /* 0x000000000000781c */ /* 0x000fe40003f4e828 */
[----:B------:R-:W-:Y:S01]  /*5840*/  ISETP.GT.AND P0, PT, R3, 0x28, P0 ;  /* 0x000000280300780c */ /* 0x000fe20000704270 */
[--C-:B0-----:R-:W-:Y:S01]  /*5850*/  FFMA.FTZ R34, R44, UR10, -R33.reuse ;  /* 0x0000000a2c227c23 */ /* 0x101fe20008010821 */
[----:B------:R-:W-:Y:S01]  /*5860*/  FMNMX.FTZ R6, R24, R29, !PT ;  /* 0x0000001d18067209 */ /* 0x000fe20007810000 */
[----:B------:R-:W-:Y:S01]  /*5870*/  FFMA.FTZ R44, R74, UR10, -R33 ;  /* 0x0000000a4a2c7c23 */ /* 0x000fe20008010821 */
[----:B------:R-:W-:Y:S01]  /*5880*/  FSEL R26, R43, -INF , !P1 ;  /* 0xff8000002b1a7808 */ /* 0x000fe20004800000 */
[----:B------:R-:W-:Y:S01]  /*5890*/  MUFU.EX2 R42, R42 ;  /* 0x0000002a002a7308 */ /* 0x000fe20000000800 */
[----:B------:R-:W-:-:S02]  /*58a0*/  PLOP3.LUT P1, PT, PT, PT, UP3, 0x40, 0x0 ;  /* 0x000000000000781c */ /* 0x000fc40003f2e838 */
[----:B------:R-:W-:Y:S02]  /*58b0*/  ISETP.GT.AND P2, PT, R3, 0x29, P2 ;  /* 0x000000290300780c */ /* 0x000fe40001744270 */
[C---:B------:R-:W-:Y:S02]  /*58c0*/  ISETP.LT.OR P0, PT, R4.reuse, 0x29, P0 ;  /* 0x000000290400780c */ /* 0x040fe40000701670 */
[----:B------:R-:W-:Y:S01]  /*58d0*/  FMNMX.FTZ R31, R25, R6, !PT ;  /* 0x00000006191f7209 */ /* 0x000fe20007810000 */
[----:B------:R-:W-:Y:S01]  /*58e0*/  MUFU.EX2 R43, R36 ;  /* 0x00000024002b7308 */ /* 0x000fe20000000800 */
[----:B------:R-:W-:Y:S02]  /*58f0*/  ISETP.GT.AND P1, PT, R3, 0x30, P1 ;  /* 0x000000300300780c */ /* 0x000fe40000f24270 */
[----:B------:R-:W-:Y:S02]  /*5900*/  ISETP.LT.OR P2, PT, R4, 0x2a, P2 ;  /* 0x0000002a0400780c */ /* 0x000fe40001741670 */
[----:B------:R-:W-:Y:S01]  /*5910*/  FSEL R27, R46, -INF , !P0 ;  /* 0xff8000002e1b7808 */ /* 0x000fe20004000000 */
[----:B------:R-:W-:Y:S01]  /*5920*/  FFMA.FTZ R46, R48, UR10, -R33 ;  /* 0x0000000a302e7c23 */ /* 0x000fe20008010821 */
[----:B------:R-:W-:Y:S01]  /*5930*/  PLOP3.LUT P0, PT, PT, PT, UP4, 0x40, 0x0 ;  /* 0x000000000000781c */ /* 0x000fe20003f0e848 */
[----:B------:R-:W-:Y:S01]  /*5940*/  MUFU.EX2 R45, R44 ;  /* 0x0000002c002d7308 */ /* 0x000fe20000000800 */
[----:B------:R-:W-:-:S02]  /*5950*/  FMNMX.FTZ R6, R26, R31, !PT ;  /* 0x0000001f1a067209 */ /* 0x000fc40007810000 */
[----:B------:R-:W-:Y:S02]  /*5960*/  ISETP.LT.OR P1, PT, R4, 0x31, P1 ;  /* 0x000000310400780c */ /* 0x000fe40000f21670 */
[----:B------:R-:W-:Y:S01]  /*5970*/  FSEL R28, R47, -INF , !P2 ;  /* 0xff8000002f1c7808 */ /* 0x000fe20005000000 */
[----:B------:R-:W-:Y:S01]  /*5980*/  FFMA.FTZ R47, R76, UR10, -R33 ;  /* 0x0000000a4c2f7c23 */ /* 0x000fe20008010821 */
[----:B------:R-:W-:Y:S01]  /*5990*/  PLOP3.LUT P2, PT, PT, PT, UP5, 0x40, 0x0 ;  /* 0x000000000000781c */ /* 0x000fe20003f4e858 */
[----:B------:R-:W0:Y:S01]  /*59a0*/  MUFU.EX2 R34, R34 ;  /* 0x0000002200227308 */ /* 0x000e220000000800 */
[----:B------:R-:W-:Y:S02]  /*59b0*/  ISETP.GT.AND P0, PT, R3, 0x31, P0 ;  /* 0x000000310300780c */ /* 0x000fe40000704270 */
[----:B------:R-:W-:Y:S02]  /*59c0*/  FMNMX.FTZ R31, R27, R6, !PT ;  /* 0x000000061b1f7209 */ /* 0x000fe40007810000 */
[----:B------:R-:W-:-:S02]  /*59d0*/  FSEL R29, R50, -INF , !P1 ;  /* 0xff800000321d7808 */ /* 0x000fc40004800000 */
[----:B------:R-:W-:Y:S01]  /*59e0*/  PLOP3.LUT P1, PT, PT, PT, UP6, 0x40, 0x0 ;  /* 0x000000000000781c */ /* 0x000fe20003f2e868 */
[----:B------:R-:W-:Y:S01]  /*59f0*/  MUFU.EX2 R46, R46 ;  /* 0x0000002e002e7308 */ /* 0x000fe20000000800 */
[C---:B------:R-:W-:Y:S02]  /*5a00*/  ISETP.GT.AND P2, PT, R3.reuse, 0x38, P2 ;  /* 0x000000380300780c */ /* 0x040fe40001744270 */
[----:B------:R-:W-:Y:S02]  /*5a10*/  ISETP.LT.OR P0, PT, R4, 0x32, P0 ;  /* 0x000000320400780c */ /* 0x000fe40000701670 */
[----:B------:R-:W-:Y:S02]  /*5a20*/  FMNMX.FTZ R6, R28, R31, !PT ;  /* 0x0000001f1c067209 */ /* 0x000fe40007810000 */
[----:B------:R-:W-:Y:S01]  /*5a30*/  ISETP.GT.AND P1, PT, R3, 0x39, P1 ;  /* 0x000000390300780c */ /* 0x000fe20000f24270 */
[----:B------:R-:W2:Y:S01]  /*5a40*/  MUFU.EX2 R47, R47 ;  /* 0x0000002f002f7308 */ /* 0x000ea20000000800 */
[----:B------:R-:W-:-:S02]  /*5a50*/  ISETP.LT.OR P2, PT, R4, 0x39, P2 ;  /* 0x000000390400780c */ /* 0x000fc40001741670 */
[----:B------:R-:W-:Y:S02]  /*5a60*/  FSEL R3, R51, -INF , !P0 ;  /* 0xff80000033037808 */ /* 0x000fe40004000000 */
[----:B------:R-:W-:Y:S02]  /*5a70*/  FMNMX.FTZ R6, R29, R6, !PT ;  /* 0x000000061d067209 */ /* 0x000fe40007810000 */
[----:B------:R-:W-:Y:S02]  /*5a80*/  ISETP.LT.OR P1, PT, R4, 0x3a, P1 ;  /* 0x0000003a0400780c */ /* 0x000fe40000f21670 */
[----:B------:R-:W-:Y:S02]  /*5a90*/  FSEL R4, R54, -INF , !P2 ;  /* 0xff80000036047808 */ /* 0x000fe40005000000 */
[----:B------:R-:W-:Y:S02]  /*5aa0*/  FMNMX.FTZ R31, R3, R6, !PT ;  /* 0x00000006031f7209 */ /* 0x000fe40007810000 */
[----:B------:R-:W-:-:S02]  /*5ab0*/  FSEL R30, R30, -INF , !P1 ;  /* 0xff8000001e1e7808 */ /* 0x000fc40004800000 */
[----:B------:R-:W-:Y:S02]  /*5ac0*/  FMNMX.FTZ R31, R4, R31, !PT ;  /* 0x0000001f041f7209 */ /* 0x000fe40007810000 */
[----:B-1----:R-:W-:Y:S02]  /*5ad0*/  F2FP.F16.F32.PACK_AB R156, R39, R38 ;  /* 0x00000026279c723e */ /* 0x002fe400000000ff */
[----:B------:R-:W-:Y:S02]  /*5ae0*/  FMNMX.FTZ R31, R30, R31, !PT ;  /* 0x0000001f1e1f7209 */ /* 0x000fe40007810000 */
[----:B0-----:R-:W-:Y:S02]  /*5af0*/  F2FP.F16.F32.PACK_AB R162, R45, R34 ;  /* 0x000000222da2723e */ /* 0x001fe400000000ff */
[----:B--2---:R-:W-:Y:S01]  /*5b00*/  F2FP.F16.F32.PACK_AB R164, R47, R46 ;  /* 0x0000002e2fa4723e */ /* 0x004fe200000000ff */
[----:B------:R-:W0:Y:S01]  /*5b10*/  SHFL.BFLY PT, R6, R31, 0x2, 0x1f ;  /* 0x0c401f001f067f89 */ /* 0x000e2200000e0000 */
[----:B------:R-:W-:-:S02]  /*5b20*/  F2FP.F16.F32.PACK_AB R158, R41, R40 ;  /* 0x00000028299e723e */ /* 0x000fc400000000ff */
[----:B------:R-:W-:Y:S02]  /*5b30*/  F2FP.F16.F32.PACK_AB R160, R43, R42 ;  /* 0x0000002a2ba0723e */ /* 0x000fe400000000ff */
[----:B0-----:R-:W-:-:S05]  /*5b40*/  FMNMX.FTZ R32, R31, R6, !PT ;  /* 0x000000061f207209 */ /* 0x001fca0007810000 */
[----:B------:R-:W0:Y:S02]  /*5b50*/  SHFL.BFLY PT, R31, R32, 0x1, 0x1f ;  /* 0x0c201f00201f7f89 */ /* 0x000e2400000e0000 */
[----:B0-----:R-:W-:Y:S01]  /*5b60*/  FMNMX.FTZ R6, R32, R31, !PT ;  /* 0x0000001f20067209 */ /* 0x001fe20007810000 */
[--C-:B------:R-:W-:Y:S01]  /*5b70*/  FFMA.FTZ R31, R52, UR10, -R33.reuse ;  /* 0x0000000a341f7c23 */ /* 0x100fe20008010821 */
[----:B------:R-:W-:Y:S02]  /*5b80*/  FFMA.FTZ R33, R78, UR10, -R33 ;  /* 0x0000000a4e217c23 */ /* 0x000fe40008010821 */
[C---:B------:R-:W-:Y:S01]  /*5b90*/  FSETP.NEU.FTZ.AND P0, PT, R6.reuse, -INF , PT ;  /* 0xff8000000600780b */ /* 0x040fe20003f1d000 */
[----:B------:R-:W-:Y:S02]  /*5ba0*/  FMUL.FTZ R32, R6, UR10 ;  /* 0x0000000a06207c20 */ /* 0x000fe40008410000 */
[----:B------:R-:W-:Y:S03]  /*5bb0*/  MUFU.EX2 R31, R31 ;  /* 0x0000001f001f7308 */ /* 0x000fe60000000800 */
[----:B------:R-:W-:-:S05]  /*5bc0*/  FSEL R36, R32, RZ, P0 ;  /* 0x000000ff20247208 */ /* 0x000fca0000000000 */
[--C-:B------:R-:W-:Y:S01]  /*5bd0*/  FFMA.FTZ R11, R11, UR10, -R36.reuse ;  /* 0x0000000a0b0b7c23 */ /* 0x100fe20008010824 */
[--C-:B------:R-:W-:Y:S01]  /*5be0*/  FFMA.FTZ R12, R12, UR10, -R36.reuse ;  /* 0x0000000a0c0c7c23 */ /* 0x100fe20008010824 */
[--C-:B------:R-:W-:Y:S01]  /*5bf0*/  FFMA.FTZ R13, R13, UR10, -R36.reuse ;  /* 0x0000000a0d0d7c23 */ /* 0x100fe20008010824 */
[--C-:B------:R-:W-:Y:S01]  /*5c00*/  FFMA.FTZ R14, R14, UR10, -R36.reuse ;  /* 0x0000000a0e0e7c23 */ /* 0x100fe20008010824 */
[--C-:B------:R-:W-:Y:S01]  /*5c10*/  FFMA.FTZ R15, R15, UR10, -R36.reuse ;  /* 0x0000000a0f0f7c23 */ /* 0x100fe20008010824 */
[--C-:B------:R-:W-:Y:S01]  /*5c20*/  FFMA.FTZ R20, R20, UR10, -R36.reuse ;  /* 0x0000000a14147c23 */ /* 0x100fe20008010824 */
[----:B------:R-:W-:Y:S01]  /*5c30*/  MUFU.EX2 R11, R11 ;  /* 0x0000000b000b7308 */ /* 0x000fe20000000800 */
[--C-:B------:R-:W-:Y:S01]  /*5c40*/  FFMA.FTZ R21, R21, UR10, -R36.reuse ;  /* 0x0000000a15157c23 */ /* 0x100fe20008010824 */
[--C-:B------:R-:W-:Y:S01]  /*5c50*/  FFMA.FTZ R24, R24, UR10, -R36.reuse ;  /* 0x0000000a18187c23 */ /* 0x100fe20008010824 */
[--C-:B------:R-:W-:Y:S01]  /*5c60*/  FFMA.FTZ R25, R25, UR10, -R36.reuse ;  /* 0x0000000a19197c23 */ /* 0x100fe20008010824 */
[--C-:B------:R-:W-:Y:S01]  /*5c70*/  FFMA.FTZ R26, R26, UR10, -R36.reuse ;  /* 0x0000000a1a1a7c23 */ /* 0x100fe20008010824 */
[--C-:B------:R-:W-:Y:S01]  /*5c80*/  FFMA.FTZ R27, R27, UR10, -R36.reuse ;  /* 0x0000000a1b1b7c23 */ /* 0x100fe20008010824 */
[--C-:B------:R-:W-:Y:S01]  /*5c90*/  FFMA.FTZ R28, R28, UR10, -R36.reuse ;  /* 0x0000000a1c1c7c23 */ /* 0x100fe20008010824 */
[--C-:B------:R-:W-:Y:S01]  /*5ca0*/  FFMA.FTZ R29, R29, UR10, -R36.reuse ;  /* 0x0000000a1d1d7c23 */ /* 0x100fe20008010824 */
[----:B------:R-:W0:Y:S01]  /*5cb0*/  MUFU.EX2 R12, R12 ;  /* 0x0000000c000c7308 */ /* 0x000e220000000800 */
[--C-:B------:R-:W-:Y:S01]  /*5cc0*/  FFMA.FTZ R3, R3, UR10, -R36.reuse ;  /* 0x0000000a03037c23 */ /* 0x100fe20008010824 */
[--C-:B------:R-:W-:Y:S01]  /*5cd0*/  FFMA.FTZ R4, R4, UR10, -R36.reuse ;  /* 0x0000000a04047c23 */ /* 0x100fe20008010824 */
[----:B------:R-:W-:-:S05]  /*5ce0*/  FFMA.FTZ R30, R30, UR10, -R36 ;  /* 0x0000000a1e1e7c23 */ /* 0x000fca0008010824 */
[----:B------:R-:W-:Y:S08]  /*5cf0*/  MUFU.EX2 R13, R13 ;  /* 0x0000000d000d7308 */ /* 0x000ff00000000800 */
[----:B------:R-:W1:Y:S01]  /*5d00*/  MUFU.EX2 R14, R14 ;  /* 0x0000000e000e7308 */ /* 0x000e620000000800 */
[----:B0-----:R-:W-:Y:S01]  /*5d10*/  FADD.FTZ R44, R11, R12 ;  /* 0x0000000c0b2c7221 */ /* 0x001fe20000010000 */
[----:B------:R-:W-:-:S06]  /*5d20*/  F2FP.F16.F32.PACK_AB R153, R12, R11 ;  /* 0x0000000b0c99723e */ /* 0x000fcc00000000ff */
[----:B------:R-:W-:Y:S08]  /*5d30*/  MUFU.EX2 R15, R15 ;  /* 0x0000000f000f7308 */ /* 0x000ff00000000800 */
[----:B------:R0:W2:Y:S01]  /*5d40*/  MUFU.EX2 R32, R33 ;  /* 0x0000002100207308 */ /* 0x0000a20000000800 */
[----:B-1----:R-:W-:-:S07]  /*5d50*/  F2FP.F16.F32.PACK_AB R155, R14, R13 ;  /* 0x0000000d0e9b723e */ /* 0x002fce00000000ff */
[----:B------:R-:W1:Y:S01]  /*5d60*/  MUFU.EX2 R20, R20 ;  /* 0x0000001400147308 */ /* 0x000e620000000800 */
[----:B0-----:R-:W-:Y:S01]  /*5d70*/  FADD.FTZ R33, R152, R35 ;  /* 0x0000002398217221 */ /* 0x001fe20000010000 */
[----:B------:R-:W-:-:S03]  /*5d80*/  F2FP.F16.F32.PACK_AB R152, R35, R152 ;  /* 0x000000982398723e */ /* 0x000fc600000000ff */
[----:B------:R-:W-:Y:S01]  /*5d90*/  FADD.FTZ R48, R154, R33 ;  /* 0x000000219a307221 */ /* 0x000fe20000010000 */
[----:B------:R-:W-:Y:S01]  /*5da0*/  FADD.FTZ R33, R13, R44 ;  /* 0x0000002c0d217221 */ /* 0x000fe20000010000 */
[C---:B------:R-:W-:Y:S01]  /*5db0*/  F2FP.F16.F32.PACK_AB R154, R37.reuse, R154 ;  /* 0x0000009a259a723e */ /* 0x040fe200000000ff */
[----:B------:R-:W-:Y:S01]  /*5dc0*/  MUFU.EX2 R21, R21 ;  /* 0x0000001500157308 */ /* 0x000fe20000000800 */
[----:B------:R-:W-:Y:S01]  /*5dd0*/  FADD.FTZ R49, R37, R48 ;  /* 0x0000003025317221 */ /* 0x000fe20000010000 */
[----:B------:R-:W-:Y:S01]  /*5de0*/  FADD.FTZ R48, R14, R33 ;  /* 0x000000210e307221 */ /* 0x000fe20000010000 */
[----:B--2---:R-:W-:Y:S01]  /*5df0*/  F2FP.F16.F32.PACK_AB R166, R32, R31 ;  /* 0x0000001f20a6723e */ /* 0x004fe200000000ff */
[----:B------:R0:W-:Y:S01]  /*5e00*/  STSM.16.M88.4 [R18+0x26800], R152 ;  /* 0x0268009812007844 */ /* 0x0001e20000000200 */
[----:B------:R-:W-:Y:S01]  /*5e10*/  FADD.FTZ R50, R38, R49 ;  /* 0x0000003126327221 */ /* 0x000fe20000010000 */
[----:B------:R-:W-:Y:S02]  /*5e20*/  FADD.FTZ R33, R15, R48 ;  /* 0x000000300f217221 */ /* 0x000fe40000010000 */
[----:B------:R-:W2:Y:S01]  /*5e30*/  MUFU.EX2 R24, R24 ;  /* 0x0000001800187308 */ /* 0x000ea20000000800 */
[----:B------:R-:W-:Y:S01]  /*5e40*/  FADD.FTZ R49, R39, R50 ;  /* 0x0000003227317221 */ /* 0x000fe20000010000 */
[C---:B-1----:R-:W-:Y:S01]  /*5e50*/  FADD.FTZ R36, R20.reuse, R33 ;  /* 0x0000002114247221 */ /* 0x042fe20000010000 */
[----:B------:R-:W-:-:S02]  /*5e60*/  F2FP.F16.F32.PACK_AB R157, R20, R15 ;  /* 0x0000000f149d723e */ /* 0x000fc400000000ff */
[----:B------:R-:W-:-:S03]  /*5e70*/  FADD.FTZ R48, R40, R49 ;  /* 0x0000003128307221 */ /* 0x000fc60000010000 */
[----:B------:R-:W-:Y:S01]  /*5e80*/  MUFU.EX2 R25, R25 ;  /* 0x0000001900197308 */ /* 0x000fe20000000800 */
[----:B------:R-:W-:-:S04]  /*5e90*/  FADD.FTZ R33, R41, R48 ;  /* 0x0000003029217221 */ /* 0x000fc80000010000 */
[----:B------:R-:W-:-:S03]  /*5ea0*/  FADD.FTZ R38, R42, R33 ;  /* 0x000000212a267221 */ /* 0x000fc60000010000 */
[----:B------:R-:W1:Y:S01]  /*5eb0*/  MUFU.EX2 R26, R26 ;  /* 0x0000001a001a7308 */ /* 0x000e620000000800 */
[----:B------:R-:W-:Y:S01]  /*5ec0*/  FADD.FTZ R35, R43, R38 ;  /* 0x000000262b237221 */ /* 0x000fe20000010000 */
[----:B--2---:R-:W-:-:S03]  /*5ed0*/  F2FP.F16.F32.PACK_AB R159, R24, R21 ;  /* 0x00000015189f723e */ /* 0x004fc600000000ff */
[----:B------:R-:W-:Y:S02]  /*5ee0*/  FADD.FTZ R14, R34, R35 ;  /* 0x00000023220e7221 */ /* 0x000fe40000010000 */
[----:B------:R0:W-:Y:S01]  /*5ef0*/  STSM.16.M88.4 [R19], R156 ;  /* 0x0000009c13007844 */ /* 0x0001e20000000200 */
[----:B------:R-:W2:Y:S01]  /*5f00*/  MUFU.EX2 R27, R27 ;  /* 0x0000001b001b7308 */ /* 0x000ea20000000800 */
[----:B------:R-:W-:-:S04]  /*5f10*/  FADD.FTZ R45, R45, R14 ;  /* 0x0000000e2d2d7221 */ /* 0x000fc80000010000 */
[----:B------:R-:W-:-:S03]  /*5f20*/  FADD.FTZ R46, R46, R45 ;  /* 0x0000002d2e2e7221 */ /* 0x000fc60000010000 */
[----:B------:R3:W-:Y:S01]  /*5f30*/  MUFU.EX2 R44, R3 ;  /* 0x00000003002c7308 */ /* 0x0007e20000000800 */
[----:B-1----:R-:W-:Y:S01]  /*5f40*/  F2FP.F16.F32.PACK_AB R161, R26, R25 ;  /* 0x000000191aa1723e */ /* 0x002fe200000000ff */
[----:B------:R-:W-:-:S06]  /*5f50*/  FADD.FTZ R46, R47, R46 ;  /* 0x0000002e2f2e7221 */ /* 0x000fcc0000010000 */
[----:B------:R-:W1:Y:S01]  /*5f60*/  MUFU.EX2 R28, R28 ;  /* 0x0000001c001c7308 */ /* 0x000e620000000800 */
[----:B---3--:R-:W-:-:S04]  /*5f70*/  FADD.FTZ R3, R21, R36 ;  /* 0x0000002415037221 */ /* 0x008fc80000010000 */
[----:B------:R-:W-:-:S03]  /*5f80*/  FADD.FTZ R36, R24, R3 ;  /* 0x0000000318247221 */ /* 0x000fc60000010000 */
[----:B------:R-:W3:Y:S01]  /*5f90*/  MUFU.EX2 R29, R29 ;  /* 0x0000001d001d7308 */ /* 0x000ee20000000800 */
[----:B------:R-:W-:-:S04]  /*5fa0*/  FADD.FTZ R3, R25, R36 ;  /* 0x0000002419037221 */ /* 0x000fc80000010000 */
[----:B------:R-:W-:-:S03]  /*5fb0*/  FADD.FTZ R12, R26, R3 ;  /* 0x000000031a0c7221 */ /* 0x000fc60000010000 */
[----:B------:R-:W-:Y:S01]  /*5fc0*/  MUFU.EX2 R4, R4 ;  /* 0x0000000400047308 */ /* 0x000fe20000000800 */
[----:B--2---:R-:W-:Y:S01]  /*5fd0*/  FADD.FTZ R3, R27, R12 ;  /* 0x0000000c1b037221 */ /* 0x004fe20000010000 */
[----:B-1----:R-:W-:-:S03]  /*5fe0*/  F2FP.F16.F32.PACK_AB R163, R28, R27 ;  /* 0x0000001b1ca3723e */ /* 0x002fc600000000ff */
[----:B------:R-:W-:Y:S01]  /*5ff0*/  FADD.FTZ R28, R28, R3 ;  /* 0x000000031c1c7221 */ /* 0x000fe20000010000 */
[----:B------:R-:W-:Y:S01]  /*6000*/  FADD.FTZ R3, R31, R46 ;  /* 0x0000002e1f037221 */ /* 0x000fe20000010000 */
[----:B------:R0:W-:Y:S01]  /*6010*/  STSM.16.M88.4 [R23], R160 ;  /* 0x000000a017007844 */ /* 0x0001e20000000200 */
[----:B------:R-:W1:Y:S01]  /*6020*/  MUFU.EX2 R33, R30 ;  /* 0x0000001e00217308 */ /* 0x000e620000000800 */
[----:B---3--:R-:W-:Y:S01]  /*6030*/  F2FP.F16.F32.PACK_AB R165, R44, R29 ;  /* 0x0000001d2ca5723e */ /* 0x008fe200000000ff */
[----:B------:R-:W-:Y:S01]  /*6040*/  FADD.FTZ R29, R29, R28 ;  /* 0x0000001c1d1d7221 */ /* 0x000fe20000010000 */
[----:B------:R-:W-:-:S03]  /*6050*/  FADD.FTZ R3, R32, R3 ;  /* 0x0000000320037221 */ /* 0x000fc60000010000 */
[----:B------:R-:W-:Y:S01]  /*6060*/  FADD.FTZ R29, R44, R29 ;  /* 0x0000001d2c1d7221 */ /* 0x000fe20000010000 */
[----:B-1----:R-:W-:-:S03]  /*6070*/  F2FP.F16.F32.PACK_AB R167, R33, R4 ;  /* 0x0000000421a7723e */ /* 0x002fc600000000ff */
[----:B------:R-:W-:Y:S02]  /*6080*/  FADD.FTZ R4, R4, R29 ;  /* 0x0000001d04047221 */ /* 0x000fe40000010000 */
[----:B------:R0:W-:Y:S02]  /*6090*/  STSM.16.M88.4 [R22], R164 ;  /* 0x000000a416007844 */ /* 0x0001e40000000200 */
[----:B------:R-:W-:Y:S01]  /*60a0*/  FADD.FTZ R4, R33, R4 ;  /* 0x0000000421047221 */ /* 0x000fe20000010000 */
[----:B------:R-:W-:Y:S06]  /*60b0*/  @!P3 BRA `(.L_x_1760) ;  /* 0x000000000004b947 */ /* 0x000fec0003800000 */
[----:B------:R-:W-:Y:S01]  /*60c0*/  BPT.TRAP 0x1 ;  /* 0x000000040000795c */ /* 0x000fe20000300000 */
.L_x_1760:
[----:B------:R1:W2:Y:S01]  /*60d0*/  SYNCS.PHASECHK.TRANS64.TRYWAIT P0, [R7+URZ+0x28c50], R10 ;  /* 0x028c500a070075a7 */ /* 0x0002a2000800017f */
[----:B------:R-:W-:Y:S05]  /*60e0*/  @!P3 BRA `(.L_x_1761) ;  /* 0x000000000004b947 */ /* 0x000fea0003800000 */
[----:B------:R-:W-:Y:S01]  /*60f0*/  BPT.TRAP 0x1 ;  /* 0x000000040000795c */ /* 0x000fe20000300000 */
.L_x_1761:
[----:B--2---:R-:W-:Y:S05]  /*6100*/  @P0 BRA `(.L_x_1762) ;  /* 0x0000000000080947 */ /* 0x004fea0003800000 */
[----:B------:R-:W2:Y:S02]  /*6110*/  SYNCS.PHASECHK.TRANS64.TRYWAIT P0, [R7+URZ+0x28c50], R10 ;  /* 0x028c500a070075a7 */ /* 0x000ea4000800017f */
[----:B--2---:R-:W-:Y:S05]  /*6120*/  @!P0 BRA `(.L_x_1763) ;  /* 0x0000010000948947 */ /* 0x004fea0003800000 */
.L_x_1762:
[----:B------:R-:W-:Y:S01]  /*6130*/  ULEA UR15, UR36, UR48, 0xc ;  /* 0x00000030240f7291 */ /* 0x000fe2000f8e603f */
[----:B------:R-:W-:Y:S01]  /*6140*/  WARPGROUP.ARRIVE ;  /* 0x00000000000079c5 */ /* 0x000fe20000000000 */
[----:B------:R-:W-:Y:S01]  /*6150*/  UMOV UR7, 0x40000040 ;  /* 0x4000004000077882 */ /* 0x000fe20000000000 */
[----:B-12---:R-:W1:Y:S01]  /*6160*/  @P5 LDC R10, c[0x0][0x44c] ;  /* 0x00011300ff0a5b82 */ /* 0x006e620000000800 */
[----:B------:R-:W-:Y:S01]  /*6170*/  @!P4 VIADD R7, R7, 0x28c60 ;  /* 0x00028c600707c836 */ /* 0x000fe20000000000 */
[----:B------:R-:W-:Y:S02]  /*6180*/  UIADD3 UR50, UR50, -0x2, URZ ;  /* 0xfffffffe32327890 */ /* 0x000fe4000fffe03f */
[----:B------:R-:W-:Y:S02]  /*6190*/  UMOV UR6, UR15 ;  /* 0x0000000f00067c82 */ /* 0x000fe40008000000 */
[----:B------:R-:W-:Y:S01]  /*61a0*/  HGMMA.64x256x16.F32 R24, R152, gdesc[UR4].tnspB, RZ, !UPT, gsb0 ;  /* 0x43e0000498187df0 */ /* 0x000fe2000c0008ff */
[----:B------:R-:W-:Y:S01]  /*61b0*/  UIADD3 UR6, UR15, 0x80, URZ ;  /* 0x000000800f067890 */ /* 0x000fe2000fffe03f */
[----:B------:R-:W2:Y:S01]  /*61c0*/  @P5 LDC R11, c[0x0][0x450] ;  /* 0x00011400ff0b5b82 */ /* 0x000ea20000000800 */
[----:B------:R-:W-:Y:S01]  /*61d0*/  UMOV UR7, 0x40000040 ;  /* 0x4000004000077882 */ /* 0x000fe20000000000 */
[----:B------:R-:W-:Y:S01]  /*61e0*/  @!P4 PRMT R7, RZ, 0x654, R7 ;  /* 0x00000654ff07c816 */ /* 0x000fe20000000007 */
[----:B-1----:R-:W-:Y:S01]  /*61f0*/  @P5 IMAD.HI.U32 R10, R10, UR40, RZ ;  /* 0x000000280a0a5c27 */ /* 0x002fe2000f8e00ff */
[----:B------:R-:W-:-:S02]  /*6200*/  WARPGROUP.DEPBAR.LE gsb0, 0x0 ;  /* 0x00008000000079c5 */ /* 0x000fc40000010000 */
[----:B------:R-:W-:-:S15]  /*6210*/  WARPGROUP.ARRIVE ;  /* 0x00000000000079c5 */ /* 0x000fde0000000000 */
[----:B------:R-:W-:-:S05]  /*6220*/  NOP ;  /* 0x0000000000007918 */ /* 0x000fca0000000000 */
        /* <DEDUP_REMOVED lines=12> */
[----:B------:R-:W-:Y:S01]  /*62f0*/  HGMMA.64x256x16.F32 R24, R164, gdesc[UR4].tnspB, R24, gsb0 ;  /* 0x43e00004a4187df0 */ /* 0x000fe20008000818 */
[----:B------:R-:W-:Y:S02]  /*6300*/  UIMAD UR6, UR49, UR11, -UR14 ;  /* 0x0000000b310672a4 */ /* 0x000fe4000f8e0a0e */
        /* <DEDUP_REMOVED lines=10> */
[----:B-1----:R-:W-:Y:S01]  /*63b0*/  IMAD.U32 R7, RZ, RZ, UR40 ;  /* 0x00000028ff077e24 */ /* 0x002fe2000f8e00ff */
[----:B--2---:R-:W-:-:S05]  /*63c0*/  @P5 SHF.R.U32.HI R7, RZ, R11, R10 ;  /* 0x0000000bff075219 */ /* 0x004fca000001160a */
        /* <DEDUP_REMOVED lines=8> */
[----:B------:R-:W1:Y:S02]  /*6450*/  @P0 LDC.64 R12, c[0x0][0x9e8] ;  /* 0x00027a00ff0c0b82 */ /* 0x000e640000000a00 */
[----:B-1----:R-:W-:-:S05]  /*6460*/  @P0 IMAD.HI.U32 R10, R7, R12, RZ ;  /* 0x0000000c070a0227 */ /* 0x002fca00078e00ff */
[----:B------:R-:W-:-:S04]  /*6470*/  @P0 SHF.R.U32.HI R7, RZ, R13, R10 ;  /* 0x0000000dff070219 */ /* 0x000fc8000001160a */
[----:B------:R-:W-:Y:S01]  /*6480*/  LOP3.LUT R7, RZ, R7, RZ, 0x33, !PT ;  /* 0x00000007ff077212 */ /* 0x000fe200078e33ff */
[----:B------:R-:W-:Y:S06]  /*6490*/  BRA `(.L_x_1766) ;  /* 0x0000000000107947 */ /* 0x000fec0003800000 */
.L_x_1765:
[----:B------:R-:W-:-:S13]  /*64a0*/  ISETP.NE.AND P0, PT, R9, 0x1, PT ;  /* 0x000000010900780c */ /* 0x000fda0003f05270 */
[----:B------:R-:W1:Y:S02]  /*64b0*/  @P0 LDC.64 R10, c[0x0][0x9e8] ;  /* 0x00027a00ff0a0b82 */ /* 0x000e640000000a00 */
[----:B-1----:R-:W-:-:S05]  /*64c0*/  @P0 IMAD.HI.U32 R10, R7, R10, RZ ;  /* 0x0000000a070a0227 */ /* 0x002fca00078e00ff */
[----:B------:R-:W-:-:S07]  /*64d0*/  @P0 SHF.R.U32.HI R7, RZ, R11, R10 ;  /* 0x0000000bff070219 */ /* 0x000fce000001160a */
.L_x_1766:
[----:B------:R-:W-:-:S05]  /*64e0*/  IMAD R7, R7, R9, R9 ;  /* 0x0000000907077224 */ /* 0x000fca00078e0209 */
[----:B------:R-:W-:-:S07]  /*64f0*/  VIMNMX R8, R8, R7, PT ;  /* 0x0000000708087248 */ /* 0x000fce0003fe0100 */
.L_x_1764:
[----:B------:R-:W-:Y:S01]  /*6500*/  SHF.R.S32.HI R7, RZ, 0x1f, R8 ;  /* 0x0000001fff077819 */ /* 0x000fe20000011408 */
[----:B------:R-:W-:Y:S01]  /*6510*/  ULDC UR25, c[0x0][0x9e4] ;  /* 0x0002790000197ab9 */ /* 0x000fe20000000800 */
[----:B------:R-:W-:Y:S01]  /*6520*/  ULDC UR21, c[0x0][0x288] ;  /* 0x0000a20000157ab9 */ /* 0x000fe20000000800 */
[----:B------:R-:W-:Y:S01]  /*6530*/  ULDC UR22, c[0x0][0x2f0] ;  /* 0x0000bc0000167ab9 */ /* 0x000fe20000000800 */
[----:B------:R-:W-:Y:S01]  /*6540*/  LEA.HI R7, R7, R8, RZ, 0x6 ;  /* 0x0000000807077211 */ /* 0x000fe200078f30ff */
[----:B------:R-:W-:Y:S01]  /*6550*/  ULDC UR26, c[0x0][0x9d8] ;  /* 0x00027600001a7ab9 */ /* 0x000fe20000000800 */
[----:B------:R-:W-:Y:S01]  /*6560*/  ULDC UR23, c[0x0][0x988] ;  /* 0x0002620000177ab9 */ /* 0x000fe20000000800 */
[----:B------:R-:W-:Y:S01]  /*6570*/  ULDC UR27, c[0x0][0x9e0] ;  /* 0x00027800001b7ab9 */ /* 0x000fe20000000800 */
[----:B------:R-:W-:-:S04]  /*6580*/  SHF.R.S32.HI R7, RZ, 0x6, R7 ;  /* 0x00000006ff077819 */ /* 0x000fc80000011407 */
[----:B------:R-:W-:-:S04]  /*6590*/  VIMNMX R8, R186, R7, !PT ;  /* 0x00000007ba087248 */ /* 0x000fc80007fe0100 */
[----:B------:R-:W-:-:S13]  /*65a0*/  ISETP.LE.AND P0, PT, R8, UR50, PT ;  /* 0x0000003208007c0c */ /* 0x000fda000bf03270 */
[----:B------:R-:W-:Y:S05]  /*65b0*/  @!P0 BRA `(.L_x_1767) ;  /* 0x0000002400dc8947 */ /* 0x000fea0003800000 */
.L_x_1784:
[----:B------:R-:W-:-:S04]  /*65c0*/  UIADD3 UR24, UR36, 0x1, URZ ;  /* 0x0000000124187890 */ /* 0x000fc8000fffe03f */
[----:B------:R-:W-:-:S04]  /*65d0*/  UISETP.NE.AND UP0, UPT, UR24, 0x2, UPT ;  /* 0x000000021800788c */ /* 0x000fc8000bf05270 */
[----:B------:R-:W-:Y:S02]  /*65e0*/  USEL UR6, URZ, 0x1, UP0 ;  /* 0x000000013f067887 */ /* 0x000fe40008000000 */
[----:B------:R-:W-:Y:S02]  /*65f0*/  USEL UR24, UR24, URZ, UP0 ;  /* 0x0000003f18187287 */ /* 0x000fe40008000000 */
[----:B------:R-:W-:Y:S01]  /*6600*/  ULOP3.LUT UR37, UR37, UR6, URZ, 0x3c, !UPT ;  /* 0x0000000625257292 */ /* 0x000fe2000f8e3c3f */
[----:B01----:R-:W-:Y:S11]  /*6610*/  @!P3 BRA `(.L_x_1768) ;  /* 0x000000000004b947 */ /* 0x003ff60003800000 */
[----:B------:R-:W-:Y:S01]  /*6620*/  BPT.TRAP 0x1 ;  /* 0x000000040000795c */ /* 0x000fe20000300000 */
.L_x_1768:
[----:B------:R-:W-:Y:S01]  /*6630*/  ULEA UR28, UR24, UR43, 0x3 ;  /* 0x0000002b181c7291 */ /* 0x000fe2000f8e183f */
[----:B------:R-:W-:-:S05]  /*6640*/  IMAD.U32 R7, RZ, RZ, UR37 ;  /* 0x00000025ff077e24 */ /* 0x000fca000f8e00ff */
[----:B------:R-:W-:-:S04]  /*6650*/  SHF.L.U32 R7, R7, 0x1f, RZ ;  /* 0x0000001f07077819 */ /* 0x000fc800000006ff */
[----:B------:R1:W2:Y:S01]  /*6660*/  SYNCS.PHASECHK.TRANS64.TRYWAIT P0, [UR28+0x28c30], R7 ;  /* 0x028c3007ff0075a7 */ /* 0x0002a2000800015c */
[----:B------:R-:W-:Y:S05]  /*6670*/  @!P3 BRA `(.L_x_1769) ;  /* 0x000000000004b947 */ /* 0x000fea0003800000 */
[----:B------:R-:W-:Y:S01]  /*6680*/  BPT.TRAP 0x1 ;  /* 0x000000040000795c */ /* 0x000fe20000300000 */
.L_x_1769:
[----:B--2---:R-:W-:Y:S05]  /*6690*/  @P0 BRA `(.L_x_1770) ;  /* 0x0000000000080947 */ /* 0x004fea0003800000 */
[----:B------:R-:W2:Y:S02]  /*66a0*/  SYNCS.PHASECHK.TRANS64.TRYWAIT P0, [UR28+0x28c30], R7 ;  /* 0x028c3007ff0075a7 */ /* 0x000ea4000800015c */
[----:B--2---:R-:W-:Y:S05]  /*66b0*/  @!P0 BRA `(.L_x_1771) ;  /* 0x000000fc00448947 */ /* 0x004fea0003800000 */
.L_x_1770:
[----:B------:R-:W-:Y:S01]  /*66c0*/  R2UR UR18, R0 ;  /* 0x00000000001272ca */ /* 0x000fe200000e0000 */
[----:B0-----:R-:W-:Y:S01]  /*66d0*/  WARPGROUP.ARRIVE ;  /* 0x00000000000079c5 */ /* 0x001fe20000000000 */
[----:B------:R-:W-:Y:S01]  /*66e0*/  UMOV UR19, 0x40000040 ;  /* 0x4000004000137882 */ /* 0x000fe20000000000 */
[----:B------:R-:W-:Y:S01]  /*66f0*/  UMOV UR7, 0x40000040 ;  /* 0x4000004000077882 */ /* 0x000fe20000000000 */
[----:B------:R-:W-:Y:S01]  /*6700*/  UMOV UR11, 0x40000040 ;  /* 0x40000040000b7882 */ /* 0x000fe20000000000 */
[----:B------:R-:W-:Y:S01]  /*6710*/  UMOV UR15, 0x40000040 ;  /* 0x40000040000f7882 */ /* 0x000fe20000000000 */
[----:B------:R-:W0:Y:S07]  /*6720*/  @P5 LDC R11, c[0x0][0x44c] ;  /* 0x00011300ff0b5b82 */ /* 0x000e2e0000000800 */
[----:B------:R-:W-:Y:S01]  /*6730*/  ULEA UR18, UR24, UR18, 0x9 ;  /* 0x0000001218127291 */ /* 0x000fe2000f8e483f */
[----:B--2---:R-:W2:Y:S03]  /*6740*/  @P5 LDC R10, c[0x0][0x450] ;  /* 0x00011400ff0a5b82 */ /* 0x004ea60000000800 */
[----:B------:R-:W-:-:S02]  /*6750*/  UIADD3 UR6, UR18, 0x2, URZ ;  /* 0x0000000212067890 */ /* 0x000fc4000fffe03f */
[----:B------:R-:W-:Y:S02]  /*6760*/  UIADD3 UR10, UR18, 0x4, URZ ;  /* 0x00000004120a7890 */ /* 0x000fe4000fffe03f */
[----:B------:R-:W-:Y:S02]  /*6770*/  UIADD3 UR14, UR18, 0x6, URZ ;  /* 0x00000006120e7890 */ /* 0x000fe4000fffe03f */
[----:B------:R-:W-:Y:S03]  /*6780*/  HGMMA.64x64x16.F32 R152, gdesc[UR16], RZ, !UPT, gsb0 ;  /* 0x00e00000109879f0 */ /* 0x000fe6000c0008ff */
[----:B------:R-:W-:Y:S02]  /*6790*/  WARPGROUP.DEPBAR.LE gsb0, 0x0 ;  /* 0x00008000000079c5 */ /* 0x000fe40000010000 */
[----:B------:R-:W-:-:S06]  /*67a0*/  WARPGROUP.ARRIVE ;  /* 0x00000000000079c5 */ /* 0x000fcc0000000000 */
[----:B------:R-:W-:Y:S01]  /*67b0*/  HGMMA.64x64x16.F32 R152, gdesc[UR4], R152, gsb0 ;  /* 0x00e00000049879f0 */ /* 0x000fe20008000898 */
[----:B------:R-:W-:Y:S02]  /*67c0*/  USHF.L.U32 UR6, UR50, 0x6, URZ ;  /* 0x0000000632067899 */ /* 0x000fe4000800063f */
[----:B------:R-:W-:Y:S02]  /*67d0*/  WARPGROUP.DEPBAR.LE gsb0, 0x0 ;  /* 0x00008000000079c5 */ /* 0x000fe40000010000 */
[----:B------:R-:W-:-:S06]  /*67e0*/  WARPGROUP.ARRIVE ;  /* 0x00000000000079c5 */ /* 0x000fcc0000000000 */
[----:B------:R-:W-:Y:S01]  /*67f0*/  HGMMA.64x64x16.F32 R152, gdesc[UR8], R152, gsb0 ;  /* 0x00e00000089879f0 */ /* 0x000fe20008000898 */
[----:B------:R-:W-:Y:S02]  /*6800*/  UMOV UR11, UR22 ;  /* 0x00000016000b7c82 */ /* 0x000fe40008000000 */
[----:B------:R-:W-:Y:S02]  /*6810*/  WARPGROUP.DEPBAR.LE gsb0, 0x0 ;  /* 0x00008000000079c5 */ /* 0x000fe40000010000 */
[----:B------:R-:W-:-:S06]  /*6820*/  WARPGROUP.ARRIVE ;  /* 0x00000000000079c5 */ /* 0x000fcc0000000000 */
[----:B------:R-:W-:Y:S01]  /*6830*/  HGMMA.64x64x16.F32 R152, gdesc[UR12], R152, gsb0 ;  /* 0x00e000000c9879f0 */ /* 0x000fe20008000898 */
[----:B------:R-:W-:Y:S02]  /*6840*/  UMOV UR14, UR21 ;  /* 0x00000015000e7c82 */ /* 0x000fe40008000000 */
[----:B------:R-:W-:Y:S02]  /*6850*/  WARPGROUP.DEPBAR.LE gsb0, 0x0 ;  /* 0x00008000000079c5 */ /* 0x000fe40000010000 */
[----:B------:R-:W-:Y:S01]  /*6860*/  FMUL.FTZ R193, R153, UR26 ;  /* 0x0000001a99c17c20 */ /* 0x000fe20008410000 */
[----:B------:R-:W-:Y:S01]  /*6870*/  FMUL.FTZ R153, R170, UR26 ;  /* 0x0000001aaa997c20 */ /* 0x000fe20008410000 */
[----:B------:R-:W-:Y:S01]  /*6880*/  FMUL.FTZ R170, R176, UR26 ;  /* 0x0000001ab0aa7c20 */ /* 0x000fe20008410000 */
[----:B------:R-:W-:Y:S02]  /*6890*/  VIADD R176, R185, UR40 ;  /* 0x00000028b9b07c36 */ /* 0x000fe40008000000 */
[----:B------:R-:W-:Y:S01]  /*68a0*/  FMUL.FTZ R12, R155, UR26 ;  /* 0x0000001a9b0c7c20 */ /* 0x000fe20008410000 */
[----:B------:R-:W-:Y:S01]  /*68b0*/  FMUL.FTZ R155, R174, UR26 ;  /* 0x0000001aae9b7c20 */ /* 0x000fe20008410000 */
[----:B------:R-:W-:Y:S01]  /*68c0*/  FMUL.FTZ R192, R152, UR26 ;  /* 0x0000001a98c07c20 */ /* 0x000fe20008410000 */
[----:B0-----:R-:W-:-:S04]  /*68d0*/  @P5 IMAD.HI.U32 R11, R176, R11, RZ ;  /* 0x0000000bb00b5227 */ /* 0x001fc800078e00ff */
[----:B------:R-:W-:Y:S01]  /*68e0*/  FMUL.FTZ R20, R163, UR26 ;  /* 0x0000001aa3147c20 */ /* 0x000fe20008410000 */
[----:B------:R-:W-:Y:S01]  /*68f0*/  FMUL.FTZ R21, R166, UR26 ;  /* 0x0000001aa6157c20 */ /* 0x000fe20008410000 */
[----:B------:R-:W-:Y:S01]  /*6900*/  FMUL.FTZ R9, R154, UR26 ;  /* 0x0000001a9a097c20 */ /* 0x000fe20008410000 */
[----:B------:R-:W-:Y:S01]  /*6910*/  FMUL.FTZ R163, R164, UR26 ;  /* 0x0000001aa4a37c20 */ /* 0x000fe20008410000 */
[----:B--2---:R-:W-:Y:S01]  /*6920*/  @P5 SHF.R.U32.HI R176, RZ, R10, R11 ;  /* 0x0000000affb05219 */ /* 0x004fe2000001160b */
[----:B------:R-:W-:Y:S02]  /*6930*/  IMAD.U32 R11, RZ, RZ, UR6 ;  /* 0x00000006ff0b7e24 */ /* 0x000fe4000f8e00ff */
[----:B------:R-:W-:Y:S01]  /*6940*/  FMUL.FTZ R152, R167, UR26 ;  /* 0x0000001aa7987c20 */ /* 0x000fe20008410000 */
[----:B------:R-:W-:Y:S01]  /*6950*/  FMUL.FTZ R166, R169, UR26 ;  /* 0x0000001aa9a67c20 */ /* 0x000fe20008410000 */
[----:B------:R-:W-:Y:S01]  /*6960*/  FMUL.FTZ R194, R156, UR26 ;  /* 0x0000001a9cc27c20 */ /* 0x000fe20008410000 */
[----:B------:R-:W0:Y:S01]  /*6970*/  SHFL.IDX PT, R174, R176, RZ, 0x1c1f ;  /* 0x001c1fffb0ae7589 */ /* 0x000e2200000e0000 */
        /* <DEDUP_REMOVED lines=19> */
[----:B------:R-:W-:Y:S01]  /*6ab0*/  IADD3 R162, -R2, 0x1, -R11 ;  /* 0x0000000102a27810 */ /* 0x000fe20007ffe90b */
[----:B------:R-:W-:Y:S01]  /*6ac0*/  IMAD.U32 R168, RZ, RZ, UR28 ;  /* 0x0000001cffa87e24 */ /* 0x000fe2000f8e00ff */
[----:B------:R-:W2:Y:S01]  /*6ad0*/  MUFU.TANH R192, R192 ;  /* 0x000000c000c07308 */ /* 0x000ea20000002400 */
[----:B------:R-:W-:-:S02]  /*6ae0*/  IMAD.U32 R175, RZ, RZ, UR49 ;  /* 0x00000031ffaf7e24 */ /* 0x000fc4000f8e00ff */
[----:B------:R-:W-:Y:S02]  /*6af0*/  @!P4 VIADD R10, R168, 0x28c40 ;  /* 0x00028c40a80ac836 */ /* 0x000fe40000000000 */
[----:B------:R-:W-:-:S03]  /*6b00*/  IMAD R162, R175, UR11, R162 ;  /* 0x0000000bafa27c24 */ /* 0x000fc6000f8e02a2 */
[----:B------:R-:W3:Y:S01]  /*6b10*/  MUFU.TANH R193, R193 ;  /* 0x000000c100c17308 */ /* 0x000ee20000002400 */
[----:B------:R-:W-:Y:S01]  /*6b20*/  VIADD R162, R162, -UR14 ;  /* 0x8000000ea2a27c36 */ /* 0x000fe20008000000 */
[----:B------:R-:W-:-:S03]  /*6b30*/  @!P4 PRMT R10, RZ, 0x654, R10 ;  /* 0x00000654ff0ac816 */ /* 0x000fc6000000000a */
[C---:B------:R-:W-:Y:S01]  /*6b40*/  VIADD R179, R162.reuse, UR27 ;  /* 0x0000001ba2b37c36 */ /* 0x040fe20008000000 */
[----:B------:R4:W-:Y:S01]  /*6b50*/  @!P4 SYNCS.ARRIVE.TRANS64.RED.A1T0 RZ, [R10+URZ], RZ ;  /* 0x000000ff0affc9a7 */ /* 0x0009e2000810043f */
[----:B------:R-:W-:Y:S01]  /*6b60*/  VIADD R181, R162, UR20 ;  /* 0x00000014a2b57c36 */ /* 0x000fe20008000000 */
[----:B------:R-:W1:Y:S01]  /*6b70*/  MUFU.TANH R9, R9 ;  /* 0x0000000900097308 */ /* 0x000e620000002400 */
[C---:B0-----:R-:W-:Y:S02]  /*6b80*/  IMAD.IADD R177, R174.reuse, 0x1, R179 ;  /* 0x00000001aeb17824 */ /* 0x041fe400078e02b3 */
[----:B------:R-:W-:-:S05]  /*6b90*/  IMAD.IADD R178, R174, 0x1, R181 ;  /* 0x00000001aeb27824 */ /* 0x000fca00078e02b5 */
        /* <DEDUP_REMOVED lines=28> */
[----:B------:R-:W0:Y:S01]  /*6d60*/  MUFU.TANH R160, R160 ;  /* 0x000000a000a07308 */ /* 0x000e220000002400 */
[----:B-1234-:R-:W-:Y:S05]  /*6d70*/  @!P6 BRA `(.L_x_1772) ;  /* 0x00000000005ce947 */ /* 0x01efea0003800000 */
[----:B------:R-:W-:Y:S01]  /*6d80*/  IMAD R10, R175, UR11, R174 ;  /* 0x0000000baf0a7c24 */ /* 0x000fe2000f8e02ae */
[----:B------:R-:W-:Y:S03]  /*6d90*/  BSSY B0, `(.L_x_1773) ;  /* 0x0000011000007945 */ /* 0x000fe60003800000 */
[----:B------:R-:W-:-:S05]  /*6da0*/  VIADD R161, R10, -UR14 ;  /* 0x8000000e0aa17c36 */ /* 0x000fca0008000000 */
[----:B------:R-:W-:-:S13]  /*6db0*/  ISETP.GT.AND P0, PT, R161, -0x1, PT ;  /* 0xffffffffa100780c */ /* 0x000fda0003f04270 */
[----:B------:R-:W-:Y:S05]  /*6dc0*/  @P0 BRA `(.L_x_1774) ;  /* 0x0000000000200947 */ /* 0x000fea0003800000 */
[----:B------:R-:W-:Y:S01]  /*6dd0*/  IMAD.U32 R162, RZ, RZ, UR25 ;  /* 0x00000019ffa27e24 */ /* 0x000fe2000f8e00ff */
[----:B------:R-:W-:-:S04]  /*6de0*/  LOP3.LUT R161, RZ, R161, RZ, 0x33, !PT ;  /* 0x000000a1ffa17212 */ /* 0x000fc800078e33ff */
[----:B------:R-:W-:-:S13]  /*6df0*/  ISETP.NE.AND P0, PT, R162, 0x1, PT ;  /* 0x00000001a200780c */ /* 0x000fda0003f05270 */
[----:B------:R-:W1:Y:S02]  /*6e00*/  @P0 LDC.64 R10, c[0x0][0x9e8] ;  /* 0x00027a00ff0a0b82 */ /* 0x000e640000000a00 */
[----:B-1----:R-:W-:-:S05]  /*6e10*/  @P0 IMAD.HI.U32 R10, R161, R10, RZ ;  /* 0x0000000aa10a0227 */ /* 0x002fca00078e00ff */
[----:B------:R-:W-:-:S04]  /*6e20*/  @P0 SHF.R.U32.HI R161, RZ, R11, R10 ;  /* 0x0000000bffa10219 */ /* 0x000fc8000001160a */
[----:B------:R-:W-:Y:S01]  /*6e30*/  LOP3.LUT R161, RZ, R161, RZ, 0x33, !PT ;  /* 0x000000a1ffa17212 */ /* 0x000fe200078e33ff */
[----:B------:R-:W-:Y:S06]  /*6e40*/  BRA `(.L_x_1775) ;  /* 0x0000000000147947 */ /* 0x000fec0003800000 */
.L_x_1774:
[----:B------:R-:W-:-:S05]  /*6e50*/  IMAD.U32 R162, RZ, RZ, UR25 ;  /* 0x00000019ffa27e24 */ /* 0x000fca000f8e00ff */
[----:B------:R-:W-:-:S13]  /*6e60*/  ISETP.NE.AND P0, PT, R162, 0x1, PT ;  /* 0x00000001a200780c */ /* 0x000fda0003f05270 */
[----:B------:R-:W1:Y:S02]  /*6e70*/  @P0 LDC.64 R10, c[0x0][0x9e8] ;  /* 0x00027a00ff0a0b82 */ /* 0x000e640000000a00 */
[----:B-1----:R-:W-:-:S05]  /*6e80*/  @P0 IMAD.HI.U32 R10, R161, R10, RZ ;  /* 0x0000000aa10a0227 */ /* 0x002fca00078e00ff */
[----:B------:R-:W-:-:S07]  /*6e90*/  @P0 SHF.R.U32.HI R161, RZ, R11, R10 ;  /* 0x0000000bffa10219 */ /* 0x000fce000001160a */
.L_x_1775:
[----:B------:R-:W-:Y:S05]  /*6ea0*/  BSYNC B0 ;  /* 0x0000000000007941 */ /* 0x000fea0003800000 */
.L_x_1773:
[----:B------:R-:W-:-:S04]  /*6eb0*/  IMAD R161, R161, R162, -UR6 ;  /* 0x80000006a1a17e24 */ /* 0x000fc8000f8e02a2 */
[----:B------:R-:W-:-:S05]  /*6ec0*/  IMAD.IADD R161, R161, 0x1, -R2 ;  /* 0x00000001a1a17824 */ /* 0x000fca00078e0a02 */
[----:B------:R-:W-:Y:S02]  /*6ed0*/  VIADDMNMX R177, R161, R162, R177, PT ;  /* 0x000000a2a1b17246 */ /* 0x000fe400038001b1 */
[----:B------:R-:W-:-:S07]  /*6ee0*/  VIMNMX R178, R178, R161, !PT ;  /* 0x000000a1b2b27248 */ /* 0x000fce0007fe0100 */
.L_x_1772:
[----:B------:R-:W-:Y:S01]  /*6ef0*/  UISETP.GT.AND UP0, UPT, UR50, -0x1, UPT ;  /* 0xffffffff3200788c */ /* 0x000fe2000bf04270 */
[----:B------:R-:W1:Y:S05]  /*6f00*/  SHFL.IDX PT, R10, R176, 0x1, 0x1c1f ;  /* 0x003c1f00b00a7f89 */ /* 0x000e6a00000e0000 */
[----:B------:R-:W-:-:S04]  /*6f10*/  PLOP3.LUT P0, PT, PT, PT, UP0, 0x80, 0x0 ;  /* 0x000000000000781c */ /* 0x000fc80003f0f008 */
[C---:B------:R-:W-:Y:S02]  /*6f20*/  ISETP.GT.AND P2, PT, R178.reuse, RZ, P0 ;  /* 0x000000ffb200720c */ /* 0x040fe40000744270 */
[----:B------:R-:W-:Y:S02]  /*6f30*/  ISETP.GT.AND P1, PT, R178, 0x1, P0 ;  /* 0x00000001b200780c */ /* 0x000fe40000724270 */
[C---:B------:R-:W-:Y:S02]  /*6f40*/  ISETP.LT.OR P2, PT, R177.reuse, 0x1, P2 ;  /* 0x00000001b100780c */ /* 0x040fe40001741670 */
[----:B------:R-:W-:Y:S02]  /*6f50*/  ISETP.LT.OR P1, PT, R177, 0x2, P1 ;  /* 0x00000002b100780c */ /* 0x000fe40000f21670 */
[----:B------:R-:W-:Y:S02]  /*6f60*/  FSEL R192, R192, -INF , !P2 ;  /* 0xff800000c0c07808 */ /* 0x000fe40005000000 */
[----:B------:R-:W-:-:S02]  /*6f70*/  FSEL R193, R193, -INF , !P1 ;  /* 0xff800000c1c17808 */ /* 0x000fc40004800000 */
[C---:B------:R-:W-:Y:S02]  /*6f80*/  ISETP.GT.AND P2, PT, R178.reuse, 0x8, P0 ;  /* 0x00000008b200780c */ /* 0x040fe40000744270 */
[----:B------:R-:W-:Y:S01]  /*6f90*/  ISETP.GT.AND P1, PT, R178, 0x9, P0 ;  /* 0x00000009b200780c */ /* 0x000fe20000724270 */
[----:B-1----:R-:W-:Y:S01]  /*6fa0*/  IMAD.IADD R176, R179, 0x1, R10 ;  /* 0x00000001b3b07824 */ /* 0x002fe200078e020a */
[C---:B------:R-:W-:Y:S02]  /*6fb0*/  ISETP.LT.OR P2, PT, R177.reuse, 0x9, P2 ;  /* 0x00000009b100780c */ /* 0x040fe40001741670 */
[----:B------:R-:W-:Y:S02]  /*6fc0*/  ISETP.LT.OR P1, PT, R177, 0xa, P1 ;  /* 0x0000000ab100780c */ /* 0x000fe40000f21670 */
[----:B0-----:R-:W-:Y:S02]  /*6fd0*/  FSEL R194, R194, -INF , !P2 ;  /* 0xff800000c2c27808 */ /* 0x001fe40005000000 */
[----:B------:R-:W-:-:S02]  /*6fe0*/  FSEL R174, R195, -INF , !P1 ;  /* 0xff800000c3ae7808 */ /* 0x000fc40004800000 */
[C---:B------:R-:W-:Y:S02]  /*6ff0*/  ISETP.GT.AND P2, PT, R178.reuse, 0x10, P0 ;  /* 0x00000010b200780c */ /* 0x040fe40000744270 */
[----:B------:R-:W-:Y:S02]  /*7000*/  ISETP.GT.AND P1, PT, R178, 0x11, P0 ;  /* 0x00000011b200780c */ /* 0x000fe40000724270 */
[C---:B------:R-:W-:Y:S02]  /*7010*/  ISETP.LT.OR P2, PT, R177.reuse, 0x11, P2 ;  /* 0x00000011b100780c */ /* 0x040fe40001741670 */
[----:B------:R-:W-:Y:S02]  /*7020*/  ISETP.LT.OR P1, PT, R177, 0x12, P1 ;  /* 0x00000012b100780c */ /* 0x000fe40000f21670 */
[----:B------:R-:W-:Y:S02]  /*7030*/  FSEL R161, R196, -INF , !P2 ;  /* 0xff800000c4a17808 */ /* 0x000fe40005000000 */
        /* <DEDUP_REMOVED lines=28> */
[----:B------:R-:W-:Y:S01]  /*7200*/  ISETP.LT.OR P1, PT, R177, 0x3a, P1 ;  /* 0x0000003ab100780c */ /* 0x000fe20000f21670 */
[----:B------:R-:W-:Y:S01]  /*7210*/  IMAD.IADD R177, R181, 0x1, R10 ;  /* 0x00000001b5b17824 */ /* 0x000fe200078e020a */
[----:B------:R-:W-:Y:S02]  /*7220*/  FSEL R172, R172, -INF , !P2 ;  /* 0xff800000acac7808 */ /* 0x000fe40005000000 */
[----:B------:R-:W-:Y:S01]  /*7230*/  FSEL R173, R173, -INF , !P1 ;  /* 0xff800000adad7808 */ /* 0x000fe20004800000 */
[----:B------:R-:W-:Y:S08]  /*7240*/  @!P6 BRA `(.L_x_1776) ;  /* 0x00000000005ce947 */ /* 0x000ff00003800000 */
        /* <DEDUP_REMOVED lines=8> */
[----:B------:R-:W0:Y:S02]  /*72d0*/  @P1 LDC.64 R10, c[0x0][0x9e8] ;  /* 0x00027a00ff0a1b82 */ /* 0x000e240000000a00 */
[----:B0-----:R-:W-:-:S05]  /*72e0*/  @P1 IMAD.HI.U32 R10, R175, R10, RZ ;  /* 0x0000000aaf0a1227 */ /* 0x001fca00078e00ff */
[----:B------:R-:W-:-:S04]  /*72f0*/  @P1 SHF.R.U32.HI R175, RZ, R11, R10 ;  /* 0x0000000bffaf1219 */ /* 0x000fc8000001160a */
[----:B------:R-:W-:Y:S01]  /*7300*/  LOP3.LUT R175, RZ, R175, RZ, 0x33, !PT ;  /* 0x000000afffaf7212 */ /* 0x000fe200078e33ff */
[----:B------:R-:W-:Y:S06]  /*7310*/  BRA `(.L_x_1779) ;  /* 0x0000000000147947 */ /* 0x000fec0003800000 */
.L_x_1778:
[----:B------:R-:W-:-:S05]  /*7320*/  IMAD.U32 R178, RZ, RZ, UR25 ;  /* 0x00000019ffb27e24 */ /* 0x000fca000f8e00ff */
[----:B------:R-:W-:-:S13]  /*7330*/  ISETP.NE.AND P1, PT, R178, 0x1, PT ;  /* 0x00000001b200780c */ /* 0x000fda0003f25270 */
[----:B------:R-:W0:Y:S02]  /*7340*/  @P1 LDC.64 R10, c[0x0][0x9e8] ;  /* 0x00027a00ff0a1b82 */ /* 0x000e240000000a00 */
[----:B0-----:R-:W-:-:S05]  /*7350*/  @P1 IMAD.HI.U32 R10, R175, R10, RZ ;  /* 0x0000000aaf0a1227 */ /* 0x001fca00078e00ff */
[----:B------:R-:W-:-:S07]  /*7360*/  @P1 SHF.R.U32.HI R175, RZ, R11, R10 ;  /* 0x0000000bffaf1219 */ /* 0x000fce000001160a */
.L_x_1779:
[----:B------:R-:W-:Y:S05]  /*7370*/  BSYNC B0 ;  /* 0x0000000000007941 */ /* 0x000fea0003800000 */
.L_x_1777:
[----:B------:R-:W-:-:S04]  /*7380*/  IMAD R175, R175, R178, -UR6 ;  /* 0x80000006afaf7e24 */ /* 0x000fc8000f8e02b2 */
[----:B------:R-:W-:-:S05]  /*7390*/  IMAD.IADD R175, R175, 0x1, -R2 ;  /* 0x00000001afaf7824 */ /* 0x000fca00078e0a02 */
[----:B------:R-:W-:Y:S02]  /*73a0*/  VIADDMNMX R176, R175, R178, R176, PT ;  /* 0x000000b2afb07246 */ /* 0x000fe400038001b0 */
[----:B------:R-:W-:-:S07]  /*73b0*/  VIMNMX R177, R177, R175, !PT ;  /* 0x000000afb1b17248 */ /* 0x000fce0007fe0100 */
.L_x_1776:
[----:B------:R-:W-:Y:S01]  /*73c0*/  FMNMX.FTZ R10, R192, R5, !PT ;  /* 0x00000005c00a7209 */ /* 0x000fe20007810000 */
[----:B------:R-:W-:Y:S01]  /*73d0*/  UMOV UR10, UR23 ;  /* 0x00000017000a7c82 */ /* 0x000fe20008000000 */
[----:B------:R-:W-:Y:S01]  /*73e0*/  ISETP.GT.AND P2, PT, R177, 0x1, P0 ;  /* 0x00000001b100780c */ /* 0x000fe20000744270 */
[----:B------:R-:W-:Y:S01]  /*73f0*/  IMAD.MOV R183, RZ, RZ, -R17 ;  /* 0x000000ffffb77224 */ /* 0x000fe200078e0a11 */
[----:B------:R-:W-:Y:S02]  /*7400*/  FMNMX.FTZ R11, R193, R10, !PT ;  /* 0x0000000ac10b7209 */ /* 0x000fe40007810000 */
[----:B------:R-:W-:Y:S02]  /*7410*/  ISETP.LT.OR P2, PT, R176, 0x2, P2 ;  /* 0x00000002b000780c */ /* 0x000fe40001741670 */
[----:B------:R-:W-:Y:S02]  /*7420*/  FMNMX.FTZ R11, R194, R11, !PT ;  /* 0x0000000bc20b7209 */ /* 0x000fe40007810000 */
[----:B------:R-:W-:-:S02]  /*7430*/  FSEL R12, R12, -INF , !P2 ;  /* 0xff8000000c0c7808 */ /* 0x000fc40005000000 */
[----:B------:R-:W-:Y:S02]  /*7440*/  FMNMX.FTZ R10, R174, R11, !PT ;  /* 0x0000000bae0a7209 */ /* 0x000fe40007810000 */
[----:B------:R-:W-:Y:S02]  /*7450*/  ISETP.GT.AND P2, PT, R177, 0x9, P0 ;  /* 0x00000009b100780c */ /* 0x000fe40000744270 */
[----:B------:R-:W-:Y:S02]  /*7460*/  FMNMX.FTZ R11, R161, R10, !PT ;  /* 0x0000000aa10b7209 */ /* 0x000fe40007810000 */
[----:B------:R-:W-:Y:S02]  /*7470*/  ISETP.GT.AND P1, PT, R177, 0x8, P0 ;  /* 0x00000008b100780c */ /* 0x000fe40000724270 */
[----:B------:R-:W-:Y:S02]  /*7480*/  FMNMX.FTZ R10, R162, R11, !PT ;  /* 0x0000000ba20a7209 */ /* 0x000fe40007810000 */
[----:B------:R-:W-:-:S02]  /*7490*/  ISETP.LT.OR P2, PT, R176, 0xa, P2 ;  /* 0x0000000ab000780c */ /* 0x000fc40001741670 */
[----:B------:R-:W-:Y:S02]  /*74a0*/  FMNMX.FTZ R11, R163, R10, !PT ;  /* 0x0000000aa30b7209 */ /* 0x000fe40007810000 */
[----:B------:R-:W-:Y:S02]  /*74b0*/  ISETP.LT.OR P1, PT, R176, 0x9, P1 ;  /* 0x00000009b000780c */ /* 0x000fe40000f21670 */
[----:B------:R-:W-:Y:S02]  /*74c0*/  FMNMX.FTZ R10, R164, R11, !PT ;  /* 0x0000000ba40a7209 */ /* 0x000fe40007810000 */
[----:B------:R-:W-:Y:S02]  /*74d0*/  FSEL R14, R14, -INF , !P2 ;  /* 0xff8000000e0e7808 */ /* 0x000fe40005000000 */
[----:B------:R-:W-:Y:S02]  /*74e0*/  FMNMX.FTZ R11, R165, R10, !PT ;  /* 0x0000000aa50b7209 */ /* 0x000fe40007810000 */
[----:B------:R-:W-:-:S02]  /*74f0*/  ISETP.GT.AND P2, PT, R177, 0x11, P0 ;  /* 0x00000011b100780c */ /* 0x000fc40000744270 */
[----:B------:R-:W-:Y:S02]  /*7500*/  FMNMX.FTZ R10, R166, R11, !PT ;  /* 0x0000000ba60a7209 */ /* 0x000fe40007810000 */
[----:B------:R-:W-:Y:S02]  /*7510*/  FSEL R13, R13, -INF , !P1 ;  /* 0xff8000000d0d7808 */ /* 0x000fe40004800000 */
        /* <DEDUP_REMOVED lines=9> */
[----:B------:R-:W-:-:S02]  /*75b0*/  ISETP.GT.AND P2, PT, R177, RZ, P0 ;  /* 0x000000ffb100720c */ /* 0x000fc40000744270 */
[----:B------:R-:W-:Y:S02]  /*75c0*/  FMNMX.FTZ R10, R173, R10, !PT ;  /* 0x0000000aad0a7209 */ /* 0x000fe40007810000 */
[----:B------:R-:W-:Y:S02]  /*75d0*/  FSEL R15, R15, -INF , !P1 ;  /* 0xff8000000f0f7808 */ /* 0x000fe40004800000 */
[----:B------:R-:W-:Y:S01]  /*75e0*/  ISETP.GT.AND P1, PT, R177, 0x18, P0 ;  /* 0x00000018b100780c */ /* 0x000fe20000724270 */
[----:B------:R-:W0:Y:S01]  /*75f0*/  SHFL.BFLY PT, R11, R10, 0x2, 0x1f ;  /* 0x0c401f000a0b7f89 */ /* 0x000e2200000e0000 */
[C---:B------:R-:W-:Y:S02]  /*7600*/  ISETP.LT.OR P2, PT, R176.reuse, 0x1, P2 ;  /* 0x00000001b000780c */ /* 0x040fe40001741670 */
[----:B------:R-:W-:-:S04]  /*7610*/  ISETP.LT.OR P1, PT, R176, 0x19, P1 ;  /* 0x00000019b000780c */ /* 0x000fc80000f21670 */
[----:B------:R-:W-:Y:S02]  /*7620*/  FSEL R21, R21, -INF , !P1 ;  /* 0xff80000015157808 */ /* 0x000fe40004800000 */
[----:B------:R-:W-:-:S04]  /*7630*/  ISETP.GT.AND P1, PT, R177, 0x19, P0 ;  /* 0x00000019b100780c */ /* 0x000fc80000724270 */
[----:B------:R-:W-:-:S04]  /*7640*/  ISETP.LT.OR P1, PT, R176, 0x1a, P1 ;  /* 0x0000001ab000780c */ /* 0x000fc80000f21670 */
[----:B------:R-:W-:Y:S02]  /*7650*/  FSEL R152, R152, -INF , !P1 ;  /* 0xff80000098987808 */ /* 0x000fe40004800000 */
[----:B------:R-:W-:-:S04]  /*7660*/  ISETP.GT.AND P1, PT, R177, 0x21, P0 ;  /* 0x00000021b100780c */ /* 0x000fc80000724270 */
[----:B------:R-:W-:Y:S02]  /*7670*/  ISETP.LT.OR P1, PT, R176, 0x22, P1 ;  /* 0x00000022b000780c */ /* 0x000fe40000f21670 */
[----:B0-----:R-:W-:Y:S02]  /*7680*/  FMNMX.FTZ R178, R10, R11, !PT ;  /* 0x0000000b0ab27209 */ /* 0x001fe40007810000 */
[----:B------:R-:W-:Y:S02]  /*7690*/  FSEL R11, R9, -INF , !P2 ;  /* 0xff800000090b7808 */ /* 0x000fe40005000000 */
[----:B------:R-:W-:Y:S01]  /*76a0*/  ISETP.GT.AND P2, PT, R177, 0x20, P0 ;  /* 0x00000020b100780c */ /* 0x000fe20000744270 */
[----:B------:R-:W0:Y:S01]  /*76b0*/  SHFL.BFLY PT, R179, R178, 0x1, 0x1f ;  /* 0x0c201f00b2b37f89 */ /* 0x000e2200000e0000 */
[----:B------:R-:W-:Y:S02]  /*76c0*/  FMNMX.FTZ R175, R11, R6, !PT ;  /* 0x000000060baf7209 */ /* 0x000fe40007810000 */
[----:B------:R-:W-:-:S02]  /*76d0*/  ISETP.LT.OR P2, PT, R176, 0x21, P2 ;  /* 0x00000021b000780c */ /* 0x000fc40001741670 */
[----:B------:R-:W-:Y:S02]  /*76e0*/  FMNMX.FTZ R10, R12, R175, !PT ;  /* 0x000000af0c0a7209 */ /* 0x000fe40007810000 */
[----:B------:R-:W-:Y:S02]  /*76f0*/  FSEL R153, R153, -INF , !P2 ;  /* 0xff80000099997808 */ /* 0x000fe40005000000 */
[----:B------:R-:W-:Y:S02]  /*7700*/  FMNMX.FTZ R175, R13, R10, !PT ;  /* 0x0000000a0daf7209 */ /* 0x000fe40007810000 */
[----:B------:R-:W-:Y:S02]  /*7710*/  ISETP.GT.AND P2, PT, R177, 0x28, P0 ;  /* 0x00000028b100780c */ /* 0x000fe40000744270 */
[----:B------:R-:W-:Y:S02]  /*7720*/  FMNMX.FTZ R10, R14, R175, !PT ;  /* 0x000000af0e0a7209 */ /* 0x000fe40007810000 */
[----:B------:R-:W-:-:S02]  /*7730*/  FSEL R154, R154, -INF , !P1 ;  /* 0xff8000009a9a7808 */ /* 0x000fc40004800000 */
[----:B------:R-:W-:Y:S02]  /*7740*/  FMNMX.FTZ R175, R15, R10, !PT ;  /* 0x0000000a0faf7209 */ /* 0x000fe40007810000 */
[----:B------:R-:W-:Y:S02]  /*7750*/  ISETP.GT.AND P1, PT, R177, 0x29, P0 ;  /* 0x00000029b100780c */ /* 0x000fe40000724270 */
[----:B------:R-:W-:Y:S02]  /*7760*/  ISETP.LT.OR P2, PT, R176, 0x29, P2 ;  /* 0x00000029b000780c */ /* 0x000fe40001741670 */
[----:B------:R-:W-:Y:S02]  /*7770*/  FMNMX.FTZ R10, R20, R175, !PT ;  /* 0x000000af140a7209 */ /* 0x000fe40007810000 */
[----:B0-----:R-:W-:Y:S02]  /*7780*/  FMNMX.FTZ R9, R178, R179, !PT ;  /* 0x000000b3b2097209 */ /* 0x001fe40007810000 */
[----:B------:R-:W-:-:S02]  /*7790*/  ISETP.LT.OR P1, PT, R176, 0x2a, P1 ;  /* 0x0000002ab000780c */ /* 0x000fc40000f21670 */
[----:B------:R-:W-:Y:S01]  /*77a0*/  FSEL R155, R155, -INF , !P2 ;  /* 0xff8000009b9b7808 */ /* 0x000fe20005000000 */
[C---:B------:R-:W-:Y:S01]  /*77b0*/  FMUL.FTZ R178, R9.reuse, UR10 ;  /* 0x0000000a09b27c20 */ /* 0x040fe20008410000 */
[----:B------:R-:W-:Y:S02]  /*77c0*/  FSETP.NEU.FTZ.AND P2, PT, R9, -INF , PT ;  /* 0xff8000000900780b */ /* 0x000fe40003f5d000 */
[----:B------:R-:W-:Y:S02]  /*77d0*/  FMNMX.FTZ R179, R21, R10, !PT ;  /* 0x0000000a15b37209 */ /* 0x000fe40007810000 */
[----:B------:R-:W-:Y:S02]  /*77e0*/  FSEL R156, R156, -INF , !P1 ;  /* 0xff8000009c9c7808 */ /* 0x000fe40004800000 */
[----:B------:R-:W-:Y:S02]  /*77f0*/  ISETP.GT.AND P1, PT, R177, 0x30, P0 ;  /* 0x00000030b100780c */ /* 0x000fe40000724270 */
[----:B------:R-:W-:-:S02]  /*7800*/  FSEL R175, R178, RZ, P2 ;  /* 0x000000ffb2af7208 */ /* 0x000fc40001000000 */
[----:B------:R-:W-:Y:S02]  /*7810*/  FMNMX.FTZ R178, R152, R179, !PT ;  /* 0x000000b398b27209 */ /* 0x000fe40007810000 */
[----:B------:R-:W-:Y:S01]  /*7820*/  ISETP.LT.OR P1, PT, R176, 0x31, P1 ;  /* 0x00000031b000780c */ /* 0x000fe20000f21670 */
[--C-:B------:R-:W-:Y:S01]  /*7830*/  FFMA.FTZ R10, R192, UR10, -R175.reuse ;  /* 0x0000000ac00a7c23 */ /* 0x100fe200080108af */
[----:B------:R-:W-:Y:S01]  /*7840*/  FMNMX.FTZ R179, R153, R178, !PT ;  /* 0x000000b299b37209 */ /* 0x000fe20007810000 */
[--C-:B------:R-:W-:Y:S01]  /*7850*/  FFMA.FTZ R193, R193, UR10, -R175.reuse ;  /* 0x0000000ac1c17c23 */ /* 0x100fe200080108af */
[----:B------:R-:W-:Y:S01]  /*7860*/  FSEL R157, R157, -INF , !P1 ;  /* 0xff8000009d9d7808 */ /* 0x000fe20004800000 */
[--C-:B------:R-:W-:Y:S01]  /*7870*/  FFMA.FTZ R194, R194, UR10, -R175.reuse ;  /* 0x0000000ac2c27c23 */ /* 0x100fe200080108af */
[----:B------:R-:W-:Y:S01]  /*7880*/  ISETP.GT.AND P1, PT, R177, 0x31, P0 ;  /* 0x00000031b100780c */ /* 0x000fe20000724270 */
[----:B------:R-:W-:Y:S01]  /*7890*/  MUFU.EX2 R10, R10 ;  /* 0x0000000a000a7308 */ /* 0x000fe20000000800 */
[----:B------:R-:W-:Y:S01]  /*78a0*/  FMNMX.FTZ R178, R154, R179, !PT ;  /* 0x000000b39ab27209 */ /* 0x000fe20007810000 */
[--C-:B------:R-:W-:Y:S01]  /*78b0*/  FFMA.FTZ R161, R161, UR10, -R175.reuse ;  /* 0x0000000aa1a17c23 */ /* 0x100fe200080108af */
[----:B------:R-:W-:Y:S01]  /*78c0*/  ISETP.LT.OR P1, PT, R176, 0x32, P1 ;  /* 0x00000032b000780c */ /* 0x000fe20000f21670 */
[--C-:B------:R-:W-:Y:S01]  /*78d0*/  FFMA.FTZ R180, R169, UR10, -R175.reuse ;  /* 0x0000000aa9b47c23 */ /* 0x100fe200080108af */
[----:B------:R-:W-:Y:S01]  /*78e0*/  FMNMX.FTZ R181, R155, R178, !PT ;  /* 0x000000b29bb57209 */ /* 0x000fe20007810000 */
[--C-:B------:R-:W-:Y:S01]  /*78f0*/  FFMA.FTZ R162, R162, UR10, -R175.reuse ;  /* 0x0000000aa2a27c23 */ /* 0x100fe200080108af */
[----:B------:R-:W-:Y:S01]  /*7900*/  FSEL R158, R158, -INF , !P1 ;  /* 0xff8000009e9e7808 */ /* 0x000fe20004800000 */
[----:B------:R-:W-:Y:S01]  /*7910*/  MUFU.EX2 R179, R193 ;  /* 0x000000c100b37308 */ /* 0x000fe20000000800 */
[----:B------:R-:W-:Y:S01]  /*7920*/  ISETP.GT.AND P1, PT, R177, 0x38, P0 ;  /* 0x00000038b100780c */ /* 0x000fe20000724270 */
[--C-:B------:R-:W-:Y:S01]  /*7930*/  FFMA.FTZ R163, R163, UR10, -R175.reuse ;  /* 0x0000000aa3a37c23 */ /* 0x100fe200080108af */
[----:B------:R-:W-:Y:S01]  /*7940*/  FMNMX.FTZ R178, R156, R181, !PT ;  /* 0x000000b59cb27209 */ /* 0x000fe20007810000 */
[--C-:B------:R-:W-:Y:S01]  /*7950*/  FFMA.FTZ R164, R164, UR10, -R175.reuse ;  /* 0x0000000aa4a47c23 */ /* 0x100fe200080108af */
[----:B------:R-:W-:Y:S01]  /*7960*/  ISETP.GT.AND P0, PT, R177, 0x39, P0 ;  /* 0x00000039b100780c */ /* 0x000fe20000704270 */
[--C-:B------:R-:W-:Y:S01]  /*7970*/  FFMA.FTZ R165, R165, UR10, -R175.reuse ;  /* 0x0000000aa5a57c23 */ /* 0x100fe200080108af */
[----:B------:R-:W-:Y:S01]  /*7980*/  ISETP.LT.OR P1, PT, R176, 0x39, P1 ;  /* 0x00000039b000780c */ /* 0x000fe20000f21670 */
[----:B------:R-:W-:Y:S01]  /*7990*/  MUFU.EX2 R177, R194 ;  /* 0x000000c200b17308 */ /* 0x000fe20000000800 */
[----:B------:R-:W-:Y:S01]  /*79a0*/  FMNMX.FTZ R181, R157, R178, !PT ;  /* 0x000000b29db57209 */ /* 0x000fe20007810000 */
[--C-:B------:R-:W-:Y:S01]  /*79b0*/  FFMA.FTZ R178, R174, UR10, -R175.reuse ;  /* 0x0000000aaeb27c23 */ /* 0x100fe200080108af */
[----:B------:R-:W-:Y:S01]  /*79c0*/  ISETP.LT.OR P0, PT, R176, 0x3a, P0 ;  /* 0x0000003ab000780c */ /* 0x000fe20000701670 */
[--C-:B------:R-:W-:Y:S01]  /*79d0*/  FFMA.FTZ R166, R166, UR10, -R175.reuse ;  /* 0x0000000aa6a67c23 */ /* 0x100fe200080108af */
[----:B------:R-:W-:Y:S01]  /*79e0*/  FSEL R159, R159, -INF , !P1 ;  /* 0xff8000009f9f7808 */ /* 0x000fe20004800000 */
[--C-:B------:R-:W-:Y:S01]  /*79f0*/  FFMA.FTZ R167, R167, UR10, -R175.reuse ;  /* 0x0000000aa7a77c23 */ /* 0x100fe200080108af */
[----:B------:R-:W-:Y:S01]  /*7a00*/  FMNMX.FTZ R176, R158, R181, !PT ;  /* 0x000000b59eb07209 */ /* 0x000fe20007810000 */
[----:B------:R-:W-:Y:S01]  /*7a10*/  MUFU.EX2 R161, R161 ;  /* 0x000000a100a17308 */ /* 0x000fe20000000800 */
[----:B------:R-:W-:Y:S01]  /*7a20*/  FSEL R174, R160, -INF , !P0 ;  /* 0xff800000a0ae7808 */ /* 0x000fe20004000000 */
[--C-:B------:R-:W-:Y:S01]  /*7a30*/  FFMA.FTZ R170, R170, UR10, -R175.reuse ;  /* 0x0000000aaaaa7c23 */ /* 0x100fe200080108af */
[----:B------:R-:W-:Y:S01]  /*7a40*/  FMNMX.FTZ R181, R159, R176, !PT ;  /* 0x000000b09fb57209 */ /* 0x000fe20007810000 */
[--C-:B------:R-:W-:Y:S01]  /*7a50*/  FFMA.FTZ R171, R171, UR10, -R175.reuse ;  /* 0x0000000aabab7c23 */ /* 0x100fe200080108af */
[----:B------:R-:W-:Y:S01]  /*7a60*/  ISETP.NE.AND P0, PT, R2, R183, PT ;  /* 0x000000b70200720c */ /* 0x000fe20003f05270 */
[--C-:B------:R-:W-:Y:S01]  /*7a70*/  FFMA.FTZ R172, R172, UR10, -R175.reuse ;  /* 0x0000000aacac7c23 */ /* 0x100fe200080108af */
[----:B------:R-:W-:Y:S01]  /*7a80*/  FMNMX.FTZ R181, R174, R181, !PT ;  /* 0x000000b5aeb57209 */ /* 0x000fe20007810000 */
[----:B------:R0:W-:Y:S01]  /*7a90*/  MUFU.EX2 R160, R178 ;  /* 0x000000b200a07308 */ /* 0x0001e20000000800 */
[----:B------:R-:W-:Y:S01]  /*7aa0*/  FFMA.FTZ R173, R173, UR10, -R175 ;  /* 0x0000000aadad7c23 */ /* 0x000fe200080108af */
[----:B------:R-:W-:-:S02]  /*7ab0*/  IMAD.U32 R175, RZ, RZ, UR36 ;  /* 0x00000024ffaf7e24 */ /* 0x000fc4000f8e00ff */
[----:B------:R-:W0:Y:S04]  /*7ac0*/  SHFL.BFLY PT, R176, R181, 0x2, 0x1f ;  /* 0x0c401f00b5b07f89 */ /* 0x000e2800000e0000 */
[----:B------:R-:W-:Y:S02]  /*7ad0*/  MUFU.EX2 R162, R162 ;  /* 0x000000a200a27308 */ /* 0x000fe40000000800 */
[----:B------:R-:W-:-:S05]  /*7ae0*/  @!P0 IMAD R175, R175, 0x40, R16 ;  /* 0x00000040afaf8824 */ /* 0x000fca00078e0210 */
[----:B------:R-:W-:Y:S01]  /*7af0*/  @!P0 LEA R175, R175, UR43, 0x2 ;  /* 0x0000002bafaf8c11 */ /* 0x000fe2000f8e10ff */
[----:B------:R-:W-:Y:S08]  /*7b00*/  MUFU.EX2 R163, R163 ;  /* 0x000000a300a37308 */ /* 0x000ff00000000800 */
[----:B------:R-:W-:Y:S01]  /*7b10*/  MUFU.EX2 R164, R164 ;  /* 0x000000a400a47308 */ /* 0x000fe20000000800 */
[----:B0-----:R-:W-:-:S02]  /*7b20*/  FMNMX.FTZ R178, R181, R176, !PT ;  /* 0x000000b0b5b27209 */ /* 0x001fc40007810000 */
[----:B------:R-:W-:-:S05]  /*7b30*/  FSEL R176, R9, RZ, P2 ;  /* 0x000000ff09b07208 */ /* 0x000fca0001000000 */
[----:B------:R-:W-:Y:S01]  /*7b40*/  MUFU.EX2 R165, R165 ;  /* 0x000000a500a57308 */ /* 0x000fe20000000800 */
[----:B------:R-:W0:Y:S01]  /*7b50*/  SHFL.BFLY PT, R181, R178, 0x1, 0x1f ;  /* 0x0c201f00b2b57f89 */ /* 0x000e2200000e0000 */
[----:B------:R-:W-:-:S04]  /*7b60*/  FADD.FTZ R5, -R176, R5 ;  /* 0x00000005b0057221 */ /* 0x000fc80000010100 */
[----:B------:R-:W-:Y:S02]  /*7b70*/  FMUL.FTZ R5, R5, UR10 ;  /* 0x0000000a05057c20 */ /* 0x000fe40008410000 */
[----:B------:R-:W-:Y:S08]  /*7b80*/  MUFU.EX2 R176, R180 ;  /* 0x000000b400b07308 */ /* 0x000ff00000000800 */
[----:B------:R-:W1:Y:S08]  /*7b90*/  MUFU.EX2 R5, R5 ;  /* 0x0000000500057308 */ /* 0x000e700000000800 */
[----:B------:R-:W2:Y:S01]  /*7ba0*/  MUFU.EX2 R166, R166 ;  /* 0x000000a600a67308 */ /* 0x000ea20000000800 */
[----:B0-----:R-:W-:-:S04]  /*7bb0*/  FMNMX.FTZ R169, R178, R181, !PT ;  /* 0x000000b5b2a97209 */ /* 0x001fc80007810000 */
[----:B------:R-:W-:-:S03]  /*7bc0*/  FSETP.NEU.FTZ.AND P1, PT, R169, -INF , PT ;  /* 0xff800000a900780b */ /* 0x000fc60003f3d000 */
[----:B------:R-:W0:Y:S01]  /*7bd0*/  MUFU.EX2 R167, R167 ;  /* 0x000000a700a77308 */ /* 0x000e220000000800 */
[----:B-1----:R-:W-:Y:S01]  /*7be0*/  FFMA.FTZ R178, R5, R3, R10 ;  /* 0x0000000305b27223 */ /* 0x002fe2000001000a */
[----:B------:R-:W-:Y:S01]  /*7bf0*/  FMUL.FTZ R3, R169, UR10 ;  /* 0x0000000aa9037c20 */ /* 0x000fe20008410000 */
[----:B------:R1:W-:Y:S01]  /*7c00*/  @!P0 STS [R175+0x28800], R5 ;  /* 0x02880005af008388 */ /* 0x0003e20000000800 */
[-C--:B------:R-:W-:Y:S01]  /*7c10*/  FMUL.FTZ R24, R24, R5.reuse ;  /* 0x0000000518187220 */ /* 0x080fe20000410000 */
[----:B------:R-:W-:Y:S01]  /*7c20*/  FADD.FTZ R180, R179, R178 ;  /* 0x000000b2b3b47221 */ /* 0x000fe20000010000 */
[-C--:B------:R-:W-:Y:S01]  /*7c30*/  FMUL.FTZ R25, R25, R5.reuse ;  /* 0x0000000519197220 */ /* 0x080fe20000410000 */
[----:B------:R-:W-:Y:S01]  /*7c40*/  FSEL R178, R3, RZ, P1 ;  /* 0x000000ff03b27208 */ /* 0x000fe20000800000 */
[----:B------:R-:W3:Y:S01]  /*7c50*/  MUFU.EX2 R170, R170 ;  /* 0x000000aa00aa7308 */ /* 0x000ee20000000800 */
[----:B------:R-:W-:Y:S01]  /*7c60*/  FADD.FTZ R3, R177, R180 ;  /* 0x000000b4b1037221 */ /* 0x000fe20000010000 */
[-C--:B------:R-:W-:Y:S01]  /*7c70*/  FMUL.FTZ R28, R28, R5.reuse ;  /* 0x000000051c1c7220 */ /* 0x080fe20000410000 */
[----:B------:R-:W-:Y:S01]  /*7c80*/  FMUL.FTZ R29, R29, R5 ;  /* 0x000000051d1d7220 */ /* 0x000fe20000410000 */
[--C-:B------:R-:W-:Y:S01]  /*7c90*/  FFMA.FTZ R11, R11, UR10, -R178.reuse ;  /* 0x0000000a0b0b7c23 */ /* 0x100fe200080108b2 */
[----:B------:R-:W-:Y:S01]  /*7ca0*/  FADD.FTZ R180, R160, R3 ;  /* 0x00000003a0b47221 */ /* 0x000fe20000010000 */
[----:B------:R-:W-:Y:S01]  /*7cb0*/  FSEL R3, R169, RZ, P1 ;  /* 0x000000ffa9037208 */ /* 0x000fe20000800000 */
[--C-:B------:R-:W-:Y:S01]  /*7cc0*/  FFMA.FTZ R12, R12, UR10, -R178.reuse ;  /* 0x0000000a0c0c7c23 */ /* 0x100fe200080108b2 */
[----:B------:R-:W-:Y:S01]  /*7cd0*/  FFMA.FTZ R13, R13, UR10, -R178 ;  /* 0x0000000a0d0d7c23 */ /* 0x000fe200080108b2 */
[----:B------:R-:W-:Y:S01]  /*7ce0*/  FADD.FTZ R181, R161, R180 ;  /* 0x000000b4a1b57221 */ /* 0x000fe20000010000 */
[----:B------:R-:W-:Y:S01]  /*7cf0*/  MUFU.EX2 R11, R11 ;  /* 0x0000000b000b7308 */ /* 0x000fe20000000800 */
[----:B------:R-:W-:Y:S01]  /*7d00*/  FADD.FTZ R3, -R3, R6 ;  /* 0x0000000603037221 */ /* 0x000fe20000010100 */
[--C-:B------:R-:W-:Y:S01]  /*7d10*/  FFMA.FTZ R14, R14, UR10, -R178.reuse ;  /* 0x0000000a0e0e7c23 */ /* 0x100fe200080108b2 */
[----:B------:R-:W-:Y:S01]  /*7d20*/  FADD.FTZ R6, R162, R181 ;  /* 0x000000b5a2067221 */ /* 0x000fe20000010000 */
[--C-:B------:R-:W-:Y:S01]  /*7d30*/  FFMA.FTZ R182, R155, UR10, -R178.reuse ;  /* 0x0000000a9bb67c23 */ /* 0x100fe200080108b2 */
[----:B------:R-:W-:Y:S01]  /*7d40*/  FMUL.FTZ R3, R3, UR10 ;  /* 0x0000000a03037c20 */ /* 0x000fe20008410000 */
[----:B------:R-:W-:Y:S01]  /*7d50*/  FFMA.FTZ R15, R15, UR10, -R178 ;  /* 0x0000000a0f0f7c23 */ /* 0x000fe200080108b2 */
[----:B------:R-:W-:Y:S01]  /*7d60*/  FADD.FTZ R181, R163, R6 ;  /* 0x00000006a3b57221 */ /* 0x000fe20000010000 */
[----:B------:R-:W-:Y:S01]  /*7d70*/  MUFU.EX2 R12, R12 ;  /* 0x0000000c000c7308 */ /* 0x000fe20000000800 */
[--C-:B------:R-:W-:Y:S01]  /*7d80*/  FFMA.FTZ R20, R20, UR10, -R178.reuse ;  /* 0x0000000a14147c23 */ /* 0x100fe200080108b2 */
[--C-:B------:R-:W-:Y:S01]  /*7d90*/  FFMA.FTZ R21, R21, UR10, -R178.reuse ;  /* 0x0000000a15157c23 */ /* 0x100fe200080108b2 */
[----:B------:R-:W-:Y:S01]  /*7da0*/  FADD.FTZ R180, R164, R181 ;  /* 0x000000b5a4b47221 */ /* 0x000fe20000010000 */
[--C-:B------:R-:W-:Y:S01]  /*7db0*/  FFMA.FTZ R192, R158, UR10, -R178.reuse ;  /* 0x0000000a9ec07c23 */ /* 0x100fe200080108b2 */
[----:B------:R-:W-:Y:S01]  /*7dc0*/  F2FP.F16.F32.PACK_AB R158, R164, R163 ;  /* 0x000000a3a49e723e */ /* 0x000fe200000000ff */
[----:B------:R-:W-:Y:S01]  /*7dd0*/  FFMA.FTZ R153, R153, UR10, -R178 ;  /* 0x0000000a99997c23 */ /* 0x000fe200080108b2 */
[----:B------:R-:W-:Y:S01]  /*7de0*/  FADD.FTZ R183, R165, R180 ;  /* 0x000000b4a5b77221 */ /* 0x000fe20000010000 */
[----:B------:R-:W4:Y:S01]  /*7df0*/  MUFU.EX2 R6, R3 ;  /* 0x0000000300067308 */ /* 0x000f220000000800 */
[--C-:B------:R-:W-:Y:S01]  /*7e00*/  FFMA.FTZ R180, R152, UR10, -R178.reuse ;  /* 0x0000000a98b47c23 */ /* 0x100fe200080108b2 */
[--C-:B------:R-:W-:Y:S01]  /*7e10*/  FFMA.FTZ R181, R154, UR10, -R178.reuse ;  /* 0x0000000a9ab57c23 */ /* 0x100fe200080108b2 */
[----:B--2---:R-:W-:Y:S01]  /*7e20*/  FADD.FTZ R152, R166, R183 ;  /* 0x000000b7a6987221 */ /* 0x004fe20000010000 */
[--C-:B------:R-:W-:Y:S01]  /*7e30*/  FFMA.FTZ R183, R156, UR10, -R178.reuse ;  /* 0x0000000a9cb77c23 */ /* 0x100fe200080108b2 */
[----:B------:R-:W-:Y:S01]  /*7e40*/  FFMA.FTZ R157, R157, UR10, -R178 ;  /* 0x0000000a9d9d7c23 */ /* 0x000fe200080108b2 */
[----:B------:R-:W-:Y:S01]  /*7e50*/  F2FP.F16.F32.PACK_AB R154, R160, R177 ;  /* 0x000000b1a09a723e */ /* 0x000fe200000000ff */
[----:B0-----:R-:W-:Y:S01]  /*7e60*/  FADD.FTZ R193, R167, R152 ;  /* 0x00000098a7c17221 */ /* 0x001fe20000010000 */
[----:B------:R4:W0:Y:S01]  /*7e70*/  MUFU.EX2 R155, R13 ;  /* 0x0000000d009b7308 */ /* 0x0008220000000800 */
[----:B------:R-:W-:Y:S01]  /*7e80*/  F2FP.F16.F32.PACK_AB R152, R179, R10 ;  /* 0x0000000ab398723e */ /* 0x000fe200000000ff */
[--C-:B------:R-:W-:Y:S01]  /*7e90*/  FFMA.FTZ R174, R174, UR10, -R178.reuse ;  /* 0x0000000aaeae7c23 */ /* 0x100fe200080108b2 */
[----:B------:R-:W-:Y:S01]  /*7ea0*/  FADD.FTZ R193, R176, R193 ;  /* 0x000000c1b0c17221 */ /* 0x000fe20000010000 */
[----:B------:R-:W-:Y:S01]  /*7eb0*/  F2FP.F16.F32.PACK_AB R160, R166, R165 ;  /* 0x000000a5a6a0723e */ /* 0x000fe200000000ff */
[----:B------:R-:W-:Y:S01]  /*7ec0*/  FFMA.FTZ R159, R159, UR10, -R178 ;  /* 0x0000000a9f9f7c23 */ /* 0x000fe200080108b2 */
[-C--:B------:R-:W-:Y:S01]  /*7ed0*/  FMUL.FTZ R32, R32, R5.reuse ;  /* 0x0000000520207220 */ /* 0x080fe20000410000 */
[----:B---3--:R-:W-:Y:S01]  /*7ee0*/  FADD.FTZ R156, R170, R193 ;  /* 0x000000c1aa9c7221 */ /* 0x008fe20000010000 */
[----:B------:R-:W2:Y:S01]  /*7ef0*/  MUFU.EX2 R171, R171 ;  /* 0x000000ab00ab7308 */ /* 0x000ea20000000800 */
[----:B----4-:R-:W-:Y:S01]  /*7f00*/  FFMA.FTZ R13, R6, R4, R11 ;  /* 0x00000004060d7223 */ /* 0x010fe2000001000b */
[----:B------:R3:W-:Y:S01]  /*7f10*/  @!P0 STS [R175+0x28820], R6 ;  /* 0x02882006af008388 */ /* 0x0007e20000000800 */
[-C--:B------:R-:W-:Y:S01]  /*7f20*/  FMUL.FTZ R33, R33, R5.reuse ;  /* 0x0000000521217220 */ /* 0x080fe20000410000 */
[-C--:B------:R-:W-:Y:S01]  /*7f30*/  FMUL.FTZ R36, R36, R5.reuse ;  /* 0x0000000524247220 */ /* 0x080fe20000410000 */
[----:B------:R-:W-:Y:S01]  /*7f40*/  FADD.FTZ R4, R12, R13 ;  /* 0x0000000d0c047221 */ /* 0x000fe20000010000 */
[-C--:B------:R-:W-:Y:S01]  /*7f50*/  FMUL.FTZ R37, R37, R5.reuse ;  /* 0x0000000525257220 */ /* 0x080fe20000410000 */
[-C--:B------:R-:W-:Y:S01]  /*7f60*/  FMUL.FTZ R40, R40, R5.reuse ;  /* 0x0000000528287220 */ /* 0x080fe20000410000 */
[----:B------:R-:W4:Y:S01]  /*7f70*/  MUFU.EX2 R14, R14 ;  /* 0x0000000e000e7308 */ /* 0x000f220000000800 */
        /* <DEDUP_REMOVED lines=10> */
[----:B------:R-:W-:Y:S01]  /*8020*/  FMUL.FTZ R53, R53, R5 ;  /* 0x0000000535357220 */ /* 0x000fe20000410000 */
[----:B------:R-:W-:Y:S01]  /*8030*/  F2FP.F16.F32.PACK_AB R156, R162, R161 ;  /* 0x000000a1a29c723e */ /* 0x000fe200000000ff */
[----:B------:R-:W-:Y:S01]  /*8040*/  FMUL.FTZ R56, R56, R5 ;  /* 0x0000000538387220 */ /* 0x000fe20000410000 */
[----:B------:R-:W-:Y:S01]  /*8050*/  F2FP.F16.F32.PACK_AB R162, R176, R167 ;  /* 0x000000a7b0a2723e */ /* 0x000fe200000000ff */
[----:B------:R-:W-:Y:S01]  /*8060*/  FMUL.FTZ R57, R57, R5 ;  /* 0x0000000539397220 */ /* 0x000fe20000410000 */
[----:B------:R-:W2:Y:S01]  /*8070*/  MUFU.EX2 R15, R15 ;  /* 0x0000000f000f7308 */ /* 0x000ea20000000800 */
[C---:B----4-:R-:W-:Y:S01]  /*8080*/  FADD.FTZ R170, R14.reuse, R13 ;  /* 0x0000000d0eaa7221 */ /* 0x050fe20000010000 */
[----:B------:R-:W-:Y:S01]  /*8090*/  F2FP.F16.F32.PACK_AB R155, R14, R155 ;  /* 0x0000009b0e9b723e */ /* 0x000fe200000000ff */
[-C--:B------:R-:W-:Y:S01]  /*80a0*/  FMUL.FTZ R60, R60, R5.reuse ;  /* 0x000000053c3c7220 */ /* 0x080fe20000410000 */
[-C--:B------:R-:W-:Y:S01]  /*80b0*/  FMUL.FTZ R61, R61, R5.reuse ;  /* 0x000000053d3d7220 */ /* 0x080fe20000410000 */
[-C--:B------:R-:W-:Y:S01]  /*80c0*/  FMUL.FTZ R64, R64, R5.reuse ;  /* 0x0000000540407220 */ /* 0x080fe20000410000 */
        /* <DEDUP_REMOVED lines=19> */
[----:B----4-:R-:W-:Y:S01]  /*8200*/  FADD.FTZ R3, R173, R10 ;  /* 0x0000000aad037221 */ /* 0x010fe20000010000 */
[-C--:B------:R-:W-:Y:S01]  /*8210*/  FMUL.FTZ R93, R93, R5.reuse ;  /* 0x000000055d5d7220 */ /* 0x080fe20000410000 */
        /* <DEDUP_REMOVED lines=22> */
[----:B----4-:R-:W-:Y:S01]  /*8380*/  FADD.FTZ R170, R180, R13 ;  /* 0x0000000db4aa7221 */ /* 0x010fe20000010000 */
[----:B0-----:R-:W-:Y:S01]  /*8390*/  F2FP.F16.F32.PACK_AB R153, R12, R11 ;  /* 0x0000000b0c99723e */ /* 0x001fe200000000ff */
[----:B------:R-:W-:Y:S01]  /*83a0*/  BAR.SYNC.DEFER_BLOCKING 0xf, 0x100 ;  /* 0x03c4000000007b1d */ /* 0x000fe20000010000 */
[-C--:B------:R-:W-:Y:S01]  /*83b0*/  FMUL.FTZ R129, R129, R5.reuse ;  /* 0x0000000581817220 */ /* 0x080fe20000410000 */
[-C--:B------:R-:W-:Y:S01]  /*83c0*/  FMUL.FTZ R132, R132, R5.reuse ;  /* 0x0000000584847220 */ /* 0x080fe20000410000 */
[-C--:B------:R-:W-:Y:S01]  /*83d0*/  FMUL.FTZ R133, R133, R5.reuse ;  /* 0x0000000585857220 */ /* 0x080fe20000410000 */
[-C--:B------:R-:W-:Y:S01]  /*83e0*/  FMUL.FTZ R136, R136, R5.reuse ;  /* 0x0000000588887220 */ /* 0x080fe20000410000 */
[-C--:B------:R-:W-:Y:S01]  /*83f0*/  FMUL.FTZ R137, R137, R5.reuse ;  /* 0x0000000589897220 */ /* 0x080fe20000410000 */
[----:B------:R-:W0:Y:S01]  /*8400*/  MUFU.EX2 R163, R182 ;  /* 0x000000b600a37308 */ /* 0x000e220000000800 */
[----:B-----5:R-:W-:Y:S01]  /*8410*/  FADD.FTZ R13, R161, R170 ;  /* 0x000000aaa10d7221 */ /* 0x020fe20000010000 */
[-C--:B------:R-:W-:Y:S01]  /*8420*/  FMUL.FTZ R140, R140, R5.reuse ;  /* 0x000000058c8c7220 */ /* 0x080fe20000410000 */
[-C--:B------:R-:W-:Y:S01]  /*8430*/  FMUL.FTZ R141, R141, R5.reuse ;  /* 0x000000058d8d7220 */ /* 0x080fe20000410000 */
[-C--:B------:R-:W-:Y:S01]  /*8440*/  FMUL.FTZ R144, R144, R5.reuse ;  /* 0x0000000590907220 */ /* 0x080fe20000410000 */
[-C--:B------:R-:W-:Y:S01]  /*8450*/  FMUL.FTZ R145, R145, R5.reuse ;  /* 0x0000000591917220 */ /* 0x080fe20000410000 */
[-C--:B------:R-:W-:Y:S01]  /*8460*/  FMUL.FTZ R148, R148, R5.reuse ;  /* 0x0000000594947220 */ /* 0x080fe20000410000 */
[----:B------:R-:W-:Y:S01]  /*8470*/  FMUL.FTZ R149, R149, R5 ;  /* 0x0000000595957220 */ /* 0x000fe20000410000 */
[----:B------:R-:W4:Y:S01]  /*8480*/  MUFU.EX2 R4, R183 ;  /* 0x000000b700047308 */ /* 0x000f220000000800 */
[C---:B--2---:R-:W-:Y:S01]  /*8490*/  FADD.FTZ R170, R10.reuse, R13 ;  /* 0x0000000d0aaa7221 */ /* 0x044fe20000010000 */
[----:B------:R-:W-:Y:S01]  /*84a0*/  F2FP.F16.F32.PACK_AB R161, R10, R161 ;  /* 0x000000a10aa1723e */ /* 0x000fe200000000ff */
[----:B------:R-:W-:Y:S01]  /*84b0*/  FMUL.FTZ R26, R26, R6 ;  /* 0x000000061a1a7220 */ /* 0x000fe20000410000 */
[----:B------:R-:W-:Y:S01]  /*84c0*/  F2FP.F16.F32.PACK_AB R166, R173, R172 ;  /* 0x000000acada6723e */ /* 0x000fe200000000ff */
[-C--:B------:R-:W-:Y:S01]  /*84d0*/  FMUL.FTZ R27, R27, R6.reuse ;  /* 0x000000061b1b7220 */ /* 0x080fe20000410000 */
[-C--:B------:R-:W-:Y:S01]  /*84e0*/  FMUL.FTZ R30, R30, R6.reuse ;  /* 0x000000061e1e7220 */ /* 0x080fe20000410000 */
[-C--:B------:R-:W-:Y:S01]  /*84f0*/  FMUL.FTZ R31, R31, R6.reuse ;  /* 0x000000061f1f7220 */ /* 0x080fe20000410000 */
[----:B------:R2:W5:Y:S01]  /*8500*/  MUFU.EX2 R165, R157 ;  /* 0x0000009d00a57308 */ /* 0x0005620000000800 */
[----:B0-----:R-:W-:Y:S01]  /*8510*/  FADD.FTZ R13, R163, R170 ;  /* 0x000000aaa30d7221 */ /* 0x001fe20000010000 */
[----:B------:R3:W-:Y:S01]  /*8520*/  STSM.16.M88.4 [R18+0x26800], R152 ;  /* 0x0268009812007844 */ /* 0x0007e20000000200 */
[-C--:B------:R-:W-:Y:S01]  /*8530*/  FMUL.FTZ R34, R34, R6.reuse ;  /* 0x0000000622227220 */ /* 0x080fe20000410000 */
[-C--:B------:R-:W-:Y:S01]  /*8540*/  FMUL.FTZ R35, R35, R6.reuse ;  /* 0x0000000623237220 */ /* 0x080fe20000410000 */
[-C--:B------:R-:W-:Y:S01]  /*8550*/  FMUL.FTZ R38, R38, R6.reuse ;  /* 0x0000000626267220 */ /* 0x080fe20000410000 */
[-C--:B------:R-:W-:Y:S01]  /*8560*/  FMUL.FTZ R39, R39, R6.reuse ;  /* 0x0000000627277220 */ /* 0x080fe20000410000 */
[-C--:B------:R-:W-:Y:S01]  /*8570*/  FMUL.FTZ R42, R42, R6.reuse ;  /* 0x000000062a2a7220 */ /* 0x080fe20000410000 */
[----:B------:R-:W0:Y:S01]  /*8580*/  MUFU.EX2 R192, R192 ;  /* 0x000000c000c07308 */ /* 0x000e220000000800 */
[----:B----4-:R-:W-:Y:S01]  /*8590*/  FADD.FTZ R170, R4, R13 ;  /* 0x0000000d04aa7221 */ /* 0x010fe20000010000 */
[----:B--2---:R-:W-:Y:S01]  /*85a0*/  F2FP.F16.F32.PACK_AB R157, R20, R15 ;  /* 0x0000000f149d723e */ /* 0x004fe200000000ff */
[-C--:B------:R-:W-:Y:S01]  /*85b0*/  FMUL.FTZ R43, R43, R6.reuse ;  /* 0x000000062b2b7220 */ /* 0x080fe20000410000 */
[----:B------:R-:W-:Y:S01]  /*85c0*/  F2FP.F16.F32.PACK_AB R163, R4, R163 ;  /* 0x000000a304a3723e */ /* 0x000fe200000000ff */
[-C--:B------:R-:W-:Y:S01]  /*85d0*/  FMUL.FTZ R46, R46, R6.reuse ;  /* 0x000000062e2e7220 */ /* 0x080fe20000410000 */
[-C--:B------:R-:W-:Y:S01]  /*85e0*/  FMUL.FTZ R47, R47, R6.reuse ;  /* 0x000000062f2f7220 */ /* 0x080fe20000410000 */
[-C--:B------:R-:W-:Y:S01]  /*85f0*/  FMUL.FTZ R50, R50, R6.reuse ;  /* 0x0000000632327220 */ /* 0x080fe20000410000 */
[----:B------:R2:W1:Y:S01]  /*8600*/  MUFU.EX2 R167, R159 ;  /* 0x0000009f00a77308 */ /* 0x0004620000000800 */
[----:B-----5:R-:W-:Y:S01]  /*8610*/  FADD.FTZ R13, R165, R170 ;  /* 0x000000aaa50d7221 */ /* 0x020fe20000010000 */
        /* <DEDUP_REMOVED lines=8> */
[----:B--2---:R-:W-:Y:S01]  /*86a0*/  F2FP.F16.F32.PACK_AB R159, R180, R21 ;  /* 0x00000015b49f723e */ /* 0x004fe200000000ff */
[-C--:B------:R-:W-:Y:S01]  /*86b0*/  FMUL.FTZ R63, R63, R6.reuse ;  /* 0x000000063f3f7220 */ /* 0x080fe20000410000 */
[----:B------:R-:W-:Y:S01]  /*86c0*/  F2FP.F16.F32.PACK_AB R165, R192, R165 ;  /* 0x000000a5c0a5723e */ /* 0x000fe200000000ff */
[-C--:B------:R-:W-:Y:S01]  /*86d0*/  FMUL.FTZ R66, R66, R6.reuse ;  /* 0x0000000642427220 */ /* 0x080fe20000410000 */
[-C--:B------:R-:W-:Y:S01]  /*86e0*/  FMUL.FTZ R67, R67, R6.reuse ;  /* 0x0000000643437220 */ /* 0x080fe20000410000 */
[----:B------:R3:W-:Y:S01]  /*86f0*/  STSM.16.M88.4 [R19], R156 ;  /* 0x0000009c13007844 */ /* 0x0007e20000000200 */
[-C--:B------:R-:W-:Y:S01]  /*8700*/  FMUL.FTZ R70, R70, R6.reuse ;  /* 0x0000000646467220 */ /* 0x080fe20000410000 */
[----:B-1----:R-:W-:Y:S01]  /*8710*/  FADD.FTZ R5, R167, R12 ;  /* 0x0000000ca7057221 */ /* 0x002fe20000010000 */
[-C--:B------:R-:W-:Y:S01]  /*8720*/  FMUL.FTZ R71, R71, R6.reuse ;  /* 0x0000000647477220 */ /* 0x080fe20000410000 */
[----:B------:R3:W-:Y:S01]  /*8730*/  STSM.16.M88.4 [R23], R160 ;  /* 0x000000a017007844 */ /* 0x0007e20000000200 */
[-C--:B------:R-:W-:Y:S01]  /*8740*/  FMUL.FTZ R74, R74, R6.reuse ;  /* 0x000000064a4a7220 */ /* 0x080fe20000410000 */
[-C--:B------:R-:W-:Y:S01]  /*8750*/  FMUL.FTZ R75, R75, R6.reuse ;  /* 0x000000064b4b7220 */ /* 0x080fe20000410000 */
[-C--:B------:R-:W-:Y:S01]  /*8760*/  FMUL.FTZ R78, R78, R6.reuse ;  /* 0x000000064e4e7220 */ /* 0x080fe20000410000 */
[-C--:B------:R-:W-:Y:S01]  /*8770*/  FMUL.FTZ R79, R79, R6.reuse ;  /* 0x000000064f4f7220 */ /* 0x080fe20000410000 */
[-C--:B------:R-:W-:Y:S01]  /*8780*/  FMUL.FTZ R82, R82, R6.reuse ;  /* 0x0000000652527220 */ /* 0x080fe20000410000 */
[C---:B----4-:R-:W-:Y:S01]  /*8790*/  F2FP.F16.F32.PACK_AB R167, R174.reuse, R167 ;  /* 0x000000a7aea7723e */ /* 0x050fe200000000ff */
[----:B------:R-:W-:Y:S01]  /*87a0*/  FADD.FTZ R4, R174, R5 ;  /* 0x00000005ae047221 */ /* 0x000fe20000010000 */
[-C--:B------:R-:W-:Y:S01]  /*87b0*/  FMUL.FTZ R83, R83, R6.reuse ;  /* 0x0000000653537220 */ /* 0x080fe20000410000 */
[-C--:B------:R-:W-:Y:S01]  /*87c0*/  FMUL.FTZ R86, R86, R6.reuse ;  /* 0x0000000656567220 */ /* 0x080fe20000410000 */
[-C--:B------:R-:W-:Y:S01]  /*87d0*/  FMUL.FTZ R87, R87, R6.reuse ;  /* 0x0000000657577220 */ /* 0x080fe20000410000 */
[----:B------:R3:W-:Y:S01]  /*87e0*/  STSM.16.M88.4 [R22], R164 ;  /* 0x000000a416007844 */ /* 0x0007e20000000200 */
        /* <DEDUP_REMOVED lines=32> */
[----:B---3--:R-:W-:Y:S06]  /*89f0*/  @!P3 BRA `(.L_x_1780) ;  /* 0x000000000004b947 */ /* 0x008fec0003800000 */
[----:B------:R-:W-:Y:S01]  /*8a00*/  BPT.TRAP 0x1 ;  /* 0x000000040000795c */ /* 0x000fe20000300000 */
.L_x_1780:
[----:B------:R0:W1:Y:S01]  /*8a10*/  SYNCS.PHASECHK.TRANS64.TRYWAIT P0, [UR28+0x28c50], R7 ;  /* 0x028c5007ff0075a7 */ /* 0x000062000800015c */
[----:B------:R-:W-:Y:S05]  /*8a20*/  @!P3 BRA `(.L_x_1781) ;  /* 0x000000000004b947 */ /* 0x000fea0003800000 */
[----:B------:R-:W-:Y:S01]  /*8a30*/  BPT.TRAP 0x1 ;  /* 0x000000040000795c */ /* 0x000fe20000300000 */
.L_x_1781:
[----:B-1----:R-:W-:Y:S05]  /*8a40*/  @P0 BRA `(.L_x_1782) ;  /* 0x0000000000080947 */ /* 0x002fea0003800000 */
[----:B------:R-:W1:Y:S02]  /*8a50*/  SYNCS.PHASECHK.TRANS64.TRYWAIT P0, [UR28+0x28c50], R7 ;  /* 0x028c5007ff0075a7 */ /* 0x000e64000800015c */
[----:B-1----:R-:W-:Y:S05]  /*8a60*/  @!P0 BRA `(.L_x_1783) ;  /* 0x000000d800708947 */ /* 0x002fea0003800000 */
.L_x_1782:
[----:B------:R-:W-:Y:S01]  /*8a70*/  ULEA UR15, UR24, UR48, 0xc ;  /* 0x00000030180f7291 */ /* 0x000fe2000f8e603f */
[----:B------:R-:W-:Y:S01]  /*8a80*/  WARPGROUP.ARRIVE ;  /* 0x00000000000079c5 */ /* 0x000fe20000000000 */
[----:B------:R-:W-:Y:S01]  /*8a90*/  UMOV UR7, 0x40000040 ;  /* 0x4000004000077882 */ /* 0x000fe20000000000 */
[----:B------:R-:W-:Y:S01]  /*8aa0*/  ISETP.LT.AND P0, PT, R8, UR50, PT ;  /* 0x0000003208007c0c */ /* 0x000fe2000bf01270 */
[----:B-1----:R-:W-:Y:S01]  /*8ab0*/  @!P4 VIADD R168, R168, 0x28c60 ;  /* 0x00028c60a8a8c836 */ /* 0x002fe20000000000 */
[----:B------:R-:W-:Y:S01]  /*8ac0*/  UIADD3 UR50, UR50, -0x1, URZ ;  /* 0xffffffff32327890 */ /* 0x000fe2000fffe03f */
[----:B------:R-:W-:Y:S01]  /*8ad0*/  IMAD.MOV.U32 R6, RZ, RZ, R169 ;  /* 0x000000ffff067224 */ /* 0x000fe200078e00a9 */
[----:B------:R-:W-:Y:S01]  /*8ae0*/  UMOV UR6, UR15 ;  /* 0x0000000f00067c82 */ /* 0x000fe20008000000 */
[----:B------:R-:W-:Y:S01]  /*8af0*/  UMOV UR36, UR24 ;  /* 0x0000001800247c82 */ /* 0x000fe20008000000 */
[----:B------:R-:W-:Y:S01]  /*8b00*/  HGMMA.64x256x16.F32 R24, R152, gdesc[UR4].tnspB, R24, gsb0 ;  /* 0x43e0000498187df0 */ /* 0x000fe20008000818 */
[----:B------:R-:W-:Y:S01]  /*8b10*/  UIADD3 UR6, UR15, 0x80, URZ ;  /* 0x000000800f067890 */ /* 0x000fe2000fffe03f */
[----:B------:R-:W-:Y:S01]  /*8b20*/  @!P4 PRMT R168, RZ, 0x654, R168 ;  /* 0x00000654ffa8c816 */ /* 0x000fe200000000a8 */
[----:B------:R-:W-:Y:S01]  /*8b30*/  UMOV UR7, 0x40000040 ;  /* 0x4000004000077882 */ /* 0x000fe20000000000 */
[----:B------:R-:W-:Y:S01]  /*8b40*/  IMAD.MOV.U32 R5, RZ, RZ, R9 ;  /* 0x000000ffff057224 */ /* 0x000fe200078e0009 */
[----:B------:R-:W-:-:S02]  /*8b50*/  WARPGROUP.DEPBAR.LE gsb0, 0x0 ;  /* 0x00008000000079c5 */ /* 0x000fc40000010000 */
        /* <DEDUP_REMOVED lines=26> */
[----:B------:R-:W-:Y:S01]  /*8d00*/  IMAD.MOV.U32 R6, RZ, RZ, R169 ;  /* 0x000000ffff067224 */ /* 0x000fe200078e00a9 */
[----:B------:R-:W-:Y:S01]  /*8d10*/  UMOV UR36, UR24 ;  /* 0x0000001800247c82 */ /* 0x000fe20008000000 */
[----:B------:R-:W-:-:S07]  /*8d20*/  IMAD.MOV.U32 R5, RZ, RZ, R9 ;  /* 0x000000ffff057224 */ /* 0x000fce00078e0009 */
.L_x_1767:
[----:B0-----:R-:W0:Y:S01]  /*8d30*/  LDC R7, c[0x0][0x448] ;  /* 0x00011200ff077b82 */ /* 0x001e220000000800 */
[----:B------:R-:W-:Y:S02]  /*8d40*/  UIADD3 UR6, UR40, 0x3f, URZ ;  /* 0x0000003f28067890 */ /* 0x000fe4000fffe03f */
[----:B------:R-:W-:-:S04]  /*8d50*/  UIADD3 UR14, -UR14, 0x1, URZ ;  /* 0x000000010e0e7890 */ /* 0x000fc8000fffe13f */
[----:B------:R-:W-:Y:S01]  /*8d60*/  UIMAD UR14, UR49, UR11, UR14 ;  /* 0x0000000b310e72a4 */ /* 0x000fe2000f8e020e */
[----:B------:R-:W2:Y:S01]  /*8d70*/  LDC R12, c[0x0][0x9e4] ;  /* 0x00027900ff0c7b82 */ /* 0x000ea20000000800 */
[----:B0-----:R-:W-:Y:S02]  /*8d80*/  ISETP.NE.AND P5, PT, R7, 0x1, PT ;  /* 0x000000010700780c */ /* 0x001fe40003fa5270 */
[----:B--2---:R-:W-:-:S11]  /*8d90*/  ISETP.GE.AND P6, PT, R12, 0x1, PT ;  /* 0x000000010c00780c */ /* 0x004fd60003fc6270 */
[----:B------:R-:W0:Y:S08]  /*8da0*/  @P5 LDC R7, c[0x0][0x44c] ;  /* 0x00011300ff075b82 */ /* 0x000e300000000800 */
[----:B------:R-:W2:Y:S01]  /*8db0*/  @P5 LDC R9, c[0x0][0x450] ;  /* 0x00011400ff095b82 */ /* 0x000ea20000000800 */
[----:B0-----:R-:W-:-:S04]  /*8dc0*/  @P5 IMAD.HI.U32 R8, R7, UR6, RZ ;  /* 0x0000000607085c27 */ /* 0x001fc8000f8e00ff */
[----:B------:R-:W-:Y:S01]  /*8dd0*/  IMAD.U32 R7, RZ, RZ, UR6 ;  /* 0x00000006ff077e24 */ /* 0x000fe2000f8e00ff */
[----:B------:R-:W-:Y:S01]  /*8de0*/  ULDC UR6, c[0x0][0x9dc] ;  /* 0x0002770000067ab9 */ /* 0x000fe20000000800 */
[----:B--2---:R-:W-:-:S05]  /*8df0*/  @P5 SHF.R.U32.HI R7, RZ, R9, R8 ;  /* 0x00000009ff075219 */ /* 0x004fca0000011608 */
[----:B------:R-:W-:-:S04]  /*8e00*/  VIADD R7, R7, UR14 ;  /* 0x0000000e07077c36 */ /* 0x000fc80008000000 */
        /* <DEDUP_REMOVED lines=11> */
.L_x_1786:
[----:B------:R-:W-:-:S13]  /*8ec0*/  ISETP.NE.AND P0, PT, R12, 0x1, PT ;  /* 0x000000010c00780c */ /* 0x000fda0003f05270 */
[----:B------:R-:W0:Y:S02]  /*8ed0*/  @P0 LDC.64 R10, c[0x0][0x9e8] ;  /* 0x00027a00ff0a0b82 */ /* 0x000e240000000a00 */
[----:B0-----:R-:W-:-:S05]  /*8ee0*/  @P0 IMAD.HI.U32 R10, R7, R10, RZ ;  /* 0x0000000a070a0227 */ /* 0x001fca00078e00ff */
[----:B------:R-:W-:-:S07]  /*8ef0*/  @P0 SHF.R.U32.HI R7, RZ, R11, R10 ;  /* 0x0000000bff070219 */ /* 0x000fce000001160a */
.L_x_1787:
[----:B------:R-:W-:-:S05]  /*8f00*/  IMAD R7, R7, R12, RZ ;  /* 0x0000000c07077224 */ /* 0x000fca00078e02ff */
[----:B------:R-:W-:-:S07]  /*8f10*/  VIMNMX R8, R8, R7, !PT ;  /* 0x0000000708087248 */ /* 0x000fce0007fe0100 */
.L_x_1785:
[----:B------:R-:W-:-:S05]  /*8f20*/  VIADD R8, R8, 0x3f ;  /* 0x0000003f08087836 */ /* 0x000fca0000000000 */
[----:B------:R-:W-:-:S04]  /*8f30*/  SHF.R.S32.HI R7, RZ, 0x1f, R8 ;  /* 0x0000001fff077819 */ /* 0x000fc80000011408 */
[----:B------:R-:W-:-:S04]  /*8f40*/  LEA.HI R7, R7, R8, RZ, 0x6 ;  /* 0x0000000807077211 */ /* 0x000fc800078f30ff */
[----:B------:R-:W-:-:S04]  /*8f50*/  SHF.R.S32.HI R7, RZ, 0x6, R7 ;  /* 0x00000006ff077819 */ /* 0x000fc80000011407 */
[----:B------:R-:W-:-:S04]  /*8f60*/  VIMNMX R7, R186, R7, !PT ;  /* 0x00000007ba077248 */ /* 0x000fc80007fe0100 */
[----:B------:R-:W-:-:S13]  /*8f70*/  ISETP.LE.AND P0, PT, R7, UR50, PT ;  /* 0x0000003207007c0c */ /* 0x000fda000bf03270 */
[----:B------:R-:W-:Y:S05]  /*8f80*/  @!P0 BRA `(.L_x_1788) ;  /* 0x0000001c003c8947 */ /* 0x000fea0003800000 */
[----:B------:R-:W-:Y:S01]  /*8f90*/  IMAD.MOV.U32 R9, RZ, RZ, R6 ;  /* 0x000000ffff097224 */ /* 0x000fe200078e0006 */
[----:B------:R-:W-:Y:S01]  /*8fa0*/  UMOV UR23, UR36 ;  /* 0x0000002400177c82 */ /* 0x000fe20008000000 */
[----:B------:R-:W-:Y:S01]  /*8fb0*/  IMAD.MOV.U32 R14, RZ, RZ, R5 ;  /* 0x000000ffff0e7224 */ /* 0x000fe200078e0005 */
[----:B------:R-:W-:Y:S01]  /*8fc0*/  ULDC UR24, c[0x0][0x9d8] ;  /* 0x0002760000187ab9 */ /* 0x000fe20000000800 */
[----:B------:R-:W-:-:S05]  /*8fd0*/  ULDC UR22, c[0x0][0x988] ;  /* 0x0002620000167ab9 */ /* 0x000fca0000000800 */
.L_x_1797:
[----:B------:R-:W-:Y:S01]  /*8fe0*/  UIADD3 UR36, UR23, 0x1, URZ ;  /* 0x0000000117247890 */ /* 0x000fe2000fffe03f */
[----:B------:R-:W-:Y:S01]  /*8ff0*/  IMAD.U32 R6, RZ, RZ, UR50 ;  /* 0x00000032ff067e24 */ /* 0x000fe2000f8e00ff */
[----:B------:R-:W-:Y:S02]  /*9000*/  UIADD3 UR21, UR50, -0x1, URZ ;  /* 0xffffffff32157890 */ /* 0x000fe4000fffe03f */
[----:B------:R-:W-:Y:S02]  /*9010*/  UISETP.NE.AND UP0, UPT, UR36, 0x2, UPT ;  /* 0x000000022400788c */ /* 0x000fe4000bf05270 */
[----:B------:R-:W-:Y:S02]  /*9020*/  ISETP.GT.AND P0, PT, R6, R7, PT ;  /* 0x000000070600720c */ /* 0x000fe40003f04270 */
[----:B------:R-:W-:Y:S02]  /*9030*/  USEL UR6, URZ, 0x1, UP0 ;  /* 0x000000013f067887 */ /* 0x000fe40008000000 */
[----:B------:R-:W-:-:S02]  /*9040*/  USEL UR36, UR36, URZ, UP0 ;  /* 0x0000003f24247287 */ /* 0x000fc40008000000 */
[----:B------:R-:W-:Y:S01]  /*9050*/  ULOP3.LUT UR37, UR37, UR6, URZ, 0x3c, !UPT ;  /* 0x0000000625257292 */ /* 0x000fe2000f8e3c3f */
[----:B------:R-:W-:Y:S01]  /*9060*/  UMOV UR50, UR21 ;  /* 0x0000001500327c82 */ /* 0x000fe20008000000 */
[----:B0123--:R-:W-:Y:S10]  /*9070*/  @!P3 BRA `(.L_x_1789) ;  /* 0x000000000004b947 */ /* 0x00fff40003800000 */
[----:B------:R-:W-:Y:S01]  /*9080*/  BPT.TRAP 0x1 ;  /* 0x000000040000795c */ /* 0x000fe20000300000 */
.L_x_1789:
[----:B------:R-:W-:Y:S01]  /*9090*/  ULEA UR25, UR36, UR43, 0x3 ;  /* 0x0000002b24197291 */ /* 0x000fe2000f8e183f */
[----:B------:R-:W-:-:S05]  /*90a0*/  IMAD.U32 R8, RZ, RZ, UR37 ;  /* 0x00000025ff087e24 */ /* 0x000fca000f8e00ff */
[----:B------:R-:W-:-:S04]  /*90b0*/  SHF.L.U32 R8, R8, 0x1f, RZ ;  /* 0x0000001f08087819 */ /* 0x000fc800000006ff */
[----:B------:R0:W2:Y:S01]  /*90c0*/  SYNCS.PHASECHK.TRANS64.TRYWAIT P1, [UR25+0x28c30], R8 ;  /* 0x028c3008ff0075a7 */ /* 0x0000a20008020159 */
[----:B------:R-:W-:Y:S05]  /*90d0*/  @!P3 BRA `(.L_x_1790) ;  /* 0x000000000004b947 */ /* 0x000fea0003800000 */
[----:B------:R-:W-:Y:S01]  /*90e0*/  BPT.TRAP 0x1 ;  /* 0x000000040000795c */ /* 0x000fe20000300000 */
.L_x_1790:
[----:B--2---:R-:W-:Y:S05]  /*90f0*/  @P1 BRA `(.L_x_1791) ;  /* 0x0000000000081947 */ /* 0x004fea0003800000 */
[----:B------:R-:W2:Y:S02]  /*9100*/  SYNCS.PHASECHK.TRANS64.TRYWAIT P1, [UR25+0x28c30], R8 ;  /* 0x028c3008ff0075a7 */ /* 0x000ea40008020159 */
[----:B--2---:R-:W-:Y:S05]  /*9110*/  @!P1 BRA `(.L_x_1792) ;  /* 0x000000d000d89947 */ /* 0x004fea0003800000 */
.L_x_1791:
[----:B------:R-:W-:Y:S01]  /*9120*/  R2UR UR18, R0 ;  /* 0x00000000001272ca */ /* 0x000fe200000e0000 */
[----:B-1----:R-:W-:Y:S01]  /*9130*/  WARPGROUP.ARRIVE ;  /* 0x00000000000079c5 */ /* 0x002fe20000000000 */
[----:B------:R-:W-:Y:S01]  /*9140*/  UMOV UR19, 0x40000040 ;  /* 0x4000004000137882 */ /* 0x000fe20000000000 */
[----:B------:R-:W-:Y:S01]  /*9150*/  UMOV UR7, 0x40000040 ;  /* 0x4000004000077882 */ /* 0x000fe20000000000 */
[----:B------:R-:W-:Y:S01]  /*9160*/  UMOV UR11, 0x40000040 ;  /* 0x40000040000b7882 */ /* 0x000fe20000000000 */
[----:B------:R-:W-:-:S08]  /*9170*/  UMOV UR15, 0x40000040 ;  /* 0x40000040000f7882 */ /* 0x000fd00000000000 */
[----:B------:R-:W-:-:S04]  /*9180*/  ULEA UR18, UR36, UR18, 0x9 ;  /* 0x0000001224127291 */ /* 0x000fc8000f8e483f */
[----:B------:R-:W-:Y:S02]  /*9190*/  UIADD3 UR6, UR18, 0x2, URZ ;  /* 0x0000000212067890 */ /* 0x000fe4000fffe03f */
[----:B------:R-:W-:Y:S02]  /*91a0*/  UIADD3 UR10, UR18, 0x4, URZ ;  /* 0x00000004120a7890 */ /* 0x000fe4000fffe03f */
[----:B------:R-:W-:Y:S02]  /*91b0*/  UIADD3 UR14, UR18, 0x6, URZ ;  /* 0x00000006120e7890 */ /* 0x000fe4000fffe03f */
[----:B------:R-:W-:Y:S03]  /*91c0*/  HGMMA.64x64x16.F32 R152, gdesc[UR16], RZ, !UPT, gsb0 ;  /* 0x00e00000109879f0 */ /* 0x000fe6000c0008ff */
[----:B------:R-:W-:Y:S02]  /*91d0*/  WARPGROUP.DEPBAR.LE gsb0, 0x0 ;  /* 0x00008000000079c5 */ /* 0x000fe40000010000 */
[----:B------:R-:W-:-:S06]  /*91e0*/  WARPGROUP.ARRIVE ;  /* 0x00000000000079c5 */ /* 0x000fcc0000000000 */
[----:B------:R-:W-:Y:S03]  /*91f0*/  HGMMA.64x64x16.F32 R152, gdesc[UR4], R152, gsb0 ;  /* 0x00e00000049879f0 */ /* 0x000fe60008000898 */
[----:B------:R-:W-:Y:S02]  /*9200*/  WARPGROUP.DEPBAR.LE gsb0, 0x0 ;  /* 0x00008000000079c5 */ /* 0x000fe40000010000 */
[----:B------:R-:W-:-:S06]  /*9210*/  WARPGROUP.ARRIVE ;  /* 0x00000000000079c5 */ /* 0x000fcc0000000000 */
[----:B------:R-:W-:Y:S01]  /*9220*/  HGMMA.64x64x16.F32 R152, gdesc[UR8], R152, gsb0 ;  /* 0x00e00000089879f0 */ /* 0x000fe20008000898 */
[----:B------:R-:W-:Y:S02]  /*9230*/  UMOV UR10, UR22 ;  /* 0x00000016000a7c82 */ /* 0x000fe40008000000 */
        /* <DEDUP_REMOVED lines=35> */
[----:B-1----:R-:W-:-:S07]  /*9470*/  FMNMX.FTZ R5, R6, R5, !PT ;  /* 0x0000000506057209 */ /* 0x002fce0007810000 */
[----:B------:R-:W1:Y:S01]  /*9480*/  MUFU.TANH R152, R152 ;  /* 0x0000009800987308 */ /* 0x000e620000002400 */
[----:B---3--:R-:W-:-:S07]  /*9490*/  FMNMX.FTZ R156, R20, R5, !PT ;  /* 0x00000005149c7209 */ /* 0x008fce0007810000 */
[----:B------:R-:W3:Y:S01]  /*94a0*/  MUFU.TANH R154, R154 ;  /* 0x0000009a009a7308 */ /* 0x000ee20000002400 */
[----:B--2---:R-:W-:-:S07]  /*94b0*/  FMNMX.FTZ R5, R21, R156, !PT ;  /* 0x0000009c15057209 */ /* 0x004fce0007810000 */
        /* <DEDUP_REMOVED lines=17> */
[----:B--2---:R-:W-:Y:S01]  /*95d0*/  FMNMX.FTZ R162, R165, R156, !PT ;  /* 0x0000009ca5a27209 */ /* 0x004fe20007810000 */
[----:B------:R-:W-:Y:S01]  /*95e0*/  FMUL.FTZ R156, R163, UR24 ;  /* 0x00000018a39c7c20 */ /* 0x000fe20008410000 */
[----:B------:R-:W-:Y:S01]  /*95f0*/  FMUL.FTZ R163, R170, UR24 ;  /* 0x00000018aaa37c20 */ /* 0x000fe20008410000 */
[----:B------:R-:W-:-:S04]  /*9600*/  FMUL.FTZ R170, R174, UR24 ;  /* 0x00000018aeaa7c20 */ /* 0x000fc80008410000 */
[----:B------:R-:W2:Y:S01]  /*9610*/  MUFU.TANH R168, R168 ;  /* 0x000000a800a87308 */ /* 0x000ea20000002400 */
[----:B-1----:R-:W-:Y:S01]  /*9620*/  FMNMX.FTZ R5, R169, R162, !PT ;  /* 0x000000a2a9057209 */ /* 0x002fe20007810000 */
[----:B------:R-:W-:Y:S01]  /*9630*/  FMUL.FTZ R162, R167, UR24 ;  /* 0x00000018a7a27c20 */ /* 0x000fe20008410000 */
[----:B------:R-:W-:-:S05]  /*9640*/  FMUL.FTZ R167, R179, UR24 ;  /* 0x00000018b3a77c20 */ /* 0x000fca0008410000 */
[----:B------:R-:W1:Y:S01]  /*9650*/  MUFU.TANH R10, R10 ;  /* 0x0000000a000a7308 */ /* 0x000e620000002400 */
[----:B---3--:R-:W-:-:S07]  /*9660*/  FMNMX.FTZ R5, R172, R5, !PT ;  /* 0x00000005ac057209 */ /* 0x008fce0007810000 */
[----:B------:R-:W3:Y:S01]  /*9670*/  MUFU.TANH R11, R11 ;  /* 0x0000000b000b7308 */ /* 0x000ee20000002400 */
[----:B--2---:R-:W-:-:S05]  /*9680*/  FMNMX.FTZ R5, R168, R5, !PT ;  /* 0x00000005a8057209 */ /* 0x004fca0007810000 */
[----:B------:R-:W2:Y:S02]  /*9690*/  SHFL.BFLY PT, R176, R5, 0x2, 0x1f ;  /* 0x0c401f0005b07f89 */ /* 0x000ea400000e0000 */
[----:B------:R-:W4:Y:S01]  /*96a0*/  MUFU.TANH R12, R12 ;  /* 0x0000000c000c7308 */ /* 0x000f220000002400 */
[----:B-1----:R-:W-:-:S07]  /*96b0*/  FMNMX.FTZ R174, R10, R9, !PT ;  /* 0x000000090aae7209 */ /* 0x002fce0007810000 */
[----:B------:R-:W1:Y:S08]  /*96c0*/  MUFU.TANH R13, R13 ;  /* 0x0000000d000d7308 */ /* 0x000e700000002400 */
        /* <DEDUP_REMOVED lines=8> */
[----:B-1----:R-:W-:-:S04]  /*9750*/  FMNMX.FTZ R176, R13, R176, !PT ;  /* 0x000000b00db07209 */ /* 0x002fc80007810000 */
[----:B-----5:R-:W-:-:S03]  /*9760*/  FMNMX.FTZ R177, R153, R176, !PT ;  /* 0x000000b099b17209 */ /* 0x020fc60007810000 */
[----:B------:R-:W1:Y:S01]  /*9770*/  MUFU.TANH R162, R162 ;  /* 0x000000a200a27308 */ /* 0x000e620000002400 */
[----:B--2---:R-:W-:-:S07]  /*9780*/  FMNMX.FTZ R176, R156, R177, !PT ;  /* 0x000000b19cb07209 */ /* 0x004fce0007810000 */
[----:B------:R-:W2:Y:S01]  /*9790*/  MUFU.TANH R163, R163 ;  /* 0x000000a300a37308 */ /* 0x000ea20000002400 */
[----:B----4-:R-:W-:Y:S02]  /*97a0*/  FMNMX.FTZ R177, R159, R176, !PT ;  /* 0x000000b09fb17209 */ /* 0x010fe40007810000 */
[----:B---3--:R-:W-:-:S05]  /*97b0*/  FMNMX.FTZ R5, R180, R181, !PT ;  /* 0x000000b5b4057209 */ /* 0x008fca0007810000 */
[----:B------:R-:W3:Y:S01]  /*97c0*/  MUFU.TANH R166, R166 ;  /* 0x000000a600a67308 */ /* 0x000ee20000002400 */
[----:B-1----:R-:W-:Y:S01]  /*97d0*/  FMNMX.FTZ R176, R162, R177, !PT ;  /* 0x000000b1a2b07209 */ /* 0x002fe20007810000 */
[C---:B------:R-:W-:Y:S01]  /*97e0*/  FMUL.FTZ R179, R5.reuse, UR10 ;  /* 0x0000000a05b37c20 */ /* 0x040fe20008410000 */
[----:B------:R-:W-:-:S03]  /*97f0*/  FADD.FTZ R14, -R5, R14 ;  /* 0x0000000e050e7221 */ /* 0x000fc60000010100 */
[--C-:B------:R-:W-:Y:S01]  /*9800*/  FFMA.FTZ R178, R6, UR10, -R179.reuse ;  /* 0x0000000a06b27c23 */ /* 0x100fe200080108b3 */
[----:B------:R-:W-:Y:S01]  /*9810*/  FMUL.FTZ R14, R14, UR10 ;  /* 0x0000000a0e0e7c20 */ /* 0x000fe20008410000 */
[----:B------:R-:W1:Y:S01]  /*9820*/  MUFU.TANH R170, R170 ;  /* 0x000000aa00aa7308 */ /* 0x000e620000002400 */
        /* <DEDUP_REMOVED lines=16> */
[----:B-1----:R-:W-:Y:S01]  /*9930*/  FMNMX.FTZ R176, R170, R177, !PT ;  /* 0x000000b1aab07209 */ /* 0x002fe20007810000 */
[----:B------:R-:W-:-:S06]  /*9940*/  FFMA.FTZ R168, R168, UR10, -R179 ;  /* 0x0000000aa8a87c23 */ /* 0x000fcc00080108b3 */
[----:B------:R-:W1:Y:S01]  /*9950*/  MUFU.TANH R167, R167 ;  /* 0x000000a700a77308 */ /* 0x000e620000002400 */
[----:B--2---:R-:W-:-:S07]  /*9960*/  FMNMX.FTZ R6, R173, R176, !PT ;  /* 0x000000b0ad067209 */ /* 0x004fce0007810000 */
[----:B------:R-:W2:Y:S01]  /*9970*/  MUFU.TANH R174, R174 ;  /* 0x000000ae00ae7308 */ /* 0x000ea20000002400 */
[----:B---3--:R-:W-:-:S07]  /*9980*/  FMNMX.FTZ R6, R171, R6, !PT ;  /* 0x00000006ab067209 */ /* 0x008fce0007810000 */
[----:B------:R-:W3:Y:S01]  /*9990*/  MUFU.TANH R175, R175 ;  /* 0x000000af00af7308 */ /* 0x000ee20000002400 */
[----:B-1----:R-:W-:-:S07]  /*99a0*/  FMNMX.FTZ R177, R167, R6, !PT ;  /* 0x00000006a7b17209 */ /* 0x002fce0007810000 */
[----:B------:R1:W-:Y:S01]  /*99b0*/  MUFU.EX2 R176, R178 ;  /* 0x000000b200b07308 */ /* 0x0003e20000000800 */
[----:B--2---:R-:W-:Y:S01]  /*99c0*/  FMNMX.FTZ R6, R174, R177, !PT ;  /* 0x000000b1ae067209 */ /* 0x004fe20007810000 */
[----:B------:R-:W-:-:S06]  /*99d0*/  FFMA.FTZ R177, R152, UR10, -R179 ;  /* 0x0000000a98b17c23 */ /* 0x000fcc00080108b3 */
[----:B------:R-:W2:Y:S01]  /*99e0*/  MUFU.EX2 R14, R14 ;  /* 0x0000000e000e7308 */ /* 0x000ea20000000800 */
[----:B---3--:R-:W-:Y:S01]  /*99f0*/  FMNMX.FTZ R6, R175, R6, !PT ;  /* 0x00000006af067209 */ /* 0x008fe20007810000 */
[----:B-1----:R-:W-:-:S04]  /*9a00*/  FFMA.FTZ R178, R154, UR10, -R179 ;  /* 0x0000000a9ab27c23 */ /* 0x002fc800080108b3 */
[----:B------:R-:W1:Y:S02]  /*9a10*/  SHFL.BFLY PT, R181, R6, 0x2, 0x1f ;  /* 0x0c401f0006b57f89 */ /* 0x000e6400000e0000 */
        /* <DEDUP_REMOVED lines=15> */
[----:B-1----:R-:W-:Y:S01]  /*9b10*/  FMNMX.FTZ R181, R6, R181, !PT ;  /* 0x000000b506b57209 */ /* 0x002fe20007810000 */
        /* <DEDUP_REMOVED lines=39> */
[----:B------:R-:W-:Y:S01]  /*9d90*/  FFMA.FTZ R172, R153, UR10, -R154 ;  /* 0x0000000a99ac7c23 */ /* 0x000fe2000801089a */
[----:B------:R-:W-:-:S02]  /*9da0*/  IMAD.MOV R153, RZ, RZ, -R17 ;  /* 0x000000ffff997224 */ /* 0x000fc400078e0a11 */
[--C-:B------:R-:W-:Y:S01]  /*9db0*/  FFMA.FTZ R11, R11, UR10, -R154.reuse ;  /* 0x0000000a0b0b7c23 */ /* 0x100fe2000801089a */
[--C-:B------:R-:W-:Y:S01]  /*9dc0*/  FFMA.FTZ R181, R173, UR10, -R154.reuse ;  /* 0x0000000aadb57c23 */ /* 0x100fe2000801089a */
[----:B------:R-:W-:Y:S01]  /*9dd0*/  MUFU.EX2 R9, R9 ;  /* 0x0000000900097308 */ /* 0x000fe20000000800 */
[--C-:B------:R-:W-:Y:S01]  /*9de0*/  FFMA.FTZ R12, R12, UR10, -R154.reuse ;  /* 0x0000000a0c0c7c23 */ /* 0x100fe2000801089a */
[----:B------:R-:W-:Y:S01]  /*9df0*/  ISETP.NE.AND P1, PT, R2, R153, PT ;  /* 0x000000990200720c */ /* 0x000fe20003f25270 */
[----:B------:R-:W-:Y:S02]  /*9e00*/  IMAD.U32 R173, RZ, RZ, UR25 ;  /* 0x00000019ffad7e24 */ /* 0x000fe4000f8e00ff */
[--C-:B------:R-:W-:Y:S01]  /*9e10*/  FFMA.FTZ R13, R13, UR10, -R154.reuse ;  /* 0x0000000a0d0d7c23 */ /* 0x100fe2000801089a */
[----:B------:R-:W-:Y:S02]  /*9e20*/  IMAD.U32 R153, RZ, RZ, UR23 ;  /* 0x00000017ff997e24 */ /* 0x000fe4000f8e00ff */
[--C-:B------:R-:W-:Y:S01]  /*9e30*/  FFMA.FTZ R179, R156, UR10, -R154.reuse ;  /* 0x0000000a9cb37c23 */ /* 0x100fe2000801089a */
[----:B------:R-:W-:Y:S01]  /*9e40*/  @!P4 VIADD R152, R173, 0x28c40 ;  /* 0x00028c40ad98c836 */ /* 0x000fe20000000000 */
[----:B------:R-:W1:Y:S01]  /*9e50*/  MUFU.EX2 R10, R10 ;  /* 0x0000000a000a7308 */ /* 0x000e620000000800 */
[--C-:B------:R-:W-:Y:S01]  /*9e60*/  FFMA.FTZ R159, R159, UR10, -R154.reuse ;  /* 0x0000000a9f9f7c23 */ /* 0x100fe2000801089a */
[--C-:B------:R-:W-:Y:S01]  /*9e70*/  FFMA.FTZ R192, R162, UR10, -R154.reuse ;  /* 0x0000000aa2c07c23 */ /* 0x100fe2000801089a */
[----:B------:R-:W-:Y:S01]  /*9e80*/  FFMA.FTZ R163, R163, UR10, -R154 ;  /* 0x0000000aa3a37c23 */ /* 0x000fe2000801089a */
[----:B------:R-:W-:Y:S01]  /*9e90*/  @!P4 PRMT R152, RZ, 0x654, R152 ;  /* 0x00000654ff98c816 */ /* 0x000fe20000000098 */
[--C-:B------:R-:W-:Y:S01]  /*9ea0*/  FFMA.FTZ R194, R166, UR10, -R154.reuse ;  /* 0x0000000aa6c27c23 */ /* 0x100fe2000801089a */
[----:B------:R-:W-:Y:S01]  /*9eb0*/  FFMA.FTZ R170, R170, UR10, -R154 ;  /* 0x0000000aaaaa7c23 */ /* 0x000fe2000801089a */
[----:B------:R-:W-:Y:S01]  /*9ec0*/  @!P1 IMAD R153, R153, 0x40, R16 ;  /* 0x0000004099999824 */ /* 0x000fe200078e0210 */
[----:B------:R-:W2:Y:S01]  /*9ed0*/  MUFU.EX2 R11, R11 ;  /* 0x0000000b000b7308 */ /* 0x000ea20000000800 */
[----:B------:R4:W-:Y:S01]  /*9ee0*/  @!P4 SYNCS.ARRIVE.TRANS64.RED.A1T0 RZ, [R152+URZ], RZ ;  /* 0x000000ff98ffc9a7 */ /* 0x0009e2000810043f */
[--C-:B------:R-:W-:Y:S01]  /*9ef0*/  FFMA.FTZ R171, R171, UR10, -R154.reuse ;  /* 0x0000000aabab7c23 */ /* 0x100fe2000801089a */
[--C-:B------:R-:W-:Y:S01]  /*9f00*/  FFMA.FTZ R167, R167, UR10, -R154.reuse ;  /* 0x0000000aa7a77c23 */ /* 0x100fe2000801089a */
[----:B------:R-:W-:Y:S01]  /*9f10*/  @!P1 LEA R153, R153, UR43, 0x2 ;  /* 0x0000002b99999c11 */ /* 0x000fe2000f8e10ff */
[--C-:B------:R-:W-:Y:S01]  /*9f20*/  FFMA.FTZ R162, R174, UR10, -R154.reuse ;  /* 0x0000000aaea27c23 */ /* 0x100fe2000801089a */
[----:B------:R-:W-:Y:S01]  /*9f30*/  FFMA.FTZ R175, R175, UR10, -R154 ;  /* 0x0000000aafaf7c23 */ /* 0x000fe2000801089a */
[----:B------:R-:W-:Y:S01]  /*9f40*/  FMUL.FTZ R100, R100, R14 ;  /* 0x0000000e64647220 */ /* 0x000fe20000410000 */
[----:B------:R-:W3:Y:S01]  /*9f50*/  MUFU.EX2 R12, R12 ;  /* 0x0000000c000c7308 */ /* 0x000ee20000000800 */
[----:B----4-:R-:W-:Y:S01]  /*9f60*/  FADD.FTZ R152, R20, R3 ;  /* 0x0000000314987221 */ /* 0x010fe20000010000 */
[----:B-1----:R-:W-:Y:S01]  /*9f70*/  FFMA.FTZ R4, R9, R4, R10 ;  /* 0x0000000409047223 */ /* 0x002fe2000001000a */
[----:B------:R-:W-:Y:S01]  /*9f80*/  @!P1 STS [R153+0x28800], R14 ;  /* 0x0288000e99009388 */ /* 0x000fe20000000800 */
[-C--:B------:R-:W-:Y:S01]  /*9f90*/  FMUL.FTZ R101, R101, R14.reuse ;  /* 0x0000000e65657220 */ /* 0x080fe20000410000 */
[----:B------:R-:W-:Y:S01]  /*9fa0*/  FADD.FTZ R152, R21, R152 ;  /* 0x0000009815987221 */ /* 0x000fe20000010000 */
[-C--:B------:R-:W-:Y:S01]  /*9fb0*/  FMUL.FTZ R104, R104, R14.reuse ;  /* 0x0000000e68687220 */ /* 0x080fe20000410000 */
[----:B------:R1:W-:Y:S01]  /*9fc0*/  @!P1 STS [R153+0x28820], R9 ;  /* 0x0288200999009388 */ /* 0x0003e20000000800 */
[----:B------:R-:W4:Y:S01]  /*9fd0*/  MUFU.EX2 R13, R13 ;  /* 0x0000000d000d7308 */ /* 0x000f220000000800 */
        /* <DEDUP_REMOVED lines=9> */
[----:B---3--:R-:W-:Y:S01]  /*a070*/  FADD.FTZ R4, R12, R3 ;  /* 0x000000030c047221 */ /* 0x008fe20000010000 */
[-C--:B------:R-:W-:Y:S01]  /*a080*/  FMUL.FTZ R117, R117, R14.reuse ;  /* 0x0000000e75757220 */ /* 0x080fe20000410000 */
[-C--:B------:R-:W-:Y:S01]  /*a090*/  FMUL.FTZ R120, R120, R14.reuse ;  /* 0x0000000e78787220 */ /* 0x080fe20000410000 */
[----:B------:R-:W-:Y:S01]  /*a0a0*/  FADD.FTZ R152, R178, R153 ;  /* 0x00000099b2987221 */ /* 0x000fe20000010000 */
[-C--:B------:R-:W-:Y:S01]  /*a0b0*/  FMUL.FTZ R121, R121, R14.reuse ;  /* 0x0000000e79797220 */ /* 0x080fe20000410000 */
[-C--:B------:R-:W-:Y:S01]  /*a0c0*/  FMUL.FTZ R124, R124, R14.reuse ;  /* 0x0000000e7c7c7220 */ /* 0x080fe20000410000 */
[----:B------:R-:W1:Y:S01]  /*a0d0*/  MUFU.EX2 R179, R179 ;  /* 0x000000b300b37308 */ /* 0x000e620000000800 */
        /* <DEDUP_REMOVED lines=8> */
[----:B--2---:R-:W-:Y:S01]  /*a160*/  FADD.FTZ R4, R172, R3 ;  /* 0x00000003ac047221 */ /* 0x004fe20000010000 */
[----:B------:R-:W-:Y:S01]  /*a170*/  FADD.FTZ R153, R157, R152 ;  /* 0x000000989d997221 */ /* 0x000fe20000010000 */
        /* <DEDUP_REMOVED lines=10> */
[----:B------:R-:W-:Y:S01]  /*a220*/  FMUL.FTZ R149, R149, R14 ;  /* 0x0000000e95957220 */ /* 0x000fe20000410000 */
[----:B------:R-:W-:Y:S01]  /*a230*/  F2FP.F16.F32.PACK_AB R154, R21, R20 ;  /* 0x00000014159a723e */ /* 0x000fe200000000ff */
[----:B------:R-:W-:Y:S01]  /*a240*/  FMUL.FTZ R26, R26, R9 ;  /* 0x000000091a1a7220 */ /* 0x000fe20000410000 */
[----:B------:R-:W1:Y:S01]  /*a250*/  MUFU.EX2 R192, R192 ;  /* 0x000000c000c07308 */ /* 0x000e620000000800 */
[----:B---3--:R-:W-:Y:S01]  /*a260*/  FADD.FTZ R3, R159, R4 ;  /* 0x000000049f037221 */ /* 0x008fe20000010000 */
[----:B------:R-:W-:Y:S01]  /*a270*/  F2FP.F16.F32.PACK_AB R158, R180, R155 ;  /* 0x0000009bb49e723e */ /* 0x000fe200000000ff */
[-C--:B------:R-:W-:Y:S01]  /*a280*/  FMUL.FTZ R27, R27, R9.reuse ;  /* 0x000000091b1b7220 */ /* 0x080fe20000410000 */
[----:B------:R-:W-:Y:S01]  /*a290*/  F2FP.F16.F32.PACK_AB R155, R13, R12 ;  /* 0x0000000c0d9b723e */ /* 0x000fe200000000ff */
[----:B------:R-:W-:Y:S01]  /*a2a0*/  FMUL.FTZ R30, R30, R9 ;  /* 0x000000091e1e7220 */ /* 0x000fe20000410000 */
[----:B------:R-:W-:Y:S01]  /*a2b0*/  F2FP.F16.F32.PACK_AB R156, R178, R177 ;  /* 0x000000b1b29c723e */ /* 0x000fe200000000ff */
[----:B------:R-:W-:Y:S01]  /*a2c0*/  FMUL.FTZ R31, R31, R9 ;  /* 0x000000091f1f7220 */ /* 0x000fe20000410000 */
[----:B------:R-:W3:Y:S01]  /*a2d0*/  MUFU.EX2 R161, R161 ;  /* 0x000000a100a17308 */ /* 0x000ee20000000800 */
[C---:B--2---:R-:W-:Y:S01]  /*a2e0*/  FADD.FTZ R152, R160.reuse, R153 ;  /* 0x00000099a0987221 */ /* 0x044fe20000010000 */
[----:B------:R-:W-:Y:S01]  /*a2f0*/  F2FP.F16.F32.PACK_AB R160, R160, R157 ;  /* 0x0000009da0a0723e */ /* 0x000fe200000000ff */
[-C--:B------:R-:W-:Y:S01]  /*a300*/  FMUL.FTZ R34, R34, R9.reuse ;  /* 0x0000000922227220 */ /* 0x080fe20000410000 */
[----:B------:R-:W-:Y:S01]  /*a310*/  F2FP.F16.F32.PACK_AB R157, R179, R172 ;  /* 0x000000acb39d723e */ /* 0x000fe200000000ff */
[-C--:B------:R-:W-:Y:S01]  /*a320*/  FMUL.FTZ R35, R35, R9.reuse ;  /* 0x0000000923237220 */ /* 0x080fe20000410000 */
[-C--:B------:R-:W-:Y:S01]  /*a330*/  FMUL.FTZ R38, R38, R9.reuse ;  /* 0x0000000926267220 */ /* 0x080fe20000410000 */
[----:B------:R-:W-:Y:S01]  /*a340*/  FMUL.FTZ R39, R39, R9 ;  /* 0x0000000927277220 */ /* 0x000fe20000410000 */
[----:B------:R-:W2:Y:S01]  /*a350*/  MUFU.EX2 R163, R163 ;  /* 0x000000a300a37308 */ /* 0x000ea20000000800 */
[C---:B-1----:R-:W-:Y:S01]  /*a360*/  FADD.FTZ R4, R192.reuse, R3 ;  /* 0x00000003c0047221 */ /* 0x042fe20000010000 */
[----:B------:R-:W-:Y:S01]  /*a370*/  F2FP.F16.F32.PACK_AB R159, R192, R159 ;  /* 0x0000009fc09f723e */ /* 0x000fe200000000ff */
[-C--:B------:R-:W-:Y:S01]  /*a380*/  FMUL.FTZ R42, R42, R9.reuse ;  /* 0x000000092a2a7220 */ /* 0x080fe20000410000 */
[-C--:B------:R-:W-:Y:S01]  /*a390*/  FMUL.FTZ R43, R43, R9.reuse ;  /* 0x000000092b2b7220 */ /* 0x080fe20000410000 */
[-C--:B------:R-:W-:Y:S01]  /*a3a0*/  FMUL.FTZ R46, R46, R9.reuse ;  /* 0x000000092e2e7220 */ /* 0x080fe20000410000 */
[-C--:B------:R-:W-:Y:S01]  /*a3b0*/  FMUL.FTZ R47, R47, R9.reuse ;  /* 0x000000092f2f7220 */ /* 0x080fe20000410000 */
[----:B------:R-:W-:Y:S01]  /*a3c0*/  FMUL.FTZ R50, R50, R9 ;  /* 0x0000000932327220 */ /* 0x000fe20000410000 */
[----:B------:R-:W1:Y:S01]  /*a3d0*/  MUFU.EX2 R164, R164 ;  /* 0x000000a400a47308 */ /* 0x000e620000000800 */
        /* <DEDUP_REMOVED lines=70> */
[-C--:B------:R-:W-:Y:S01]  /*a840*/  FMUL.FTZ R147, R147, R9.reuse ;  /* 0x0000000993937220 */ /* 0x080fe20000410000 */
[----:B------:R-:W-:Y:S01]  /*a850*/  FMUL.FTZ R150, R150, R9 ;  /* 0x0000000996967220 */ /* 0x000fe20000410000 */
[----:B------:R-:W4:Y:S01]  /*a860*/  MUFU.EX2 R169, R169 ;  /* 0x000000a900a97308 */ /* 0x000f220000000800 */
[----:B---3--:R-:W-:Y:S01]  /*a870*/  FADD.FTZ R4, R174, R15 ;  /* 0x0000000fae047221 */ /* 0x008fe20000010000 */
[----:B--2---:R-:W-:Y:S01]  /*a880*/  F2FP.F16.F32.PACK_AB R162, R164, R161 ;  /* 0x000000a1a4a2723e */ /* 0x004fe200000000ff */
[----:B------:R-:W-:Y:S01]  /*a890*/  FMUL.FTZ R151, R151, R9 ;  /* 0x0000000997977220 */ /* 0x000fe20000410000 */
[----:B------:R-:W-:-:S02]  /*a8a0*/  F2FP.F16.F32.PACK_AB R161, R194, R163 ;  /* 0x000000a3c2a1723e */ /* 0x000fc400000000ff */
[----:B------:R-:W-:Y:S02]  /*a8b0*/  F2FP.F16.F32.PACK_AB R164, R182, R165 ;  /* 0x000000a5b6a4723e */ /* 0x000fe400000000ff */
[----:B------:R-:W2:Y:S01]  /*a8c0*/  MUFU.EX2 R168, R168 ;  /* 0x000000a800a87308 */ /* 0x000ea20000000800 */
[----:B-----5:R-:W-:Y:S01]  /*a8d0*/  FADD.FTZ R11, R167, R4 ;  /* 0x00000004a70b7221 */ /* 0x020fe20000010000 */
[----:B------:R-:W-:Y:S02]  /*a8e0*/  F2FP.F16.F32.PACK_AB R163, R181, R170 ;  /* 0x000000aab5a3723e */ /* 0x000fe400000000ff */
[----:B------:R-:W-:-:S03]  /*a8f0*/  F2FP.F16.F32.PACK_AB R165, R174, R171 ;  /* 0x000000abaea5723e */ /* 0x000fc600000000ff */
[----:B------:R1:W-:Y:S01]  /*a900*/  STSM.16.M88.4 [R23], R160 ;  /* 0x000000a017007844 */ /* 0x0003e20000000200 */
[----:B------:R-:W3:Y:S01]  /*a910*/  MUFU.EX2 R14, R175 ;  /* 0x000000af000e7308 */ /* 0x000ee20000000800 */
[----:B----4-:R-:W-:Y:S01]  /*a920*/  FADD.FTZ R3, R169, R20 ;  /* 0x00000014a9037221 */ /* 0x010fe20000010000 */
[----:B--2---:R-:W-:-:S03]  /*a930*/  F2FP.F16.F32.PACK_AB R166, R168, R169 ;  /* 0x000000a9a8a6723e */ /* 0x004fc600000000ff */
[----:B------:R-:W-:Y:S01]  /*a940*/  FADD.FTZ R3, R168, R3 ;  /* 0x00000003a8037221 */ /* 0x000fe20000010000 */
[C---:B---3--:R-:W-:Y:S01]  /*a950*/  F2FP.F16.F32.PACK_AB R167, R14.reuse, R167 ;  /* 0x000000a70ea7723e */ /* 0x048fe200000000ff */
[----:B------:R-:W-:-:S04]  /*a960*/  FADD.FTZ R4, R14, R11 ;  /* 0x0000000b0e047221 */ /* 0x000fc80000010000 */
[----:B------:R1:W-:Y:S01]  /*a970*/  STSM.16.M88.4 [R22], R164 ;  /* 0x000000a416007844 */ /* 0x0003e20000000200 */
[----:B------:R-:W-:Y:S05]  /*a980*/  @!P3 BRA `(.L_x_1793) ;  /* 0x000000000004b947 */ /* 0x000fea0003800000 */
[----:B------:R-:W-:Y:S01]  /*a990*/  BPT.TRAP 0x1 ;  /* 0x000000040000795c */ /* 0x000fe20000300000 */
.L_x_1793:
[----:B------:R2:W3:Y:S01]  /*a9a0*/  SYNCS.PHASECHK.TRANS64.TRYWAIT P1, [UR25+0x28c50], R8 ;  /* 0x028c5008ff0075a7 */ /* 0x0004e20008020159 */
[----:B------:R-:W-:Y:S05]  /*a9b0*/  @!P3 BRA `(.L_x_1794) ;  /* 0x000000000004b947 */ /* 0x000fea0003800000 */
[----:B------:R-:W-:Y:S01]  /*a9c0*/  BPT.TRAP 0x1 ;  /* 0x000000040000795c */ /* 0x000fe20000300000 */
.L_x_1794:
[----:B---3--:R-:W-:Y:S05]  /*a9d0*/  @P1 BRA `(.L_x_1795) ;  /* 0x0000000000081947 */ /* 0x008fea0003800000 */
[----:B------:R-:W3:Y:S02]  /*a9e0*/  SYNCS.PHASECHK.TRANS64.TRYWAIT P1, [UR25+0x28c50], R8 ;  /* 0x028c5008ff0075a7 */ /* 0x000ee40008020159 */
[----:B---3--:R-:W-:Y:S05]  /*a9f0*/  @!P1 BRA `(.L_x_1796) ;  /* 0x000000b800b89947 */ /* 0x008fea0003800000 */
.L_x_1795:
        /* <DEDUP_REMOVED lines=39> */
[----:B------:R-:W-:-:S05]  /*ac70*/  UMOV UR50, UR21 ;  /* 0x0000001500327c82 */ /* 0x000fca0008000000 */
.L_x_1788:
[----:B------:R-:W-:-:S13]  /*ac80*/  ISETP.LE.AND P0, PT, R186, UR50, PT ;  /* 0x00000032ba007c0c */ /* 0x000fda000bf03270 */
[----:B------:R-:W-:Y:S05]  /*ac90*/  @!P0 BRA `(.L_x_1798) ;  /* 0x0000002400e88947 */ /* 0x000fea0003800000 */
[----:B------:R-:W-:Y:S01]  /*aca0*/  IMAD.MOV.U32 R11, RZ, RZ, R6 ;  /* 0x000000ffff0b7224 */ /* 0x000fe200078e0006 */
[----:B------:R-:W-:Y:S01]  /*acb0*/  UMOV UR22, UR36 ;  /* 0x0000002400167c82 */ /* 0x000fe20008000000 */
[----:B------:R-:W-:Y:S01]  /*acc0*/  IMAD.MOV.U32 R10, RZ, RZ, R5 ;  /* 0x000000ffff0a7224 */ /* 0x000fe200078e0005 */
[----:B------:R-:W-:Y:S01]  /*acd0*/  ULDC UR23, c[0x0][0x9e4] ;  /* 0x0002790000177ab9 */ /* 0x000fe20000000800 */
[----:B------:R-:W-:Y:S01]  /*ace0*/  ULDC UR24, c[0x0][0x288] ;  /* 0x0000a20000187ab9 */ /* 0x000fe20000000800 */
[----:B------:R-:W-:Y:S01]  /*acf0*/  ULDC UR25, c[0x0][0x9d8] ;  /* 0x0002760000197ab9 */ /* 0x000fe20000000800 */
[----:B------:R-:W-:Y:S01]  /*ad00*/  ULDC UR21, c[0x0][0x988] ;  /* 0x0002620000157ab9 */ /* 0x000fe20000000800 */
[----:B------:R-:W-:-:S05]  /*ad10*/  ULDC UR26, c[0x0][0x9e0] ;  /* 0x00027800001a7ab9 */ /* 0x000fca0000000800 */
.L_x_1815:
[----:B------:R-:W-:-:S04]  /*ad20*/  UIADD3 UR36, UR22, 0x1, URZ ;  /* 0x0000000116247890 */ /* 0x000fc8000fffe03f */
[----:B------:R-:W-:-:S04]  /*ad30*/  UISETP.NE.AND UP0, UPT, UR36, 0x2, UPT ;  /* 0x000000022400788c */ /* 0x000fc8000bf05270 */
[----:B------:R-:W-:Y:S02]  /*ad40*/  USEL UR6, URZ, 0x1, UP0 ;  /* 0x000000013f067887 */ /* 0x000fe40008000000 */
[----:B------:R-:W-:Y:S02]  /*ad50*/  USEL UR36, UR36, URZ, UP0 ;  /* 0x0000003f24247287 */ /* 0x000fe40008000000 */
[----:B------:R-:W-:Y:S01]  /*ad60*/  ULOP3.LUT UR37, UR37, UR6, URZ, 0x3c, !UPT ;  /* 0x0000000625257292 */ /* 0x000fe2000f8e3c3f */
[----:B012-4-:R-:W-:Y:S11]  /*ad70*/  @!P3 BRA `(.L_x_1799) ;  /* 0x000000000004b947 */ /* 0x017ff60003800000 */
[----:B------:R-:W-:Y:S01]  /*ad80*/  BPT.TRAP 0x1 ;  /* 0x000000040000795c */ /* 0x000fe20000300000 */
.L_x_1799:
[----:B------:R-:W-:Y:S01]  /*ad90*/  ULEA UR27, UR36, UR43, 0x3 ;  /* 0x0000002b241b7291 */ /* 0x000fe2000f8e183f */
[----:B------:R-:W-:-:S05]  /*ada0*/  IMAD.U32 R7, RZ, RZ, UR37 ;  /* 0x00000025ff077e24 */ /* 0x000fca000f8e00ff */
[----:B------:R-:W-:-:S04]  /*adb0*/  SHF.L.U32 R7, R7, 0x1f, RZ ;  /* 0x0000001f07077819 */ /* 0x000fc800000006ff */
[----:B------:R4:W0:Y:S01]  /*adc0*/  SYNCS.PHASECHK.TRANS64.TRYWAIT P0, [UR27+0x28c30], R7 ;  /* 0x028c3007ff0075a7 */ /* 0x000822000800015b */
[----:B------:R-:W-:Y:S05]  /*add0*/  @!P3 BRA `(.L_x_1800) ;  /* 0x000000000004b947 */ /* 0x000fea0003800000 */
[----:B------:R-:W-:Y:S01]  /*ade0*/  BPT.TRAP 0x1 ;  /* 0x000000040000795c */ /* 0x000fe20000300000 */
.L_x_1800:
[----:B0-----:R-:W-:Y:S05]  /*adf0*/  @P0 BRA `(.L_x_1801) ;  /* 0x0000000000080947 */ /* 0x001fea0003800000 */
[----:B------:R-:W0:Y:S02]  /*ae00*/  SYNCS.PHASECHK.TRANS64.TRYWAIT P0, [UR27+0x28c30], R7 ;  /* 0x028c3007ff0075a7 */ /* 0x000e24000800015b */
[----:B0-----:R-:W-:Y:S05]  /*ae10*/  @!P0 BRA `(.L_x_1802) ;  /* 0x000000b400c48947 */ /* 0x001fea0003800000 */
.L_x_1801:
[----:B------:R-:W-:Y:S01]  /*ae20*/  R2UR UR18, R0 ;  /* 0x00000000001272ca */ /* 0x000fe200000e0000 */
[----:B-1-3--:R-:W-:Y:S01]  /*ae30*/  WARPGROUP.ARRIVE ;  /* 0x00000000000079c5 */ /* 0x00afe20000000000 */
[----:B------:R-:W-:Y:S01]  /*ae40*/  UMOV UR19, 0x40000040 ;  /* 0x4000004000137882 */ /* 0x000fe20000000000 */
[----:B------:R-:W-:Y:S01]  /*ae50*/  UMOV UR7, 0x40000040 ;  /* 0x4000004000077882 */ /* 0x000fe20000000000 */
[----:B------:R-:W-:Y:S01]  /*ae60*/  UMOV UR11, 0x40000040 ;  /* 0x40000040000b7882 */ /* 0x000fe20000000000 */
[----:B------:R-:W-:Y:S01]  /*ae70*/  UMOV UR15, 0x40000040 ;  /* 0x40000040000f7882 */ /* 0x000fe20000000000 */
[----:B------:R-:W0:Y:S01]  /*ae80*/  @P5 LDC R9, c[0x0][0x44c] ;  /* 0x00011300ff095b82 */ /* 0x000e220000000800 */
[----:B------:R-:W-:-:S06]  /*ae90*/  IMAD.U32 R20, RZ, RZ, UR27 ;  /* 0x0000001bff147e24 */ /* 0x000fcc000f8e00ff */
[----:B------:R-:W-:Y:S01]  /*aea0*/  ULEA UR18, UR36, UR18, 0x9 ;  /* 0x0000001224127291 */ /* 0x000fe2000f8e483f */
[----:B--2---:R-:W1:Y:S03]  /*aeb0*/  @P5 LDC R8, c[0x0][0x450] ;  /* 0x00011400ff085b82 */ /* 0x004e660000000800 */
[----:B------:R-:W-:Y:S02]  /*aec0*/  UIADD3 UR6, UR18, 0x2, URZ ;  /* 0x0000000212067890 */ /* 0x000fe4000fffe03f */
[----:B------:R-:W-:Y:S02]  /*aed0*/  UIADD3 UR10, UR18, 0x4, URZ ;  /* 0x00000004120a7890 */ /* 0x000fe4000fffe03f */
[----:B------:R-:W-:Y:S02]  /*aee0*/  UIADD3 UR14, UR18, 0x6, URZ ;  /* 0x00000006120e7890 */ /* 0x000fe4000fffe03f */
[----:B------:R-:W-:Y:S03]  /*aef0*/  HGMMA.64x64x16.F32 R152, gdesc[UR16], RZ, !UPT, gsb0 ;  /* 0x00e00000109879f0 */ /* 0x000fe6000c0008ff */
[----:B------:R-:W-:-:S02]  /*af00*/  WARPGROUP.DEPBAR.LE gsb0, 0x0 ;  /* 0x00008000000079c5 */ /* 0x000fc40000010000 */
[----:B------:R-:W-:-:S06]  /*af10*/  WARPGROUP.ARRIVE ;  /* 0x00000000000079c5 */ /* 0x000fcc0000000000 */
[----:B------:R-:W-:Y:S01]  /*af20*/  HGMMA.64x64x16.F32 R152, gdesc[UR4], R152, gsb0 ;  /* 0x00e00000049879f0 */ /* 0x000fe20008000898 */
[----:B------:R-:W-:Y:S02]  /*af30*/  USHF.L.U32 UR6, UR50, 0x6, URZ ;  /* 0x0000000632067899 */ /* 0x000fe4000800063f */
        /* <DEDUP_REMOVED lines=12> */
[----:B------:R-:W-:-:S02]  /*b000*/  VIADD R178, R185, UR40 ;  /* 0x00000028b9b27c36 */ /* 0x000fc40008000000 */
[----:B------:R-:W-:Y:S01]  /*b010*/  FMUL.FTZ R172, R173, UR25 ;  /* 0x00000019adac7c20 */ /* 0x000fe20008410000 */
[----:B------:R-:W-:Y:S01]  /*b020*/  FMUL.FTZ R14, R162, UR25 ;  /* 0x00000019a20e7c20 */ /* 0x000fe20008410000 */
[----:B------:R-:W2:Y:S01]  /*b030*/  LDC R173, c[0x0][0x2f0] ;  /* 0x0000bc00ffad7b82 */ /* 0x000ea20000000800 */
[----:B0-----:R-:W-:-:S04]  /*b040*/  @P5 IMAD.HI.U32 R9, R178, R9, RZ ;  /* 0x00000009b2095227 */ /* 0x001fc800078e00ff */
[----:B------:R-:W-:Y:S01]  /*b050*/  FMUL.FTZ R162, R164, UR25 ;  /* 0x00000019a4a27c20 */ /* 0x000fe20008410000 */
[----:B------:R-:W-:Y:S01]  /*b060*/  FMUL.FTZ R164, R168, UR25 ;  /* 0x00000019a8a47c20 */ /* 0x000fe20008410000 */
[----:B------:R-:W-:Y:S01]  /*b070*/  FMUL.FTZ R6, R155, UR25 ;  /* 0x000000199b067c20 */ /* 0x000fe20008410000 */
[----:B------:R-:W-:Y:S01]  /*b080*/  FMUL.FTZ R194, R156, UR25 ;  /* 0x000000199cc27c20 */ /* 0x000fe20008410000 */
[----:B-1----:R-:W-:Y:S01]  /*b090*/  @P5 SHF.R.U32.HI R178, RZ, R8, R9 ;  /* 0x00000008ffb25219 */ /* 0x002fe20000011609 */
        /* <DEDUP_REMOVED lines=24> */
[----:B------:R-:W1:Y:S01]  /*b220*/  MUFU.TANH R192, R192 ;  /* 0x000000c000c07308 */ /* 0x000e620000002400 */
[----:B------:R-:W-:-:S03]  /*b230*/  @!P4 VIADD R8, R20, 0x28c40 ;  /* 0x00028c401408c836 */ /* 0x000fc60000000000 */
[----:B--2---:R-:W-:Y:S02]  /*b240*/  IMAD R166, R173, UR49, R166 ;  /* 0x00000031ada67c24 */ /* 0x004fe4000f8e02a6 */
[----:B------:R-:W-:Y:S02]  /*b250*/  @!P4 PRMT R8, RZ, 0x654, R8 ;  /* 0x00000654ff08c816 */ /* 0x000fe40000000008 */
[----:B------:R-:W2:Y:S01]  /*b260*/  MUFU.TANH R193, R193 ;  /* 0x000000c100c17308 */ /* 0x000ea20000002400 */
[----:B------:R-:W-:Y:S01]  /*b270*/  VIADD R166, R166, -UR24 ;  /* 0x80000018a6a67c36 */ /* 0x000fe20008000000 */
[----:B------:R3:W-:Y:S03]  /*b280*/  @!P4 SYNCS.ARRIVE.TRANS64.RED.A1T0 RZ, [R8+URZ], RZ ;  /* 0x000000ff08ffc9a7 */ /* 0x0007e6000810043f */
[C---:B------:R-:W-:Y:S02]  /*b290*/  VIADD R182, R166.reuse, UR26 ;  /* 0x0000001aa6b67c36 */ /* 0x040fe40008000000 */
[----:B------:R-:W-:Y:S01]  /*b2a0*/  VIADD R183, R166, UR20 ;  /* 0x00000014a6b77c36 */ /* 0x000fe20008000000 */
[----:B------:R-:W1:Y:S01]  /*b2b0*/  MUFU.TANH R5, R5 ;  /* 0x0000000500057308 */ /* 0x000e620000002400 */
[----:B0-----:R-:W-:-:S02]  /*b2c0*/  IMAD.IADD R180, R182, 0x1, R168 ;  /* 0x00000001b6b47824 */ /* 0x001fc400078e02a8 */
        /* <DEDUP_REMOVED lines=30> */
[----:B-123--:R-:W-:Y:S05]  /*b4b0*/  @!P6 BRA `(.L_x_1803) ;  /* 0x00000000005ce947 */ /* 0x00efea0003800000 */
        /* <DEDUP_REMOVED lines=13> */
.L_x_1805:
[----:B------:R-:W-:-:S05]  /*b590*/  IMAD.U32 R166, RZ, RZ, UR23 ;  /* 0x00000017ffa67e24 */ /* 0x000fca000f8e00ff */
[----:B------:R-:W-:-:S13]  /*b5a0*/  ISETP.NE.AND P0, PT, R166, 0x1, PT ;  /* 0x00000001a600780c */ /* 0x000fda0003f05270 */
[----:B------:R-:W1:Y:S02]  /*b5b0*/  @P0 LDC.64 R8, c[0x0][0x9e8] ;  /* 0x00027a00ff080b82 */ /* 0x000e640000000a00 */
[----:B-1----:R-:W-:-:S05]  /*b5c0*/  @P0 IMAD.HI.U32 R8, R165, R8, RZ ;  /* 0x00000008a5080227 */ /* 0x002fca00078e00ff */
[----:B------:R-:W-:-:S07]  /*b5d0*/  @P0 SHF.R.U32.HI R165, RZ, R9, R8 ;  /* 0x00000009ffa50219 */ /* 0x000fce0000011608 */
.L_x_1806:
[----:B------:R-:W-:Y:S05]  /*b5e0*/  BSYNC B0 ;  /* 0x0000000000007941 */ /* 0x000fea0003800000 */
.L_x_1804:
[----:B------:R-:W-:-:S04]  /*b5f0*/  IMAD R165, R165, R166, -UR6 ;  /* 0x80000006a5a57e24 */ /* 0x000fc8000f8e02a6 */
[----:B------:R-:W-:-:S05]  /*b600*/  IMAD.IADD R165, R165, 0x1, -R2 ;  /* 0x00000001a5a57824 */ /* 0x000fca00078e0a02 */
[----:B------:R-:W-:Y:S02]  /*b610*/  VIADDMNMX R180, R165, R166, R180, PT ;  /* 0x000000a6a5b47246 */ /* 0x000fe400038001b4 */
[----:B------:R-:W-:-:S07]  /*b620*/  VIMNMX R181, R181, R165, !PT ;  /* 0x000000a5b5b57248 */ /* 0x000fce0007fe0100 */
.L_x_1803:
        /* <DEDUP_REMOVED lines=43> */
[----:B------:R-:W-:Y:S01]  /*b8e0*/  FSEL R161, R174, -INF , !P2 ;  /* 0xff800000aea17808 */ /* 0x000fe20005000000 */
[--C-:B-1----:R-:W-:Y:S01]  /*b8f0*/  IMAD.IADD R174, R182, 0x1, R178.reuse ;  /* 0x00000001b6ae7824 */ /* 0x102fe200078e02b2 */
[----:B------:R-:W-:Y:S01]  /*b900*/  FSEL R162, R175, -INF , !P1 ;  /* 0xff800000afa27808 */ /* 0x000fe20004800000 */
[----:B------:R-:W-:Y:S01]  /*b910*/  IMAD.IADD R175, R183, 0x1, R178 ;  /* 0x00000001b7af7824 */ /* 0x000fe200078e02b2 */
[----:B------:R-:W-:-:S02]  /*b920*/  ISETP.GT.AND P2, PT, R181, 0x38, P0 ;  /* 0x00000038b500780c */ /* 0x000fc40000744270 */
[----:B------:R-:W-:Y:S02]  /*b930*/  ISETP.GT.AND P1, PT, R181, 0x39, P0 ;  /* 0x00000039b500780c */ /* 0x000fe40000724270 */
[C---:B------:R-:W-:Y:S02]  /*b940*/  ISETP.LT.OR P2, PT, R180.reuse, 0x39, P2 ;  /* 0x00000039b400780c */ /* 0x040fe40001741670 */
[----:B------:R-:W-:Y:S02]  /*b950*/  ISETP.LT.OR P1, PT, R180, 0x3a, P1 ;  /* 0x0000003ab400780c */ /* 0x000fe40000f21670 */
        /* <DEDUP_REMOVED lines=16> */
.L_x_1809:
[----:B------:R-:W-:-:S05]  /*ba60*/  IMAD.U32 R176, RZ, RZ, UR23 ;  /* 0x00000017ffb07e24 */ /* 0x000fca000f8e00ff */
[----:B------:R-:W-:-:S13]  /*ba70*/  ISETP.NE.AND P1, PT, R176, 0x1, PT ;  /* 0x00000001b000780c */ /* 0x000fda0003f25270 */
[----:B------:R-:W0:Y:S02]  /*ba80*/  @P1 LDC.64 R8, c[0x0][0x9e8] ;  /* 0x00027a00ff081b82 */ /* 0x000e240000000a00 */
[----:B0-----:R-:W-:-:S05]  /*ba90*/  @P1 IMAD.HI.U32 R8, R173, R8, RZ ;  /* 0x00000008ad081227 */ /* 0x001fca00078e00ff */
[----:B------:R-:W-:-:S07]  /*baa0*/  @P1 SHF.R.U32.HI R173, RZ, R9, R8 ;  /* 0x00000009ffad1219 */ /* 0x000fce0000011608 */
.L_x_1810:
[----:B------:R-:W-:Y:S05]  /*bab0*/  BSYNC B0 ;  /* 0x0000000000007941 */ /* 0x000fea0003800000 */
.L_x_1808:
[----:B------:R-:W-:-:S04]  /*bac0*/  IMAD R173, R173, R176, -UR6 ;  /* 0x80000006adad7e24 */ /* 0x000fc8000f8e02b0 */
[----:B------:R-:W-:-:S05]  /*bad0*/  IMAD.IADD R173, R173, 0x1, -R2 ;  /* 0x00000001adad7824 */ /* 0x000fca00078e0a02 */
[----:B------:R-:W-:Y:S02]  /*bae0*/  VIADDMNMX R174, R173, R176, R174, PT ;  /* 0x000000b0adae7246 */ /* 0x000fe400038001ae */
[----:B------:R-:W-:-:S07]  /*baf0*/  VIMNMX R175, R175, R173, !PT ;  /* 0x000000adafaf7248 */ /* 0x000fce0007fe0100 */
.L_x_1807:
[----:B------:R-:W-:Y:S01]  /*bb00*/  FMNMX.FTZ R8, R179, R10, !PT ;  /* 0x0000000ab3087209 */ /* 0x000fe20007810000 */
[----:B------:R-:W-:Y:S01]  /*bb10*/  UMOV UR10, UR21 ;  /* 0x00000015000a7c82 */ /* 0x000fe20008000000 */
[----:B------:R-:W-:Y:S01]  /*bb20*/  ISETP.GT.AND P2, PT, R175, 0x1, P0 ;  /* 0x00000001af00780c */ /* 0x000fe20000744270 */
[----:B------:R-:W-:Y:S01]  /*bb30*/  IMAD.MOV R181, RZ, RZ, -R17 ;  /* 0x000000ffffb57224 */ /* 0x000fe200078e0a11 */
[----:B------:R-:W-:Y:S02]  /*bb40*/  FMNMX.FTZ R9, R193, R8, !PT ;  /* 0x00000008c1097209 */ /* 0x000fe40007810000 */
[----:B------:R-:W-:Y:S02]  /*bb50*/  ISETP.LT.OR P2, PT, R174, 0x2, P2 ;  /* 0x00000002ae00780c */ /* 0x000fe40001741670 */
[----:B------:R-:W-:Y:S02]  /*bb60*/  FMNMX.FTZ R8, R194, R9, !PT ;  /* 0x00000009c2087209 */ /* 0x000fe40007810000 */
[----:B------:R-:W-:-:S02]  /*bb70*/  ISETP.GT.AND P1, PT, R175, 0x8, P0 ;  /* 0x00000008af00780c */ /* 0x000fc40000724270 */
[----:B------:R-:W-:Y:S02]  /*bb80*/  FMNMX.FTZ R8, R195, R8, !PT ;  /* 0x00000008c3087209 */ /* 0x000fe40007810000 */
[----:B------:R-:W-:Y:S02]  /*bb90*/  ISETP.LT.OR P1, PT, R174, 0x9, P1 ;  /* 0x00000009ae00780c */ /* 0x000fe40000f21670 */
[----:B------:R-:W-:Y:S02]  /*bba0*/  FMNMX.FTZ R9, R165, R8, !PT ;  /* 0x00000008a5097209 */ /* 0x000fe40007810000 */
[----:B------:R-:W-:Y:S02]  /*bbb0*/  FSEL R12, R12, -INF , !P1 ;  /* 0xff8000000c0c7808 */ /* 0x000fe40004800000 */
        /* <DEDUP_REMOVED lines=19> */
[----:B------:R-:W-:-:S02]  /*bcf0*/  FSEL R8, R6, -INF , !P2 ;  /* 0xff80000006087808 */ /* 0x000fc40005000000 */
[----:B------:R-:W-:Y:S02]  /*bd00*/  FMNMX.FTZ R9, R164, R9, !PT ;  /* 0x00000009a4097209 */ /* 0x000fe40007810000 */
[C---:B------:R-:W-:Y:S02]  /*bd10*/  ISETP.GT.AND P2, PT, R175.reuse, 0x9, P0 ;  /* 0x00000009af00780c */ /* 0x040fe40000744270 */
[----:B------:R-:W-:Y:S01]  /*bd20*/  ISETP.GT.AND P1, PT, R175, 0x21, P0 ;  /* 0x00000021af00780c */ /* 0x000fe20000724270 */
[----:B------:R-:W0:Y:S01]  /*bd30*/  SHFL.BFLY PT, R176, R9, 0x2, 0x1f ;  /* 0x0c401f0009b07f89 */ /* 0x000e2200000e0000 */
[C---:B------:R-:W-:Y:S02]  /*bd40*/  ISETP.LT.OR P2, PT, R174.reuse, 0xa, P2 ;  /* 0x0000000aae00780c */ /* 0x040fe40001741670 */
[----:B------:R-:W-:Y:S02]  /*bd50*/  ISETP.LT.OR P1, PT, R174, 0x22, P1 ;  /* 0x00000022ae00780c */ /* 0x000fe40000f21670 */
[----:B------:R-:W-:-:S02]  /*bd60*/  FSEL R13, R13, -INF , !P2 ;  /* 0xff8000000d0d7808 */ /* 0x000fc40005000000 */
[C---:B------:R-:W-:Y:S02]  /*bd70*/  ISETP.GT.AND P2, PT, R175.reuse, 0x11, P0 ;  /* 0x00000011af00780c */ /* 0x040fe40000744270 */
[----:B------:R-:W-:Y:S02]  /*bd80*/  FSEL R154, R154, -INF , !P1 ;  /* 0xff8000009a9a7808 */ /* 0x000fe40004800000 */
[----:B------:R-:W-:Y:S02]  /*bd90*/  ISETP.LT.OR P2, PT, R174, 0x12, P2 ;  /* 0x00000012ae00780c */ /* 0x000fe40001741670 */
[----:B------:R-:W-:Y:S02]  /*bda0*/  ISETP.GT.AND P1, PT, R175, 0x29, P0 ;  /* 0x00000029af00780c */ /* 0x000fe40000724270 */
[----:B------:R-:W-:Y:S02]  /*bdb0*/  FSEL R15, R15, -INF , !P2 ;  /* 0xff8000000f0f7808 */ /* 0x000fe40005000000 */
[----:B------:R-:W-:-:S02]  /*bdc0*/  ISETP.GT.AND P2, PT, R175, RZ, P0 ;  /* 0x000000ffaf00720c */ /* 0x000fc40000744270 */
[C---:B------:R-:W-:Y:S02]  /*bdd0*/  ISETP.LT.OR P1, PT, R174.reuse, 0x2a, P1 ;  /* 0x0000002aae00780c */ /* 0x040fe40000f21670 */
[----:B------:R-:W-:Y:S02]  /*bde0*/  ISETP.LT.OR P2, PT, R174, 0x1, P2 ;  /* 0x00000001ae00780c */ /* 0x000fe40001741670 */
[----:B------:R-:W-:Y:S02]  /*bdf0*/  FSEL R156, R156, -INF , !P1 ;  /* 0xff8000009c9c7808 */ /* 0x000fe40004800000 */
[----:B0-----:R-:W-:Y:S02]  /*be00*/  FMNMX.FTZ R6, R9, R176, !PT ;  /* 0x000000b009067209 */ /* 0x001fe40007810000 */
[----:B------:R-:W-:Y:S02]  /*be10*/  FSEL R176, R5, -INF , !P2 ;  /* 0xff80000005b07808 */ /* 0x000fe40005000000 */
[----:B------:R-:W-:Y:S01]  /*be20*/  ISETP.GT.AND P2, PT, R175, 0x20, P0 ;  /* 0x00000020af00780c */ /* 0x000fe20000744270 */
[----:B------:R-:W0:Y:S01]  /*be30*/  SHFL.BFLY PT, R173, R6, 0x1, 0x1f ;  /* 0x0c201f0006ad7f89 */ /* 0x000e2200000e0000 */
[----:B------:R-:W-:-:S02]  /*be40*/  FMNMX.FTZ R9, R176, R11, !PT ;  /* 0x0000000bb0097209 */ /* 0x000fc40007810000 */
[----:B------:R-:W-:Y:S02]  /*be50*/  ISETP.LT.OR P2, PT, R174, 0x21, P2 ;  /* 0x00000021ae00780c */ /* 0x000fe40001741670 */
[----:B------:R-:W-:Y:S02]  /*be60*/  FMNMX.FTZ R9, R8, R9, !PT ;  /* 0x0000000908097209 */ /* 0x000fe40007810000 */
[----:B------:R-:W-:Y:S02]  /*be70*/  ISETP.GT.AND P1, PT, R175, 0x30, P0 ;  /* 0x00000030af00780c */ /* 0x000fe40000724270 */
[----:B------:R-:W-:Y:S02]  /*be80*/  FSEL R153, R153, -INF , !P2 ;  /* 0xff80000099997808 */ /* 0x000fe40005000000 */
[----:B------:R-:W-:Y:S02]  /*be90*/  ISETP.GT.AND P2, PT, R175, 0x28, P0 ;  /* 0x00000028af00780c */ /* 0x000fe40000744270 */
[----:B------:R-:W-:-:S02]  /*bea0*/  ISETP.LT.OR P1, PT, R174, 0x31, P1 ;  /* 0x00000031ae00780c */ /* 0x000fc40000f21670 */
[C---:B------:R-:W-:Y:S02]  /*beb0*/  ISETP.LT.OR P2, PT, R174.reuse, 0x29, P2 ;  /* 0x00000029ae00780c */ /* 0x040fe40001741670 */
[----:B------:R-:W-:Y:S02]  /*bec0*/  FSEL R157, R157, -INF , !P1 ;  /* 0xff8000009d9d7808 */ /* 0x000fe40004800000 */
[----:B------:R-:W-:Y:S02]  /*bed0*/  ISETP.GT.AND P1, PT, R175, 0x31, P0 ;  /* 0x00000031af00780c */ /* 0x000fe40000724270 */
[----:B------:R-:W-:Y:S02]  /*bee0*/  FSEL R155, R155, -INF , !P2 ;  /* 0xff8000009b9b7808 */ /* 0x000fe40005000000 */
[----:B------:R-:W-:Y:S02]  /*bef0*/  ISETP.LT.OR P1, PT, R174, 0x32, P1 ;  /* 0x00000032ae00780c */ /* 0x000fe40000f21670 */
[----:B0-----:R-:W-:-:S02]  /*bf00*/  FMNMX.FTZ R5, R6, R173, !PT ;  /* 0x000000ad06057209 */ /* 0x001fc40007810000 */
[----:B------:R-:W-:Y:S02]  /*bf10*/  FMNMX.FTZ R6, R12, R9, !PT ;  /* 0x000000090c067209 */ /* 0x000fe40007810000 */
[----:B------:R-:W-:Y:S01]  /*bf20*/  FSEL R158, R158, -INF , !P1 ;  /* 0xff8000009e9e7808 */ /* 0x000fe20004800000 */
[----:B------:R-:W-:Y:S01]  /*bf30*/  FMUL.FTZ R180, R5, UR10 ;  /* 0x0000000a05b47c20 */ /* 0x000fe20008410000 */
[----:B------:R-:W-:Y:S02]  /*bf40*/  FMNMX.FTZ R9, R13, R6, !PT ;  /* 0x000000060d097209 */ /* 0x000fe40007810000 */
[C---:B------:R-:W-:Y:S02]  /*bf50*/  ISETP.GT.AND P1, PT, R175.reuse, 0x38, P0 ;  /* 0x00000038af00780c */ /* 0x040fe40000724270 */
[----:B------:R-:W-:Y:S02]  /*bf60*/  FMNMX.FTZ R6, R14, R9, !PT ;  /* 0x000000090e067209 */ /* 0x000fe40007810000 */
[----:B------:R-:W-:-:S02]  /*bf70*/  ISETP.GT.AND P0, PT, R175, 0x39, P0 ;  /* 0x00000039af00780c */ /* 0x000fc40000704270 */
[----:B------:R-:W-:Y:S02]  /*bf80*/  FMNMX.FTZ R6, R15, R6, !PT ;  /* 0x000000060f067209 */ /* 0x000fe40007810000 */
[C---:B------:R-:W-:Y:S02]  /*bf90*/  ISETP.LT.OR P1, PT, R174.reuse, 0x39, P1 ;  /* 0x00000039ae00780c */ /* 0x040fe40000f21670 */
[----:B------:R-:W-:Y:S02]  /*bfa0*/  FMNMX.FTZ R9, R21, R6, !PT ;  /* 0x0000000615097209 */ /* 0x000fe40007810000 */
[----:B------:R-:W-:Y:S02]  /*bfb0*/  ISETP.LT.OR P0, PT, R174, 0x3a, P0 ;  /* 0x0000003aae00780c */ /* 0x000fe40000701670 */
[----:B------:R-:W-:Y:S02]  /*bfc0*/  FMNMX.FTZ R6, R152, R9, !PT ;  /* 0x0000000998067209 */ /* 0x000fe40007810000 */
[----:B------:R-:W-:-:S02]  /*bfd0*/  FSEL R159, R159, -INF , !P1 ;  /* 0xff8000009f9f7808 */ /* 0x000fc40004800000 */
[----:B------:R-:W-:Y:S02]  /*bfe0*/  FMNMX.FTZ R9, R153, R6, !PT ;  /* 0x0000000699097209 */ /* 0x000fe40007810000 */
[----:B------:R-:W-:Y:S02]  /*bff0*/  FSEL R174, R160, -INF , !P0 ;  /* 0xff800000a0ae7808 */ /* 0x000fe40004000000 */
[----:B------:R-:W-:Y:S02]  /*c000*/  FMNMX.FTZ R6, R154, R9, !PT ;  /* 0x000000099a067209 */ /* 0x000fe40007810000 */
[----:B------:R-:W-:Y:S02]  /*c010*/  FSETP.NEU.FTZ.AND P2, PT, R5, -INF , PT ;  /* 0xff8000000500780b */ /* 0x000fe40003f5d000 */
[----:B------:R-:W-:Y:S02]  /*c020*/  FMNMX.FTZ R173, R155, R6, !PT ;  /* 0x000000069bad7209 */ /* 0x000fe40007810000 */
[----:B------:R-:W-:-:S02]  /*c030*/  FSEL R180, R180, RZ, P2 ;  /* 0x000000ffb4b47208 */ /* 0x000fc40001000000 */
[----:B------:R-:W-:Y:S02]  /*c040*/  FMNMX.FTZ R6, R156, R173, !PT ;  /* 0x000000ad9c067209 */ /* 0x000fe40007810000 */
[----:B------:R-:W-:Y:S01]  /*c050*/  ISETP.NE.AND P1, PT, R2, R181, PT ;  /* 0x000000b50200720c */ /* 0x000fe20003f25270 */
        /* <DEDUP_REMOVED lines=17> */
[--C-:B------:R-:W-:Y:S01]  /*c170*/  FFMA.FTZ R170, R170, UR10, -R180.reuse ;  /* 0x0000000aaaaa7c23 */ /* 0x100fe200080108b4 */
[----:B------:R-:W0:Y:S01]  /*c180*/  SHFL.BFLY PT, R6, R175, 0x2, 0x1f ;  /* 0x0c401f00af067f89 */ /* 0x000e2200000e0000 */
[--C-:B------:R-:W-:Y:S01]  /*c190*/  FFMA.FTZ R171, R171, UR10, -R180.reuse ;  /* 0x0000000aabab7c23 */ /* 0x100fe200080108b4 */
[--C-:B------:R-:W-:Y:S01]  /*c1a0*/  FFMA.FTZ R161, R161, UR10, -R180.reuse ;  /* 0x0000000aa1a17c23 */ /* 0x100fe200080108b4 */
[--C-:B------:R-:W-:Y:S01]  /*c1b0*/  FFMA.FTZ R163, R163, UR10, -R180.reuse ;  /* 0x0000000aa3a37c23 */ /* 0x100fe200080108b4 */
[----:B------:R-:W-:Y:S01]  /*c1c0*/  MUFU.EX2 R173, R194 ;  /* 0x000000c200ad7308 */ /* 0x000fe20000000800 */
[----:B------:R-:W-:-:S07]  /*c1d0*/  FFMA.FTZ R180, R164, UR10, -R180 ;  /* 0x0000000aa4b47c23 */ /* 0x000fce00080108b4 */
[----:B------:R-:W-:Y:S08]  /*c1e0*/  MUFU.EX2 R160, R195 ;  /* 0x000000c300a07308 */ /* 0x000ff00000000800 */
[----:B------:R-:W-:Y:S01]  /*c1f0*/  MUFU.EX2 R165, R165 ;  /* 0x000000a500a57308 */ /* 0x000fe20000000800 */
[----:B0-----:R-:W-:Y:S02]  /*c200*/  FMNMX.FTZ R6, R175, R6, !PT ;  /* 0x00000006af067209 */ /* 0x001fe40007810000 */
[----:B------:R-:W-:-:S05]  /*c210*/  FSEL R175, R5, RZ, P2 ;  /* 0x000000ff05af7208 */ /* 0x000fca0001000000 */
[----:B------:R-:W-:Y:S01]  /*c220*/  MUFU.EX2 R166, R166 ;  /* 0x000000a600a67308 */ /* 0x000fe20000000800 */
[----:B------:R-:W0:Y:S01]  /*c230*/  SHFL.BFLY PT, R177, R6, 0x1, 0x1f ;  /* 0x0c201f0006b17f89 */ /* 0x000e2200000e0000 */
[----:B------:R-:W-:-:S04]  /*c240*/  FADD.FTZ R175, -R175, R10 ;  /* 0x0000000aafaf7221 */ /* 0x000fc80000010100 */
[----:B------:R-:W-:Y:S02]  /*c250*/  FMUL.FTZ R175, R175, UR10 ;  /* 0x0000000aafaf7c20 */ /* 0x000fe40008410000 */
[----:B------:R1:W-:Y:S08]  /*c260*/  MUFU.EX2 R10, R179 ;  /* 0x000000b3000a7308 */ /* 0x0003f00000000800 */
[----:B------:R-:W2:Y:S08]  /*c270*/  MUFU.EX2 R175, R175 ;  /* 0x000000af00af7308 */ /* 0x000eb00000000800 */
[----:B------:R-:W3:Y:S01]  /*c280*/  MUFU.EX2 R167, R167 ;  /* 0x000000a700a77308 */ /* 0x000ee20000000800 */
[----:B0-----:R-:W-:-:S04]  /*c290*/  FMNMX.FTZ R6, R6, R177, !PT ;  /* 0x000000b106067209 */ /* 0x001fc80007810000 */
[C---:B------:R-:W-:Y:S01]  /*c2a0*/  FSETP.NEU.FTZ.AND P0, PT, R6.reuse, -INF , PT ;  /* 0xff8000000600780b */ /* 0x040fe20003f1d000 */
[----:B-1----:R-:W-:Y:S02]  /*c2b0*/  FMUL.FTZ R179, R6, UR10 ;  /* 0x0000000a06b37c20 */ /* 0x002fe40008410000 */
[----:B------:R-:W0:Y:S01]  /*c2c0*/  MUFU.EX2 R168, R168 ;  /* 0x000000a800a87308 */ /* 0x000e220000000800 */
[----:B--2---:R-:W-:Y:S01]  /*c2d0*/  FFMA.FTZ R162, R175, R3, R178 ;  /* 0x00000003afa27223 */ /* 0x004fe200000100b2 */
[-C--:B------:R-:W-:Y:S01]  /*c2e0*/  FMUL.FTZ R24, R24, R175.reuse ;  /* 0x000000af18187220 */ /* 0x080fe20000410000 */
[----:B------:R-:W-:Y:S01]  /*c2f0*/  FSEL R179, R179, RZ, P0 ;  /* 0x000000ffb3b37208 */ /* 0x000fe20000000000 */
[-C--:B------:R-:W-:Y:S01]  /*c300*/  FMUL.FTZ R25, R25, R175.reuse ;  /* 0x000000af19197220 */ /* 0x080fe20000410000 */
[----:B------:R-:W-:Y:S01]  /*c310*/  FADD.FTZ R162, R9, R162 ;  /* 0x000000a209a27221 */ /* 0x000fe20000010000 */
[-C--:B------:R-:W-:Y:S01]  /*c320*/  FMUL.FTZ R28, R28, R175.reuse ;  /* 0x000000af1c1c7220 */ /* 0x080fe20000410000 */
[----:B------:R-:W-:Y:S01]  /*c330*/  FMUL.FTZ R29, R29, R175 ;  /* 0x000000af1d1d7220 */ /* 0x000fe20000410000 */
[--C-:B------:R-:W-:Y:S01]  /*c340*/  FFMA.FTZ R164, R176, UR10, -R179.reuse ;  /* 0x0000000ab0a47c23 */ /* 0x100fe200080108b3 */
[----:B------:R-:W-:Y:S01]  /*c350*/  FADD.FTZ R3, R173, R162 ;  /* 0x000000a2ad037221 */ /* 0x000fe20000010000 */
[----:B------:R-:W1:Y:S01]  /*c360*/  MUFU.EX2 R169, R169 ;  /* 0x000000a900a97308 */ /* 0x000e620000000800 */
[----:B------:R-:W-:Y:S01]  /*c370*/  FSEL R162, R6, RZ, P0 ;  /* 0x000000ff06a27208 */ /* 0x000fe20000000000 */
[----:B------:R-:W-:Y:S01]  /*c380*/  FFMA.FTZ R14, R14, UR10, -R179 ;  /* 0x0000000a0e0e7c23 */ /* 0x000fe200080108b3 */
[----:B------:R-:W-:Y:S01]  /*c390*/  FADD.FTZ R176, R160, R3 ;  /* 0x00000003a0b07221 */ /* 0x000fe20000010000 */
[----:B------:R-:W-:-:S02]  /*c3a0*/  IMAD.U32 R3, RZ, RZ, UR22 ;  /* 0x00000016ff037e24 */ /* 0x000fc4000f8e00ff */
[----:B------:R-:W-:Y:S01]  /*c3b0*/  FFMA.FTZ R15, R15, UR10, -R179 ;  /* 0x0000000a0f0f7c23 */ /* 0x000fe200080108b3 */
[----:B------:R-:W-:Y:S01]  /*c3c0*/  FADD.FTZ R162, -R162, R11 ;  /* 0x0000000ba2a27221 */ /* 0x000fe20000010100 */
[----:B------:R-:W-:Y:S01]  /*c3d0*/  FADD.FTZ R181, R165, R176 ;  /* 0x000000b0a5b57221 */ /* 0x000fe20000010000 */
[----:B------:R-:W2:Y:S01]  /*c3e0*/  MUFU.EX2 R170, R170 ;  /* 0x000000aa00aa7308 */ /* 0x000ea20000000800 */
[--C-:B------:R-:W-:Y:S01]  /*c3f0*/  FFMA.FTZ R176, R8, UR10, -R179.reuse ;  /* 0x0000000a08b07c23 */ /* 0x100fe200080108b3 */
[----:B------:R-:W-:Y:S01]  /*c400*/  FFMA.FTZ R11, R12, UR10, -R179 ;  /* 0x0000000a0c0b7c23 */ /* 0x000fe200080108b3 */
[----:B------:R-:W-:Y:S01]  /*c410*/  FADD.FTZ R8, R166, R181 ;  /* 0x000000b5a6087221 */ /* 0x000fe20000010000 */
[--C-:B------:R-:W-:Y:S01]  /*c420*/  FFMA.FTZ R12, R13, UR10, -R179.reuse ;  /* 0x0000000a0d0c7c23 */ /* 0x100fe200080108b3 */
[--C-:B------:R-:W-:Y:S01]  /*c430*/  FFMA.FTZ R13, R152, UR10, -R179.reuse ;  /* 0x0000000a980d7c23 */ /* 0x100fe200080108b3 */
[--C-:B------:R-:W-:Y:S01]  /*c440*/  FFMA.FTZ R21, R21, UR10, -R179.reuse ;  /* 0x0000000a15157c23 */ /* 0x100fe200080108b3 */
[----:B---3--:R-:W-:Y:S01]  /*c450*/  FADD.FTZ R181, R167, R8 ;  /* 0x00000008a7b57221 */ /* 0x008fe20000010000 */
[----:B------:R-:W3:Y:S01]  /*c460*/  MUFU.EX2 R171, R171 ;  /* 0x000000ab00ab7308 */ /* 0x000ee20000000800 */
[----:B------:R-:W-:Y:S01]  /*c470*/  FMUL.FTZ R8, R162, UR10 ;  /* 0x0000000aa2087c20 */ /* 0x000fe20008410000 */
[----:B------:R-:W-:Y:S01]  /*c480*/  FFMA.FTZ R153, R153, UR10, -R179 ;  /* 0x0000000a99997c23 */ /* 0x000fe200080108b3 */
[----:B0-----:R-:W-:Y:S01]  /*c490*/  FADD.FTZ R162, R168, R181 ;  /* 0x000000b5a8a27221 */ /* 0x001fe20000010000 */
[--C-:B------:R-:W-:Y:S01]  /*c4a0*/  FFMA.FTZ R181, R154, UR10, -R179.reuse ;  /* 0x0000000a9ab57c23 */ /* 0x100fe200080108b3 */
[--C-:B------:R-:W-:Y:S01]  /*c4b0*/  FFMA.FTZ R182, R155, UR10, -R179.reuse ;  /* 0x0000000a9bb67c23 */ /* 0x100fe200080108b3 */
[--C-:B------:R-:W-:Y:S01]  /*c4c0*/  FFMA.FTZ R157, R157, UR10, -R179.reuse ;  /* 0x0000000a9d9d7c23 */ /* 0x100fe200080108b3 */
[----:B-1----:R-:W-:Y:S01]  /*c4d0*/  FADD.FTZ R183, R169, R162 ;  /* 0x000000a2a9b77221 */ /* 0x002fe20000010000 */
[----:B------:R-:W0:Y:S01]  /*c4e0*/  MUFU.EX2 R161, R161 ;  /* 0x000000a100a17308 */ /* 0x000e220000000800 */
[--C-:B------:R-:W-:Y:S01]  /*c4f0*/  FFMA.FTZ R192, R158, UR10, -R179.reuse ;  /* 0x0000000a9ec07c23 */ /* 0x100fe200080108b3 */
[----:B------:R-:W-:Y:S01]  /*c500*/  FFMA.FTZ R159, R159, UR10, -R179 ;  /* 0x0000000a9f9f7c23 */ /* 0x000fe200080108b3 */
[----:B--2---:R-:W-:Y:S01]  /*c510*/  FADD.FTZ R152, R170, R183 ;  /* 0x000000b7aa987221 */ /* 0x004fe20000010000 */
[--C-:B------:R-:W-:Y:S01]  /*c520*/  FFMA.FTZ R183, R156, UR10, -R179.reuse ;  /* 0x0000000a9cb77c23 */ /* 0x100fe200080108b3 */
[----:B------:R-:W-:Y:S01]  /*c530*/  FFMA.FTZ R174, R174, UR10, -R179 ;  /* 0x0000000aaeae7c23 */ /* 0x000fe200080108b3 */
[----:B------:R-:W-:Y:S01]  /*c540*/  @!P1 IMAD R3, R3, 0x40, R16 ;  /* 0x0000004003039824 */ /* 0x000fe200078e0210 */
[----:B------:R-:W-:Y:S01]  /*c550*/  F2FP.F16.F32.PACK_AB R154, R160, R173 ;  /* 0x000000ada09a723e */ /* 0x000fe200000000ff */
[----:B------:R-:W1:Y:S01]  /*c560*/  MUFU.EX2 R172, R172 ;  /* 0x000000ac00ac7308 */ /* 0x000e620000000800 */
[----:B---3--:R-:W-:Y:S01]  /*c570*/  FADD.FTZ R193, R171, R152 ;  /* 0x00000098abc17221 */ /* 0x008fe20000010000 */
[----:B------:R-:W-:Y:S01]  /*c580*/  F2FP.F16.F32.PACK_AB R162, R10, R171 ;  /* 0x000000ab0aa2723e */ /* 0x000fe200000000ff */
[----:B------:R-:W-:Y:S01]  /*c590*/  FMUL.FTZ R32, R32, R175 ;  /* 0x000000af20207220 */ /* 0x000fe20000410000 */
[----:B------:R-:W-:Y:S01]  /*c5a0*/  @!P1 LEA R3, R3, UR43, 0x2 ;  /* 0x0000002b03039c11 */ /* 0x000fe2000f8e10ff */
[----:B------:R-:W-:Y:S01]  /*c5b0*/  FADD.FTZ R152, R10, R193 ;  /* 0x000000c10a987221 */ /* 0x000fe20000010000 */
[----:B------:R-:W-:Y:S01]  /*c5c0*/  F2FP.F16.F32.PACK_AB R158, R168, R167 ;  /* 0x000000a7a89e723e */ /* 0x000fe200000000ff */
[----:B------:R-:W-:Y:S01]  /*c5d0*/  FMUL.FTZ R33, R33, R175 ;  /* 0x000000af21217220 */ /* 0x000fe20000410000 */
[----:B------:R-:W2:Y:S01]  /*c5e0*/  MUFU.EX2 R177, R163 ;  /* 0x000000a300b17308 */ /* 0x000ea20000000800 */
[----:B0-----:R-:W-:Y:S01]  /*c5f0*/  FADD.FTZ R179, R161, R152 ;  /* 0x00000098a1b37221 */ /* 0x001fe20000010000 */
[----:B------:R-:W-:Y:S01]  /*c600*/  F2FP.F16.F32.PACK_AB R152, R9, R178 ;  /* 0x000000b20998723e */ /* 0x000fe200000000ff */
[----:B------:R-:W-:Y:S01]  /*c610*/  @!P1 STS [R3+0x28800], R175 ;  /* 0x028800af03009388 */ /* 0x000fe20000000800 */
[----:B------:R-:W-:Y:S01]  /*c620*/  F2FP.F16.F32.PACK_AB R156, R166, R165 ;  /* 0x000000a5a69c723e */ /* 0x000fe200000000ff */
[-C--:B------:R-:W-:Y:S01]  /*c630*/  FMUL.FTZ R36, R36, R175.reuse ;  /* 0x000000af24247220 */ /* 0x080fe20000410000 */
[-C--:B------:R-:W-:Y:S01]  /*c640*/  FMUL.FTZ R37, R37, R175.reuse ;  /* 0x000000af25257220 */ /* 0x080fe20000410000 */
[-C--:B------:R-:W-:Y:S01]  /*c650*/  FMUL.FTZ R40, R40, R175.reuse ;  /* 0x000000af28287220 */ /* 0x080fe20000410000 */
[----:B------:R-:W0:Y:S01]  /*c660*/  MUFU.EX2 R8, R8 ;  /* 0x0000000800087308 */ /* 0x000e220000000800 */
[----:B-1----:R-:W-:Y:S01]  /*c670*/  FADD.FTZ R160, R172, R179 ;  /* 0x000000b3aca07221 */ /* 0x002fe20000010000 */
[-C--:B------:R-:W-:Y:S01]  /*c680*/  FMUL.FTZ R41, R41, R175.reuse ;  /* 0x000000af29297220 */ /* 0x080fe20000410000 */
[-C--:B------:R-:W-:Y:S01]  /*c690*/  FMUL.FTZ R44, R44, R175.reuse ;  /* 0x000000af2c2c7220 */ /* 0x080fe20000410000 */
[-C--:B------:R-:W-:Y:S01]  /*c6a0*/  FMUL.FTZ R45, R45, R175.reuse ;  /* 0x000000af2d2d7220 */ /* 0x080fe20000410000 */
[-C--:B------:R-:W-:Y:S01]  /*c6b0*/  FMUL.FTZ R48, R48, R175.reuse ;  /* 0x000000af30307220 */ /* 0x080fe20000410000 */
[-C--:B------:R-:W-:Y:S01]  /*c6c0*/  FMUL.FTZ R49, R49, R175.reuse ;  /* 0x000000af31317220 */ /* 0x080fe20000410000 */
[----:B------:R-:W-:Y:S01]  /*c6d0*/  FMUL.FTZ R52, R52, R175 ;  /* 0x000000af34347220 */ /* 0x000fe20000410000 */
[----:B------:R-:W1:Y:S01]  /*c6e0*/  MUFU.EX2 R180, R180 ;  /* 0x000000b400b47308 */ /* 0x000e620000000800 */
[----:B--2---:R-:W-:Y:S01]  /*c6f0*/  FADD.FTZ R9, R177, R160 ;  /* 0x000000a0b1097221 */ /* 0x004fe20000010000 */
[----:B------:R-:W-:Y:S01]  /*c700*/  F2FP.F16.F32.PACK_AB R160, R170, R169 ;  /* 0x000000a9aaa0723e */ /* 0x000fe200000000ff */
[-C--:B------:R-:W-:Y:S01]  /*c710*/  FMUL.FTZ R53, R53, R175.reuse ;  /* 0x000000af35357220 */ /* 0x080fe20000410000 */
[-C--:B------:R-:W-:Y:S01]  /*c720*/  FMUL.FTZ R56, R56, R175.reuse ;  /* 0x000000af38387220 */ /* 0x080fe20000410000 */
[-C--:B------:R-:W-:Y:S01]  /*c730*/  FMUL.FTZ R57, R57, R175.reuse ;  /* 0x000000af39397220 */ /* 0x080fe20000410000 */
[-C--:B------:R-:W-:Y:S01]  /*c740*/  FMUL.FTZ R60, R60, R175.reuse ;  /* 0x000000af3c3c7220 */ /* 0x080fe20000410000 */
[-C--:B------:R-:W-:Y:S01]  /*c750*/  FMUL.FTZ R61, R61, R175.reuse ;  /* 0x000000af3d3d7220 */ /* 0x080fe20000410000 */
[----:B------:R2:W3:Y:S01]  /*c760*/  MUFU.EX2 R163, R164 ;  /* 0x000000a400a37308 */ /* 0x0004e20000000800 */
[----:B0-----:R1:W-:Y:S01]  /*c770*/  @!P1 STS [R3+0x28820], R8 ;  /* 0x0288200803009388 */ /* 0x0013e20000000800 */
[-C--:B------:R-:W-:Y:S01]  /*c780*/  FMUL.FTZ R64, R64, R175.reuse ;  /* 0x000000af40407220 */ /* 0x080fe20000410000 */
[-C--:B------:R-:W-:Y:S01]  /*c790*/  FMUL.FTZ R65, R65, R175.reuse ;  /* 0x000000af41417220 */ /* 0x080fe20000410000 */
[-C--:B------:R-:W-:Y:S01]  /*c7a0*/  FMUL.FTZ R68, R68, R175.reuse ;  /* 0x000000af44447220 */ /* 0x080fe20000410000 */
[-C--:B------:R-:W-:Y:S01]  /*c7b0*/  FMUL.FTZ R69, R69, R175.reuse ;  /* 0x000000af45457220 */ /* 0x080fe20000410000 */
[-C--:B------:R-:W-:Y:S01]  /*c7c0*/  FMUL.FTZ R72, R72, R175.reuse ;  /* 0x000000af48487220 */ /* 0x080fe20000410000 */
[----:B------:R-:W-:Y:S01]  /*c7d0*/  FMUL.FTZ R73, R73, R175 ;  /* 0x000000af49497220 */ /* 0x000fe20000410000 */
[----:B------:R-:W0:Y:S01]  /*c7e0*/  MUFU.EX2 R176, R176 ;  /* 0x000000b000b07308 */ /* 0x000e220000000800 */
[----:B--2---:R-:W-:Y:S01]  /*c7f0*/  F2FP.F16.F32.PACK_AB R164, R172, R161 ;  /* 0x000000a1aca4723e */ /* 0x004fe200000000ff */
[----:B------:R-:W-:Y:S01]  /*c800*/  FMUL.FTZ R76, R76, R175 ;  /* 0x000000af4c4c7220 */ /* 0x000fe20000410000 */
[C---:B-1----:R-:W-:Y:S01]  /*c810*/  FADD.FTZ R3, R180.reuse, R9 ;  /* 0x00000009b4037221 */ /* 0x042fe20000010000 */
[----:B------:R-:W-:Y:S01]  /*c820*/  F2FP.F16.F32.PACK_AB R166, R180, R177 ;  /* 0x000000b1b4a6723e */ /* 0x000fe200000000ff */
[-C--:B------:R-:W-:Y:S01]  /*c830*/  FMUL.FTZ R77, R77, R175.reuse ;  /* 0x000000af4d4d7220 */ /* 0x080fe20000410000 */
[-C--:B------:R-:W-:Y:S01]  /*c840*/  FMUL.FTZ R80, R80, R175.reuse ;  /* 0x000000af50507220 */ /* 0x080fe20000410000 */
[-C--:B------:R-:W-:Y:S01]  /*c850*/  FMUL.FTZ R81, R81, R175.reuse ;  /* 0x000000af51517220 */ /* 0x080fe20000410000 */
[----:B------:R-:W1:Y:S01]  /*c860*/  MUFU.EX2 R155, R11 ;  /* 0x0000000b009b7308 */ /* 0x000e620000000800 */
[----:B---3--:R-:W-:Y:S01]  /*c870*/  FFMA.FTZ R9, R8, R4, R163 ;  /* 0x0000000408097223 */ /* 0x008fe200000100a3 */
[-C--:B------:R-:W-:Y:S01]  /*c880*/  FMUL.FTZ R84, R84, R175.reuse ;  /* 0x000000af54547220 */ /* 0x080fe20000410000 */
[-C--:B------:R-:W-:Y:S01]  /*c890*/  FMUL.FTZ R85, R85, R175.reuse ;  /* 0x000000af55557220 */ /* 0x080fe20000410000 */
[-C--:B------:R-:W-:Y:S01]  /*c8a0*/  FMUL.FTZ R88, R88, R175.reuse ;  /* 0x000000af58587220 */ /* 0x080fe20000410000 */
[-C--:B------:R-:W-:Y:S01]  /*c8b0*/  FMUL.FTZ R89, R89, R175.reuse ;  /* 0x000000af59597220 */ /* 0x080fe20000410000 */
[-C--:B------:R-:W-:Y:S01]  /*c8c0*/  FMUL.FTZ R92, R92, R175.reuse ;  /* 0x000000af5c5c7220 */ /* 0x080fe20000410000 */
[-C--:B------:R-:W-:Y:S01]  /*c8d0*/  FMUL.FTZ R93, R93, R175.reuse ;  /* 0x000000af5d5d7220 */ /* 0x080fe20000410000 */
[----:B------:R-:W2:Y:S01]  /*c8e0*/  MUFU.EX2 R12, R12 ;  /* 0x0000000c000c7308 */ /* 0x000ea20000000800 */
        /* <DEDUP_REMOVED lines=16> */
[C---:B--2---:R-:W-:Y:S01]  /*c9f0*/  FADD.FTZ R9, R12.reuse, R9 ;  /* 0x000000090c097221 */ /* 0x044fe20000010000 */
[----:B------:R-:W-:Y:S01]  /*ca00*/  F2FP.F16.F32.PACK_AB R155, R12, R155 ;  /* 0x0000009b0c9b723e */ /* 0x000fe200000000ff */
        /* <DEDUP_REMOVED lines=19> */
[----:B------:R-:W-:Y:S01]  /*cb40*/  FMUL.FTZ R149, R149, R175 ;  /* 0x000000af95957220 */ /* 0x000fe20000410000 */
[-C--:B------:R-:W-:Y:S01]  /*cb50*/  FMUL.FTZ R26, R26, R8.reuse ;  /* 0x000000081a1a7220 */ /* 0x080fe20000410000 */
[----:B------:R1:W3:Y:S01]  /*cb60*/  MUFU.EX2 R161, R153 ;  /* 0x0000009900a17308 */ /* 0x0002e20000000800 */
        /* <DEDUP_REMOVED lines=9> */
[----:B-1----:R-:W-:Y:S01]  /*cc00*/  F2FP.F16.F32.PACK_AB R153, R176, R163 ;  /* 0x000000a3b099723e */ /* 0x002fe200000000ff */
[----:B------:R-:W-:Y:S01]  /*cc10*/  BAR.SYNC.DEFER_BLOCKING 0xf, 0x100 ;  /* 0x03c4000000007b1d */ /* 0x000fe20000010000 */
        /* <DEDUP_REMOVED lines=21> */
[----:B------:R2:W3:Y:S01]  /*cd70*/  MUFU.EX2 R165, R157 ;  /* 0x0000009d00a57308 */ /* 0x0004e20000000800 */
[----:B0-----:R-:W-:Y:S01]  /*cd80*/  FADD.FTZ R4, R182, R9 ;  /* 0x00000009b6047221 */ /* 0x001fe20000010000 */
[----:B------:R0:W-:Y:S01]  /*cd90*/  STSM.16.M88.4 [R18+0x26800], R152 ;  /* 0x0268009812007844 */ /* 0x0001e20000000200 */
[-C--:B------:R-:W-:Y:S01]  /*cda0*/  FMUL.FTZ R71, R71, R8.reuse ;  /* 0x0000000847477220 */ /* 0x080fe20000410000 */
[-C--:B------:R-:W-:Y:S01]  /*cdb0*/  FMUL.FTZ R74, R74, R8.reuse ;  /* 0x000000084a4a7220 */ /* 0x080fe20000410000 */
[-C--:B------:R-:W-:Y:S01]  /*cdc0*/  FMUL.FTZ R75, R75, R8.reuse ;  /* 0x000000084b4b7220 */ /* 0x080fe20000410000 */
[-C--:B------:R-:W-:Y:S01]  /*cdd0*/  FMUL.FTZ R78, R78, R8.reuse ;  /* 0x000000084e4e7220 */ /* 0x080fe20000410000 */
[----:B------:R-:W-:Y:S01]  /*cde0*/  FMUL.FTZ R79, R79, R8 ;  /* 0x000000084f4f7220 */ /* 0x000fe20000410000 */
[----:B------:R-:W5:Y:S01]  /*cdf0*/  MUFU.EX2 R192, R192 ;  /* 0x000000c000c07308 */ /* 0x000f620000000800 */
[----:B-1----:R-:W-:Y:S01]  /*ce00*/  FADD.FTZ R4, R183, R4 ;  /* 0x00000004b7047221 */ /* 0x002fe20000010000 */
[----:B--2---:R-:W-:Y:S01]  /*ce10*/  F2FP.F16.F32.PACK_AB R157, R15, R14 ;  /* 0x0000000e0f9d723e */ /* 0x004fe200000000ff */
[----:B------:R-:W-:Y:S01]  /*ce20*/  FMUL.FTZ R82, R82, R8 ;  /* 0x0000000852527220 */ /* 0x000fe20000410000 */
        /* <DEDUP_REMOVED lines=13> */
[----:B-----5:R-:W-:Y:S01]  /*cf00*/  FADD.FTZ R4, R192, R9 ;  /* 0x00000009c0047221 */ /* 0x020fe20000010000 */
[----:B-1----:R-:W-:Y:S01]  /*cf10*/  F2FP.F16.F32.PACK_AB R159, R10, R21 ;  /* 0x000000150a9f723e */ /* 0x002fe200000000ff */
[-C--:B------:R-:W-:Y:S01]  /*cf20*/  FMUL.FTZ R102, R102, R8.reuse ;  /* 0x0000000866667220 */ /* 0x080fe20000410000 */
[----:B------:R-:W-:Y:S01]  /*cf30*/  F2FP.F16.F32.PACK_AB R165, R192, R165 ;  /* 0x000000a5c0a5723e */ /* 0x000fe200000000ff */
[-C--:B------:R-:W-:Y:S01]  /*cf40*/  FMUL.FTZ R103, R103, R8.reuse ;  /* 0x0000000867677220 */ /* 0x080fe20000410000 */
[-C--:B------:R-:W-:Y:S01]  /*cf50*/  FMUL.FTZ R106, R106, R8.reuse ;  /* 0x000000086a6a7220 */ /* 0x080fe20000410000 */
[----:B------:R0:W-:Y:S01]  /*cf60*/  STSM.16.M88.4 [R19], R156 ;  /* 0x0000009c13007844 */ /* 0x0001e20000000200 */
[-C--:B------:R-:W-:Y:S01]  /*cf70*/  FMUL.FTZ R107, R107, R8.reuse ;  /* 0x000000086b6b7220 */ /* 0x080fe20000410000 */
[----:B--2---:R-:W-:Y:S01]  /*cf80*/  FADD.FTZ R9, R167, R4 ;  /* 0x00000004a7097221 */ /* 0x004fe20000010000 */
[-C--:B------:R-:W-:Y:S01]  /*cf90*/  FMUL.FTZ R110, R110, R8.reuse ;  /* 0x000000086e6e7220 */ /* 0x080fe20000410000 */
[----:B------:R0:W-:Y:S01]  /*cfa0*/  STSM.16.M88.4 [R23], R160 ;  /* 0x000000a017007844 */ /* 0x0001e20000000200 */
[-C--:B------:R-:W-:Y:S01]  /*cfb0*/  FMUL.FTZ R111, R111, R8.reuse ;  /* 0x000000086f6f7220 */ /* 0x080fe20000410000 */
[-C--:B------:R-:W-:Y:S01]  /*cfc0*/  FMUL.FTZ R114, R114, R8.reuse ;  /* 0x0000000872727220 */ /* 0x080fe20000410000 */
[-C--:B------:R-:W-:Y:S01]  /*cfd0*/  FMUL.FTZ R115, R115, R8.reuse ;  /* 0x0000000873737220 */ /* 0x080fe20000410000 */
[-C--:B------:R-:W-:Y:S01]  /*cfe0*/  FMUL.FTZ R118, R118, R8.reuse ;  /* 0x0000000876767220 */ /* 0x080fe20000410000 */
[-C--:B------:R-:W-:Y:S01]  /*cff0*/  FMUL.FTZ R119, R119, R8.reuse ;  /* 0x0000000877777220 */ /* 0x080fe20000410000 */
[C---:B---3--:R-:W-:Y:S01]  /*d000*/  F2FP.F16.F32.PACK_AB R167, R174.reuse, R167 ;  /* 0x000000a7aea7723e */ /* 0x048fe200000000ff */
        /* <DEDUP_REMOVED lines=20> */
.L_x_1811:
[----:B------:R1:W2:Y:S01]  /*d150*/  SYNCS.PHASECHK.TRANS64.TRYWAIT P0, [UR27+0x28c50], R7 ;  /* 0x028c5007ff0075a7 */ /* 0x0002a2000800015b */
[----:B------:R-:W-:Y:S05]  /*d160*/  @!P3 BRA `(.L_x_1812) ;  /* 0x000000000004b947 */ /* 0x000fea0003800000 */
[----:B------:R-:W-:Y:S01]  /*d170*/  BPT.TRAP 0x1 ;  /* 0x000000040000795c */ /* 0x000fe20000300000 */
.L_x_1812:
[----:B--2---:R-:W-:Y:S05]  /*d180*/  @P0 BRA `(.L_x_1813) ;  /* 0x0000000000080947 */ /* 0x004fea0003800000 */
[----:B------:R-:W2:Y:S02]  /*d190*/  SYNCS.PHASECHK.TRANS64.TRYWAIT P0, [UR27+0x28c50], R7 ;  /* 0x028c5007ff0075a7 */ /* 0x000ea4000800015b */
[----:B--2---:R-:W-:Y:S05]  /*d1a0*/  @!P0 BRA `(.L_x_1814) ;  /* 0x0000009000f88947 */ /* 0x004fea0003800000 */
.L_x_1813:
[----:B------:R-:W-:Y:S01]  /*d1b0*/  ULEA UR11, UR36, UR48, 0xc ;  /* 0x00000030240b7291 */ /* 0x000fe2000f8e603f */
[----:B------:R-:W-:Y:S01]  /*d1c0*/  WARPGROUP.ARRIVE ;  /* 0x00000000000079c5 */ /* 0x000fe20000000000 */
[----:B------:R-:W-:Y:S01]  /*d1d0*/  UMOV UR7, 0x40000040 ;  /* 0x4000004000077882 */ /* 0x000fe20000000000 */
[----:B------:R-:W-:Y:S01]  /*d1e0*/  ISETP.LT.AND P0, PT, R186, UR50, PT ;  /* 0x00000032ba007c0c */ /* 0x000fe2000bf01270 */
[----:B--2---:R-:W-:Y:S01]  /*d1f0*/  @!P4 VIADD R20, R20, 0x28c60 ;  /* 0x00028c601414c836 */ /* 0x004fe20000000000 */
        /* <DEDUP_REMOVED lines=36> */
.L_x_1798:
[----:B------:R-:W5:Y:S01]  /*d440*/  SHFL.BFLY PT, R0, R3, 0x2, 0x1f ;  /* 0x0c401f0003007f89 */ /* 0x000f6200000e0000 */
[----:B------:R-:W-:Y:S01]  /*d450*/  IMAD.MOV.U32 R10, RZ, RZ, RZ ;  /* 0x000000ffff0a7224 */ /* 0x000fe200078e00ff */
[----:B------:R-:W-:Y:S01]  /*d460*/  UIADD3 UR38, UR38, 0x1, URZ ;  /* 0x0000000126267890 */ /* 0x000fe2000fffe03f */
[----:B------:R-:W-:Y:S01]  /*d470*/  IMAD.U32 R14, RZ, RZ, UR10 ;  /* 0x0000000aff0e7e24 */ /* 0x000fe2000f8e00ff */
[----:B------:R-:W0:Y:S01]  /*d480*/  SHFL.BFLY PT, R9, R4, 0x2, 0x1f ;  /* 0x0c401f0004097f89 */ /* 0x000e2200000e0000 */
[----:B------:R-:W-:Y:S08]  /*d490*/  BAR.ARV 0x8, 0x100 ;  /* 0x0204000000007b1d */ /* 0x000ff00000002000 */
[----:B------:R-:W-:Y:S01]  /*d4a0*/  BAR.SYNC.DEFER_BLOCKING 0xf, 0x100 ;  /* 0x03c4000000007b1d */ /* 0x000fe20000010000 */
[----:B-----5:R-:W-:Y:S01]  /*d4b0*/  FADD.FTZ R0, R0, R3 ;  /* 0x0000000300007221 */ /* 0x020fe20000010000 */
[----:B------:R-:W-:Y:S01]  /*d4c0*/  IMAD.U32 R3, RZ, RZ, UR36 ;  /* 0x00000024ff037e24 */ /* 0x000fe2000f8e00ff */
[----:B------:R-:W-:Y:S01]  /*d4d0*/  UIADD3 UR36, UR36, 0x1, URZ ;  /* 0x0000000124247890 */ /* 0x000fe2000fffe03f */
[----:B0-----:R-:W-:-:S02]  /*d4e0*/  FADD.FTZ R9, R9, R4 ;  /* 0x0000000409097221 */ /* 0x001fc40000010000 */
[----:B-1--4-:R-:W0:Y:S01]  /*d4f0*/  SHFL.BFLY PT, R7, R0, 0x1, 0x1f ;  /* 0x0c201f0000077f89 */ /* 0x012e2200000e0000 */
[----:B------:R-:W-:Y:S01]  /*d500*/  IMAD.MOV.U32 R4, RZ, RZ, RZ ;  /* 0x000000ffff047224 */ /* 0x000fe200078e00ff */
[----:B------:R-:W-:Y:S02]  /*d510*/  UISETP.NE.AND UP0, UPT, UR36, 0x2, UPT ;  /* 0x000000022400788c */ /* 0x000fe4000bf05270 */
[----:B--2---:R-:W1:Y:S02]  /*d520*/  SHFL.BFLY PT, R8, R9, 0x1, 0x1f ;  /* 0x0c201f0009087f89 */ /* 0x004e6400000e0000 */
[----:B------:R-:W-:Y:S02]  /*d530*/  USEL UR4, URZ, 0x1, UP0 ;  /* 0x000000013f047887 */ /* 0x000fe40008000000 */
[----:B------:R-:W-:Y:S02]  /*d540*/  USEL UR36, UR36, URZ, UP0 ;  /* 0x0000003f24247287 */ /* 0x000fe40008000000 */
[----:B------:R-:W-:Y:S01]  /*d550*/  ULOP3.LUT UR37, UR37, UR4, URZ, 0x3c, !UPT ;  /* 0x0000000425257292 */ /* 0x000fe2000f8e3c3f */
[----:B0-----:R-:W-:Y:S01]  /*d560*/  FADD.FTZ R12, R0, R7 ;  /* 0x00000007000c7221 */ /* 0x001fe20000010000 */
[----:B------:R-:W-:-:S02]  /*d570*/  IMAD.MOV R7, RZ, RZ, -R17 ;  /* 0x000000ffff077224 */ /* 0x000fc400078e0a11 */
[----:B-1----:R-:W-:Y:S02]  /*d580*/  FADD.FTZ R13, R9, R8 ;  /* 0x00000008090d7221 */ /* 0x002fe40000010000 */
[----:B------:R-:W-:Y:S01]  /*d590*/  FSETP.NE.FTZ.AND P1, PT, R12, RZ, PT ;  /* 0x000000ff0c00720b */ /* 0x000fe20003f35000 */
[----:B------:R-:W-:Y:S01]  /*d5a0*/  IMAD.U32 R8, RZ, RZ, UR10 ;  /* 0x0000000aff087e24 */ /* 0x000fe2000f8e00ff */
[----:B------:R-:W-:Y:S02]  /*d5b0*/  ISETP.NE.AND P0, PT, R2, R7, PT ;  /* 0x000000070200720c */ /* 0x000fe40003f05270 */
[----:B------:R-:W-:-:S09]  /*d5c0*/  FSETP.NE.FTZ.AND P2, PT, R13, RZ, PT ;  /* 0x000000ff0d00720b */ /* 0x000fd20003f55000 */
[----:B------:R-:W0:Y:S01]  /*d5d0*/  @P1 MUFU.RCP R10, R12 ;  /* 0x0000000c000a1308 */ /* 0x000e220000001000 */
[----:B------:R-:W-:Y:S01]  /*d5e0*/  @P1 FMUL.FTZ R8, R8, 0.69314718246459960938 ;  /* 0x3f31721808081820 */ /* 0x000fe20000410000 */
[----:B------:R-:W-:Y:S02]  /*d5f0*/  @!P0 IMAD R0, R3, 0x40, R16 ;  /* 0x0000004003008824 */ /* 0x000fe400078e0210 */
[----:B------:R-:W-:Y:S01]  /*d600*/  @P2 FMUL.FTZ R14, R14, 0.69314718246459960938 ;  /* 0x3f3172180e0e2820 */ /* 0x000fe20000410000 */
[----:B------:R-:W-:Y:S02]  /*d610*/  IMAD.MOV.U32 R3, RZ, RZ, -0x800000 ;  /* 0xff800000ff037424 */ /* 0x000fe400078e00ff */
        /* <DEDUP_REMOVED lines=73> */
[----:B------:R-:W-:Y:S01]  /*dab0*/  PLOP3.LUT P0, PT, PT, PT, PT, 0x8, 0x0 ;  /* 0x000000000000781c */ /* 0x000fe20003f0e170 */
[-C--:B------:R-:W-:Y:S01]  /*dac0*/  FMUL.FTZ R30, R30, R4.reuse ;  /* 0x000000041e1e7220 */ /* 0x080fe20000410000 */
[-C--:B------:R-:W-:Y:S01]  /*dad0*/  FMUL.FTZ R31, R31, R4.reuse ;  /* 0x000000041f1f7220 */ /* 0x080fe20000410000 */
[-C--:B------:R-:W-:Y:S01]  /*dae0*/  FMUL.FTZ R34, R34, R4.reuse ;  /* 0x0000000422227220 */ /* 0x080fe20000410000 */
[-C--:B------:R-:W-:Y:S01]  /*daf0*/  FMUL.FTZ R35, R35, R4.reuse ;  /* 0x0000000423237220 */ /* 0x080fe20000410000 */
[----:B0-----:R-:W1:Y:S01]  /*db00*/  @P2 MUFU.LG2 R10, R13 ;  /* 0x0000000d000a2308 */ /* 0x001e620000000c00 */
        /* <DEDUP_REMOVED lines=62> */
.L_x_1731:
[----:B------:R-:W0:Y:S08]  /*def0*/  S2UR UR4, SR_CgaCtaId ;  /* 0x00000000000479c3 */ /* 0x000e300000008800 */
[----:B------:R-:W-:Y:S06]  /*df00*/  BAR.SYNC.DEFER_BLOCKING 0x5, 0x180 ;  /* 0x0146000000007b1d */ /* 0x000fec0000010000 */
[----:B------:R-:W-:Y:S01]  /*df10*/  UMOV UR43, 0x400 ;  /* 0x00000400002b7882 */ /* 0x000fe20000000000 */
[----:B------:R-:W-:Y:S01]  /*df20*/  BSSY B0, `(.L_x_1816) ;  /* 0x00002a8000007945 */ /* 0x000fe20003800000 */
[----:B0-----:R-:W-:-:S09]  /*df30*/  ULEA UR43, UR4, UR43, 0x18 ;  /* 0x0000002b042b7291 */ /* 0x001fd2000f8ec03f */
[----:B------:R-:W0:Y:S02]  /*df40*/  LDS R4, [UR43+0x28cd0] ;  /* 0x028cd02bff047984 */ /* 0x000e240008000800 */
[----:B0-----:R-:W-:Y:S01]  /*df50*/  R2UR UR4, R4 ;  /* 0x00000000040472ca */ /* 0x001fe200000e0000 */
[----:B------:R-:W-:Y:S06]  /*df60*/  BAR.ARV 0x4, 0x180 ;  /* 0x0106000000007b1d */ /* 0x000fec0000002000 */
[----:B------:R-:W-:Y:S08]  /*df70*/  @P0 BRA `(.L_x_1817) ;  /* 0x0000001c00900947 */ /* 0x000ff00003800000 */
[----:B------:R-:W0:Y:S01]  /*df80*/  S2UR UR5, SR_SWINHI ;  /* 0x00000000000579c3 */ /* 0x000e220000002f00 */
[----:B------:R-:W-:Y:S01]  /*df90*/  IMAD R9, R211, 0x40, R184 ;  /* 0x00000040d3097824 */ /* 0x000fe200078e02b8 */
[----:B------:R-:W1:Y:S01]  /*dfa0*/  SHFL.IDX PT, R6, R212, RZ, 0x1f ;  /* 0x00001fffd4067589 */ /* 0x000e6200000e0000 */
[----:B------:R-:W-:Y:S01]  /*dfb0*/  F2FP.F16.F32.PACK_AB R104, R105, R104 ;  /* 0x000000686968723e */ /* 0x000fe200000000ff */
[----:B------:R-:W-:Y:S01]  /*dfc0*/  USHF.R.S32.HI UR12, URZ, 0x1f, UR39 ;  /* 0x0000001f3f0c7899 */ /* 0x000fe20008011427 */
[----:B------:R-:W-:-:S03]  /*dfd0*/  F2FP.F16.F32.PACK_AB R105, R107, R106 ;  /* 0x0000006a6b69723e */ /* 0x000fc600000000ff */
[----:B------:R-:W-:Y:S01]  /*dfe0*/  BAR.SYNC.DEFER_BLOCKING 0x1, 0x100 ;  /* 0x0044000000007b1d */ /* 0x000fe20000010000 */
[----:B------:R-:W-:Y:S01]  /*dff0*/  F2FP.F16.F32.PACK_AB R106, R109, R108 ;  /* 0x0000006c6d6a723e */ /* 0x000fe200000000ff */
[----:B------:R-:W-:Y:S01]  /*e000*/  USHF.R.S32.HI UR13, URZ, 0x1f, UR42 ;  /* 0x0000001f3f0d7899 */ /* 0x000fe2000801142a */
        /* <DEDUP_REMOVED lines=9> */
[----:B------:R-:W-:Y:S01]  /*e0a0*/  IMAD.U32 R114, RZ, RZ, UR6 ;  /* 0x00000006ff727e24 */ /* 0x000fe2000f8e00ff */
[----:B-1----:R-:W-:Y:S01]  /*e0b0*/  ISETP.NE.AND P0, PT, R6, RZ, PT ;  /* 0x000000ff0600720c */ /* 0x002fe20003f05270 */
[----:B------:R-:W-:Y:S02]  /*e0c0*/  IMAD.U32 R115, RZ, RZ, UR7 ;  /* 0x00000007ff737e24 */ /* 0x000fe4000f8e00ff */
[----:B------:R-:W-:-:S04]  /*e0d0*/  IMAD.WIDE R4, R215, 0x2, R114 ;  /* 0x00000002d7047825 */ /* 0x000fc800078e0272 */
[----:B------:R-:W-:Y:S01]  /*e0e0*/  IMAD.WIDE R114, R9, 0x2, R114 ;  /* 0x0000000209727825 */ /* 0x000fe200078e0272 */
[C---:B------:R-:W-:Y:S02]  /*e0f0*/  IADD3 R41, P2, R4.reuse, 0x20, RZ ;  /* 0x0000002004297810 */ /* 0x040fe40007f5e0ff */
[C---:B------:R-:W-:Y:S02]  /*e100*/  IADD3 R53, P4, R4.reuse, 0x60, RZ ;  /* 0x0000006004357810 */ /* 0x040fe40007f9e0ff */
[----:B------:R-:W-:Y:S01]  /*e110*/  LOP3.LUT R12, R41, 0x380, RZ, 0xc0, !PT ;  /* 0x00000380290c7812 */ /* 0x000fe200078ec0ff */
[--C-:B------:R-:W-:Y:S01]  /*e120*/  IMAD.X R13, RZ, RZ, R5.reuse, P2 ;  /* 0x000000ffff0d7224 */ /* 0x100fe200010e0605 */
[C---:B------:R-:W-:Y:S01]  /*e130*/  IADD3 R44, P2, R4.reuse, 0x2060, RZ ;  /* 0x00002060042c7810 */ /* 0x040fe20007f5e0ff */
[--C-:B------:R-:W-:Y:S01]  /*e140*/  IMAD.X R25, RZ, RZ, R5.reuse, P4 ;  /* 0x000000ffff197224 */ /* 0x100fe200020e0605 */
[----:B------:R-:W-:Y:S02]  /*e150*/  LOP3.LUT R24, R53, 0x380, RZ, 0xc0, !PT ;  /* 0x0000038035187812 */ /* 0x000fe400078ec0ff */
[C---:B------:R-:W-:Y:S01]  /*e160*/  IADD3 R57, P5, R4.reuse, 0x2000, RZ ;  /* 0x0000200004397810 */ /* 0x040fe20007fbe0ff */
[----:B------:R-:W-:Y:S01]  /*e170*/  IMAD.X R123, RZ, RZ, R5, P2 ;  /* 0x000000ffff7b7224 */ /* 0x000fe200010e0605 */
[----:B------:R-:W-:-:S02]  /*e180*/  IADD3 R20, P2, R4, 0x6020, RZ ;  /* 0x0000602004147810 */ /* 0x000fc40007f5e0ff */
[----:B------:R-:W-:Y:S01]  /*e190*/  SHF.R.U64 R12, R12, 0x3, RZ ;  /* 0x000000030c0c7819 */ /* 0x000fe200000012ff */
[--C-:B------:R-:W-:Y:S01]  /*e1a0*/  IMAD.X R29, RZ, RZ, R5.reuse, P5 ;  /* 0x000000ffff1d7224 */ /* 0x100fe200028e0605 */
[----:B------:R-:W-:Y:S01]  /*e1b0*/  SHF.R.U64 R24, R24, 0x3, RZ ;  /* 0x0000000318187819 */ /* 0x000fe200000012ff */
[--C-:B------:R-:W-:Y:S01]  /*e1c0*/  IMAD.X R147, RZ, RZ, R5.reuse, P2 ;  /* 0x000000ffff937224 */ /* 0x100fe200010e0605 */
[----:B------:R-:W-:Y:S02]  /*e1d0*/  IADD3 R81, P2, R114, 0x3000, RZ ;  /* 0x0000300072517810 */ /* 0x000fe40007f5e0ff */
[----:B------:R-:W-:Y:S02]  /*e1e0*/  IADD3 R56, P4, R4, 0x4020, RZ ;  /* 0x0000402004387810 */ /* 0x000fe40007f9e0ff */
[----:B------:R-:W-:Y:S02]  /*e1f0*/  LOP3.LUT R80, R81, 0x380, RZ, 0xc0, !PT ;  /* 0x0000038051507812 */ /* 0x000fe400078ec0ff */
[----:B------:R-:W-:Y:S01]  /*e200*/  LOP3.LUT R28, R57, 0x380, RZ, 0xc0, !PT ;  /* 0x00000380391c7812 */ /* 0x000fe200078ec0ff */
[----:B------:R-:W-:Y:S01]  /*e210*/  IMAD.X R131, RZ, RZ, R5, P4 ;  /* 0x000000ffff837224 */ /* 0x000fe200020e0605 */
[----:B------:R-:W-:-:S02]  /*e220*/  LOP3.LUT R12, R12, R41, RZ, 0x3c, !PT ;  /* 0x000000290c0c7212 */ /* 0x000fc400078e3cff */
[----:B------:R-:W-:Y:S02]  /*e230*/  LOP3.LUT R41, R44, 0x380, RZ, 0xc0, !PT ;  /* 0x000003802c297812 */ /* 0x000fe400078ec0ff */
[----:B------:R-:W-:Y:S02]  /*e240*/  LOP3.LUT R24, R24, R53, RZ, 0x3c, !PT ;  /* 0x0000003518187212 */ /* 0x000fe400078e3cff */
[----:B------:R-:W-:Y:S02]  /*e250*/  SHF.R.U64 R80, R80, 0x3, RZ ;  /* 0x0000000350507819 */ /* 0x000fe400000012ff */
[----:B------:R-:W-:Y:S02]  /*e260*/  IADD3 R45, P3, R4, 0x40, RZ ;  /* 0x00000040042d7810 */ /* 0x000fe40007f7e0ff */
[----:B------:R-:W-:Y:S02]  /*e270*/  SHF.R.U64 R28, R28, 0x3, RZ ;  /* 0x000000031c1c7819 */ /* 0x000fe400000012ff */
[----:B------:R-:W-:Y:S01]  /*e280*/  LOP3.LUT R53, R56, 0x380, RZ, 0xc0, !PT ;  /* 0x0000038038357812 */ /* 0x000fe200078ec0ff */
[----:B------:R-:W-:Y:S01]  /*e290*/  IMAD.X R15, RZ, RZ, R5, P3 ;  /* 0x000000ffff0f7224 */ /* 0x000fe200018e0605 */
[----:B------:R-:W-:-:S02]  /*e2a0*/  IADD3 R65, P1, R4, 0x2040, RZ ;  /* 0x0000204004417810 */ /* 0x000fc40007f3e0ff */
[----:B------:R-:W-:Y:S02]  /*e2b0*/  SHF.R.U64 R41, R41, 0x3, RZ ;  /* 0x0000000329297819 */ /* 0x000fe400000012ff */
[----:B------:R-:W-:Y:S01]  /*e2c0*/  IADD3 R10, P5, R4, 0x4040, RZ ;  /* 0x00004040040a7810 */ /* 0x000fe20007fbe0ff */
[----:B------:R-:W-:Y:S01]  /*e2d0*/  IMAD.X R49, RZ, RZ, R5, P1 ;  /* 0x000000ffff317224 */ /* 0x000fe200008e0605 */
[----:B------:R-:W-:Y:S01]  /*e2e0*/  LOP3.LUT R80, R80, R81, RZ, 0x3c, !PT ;  /* 0x0000005150507212 */ /* 0x000fe200078e3cff */
[----:B------:R-:W-:Y:S01]  /*e2f0*/  IMAD.X R81, RZ, RZ, R115, P2 ;  /* 0x000000ffff517224 */ /* 0x000fe200010e0673 */
[----:B------:R-:W-:Y:S01]  /*e300*/  IADD3 R61, P6, R4, 0x2020, RZ ;  /* 0x00002020043d7810 */ /* 0x000fe20007fde0ff */
[--C-:B------:R-:W-:Y:S01]  /*e310*/  IMAD.X R135, RZ, RZ, R5.reuse, P5 ;  /* 0x000000ffff877224 */ /* 0x100fe200028e0605 */
[----:B------:R-:W-:Y:S02]  /*e320*/  LOP3.LUT R28, R28, R57, RZ, 0x3c, !PT ;  /* 0x000000391c1c7212 */ /* 0x000fe400078e3cff */
[----:B------:R-:W-:Y:S01]  /*e330*/  SHF.R.U64 R53, R53, 0x3, RZ ;  /* 0x0000000335357819 */ /* 0x000fe200000012ff */
[----:B------:R-:W-:Y:S01]  /*e340*/  IMAD.X R33, RZ, RZ, R5, P6 ;  /* 0x000000ffff217224 */ /* 0x000fe200030e0605 */
[----:B------:R-:W-:-:S02]  /*e350*/  LOP3.LUT R9, R4, 0x380, RZ, 0xc0, !PT ;  /* 0x0000038004097812 */ /* 0x000fc400078ec0ff */
[----:B------:R-:W-:Y:S02]  /*e360*/  LOP3.LUT R40, R65, 0x380, RZ, 0xc0, !PT ;  /* 0x0000038041287812 */ /* 0x000fe400078ec0ff */
[----:B------:R-:W-:Y:S02]  /*e370*/  IADD3 R57, P2, R114, 0x9000, RZ ;  /* 0x0000900072397810 */ /* 0x000fe40007f5e0ff */
[----:B------:R-:W-:Y:S02]  /*e380*/  IADD3 R52, P3, R4, 0x4000, RZ ;  /* 0x0000400004347810 */ /* 0x000fe40007f7e0ff */
[----:B------:R-:W-:Y:S02]  /*e390*/  LOP3.LUT R122, R41, R44, RZ, 0x3c, !PT ;  /* 0x0000002c297a7212 */ /* 0x000fe400078e3cff */
[----:B------:R-:W-:Y:S01]  /*e3a0*/  LOP3.LUT R41, R10, 0x380, RZ, 0xc0, !PT ;  /* 0x000003800a297812 */ /* 0x000fe200078ec0ff */
[----:B------:R-:W-:Y:S01]  /*e3b0*/  IMAD.X R127, RZ, RZ, R5, P3 ;  /* 0x000000ffff7f7224 */ /* 0x000fe200018e0605 */
[----:B------:R-:W-:-:S02]  /*e3c0*/  LOP3.LUT R130, R53, R56, RZ, 0x3c, !PT ;  /* 0x0000003835827212 */ /* 0x000fc400078e3cff */
[----:B------:R-:W-:Y:S02]  /*e3d0*/  SHF.R.U64 R9, R9, 0x3, RZ ;  /* 0x0000000309097819 */ /* 0x000fe400000012ff */
[----:B------:R-:W-:Y:S02]  /*e3e0*/  SHF.R.U64 R40, R40, 0x3, RZ ;  /* 0x0000000328287819 */ /* 0x000fe400000012ff */
[----:B------:R-:W-:Y:S02]  /*e3f0*/  LOP3.LUT R56, R57, 0x380, RZ, 0xc0, !PT ;  /* 0x0000038039387812 */ /* 0x000fe400078ec0ff */
[C---:B------:R-:W-:Y:S02]  /*e400*/  IADD3 R37, P6, R4.reuse, 0x4060, RZ ;  /* 0x0000406004257810 */ /* 0x040fe40007fde0ff */
[----:B------:R-:W-:Y:S02]  /*e410*/  SHF.R.U64 R41, R41, 0x3, RZ ;  /* 0x0000000329297819 */ /* 0x000fe400000012ff */
[C---:B------:R-:W-:Y:S01]  /*e420*/  IADD3 R36, P1, R4.reuse, 0x6000, RZ ;  /* 0x0000600004247810 */ /* 0x040fe20007f3e0ff */
[----:B------:R-:W-:Y:S01]  /*e430*/  IMAD.X R139, RZ, RZ, R5, P6 ;  /* 0x000000ffff8b7224 */ /* 0x000fe200030e0605 */
[----:B------:R-:W-:-:S02]  /*e440*/  IADD3 R8, P3, R4, 0x6040, RZ ;  /* 0x0000604004087810 */ /* 0x000fc40007f7e0ff */
[----:B------:R-:W-:Y:S01]  /*e450*/  IADD3 R6, P4, R4, 0x6060, RZ ;  /* 0x0000606004067810 */ /* 0x000fe20007f9e0ff */
[--C-:B------:R-:W-:Y:S01]  /*e460*/  IMAD.X R143, RZ, RZ, R5.reuse, P1 ;  /* 0x000000ffff8f7224 */ /* 0x100fe200008e0605 */
[----:B------:R-:W-:Y:S01]  /*e470*/  LOP3.LUT R4, R9, R4, RZ, 0x3c, !PT ;  /* 0x0000000409047212 */ /* 0x000fe200078e3cff */
[--C-:B------:R-:W-:Y:S01]  /*e480*/  IMAD.X R9, RZ, RZ, R5.reuse, P3 ;  /* 0x000000ffff097224 */ /* 0x100fe200018e0605 */
[----:B------:R-:W-:Y:S01]  /*e490*/  LOP3.LUT R48, R40, R65, RZ, 0x3c, !PT ;  /* 0x0000004128307212 */ /* 0x000fe200078e3cff */
[----:B------:R-:W-:Y:S01]  /*e4a0*/  IMAD.X R11, RZ, RZ, R5, P4 ;  /* 0x000000ffff0b7224 */ /* 0x000fe200020e0605 */
[----:B------:R-:W-:Y:S02]  /*e4b0*/  SHF.R.U64 R56, R56, 0x3, RZ ;  /* 0x0000000338387819 */ /* 0x000fe400000012ff */
[----:B------:R-:W-:Y:S02]  /*e4c0*/  LOP3.LUT R40, R37, 0x380, RZ, 0xc0, !PT ;  /* 0x0000038025287812 */ /* 0x000fe400078ec0ff */
[----:B------:R-:W-:-:S02]  /*e4d0*/  LOP3.LUT R134, R41, R10, RZ, 0x3c, !PT ;  /* 0x0000000a29867212 */ /* 0x000fc400078e3cff */
[----:B------:R-:W-:Y:S02]  /*e4e0*/  LOP3.LUT R41, R6, 0x380, RZ, 0xc0, !PT ;  /* 0x0000038006297812 */ /* 0x000fe400078ec0ff */
[----:B------:R-:W-:Y:S01]  /*e4f0*/  LOP3.LUT R56, R56, R57, RZ, 0x3c, !PT ;  /* 0x0000003938387212 */ /* 0x000fe200078e3cff */
[----:B------:R-:W-:Y:S01]  /*e500*/  IMAD.X R57, RZ, RZ, R115, P2 ;  /* 0x000000ffff397224 */ /* 0x000fe200010e0673 */
[----:B------:R-:W-:Y:S02]  /*e510*/  MOV R224, R4 ;  /* 0x0000000400e07202 */ /* 0x000fe40000000f00 */
[----:B------:R-:W-:Y:S02]  /*e520*/  SHF.R.U64 R40, R40, 0x3, RZ ;  /* 0x0000000328287819 */ /* 0x000fe400000012ff */
[----:B------:R-:W-:Y:S02]  /*e530*/  F2FP.F16.F32.PACK_AB R5, R27, R26 ;  /* 0x0000001a1b05723e */ /* 0x000fe400000000ff */
[----:B------:R-:W-:-:S02]  /*e540*/  IADD3 R27, P2, R114, 0xf000, RZ ;  /* 0x0000f000721b7810 */ /* 0x000fc40007f5e0ff */
[----:B------:R-:W-:Y:S02]  /*e550*/  SHF.R.U64 R41, R41, 0x3, RZ ;  /* 0x0000000329297819 */ /* 0x000fe400000012ff */
[----:B------:R-:W-:Y:S01]  /*e560*/  LOP3.LUT R138, R40, R37, RZ, 0x3c, !PT ;  /* 0x00000025288a7212 */ /* 0x000fe200078e3cff */
[----:B------:R-:W-:Y:S01]  /*e570*/  IMAD.X R119, RZ, RZ, R115, P2 ;  /* 0x000000ffff777224 */ /* 0x000fe200010e0673 */
[----:B------:R-:W-:Y:S02]  /*e580*/  LOP3.LUT R14, R45, 0x380, RZ, 0xc0, !PT ;  /* 0x000003802d0e7812 */ /* 0x000fe400078ec0ff */
[----:B------:R-:W-:Y:S02]  /*e590*/  LOP3.LUT R37, R8, 0x380, RZ, 0xc0, !PT ;  /* 0x0000038008257812 */ /* 0x000fe400078ec0ff */
[----:B------:R-:W-:Y:S02]  /*e5a0*/  LOP3.LUT R26, R27, 0x380, RZ, 0xc0, !PT ;  /* 0x000003801b1a7812 */ /* 0x000fe400078ec0ff */
[----:B------:R-:W-:-:S02]  /*e5b0*/  IADD3 R89, P4, R114, 0x1000, RZ ;  /* 0x0000100072597810 */ /* 0x000fc40007f9e0ff */
[C---:B------:R-:W-:Y:S02]  /*e5c0*/  IADD3 R85, P3, R114.reuse, 0x2000, RZ ;  /* 0x0000200072557810 */ /* 0x040fe40007f7e0ff */
[----:B------:R-:W-:Y:S02]  /*e5d0*/  LOP3.LUT R10, R41, R6, RZ, 0x3c, !PT ;  /* 0x00000006290a7212 */ /* 0x000fe400078e3cff */
[----:B------:R-:W-:Y:S02]  /*e5e0*/  IADD3 R77, P1, R114, 0x4000, RZ ;  /* 0x00004000724d7810 */ /* 0x000fe40007f3e0ff */
[----:B------:R-:W-:Y:S02]  /*e5f0*/  F2FP.F16.F32.PACK_AB R6, R7, R205 ;  /* 0x000000cd0706723e */ /* 0x000fe400000000ff */
[----:B------:R-:W-:Y:S02]  /*e600*/  F2FP.F16.F32.PACK_AB R4, R21, R208 ;  /* 0x000000d01504723e */ /* 0x000fe400000000ff */
[----:B------:R-:W-:-:S02]  /*e610*/  F2FP.F16.F32.PACK_AB R7, R31, R30 ;  /* 0x0000001e1f07723e */ /* 0x000fc400000000ff */
[----:B------:R-:W-:Y:S02]  /*e620*/  LOP3.LUT R32, R61, 0x380, RZ, 0xc0, !PT ;  /* 0x000003803d207812 */ /* 0x000fe400078ec0ff */
[----:B------:R-:W-:Y:S01]  /*e630*/  SHF.R.U64 R14, R14, 0x3, RZ ;  /* 0x000000030e0e7819 */ /* 0x000fe200000012ff */
[----:B------:R0:W-:Y:S01]  /*e640*/  STSM.16.M88.4 [R224], R4 ;  /* 0x00000004e0007844 */ /* 0x0001e20000000200 */
[----:B------:R-:W-:Y:S02]  /*e650*/  SHF.R.U64 R37, R37, 0x3, RZ ;  /* 0x0000000325257819 */ /* 0x000fe400000012ff */
[----:B------:R-:W-:Y:S02]  /*e660*/  SHF.R.U64 R26, R26, 0x3, RZ ;  /* 0x000000031a1a7819 */ /* 0x000fe400000012ff */
[----:B------:R-:W-:Y:S02]  /*e670*/  LOP3.LUT R88, R89, 0x380, RZ, 0xc0, !PT ;  /* 0x0000038059587812 */ /* 0x000fe400078ec0ff */
[----:B------:R-:W-:-:S02]  /*e680*/  LOP3.LUT R84, R85, 0x380, RZ, 0xc0, !PT ;  /* 0x0000038055547812 */ /* 0x000fc400078ec0ff */
[----:B------:R-:W-:Y:S02]  /*e690*/  LOP3.LUT R76, R77, 0x380, RZ, 0xc0, !PT ;  /* 0x000003804d4c7812 */ /* 0x000fe400078ec0ff */
[----:B------:R-:W-:Y:S02]  /*e6a0*/  LOP3.LUT R53, R20, 0x380, RZ, 0xc0, !PT ;  /* 0x0000038014357812 */ /* 0x000fe400078ec0ff */
[----:B------:R-:W-:Y:S02]  /*e6b0*/  SHF.R.U64 R32, R32, 0x3, RZ ;  /* 0x0000000320207819 */ /* 0x000fe400000012ff */
[----:B------:R-:W-:Y:S02]  /*e6c0*/  LOP3.LUT R14, R14, R45, RZ, 0x3c, !PT ;  /* 0x0000002d0e0e7212 */ /* 0x000fe400078e3cff */
[----:B------:R-:W-:Y:S02]  /*e6d0*/  LOP3.LUT R8, R37, R8, RZ, 0x3c, !PT ;  /* 0x0000000825087212 */ /* 0x000fe400078e3cff */
[----:B------:R-:W-:-:S02]  /*e6e0*/  LOP3.LUT R118, R26, R27, RZ, 0x3c, !PT ;  /* 0x0000001b1a767212 */ /* 0x000fc400078e3cff */
[----:B------:R-:W-:Y:S02]  /*e6f0*/  LOP3.LUT R45, R52, 0x380, RZ, 0xc0, !PT ;  /* 0x00000380342d7812 */ /* 0x000fe400078ec0ff */
[----:B------:R-:W-:Y:S02]  /*e700*/  SHF.R.U64 R88, R88, 0x3, RZ ;  /* 0x0000000358587819 */ /* 0x000fe400000012ff */
[----:B------:R-:W-:Y:S02]  /*e710*/  SHF.R.U64 R84, R84, 0x3, RZ ;  /* 0x0000000354547819 */ /* 0x000fe400000012ff */
[----:B------:R-:W-:Y:S02]  /*e720*/  MOV R26, R12 ;  /* 0x0000000c001a7202 */ /* 0x000fe40000000f00 */
[----:B0-----:R-:W-:Y:S02]  /*e730*/  F2FP.F16.F32.PACK_AB R4, R206, R209 ;  /* 0x000000d1ce04723e */ /* 0x001fe400000000ff */
[----:B------:R-:W-:-:S02]  /*e740*/  F2FP.F16.F32.PACK_AB R5, R35, R34 ;  /* 0x000000222305723e */ /* 0x000fc400000000ff */
[----:B------:R-:W-:Y:S02]  /*e750*/  F2FP.F16.F32.PACK_AB R6, R203, R207 ;  /* 0x000000cfcb06723e */ /* 0x000fe400000000ff */
[----:B------:R-:W-:Y:S02]  /*e760*/  F2FP.F16.F32.PACK_AB R7, R39, R38 ;  /* 0x000000262707723e */ /* 0x000fe400000000ff */
[----:B------:R-:W-:Y:S02]  /*e770*/  SHF.R.U64 R76, R76, 0x3, RZ ;  /* 0x000000034c4c7819 */ /* 0x000fe400000012ff */
[----:B------:R-:W-:Y:S01]  /*e780*/  SHF.R.U64 R53, R53, 0x3, RZ ;  /* 0x0000000335357819 */ /* 0x000fe200000012ff */
[----:B------:R0:W-:Y:S01]  /*e790*/  STSM.16.M88.4 [R26], R4 ;  /* 0x000000041a007844 */ /* 0x0001e20000000200 */
[----:B------:R-:W-:Y:S02]  /*e7a0*/  LOP3.LUT R32, R32, R61, RZ, 0x3c, !PT ;  /* 0x0000003d20207212 */ /* 0x000fe400078e3cff */
[----:B------:R-:W-:-:S02]  /*e7b0*/  MOV R38, R8 ;  /* 0x0000000800267202 */ /* 0x000fc40000000f00 */
[----:B------:R-:W-:Y:S02]  /*e7c0*/  MOV R39, R10 ;  /* 0x0000000a00277202 */ /* 0x000fe40000000f00 */
[----:B------:R-:W-:Y:S02]  /*e7d0*/  SHF.R.U64 R45, R45, 0x3, RZ ;  /* 0x000000032d2d7819 */ /* 0x000fe400000012ff */
[----:B------:R-:W-:Y:S01]  /*e7e0*/  LOP3.LUT R88, R88, R89, RZ, 0x3c, !PT ;  /* 0x0000005958587212 */ /* 0x000fe200078e3cff */
[--C-:B------:R-:W-:Y:S01]  /*e7f0*/  IMAD.X R89, RZ, RZ, R115.reuse, P4 ;  /* 0x000000ffff597224 */ /* 0x100fe200020e0673 */
[----:B------:R-:W-:Y:S01]  /*e800*/  LOP3.LUT R84, R84, R85, RZ, 0x3c, !PT ;  /* 0x0000005554547212 */ /* 0x000fe200078e3cff */
[----:B------:R-:W-:Y:S01]  /*e810*/  IMAD.X R85, RZ, RZ, R115, P3 ;  /* 0x000000ffff557224 */ /* 0x000fe200018e0673 */
[----:B------:R-:W-:Y:S02]  /*e820*/  MOV R186, R14 ;  /* 0x0000000e00ba7202 */ /* 0x000fe40000000f00 */
[----:B------:R-:W-:-:S02]  /*e830*/  F2FP.F16.F32.PACK_AB R8, R201, R204 ;  /* 0x000000ccc908723e */ /* 0x000fc400000000ff */
[----:B------:R-:W-:Y:S02]  /*e840*/  F2FP.F16.F32.PACK_AB R9, R43, R42 ;  /* 0x0000002a2b09723e */ /* 0x000fe400000000ff */
[----:B------:R-:W-:Y:S02]  /*e850*/  F2FP.F16.F32.PACK_AB R10, R199, R202 ;  /* 0x000000cac70a723e */ /* 0x000fe400000000ff */
[----:B------:R-:W-:Y:S02]  /*e860*/  F2FP.F16.F32.PACK_AB R11, R47, R46 ;  /* 0x0000002e2f0b723e */ /* 0x000fe400000000ff */
[----:B------:R-:W-:Y:S01]  /*e870*/  LOP3.LUT R76, R76, R77, RZ, 0x3c, !PT ;  /* 0x0000004d4c4c7212 */ /* 0x000fe200078e3cff */
[----:B------:R-:W-:Y:S01]  /*e880*/  IMAD.X R77, RZ, RZ, R115, P1 ;  /* 0x000000ffff4d7224 */ /* 0x000fe200008e0673 */
[----:B------:R-:W-:Y:S01]  /*e890*/  MOV R205, R24 ;  /* 0x0000001800cd7202 */ /* 0x000fe20000000f00 */
[----:B------:R-:W-:Y:S01]  /*e8a0*/  STSM.16.M88.4 [R186], R8 ;  /* 0x00000008ba007844 */ /* 0x000fe20000000200 */
[----:B------:R-:W-:-:S02]  /*e8b0*/  F2FP.F16.F32.PACK_AB R12, R197, R200 ;  /* 0x000000c8c50c723e */ /* 0x000fc400000000ff */
[----:B------:R-:W-:Y:S02]  /*e8c0*/  F2FP.F16.F32.PACK_AB R13, R51, R50 ;  /* 0x00000032330d723e */ /* 0x000fe400000000ff */
[----:B------:R-:W-:Y:S02]  /*e8d0*/  F2FP.F16.F32.PACK_AB R14, R195, R198 ;  /* 0x000000c6c30e723e */ /* 0x000fe400000000ff */
[----:B------:R-:W-:Y:S02]  /*e8e0*/  F2FP.F16.F32.PACK_AB R15, R55, R54 ;  /* 0x00000036370f723e */ /* 0x000fe400000000ff */
[----:B------:R-:W-:Y:S02]  /*e8f0*/  LOP3.LUT R146, R53, R20, RZ, 0x3c, !PT ;  /* 0x0000001435927212 */ /* 0x000fe400078e3cff */
[C---:B------:R-:W-:Y:S01]  /*e900*/  IADD3 R73, P6, R114.reuse, 0x5000, RZ ;  /* 0x0000500072497810 */ /* 0x040fe20007fde0ff */
[----:B------:R-:W-:Y:S01]  /*e910*/  STSM.16.M88.4 [R205], R12 ;  /* 0x0000000ccd007844 */ /* 0x000fe20000000200 */
[----:B------:R-:W-:-:S02]  /*e920*/  IADD3 R69, P5, R114, 0x6000, RZ ;  /* 0x0000600072457810 */ /* 0x000fc40007fbe0ff */
[C---:B------:R-:W-:Y:S02]  /*e930*/  IADD3 R65, P4, R114.reuse, 0x7000, RZ ;  /* 0x0000700072417810 */ /* 0x040fe40007f9e0ff */
[----:B------:R-:W-:Y:S02]  /*e940*/  IADD3 R61, P3, R114, 0x8000, RZ ;  /* 0x00008000723d7810 */ /* 0x000fe40007f7e0ff */
[----:B------:R-:W-:Y:S02]  /*e950*/  MOV R208, R28 ;  /* 0x0000001c00d07202 */ /* 0x000fe40000000f00 */
[----:B0-----:R-:W-:Y:S02]  /*e960*/  F2FP.F16.F32.PACK_AB R4, R193, R196 ;  /* 0x000000c4c104723e */ /* 0x001fe400000000ff */
[----:B------:R-:W-:Y:S02]  /*e970*/  F2FP.F16.F32.PACK_AB R5, R59, R58 ;  /* 0x0000003a3b05723e */ /* 0x000fe400000000ff */
[----:B------:R-:W-:-:S02]  /*e980*/  F2FP.F16.F32.PACK_AB R6, R183, R194 ;  /* 0x000000c2b706723e */ /* 0x000fc400000000ff */
[----:B------:R-:W-:Y:S02]  /*e990*/  F2FP.F16.F32.PACK_AB R7, R63, R62 ;  /* 0x0000003e3f07723e */ /* 0x000fe400000000ff */
[----:B------:R-:W-:Y:S02]  /*e9a0*/  IADD3 R53, P1, R114, 0xa000, RZ ;  /* 0x0000a00072357810 */ /* 0x000fe40007f3e0ff */
[----:B------:R-:W-:Y:S01]  /*e9b0*/  MOV R32, R32 ;  /* 0x0000002000207202 */ /* 0x000fe20000000f00 */
[----:B------:R-:W-:Y:S01]  /*e9c0*/  STSM.16.M88.4 [R208], R4 ;  /* 0x00000004d0007844 */ /* 0x000fe20000000200 */
[----:B------:R-:W-:Y:S02]  /*e9d0*/  F2FP.F16.F32.PACK_AB R24, R181, R192 ;  /* 0x000000c0b518723e */ /* 0x000fe400000000ff */
[----:B------:R-:W-:Y:S02]  /*e9e0*/  F2FP.F16.F32.PACK_AB R25, R67, R66 ;  /* 0x000000424319723e */ /* 0x000fe400000000ff */
[----:B------:R-:W-:-:S02]  /*e9f0*/  F2FP.F16.F32.PACK_AB R26, R179, R182 ;  /* 0x000000b6b31a723e */ /* 0x000fc400000000ff */
[----:B------:R-:W-:Y:S02]  /*ea00*/  F2FP.F16.F32.PACK_AB R27, R71, R70 ;  /* 0x00000046471b723e */ /* 0x000fe400000000ff */
[----:B------:R-:W-:Y:S02]  /*ea10*/  LOP3.LUT R126, R45, R52, RZ, 0x3c, !PT ;  /* 0x000000342d7e7212 */ /* 0x000fe400078e3cff */
[----:B------:R-:W-:Y:S01]  /*ea20*/  MOV R48, R48 ;  /* 0x0000003000307202 */ /* 0x000fe20000000f00 */
[----:B------:R0:W-:Y:S01]  /*ea30*/  STSM.16.M88.4 [R32], R24 ;  /* 0x0000001820007844 */ /* 0x0001e20000000200 */
[----:B------:R-:W-:Y:S02]  /*ea40*/  F2FP.F16.F32.PACK_AB R28, R177, R180 ;  /* 0x000000b4b11c723e */ /* 0x000fe400000000ff */
[----:B------:R-:W-:Y:S02]  /*ea50*/  F2FP.F16.F32.PACK_AB R29, R75, R74 ;  /* 0x0000004a4b1d723e */ /* 0x000fe400000000ff */
[----:B------:R-:W-:-:S02]  /*ea60*/  F2FP.F16.F32.PACK_AB R30, R175, R178 ;  /* 0x000000b2af1e723e */ /* 0x000fc400000000ff */
[----:B------:R-:W-:Y:S02]  /*ea70*/  F2FP.F16.F32.PACK_AB R31, R79, R78 ;  /* 0x0000004e4f1f723e */ /* 0x000fe400000000ff */
[----:B------:R-:W-:Y:S02]  /*ea80*/  LOP3.LUT R45, R36, 0x380, RZ, 0xc0, !PT ;  /* 0x00000380242d7812 */ /* 0x000fe400078ec0ff */
[----:B------:R-:W-:Y:S01]  /*ea90*/  LOP3.LUT R72, R73, 0x380, RZ, 0xc0, !PT ;  /* 0x0000038049487812 */ /* 0x000fe200078ec0ff */
[----:B------:R1:W-:Y:S01]  /*eaa0*/  STSM.16.M88.4 [R48], R28 ;  /* 0x0000001c30007844 */ /* 0x0003e20000000200 */
[----:B------:R-:W-:Y:S02]  /*eab0*/  LOP3.LUT R68, R69, 0x380, RZ, 0xc0, !PT ;  /* 0x0000038045447812 */ /* 0x000fe400078ec0ff */
[----:B------:R-:W-:Y:S02]  /*eac0*/  LOP3.LUT R64, R65, 0x380, RZ, 0xc0, !PT ;  /* 0x0000038041407812 */ /* 0x000fe400078ec0ff */
[----:B------:R-:W-:-:S02]  /*ead0*/  LOP3.LUT R60, R61, 0x380, RZ, 0xc0, !PT ;  /* 0x000003803d3c7812 */ /* 0x000fc400078ec0ff */
[----:B------:R-:W-:Y:S02]  /*eae0*/  LOP3.LUT R52, R53, 0x380, RZ, 0xc0, !PT ;  /* 0x0000038035347812 */ /* 0x000fe400078ec0ff */
[----:B------:R-:W-:Y:S02]  /*eaf0*/  SHF.R.U64 R45, R45, 0x3, RZ ;  /* 0x000000032d2d7819 */ /* 0x000fe400000012ff */
[----:B------:R-:W-:Y:S02]  /*eb00*/  MOV R122, R122 ;  /* 0x0000007a007a7202 */ /* 0x000fe40000000f00 */
[----:B0-----:R-:W-:Y:S02]  /*eb10*/  F2FP.F16.F32.PACK_AB R32, R173, R176 ;  /* 0x000000b0ad20723e */ /* 0x001fe400000000ff */
[----:B------:R-:W-:Y:S02]  /*eb20*/  F2FP.F16.F32.PACK_AB R33, R83, R82 ;  /* 0x000000525321723e */ /* 0x000fe400000000ff */
[----:B------:R-:W-:-:S02]  /*eb30*/  F2FP.F16.F32.PACK_AB R34, R171, R174 ;  /* 0x000000aeab22723e */ /* 0x000fc400000000ff */
[----:B------:R-:W-:Y:S02]  /*eb40*/  F2FP.F16.F32.PACK_AB R35, R87, R86 ;  /* 0x000000565723723e */ /* 0x000fe400000000ff */
[----:B------:R-:W-:Y:S02]  /*eb50*/  SHF.R.U64 R72, R72, 0x3, RZ ;  /* 0x0000000348487819 */ /* 0x000fe400000012ff */
[----:B------:R-:W-:Y:S01]  /*eb60*/  SHF.R.U64 R68, R68, 0x3, RZ ;  /* 0x0000000344447819 */ /* 0x000fe200000012ff */
[----:B------:R0:W-:Y:S01]  /*eb70*/  STSM.16.M88.4 [R122], R32 ;  /* 0x000000207a007844 */ /* 0x0001e20000000200 */
[----:B------:R-:W-:Y:S02]  /*eb80*/  SHF.R.U64 R64, R64, 0x3, RZ ;  /* 0x0000000340407819 */ /* 0x000fe400000012ff */
[----:B------:R-:W-:Y:S02]  /*eb90*/  SHF.R.U64 R60, R60, 0x3, RZ ;  /* 0x000000033c3c7819 */ /* 0x000fe400000012ff */
[----:B------:R-:W-:-:S02]  /*eba0*/  MOV R126, R126 ;  /* 0x0000007e007e7202 */ /* 0x000fc40000000f00 */
[----:B-1----:R-:W-:Y:S02]  /*ebb0*/  F2FP.F16.F32.PACK_AB R48, R169, R172 ;  /* 0x000000aca930723e */ /* 0x002fe400000000ff */
[----:B------:R-:W-:Y:S02]  /*ebc0*/  F2FP.F16.F32.PACK_AB R49, R91, R90 ;  /* 0x0000005a5b31723e */ /* 0x000fe400000000ff */
[----:B------:R-:W-:Y:S02]  /*ebd0*/  F2FP.F16.F32.PACK_AB R50, R93, R170 ;  /* 0x000000aa5d32723e */ /* 0x000fe400000000ff */
[----:B------:R-:W-:Y:S02]  /*ebe0*/  F2FP.F16.F32.PACK_AB R51, R95, R94 ;  /* 0x0000005e5f33723e */ /* 0x000fe400000000ff */
[----:B------:R-:W-:Y:S02]  /*ebf0*/  SHF.R.U64 R52, R52, 0x3, RZ ;  /* 0x0000000334347819 */ /* 0x000fe400000012ff */
[----:B------:R-:W-:Y:S01]  /*ec00*/  MOV R130, R130 ;  /* 0x0000008200827202 */ /* 0x000fe20000000f00 */
[----:B------:R-:W-:Y:S01]  /*ec10*/  STSM.16.M88.4 [R126], R48 ;  /* 0x000000307e007844 */ /* 0x000fe20000000200 */
[----:B------:R-:W-:-:S02]  /*ec20*/  F2FP.F16.F32.PACK_AB R4, R97, R156 ;  /* 0x0000009c6104723e */ /* 0x000fc400000000ff */
[----:B------:R-:W-:Y:S02]  /*ec30*/  F2FP.F16.F32.PACK_AB R5, R99, R98 ;  /* 0x000000626305723e */ /* 0x000fe400000000ff */
[----:B------:R-:W-:Y:S02]  /*ec40*/  F2FP.F16.F32.PACK_AB R6, R101, R100 ;  /* 0x000000646506723e */ /* 0x000fe400000000ff */
[----:B------:R-:W-:Y:S02]  /*ec50*/  F2FP.F16.F32.PACK_AB R7, R103, R102 ;  /* 0x000000666707723e */ /* 0x000fe400000000ff */
[----:B------:R-:W-:Y:S02]  /*ec60*/  MOV R134, R134 ;  /* 0x0000008600867202 */ /* 0x000fe40000000f00 */
[----:B------:R-:W-:Y:S01]  /*ec70*/  LOP3.LUT R142, R45, R36, RZ, 0x3c, !PT ;  /* 0x000000242d8e7212 */ /* 0x000fe200078e3cff */
[----:B------:R1:W-:Y:S01]  /*ec80*/  STSM.16.M88.4 [R130], R4 ;  /* 0x0000000482007844 */ /* 0x0003e20000000200 */
[----:B------:R-:W-:-:S02]  /*ec90*/  MOV R138, R138 ;  /* 0x0000008a008a7202 */ /* 0x000fc40000000f00 */
[----:B------:R-:W-:Y:S01]  /*eca0*/  F2FP.F16.F32.PACK_AB R8, R113, R112 ;  /* 0x000000707108723e */ /* 0x000fe200000000ff */
[----:B------:R-:W-:Y:S01]  /*ecb0*/  STSM.16.M88.4 [R134], R104 ;  /* 0x0000006886007844 */ /* 0x000fe20000000200 */
[----:B------:R-:W-:Y:S02]  /*ecc0*/  F2FP.F16.F32.PACK_AB R9, R96, R92 ;  /* 0x0000005c6009723e */ /* 0x000fe400000000ff */
[----:B------:R-:W-:Y:S02]  /*ecd0*/  F2FP.F16.F32.PACK_AB R10, R117, R116 ;  /* 0x00000074750a723e */ /* 0x000fe400000000ff */
[----:B------:R-:W-:Y:S02]  /*ece0*/  F2FP.F16.F32.PACK_AB R11, R153, R152 ;  /* 0x00000098990b723e */ /* 0x000fe400000000ff */
        /* <DEDUP_REMOVED lines=8> */
[----:B------:R-:W-:Y:S01]  /*ed70*/  LOP3.LUT R52, R52, R53, RZ, 0x3c, !PT ;  /* 0x0000003534347212 */ /* 0x000fe200078e3cff */
[----:B------:R2:W-:Y:S01]  /*ed80*/  STSM.16.M88.4 [R138], R8 ;  /* 0x000000088a007844 */ /* 0x0005e20000000200 */
[----:B------:R-:W-:-:S02]  /*ed90*/  IADD3 R53, P6, R114, 0xb000, RZ ;  /* 0x0000b00072357810 */ /* 0x000fc40007fde0ff */
[C---:B------:R-:W-:Y:S02]  /*eda0*/  IADD3 R45, P5, R114.reuse, 0xc000, RZ ;  /* 0x0000c000722d7810 */ /* 0x040fe40007fbe0ff */
[C---:B------:R-:W-:Y:S02]  /*edb0*/  IADD3 R41, P4, R114.reuse, 0xd000, RZ ;  /* 0x0000d00072297810 */ /* 0x040fe40007f9e0ff */
[----:B------:R-:W-:Y:S02]  /*edc0*/  IADD3 R37, P3, R114, 0xe000, RZ ;  /* 0x0000e00072257810 */ /* 0x000fe40007f7e0ff */
[----:B------:R-:W-:Y:S02]  /*edd0*/  MOV R142, R142 ;  /* 0x0000008e008e7202 */ /* 0x000fe40000000f00 */
[----:B0-----:R-:W-:Y:S02]  /*ede0*/  F2FP.F16.F32.PACK_AB R122, R125, R124 ;  /* 0x0000007c7d7a723e */ /* 0x001fe400000000ff */
[----:B------:R-:W-:-:S02]  /*edf0*/  F2FP.F16.F32.PACK_AB R123, R158, R157 ;  /* 0x0000009d9e7b723e */ /* 0x000fc400000000ff */
[----:B------:R-:W-:Y:S02]  /*ee00*/  MOV R146, R146 ;  /* 0x0000009200927202 */ /* 0x000fe40000000f00 */
[----:B-1----:R-:W-:Y:S01]  /*ee10*/  F2FP.F16.F32.PACK_AB R130, R133, R132 ;  /* 0x000000848582723e */ /* 0x002fe200000000ff */
[----:B------:R0:W-:Y:S01]  /*ee20*/  STSM.16.M88.4 [R142], R120 ;  /* 0x000000788e007844 */ /* 0x0001e20000000200 */
[----:B------:R-:W-:Y:S02]  /*ee30*/  F2FP.F16.F32.PACK_AB R131, R162, R161 ;  /* 0x000000a1a283723e */ /* 0x000fe400000000ff */
[----:B--2---:R-:W-:Y:S02]  /*ee40*/  F2FP.F16.F32.PACK_AB R138, R141, R140 ;  /* 0x0000008c8d8a723e */ /* 0x004fe400000000ff */
[----:B------:R-:W-:Y:S01]  /*ee50*/  F2FP.F16.F32.PACK_AB R139, R166, R165 ;  /* 0x000000a5a68b723e */ /* 0x000fe200000000ff */
[----:B------:R0:W-:Y:S01]  /*ee60*/  STSM.16.M88.4 [R146], R128 ;  /* 0x0000008092007844 */ /* 0x0001e20000000200 */
[----:B------:R-:W-:-:S02]  /*ee70*/  LOP3.LUT R44, R53, 0x380, RZ, 0xc0, !PT ;  /* 0x00000380352c7812 */ /* 0x000fc400078ec0ff */
[----:B------:R-:W-:Y:S01]  /*ee80*/  LOP3.LUT R40, R45, 0x380, RZ, 0xc0, !PT ;  /* 0x000003802d287812 */ /* 0x000fe200078ec0ff */
[----:B------:R0:W-:Y:S01]  /*ee90*/  STSM.16.M88.4 [R38], R136 ;  /* 0x0000008826007844 */ /* 0x0001e20000000200 */
[----:B------:R-:W-:Y:S02]  /*eea0*/  LOP3.LUT R36, R41, 0x380, RZ, 0xc0, !PT ;  /* 0x0000038029247812 */ /* 0x000fe400078ec0ff */
[----:B------:R-:W-:Y:S02]  /*eeb0*/  LOP3.LUT R20, R37, 0x380, RZ, 0xc0, !PT ;  /* 0x0000038025147812 */ /* 0x000fe400078ec0ff */
[----:B------:R-:W-:Y:S02]  /*eec0*/  LOP3.LUT R21, R114, 0x380, RZ, 0xc0, !PT ;  /* 0x0000038072157812 */ /* 0x000fe400078ec0ff */
[----:B------:R-:W-:Y:S02]  /*eed0*/  F2FP.F16.F32.PACK_AB R4, R145, R144 ;  /* 0x000000909104723e */ /* 0x000fe400000000ff */
[----:B------:R-:W-:-:S02]  /*eee0*/  F2FP.F16.F32.PACK_AB R5, R168, R167 ;  /* 0x000000a7a805723e */ /* 0x000fc400000000ff */
[----:B------:R-:W-:Y:S02]  /*eef0*/  F2FP.F16.F32.PACK_AB R6, R149, R148 ;  /* 0x000000949506723e */ /* 0x000fe400000000ff */
[----:B------:R-:W-:Y:S02]  /*ef00*/  F2FP.F16.F32.PACK_AB R7, R151, R150 ;  /* 0x000000969707723e */ /* 0x000fe400000000ff */
[----:B------:R-:W-:Y:S02]  /*ef10*/  SHF.R.U64 R44, R44, 0x3, RZ ;  /* 0x000000032c2c7819 */ /* 0x000fe400000012ff */
[----:B------:R-:W-:Y:S01]  /*ef20*/  SHF.R.U64 R40, R40, 0x3, RZ ;  /* 0x0000000328287819 */ /* 0x000fe200000012ff */
[----:B------:R0:W-:Y:S01]  /*ef30*/  STSM.16.M88.4 [R39], R4 ;  /* 0x0000000427007844 */ /* 0x0001e20000000200 */
[----:B------:R-:W-:Y:S02]  /*ef40*/  SHF.R.U64 R36, R36, 0x3, RZ ;  /* 0x0000000324247819 */ /* 0x000fe400000012ff */
[----:B------:R-:W-:-:S02]  /*ef50*/  SHF.R.U64 R20, R20, 0x3, RZ ;  /* 0x0000000314147819 */ /* 0x000fc400000012ff */
        /* <DEDUP_REMOVED lines=11> */
[----:B------:R-:W-:Y:S06]  /*f010*/  BAR.SYNC.DEFER_BLOCKING 0x1, 0x100 ;  /* 0x0044000000007b1d */ /* 0x000fec0000010000 */
[----:B0-----:R-:W-:Y:S05]  /*f020*/  @P0 BRA `(.L_x_1818) ;  /* 0x0000000000b80947 */ /* 0x001fea0003800000 */
[----:B------:R-:W0:Y:S01]  /*f030*/  LDC R8, c[0x0][0xbe8] ;  /* 0x0002fa00ff087b82 */ /* 0x000e220000000800 */
[----:B------:R-:W-:Y:S01]  /*f040*/  VIADD R10, R185, UR40 ;  /* 0x00000028b90a7c36 */ /* 0x000fe20008000000 */
[----:B------:R-:W-:Y:S01]  /*f050*/  ULDC.64 UR8, c[0x0][0xb90] ;  /* 0x0002e40000087ab9 */ /* 0x000fe20000000a00 */
[----:B------:R-:W-:Y:S01]  /*f060*/  ULDC.64 UR10, c[0x0][0xb98] ;  /* 0x0002e600000a7ab9 */ /* 0x000fe20000000a00 */
[----:B------:R-:W-:Y:S01]  /*f070*/  UIMAD UR5, UR12, UR8, URZ ;  /* 0x000000080c0572a4 */ /* 0x000fe2000f8e023f */
[----:B------:R-:W-:Y:S01]  /*f080*/  IMAD.MOV.U32 R4, RZ, RZ, R10 ;  /* 0x000000ffff047224 */ /* 0x000fe200078e000a */
[----:B------:R-:W-:Y:S01]  /*f090*/  UIMAD.WIDE.U32 UR6, UR39, UR8, URZ ;  /* 0x00000008270672a5 */ /* 0x000fe2000f8e003f */
[----:B------:R-:W-:Y:S01]  /*f0a0*/  IMAD.MOV R9, RZ, RZ, -R17 ;  /* 0x000000ffff097224 */ /* 0x000fe200078e0a11 */
[----:B------:R-:W-:Y:S01]  /*f0b0*/  UIMAD UR5, UR39, UR9, UR5 ;  /* 0x00000009270572a4 */ /* 0x000fe2000f8e0205 */
[----:B------:R-:W-:Y:S01]  /*f0c0*/  VIADD R13, R16, UR40 ;  /* 0x00000028100d7c36 */ /* 0x000fe20008000000 */
[----:B------:R-:W-:-:S02]  /*f0d0*/  UIMAD UR8, UR13, UR10, URZ ;  /* 0x0000000a0d0872a4 */ /* 0x000fc4000f8e023f */
[----:B------:R-:W-:Y:S02]  /*f0e0*/  UIADD3 UR7, UR7, UR5, URZ ;  /* 0x0000000507077290 */ /* 0x000fe4000fffe03f */
[----:B------:R-:W-:Y:S02]  /*f0f0*/  UIMAD UR8, UR42, UR11, UR8 ;  /* 0x0000000b2a0872a4 */ /* 0x000fe4000f8e0208 */
[----:B------:R-:W-:Y:S01]  /*f100*/  UIMAD.WIDE.U32 UR6, UR42, UR10, UR6 ;  /* 0x0000000a2a0672a5 */ /* 0x000fe2000f8e0006 */
[----:B------:R-:W-:Y:S01]  /*f110*/  ULDC UR5, c[0x0][0xa88] ;  /* 0x0002a20000057ab9 */ /* 0x000fe20000000800 */
[----:B0-----:R-:W-:-:S13]  /*f120*/  ISETP.NE.AND P0, PT, R8, 0x1, PT ;  /* 0x000000010800780c */ /* 0x001fda0003f05270 */
[----:B------:R-:W0:Y:S08]  /*f130*/  @P0 LDC R5, c[0x0][0xbec] ;  /* 0x0002fb00ff050b82 */ /* 0x000e300000000800 */
[----:B------:R-:W1:Y:S01]  /*f140*/  @P0 LDC R6, c[0x0][0xbf0] ;  /* 0x0002fc00ff060b82 */ /* 0x000e620000000800 */
[----:B0-----:R-:W-:-:S05]  /*f150*/  @P0 IMAD.HI.U32 R5, R10, R5, RZ ;  /* 0x000000050a050227 */ /* 0x001fca00078e00ff */
[----:B-1----:R-:W-:-:S04]  /*f160*/  @P0 SHF.R.U32.HI R4, RZ, R6, R5 ;  /* 0x00000006ff040219 */ /* 0x002fc80000011605 */
[--C-:B------:R-:W-:Y:S01]  /*f170*/  SHF.R.S32.HI R5, RZ, 0x1f, R4.reuse ;  /* 0x0000001fff057819 */ /* 0x100fe20000011404 */
[----:B------:R-:W-:Y:S01]  /*f180*/  IMAD.MOV R7, RZ, RZ, -R4 ;  /* 0x000000ffff077224 */ /* 0x000fe200078e0a04 */
[----:B------:R-:W-:-:S03]  /*f190*/  IADD3 R4, P0, R4, UR6, RZ ;  /* 0x0000000604047c10 */ /* 0x000fc6000ff1e0ff */
[C---:B------:R-:W-:Y:S02]  /*f1a0*/  IMAD R7, R8.reuse, R7, R10 ;  /* 0x0000000708077224 */ /* 0x040fe400078e020a */
[----:B------:R-:W-:Y:S02]  /*f1b0*/  IMAD.U32 R10, RZ, RZ, UR8 ;  /* 0x00000008ff0a7e24 */ /* 0x000fe4000f8e00ff */
[----:B------:R-:W-:Y:S01]  /*f1c0*/  IMAD R8, R8, UR5, RZ ;  /* 0x0000000508087c24 */ /* 0x000fe2000f8e02ff */
[----:B------:R-:W-:Y:S02]  /*f1d0*/  SHF.R.S32.HI R6, RZ, 0x1f, R7 ;  /* 0x0000001fff067819 */ /* 0x000fe40000011407 */
[----:B------:R-:W-:Y:S01]  /*f1e0*/  IADD3.X R5, R5, UR7, R10, P0, !PT ;  /* 0x0000000705057c10 */ /* 0x000fe200087fe40a */
[----:B------:R-:W-:Y:S02]  /*f1f0*/  ULDC.64 UR6, c[0x0][0xb88] ;  /* 0x0002e20000067ab9 */ /* 0x000fe40000000a00 */
[----:B------:R-:W-:-:S02]  /*f200*/  IMAD R6, R6, UR6, RZ ;  /* 0x0000000606067c24 */ /* 0x000fc4000f8e02ff */
[----:B------:R-:W-:-:S04]  /*f210*/  IMAD.WIDE.U32 R4, R7, UR6, R4 ;  /* 0x0000000607047c25 */ /* 0x000fc8000f8e0004 */
[----:B------:R-:W-:Y:S01]  /*f220*/  IMAD R7, R7, UR7, R6 ;  /* 0x0000000707077c24 */ /* 0x000fe2000f8e0206 */
[----:B------:R-:W-:Y:S02]  /*f230*/  ULDC.64 UR6, c[0x0][0xb50] ;  /* 0x0002d40000067ab9 */ /* 0x000fe40000000a00 */
        /* <DEDUP_REMOVED lines=13> */
.L_x_1818:
[----:B------:R-:W1:Y:S01]  /*f310*/  LDC R15, c[0x0][0xbe8] ;  /* 0x0002fa00ff0f7b82 */ /* 0x000e620000000800 */
[----:B------:R-:W-:Y:S01]  /*f320*/  ULDC UR10, c[0x0][0xac8] ;  /* 0x0002b200000a7ab9 */ /* 0x000fe20000000800 */
[----:B------:R-:W-:Y:S01]  /*f330*/  ULDC.64 UR8, c[0x0][0xae8] ;  /* 0x0002ba0000087ab9 */ /* 0x000fe20000000a00 */
[----:B------:R-:W-:Y:S01]  /*f340*/  ISETP.GE.AND P0, PT, R191, UR10, PT ;  /* 0x0000000abf007c0c */ /* 0x000fe2000bf06270 */
[----:B------:R-:W5:Y:S01]  /*f350*/  LD.E.128 R112, desc[UR46][R114.64] ;  /* 0x0000002e72707980 */ /* 0x000f62000c101d00 */
[----:B------:R-:W-:Y:S02]  /*f360*/  ISETP.GE.AND P1, PT, R184, UR10, PT ;  /* 0x0000000ab8007c0c */ /* 0x000fe4000bf26270 */
[----:B0-----:R-:W-:Y:S01]  /*f370*/  SEL R3, RZ, 0xffffffff, P0 ;  /* 0xffffffffff037807 */ /* 0x001fe20000000000 */
[----:B------:R-:W5:Y:S01]  /*f380*/  LD.E.128 R88, desc[UR46][R88.64] ;  /* 0x0000002e58587980 */ /* 0x000f62000c101d00 */
[----:B------:R-:W-:Y:S02]  /*f390*/  ISETP.GE.AND P0, PT, R190, UR10, PT ;  /* 0x0000000abe007c0c */ /* 0x000fe4000bf06270 */
[----:B------:R-:W-:Y:S01]  /*f3a0*/  SEL R0, RZ, 0x1, P1 ;  /* 0x00000001ff007807 */ /* 0x000fe20000800000 */
[----:B------:R-:W-:Y:S01]  /*f3b0*/  IMAD.SHL.U32 R11, R3, 0x2, RZ ;  /* 0x00000002030b7824 */ /* 0x000fe200078e00ff */
[----:B------:R-:W5:Y:S04]  /*f3c0*/  LD.E.128 R84, desc[UR46][R84.64] ;  /* 0x0000002e54547980 */ /* 0x000f68000c101d00 */
[----:B------:R-:W5:Y:S04]  /*f3d0*/  LD.E.128 R80, desc[UR46][R80.64] ;  /* 0x0000002e50507980 */ /* 0x000f68000c101d00 */
[----:B------:R-:W5:Y:S01]  /*f3e0*/  LD.E.128 R76, desc[UR46][R76.64] ;  /* 0x0000002e4c4c7980 */ /* 0x000f62000c101d00 */
[----:B-1----:R-:W-:-:S03]  /*f3f0*/  ISETP.NE.AND P2, PT, R15, 0x1, PT ;  /* 0x000000010f00780c */ /* 0x002fc60003f45270 */
[----:B------:R-:W5:Y:S01]  /*f400*/  LD.E.128 R72, desc[UR46][R72.64] ;  /* 0x0000002e48487980 */ /* 0x000f62000c101d00 */
[----:B------:R-:W-:Y:S02]  /*f410*/  SEL R3, RZ, 0xffffffff, P0 ;  /* 0xffffffffff037807 */ /* 0x000fe40000000000 */
[----:B------:R-:W-:Y:S01]  /*f420*/  LOP3.LUT R0, R11, 0x2, R0, 0xe2, !PT ;  /* 0x000000020b007812 */ /* 0x000fe200078ee200 */
[----:B------:R-:W5:Y:S04]  /*f430*/  LD.E.128 R68, desc[UR46][R68.64] ;  /* 0x0000002e44447980 */ /* 0x000f68000c101d00 */
[----:B------:R-:W5:Y:S02]  /*f440*/  LD.E.128 R64, desc[UR46][R64.64] ;  /* 0x0000002e40407980 */ /* 0x000f64000c101d00 */
[----:B------:R-:W0:Y:S01]  /*f450*/  @P2 LDC R9, c[0x0][0xbec] ;  /* 0x0002fb00ff092b82 */ /* 0x000e220000000800 */
[----:B------:R-:W-:Y:S01]  /*f460*/  IMAD.SHL.U32 R3, R3, 0x4, RZ ;  /* 0x0000000403037824 */ /* 0x000fe200078e00ff */
[----:B------:R-:W-:Y:S01]  /*f470*/  ISETP.GE.AND P0, PT, R189, UR10, PT ;  /* 0x0000000abd007c0c */ /* 0x000fe2000bf06270 */
[----:B------:R-:W5:Y:S04]  /*f480*/  LD.E.128 R60, desc[UR46][R60.64] ;  /* 0x0000002e3c3c7980 */ /* 0x000f68000c101d00 */
[----:B------:R-:W5:Y:S01]  /*f490*/  LD.E.128 R56, desc[UR46][R56.64] ;  /* 0x0000002e38387980 */ /* 0x000f62000c101d00 */
[----:B------:R-:W1:Y:S01]  /*f4a0*/  @P2 LDC R11, c[0x0][0xbf0] ;  /* 0x0002fc00ff0b2b82 */ /* 0x000e620000000800 */
[----:B------:R-:W-:Y:S01]  /*f4b0*/  LOP3.LUT R3, R3, 0x4, R0, 0xe2, !PT ;  /* 0x0000000403037812 */ /* 0x000fe200078ee200 */
[----:B------:R-:W-:Y:S01]  /*f4c0*/  IMAD R0, R210, 0x20, R211 ;  /* 0x00000020d2007824 */ /* 0x000fe200078e02d3 */
[----:B------:R-:W-:Y:S01]  /*f4d0*/  SEL R8, RZ, 0xffffffff, P0 ;  /* 0xffffffffff087807 */ /* 0x000fe20000000000 */
[----:B------:R-:W5:Y:S01]  /*f4e0*/  LD.E.128 R52, desc[UR46][R52.64] ;  /* 0x0000002e34347980 */ /* 0x000f62000c101d00 */
[----:B------:R-:W-:Y:S01]  /*f4f0*/  ISETP.GE.AND P0, PT, R188, UR10, PT ;  /* 0x0000000abc007c0c */ /* 0x000fe2000bf06270 */
[----:B------:R-:W-:Y:S01]  /*f500*/  UIMAD UR5, UR12, UR8, URZ ;  /* 0x000000080c0572a4 */ /* 0x000fe2000f8e023f */
[----:B------:R-:W-:Y:S01]  /*f510*/  VIADD R14, R0, UR40 ;  /* 0x00000028000e7c36 */ /* 0x000fe20008000000 */
[----:B------:R-:W5:Y:S01]  /*f520*/  LD.E.128 R44, desc[UR46][R44.64] ;  /* 0x0000002e2c2c7980 */ /* 0x000f62000c101d00 */
[----:B------:R-:W-:Y:S01]  /*f530*/  SEL R0, RZ, 0xffffffff, P0 ;  /* 0xffffffffff007807 */ /* 0x000fe20000000000 */
[----:B------:R-:W-:Y:S01]  /*f540*/  UIMAD.WIDE.U32 UR6, UR39, UR8, URZ ;  /* 0x00000008270672a5 */ /* 0x000fe2000f8e003f */
[----:B------:R-:W-:Y:S01]  /*f550*/  IMAD.SHL.U32 R8, R8, 0x8, RZ ;  /* 0x0000000808087824 */ /* 0x000fe200078e00ff */
[----:B------:R-:W-:Y:S01]  /*f560*/  UIMAD UR5, UR39, UR9, UR5 ;  /* 0x00000009270572a4 */ /* 0x000fe2000f8e0205 */
[----:B------:R-:W5:Y:S01]  /*f570*/  LD.E.128 R40, desc[UR46][R40.64] ;  /* 0x0000002e28287980 */ /* 0x000f62000c101d00 */
[----:B------:R-:W-:Y:S01]  /*f580*/  IMAD.SHL.U32 R13, R0, 0x10, RZ ;  /* 0x00000010000d7824 */ /* 0x000fe200078e00ff */
[----:B------:R-:W-:Y:S01]  /*f590*/  ULDC.64 UR8, c[0x0][0xaf0] ;  /* 0x0002bc0000087ab9 */ /* 0x000fe20000000a00 */
[----:B0-----:R-:W-:Y:S01]  /*f5a0*/  @P2 IMAD.HI.U32 R0, R14, R9, RZ ;  /* 0x000000090e002227 */ /* 0x001fe200078e00ff */
[----:B------:R-:W-:Y:S01]  /*f5b0*/  UIADD3 UR7, UR7, UR5, URZ ;  /* 0x0000000507077290 */ /* 0x000fe2000fffe03f */
[----:B------:R-:W-:Y:S01]  /*f5c0*/  LOP3.LUT R8, R8, 0x8, R3, 0xe2, !PT ;  /* 0x0000000808087812 */ /* 0x000fe200078ee203 */
[----:B------:R-:W-:Y:S01]  /*f5d0*/  UIMAD UR5, UR13, UR8, URZ ;  /* 0x000000080d0572a4 */ /* 0x000fe2000f8e023f */
[----:B------:R-:W-:Y:S01]  /*f5e0*/  IMAD.MOV.U32 R3, RZ, RZ, R14 ;  /* 0x000000ffff037224 */ /* 0x000fe200078e000e */
[----:B------:R-:W-:Y:S01]  /*f5f0*/  UIMAD.WIDE.U32 UR6, UR42, UR8, UR6 ;  /* 0x000000082a0672a5 */ /* 0x000fe2000f8e0006 */
[----:B------:R-:W5:Y:S01]  /*f600*/  LD.E.128 R36, desc[UR46][R36.64] ;  /* 0x0000002e24247980 */ /* 0x000f62000c101d00 */
[----:B-1----:R-:W-:Y:S01]  /*f610*/  @P2 SHF.R.U32.HI R3, RZ, R11, R0 ;  /* 0x0000000bff032219 */ /* 0x002fe20000011600 */
[----:B------:R-:W-:Y:S01]  /*f620*/  UIMAD UR5, UR42, UR9, UR5 ;  /* 0x000000092a0572a4 */ /* 0x000fe2000f8e0205 */
[----:B------:R-:W-:Y:S01]  /*f630*/  LOP3.LUT R10, R13, 0x10, R8, 0xe2, !PT ;  /* 0x000000100d0a7812 */ /* 0x000fe200078ee208 */
[----:B------:R0:W5:Y:S01]  /*f640*/  LD.E.128 R4, desc[UR46][R20.64] ;  /* 0x0000002e14047980 */ /* 0x000162000c101d00 */
        /* <DEDUP_REMOVED lines=10> */
[----:B------:R-:W-:Y:S01]  /*f6f0*/  @!PT LDS RZ, [RZ] ;  /* 0x00000000fffff984 */ /* 0x000fe20000000800 */
[----:B------:R-:W-:Y:S01]  /*f700*/  @!PT LDS RZ, [RZ] ;  /* 0x00000000fffff984 */ /* 0x000fe20000000800 */
[----:B------:R-:W-:Y:S01]  /*f710*/  @!PT LDS RZ, [RZ] ;  /* 0x00000000fffff984 */ /* 0x000fe20000000800 */
[----:B------:R-:W-:Y:S01]  /*f720*/  @!PT LDS RZ, [RZ] ;  /* 0x00000000fffff984 */ /* 0x000fe20000000800 */
[----:B------:R1:W-:Y:S06]  /*f730*/  MEMBAR.ALL.CTA ;  /* 0x0000000000007992 */ /* 0x0003ec0000008000 */
[----:B-1----:R-:W1:Y:S01]  /*f740*/  FENCE.VIEW.ASYNC.S ;  /* 0x00000000000073c6 */ /* 0x002e620000000000 */
[----:B------:R-:W-:Y:S01]  /*f750*/  IMAD R11, R15, R13, R14 ;  /* 0x0000000d0f0b7224 */ /* 0x000fe200078e020e */
[----:B------:R-:W-:Y:S01]  /*f760*/  ISETP.GE.AND P0, PT, R214, UR10, PT ;  /* 0x0000000ad6007c0c */ /* 0x000fe2000bf06270 */
[----:B------:R-:W-:Y:S01]  /*f770*/  IMAD.U32 R9, RZ, RZ, UR5 ;  /* 0x00000005ff097e24 */ /* 0x000fe2000f8e00ff */
[----:B------:R-:W-:Y:S01]  /*f780*/  ULDC UR8, c[0x0][0xa88] ;  /* 0x0002a20000087ab9 */ /* 0x000fe20000000800 */
[----:B0-----:R-:W-:Y:S01]  /*f790*/  IMAD.SHL.U32 R21, R0, 0x20, RZ ;  /* 0x0000002000157824 */ /* 0x001fe200078e00ff */
[----:B------:R-:W-:Y:S01]  /*f7a0*/  SHF.R.S32.HI R0, RZ, 0x1f, R11 ;  /* 0x0000001fff007819 */ /* 0x000fe2000001140b */
[C---:B------:R-:W-:Y:S01]  /*f7b0*/  IMAD R13, R3.reuse, UR7, R12 ;  /* 0x00000007030d7c24 */ /* 0x040fe2000f8e020c */
[----:B------:R-:W-:Y:S01]  /*f7c0*/  UIADD3 UR5, UR43, 0x28c20, URZ ;  /* 0x00028c202b057890 */ /* 0x000fe2000fffe03f */
[----:B------:R-:W-:Y:S01]  /*f7d0*/  IMAD.WIDE.U32 R8, R3, UR6, R8 ;  /* 0x0000000603087c25 */ /* 0x000fe2000f8e0008 */
[----:B------:R-:W-:Y:S01]  /*f7e0*/  ULDC.64 UR6, c[0x0][0xad8] ;  /* 0x0002b60000067ab9 */ /* 0x000fe20000000a00 */
[----:B------:R-:W-:Y:S01]  /*f7f0*/  SEL R3, RZ, 0x40, P0 ;  /* 0x00000040ff037807 */ /* 0x000fe20000000000 */
[----:B------:R-:W-:Y:S01]  /*f800*/  UPRMT UR5, URZ, 0x654, UR5 ;  /* 0x000006543f057896 */ /* 0x000fe20008000005 */
[----:B------:R-:W-:Y:S01]  /*f810*/  IMAD.IADD R9, R9, 0x1, R13 ;  /* 0x0000000109097824 */ /* 0x000fe200078e020d */
[----:B------:R-:W-:Y:S01]  /*f820*/  ISETP.GE.AND P0, PT, R213, UR10, PT ;  /* 0x0000000ad5007c0c */ /* 0x000fe2000bf06270 */
[----:B------:R-:W-:Y:S01]  /*f830*/  IMAD R0, R0, UR6, RZ ;  /* 0x0000000600007c24 */ /* 0x000fe2000f8e02ff */
[----:B------:R-:W-:Y:S01]  /*f840*/  LOP3.LUT R10, R21, 0x20, R10, 0xe2, !PT ;  /* 0x00000020150a7812 */ /* 0x000fe200078ee20a */
[----:B------:R-:W-:Y:S01]  /*f850*/  VIADD R28, R211, UR40 ;  /* 0x00000028d31c7c36 */ /* 0x000fe20008000000 */
[----:B------:R-:W-:Y:S01]  /*f860*/  BSSY B1, `(.L_x_1819) ;  /* 0x000002f000017945 */ /* 0x000fe20003800000 */
[----:B------:R-:W-:Y:S01]  /*f870*/  IMAD R29, R15, UR8, RZ ;  /* 0x000000080f1d7c24 */ /* 0x000fe2000f8e02ff */
[----:B------:R-:W-:Y:S01]  /*f880*/  LOP3.LUT R3, R10, R3, RZ, 0xfc, !PT ;  /* 0x000000030a037212 */ /* 0x000fe200078efcff */
[C---:B------:R-:W-:Y:S01]  /*f890*/  IMAD R13, R11.reuse, UR7, R0 ;  /* 0x000000070b0d7c24 */ /* 0x040fe2000f8e0200 */
[----:B------:R-:W-:Y:S01]  /*f8a0*/  SEL R0, RZ, 0x80, P0 ;  /* 0x00000080ff007807 */ /* 0x000fe20000000000 */
[----:B------:R-:W-:Y:S01]  /*f8b0*/  IMAD.WIDE.U32 R8, R11, UR6, R8 ;  /* 0x000000060b087c25 */ /* 0x000fe2000f8e0008 */
[----:B------:R-:W-:Y:S01]  /*f8c0*/  ISETP.GE.AND P0, PT, R28, R29, PT ;  /* 0x0000001d1c00720c */ /* 0x000fe20003f06270 */
[----:B------:R-:W-:Y:S01]  /*f8d0*/  ULDC.64 UR6, c[0x0][0xa80] ;  /* 0x0002a00000067ab9 */ /* 0x000fe20000000a00 */
[----:B-1----:R-:W-:Y:S01]  /*f8e0*/  SYNCS.ARRIVE.TRANS64.RED.A1T0 RZ, [UR5], RZ ;  /* 0x000000ffffff79a7 */ /* 0x002fe20008100405 */
[----:B------:R-:W-:Y:S01]  /*f8f0*/  IMAD.IADD R9, R9, 0x1, R13 ;  /* 0x0000000109097824 */ /* 0x000fe200078e020d */
[----:B------:R-:W-:-:S02]  /*f900*/  LEA R26, P1, R8, UR6, 0x1 ;  /* 0x00000006081a7c11 */ /* 0x000fc4000f8208ff */
[----:B------:R-:W-:Y:S02]  /*f910*/  LOP3.LUT R0, R3, R0, RZ, 0xfc, !PT ;  /* 0x0000000003007212 */ /* 0x000fe400078efcff */
        /* <DEDUP_REMOVED lines=35> */
.L_x_1820:
[----:B------:R-:W-:Y:S05]  /*fb50*/  BSYNC B1 ;  /* 0x0000000000017941 */ /* 0x000fea0003800000 */
.L_x_1819:
[----:B---3-5:R-:W-:Y:S01]  /*fb60*/  VIADD R4, R28, 0x20 ;  /* 0x000000201c047836 */ /* 0x028fe20000000000 */
        /* <DEDUP_REMOVED lines=20> */
[-C--:B------:R-:W-:Y:S02]  /*fcb0*/  @!P2 LEA.HI.X R13, R189, R7.reuse, R221, 0x1, P5 ;  /* 0x00000007bd0da211 */ /* 0x080fe400028f0cdd */
[CC--:B------:R-:W-:Y:S02]  /*fcc0*/  @!P0 LEA R14, P3, R187.reuse, R6.reuse, 0x1 ;  /* 0x00000006bb0e8211 */ /* 0x0c0fe400078608ff */
[-C--:B0-----:R-:W-:Y:S01]  /*fcd0*/  @!P1 LEA R4, P6, R188, R6.reuse, 0x1 ;  /* 0x00000006bc049211 */ /* 0x081fe200078c08ff */
[----:B------:R4:W-:Y:S01]  /*fce0*/  @!P2 ST.E.128 desc[UR46][R12.64], R64 ;  /* 0x000000400c00a985 */ /* 0x0009e2000c101d2e */
[----:B------:R-:W-:Y:S02]  /*fcf0*/  @P4 LEA R20, P5, R214, R6, 0x1 ;  /* 0x00000006d6144211 */ /* 0x000fe400078a08ff */
[-C--:B------:R-:W-:Y:S02]  /*fd00*/  @!P1 LEA.HI.X R5, R188, R7.reuse, R220, 0x1, P6 ;  /* 0x00000007bc059211 */ /* 0x080fe400030f0cdc */
[----:B------:R-:W-:-:S02]  /*fd10*/  @!P0 LEA.HI.X R15, R187, R7, R219, 0x1, P3 ;  /* 0x00000007bb0f8211 */ /* 0x000fc400018f0cdb */
        /* <DEDUP_REMOVED lines=10> */
.L_x_1817:
[----:B------:R-:W0:Y:S01]  /*fdc0*/  LDC R10, c[0x0][0xbe8] ;  /* 0x0002fa00ff0a7b82 */ /* 0x000e220000000800 */
[----:B------:R-:W-:Y:S01]  /*fdd0*/  ISETP.GE.AND P2, PT, R216, 0x40, PT ;  /* 0x00000040d800780c */ /* 0x000fe20003f46270 */
[----:B------:R-:W-:Y:S01]  /*fde0*/  ULDC UR12, c[0x0][0xac8] ;  /* 0x0002b200000c7ab9 */ /* 0x000fe20000000800 */
[----:B------:R-:W-:Y:S01]  /*fdf0*/  IMAD R0, R210, 0x20, R211 ;  /* 0x00000020d2007824 */ /* 0x000fe200078e02d3 */
[----:B------:R-:W-:Y:S01]  /*fe00*/  ISETP.GE.AND P4, PT, R184, UR12, PT ;  /* 0x0000000cb8007c0c */ /* 0x000fe2000bf86270 */
[----:B------:R-:W-:Y:S01]  /*fe10*/  USHF.R.S32.HI UR8, URZ, 0x1f, UR39 ;  /* 0x0000001f3f087899 */ /* 0x000fe20008011427 */
[----:B------:R-:W-:Y:S01]  /*fe20*/  ISETP.GE.AND P3, PT, R191, UR12, PT ;  /* 0x0000000cbf007c0c */ /* 0x000fe2000bf66270 */
[----:B------:R-:W-:Y:S01]  /*fe30*/  USHF.R.S32.HI UR9, URZ, 0x1f, UR42 ;  /* 0x0000001f3f097899 */ /* 0x000fe2000801142a */
[----:B------:R-:W-:Y:S01]  /*fe40*/  BSSY B1, `(.L_x_1822) ;  /* 0x0000031000017945 */ /* 0x000fe20003800000 */
[----:B------:R-:W-:Y:S01]  /*fe50*/  ISETP.GE.AND P1, PT, R190, UR12, PT ;  /* 0x0000000cbe007c0c */ /* 0x000fe2000bf26270 */
[----:B------:R-:W-:Y:S01]  /*fe60*/  VIADD R8, R0, UR40 ;  /* 0x0000002800087c36 */ /* 0x000fe20008000000 */
[----:B------:R-:W-:-:S02]  /*fe70*/  SEL R12, RZ, 0x1, P4 ;  /* 0x00000001ff0c7807 */ /* 0x000fc40002000000 */
[----:B------:R-:W-:Y:S02]  /*fe80*/  SEL R13, RZ, 0xffffffff, P3 ;  /* 0xffffffffff0d7807 */ /* 0x000fe40001800000 */
[----:B0-----:R-:W-:-:S13]  /*fe90*/  ISETP.NE.AND P0, PT, R10, 0x1, PT ;  /* 0x000000010a00780c */ /* 0x001fda0003f05270 */
[----:B------:R-:W0:Y:S08]  /*fea0*/  @P0 LDC R9, c[0x0][0xbec] ;  /* 0x0002fb00ff090b82 */ /* 0x000e300000000800 */
[----:B------:R-:W1:Y:S01]  /*feb0*/  @P0 LDC R11, c[0x0][0xbf0] ;  /* 0x0002fc00ff0b0b82 */ /* 0x000e620000000800 */
[----:B------:R-:W-:Y:S05]  /*fec0*/  @P2 BRA `(.L_x_1823) ;  /* 0x0000000000a02947 */ /* 0x000fea0003800000 */
[----:B------:R-:W2:Y:S01]  /*fed0*/  S2R R6, SR_TID.X ;  /* 0x0000000000067919 */ /* 0x000ea20000002100 */
[----:B------:R-:W3:Y:S01]  /*fee0*/  LDC R5, c[0x0][0xbe8] ;  /* 0x0002fa00ff057b82 */ /* 0x000ee20000000800 */
[----:B------:R-:W-:Y:S01]  /*fef0*/  IMAD.U32 R7, RZ, RZ, UR40 ;  /* 0x00000028ff077e24 */ /* 0x000fe2000f8e00ff */
[----:B------:R-:W-:Y:S02]  /*ff00*/  ULDC UR5, c[0x0][0xa88] ;  /* 0x0002a20000057ab9 */ /* 0x000fe40000000800 */
[----:B---3--:R-:W-:Y:S02]  /*ff10*/  IMAD R3, R5, UR5, RZ ;  /* 0x0000000505037c24 */ /* 0x008fe4000f8e02ff */
[----:B--2---:R-:W-:-:S04]  /*ff20*/  IADD3 R6, R7, -0x80, R6 ;  /* 0xffffff8007067810 */ /* 0x004fc80007ffe006 */
[----:B------:R-:W-:-:S13]  /*ff30*/  ISETP.GE.AND P2, PT, R6, R3, PT ;  /* 0x000000030600720c */ /* 0x000fda0003f46270 */
[----:B------:R-:W-:Y:S05]  /*ff40*/  @P2 BRA `(.L_x_1823) ;  /* 0x0000000000802947 */ /* 0x000fea0003800000 */
[----:B------:R-:W-:Y:S01]  /*ff50*/  ISETP.NE.AND P2, PT, R5, 0x1, PT ;  /* 0x000000010500780c */ /* 0x000fe20003f45270 */
[----:B------:R-:W-:Y:S01]  /*ff60*/  ULDC.64 UR10, c[0x0][0xb90] ;  /* 0x0002e400000a7ab9 */ /* 0x000fe20000000a00 */
[----:B------:R-:W-:Y:S01]  /*ff70*/  IMAD.MOV.U32 R4, RZ, RZ, R6 ;  /* 0x000000ffff047224 */ /* 0x000fe200078e0006 */
[----:B------:R-:W-:Y:S02]  /*ff80*/  UIMAD UR5, UR8, UR10, URZ ;  /* 0x0000000a080572a4 */ /* 0x000fe4000f8e023f */
[----:B------:R-:W-:Y:S02]  /*ff90*/  UIMAD.WIDE.U32 UR6, UR39, UR10, URZ ;  /* 0x0000000a270672a5 */ /* 0x000fe4000f8e003f */
[----:B------:R-:W-:-:S03]  /*ffa0*/  UIMAD UR5, UR39, UR11, UR5 ;  /* 0x0000000b270572a4 */ /* 0x000fc6000f8e0205 */
[----:B------:R-:W-:Y:S01]  /*ffb0*/  ULDC.64 UR10, c[0x0][0xb98] ;  /* 0x0002e600000a7ab9 */ /* 0x000fe20000000a00 */
[----:B------:R-:W-:Y:S02]  /*ffc0*/  UIADD3 UR7, UR7, UR5, URZ ;  /* 0x0000000507077290 */ /* 0x000fe4000fffe03f */
[----:B------:R-:W2:Y:S01]  /*ffd0*/  @P2 LDC R3, c[0x0][0xbec] ;  /* 0x0002fb00ff032b82 */ /* 0x000ea20000000800 */
[----:B------:R-:W-:Y:S02]  /*ffe0*/  UIMAD UR5, UR9, UR10, URZ ;  /* 0x0000000a090572a4 */ /* 0x000fe4000f8e023f */
[----:B------:R-:W-:Y:S02]  /*fff0*/  UIMAD.WIDE.U32 UR6, UR42, UR10, UR6 ;  /* 0x0000000a2a0672a5 */ /* 0x000fe4000f8e0006 */
[----:B------:R-:W-:-:S03]  /*10000*/  UIMAD UR5, UR42, UR11, UR5 ;  /* 0x0000000b2a0572a4 */ /* 0x000fc6000f8e0205 */
[----:B------:R-:W3:Y:S01]  /*10010*/  @P2 LDC R7, c[0x0][0xbf0] ;  /* 0x0002fc00ff072b82 */ /* 0x000ee20000000800 */
[----:B------:R-:W-:Y:S01]  /*10020*/  ULDC.64 UR10, c[0x0][0xb88] ;  /* 0x0002e200000a7ab9 */ /* 0x000fe20000000a00 */
[----:B--2---:R-:W-:-:S05]  /*10030*/  @P2 IMAD.HI.U32 R0, R6, R3, RZ ;  /* 0x0000000306002227 */ /* 0x004fca00078e00ff */
[----:B---3--:R-:W-:-:S05]  /*10040*/  @P2 SHF.R.U32.HI R4, RZ, R7, R0 ;  /* 0x00000007ff042219 */ /* 0x008fca0000011600 */
[----:B------:R-:W-:-:S04]  /*10050*/  IMAD.MOV R3, RZ, RZ, -R4 ;  /* 0x000000ffff037224 */ /* 0x000fc800078e0a04 */
[----:B------:R-:W-:Y:S01]  /*10060*/  IMAD R3, R5, R3, R6 ;  /* 0x0000000305037224 */ /* 0x000fe200078e0206 */
[----:B------:R-:W-:Y:S01]  /*10070*/  SHF.R.S32.HI R5, RZ, 0x1f, R4 ;  /* 0x0000001fff057819 */ /* 0x000fe20000011404 */
[----:B------:R-:W-:Y:S01]  /*10080*/  IMAD.U32 R6, RZ, RZ, UR5 ;  /* 0x00000005ff067e24 */ /* 0x000fe2000f8e00ff */
        /* <DEDUP_REMOVED lines=12> */
.L_x_1823:
[----:B------:R-:W-:Y:S05]  /*10150*/  BSYNC B1 ;  /* 0x0000000000017941 */ /* 0x000fea0003800000 */
.L_x_1822:
[----:B------:R-:W-:Y:S01]  /*10160*/  SEL R0, RZ, 0xffffffff, P1 ;  /* 0xffffffffff007807 */ /* 0x000fe20000800000 */
[----:B------:R-:W-:Y:S01]  /*10170*/  ULDC.64 UR10, c[0x0][0xae8] ;  /* 0x0002ba00000a7ab9 */ /* 0x000fe20000000a00 */
[----:B------:R-:W-:Y:S01]  /*10180*/  IMAD.SHL.U32 R13, R13, 0x2, RZ ;  /* 0x000000020d0d7824 */ /* 0x000fe200078e00ff */
[----:B------:R-:W-:Y:S01]  /*10190*/  UIMAD UR5, UR8, UR10, URZ ;  /* 0x0000000a080572a4 */ /* 0x000fe2000f8e023f */
[----:B------:R-:W-:Y:S01]  /*101a0*/  ISETP.GE.AND P1, PT, R189, UR12, PT ;  /* 0x0000000cbd007c0c */ /* 0x000fe2000bf26270 */
[----:B------:R-:W-:Y:S01]  /*101b0*/  IMAD.SHL.U32 R5, R0, 0x4, RZ ;  /* 0x0000000400057824 */ /* 0x000fe200078e00ff */
[----:B------:R-:W-:Y:S01]  /*101c0*/  UIMAD.WIDE.U32 UR6, UR39, UR10, URZ ;  /* 0x0000000a270672a5 */ /* 0x000fe2000f8e003f */
[----:B0-----:R-:W-:Y:S01]  /*101d0*/  @P0 IMAD.HI.U32 R0, R8, R9, RZ ;  /* 0x0000000908000227 */ /* 0x001fe200078e00ff */
[----:B------:R-:W-:Y:S01]  /*101e0*/  UIMAD UR5, UR39, UR11, UR5 ;  /* 0x0000000b270572a4 */ /* 0x000fe2000f8e0205 */
[----:B------:R-:W-:Y:S01]  /*101f0*/  LOP3.LUT R12, R13, 0x2, R12, 0xe2, !PT ;  /* 0x000000020d0c7812 */ /* 0x000fe200078ee20c */
[----:B------:R-:W-:Y:S01]  /*10200*/  BSSY B1, `(.L_x_1824) ;  /* 0x0000055000017945 */ /* 0x000fe20003800000 */
[----:B--2---:R-:W-:Y:S01]  /*10210*/  IMAD.MOV.U32 R3, RZ, RZ, R8 ;  /* 0x000000ffff037224 */ /* 0x004fe200078e0008 */
[----:B-1----:R-:W-:Y:S01]  /*10220*/  @P0 SHF.R.U32.HI R3, RZ, R11, R0 ;  /* 0x0000000bff030219 */ /* 0x002fe20000011600 */
[----:B------:R-:W-:Y:S01]  /*10230*/  ULDC.64 UR10, c[0x0][0xaf0] ;  /* 0x0002bc00000a7ab9 */ /* 0x000fe20000000a00 */
[----:B------:R-:W-:Y:S01]  /*10240*/  SEL R0, RZ, 0xffffffff, P1 ;  /* 0xffffffffff007807 */ /* 0x000fe20000800000 */
[----:B------:R-:W-:Y:S01]  /*10250*/  UIADD3 UR7, UR7, UR5, URZ ;  /* 0x0000000507077290 */ /* 0x000fe2000fffe03f */
[----:B------:R-:W-:Y:S01]  /*10260*/  LOP3.LUT R12, R5, 0x4, R12, 0xe2, !PT ;  /* 0x00000004050c7812 */ /* 0x000fe200078ee20c */
[----:B------:R-:W-:Y:S01]  /*10270*/  UIMAD UR5, UR9, UR10, URZ ;  /* 0x0000000a090572a4 */ /* 0x000fe2000f8e023f */
[----:B------:R-:W-:Y:S01]  /*10280*/  ISETP.GE.AND P1, PT, R188, UR12, PT ;  /* 0x0000000cbc007c0c */ /* 0x000fe2000bf26270 */
[----:B------:R-:W-:Y:S01]  /*10290*/  UIMAD.WIDE.U32 UR6, UR42, UR10, UR6 ;  /* 0x0000000a2a0672a5 */ /* 0x000fe2000f8e0006 */
[----:B------:R-:W-:Y:S01]  /*102a0*/  IMAD.SHL.U32 R5, R0, 0x8, RZ ;  /* 0x0000000800057824 */ /* 0x000fe200078e00ff */
[----:B------:R-:W-:Y:S01]  /*102b0*/  UIMAD UR5, UR42, UR11, UR5 ;  /* 0x0000000b2a0572a4 */ /* 0x000fe2000f8e0205 */
[--C-:B------:R-:W-:Y:S01]  /*102c0*/  SHF.R.S32.HI R0, RZ, 0x1f, R3.reuse ;  /* 0x0000001fff007819 */ /* 0x100fe20000011403 */
[----:B------:R-:W-:Y:S01]  /*102d0*/  IMAD.MOV R7, RZ, RZ, -R3 ;  /* 0x000000ffff077224 */ /* 0x000fe200078e0a03 */
[----:B------:R-:W-:Y:S01]  /*102e0*/  ISETP.GE.AND P0, PT, R187, UR12, PT ;  /* 0x0000000cbb007c0c */ /* 0x000fe2000bf06270 */
[----:B------:R-:W-:Y:S01]  /*102f0*/  UIADD3 UR5, UR7, UR5, URZ ;  /* 0x0000000507057290 */ /* 0x000fe2000fffe03f */
[----:B------:R-:W-:Y:S01]  /*10300*/  LOP3.LUT R12, R5, 0x8, R12, 0xe2, !PT ;  /* 0x00000008050c7812 */ /* 0x000fe200078ee20c */
[----:B------:R-:W-:Y:S01]  /*10310*/  IMAD.U32 R4, RZ, RZ, UR6 ;  /* 0x00000006ff047e24 */ /* 0x000fe2000f8e00ff */
[----:B------:R-:W-:Y:S01]  /*10320*/  SEL R6, RZ, 0xffffffff, P1 ;  /* 0xffffffffff067807 */ /* 0x000fe20000800000 */
[----:B------:R-:W-:Y:S01]  /*10330*/  IMAD.U32 R5, RZ, RZ, UR7 ;  /* 0x00000007ff057e24 */ /* 0x000fe2000f8e00ff */
[----:B------:R-:W-:Y:S01]  /*10340*/  ULDC.64 UR6, c[0x0][0xae0] ;  /* 0x0002b80000067ab9 */ /* 0x000fe20000000a00 */
[----:B------:R-:W-:Y:S01]  /*10350*/  IMAD R7, R10, R7, R8 ;  /* 0x000000070a077224 */ /* 0x000fe200078e0208 */
[----:B------:R-:W-:Y:S01]  /*10360*/  SEL R8, RZ, 0xffffffff, P0 ;  /* 0xffffffffff087807 */ /* 0x000fe20000000000 */
[----:B------:R-:W-:Y:S01]  /*10370*/  IMAD R0, R0, UR6, RZ ;  /* 0x0000000600007c24 */ /* 0x000fe2000f8e02ff */
[----:B------:R-:W-:Y:S01]  /*10380*/  ISETP.GE.AND P0, PT, R214, UR12, PT ;  /* 0x0000000cd6007c0c */ /* 0x000fe2000bf06270 */
[----:B------:R-:W-:Y:S01]  /*10390*/  IMAD.U32 R5, RZ, RZ, UR5 ;  /* 0x00000005ff057e24 */ /* 0x000fe2000f8e00ff */
[----:B------:R-:W-:Y:S01]  /*103a0*/  ULDC UR5, c[0x0][0xa88] ;  /* 0x0002a20000057ab9 */ /* 0x000fe20000000800 */
[----:B------:R-:W-:Y:S01]  /*103b0*/  IMAD.SHL.U32 R11, R6, 0x10, RZ ;  /* 0x00000010060b7824 */ /* 0x000fe200078e00ff */
[----:B------:R-:W-:Y:S01]  /*103c0*/  ISETP.GE.AND P2, PT, R213, UR12, PT ;  /* 0x0000000cd5007c0c */ /* 0x000fe2000bf46270 */
[C---:B------:R-:W-:Y:S01]  /*103d0*/  IMAD R9, R3.reuse, UR7, R0 ;  /* 0x0000000703097c24 */ /* 0x040fe2000f8e0200 */
[----:B------:R-:W-:Y:S01]  /*103e0*/  SHF.R.S32.HI R0, RZ, 0x1f, R7 ;  /* 0x0000001fff007819 */ /* 0x000fe20000011407 */
[----:B------:R-:W-:Y:S01]  /*103f0*/  IMAD.WIDE.U32 R4, R3, UR6, R4 ;  /* 0x0000000603047c25 */ /* 0x000fe2000f8e0004 */
[----:B------:R-:W-:Y:S01]  /*10400*/  ULDC.64 UR6, c[0x0][0xad8] ;  /* 0x0002b60000067ab9 */ /* 0x000fe20000000a00 */
[----:B------:R-:W-:-:S02]  /*10410*/  LOP3.LUT R12, R11, 0x10, R12, 0xe2, !PT ;  /* 0x000000100b0c7812 */ /* 0x000fc400078ee20c */
[----:B------:R-:W-:Y:S02]  /*10420*/  IMAD.SHL.U32 R3, R8, 0x20, RZ ;  /* 0x0000002008037824 */ /* 0x000fe400078e00ff */
[----:B------:R-:W-:Y:S02]  /*10430*/  IMAD R0, R0, UR6, RZ ;  /* 0x0000000600007c24 */ /* 0x000fe4000f8e02ff */
[----:B------:R-:W-:Y:S01]  /*10440*/  IMAD.IADD R5, R5, 0x1, R9 ;  /* 0x0000000105057824 */ /* 0x000fe200078e0209 */
[----:B------:R-:W-:Y:S01]  /*10450*/  LOP3.LUT R12, R3, 0x20, R12, 0xe2, !PT ;  /* 0x00000020030c7812 */ /* 0x000fe200078ee20c */
[----:B------:R-:W-:Y:S02]  /*10460*/  VIADD R26, R211, UR40 ;  /* 0x00000028d31a7c36 */ /* 0x000fe40008000000 */
[----:B------:R-:W-:Y:S02]  /*10470*/  IMAD R25, R10, UR5, RZ ;  /* 0x000000050a197c24 */ /* 0x000fe4000f8e02ff */
[C---:B------:R-:W-:Y:S01]  /*10480*/  IMAD R3, R7.reuse, UR7, R0 ;  /* 0x0000000707037c24 */ /* 0x040fe2000f8e0200 */
[----:B------:R-:W-:Y:S01]  /*10490*/  SEL R0, RZ, 0x80, P2 ;  /* 0x00000080ff007807 */ /* 0x000fe20001000000 */
[----:B------:R-:W-:Y:S01]  /*104a0*/  IMAD.WIDE.U32 R4, R7, UR6, R4 ;  /* 0x0000000607047c25 */ /* 0x000fe2000f8e0004 */
[----:B------:R-:W-:Y:S01]  /*104b0*/  SEL R7, RZ, 0x40, P0 ;  /* 0x00000040ff077807 */ /* 0x000fe20000000000 */
[----:B------:R-:W-:Y:S01]  /*104c0*/  ULDC.64 UR6, c[0x0][0xa80] ;  /* 0x0002a00000067ab9 */ /* 0x000fe20000000a00 */
[----:B------:R-:W-:Y:S01]  /*104d0*/  ISETP.GE.AND P0, PT, R26, R25, PT ;  /* 0x000000191a00720c */ /* 0x000fe20003f06270 */
[----:B------:R-:W-:Y:S01]  /*104e0*/  IMAD.IADD R3, R5, 0x1, R3 ;  /* 0x0000000105037824 */ /* 0x000fe200078e0203 */
[----:B------:R-:W-:-:S02]  /*104f0*/  LEA R20, P1, R4, UR6, 0x1 ;  /* 0x0000000604147c11 */ /* 0x000fc4000f8208ff */
[----:B------:R-:W-:Y:S02]  /*10500*/  LOP3.LUT R21, R12, R7, RZ, 0xfc, !PT ;  /* 0x000000070c157212 */ /* 0x000fe400078efcff */
[----:B------:R-:W-:Y:S01]  /*10510*/  LEA.HI.X R3, R4, UR7, R3, 0x1, P1 ;  /* 0x0000000704037c11 */ /* 0x000fe200088f0c03 */
[----:B------:R0:W1:Y:S01]  /*10520*/  SHFL.IDX PT, R6, R20, RZ, 0x181f ;  /* 0x00181fff14067589 */ /* 0x00006200000e0000 */
[----:B------:R-:W-:-:S03]  /*10530*/  LOP3.LUT R24, R21, R0, RZ, 0xfc, !PT ;  /* 0x0000000015187212 */ /* 0x000fc600078efcff */
        /* <DEDUP_REMOVED lines=33> */
.L_x_1825:
[----:B------:R-:W-:Y:S05]  /*10750*/  BSYNC B1 ;  /* 0x0000000000017941 */ /* 0x000fea0003800000 */
.L_x_1824:
        /* <DEDUP_REMOVED lines=26> */
[-C--:B0-----:R-:W-:Y:S02]  /*10900*/  @P1 LEA R20, P4, R214, R6.reuse, 0x1 ;  /* 0x00000006d6141211 */ /* 0x081fe400078808ff */
        /* <DEDUP_REMOVED lines=9> */
.L_x_1821:
[----:B------:R-:W-:Y:S05]  /*109a0*/  BSYNC B0 ;  /* 0x0000000000007941 */ /* 0x000fea0003800000 */
.L_x_1816:
[----:B------:R-:W-:Y:S02]  /*109b0*/  ULDC UR5, c[0x0][0xc38] ;  /* 0x00030e0000057ab9 */ /* 0x000fe40000000800 */
[----:B------:R-:W-:-:S06]  /*109c0*/  UISETP.GE.AND UP0, UPT, UR4, UR5, UPT ;  /* 0x000000050400728c */ /* 0x000fcc000bf06270 */
[----:B------:R-:W-:-:S13]  /*109d0*/  PLOP3.LUT P0, PT, PT, PT, UP0, 0x80, 0x0 ;  /* 0x000000000000781c */ /* 0x000fda0003f0f008 */
[----:B------:R-:W-:Y:S05]  /*109e0*/  @!P0 BRA `(.L_x_1826) ;  /* 0xffffff0400848947 */ /* 0x000fea000383ffff */
[----:B------:R-:W-:Y:S05]  /*109f0*/  EXIT ;  /* 0x000000000000794d */ /* 0x000fea0003800000 */
.L_x_1720:
[----:B------:R-:W-:-:S08]  /*10a00*/  NOP ;  /* 0x0000000000007918 */ /* 0x000fd00000000000 */
[----:B------:R-:W0:-:S00]  /*10a10*/  USETMAXREG.DEALLOC.CTAPOOL 0x18 ;  /* 0x00000018000079c8 */ /* 0x000e0000080e0500 */
[----:B0-----:R-:W-:-:S06]  /*10a20*/  LOP3.LUT R2, R2, 0x3, RZ, 0xc0, !PT ;  /* 0x0000000302027812 */ /* 0x001fcc00078ec0ff */
[----:B------:R-:W0:Y:S01]  /*10a30*/  S2UR UR6, SR_CTAID.X ;  /* 0x00000000000679c3 */ /* 0x000e220000002500 */
[----:B------:R-:W-:Y:S01]  /*10a40*/  IMAD.MOV.U32 R18, RZ, RZ, RZ ;  /* 0x000000ffff127224 */ /* 0x000fe200078e00ff */
[----:B------:R-:W1:Y:S02]  /*10a50*/  SHFL.IDX PT, R2, R2, RZ, 0x1f ;  /* 0x00001fff02027589 */ /* 0x000e6400000e0000 */
[----:B-1----:R-:W-:-:S04]  /*10a60*/  ISETP.NE.AND P0, PT, R2, RZ, PT ;  /* 0x000000ff0200720c */ /* 0x002fc80003f05270 */
[----:B------:R-:W0:Y:S01]  /*10a70*/  LDC R2, c[0x0][0xc38] ;  /* 0x00030e00ff027b82 */ /* 0x000e220000000800 */
[----:B------:R-:W-:-:S05]  /*10a80*/  P2R R3, PR, RZ, 0x1 ;  /* 0x00000001ff037803 */ /* 0x000fca0000000000 */
[----:B------:R1:W-:Y:S03]  /*10a90*/  STL [R1+0x20], R3 ;  /* 0x0000200301007387 */ /* 0x0003e60000100800 */
[----:B------:R-:W-:Y:S06]  /*10aa0*/  @P0 BAR.ARV 0x4, 0x180 ;  /* 0x0106000000000b1d */ /* 0x000fec0000002000 */
[----:B------:R1:W-:Y:S01]  /*10ab0*/  STL [R1+0x18], RZ ;  /* 0x000018ff01007387 */ /* 0x0003e20000100800 */
[----:B0-----:R-:W-:Y:S01]  /*10ac0*/  ISETP.LE.AND P0, PT, R2, UR6, PT ;  /* 0x0000000602007c0c */ /* 0x001fe2000bf03270 */
[----:B------:R-:W-:-:S05]  /*10ad0*/  IMAD.MOV.U32 R2, RZ, RZ, 0x1 ;  /* 0x00000001ff027424 */ /* 0x000fca00078e00ff */
[----:B------:R1:W-:Y:S07]  /*10ae0*/  STL [R1], R2 ;  /* 0x0000000201007387 */ /* 0x0003ee0000100800 */
[----:B------:R-:W-:Y:S05]  /*10af0*/  @P0 BRA `(.L_x_1827) ;  /* 0x0000005000d80947 */ /* 0x000fea0003800000 */
[----:B------:R-:W0:Y:S01]  /*10b00*/  S2UR UR5, SR_CgaCtaId ;  /* 0x00000000000579c3 */ /* 0x000e220000008800 */
[C---:B-1----:R-:W-:Y:S01]  /*10b10*/  IMAD.SHL.U32 R2, R0.reuse, 0x8, RZ ;  /* 0x0000000800027824 */ /* 0x042fe200078e00ff */
[----:B------:R-:W-:Y:S01]  /*10b20*/  LOP3.LUT R5, R0, 0x7f, RZ, 0xc0, !PT ;  /* 0x0000007f00057812 */ /* 0x000fe200078ec0ff */
[----:B------:R-:W-:Y:S01]  /*10b30*/  UMOV UR4, 0x400 ;  /* 0x0000040000047882 */ /* 0x000fe20000000000 */
[----:B------:R-:W-:Y:S01]  /*10b40*/  IMAD.MOV.U32 R18, RZ, RZ, RZ ;  /* 0x000000ffff127224 */ /* 0x000fe200078e00ff */
[----:B------:R-:W-:Y:S01]  /*10b50*/  ULDC UR42, c[0x0][0xc] ;  /* 0x00000300002a7ab9 */ /* 0x000fe20000000800 */
[----:B------:R-:W-:Y:S01]  /*10b60*/  LOP3.LUT R3, R2, 0x1f8, RZ, 0xc0, !PT ;  /* 0x000001f802037812 */ /* 0x000fe200078ec0ff */
[----:B------:R-:W-:Y:S01]  /*10b70*/  IMAD.U32 R2, RZ, RZ, UR6 ;  /* 0x00000006ff027e24 */ /* 0x000fe2000f8e00ff */
[----:B------:R-:W-:Y:S02]  /*10b80*/  ULDC.64 UR44, c[0x0][0x198] ;  /* 0x00006600002c7ab9 */ /* 0x000fe40000000a00 */
[----:B------:R-:W-:Y:S01]  /*10b90*/  LOP3.LUT R4, R3, 0x38, R0, 0x78, !PT ;  /* 0x0000003803047812 */ /* 0x000fe200078e7800 */
[----:B------:R-:W-:Y:S01]  /*10ba0*/  IMAD.SHL.U32 R3, R5, 0x8, RZ ;  /* 0x0000000805037824 */ /* 0x000fe200078e00ff */
[----:B------:R-:W-:-:S04]  /*10bb0*/  SHF.R.U32.HI R5, RZ, 0x3, R5 ;  /* 0x00000003ff057819 */ /* 0x000fc80000011605 */
[----:B------:R-:W-:Y:S01]  /*10bc0*/  LOP3.LUT R4, R4, 0x200, R3, 0xf8, !PT ;  /* 0x0000020004047812 */ /* 0x000fe200078ef803 */
[----:B------:R-:W-:-:S05]  /*10bd0*/  IMAD.SHL.U32 R3, R0, 0x10, RZ ;  /* 0x0000001000037824 */ /* 0x000fca00078e00ff */
[----:B------:R-:W-:Y:S01]  /*10be0*/  LOP3.LUT R0, R5, 0x70, R3, 0xf8, !PT ;  /* 0x0000007005007812 */ /* 0x000fe200078ef803 */
[----:B------:R-:W-:Y:S01]  /*10bf0*/  IMAD.MOV.U32 R0, RZ, RZ, 0x1 ;  /* 0x00000001ff007424 */ /* 0x000fe200078e00ff */
[----:B0-----:R-:W-:-:S06]  /*10c00*/  ULEA UR4, UR5, UR4, 0x18 ;  /* 0x0000000405047291 */ /* 0x001fcc000f8ec03f */
[----:B------:R-:W-:-:S04]  /*10c10*/  IMAD.U32 R17, RZ, RZ, UR4 ;  /* 0x00000004ff117e24 */ /* 0x000fc8000f8e00ff */
[----:B------:R-:W-:-:S05]  /*10c20*/  IMAD R3, R4, 0x2, R17 ;  /* 0x0000000204037824 */ /* 0x000fca00078e0211 */
[----:B------:R0:W-:Y:S04]  /*10c30*/  STL [R1+0x1c], R3 ;  /* 0x00001c0301007387 */ /* 0x0001e80000100800 */
[----:B------:R0:W-:Y:S04]  /*10c40*/  STL [R1+0x10], R2 ;  /* 0x0000100201007387 */ /* 0x0001e80000100800 */
[----:B------:R0:W-:Y:S04]  /*10c50*/  STL [R1+0x18], RZ ;  /* 0x000018ff01007387 */ /* 0x0001e80000100800 */
[----:B------:R0:W-:Y:S02]  /*10c60*/  STL [R1], R0 ;  /* 0x0000000001007387 */ /* 0x0001e40000100800 */
.L_x_1939:
[----:B0-2---:R-:W2:Y:S01]  /*10c70*/  LDL R0, [R1+0x10] ;  /* 0x0000100001007983 */ /* 0x005ea20000100800 */
[----:B------:R-:W-:Y:S02]  /*10c80*/  ULDC UR8, c[0x0][0xc60] ;  /* 0x0003180000087ab9 */ /* 0x000fe40000000800 */
[----:B------:R-:W-:-:S11]  /*10c90*/  UISETP.NE.AND UP0, UPT, UR8, 0x1, UPT ;  /* 0x000000010800788c */ /* 0x000fd6000bf05270 */
[----:B------:R-:W-:Y:S01]  /*10ca0*/  @UP0 ULDC UR4, c[0x0][0xc64] ;  /* 0x0003190000040ab9 */ /* 0x000fe20000000800 */
[----:B------:R-:W-:Y:S01]  /*10cb0*/  @UP0 ULDC UR9, c[0x0][0xc68] ;  /* 0x00031a0000090ab9 */ /* 0x000fe20000000800 */
[C---:B--2---:R-:W-:Y:S02]  /*10cc0*/  R2UR UR7, R0.reuse ;  /* 0x00000000000772ca */ /* 0x044fe400000e0000 */
[----:B------:R-:W-:-:S11]  /*10cd0*/  R2UR UR6, R0 ;  /* 0x00000000000672ca */ /* 0x000fd600000e0000 */
[----:B------:R-:W-:-:S04]  /*10ce0*/  UIMAD.WIDE.U32 UR4, UR7, UR4, URZ ;  /* 0x00000004070472a5 */ /* 0x000fc8000f8e003f */
[----:B------:R-:W-:-:S03]  /*10cf0*/  @UP0 USHF.R.U32.HI UR7, URZ, UR9, UR5 ;  /* 0x000000093f070299 */ /* 0x000fc60008011605 */
[----:B------:R-:W-:Y:S02]  /*10d00*/  ULDC UR4, c[0x0][0xc78] ;  /* 0x00031e0000047ab9 */ /* 0x000fe40000000800 */
[----:B------:R-:W-:Y:S02]  /*10d10*/  UISETP.GE.AND UP0, UPT, UR7, UR4, UPT ;  /* 0x000000040700728c */ /* 0x000fe4000bf06270 */
[----:B------:R-:W-:-:S04]  /*10d20*/  UIADD3 UR4, -UR7, URZ, URZ ;  /* 0x0000003f07047290 */ /* 0x000fc8000fffe13f */
[----:B------:R-:W-:Y:S01]  /*10d30*/  PLOP3.LUT P0, PT, PT, PT, UP0, 0x80, 0x0 ;  /* 0x000000000000781c */ /* 0x000fe20003f0f008 */
[----:B------:R-:W-:-:S12]  /*10d40*/  UIMAD UR8, UR8, UR4, UR6 ;  /* 0x00000004080872a4 */ /* 0x000fd8000f8e0206 */
[----:B-1----:R-:W-:Y:S05]  /*10d50*/  @!P0 BRA `(.L_x_1828) ;  /* 0x0000000000208947 */ /* 0x002fea0003800000 */
        /* <DEDUP_REMOVED lines=8> */
.L_x_1828:
[----:B------:R-:W-:Y:S01]  /*10de0*/  ULDC UR9, c[0x0][0xc54] ;  /* 0x0003150000097ab9 */ /* 0x000fe20000000800 */
[----:B------:R-:W-:Y:S01]  /*10df0*/  UMOV UR6, UR8 ;  /* 0x0000000800067c82 */ /* 0x000fe20008000000 */
[----:B------:R-:W-:-:S11]  /*10e00*/  UISETP.NE.AND UP0, UPT, UR9, 0x1, UPT ;  /* 0x000000010900788c */ /* 0x000fd6000bf05270 */
[----:B------:R-:W-:Y:S02]  /*10e10*/  @UP0 ULDC.64 UR10, c[0x0][0xc58] ;  /* 0x00031600000a0ab9 */ /* 0x000fe40000000a00 */
[----:B------:R-:W-:-:S04]  /*10e20*/  UIMAD.WIDE.U32 UR4, UR8, UR10, URZ ;  /* 0x0000000a080472a5 */ /* 0x000fc8000f8e003f */
[----:B------:R-:W-:-:S04]  /*10e30*/  @UP0 USHF.R.U32.HI UR6, URZ, UR11, UR5 ;  /* 0x0000000b3f060299 */ /* 0x000fc80008011605 */
[----:B------:R-:W-:-:S12]  /*10e40*/  UIMAD UR4, UR6, UR9, URZ ;  /* 0x00000009060472a4 */ /* 0x000fd8000f8e023f */
.L_x_1829:
[----:B------:R-:W-:Y:S02]  /*10e50*/  UIADD3 UR4, UR8, -UR4, URZ ;  /* 0x8000000408047290 */ /* 0x000fe4000fffe03f */
[----:B------:R-:W-:Y:S01]  /*10e60*/  ULOP3.LUT UR5, URZ, UR6, URZ, 0x33, !UPT ;  /* 0x000000063f057292 */ /* 0x000fe2000f8e333f */
[----:B------:R-:W-:Y:S01]  /*10e70*/  ULDC UR14, c[0x0][0xc48] ;  /* 0x00031200000e7ab9 */ /* 0x000fe20000000800 */
[----:B------:R-:W-:Y:S01]  /*10e80*/  ULDC UR8, c[0x0][0x448] ;  /* 0x0001120000087ab9 */ /* 0x000fe20000000800 */
[----:B------:R-:W-:Y:S01]  /*10e90*/  ULDC UR40, c[0x0][0xc3c] ;  /* 0x00030f0000287ab9 */ /* 0x000fe20000000800 */
[----:B------:R-:W-:Y:S02]  /*10ea0*/  UISETP.NE.AND UP1, UPT, UR14, 0x1, UPT ;  /* 0x000000010e00788c */ /* 0x000fe4000bf25270 */
[----:B------:R-:W-:Y:S02]  /*10eb0*/  UISETP.NE.AND UP2, UPT, UR8, 0x1, UPT ;  /* 0x000000010800788c */ /* 0x000fe4000bf45270 */
[----:B------:R-:W-:Y:S01]  /*10ec0*/  UIADD3 UR40, UR5, UR40, URZ ;  /* 0x0000002805287290 */ /* 0x000fe2000fffe03f */
[----:B------:R-:W-:Y:S01]  /*10ed0*/  ULDC.64 UR10, c[0x0][0x418] ;  /* 0x00010600000a7ab9 */ /* 0x000fe20000000a00 */
[----:B------:R-:W-:Y:S01]  /*10ee0*/  ULDC UR13, c[0x0][0xc54] ;  /* 0x00031500000d7ab9 */ /* 0x000fe20000000800 */
[----:B------:R-:W-:-:S02]  /*10ef0*/  UISETP.NE.U32.AND UP0, UPT, UR10, URZ, UPT ;  /* 0x0000003f0a00728c */ /* 0x000fc4000bf05070 */
[----:B------:R-:W-:Y:S02]  /*10f00*/  UIMAD UR13, UR7, UR13, UR4 ;  /* 0x0000000d070d72a4 */ /* 0x000fe4000f8e0204 */
[----:B------:R-:W-:Y:S01]  /*10f10*/  USHF.L.U32 UR40, UR40, 0x6, URZ ;  /* 0x0000000628287899 */ /* 0x000fe2000800063f */
[----:B------:R-:W-:Y:S01]  /*10f20*/  ULDC.64 UR4, c[0x0][0x9e0] ;  /* 0x0002780000047ab9 */ /* 0x000fe20000000a00 */
[----:B------:R-:W-:Y:S02]  /*10f30*/  UISETP.NE.AND.EX UP0, UPT, UR11, URZ, UPT, UP0 ;  /* 0x0000003f0b00728c */ /* 0x000fe4000bf05300 */
[----:B------:R-:W-:Y:S02]  /*10f40*/  UISETP.GE.AND UP3, UPT, UR5, 0x1, UPT ;  /* 0x000000010500788c */ /* 0x000fe4000bf66270 */
[----:B------:R-:W-:Y:S01]  /*10f50*/  UIADD3 UR12, UR40, 0x3f, URZ ;  /* 0x0000003f280c7890 */ /* 0x000fe2000fffe03f */
[----:B------:R-:W-:Y:S01]  /*10f60*/  ULDC UR10, c[0x0][0x424] ;  /* 0x00010900000a7ab9 */ /* 0x000fe20000000800 */
[----:B------:R-:W-:Y:S01]  /*10f70*/  ULDC UR6, c[0x0][0x288] ;  /* 0x0000a20000067ab9 */ /* 0x000fe20000000800 */
[----:B------:R-:W-:Y:S01]  /*10f80*/  @UP1 ULDC UR8, c[0x0][0xc4c] ;  /* 0x0003130000081ab9 */ /* 0x000fe20000000800 */
[----:B------:R-:W-:Y:S01]  /*10f90*/  @UP2 ULDC UR11, c[0x0][0x44c] ;  /* 0x00011300000b2ab9 */ /* 0x000fe20000000800 */
[----:B------:R-:W-:Y:S01]  /*10fa0*/  USEL UR15, UR10, 0x1, UP0 ;  /* 0x000000010a0f7887 */ /* 0x000fe20008000000 */
[----:B------:R-:W-:Y:S01]  /*10fb0*/  PLOP3.LUT P1, PT, PT, PT, UP3, 0x80, 0x0 ;  /* 0x000000000000781c */ /* 0x000fe20003f2f038 */
[----:B------:R-:W-:-:S02]  /*10fc0*/  UIADD3 UR16, -UR6, 0x1, URZ ;  /* 0x0000000106107890 */ /* 0x000fc4000fffe13f */
[----:B------:R-:W-:Y:S02]  /*10fd0*/  UIMAD.WIDE.U32 UR8, UR13, UR8, URZ ;  /* 0x000000080d0872a5 */ /* 0x000fe4000f8e003f */
[----:B------:R-:W-:Y:S01]  /*10fe0*/  UIMAD.WIDE.U32 UR10, UR12, UR11, URZ ;  /* 0x0000000b0c0a72a5 */ /* 0x000fe2000f8e003f */
[----:B------:R-:W-:Y:S01]  /*10ff0*/  ULDC UR7, c[0x0][0x2f0] ;  /* 0x0000bc0000077ab9 */ /* 0x000fe20000000800 */
[----:B------:R-:W-:Y:S01]  /*11000*/  @UP1 ULDC UR17, c[0x0][0xc50] ;  /* 0x0003140000111ab9 */ /* 0x000fe20000000800 */
[----:B------:R-:W-:Y:S01]  /*11010*/  @UP2 ULDC UR18, c[0x0][0x450] ;  /* 0x0001140000122ab9 */ /* 0x000fe20000000800 */
[----:B------:R-:W-:Y:S01]  /*11020*/  UMOV UR43, UR13 ;  /* 0x0000000d002b7c82 */ /* 0x000fe20008000000 */
[----:B------:R-:W-:Y:S02]  /*11030*/  UIMAD UR16, UR15, UR7, UR16 ;  /* 0x000000070f1072a4 */ /* 0x000fe4000f8e0210 */
[----:B------:R-:W-:Y:S02]  /*11040*/  @UP1 USHF.R.U32.HI UR43, URZ, UR17, UR9 ;  /* 0x000000113f2b1299 */ /* 0x000fe40008011609 */
[----:B------:R-:W-:-:S02]  /*11050*/  @UP2 USHF.R.U32.HI UR12, URZ, UR18, UR11 ;  /* 0x000000123f0c2299 */ /* 0x000fc4000801160b */
[----:B------:R-:W-:Y:S02]  /*11060*/  UIADD3 UR36, -UR43, URZ, URZ ;  /* 0x0000003f2b247290 */ /* 0x000fe4000fffe13f */
[----:B------:R-:W-:Y:S02]  /*11070*/  UIADD3 UR12, UR16, UR12, URZ ;  /* 0x0000000c100c7290 */ /* 0x000fe4000fffe03f */
[----:B------:R-:W-:Y:S02]  /*11080*/  UIMAD UR36, UR14, UR36, UR13 ;  /* 0x000000240e2472a4 */ /* 0x000fe4000f8e020d */
        /* <DEDUP_REMOVED lines=12> */
.L_x_1831:
[----:B------:R-:W-:-:S11]  /*11150*/  UISETP.NE.AND UP0, UPT, UR5, 0x1, UPT ;  /* 0x000000010500788c */ /* 0x000fd6000bf05270 */
[----:B------:R-:W-:Y:S02]  /*11160*/  @UP0 ULDC.64 UR12, c[0x0][0x9e8] ;  /* 0x00027a00000c0ab9 */ /* 0x000fe40000000a00 */
[----:B------:R-:W-:-:S04]  /*11170*/  UIMAD.WIDE.U32 UR8, UR10, UR12, URZ ;  /* 0x0000000c0a0872a5 */ /* 0x000fc8000f8e003f */
[----:B------:R-:W-:-:S12]  /*11180*/  @UP0 USHF.R.U32.HI UR10, URZ, UR13, UR9 ;  /* 0x0000000d3f0a0299 */ /* 0x000fd80008011609 */
.L_x_1832:
[----:B------:R-:W-:-:S04]  /*11190*/  UIMAD UR10, UR10, UR5, UR5 ;  /* 0x000000050a0a72a4 */ /* 0x000fc8000f8e0205 */
[----:B------:R-:W-:-:S04]  /*111a0*/  UISETP.LT.AND UP0, UPT, UR4, UR10, UPT ;  /* 0x0000000a0400728c */ /* 0x000fc8000bf01270 */
[----:B------:R-:W-:-:S12]  /*111b0*/  USEL UR4, UR4, UR10, UP0 ;  /* 0x0000000a04047287 */ /* 0x000fd80008000000 */
.L_x_1830:
[----:B------:R-:W-:Y:S02]  /*111c0*/  UIMAD UR12, UR15, UR7, 0x3f ;  /* 0x0000003f0f0c74a4 */ /* 0x000fe4000f8e0207 */
[----:B------:R-:W-:Y:S02]  /*111d0*/  UIADD3 UR4, UR4, 0x3f, URZ ;  /* 0x0000003f04047890 */ /* 0x000fe4000fffe03f */
[----:B------:R-:W-:Y:S02]  /*111e0*/  USHF.R.S32.HI UR13, URZ, 0x1f, UR12 ;  /* 0x0000001f3f0d7899 */ /* 0x000fe4000801140c */
[----:B------:R-:W-:Y:S01]  /*111f0*/  USHF.R.S32.HI UR10, URZ, 0x1f, UR4 ;  /* 0x0000001f3f0a7899 */ /* 0x000fe20008011404 */
[----:B------:R-:W-:Y:S01]  /*11200*/  @UP2 ULDC UR8, c[0x0][0x44c] ;  /* 0x0001130000082ab9 */ /* 0x000fe20000000800 */
[----:B------:R-:W-:Y:S02]  /*11210*/  ULEA.HI UR13, UR13, UR12, URZ, 0x6 ;  /* 0x0000000c0d0d7291 */ /* 0x000fe4000f8f303f */
[----:B------:R-:W-:-:S02]  /*11220*/  UIMAD.WIDE.U32 UR8, UR40, UR8, URZ ;  /* 0x00000008280872a5 */ /* 0x000fc4000f8e003f */
[----:B------:R-:W-:Y:S01]  /*11230*/  ULEA.HI UR10, UR10, UR4, URZ, 0x6 ;  /* 0x000000040a0a7291 */ /* 0x000fe2000f8f303f */
[----:B------:R-:W-:Y:S01]  /*11240*/  @UP2 ULDC UR14, c[0x0][0x450] ;  /* 0x00011400000e2ab9 */ /* 0x000fe20000000800 */
[----:B------:R-:W-:Y:S01]  /*11250*/  UMOV UR11, UR40 ;  /* 0x00000028000b7c82 */ /* 0x000fe20008000000 */
[----:B------:R-:W-:Y:S02]  /*11260*/  UIMAD UR4, UR15, UR7, -UR6 ;  /* 0x000000070f0472a4 */ /* 0x000fe4000f8e0a06 */
[----:B------:R-:W-:Y:S02]  /*11270*/  USHF.R.S32.HI UR13, URZ, 0x6, UR13 ;  /* 0x000000063f0d7899 */ /* 0x000fe4000801140d */
[----:B------:R-:W-:Y:S02]  /*11280*/  USHF.R.S32.HI UR10, URZ, 0x6, UR10 ;  /* 0x000000063f0a7899 */ /* 0x000fe4000801140a */
[----:B------:R-:W-:Y:S02]  /*11290*/  @UP2 USHF.R.U32.HI UR11, URZ, UR14, UR9 ;  /* 0x0000000e3f0b2299 */ /* 0x000fe40008011609 */
[----:B------:R-:W-:-:S02]  /*112a0*/  UISETP.LT.AND UP0, UPT, UR13, UR10, UPT ;  /* 0x0000000a0d00728c */ /* 0x000fc4000bf01270 */
[----:B------:R-:W-:Y:S01]  /*112b0*/  UIADD3 UR4, UR4, UR11, URZ ;  /* 0x0000000b04047290 */ /* 0x000fe2000fffe03f */
[----:B------:R-:W-:Y:S01]  /*112c0*/  ULDC UR8, c[0x0][0x9dc] ;  /* 0x0002770000087ab9 */ /* 0x000fe20000000800 */
[----:B------:R-:W-:Y:S02]  /*112d0*/  USEL UR39, UR13, UR10, UP0 ;  /* 0x0000000a0d277287 */ /* 0x000fe40008000000 */
[----:B------:R-:W-:Y:S01]  /*112e0*/  UIADD3 UR8, UR4, -UR8, URZ ;  /* 0x8000000804087290 */ /* 0x000fe2000fffe03f */
[----:B------:R-:W-:Y:S11]  /*112f0*/  @!P1 BRA `(.L_x_1833) ;  /* 0x0000000000449947 */ /* 0x000ff60003800000 */
        /* <DEDUP_REMOVED lines=10> */
.L_x_1834:
[----:B------:R-:W-:-:S11]  /*113a0*/  UISETP.NE.AND UP0, UPT, UR5, 0x1, UPT ;  /* 0x000000010500788c */ /* 0x000fd6000bf05270 */
[----:B------:R-:W-:Y:S02]  /*113b0*/  @UP0 ULDC.64 UR10, c[0x0][0x9e8] ;  /* 0x00027a00000a0ab9 */ /* 0x000fe40000000a00 */
[----:B------:R-:W-:-:S04]  /*113c0*/  UIMAD.WIDE.U32 UR6, UR4, UR10, URZ ;  /* 0x0000000a040672a5 */ /* 0x000fc8000f8e003f */
[----:B------:R-:W-:-:S12]  /*113d0*/  @UP0 USHF.R.U32.HI UR4, URZ, UR11, UR7 ;  /* 0x0000000b3f040299 */ /* 0x000fd80008011607 */
.L_x_1835:
[----:B------:R-:W-:-:S04]  /*113e0*/  UIMAD UR4, UR4, UR5, URZ ;  /* 0x00000005040472a4 */ /* 0x000fc8000f8e023f */
[----:B------:R-:W-:-:S04]  /*113f0*/  UISETP.LT.AND UP0, UPT, UR8, UR4, UPT ;  /* 0x000000040800728c */ /* 0x000fc8000bf01270 */
[----:B------:R-:W-:-:S12]  /*11400*/  USEL UR8, UR8, UR4, !UP0 ;  /* 0x0000000408087287 */ /* 0x000fd8000c000000 */
.L_x_1833:
[----:B------:R-:W-:Y:S01]  /*11410*/  USHF.R.S32.HI UR4, URZ, 0x1f, UR8 ;  /* 0x0000001f3f047899 */ /* 0x000fe20008011408 */
[----:B------:R-:W-:Y:S03]  /*11420*/  BSSY B7, `(.L_x_1836) ;  /* 0x0000486000077945 */ /* 0x000fe60003800000 */
[----:B------:R-:W-:-:S04]  /*11430*/  ULEA.HI UR4, UR4, UR8, URZ, 0x6 ;  /* 0x0000000804047291 */ /* 0x000fc8000f8f303f */
[----:B------:R-:W-:-:S04]  /*11440*/  USHF.R.S32.HI UR4, URZ, 0x6, UR4 ;  /* 0x000000063f047899 */ /* 0x000fc80008011404 */
[----:B------:R-:W-:-:S04]  /*11450*/  UISETP.LT.AND UP0, UPT, URZ, UR4, UPT ;  /* 0x000000043f00728c */ /* 0x000fc8000bf01270 */
[----:B------:R-:W-:-:S04]  /*11460*/  USEL UR38, URZ, UR4, !UP0 ;  /* 0x000000043f267287 */ /* 0x000fc8000c000000 */
[----:B------:R-:W-:-:S06]  /*11470*/  UISETP.GT.AND UP0, UPT, UR39, UR38, UPT ;  /* 0x000000262700728c */ /* 0x000fcc000bf04270 */
[----:B------:R-:W-:-:S13]  /*11480*/  PLOP3.LUT P0, PT, PT, PT, UP0, 0x80, 0x0 ;  /* 0x000000000000781c */ /* 0x000fda0003f0f008 */
        /* <DEDUP_REMOVED lines=11> */
[----:B-1----:R-:W2:Y:S01]  /*11540*/  @P0 ATOMG.E.ADD.STRONG.GPU PT, R3, desc[UR46][R2.64], R5 ;  /* 0x00000005020309a8 */ /* 0x002ea200081ee1ee */
[----:B------:R-:W0:Y:S02]  /*11550*/  S2R R4, SR_LTMASK ;  /* 0x0000000000047919 */ /* 0x000e240000003900 */
[----:B0-----:R-:W-:-:S04]  /*11560*/  LOP3.LUT R4, R4, UR4, RZ, 0xc0, !PT ;  /* 0x0000000404047c12 */ /* 0x001fc8000f8ec0ff */
[----:B------:R-:W0:Y:S01]  /*11570*/  POPC R7, R4 ;  /* 0x0000000400077309 */ /* 0x000e220000000000 */
[----:B--2---:R-:W0:Y:S02]  /*11580*/  SHFL.IDX PT, R0, R3, R0, 0x1f ;  /* 0x00001f0003007589 */ /* 0x004e2400000e0000 */
[----:B0-----:R-:W-:-:S05]  /*11590*/  IADD3 R0, R0, UR42, R7 ;  /* 0x0000002a00007c10 */ /* 0x001fca000fffe007 */
[----:B------:R0:W-:Y:S01]  /*115a0*/  STL [R1+0x10], R0 ;  /* 0x0000100001007387 */ /* 0x0001e20000100800 */
[----:B------:R-:W-:Y:S05]  /*115b0*/  BRA `(.L_x_1838) ;  /* 0x0000004400b07947 */ /* 0x000fea0003800000 */
.L_x_1837:
[----:B------:R-:W-:Y:S01]  /*115c0*/  VIADD R0, R17, 0x22400 ;  /* 0x0002240011007836 */ /* 0x000fe20000000000 */
[----:B------:R-:W-:Y:S04]  /*115d0*/  BSSY B6, `(.L_x_1839) ;  /* 0x0000013000067945 */ /* 0x000fe80003800000 */
        /* <DEDUP_REMOVED lines=18> */
.L_x_1840:
[----:B------:R-:W-:Y:S05]  /*11700*/  BSYNC B6 ;  /* 0x0000000000067941 */ /* 0x000fea0003800000 */
.L_x_1839:
        /* <DEDUP_REMOVED lines=20> */
.L_x_1843:
        /* <DEDUP_REMOVED lines=15> */
.L_x_1842:
[----:B------:R-:W-:Y:S05]  /*11940*/  BSYNC B6 ;  /* 0x0000000000067941 */ /* 0x000fea0003800000 */
.L_x_1841:
[----:B------:R-:W-:Y:S01]  /*11950*/  ULDC.64 UR4, c[0x0][0x9f8] ;  /* 0x00027e0000047ab9 */ /* 0x000fe20000000a00 */
[----:B------:R-:W-:Y:S01]  /*11960*/  IMAD.U32 R19, RZ, RZ, UR43 ;  /* 0x0000002bff137e24 */ /* 0x000fe2000f8e00ff */
[----:B------:R-:W-:-:S04]  /*11970*/  UISETP.NE.U32.AND UP0, UPT, UR4, URZ, UPT ;  /* 0x0000003f0400728c */ /* 0x000fc8000bf05070 */
[----:B------:R-:W-:-:S06]  /*11980*/  UISETP.NE.AND.EX UP0, UPT, UR5, URZ, UPT, UP0 ;  /* 0x0000003f0500728c */ /* 0x000fcc000bf05300 */
[----:B------:R-:W-:-:S05]  /*11990*/  PLOP3.LUT P0, PT, PT, PT, UP0, 0x80, 0x0 ;  /* 0x000000000000781c */ /* 0x000fca0003f0f008 */
[----:B------:R-:W-:Y:S02]  /*119a0*/  @UP0 ULDC.64 UR4, c[0x0][0x9f8] ;  /* 0x00027e0000040ab9 */ /* 0x000fe40000000a00 */
[----:B------:R-:W-:-:S06]  /*119b0*/  @UP0 UIMAD.WIDE UR4, UR43, 0x4, UR4 ;  /* 0x000000042b0408a5 */ /* 0x000fcc000f8e0204 */
[----:B------:R-:W-:Y:S02]  /*119c0*/  IMAD.U32 R2, RZ, RZ, UR4 ;  /* 0x00000004ff027e24 */ /* 0x000fe4000f8e00ff */
[----:B------:R-:W-:-:S05]  /*119d0*/  IMAD.U32 R3, RZ, RZ, UR5 ;  /* 0x00000005ff037e24 */ /* 0x000fca000f8e00ff */
[----:B------:R0:W2:Y:S01]  /*119e0*/  @P0 LDG.E R19, desc[UR46][R2.64] ;  /* 0x0000002e02130981 */ /* 0x0000a2000c1e1900 */
[----:B------:R-:W-:Y:S01]  /*119f0*/  UMOV UR4, 0xffffffff ;  /* 0xffffffff00047882 */ /* 0x000fe20000000000 */
[----:B------:R-:W-:Y:S01]  /*11a00*/  IMAD.U32 R0, RZ, RZ, UR39 ;  /* 0x00000027ff007e24 */ /* 0x000fe2000f8e00ff */
[----:B------:R-:W1:Y:S03]  /*11a10*/  S2R R4, SR_TID.X ;  /* 0x0000000000047919 */ /* 0x000e660000002100 */
[----:B------:R-:W-:Y:S01]  /*11a20*/  VIADD R0, R0, 0xffffffff ;  /* 0xffffffff00007836 */ /* 0x000fe20000000000 */
[----:B0-----:R-:W0:Y:S02]  /*11a30*/  LDC.64 R2, c[0x0][0x418] ;  /* 0x00010600ff027b82 */ /* 0x001e240000000a00 */
[----:B0-----:R-:W-:Y:S02]  /*11a40*/  ISETP.NE.U32.AND P0, PT, R2, RZ, PT ;  /* 0x000000ff0200720c */ /* 0x001fe40003f05070 */
[----:B-1----:R-:W-:-:S02]  /*11a50*/  SHF.R.U32.HI R4, RZ, 0x5, R4 ;  /* 0x00000005ff047819 */ /* 0x002fc40000011604 */
[----:B------:R-:W-:Y:S02]  /*11a60*/  ISETP.NE.AND.EX P1, PT, R3, RZ, PT, P0 ;  /* 0x000000ff0300720c */ /* 0x000fe40003f25300 */
[----:B------:R-:W-:Y:S02]  /*11a70*/  LOP3.LUT R4, R4, 0x3, RZ, 0xc0, !PT ;  /* 0x0000000304047812 */ /* 0x000fe400078ec0ff */
[----:B------:R-:W-:-:S05]  /*11a80*/  P2R R5, PR, RZ, 0x2 ;  /* 0x00000002ff057803 */ /* 0x000fca0000000000 */
[----:B------:R0:W-:Y:S01]  /*11a90*/  STL [R1+0xc], R5 ;  /* 0x00000c0501007387 */ /* 0x0001e20000100800 */
[----:B--2---:R-:W-:Y:S02]  /*11aa0*/  SHF.R.S32.HI R7, RZ, 0x1f, R19 ;  /* 0x0000001fff077819 */ /* 0x004fe40000011413 */
[----:B------:R-:W-:-:S03]  /*11ab0*/  SEL R16, R19, RZ, !P1 ;  /* 0x000000ff13107207 */ /* 0x000fc60004800000 */
[----:B------:R0:W-:Y:S01]  /*11ac0*/  STL [R1+0x4], R7 ;  /* 0x0000040701007387 */ /* 0x0001e20000100800 */
[----:B------:R-:W-:Y:S05]  /*11ad0*/  BRA.DIV UR4, `(.L_x_1844) ;  /* 0x0000004a04c07947 */ /* 0x000fea000b800000 */
[----:B------:R1:W2:Y:S02]  /*11ae0*/  SHFL.IDX PT, R14, R4, RZ, 0x1f ;  /* 0x00001fff040e7589 */ /* 0x0002a400000e0000 */
.L_x_1955:
[----:B------:R-:W-:Y:S01]  /*11af0*/  PLOP3.LUT P2, PT, PT, PT, PT, 0x8, 0x0 ;  /* 0x000000000000781c */ /* 0x000fe20003f4e170 */
[----:B------:R3:W-:Y:S01]  /*11b00*/  STL [R1+0x14], R0 ;  /* 0x0000140001007387 */ /* 0x0007e20000100800 */
[----:B--2---:R-:W-:Y:S02]  /*11b10*/  ISETP.NE.AND P0, PT, R14, RZ, PT ;  /* 0x000000ff0e00720c */ /* 0x004fe40003f05270 */
[----:B-1----:R-:W-:-:S05]  /*11b20*/  P2R R4, PR, RZ, 0x4 ;  /* 0x00000004ff047803 */ /* 0x002fca0000000000 */
[----:B------:R3:W-:Y:S06]  /*11b30*/  STL [R1+0x8], R4 ;  /* 0x0000080401007387 */ /* 0x0007ec0000100800 */
[----:B------:R-:W-:Y:S05]  /*11b40*/  @P0 BRA `(.L_x_1845) ;  /* 0x0000000000f00947 */ /* 0x000fea0003800000 */
[----:B------:R-:W-:-:S03]  /*11b50*/  UMOV UR4, 0xffffffff ;  /* 0xffffffff00047882 */ /* 0x000fc60000000000 */
[----:B------:R-:W-:Y:S05]  /*11b60*/  BRA.DIV UR4, `(.L_x_1846) ;  /* 0x0000004a04bc7947 */ /* 0x000fea000b800000 */
[----:B------:R-:W-:-:S13]  /*11b70*/  ELECT P6, URZ, PT ;  /* 0x00000000003f782f */ /* 0x000fda00038c0000 */
.L_x_1958:
[----:B------:R-:W-:Y:S05]  /*11b80*/  @!P6 BRA `(.L_x_1845) ;  /* 0x0000000000e0e947 */ /* 0x000fea0003800000 */
[----:B------:R-:W-:Y:S01]  /*11b90*/  IMAD.MOV.U32 R16, RZ, RZ, R19 ;  /* 0x000000ffff107224 */ /* 0x000fe200078e0013 */
[----:B------:R-:W-:Y:S06]  /*11ba0*/  @!P1 BRA `(.L_x_1847) ;  /* 0x00000000004c9947 */ /* 0x000fec0003800000 */
[----:B------:R-:W1:Y:S01]  /*11bb0*/  LDC R6, c[0x0][0x43c] ;  /* 0x00010f00ff067b82 */ /* 0x000e620000000800 */
[----:B------:R-:W-:Y:S01]  /*11bc0*/  IMAD.MOV.U32 R8, RZ, RZ, R0 ;  /* 0x000000ffff087224 */ /* 0x000fe200078e0000 */
[----:B------:R-:W-:Y:S01]  /*11bd0*/  ULDC.64 UR4, c[0x0][0x428] ;  /* 0x00010a0000047ab9 */ /* 0x000fe20000000a00 */
[----:B-1----:R-:W-:-:S13]  /*11be0*/  ISETP.NE.AND P0, PT, R6, 0x1, PT ;  /* 0x000000010600780c */ /* 0x002fda0003f05270 */
[----:B0--3--:R-:W0:Y:S02]  /*11bf0*/  @P0 LDC.64 R4, c[0x0][0x440] ;  /* 0x00011000ff040b82 */ /* 0x009e240000000a00 */
[----:B0-----:R-:W-:-:S04]  /*11c00*/  @P0 IMAD.HI.U32 R0, R8, R4, RZ ;  /* 0x0000000408000227 */ /* 0x001fc800078e00ff */
[----:B------:R-:W-:Y:S01]  /*11c10*/  IMAD.MOV.U32 R4, RZ, RZ, R8 ;  /* 0x000000ffff047224 */ /* 0x000fe200078e0008 */
[----:B------:R-:W-:-:S04]  /*11c20*/  @P0 SHF.R.U32.HI R4, RZ, R5, R0 ;  /* 0x00000005ff040219 */ /* 0x000fc80000011600 */
[--C-:B------:R-:W-:Y:S01]  /*11c30*/  SHF.R.S32.HI R5, RZ, 0x1f, R4.reuse ;  /* 0x0000001fff057819 */ /* 0x100fe20000011404 */
[----:B------:R-:W-:-:S04]  /*11c40*/  IMAD.MOV R0, RZ, RZ, -R4 ;  /* 0x000000ffff007224 */ /* 0x000fc800078e0a04 */
[----:B------:R-:W-:Y:S02]  /*11c50*/  IMAD R8, R6, R0, R8 ;  /* 0x0000000006087224 */ /* 0x000fe400078e0208 */
[----:B------:R-:W-:Y:S02]  /*11c60*/  IMAD R0, R7, UR4, RZ ;  /* 0x0000000407007c24 */ /* 0x000fe4000f8e02ff */
[C---:B------:R-:W-:Y:S01]  /*11c70*/  IMAD.WIDE.U32 R4, R19.reuse, UR4, R4 ;  /* 0x0000000413047c25 */ /* 0x040fe2000f8e0004 */
[----:B------:R1:W-:Y:S03]  /*11c80*/  STL [R1+0x14], R8 ;  /* 0x0000140801007387 */ /* 0x0003e60000100800 */
[----:B------:R-:W-:Y:S01]  /*11c90*/  IMAD R0, R19, UR5, R0 ;  /* 0x0000000513007c24 */ /* 0x000fe2000f8e0200 */
[----:B------:R-:W-:-:S03]  /*11ca0*/  LEA R2, P0, R4, R2, 0x2 ;  /* 0x0000000204027211 */ /* 0x000fc600078010ff */
[----:B------:R-:W-:-:S05]  /*11cb0*/  IMAD.IADD R0, R5, 0x1, R0 ;  /* 0x0000000105007824 */ /* 0x000fca00078e0200 */
[----:B------:R-:W-:-:S05]  /*11cc0*/  LEA.HI.X R3, R4, R3, R0, 0x2, P0 ;  /* 0x0000000304037211 */ /* 0x000fca00000f1400 */
[----:B------:R1:W5:Y:S02]  /*11cd0*/  LDG.E R16, desc[UR46][R2.64] ;  /* 0x0000002e02107981 */ /* 0x000364000c1e1900 */
.L_x_1847:
[----:B---3--:R-:W2:Y:S01]  /*11ce0*/  LDL R0, [R1] ;  /* 0x0000000001007983 */ /* 0x008ea20000100800 */
[----:B-1----:R-:W-:Y:S01]  /*11cf0*/  IMAD R3, R18, 0x8, R17 ;  /* 0x0000000812037824 */ /* 0x002fe200078e0211 */
[----:B0-----:R-:W0:Y:S02]  /*11d00*/  S2R R7, SR_TID.X ;  /* 0x0000000000077919 */ /* 0x001e240000002100 */
[----:B0-----:R-:W-:-:S04]  /*11d10*/  LOP3.LUT R7, R7, 0x7f, RZ, 0xc0, !PT ;  /* 0x0000007f07077812 */ /* 0x001fc800078ec0ff */
[----:B------:R-:W-:Y:S02]  /*11d20*/  ISETP.NE.AND P1, PT, R7, RZ, PT ;  /* 0x000000ff0700720c */ /* 0x000fe40003f25270 */
[----:B--2---:R-:W-:-:S04]  /*11d30*/  SHF.L.U32 R0, R0, 0x1f, RZ ;  /* 0x0000001f00007819 */ /* 0x004fc800000006ff */
[----:B------:R-:W0:Y:S02]  /*11d40*/  SYNCS.PHASECHK.TRANS64.TRYWAIT P0, [R3+URZ+0x28c40], R0 ;  /* 0x028c4000030075a7 */ /* 0x000e24000800017f */
[----:B0-----:R-:W-:Y:S05]  /*11d50*/  @!P0 BRA `(.L_x_1848) ;  /* 0x0000004800608947 */ /* 0x001fea0003800000 */
.L_x_1959:
        /* <DEDUP_REMOVED lines=8> */
.L_x_1849:
[----:B------:R-:W2:Y:S01]  /*11de0*/  LDL R2, [R1+0x14] ;  /* 0x0000140001027983 */ /* 0x000ea20000100800 */
[----:B0-----:R-:W-:Y:S01]  /*11df0*/  IMAD R0, R18, 0x2000, R17 ;  /* 0x0000200012007824 */ /* 0x001fe200078e0211 */
[----:B------:R-:W-:Y:S01]  /*11e00*/  R2UR UR33, R3 ;  /* 0x00000000032172ca */ /* 0x000fe200000e0000 */
[----:B------:R-:W-:Y:S01]  /*11e10*/  UIADD3 UR4, UP0, UR44, 0x370, URZ ;  /* 0x000003702c047890 */ /* 0x000fe2000ff1e03f */
[----:B-----5:R-:W-:Y:S01]  /*11e20*/  R2UR UR37, R16 ;  /* 0x00000000102572ca */ /* 0x020fe200000e0000 */
[----:B------:R-:W-:Y:S01]  /*11e30*/  UMOV UR6, 0x0 ;  /* 0x0000000000067882 */ /* 0x000fe20000000000 */
[----:B------:R-:W-:Y:S01]  /*11e40*/  R2UR UR32, R0 ;  /* 0x00000000002072ca */ /* 0x000fe200000e0000 */
[----:B------:R-:W-:Y:S01]  /*11e50*/  UIADD3.X UR5, URZ, UR45, URZ, UP0, !UPT ;  /* 0x0000002d3f057290 */ /* 0x000fe200087fe43f */
[----:B------:R-:W-:Y:S01]  /*11e60*/  PLOP3.LUT P0, PT, PT, PT, PT, 0x80, 0x0 ;  /* 0x000000000000781c */ /* 0x000fe20003f0f070 */
[----:B------:R-:W-:Y:S01]  /*11e70*/  UMOV UR7, 0x14f00000 ;  /* 0x14f0000000077882 */ /* 0x000fe20000000000 */
[----:B------:R-:W-:-:S02]  /*11e80*/  UMOV UR34, URZ ;  /* 0x0000003f00227c82 */ /* 0x000fc40008000000 */
[----:B------:R-:W-:-:S03]  /*11e90*/  P2R R0, PR, RZ, 0x1 ;  /* 0x00000001ff007803 */ /* 0x000fc60000000000 */
[----:B------:R-:W-:Y:S02]  /*11ea0*/  UIADD3 UR33, UR33, 0x28c30, URZ ;  /* 0x00028c3021217890 */ /* 0x000fe4000fffe03f */
[----:B------:R1:W-:Y:S02]  /*11eb0*/  STL [R1+0x8], R0 ;  /* 0x0000080001007387 */ /* 0x0003e40000100800 */
[----:B------:R-:W-:Y:S01]  /*11ec0*/  UIADD3 UR32, UR32, 0x22400, URZ ;  /* 0x0002240020207890 */ /* 0x000fe2000fffe03f */
[----:B--2---:R-:W-:-:S13]  /*11ed0*/  R2UR UR35, R2 ;  /* 0x00000000022372ca */ /* 0x004fda00000e0000 */
[----:B------:R-:W-:-:S09]  /*11ee0*/  USHF.L.U32 UR35, UR35, 0x6, URZ ;  /* 0x0000000623237899 */ /* 0x000fd2000800063f */
[----:B------:R1:W-:Y:S02]  /*11ef0*/  UTMALDG.4D [UR32], [UR4], desc[UR6] ;  /* 0x00000620040075b4 */ /* 0x0003e40008019000 */
[----:B-1----:R-:W-:Y:S01]  /*11f00*/  NOP ;  /* 0x0000000000007918 */ /* 0x002fe20000000000 */
.L_x_1845:
[----:B---3--:R-:W-:Y:S01]  /*11f10*/  VIADD R0, R17, 0x20400 ;  /* 0x0002040011007836 */ /* 0x008fe20000000000 */
[----:B------:R-:W-:Y:S05]  /*11f20*/  WARPSYNC.ALL ;  /* 0x0000000000007948 */ /* 0x000fea0003800000 */
[----:B------:R-:W-:Y:S01]  /*11f30*/  BAR.SYNC.DEFER_BLOCKING 0x8, 0x100 ;  /* 0x0204000000007b1d */ /* 0x000fe20000010000 */
[----:B------:R-:W-:-:S05]  /*11f40*/  LOP3.LUT P0, RZ, R0, 0x3ff, RZ, 0xc0, !PT ;  /* 0x000003ff00ff7812 */ /* 0x000fca000780c0ff */
[----:B------:R-:W-:Y:S08]  /*11f50*/  BSSY B6, `(.L_x_1850) ;  /* 0x0000012000067945 */ /* 0x000ff00003800000 */
[----:B------:R-:W-:Y:S05]  /*11f60*/  @!P0 BRA `(.L_x_1851) ;  /* 0x0000000000408947 */ /* 0x000fea0003800000 */
[----:B------:R-:W-:Y:S01]  /*11f70*/  MOV R2, 0x0 ;  /* 0x0000000000027802 */ /* 0x000fe20000000f00 */
[----:B------:R-:W-:Y:S01]  /*11f80*/  ULDC.64 UR4, c[0x4][0x90] ;  /* 0x0100240000047ab9 */ /* 0x000fe20000000a00 */
[----:B------:R-:W-:Y:S01]  /*11f90*/  ULDC.64 UR6, c[0x4][0x98] ;  /* 0x0100260000067ab9 */ /* 0x000fe20000000a00 */
[----:B------:R-:W-:Y:S01]  /*11fa0*/  ULDC.64 UR8, c[0x4][0x20] ;  /* 0x0100080000087ab9 */ /* 0x000fe20000000a00 */
[----:B------:R-:W-:Y:S02]  /*11fb0*/  IMAD.U32 R4, RZ, RZ, UR4 ;  /* 0x00000004ff047e24 */ /* 0x000fe4000f8e00ff */
[----:B------:R-:W1:Y:S01]  /*11fc0*/  LDC.64 R2, c[0x4][R2] ;  /* 0x0100000002027b82 */ /* 0x000e620000000a00 */
[----:B0-----:R-:W-:Y:S02]  /*11fd0*/  IMAD.U32 R5, RZ, RZ, UR5 ;  /* 0x00000005ff057e24 */ /* 0x001fe4000f8e00ff */
        /* <DEDUP_REMOVED lines=8> */
[----:B-1----:R-:W-:Y:S05]  /*12060*/  CALL.ABS.NOINC R2 ;  /* 0x0000000002007343 */ /* 0x002fea0003c00000 */
.L_x_1851:
[----:B------:R-:W-:Y:S05]  /*12070*/  BSYNC B6 ;  /* 0x0000000000067941 */ /* 0x000fea0003800000 */
.L_x_1850:
[----:B------:R1:W5:Y:S01]  /*12080*/  LDL R9, [R1+0x1c] ;  /* 0x00001c0001097983 */ /* 0x0003620000100800 */
[----:B0-----:R-:W0:Y:S01]  /*12090*/  LDC R7, c[0x0][0x448] ;  /* 0x00011200ff077b82 */ /* 0x001e220000000800 */
[----:B------:R-:W2:Y:S01]  /*120a0*/  S2R R2, SR_TID.X ;  /* 0x0000000000027919 */ /* 0x000ea20000002100 */
[----:B------:R-:W-:Y:S01]  /*120b0*/  USHF.R.S32.HI UR4, URZ, 0x1f, UR36 ;  /* 0x0000001f3f047899 */ /* 0x000fe20008011424 */
[----:B------:R-:W-:Y:S01]  /*120c0*/  ULDC.64 UR8, c[0x0][0x2d8] ;  /* 0x0000b60000087ab9 */ /* 0x000fe20000000a00 */
[----:B0-----:R-:W-:Y:S02]  /*120d0*/  ISETP.NE.AND P0, PT, R7, 0x1, PT ;  /* 0x000000010700780c */ /* 0x001fe40003f05270 */
[----:B--2---:R-:W-:-:S11]  /*120e0*/  LOP3.LUT R2, R2, 0x7f, RZ, 0xc0, !PT ;  /* 0x0000007f02027812 */ /* 0x004fd600078ec0ff */
[----:B------:R-:W0:Y:S01]  /*120f0*/  @P0 LDC R3, c[0x0][0x44c] ;  /* 0x00011300ff030b82 */ /* 0x000e220000000800 */
[----:B------:R-:W-:Y:S02]  /*12100*/  SHF.R.U32.HI R0, RZ, 0x3, R2 ;  /* 0x00000003ff007819 */ /* 0x000fe40000011602 */
[----:B------:R-:W2:Y:S01]  /*12110*/  S2R R2, SR_TID.X ;  /* 0x0000000000027919 */ /* 0x000ea20000002100 */
[----:B------:R-:W-:Y:S02]  /*12120*/  UIMAD UR6, UR4, UR8, URZ ;  /* 0x00000008040672a4 */ /* 0x000fe4000f8e023f */
[----:B------:R-:W-:Y:S02]  /*12130*/  UIMAD.WIDE.U32 UR4, UR36, UR8, URZ ;  /* 0x00000008240472a5 */ /* 0x000fe4000f8e003f */
[----:B------:R-:W-:Y:S02]  /*12140*/  UIMAD UR6, UR36, UR9, UR6 ;  /* 0x00000009240672a4 */ /* 0x000fe4000f8e0206 */
[----:B------:R-:W-:Y:S01]  /*12150*/  USHF.R.S32.HI UR7, URZ, 0x1f, UR43 ;  /* 0x0000001f3f077899 */ /* 0x000fe2000801142b */
[----:B--2---:R-:W-:Y:S01]  /*12160*/  IMAD.SHL.U32 R2, R2, 0x10, RZ ;  /* 0x0000001002027824 */ /* 0x004fe200078e00ff */
[----:B------:R-:W-:-:S04]  /*12170*/  ULDC.64 UR8, c[0x0][0x2e0] ;  /* 0x0000b80000087ab9 */ /* 0x000fc80000000a00 */
[----:B------:R-:W-:Y:S02]  /*12180*/  LOP3.LUT R2, R0, 0x70, R2, 0xf8, !PT ;  /* 0x0000007000027812 */ /* 0x000fe400078ef802 */
[----:B------:R-:W2:Y:S03]  /*12190*/  @P0 LDC R0, c[0x0][0x450] ;  /* 0x00011400ff000b82 */ /* 0x000ea60000000800 */
[----:B------:R-:W-:Y:S01]  /*121a0*/  VIADD R2, R2, UR40 ;  /* 0x0000002802027c36 */ /* 0x000fe20008000000 */
[----:B------:R-:W-:-:S03]  /*121b0*/  UIADD3 UR5, UR5, UR6, URZ ;  /* 0x0000000605057290 */ /* 0x000fc6000fffe03f */
[----:B0-----:R-:W-:Y:S01]  /*121c0*/  @P0 IMAD.HI.U32 R3, R2, R3, RZ ;  /* 0x0000000302030227 */ /* 0x001fe200078e00ff */
[----:B------:R-:W-:-:S03]  /*121d0*/  UIMAD.WIDE.U32 UR4, UR43, UR8, UR4 ;  /* 0x000000082b0472a5 */ /* 0x000fc6000f8e0004 */
[----:B------:R-:W-:Y:S01]  /*121e0*/  IMAD.MOV.U32 R6, RZ, RZ, R2 ;  /* 0x000000ffff067224 */ /* 0x000fe200078e0002 */
[----:B------:R-:W-:Y:S01]  /*121f0*/  UIMAD UR6, UR7, UR8, URZ ;  /* 0x00000008070672a4 */ /* 0x000fe2000f8e023f */
[----:B------:R-:W0:Y:S01]  /*12200*/  S2R R10, SR_TID.X ;  /* 0x00000000000a7919 */ /* 0x000e220000002100 */
[----:B------:R-:W-:Y:S02]  /*12210*/  IMAD.U32 R4, RZ, RZ, UR4 ;  /* 0x00000004ff047e24 */ /* 0x000fe4000f8e00ff */
[----:B------:R-:W-:Y:S01]  /*12220*/  UIMAD UR6, UR43, UR9, UR6 ;  /* 0x000000092b0672a4 */ /* 0x000fe2000f8e0206 */
[----:B--2---:R-:W-:-:S05]  /*12230*/  @P0 SHF.R.U32.HI R6, RZ, R0, R3 ;  /* 0x00000000ff060219 */ /* 0x004fca0000011603 */
[----:B------:R-:W-:Y:S01]  /*12240*/  IMAD.MOV R0, RZ, RZ, -R6 ;  /* 0x000000ffff007224 */ /* 0x000fe200078e0a06 */
[----:B------:R-:W-:-:S03]  /*12250*/  UIADD3 UR6, UR5, UR6, URZ ;  /* 0x0000000605067290 */ /* 0x000fc6000fffe03f */
[----:B------:R-:W-:Y:S02]  /*12260*/  IMAD R0, R7, R0, R2 ;  /* 0x0000000007007224 */ /* 0x000fe400078e0202 */
[----:B------:R-:W-:Y:S01]  /*12270*/  IMAD.MOV.U32 R2, RZ, RZ, R4 ;  /* 0x000000ffff027224 */ /* 0x000fe200078e0004 */
[----:B------:R-:W-:Y:S01]  /*12280*/  SHF.R.S32.HI R4, RZ, 0x1f, R6 ;  /* 0x0000001fff047819 */ /* 0x000fe20000011406 */
[----:B------:R-:W-:Y:S01]  /*12290*/  IMAD.U32 R5, RZ, RZ, UR5 ;  /* 0x00000005ff057e24 */ /* 0x000fe2000f8e00ff */
[----:B------:R-:W-:Y:S01]  /*122a0*/  ULDC.64 UR4, c[0x0][0x2d0] ;  /* 0x0000b40000047ab9 */ /* 0x000fe20000000a00 */
[----:B------:R-:W-:Y:S01]  /*122b0*/  IMAD.U32 R3, RZ, RZ, UR6 ;  /* 0x00000006ff037e24 */ /* 0x000fe2000f8e00ff */
[----:B------:R-:W-:Y:S01]  /*122c0*/  ULDC UR6, c[0x0][0x2b8] ;  /* 0x0000ae0000067ab9 */ /* 0x000fe20000000800 */
[----:B------:R-:W-:Y:S02]  /*122d0*/  IMAD R4, R4, UR4, RZ ;  /* 0x0000000404047c24 */ /* 0x000fe4000f8e02ff */
[----:B------:R-:W-:-:S04]  /*122e0*/  IMAD.WIDE.U32 R2, R6, UR4, R2 ;  /* 0x0000000406027c25 */ /* 0x000fc8000f8e0002 */
[----:B------:R-:W-:Y:S01]  /*122f0*/  IMAD R4, R6, UR5, R4 ;  /* 0x0000000506047c24 */ /* 0x000fe2000f8e0204 */
[----:B------:R-:W-:-:S03]  /*12300*/  ULDC.64 UR4, c[0x0][0x2c8] ;  /* 0x0000b20000047ab9 */ /* 0x000fc60000000a00 */
[----:B------:R-:W-:Y:S01]  /*12310*/  IMAD.IADD R3, R3, 0x1, R4 ;  /* 0x0000000103037824 */ /* 0x000fe200078e0204 */
[----:B------:R-:W-:Y:S01]  /*12320*/  SHF.R.S32.HI R4, RZ, 0x1f, R0 ;  /* 0x0000001fff047819 */ /* 0x000fe20000011400 */
[----:B0-----:R-:W-:-:S04]  /*12330*/  IMAD.SHL.U32 R10, R10, 0x8, RZ ;  /* 0x000000080a0a7824 */ /* 0x001fc800078e00ff */
[----:B------:R-:W-:Y:S02]  /*12340*/  IMAD R4, R4, UR4, RZ ;  /* 0x0000000404047c24 */ /* 0x000fe4000f8e02ff */
[----:B------:R-:W-:-:S04]  /*12350*/  IMAD.WIDE.U32 R2, R0, UR4, R2 ;  /* 0x0000000400027c25 */ /* 0x000fc8000f8e0002 */
[----:B------:R-:W-:Y:S01]  /*12360*/  IMAD R4, R0, UR5, R4 ;  /* 0x0000000500047c24 */ /* 0x000fe2000f8e0204 */
[----:B------:R-:W-:Y:S01]  /*12370*/  ULDC.64 UR4, c[0x0][0x280] ;  /* 0x0000a00000047ab9 */ /* 0x000fe20000000a00 */
[----:B------:R-:W-:Y:S02]  /*12380*/  LOP3.LUT R10, R10, 0x38, RZ, 0xc0, !PT ;  /* 0x000000380a0a7812 */ /* 0x000fe400078ec0ff */
[----:B------:R-:W-:Y:S01]  /*12390*/  IMAD.IADD R3, R3, 0x1, R4 ;  /* 0x0000000103037824 */ /* 0x000fe200078e0204 */
[----:B------:R-:W-:Y:S01]  /*123a0*/  LEA R0, P1, R2, UR4, 0x1 ;  /* 0x0000000402007c11 */ /* 0x000fe2000f8208ff */
[----:B------:R-:W-:Y:S01]  /*123b0*/  UMOV UR4, 0xffffffff ;  /* 0xffffffff00047882 */ /* 0x000fe20000000000 */
[----:B------:R-:W-:Y:S02]  /*123c0*/  ISETP.GE.AND P0, PT, R10, UR6, PT ;  /* 0x000000060a007c0c */ /* 0x000fe4000bf06270 */
[----:B------:R-:W-:Y:S01]  /*123d0*/  LEA.HI.X R2, R2, UR5, R3, 0x1, P1 ;  /* 0x0000000502027c11 */ /* 0x000fe200088f0c03 */
[----:B-1----:R-:W-:Y:S10]  /*123e0*/  BRA.DIV UR4, `(.L_x_1852) ;  /* 0x0000004204d07947 */ /* 0x002ff4000b800000 */
[----:B------:R-:W0:Y:S01]  /*123f0*/  S2R R8, SR_TID.X ;  /* 0x0000000000087919 */ /* 0x000e220000002100 */
[----:B------:R-:W-:Y:S02]  /*12400*/  ULDC UR4, c[0x0][0x288] ;  /* 0x0000a20000047ab9 */ /* 0x000fe40000000800 */
[----:B------:R-:W-:Y:S01]  /*12410*/  IMAD R3, R7, UR4, RZ ;  /* 0x0000000407037c24 */ /* 0x000fe2000f8e02ff */
[----:B------:R-:W1:Y:S04]  /*12420*/  SHFL.IDX PT, R6, R0, RZ, 0x181f ;  /* 0x00181fff00067589 */ /* 0x000e6800000e0000 */
[----:B------:R-:W2:Y:S01]  /*12430*/  SHFL.IDX PT, R5, R2, RZ, 0x181f ;  /* 0x00181fff02057589 */ /* 0x000ea200000e0000 */
[----:B0-----:R-:W-:-:S04]  /*12440*/  LOP3.LUT R8, R8, 0x7f, RZ, 0xc0, !PT ;  /* 0x0000007f08087812 */ /* 0x001fc800078ec0ff */
[----:B------:R-:W-:-:S05]  /*12450*/  SHF.R.U32.HI R8, RZ, 0x3, R8 ;  /* 0x00000003ff087819 */ /* 0x000fca0000011608 */
[----:B------:R-:W-:-:S05]  /*12460*/  VIADD R4, R8, UR40 ;  /* 0x0000002808047c36 */ /* 0x000fca0008000000 */
[----:B------:R-:W-:-:S13]  /*12470*/  ISETP.GE.AND P1, PT, R4, R3, PT ;  /* 0x000000030400720c */ /* 0x000fda0003f26270 */
[----:B-1----:R-:W-:-:S05]  /*12480*/  @!P1 LEA R6, P2, R10, R6, 0x1 ;  /* 0x000000060a069211 */ /* 0x002fca00078408ff */
[----:B--2---:R-:W-:-:S04]  /*12490*/  @!P1 IMAD.X R5, RZ, RZ, R5, P2 ;  /* 0x000000ffff059224 */ /* 0x004fc800010e0605 */
[----:B------:R-:W-:Y:S02]  /*124a0*/  @!P1 IMAD.MOV.U32 R7, RZ, RZ, R5 ;  /* 0x000000ffff079224 */ /* 0x000fe400078e0005 */
[----:B------:R-:W-:-:S03]  /*124b0*/  VIADD R5, R4, 0x10 ;  /* 0x0000001004057836 */ /* 0x000fc60000000000 */
[----:B------:R-:W-:Y:S01]  /*124c0*/  @!PT LDS RZ, [RZ] ;  /* 0x00000000fffff984 */ /* 0x000fe20000000800 */
[----:B-----5:R0:W-:Y:S02]  /*124d0*/  @!P1 LDGSTS.E.BYPASS.LTC128B.128 [R9+0x20400], desc[UR46][R6.64], !P0 ;  /* 0x2040000006099fae */ /* 0x0201e4000c101d6e */
[----:B------:R-:W-:Y:S02]  /*124e0*/  ISETP.GE.AND P1, PT, R5, R3, PT ;  /* 0x000000030500720c */ /* 0x000fe40003f26270 */
[----:B------:R-:W-:Y:S04]  /*124f0*/  SHFL.IDX PT, R5, R2, 0x1, 0x181f ;  /* 0x00381f0002057f89 */ /* 0x000fe800000e0000 */
[----:B0-----:R-:W0:Y:S07]  /*12500*/  SHFL.IDX PT, R6, R0, 0x1, 0x181f ;  /* 0x00381f0000067f89 */ /* 0x001e2e00000e0000 */
[----:B0-----:R-:W-:-:S05]  /*12510*/  @!P1 LEA R6, P2, R10, R6, 0x1 ;  /* 0x000000060a069211 */ /* 0x001fca00078408ff */
[----:B------:R-:W-:-:S04]  /*12520*/  @!P1 IMAD.X R5, RZ, RZ, R5, P2 ;  /* 0x000000ffff059224 */ /* 0x000fc800010e0605 */
[----:B------:R-:W-:Y:S02]  /*12530*/  @!P1 IMAD.MOV.U32 R7, RZ, RZ, R5 ;  /* 0x000000ffff079224 */ /* 0x000fe400078e0005 */
[----:B------:R-:W-:-:S03]  /*12540*/  VIADD R5, R4, 0x20 ;  /* 0x0000002004057836 */ /* 0x000fc60000000000 */
[----:B------:R0:W-:Y:S02]  /*12550*/  @!P1 LDGSTS.E.BYPASS.LTC128B.128 [R9+0x20c00], desc[UR46][R6.64], !P0 ;  /* 0x20c0000006099fae */ /* 0x0001e4000c101d6e */
[----:B------:R-:W-:Y:S02]  /*12560*/  ISETP.GE.AND P1, PT, R5, R3, PT ;  /* 0x000000030500720c */ /* 0x000fe40003f26270 */
[----:B------:R-:W-:Y:S04]  /*12570*/  SHFL.IDX PT, R5, R2, 0x2, 0x181f ;  /* 0x00581f0002057f89 */ /* 0x000fe800000e0000 */
[----:B0-----:R-:W0:Y:S04]  /*12580*/  SHFL.IDX PT, R6, R0, 0x2, 0x181f ;  /* 0x00581f0000067f89 */ /* 0x001e2800000e0000 */
[----:B------:R-:W1:Y:S03]  /*12590*/  SHFL.IDX PT, R0, R0, 0x3, 0x181f ;  /* 0x00781f0000007f89 */ /* 0x000e6600000e0000 */
[----:B0-----:R-:W-:-:S05]  /*125a0*/  @!P1 LEA R6, P2, R10, R6, 0x1 ;  /* 0x000000060a069211 */ /* 0x001fca00078408ff */
[----:B------:R-:W-:-:S04]  /*125b0*/  @!P1 IMAD.X R5, RZ, RZ, R5, P2 ;  /* 0x000000ffff059224 */ /* 0x000fc800010e0605 */
[----:B------:R-:W-:Y:S02]  /*125c0*/  @!P1 IMAD.MOV.U32 R7, RZ, RZ, R5 ;  /* 0x000000ffff079224 */ /* 0x000fe400078e0005 */
[----:B------:R0:W2:Y:S04]  /*125d0*/  SHFL.IDX PT, R5, R2, 0x3, 0x181f ;  /* 0x00781f0002057f89 */ /* 0x0000a800000e0000 */
[----:B-1----:R0:W-:Y:S02]  /*125e0*/  @!P1 LDGSTS.E.BYPASS.LTC128B.128 [R9+0x21400], desc[UR46][R6.64], !P0 ;  /* 0x2140000006099fae */ /* 0x0021e4000c101d6e */
.L_x_1968:
        /* <DEDUP_REMOVED lines=10> */
.L_x_1853:
[----:B------:R-:W-:Y:S02]  /*12690*/  PLOP3.LUT P1, PT, P1, P0, PT, 0xa2, 0x0 ;  /* 0x000000000000781c */ /* 0x000fe40000f21472 */
[----:B------:R-:W-:-:S08]  /*126a0*/  @P0 R2UR P1, UR4, R17 ;  /* 0x00000000110402ca */ /* 0x000fd00000020000 */
[----:B------:R-:W-:-:S05]  /*126b0*/  @P0 PLOP3.LUT P0, PT, P1, PT, PT, 0x80, 0x0 ;  /* 0x000000000000081c */ /* 0x000fca0000f0f070 */
[----:B------:R-:W-:Y:S01]  /*126c0*/  @!P1 SYNCS.ARRIVE.TRANS64.RED.A0T1 RZ, [UR4+0x28c00], RZ ;  /* 0x028c00ffffff99a7 */ /* 0x000fe20008200404 */
[----:B------:R-:W-:Y:S07]  /*126d0*/  @!P1 ARRIVES.LDGSTSBAR.64.TRANSCNT [UR4+0x28c00] ;  /* 0x028c0000ff0099b0 */ /* 0x000fee0008000a84 */
[----:B------:R-:W-:Y:S05]  /*126e0*/  @P0 BRA.U.ANY `(.L_x_1853) ;  /* 0xfffffffd00e80947 */ /* 0x000fea000393ffff */
[----:B0-----:R-:W2:Y:S02]  /*126f0*/  LDL.LU R2, [R1+0x18] ;  /* 0x0000180001027983 */ /* 0x001ea40000300800 */
        /* <DEDUP_REMOVED lines=11> */
.L_x_1969:
[----:B------:R-:W-:Y:S05]  /*127b0*/  BSYNC B0 ;  /* 0x0000000000007941 */ /* 0x000fea0003800000 */
.L_x_1854:
[----:B------:R-:W2:Y:S01]  /*127c0*/  LDL R2, [R1+0x8] ;  /* 0x0000080001027983 */ /* 0x000ea20000100800 */
[----:B------:R-:W-:Y:S01]  /*127d0*/  BSSY B0, `(.L_x_1856) ;  /* 0x0000095000007945 */ /* 0x000fe20003800000 */
[----:B--2---:R-:W-:-:S13]  /*127e0*/  ISETP.NE.AND P0, PT, R2, RZ, PT ;  /* 0x000000ff0200720c */ /* 0x004fda0003f05270 */
[----:B------:R-:W-:Y:S05]  /*127f0*/  @!P0 BRA `(.L_x_1857) ;  /* 0x0000000800488947 */ /* 0x000fea0003800000 */
[----:B------:R-:W2:Y:S01]  /*12800*/  LDL R3, [R1] ;  /* 0x0000000001037983 */ /* 0x000ea20000100800 */
[----:B0-----:R-:W-:Y:S01]  /*12810*/  IMAD R0, R18, 0x8, R17 ;  /* 0x0000000812007824 */ /* 0x001fe200078e0211 */
[----:B------:R-:W-:Y:S01]  /*12820*/  BSSY B1, `(.L_x_1858) ;  /* 0x0000007000017945 */ /* 0x000fe20003800000 */
[----:B------:R-:W0:Y:S02]  /*12830*/  S2R R2, SR_TID.X ;  /* 0x0000000000027919 */ /* 0x000e240000002100 */
[----:B0-----:R-:W-:-:S04]  /*12840*/  LOP3.LUT R2, R2, 0x7f, RZ, 0xc0, !PT ;  /* 0x0000007f02027812 */ /* 0x001fc800078ec0ff */
[----:B------:R-:W-:Y:S02]  /*12850*/  ISETP.NE.AND P1, PT, R2, RZ, PT ;  /* 0x000000ff0200720c */ /* 0x000fe40003f25270 */
[----:B--2---:R-:W-:-:S04]  /*12860*/  SHF.L.U32 R3, R3, 0x1f, RZ ;  /* 0x0000001f03037819 */ /* 0x004fc800000006ff */
[----:B------:R-:W0:Y:S02]  /*12870*/  SYNCS.PHASECHK.TRANS64.TRYWAIT P0, [R0+URZ+0x28c60], R3 ;  /* 0x028c6003000075a7 */ /* 0x000e24000800017f */
[----:B0-----:R-:W-:Y:S05]  /*12880*/  @!P0 BRA `(.L_x_1859) ;  /* 0x0000004000f88947 */ /* 0x001fea0003800000 */
.L_x_1970:
[----:B------:R-:W-:Y:S05]  /*12890*/  BSYNC B1 ;  /* 0x0000000000017941 */ /* 0x000fea0003800000 */
.L_x_1858:
        /* <DEDUP_REMOVED lines=9> */
.L_x_1861:
[----:B------:R-:W-:Y:S05]  /*12930*/  BSYNC B1 ;  /* 0x0000000000017941 */ /* 0x000fea0003800000 */
.L_x_1860:
[----:B------:R-:W2:Y:S01]  /*12940*/  LDL.LU R2, [R1+0x14] ;  /* 0x0000140001027983 */ /* 0x000ea20000300800 */
[----:B------:R-:W-:Y:S01]  /*12950*/  UIADD3 UR4, UP0, UR44, 0x470, URZ ;  /* 0x000004702c047890 */ /* 0x000fe2000ff1e03f */
[----:B------:R-:W-:Y:S01]  /*12960*/  PLOP3.LUT P0, PT, PT, PT, PT, 0x80, 0x0 ;  /* 0x000000000000781c */ /* 0x000fe20003f0f070 */
[----:B0-----:R-:W-:Y:S01]  /*12970*/  VIADD R0, R0, 0x28c50 ;  /* 0x00028c5000007836 */ /* 0x001fe20000000000 */
[----:B------:R-:W-:Y:S01]  /*12980*/  UMOV UR6, 0x0 ;  /* 0x0000000000067882 */ /* 0x000fe20000000000 */
[----:B------:R-:W-:Y:S01]  /*12990*/  UIADD3.X UR5, URZ, UR45, URZ, UP0, !UPT ;  /* 0x0000002d3f057290 */ /* 0x000fe200087fe43f */
[----:B------:R-:W-:Y:S01]  /*129a0*/  UMOV UR7, 0x14f00000 ;  /* 0x14f0000000077882 */ /* 0x000fe20000000000 */
[----:B------:R-:W-:Y:S01]  /*129b0*/  UMOV UR10, URZ ;  /* 0x0000003f000a7c82 */ /* 0x000fe20008000000 */
[----:B--2---:R-:W-:Y:S02]  /*129c0*/  IMAD.SHL.U32 R3, R2, 0x40, RZ ;  /* 0x0000004002037824 */ /* 0x004fe400078e00ff */
[----:B------:R-:W-:-:S04]  /*129d0*/  IMAD R2, R18, 0x10000, R17 ;  /* 0x0001000012027824 */ /* 0x000fc800078e0211 */
[----:B------:R-:W-:-:S07]  /*129e0*/  VIADD R4, R2, 0x400 ;  /* 0x0000040002047836 */ /* 0x000fce0000000000 */
.L_x_1862:
[----:B------:R-:W-:-:S13]  /*129f0*/  @P0 ELECT P1, URZ, PT ;  /* 0x00000000003f082f */ /* 0x000fda0003820000 */
[----:B------:R-:W-:Y:S01]  /*12a00*/  @P1 R2UR UR13, R16 ;  /* 0x00000000100d12ca */ /* 0x000fe200000e0000 */
[----:B------:R-:W-:Y:S01]  /*12a10*/  UMOV UR12, UR36 ;  /* 0x00000024000c7c82 */ /* 0x000fe20008000000 */
[----:B------:R-:W-:Y:S02]  /*12a20*/  @P1 R2UR UR11, R3 ;  /* 0x00000000030b12ca */ /* 0x000fe400000e0000 */
[----:B------:R-:W-:Y:S02]  /*12a30*/  @P1 R2UR UR9, R0 ;  /* 0x00000000000912ca */ /* 0x000fe400000e0000 */
[----:B------:R-:W-:Y:S02]  /*12a40*/  @P1 R2UR UR8, R4 ;  /* 0x00000000040812ca */ /* 0x000fe400000e0000 */
[----:B------:R-:W-:Y:S02]  /*12a50*/  @P1 PLOP3.LUT P0, PT, P1, PT, PT, 0x8, 0x0 ;  /* 0x000000000000181c */ /* 0x000fe40000f0e170 */
        /* <DEDUP_REMOVED lines=8> */
.L_x_1863:
        /* <DEDUP_REMOVED lines=15> */
.L_x_1864:
        /* <DEDUP_REMOVED lines=15> */
.L_x_1865:
        /* <DEDUP_REMOVED lines=15> */
.L_x_1866:
        /* <DEDUP_REMOVED lines=15> */
.L_x_1867:
        /* <DEDUP_REMOVED lines=15> */
.L_x_1868:
        /* <DEDUP_REMOVED lines=15> */
.L_x_1869:
        /* <DEDUP_REMOVED lines=9> */
[----:B-1----:R-:W-:Y:S05]  /*13110*/  @P0 BRA.U.ANY `(.L_x_1869) ;  /* 0xfffffffd00d80947 */ /* 0x002fea000393ffff */
.L_x_1857:
[----:B------:R-:W-:Y:S05]  /*13120*/  BSYNC B0 ;  /* 0x0000000000007941 */ /* 0x000fea0003800000 */
.L_x_1856:
[----:B------:R-:W-:-:S04]  /*13130*/  UIADD3 UR4, UR39, -0x2, URZ ;  /* 0xfffffffe27047890 */ /* 0x000fc8000fffe03f */
[----:B------:R-:W-:-:S06]  /*13140*/  UISETP.GE.AND UP0, UPT, UR4, UR38, UPT ;  /* 0x000000260400728c */ /* 0x000fcc000bf06270 */
[----:B------:R-:W-:-:S13]  /*13150*/  PLOP3.LUT P0, PT, PT, PT, UP0, 0x80, 0x0 ;  /* 0x000000000000781c */ /* 0x000fda0003f0f008 */
[----:B------:R-:W-:Y:S05]  /*13160*/  @!P0 BRA `(.L_x_1870) ;  /* 0x00000028005c8947 */ /* 0x000fea0003800000 */
[----:B------:R-:W-:Y:S01]  /*13170*/  IMAD R3, RZ, RZ, -UR39 ;  /* 0x80000027ff037e24 */ /* 0x000fe2000f8e02ff */
[----:B------:R-:W-:-:S04]  /*13180*/  LOP3.LUT R6, RZ, UR38, RZ, 0x33, !PT ;  /* 0x00000026ff067c12 */ /* 0x000fc8000f8e33ff */
[----:B------:R-:W-:-:S05]  /*13190*/  VIADDMNMX R6, R3, 0x1, R6, !PT ;  /* 0x0000000103067846 */ /* 0x000fca0007800106 */
[----:B0-----:R-:W-:-:S05]  /*131a0*/  VIADD R0, R6, UR39 ;  /* 0x0000002706007c36 */ /* 0x001fca0008000000 */
[----:B------:R-:W-:-:S04]  /*131b0*/  LOP3.LUT R0, R0, 0x1, RZ, 0xc0, !PT ;  /* 0x0000000100007812 */ /* 0x000fc800078ec0ff */
[----:B------:R-:W-:Y:S01]  /*131c0*/  ISETP.NE.U32.AND P0, PT, R0, 0x1, PT ;  /* 0x000000010000780c */ /* 0x000fe20003f05070 */
[----:B------:R-:W-:-:S12]  /*131d0*/  IMAD.U32 R0, RZ, RZ, UR4 ;  /* 0x00000004ff007e24 */ /* 0x000fd8000f8e00ff */
[----:B------:R-:W-:Y:S05]  /*131e0*/  @P0 BRA `(.L_x_1871) ;  /* 0x0000000c00600947 */ /* 0x000fea0003800000 */
[----:B------:R-:W2:Y:S04]  /*131f0*/  LDL R4, [R1+0x8] ;  /* 0x0000080001047983 */ /* 0x000ea80000100800 */
[----:B------:R-:W3:Y:S01]  /*13200*/  LDL.LU R8, [R1] ;  /* 0x0000000001087983 */ /* 0x000ee20000300800 */
[----:B------:R-:W-:Y:S01]  /*13210*/  VIADD R18, R18, 0x1 ;  /* 0x0000000112127836 */ /* 0x000fe20000000000 */
[----:B------:R-:W-:Y:S04]  /*13220*/  BSSY B0, `(.L_x_1872) ;  /* 0x00000d2000007945 */ /* 0x000fe80003800000 */
[----:B------:R-:W-:-:S04]  /*13230*/  ISETP.NE.AND P0, PT, R18, 0x2, PT ;  /* 0x000000021200780c */ /* 0x000fc80003f05270 */
[----:B------:R-:W-:Y:S02]  /*13240*/  SEL R2, RZ, 0x1, P0 ;  /* 0x00000001ff027807 */ /* 0x000fe40000000000 */
[----:B------:R-:W-:Y:S02]  /*13250*/  SEL R18, R18, RZ, P0 ;  /* 0x000000ff12127207 */ /* 0x000fe40000000000 */
[----:B--2---:R-:W-:Y:S02]  /*13260*/  ISETP.NE.AND P2, PT, R4, RZ, PT ;  /* 0x000000ff0400720c */ /* 0x004fe40003f45270 */
[----:B---3--:R-:W-:-:S05]  /*13270*/  LOP3.LUT R8, R8, R2, RZ, 0x3c, !PT ;  /* 0x0000000208087212 */ /* 0x008fca00078e3cff */
[----:B------:R0:W-:Y:S06]  /*13280*/  STL [R1], R8 ;  /* 0x0000000801007387 */ /* 0x0001ec0000100800 */
[----:B------:R-:W-:Y:S05]  /*13290*/  @!P2 BRA `(.L_x_1873) ;  /* 0x0000000c0028a947 */ /* 0x000fea0003800000 */
[----:B------:R-:W2:Y:S02]  /*132a0*/  LDL R4, [R1+0xc] ;  /* 0x00000c0001047983 */ /* 0x000ea40000100800 */
[----:B--2---:R-:W-:-:S13]  /*132b0*/  ISETP.NE.AND P2, PT, R4, RZ, PT ;  /* 0x000000ff0400720c */ /* 0x004fda0003f45270 */
[----:B------:R-:W-:Y:S05]  /*132c0*/  @!P2 BRA `(.L_x_1874) ;  /* 0x00000000004ca947 */ /* 0x000fea0003800000 */
[----:B------:R-:W2:Y:S01]  /*132d0*/  LDL R7, [R1+0x4] ;  /* 0x0000040001077983 */ /* 0x000ea20000100800 */
[----:B------:R-:W1:Y:S01]  /*132e0*/  LDC R5, c[0x0][0x43c] ;  /* 0x00010f00ff057b82 */ /* 0x000e620000000800 */
[----:B------:R-:W-:Y:S01]  /*132f0*/  IMAD.MOV.U32 R4, RZ, RZ, R0 ;  /* 0x000000ffff047224 */ /* 0x000fe200078e0000 */
[----:B------:R-:W-:Y:S01]  /*13300*/  ULDC.64 UR4, c[0x0][0x428] ;  /* 0x00010a0000047ab9 */ /* 0x000fe20000000a00 */
[----:B-1----:R-:W-:-:S13]  /*13310*/  ISETP.NE.AND P0, PT, R5, 0x1, PT ;  /* 0x000000010500780c */ /* 0x002fda0003f05270 */
[----:B------:R-:W1:Y:S02]  /*13320*/  @P0 LDC.64 R2, c[0x0][0x440] ;  /* 0x00011000ff020b82 */ /* 0x000e640000000a00 */
[----:B-1----:R-:W-:-:S05]  /*13330*/  @P0 IMAD.HI.U32 R2, R0, R2, RZ ;  /* 0x0000000200020227 */ /* 0x002fca00078e00ff */
[----:B------:R-:W-:-:S05]  /*13340*/  @P0 SHF.R.U32.HI R4, RZ, R3, R2 ;  /* 0x00000003ff040219 */ /* 0x000fca0000011602 */
[----:B------:R-:W-:-:S04]  /*13350*/  IMAD.MOV R2, RZ, RZ, -R4 ;  /* 0x000000ffff027224 */ /* 0x000fc800078e0a04 */
[----:B------:R-:W-:Y:S01]  /*13360*/  IMAD R0, R5, R2, R0 ;  /* 0x0000000205007224 */ /* 0x000fe200078e0200 */
[--C-:B------:R-:W-:Y:S01]  /*13370*/  SHF.R.S32.HI R5, RZ, 0x1f, R4.reuse ;  /* 0x0000001fff057819 */ /* 0x100fe20000011404 */
[----:B------:R-:W1:Y:S02]  /*13380*/  LDC.64 R2, c[0x0][0x418] ;  /* 0x00010600ff027b82 */ /* 0x000e640000000a00 */
[----:B------:R-:W-:-:S03]  /*13390*/  IMAD.WIDE.U32 R4, R19, UR4, R4 ;  /* 0x0000000413047c25 */ /* 0x000fc6000f8e0004 */
[----:B-1----:R-:W-:Y:S01]  /*133a0*/  LEA R2, P0, R4, R2, 0x2 ;  /* 0x0000000204027211 */ /* 0x002fe200078010ff */
[----:B--2---:R-:W-:-:S04]  /*133b0*/  IMAD R7, R7, UR4, RZ ;  /* 0x0000000407077c24 */ /* 0x004fc8000f8e02ff */
[----:B------:R-:W-:-:S04]  /*133c0*/  IMAD R7, R19, UR5, R7 ;  /* 0x0000000513077c24 */ /* 0x000fc8000f8e0207 */
[----:B------:R-:W-:-:S05]  /*133d0*/  IMAD.IADD R7, R7, 0x1, R5 ;  /* 0x0000000107077824 */ /* 0x000fca00078e0205 */
[----:B------:R-:W-:-:S05]  /*133e0*/  LEA.HI.X R3, R4, R3, R7, 0x2, P0 ;  /* 0x0000000304037211 */ /* 0x000fca00000f1407 */
[----:B------:R1:W5:Y:S02]  /*133f0*/  LDG.E R16, desc[UR46][R2.64] ;  /* 0x0000002e02107981 */ /* 0x000364000c1e1900 */
.L_x_1874:
[----:B-1----:R-:W-:Y:S01]  /*13400*/  IMAD R2, R18, 0x8, R17 ;  /* 0x0000000812027824 */ /* 0x002fe200078e0211 */
[----:B------:R-:W-:Y:S01]  /*13410*/  SHF.L.U32 R4, R8, 0x1f, RZ ;  /* 0x0000001f08047819 */ /* 0x000fe200000006ff */
[----:B------:R-:W1:Y:S01]  /*13420*/  S2R R3, SR_TID.X ;  /* 0x0000000000037919 */ /* 0x000e620000002100 */
[----:B------:R-:W-:Y:S02]  /*13430*/  BSSY B1, `(.L_x_1875) ;  /* 0x0000005000017945 */ /* 0x000fe40003800000 */
[----:B------:R-:W2:Y:S01]  /*13440*/  SYNCS.PHASECHK.TRANS64.TRYWAIT P0, [R2+URZ+0x28c40], R4 ;  /* 0x028c4004020075a7 */ /* 0x000ea2000800017f */
[----:B-1----:R-:W-:-:S04]  /*13450*/  LOP3.LUT R3, R3, 0x7f, RZ, 0xc0, !PT ;  /* 0x0000007f03037812 */ /* 0x002fc800078ec0ff */
[----:B------:R-:W-:Y:S01]  /*13460*/  ISETP.NE.AND P1, PT, R3, RZ, PT ;  /* 0x000000ff0300720c */ /* 0x000fe20003f25270 */
[----:B--2---:R-:W-:-:S12]  /*13470*/  @!P0 BRA `(.L_x_1876) ;  /* 0x0000003800108947 */ /* 0x004fd80003800000 */
.L_x_1971:
[----:B------:R-:W-:Y:S05]  /*13480*/  BSYNC B1 ;  /* 0x0000000000017941 */ /* 0x000fea0003800000 */
.L_x_1875:
        /* <DEDUP_REMOVED lines=9> */
.L_x_1878:
[----:B------:R-:W-:Y:S05]  /*13520*/  BSYNC B1 ;  /* 0x0000000000017941 */ /* 0x000fea0003800000 */
.L_x_1877:
[----:B------:R-:W-:Y:S01]  /*13530*/  IMAD.MOV.U32 R7, RZ, RZ, RZ ;  /* 0x000000ffff077224 */ /* 0x000fe200078e00ff */
[----:B------:R-:W-:Y:S01]  /*13540*/  UIADD3 UR4, UP0, UR44, 0x370, URZ ;  /* 0x000003702c047890 */ /* 0x000fe2000ff1e03f */
[----:B------:R-:W-:Y:S01]  /*13550*/  IMAD R5, R18, 0x2000, R17 ;  /* 0x0000200012057824 */ /* 0x000fe200078e0211 */
        /* <DEDUP_REMOVED lines=8> */
.L_x_1879:
[----:B------:R-:W-:-:S13]  /*135e0*/  @P0 ELECT P2, URZ, PT ;  /* 0x00000000003f082f */ /* 0x000fda0003840000 */
[----:B-----5:R-:W-:Y:S01]  /*135f0*/  @P2 R2UR UR13, R16 ;  /* 0x00000000100d22ca */ /* 0x020fe200000e0000 */
[----:B------:R-:W-:Y:S01]  /*13600*/  UMOV UR12, UR36 ;  /* 0x00000024000c7c82 */ /* 0x000fe20008000000 */
[----:B------:R-:W-:Y:S02]  /*13610*/  @P2 R2UR UR11, R3 ;  /* 0x00000000030b22ca */ /* 0x000fe400000e0000 */
[----:B------:R-:W-:Y:S02]  /*13620*/  @P2 R2UR UR9, R5 ;  /* 0x00000000050922ca */ /* 0x000fe400000e0000 */
[----:B------:R-:W-:Y:S02]  /*13630*/  @P2 R2UR UR8, R0 ;  /* 0x00000000000822ca */ /* 0x000fe400000e0000 */
[----:B------:R-:W-:Y:S02]  /*13640*/  @P2 PLOP3.LUT P0, PT, P2, PT, PT, 0x8, 0x0 ;  /* 0x000000000000281c */ /* 0x000fe4000170e170 */
[----:B------:R-:W-:-:S09]  /*13650*/  PLOP3.LUT P2, PT, PT, PT, PT, 0x8, 0x0 ;  /* 0x000000000000781c */ /* 0x000fd20003f4e170 */
[----:B------:R2:W-:Y:S02]  /*13660*/  UTMALDG.4D [UR8], [UR4], desc[UR6] ;  /* 0x00000608040075b4 */ /* 0x0005e40008019000 */
[----:B--2---:R-:W-:Y:S05]  /*13670*/  @P0 BRA.U.ANY `(.L_x_1879) ;  /* 0xfffffffd00d80947 */ /* 0x004fea000393ffff */
[----:B------:R-:W2:Y:S01]  /*13680*/  SYNCS.PHASECHK.TRANS64.TRYWAIT P0, [R2+URZ+0x28c60], R4 ;  /* 0x028c6004020075a7 */ /* 0x000ea2000800017f */
[----:B------:R-:W-:Y:S04]  /*13690*/  BSSY B1, `(.L_x_1880) ;  /* 0x0000002000017945 */ /* 0x000fe80003800000 */
[----:B--2---:R-:W-:Y:S05]  /*136a0*/  @!P0 BRA `(.L_x_1881) ;  /* 0x0000003400988947 */ /* 0x004fea0003800000 */
.L_x_1972:
[----:B------:R-:W-:Y:S05]  /*136b0*/  BSYNC B1 ;  /* 0x0000000000017941 */ /* 0x000fea0003800000 */
.L_x_1880:
[----:B------:R-:W-:Y:S01]  /*136c0*/  BSSY B1, `(.L_x_1882) ;  /* 0x000000b000017945 */ /* 0x000fe20003800000 */
[----:B0-----:R-:W-:Y:S02]  /*136d0*/  IMAD.MOV.U32 R8, RZ, RZ, 0x0 ;  /* 0x00000000ff087424 */ /* 0x001fe400078e00ff */
[----:B------:R-:W-:Y:S01]  /*136e0*/  IMAD.MOV.U32 R9, RZ, RZ, 0x14f00000 ;  /* 0x14f00000ff097424 */ /* 0x000fe200078e00ff */
[----:B------:R-:W-:Y:S06]  /*136f0*/  @P1 BRA `(.L_x_1883) ;  /* 0x00000000001c1947 */ /* 0x000fec0003800000 */
[----:B------:R-:W0:Y:S01]  /*13700*/  S2R R5, SR_TID.X ;  /* 0x0000000000057919 */ /* 0x000e220000002100 */
[----:B------:R-:W-:-:S04]  /*13710*/  IMAD.MOV.U32 R0, RZ, RZ, 0x10000 ;  /* 0x00010000ff007424 */ /* 0x000fc800078e00ff */
[----:B------:R3:W-:Y:S01]  /*13720*/  SYNCS.ARRIVE.TRANS64 RZ, [R2+URZ+0x28c50], R0 ;  /* 0x028c500002ff79a7 */ /* 0x0007e2000800003f */
[----:B0-----:R-:W-:-:S04]  /*13730*/  LOP3.LUT R5, R5, 0x1f, RZ, 0xc0, !PT ;  /* 0x0000001f05057812 */ /* 0x001fc800078ec0ff */
[----:B------:R-:W-:-:S13]  /*13740*/  ISETP.NE.AND P0, PT, R5, RZ, PT ;  /* 0x000000ff0500720c */ /* 0x000fda0003f05270 */
[----:B---3--:R-:W-:Y:S05]  /*13750*/  @!P0 BRA `(.L_x_1883) ;  /* 0x0000000000048947 */ /* 0x008fea0003800000 */
[----:B------:R-:W-:Y:S01]  /*13760*/  BPT.TRAP 0x1 ;  /* 0x000000040000795c */ /* 0x000fe20000300000 */
.L_x_1883:
[----:B------:R-:W-:Y:S05]  /*13770*/  BSYNC B1 ;  /* 0x0000000000017941 */ /* 0x000fea0003800000 */
.L_x_1882:
[----:B------:R-:W-:Y:S01]  /*13780*/  R2UR UR10, R7 ;  /* 0x00000000070a72ca */ /* 0x000fe200000e0000 */
[----:B------:R-:W-:Y:S01]  /*13790*/  IMAD R0, R18, 0x10000, R17 ;  /* 0x0001000012007824 */ /* 0x000fe200078e0211 */
[----:B------:R-:W-:Y:S01]  /*137a0*/  R2UR UR6, R8 ;  /* 0x00000000080672ca */ /* 0x000fe200000e0000 */
[----:B------:R-:W-:Y:S01]  /*137b0*/  UIADD3 UR4, UP0, UR44, 0x470, URZ ;  /* 0x000004702c047890 */ /* 0x000fe2000ff1e03f */
[----:B------:R-:W-:Y:S01]  /*137c0*/  R2UR UR7, R9 ;  /* 0x00000000090772ca */ /* 0x000fe200000e0000 */
[----:B-12---:R-:W-:Y:S01]  /*137d0*/  VIADD R2, R2, 0x28c50 ;  /* 0x00028c5002027836 */ /* 0x006fe20000000000 */
[----:B------:R-:W-:Y:S01]  /*137e0*/  PLOP3.LUT P0, PT, PT, PT, PT, 0x80, 0x0 ;  /* 0x000000000000781c */ /* 0x000fe20003f0f070 */
[----:B------:R-:W-:Y:S01]  /*137f0*/  VIADD R4, R0, 0x400 ;  /* 0x0000040000047836 */ /* 0x000fe20000000000 */
[----:B------:R-:W-:-:S12]  /*13800*/  UIADD3.X UR5, URZ, UR45, URZ, UP0, !UPT ;  /* 0x0000002d3f057290 */ /* 0x000fd800087fe43f */
.L_x_1884:
        /* <DEDUP_REMOVED lines=15> */
.L_x_1885:
        /* <DEDUP_REMOVED lines=15> */
.L_x_1886:
        /* <DEDUP_REMOVED lines=15> */
.L_x_1887:
        /* <DEDUP_REMOVED lines=15> */
.L_x_1888:
        /* <DEDUP_REMOVED lines=15> */
.L_x_1889:
        /* <DEDUP_REMOVED lines=15> */
.L_x_1890:
        /* <DEDUP_REMOVED lines=15> */
.L_x_1891:
        /* <DEDUP_REMOVED lines=10> */
.L_x_1873:
[----:B------:R-:W-:Y:S05]  /*13f40*/  BSYNC B0 ;  /* 0x0000000000007941 */ /* 0x000fea0003800000 */
.L_x_1872:
[----:B------:R-:W-:-:S06]  /*13f50*/  UIADD3 UR4, UR39, -0x3, URZ ;  /* 0xfffffffd27047890 */ /* 0x000fcc000fffe03f */
[----:B------:R-:W-:-:S07]  /*13f60*/  IMAD.U32 R0, RZ, RZ, UR4 ;  /* 0x00000004ff007e24 */ /* 0x000fce000f8e00ff */
.L_x_1871:
[----:B------:R-:W-:Y:S01]  /*13f70*/  ULOP3.LUT UR4, URZ, UR39, URZ, 0x33, !UPT ;  /* 0x000000273f047292 */ /* 0x000fe2000f8e333f */
[----:B------:R-:W-:Y:S01]  /*13f80*/  VIADD R6, R6, 0xfffffffe ;  /* 0xfffffffe06067836 */ /* 0x000fe20000000000 */
[----:B------:R-:W-:Y:S04]  /*13f90*/  BSSY B0, `(.L_x_1870) ;  /* 0x00001b4000007945 */ /* 0x000fe80003800000 */
[----:B------:R-:W-:-:S13]  /*13fa0*/  ISETP.NE.AND P0, PT, R6, UR4, PT ;  /* 0x0000000406007c0c */ /* 0x000fda000bf05270 */
[----:B------:R-:W-:Y:S05]  /*13fb0*/  @!P0 BRA `(.L_x_1892) ;  /* 0x0000001800c48947 */ /* 0x000fea0003800000 */
.L_x_1933:
[----:B------:R-:W2:Y:S04]  /*13fc0*/  LDL R3, [R1+0x8] ;  /* 0x0000080001037983 */ /* 0x000ea80000100800 */
[----:B------:R-:W3:Y:S01]  /*13fd0*/  LDL.LU R2, [R1] ;  /* 0x0000000001027983 */ /* 0x000ee20000300800 */
[----:B------:R-:W-:Y:S01]  /*13fe0*/  VIADD R7, R18, 0x1 ;  /* 0x0000000112077836 */ /* 0x000fe20000000000 */
[----:B------:R-:W-:Y:S05]  /*13ff0*/  YIELD ;  /* 0x0000000000007946 */ /* 0x000fea0003800000 */
[----:B------:R-:W-:Y:S01]  /*14000*/  ISETP.NE.AND P0, PT, R7, 0x2, PT ;  /* 0x000000020700780c */ /* 0x000fe20003f05270 */
[----:B------:R-:W-:Y:S03]  /*14010*/  BSSY B1, `(.L_x_1893) ;  /* 0x00000d1000017945 */ /* 0x000fe60003800000 */
[----:B------:R-:W-:-:S02]  /*14020*/  SEL R6, RZ, 0x1, P0 ;  /* 0x00000001ff067807 */ /* 0x000fc40000000000 */
[----:B------:R-:W-:Y:S02]  /*14030*/  SEL R7, R7, RZ, P0 ;  /* 0x000000ff07077207 */ /* 0x000fe40000000000 */
[----:B--2---:R-:W-:Y:S02]  /*14040*/  ISETP.NE.AND P1, PT, R3, RZ, PT ;  /* 0x000000ff0300720c */ /* 0x004fe40003f25270 */
[----:B---3--:R-:W-:-:S11]  /*14050*/  LOP3.LUT R6, R2, R6, RZ, 0x3c, !PT ;  /* 0x0000000602067212 */ /* 0x008fd600078e3cff */
[----:B------:R-:W-:Y:S05]  /*14060*/  @!P1 BRA `(.L_x_1894) ;  /* 0x0000000c002c9947 */ /* 0x000fea0003800000 */
[----:B------:R-:W2:Y:S01]  /*14070*/  LDL R2, [R1+0xc] ;  /* 0x00000c0001027983 */ /* 0x000ea20000100800 */
[----:B0-----:R-:W-:Y:S01]  /*14080*/  IMAD.MOV.U32 R8, RZ, RZ, R0 ;  /* 0x000000ffff087224 */ /* 0x001fe200078e0000 */
[----:B--2---:R-:W-:-:S13]  /*14090*/  ISETP.NE.AND P1, PT, R2, RZ, PT ;  /* 0x000000ff0200720c */ /* 0x004fda0003f25270 */
[----:B------:R-:W-:Y:S05]  /*140a0*/  @!P1 BRA `(.L_x_1895) ;  /* 0x00000000004c9947 */ /* 0x000fea0003800000 */
[----:B------:R-:W2:Y:S01]  /*140b0*/  LDL R5, [R1+0x4] ;  /* 0x0000040001057983 */ /* 0x000ea20000100800 */
[----:B------:R-:W0:Y:S01]  /*140c0*/  LDC R8, c[0x0][0x43c] ;  /* 0x00010f00ff087b82 */ /* 0x000e220000000800 */
[----:B------:R-:W-:Y:S01]  /*140d0*/  ULDC.64 UR4, c[0x0][0x428] ;  /* 0x00010a0000047ab9 */ /* 0x000fe20000000a00 */
[----:B0-----:R-:W-:-:S13]  /*140e0*/  ISETP.NE.AND P0, PT, R8, 0x1, PT ;  /* 0x000000010800780c */ /* 0x001fda0003f05270 */
[----:B------:R-:W0:Y:S02]  /*140f0*/  @P0 LDC.64 R2, c[0x0][0x440] ;  /* 0x00011000ff020b82 */ /* 0x000e240000000a00 */
[----:B0-----:R-:W-:-:S04]  /*14100*/  @P0 IMAD.HI.U32 R4, R0, R2, RZ ;  /* 0x0000000200040227 */ /* 0x001fc800078e00ff */
        /* <DEDUP_REMOVED lines=13> */
.L_x_1895:
[----:B0-----:R-:W-:Y:S01]  /*141e0*/  IMAD R4, R7, 0x8, R17 ;  /* 0x0000000807047824 */ /* 0x001fe200078e0211 */
[----:B------:R-:W-:Y:S01]  /*141f0*/  SHF.L.U32 R2, R6, 0x1f, RZ ;  /* 0x0000001f06027819 */ /* 0x000fe200000006ff */
[----:B------:R-:W0:Y:S01]  /*14200*/  S2R R3, SR_TID.X ;  /* 0x0000000000037919 */ /* 0x000e220000002100 */
[----:B------:R-:W-:Y:S02]  /*14210*/  BSSY B2, `(.L_x_1896) ;  /* 0x0000005000027945 */ /* 0x000fe40003800000 */
[----:B------:R-:W1:Y:S01]  /*14220*/  SYNCS.PHASECHK.TRANS64.TRYWAIT P0, [R4+URZ+0x28c40], R2 ;  /* 0x028c4002040075a7 */ /* 0x000e62000800017f */
[----:B0-----:R-:W-:-:S04]  /*14230*/  LOP3.LUT R3, R3, 0x7f, RZ, 0xc0, !PT ;  /* 0x0000007f03037812 */ /* 0x001fc800078ec0ff */
[----:B------:R-:W-:Y:S01]  /*14240*/  ISETP.NE.AND P1, PT, R3, RZ, PT ;  /* 0x000000ff0300720c */ /* 0x000fe20003f25270 */
[----:B-1----:R-:W-:-:S12]  /*14250*/  @!P0 BRA `(.L_x_1897) ;  /* 0x0000002800c08947 */ /* 0x002fd80003800000 */
.L_x_1973:
[----:B------:R-:W-:Y:S05]  /*14260*/  BSYNC B2 ;  /* 0x0000000000027941 */ /* 0x000fea0003800000 */
.L_x_1896:
[----:B------:R-:W-:Y:S04]  /*14270*/  BSSY B2, `(.L_x_1898) ;  /* 0x0000009000027945 */ /* 0x000fe80003800000 */
[----:B------:R-:W-:Y:S05]  /*14280*/  @P1 BRA `(.L_x_1899) ;  /* 0x00000000001c1947 */ /* 0x000fea0003800000 */
[----:B------:R-:W1:Y:S01]  /*14290*/  S2R R5, SR_TID.X ;  /* 0x0000000000057919 */ /* 0x000e620000002100 */
[----:B------:R-:W-:-:S04]  /*142a0*/  IMAD.MOV.U32 R3, RZ, RZ, 0x2000 ;  /* 0x00002000ff037424 */ /* 0x000fc800078e00ff */
[----:B------:R2:W-:Y:S01]  /*142b0*/  SYNCS.ARRIVE.TRANS64 RZ, [R4+URZ+0x28c30], R3 ;  /* 0x028c300304ff79a7 */ /* 0x0005e2000800003f */
[----:B-1----:R-:W-:-:S04]  /*142c0*/  LOP3.LUT R5, R5, 0x1f, RZ, 0xc0, !PT ;  /* 0x0000001f05057812 */ /* 0x002fc800078ec0ff */
[----:B------:R-:W-:-:S13]  /*142d0*/  ISETP.NE.AND P0, PT, R5, RZ, PT ;  /* 0x000000ff0500720c */ /* 0x000fda0003f05270 */
[----:B--2---:R-:W-:Y:S05]  /*142e0*/  @!P0 BRA `(.L_x_1899) ;  /* 0x0000000000048947 */ /* 0x004fea0003800000 */
[----:B------:R-:W-:Y:S01]  /*142f0*/  BPT.TRAP 0x1 ;  /* 0x000000040000795c */ /* 0x000fe20000300000 */
.L_x_1899:
[----:B------:R-:W-:Y:S05]  /*14300*/  BSYNC B2 ;  /* 0x0000000000027941 */ /* 0x000fea0003800000 */
.L_x_1898:
        /* <DEDUP_REMOVED lines=11> */
.L_x_1900:
        /* <DEDUP_REMOVED lines=10> */
[----:B------:R-:W1:Y:S01]  /*14460*/  SYNCS.PHASECHK.TRANS64.TRYWAIT P0, [R4+URZ+0x28c60], R2 ;  /* 0x028c6002040075a7 */ /* 0x000e62000800017f */
[----:B------:R-:W-:Y:S04]  /*14470*/  BSSY B2, `(.L_x_1901) ;  /* 0x0000002000027945 */ /* 0x000fe80003800000 */
[----:B-1----:R-:W-:Y:S05]  /*14480*/  @!P0 BRA `(.L_x_1902) ;  /* 0x0000002800488947 */ /* 0x002fea0003800000 */
.L_x_1974:
[----:B------:R-:W-:Y:S05]  /*14490*/  BSYNC B2 ;  /* 0x0000000000027941 */ /* 0x000fea0003800000 */
.L_x_1901:
        /* <DEDUP_REMOVED lines=11> */
.L_x_1904:
[----:B------:R-:W-:Y:S05]  /*14550*/  BSYNC B2 ;  /* 0x0000000000027941 */ /* 0x000fea0003800000 */
.L_x_1903:
[----:B------:R-:W-:Y:S01]  /*14560*/  R2UR UR6, R2 ;  /* 0x00000000020672ca */ /* 0x000fe200000e0000 */
[----:B------:R-:W-:Y:S01]  /*14570*/  UIADD3 UR4, UP0, UR44, 0x470, URZ ;  /* 0x000004702c047890 */ /* 0x000fe2000ff1e03f */
[----:B------:R-:W-:Y:S01]  /*14580*/  R2UR UR7, R3 ;  /* 0x00000000030772ca */ /* 0x000fe200000e0000 */
[----:B------:R-:W-:Y:S01]  /*14590*/  VIADD R4, R4, 0x28c50 ;  /* 0x00028c5004047836 */ /* 0x000fe20000000000 */
[----:B------:R-:W-:Y:S01]  /*145a0*/  R2UR UR10, R5 ;  /* 0x00000000050a72ca */ /* 0x000fe200000e0000 */
[----:B------:R-:W-:Y:S01]  /*145b0*/  IMAD R5, R7, 0x10000, R17 ;  /* 0x0001000007057824 */ /* 0x000fe200078e0211 */
[----:B------:R-:W-:Y:S01]  /*145c0*/  PLOP3.LUT P0, PT, PT, PT, PT, 0x80, 0x0 ;  /* 0x000000000000781c */ /* 0x000fe20003f0f070 */
[----:B------:R-:W-:Y:S02]  /*145d0*/  UIADD3.X UR5, URZ, UR45, URZ, UP0, !UPT ;  /* 0x0000002d3f057290 */ /* 0x000fe400087fe43f */
[----:B------:R-:W-:-:S10]  /*145e0*/  VIADD R9, R5, 0x400 ;  /* 0x0000040005097836 */ /* 0x000fd40000000000 */
.L_x_1905:
        /* <DEDUP_REMOVED lines=15> */
.L_x_1906:
        /* <DEDUP_REMOVED lines=15> */
.L_x_1907:
        /* <DEDUP_REMOVED lines=15> */
.L_x_1908:
        /* <DEDUP_REMOVED lines=15> */
.L_x_1909:
        /* <DEDUP_REMOVED lines=15> */
.L_x_1910:
        /* <DEDUP_REMOVED lines=15> */
.L_x_1911:
        /* <DEDUP_REMOVED lines=15> */
.L_x_1912:
        /* <DEDUP_REMOVED lines=10> */
.L_x_1894:
[----:B------:R-:W-:Y:S05]  /*14d20*/  BSYNC B1 ;  /* 0x0000000000017941 */ /* 0x000fea0003800000 */
.L_x_1893:
[----:B------:R-:W2:Y:S01]  /*14d30*/  LDL R2, [R1+0x8] ;  /* 0x0000080001027983 */ /* 0x000ea20000100800 */
[----:B------:R-:W-:Y:S01]  /*14d40*/  VIADD R7, R7, 0x1 ;  /* 0x0000000107077836 */ /* 0x000fe20000000000 */
[----:B------:R-:W-:Y:S04]  /*14d50*/  BSSY B1, `(.L_x_1913) ;  /* 0x00000d4000017945 */ /* 0x000fe80003800000 */
[----:B------:R-:W-:-:S04]  /*14d60*/  ISETP.NE.AND P0, PT, R7, 0x2, PT ;  /* 0x000000020700780c */ /* 0x000fc80003f05270 */
[----:B------:R-:W-:Y:S02]  /*14d70*/  SEL R3, RZ, 0x1, P0 ;  /* 0x00000001ff037807 */ /* 0x000fe40000000000 */
[----:B------:R-:W-:Y:S02]  /*14d80*/  SEL R18, R7, RZ, P0 ;  /* 0x000000ff07127207 */ /* 0x000fe40000000000 */
[----:B0-----:R-:W-:Y:S01]  /*14d90*/  LOP3.LUT R8, R6, R3, RZ, 0x3c, !PT ;  /* 0x0000000306087212 */ /* 0x001fe200078e3cff */
[----:B------:R-:W-:-:S04]  /*14da0*/  VIADD R6, R0, 0xffffffff ;  /* 0xffffffff00067836 */ /* 0x000fc80000000000 */
[----:B------:R0:W-:Y:S01]  /*14db0*/  STL [R1], R8 ;  /* 0x0000000801007387 */ /* 0x0001e20000100800 */
[----:B--2---:R-:W-:-:S13]  /*14dc0*/  ISETP.NE.AND P2, PT, R2, RZ, PT ;  /* 0x000000ff0200720c */ /* 0x004fda0003f45270 */
[----:B0-----:R-:W-:Y:S05]  /*14dd0*/  @!P2 BRA `(.L_x_1914) ;  /* 0x0000000c002ca947 */ /* 0x001fea0003800000 */
[----:B------:R-:W2:Y:S01]  /*14de0*/  LDL R2, [R1+0xc] ;  /* 0x00000c0001027983 */ /* 0x000ea20000100800 */
[----:B------:R-:W-:Y:S01]  /*14df0*/  IMAD.MOV.U32 R7, RZ, RZ, R6 ;  /* 0x000000ffff077224 */ /* 0x000fe200078e0006 */
        /* <DEDUP_REMOVED lines=21> */
.L_x_1915:
        /* <DEDUP_REMOVED lines=8> */
.L_x_1975:
[----:B------:R-:W-:Y:S05]  /*14fd0*/  BSYNC B2 ;  /* 0x0000000000027941 */ /* 0x000fea0003800000 */
.L_x_1916:
        /* <DEDUP_REMOVED lines=9> */
.L_x_1919:
[----:B------:R-:W-:Y:S05]  /*15070*/  BSYNC B2 ;  /* 0x0000000000027941 */ /* 0x000fea0003800000 */
.L_x_1918:
        /* <DEDUP_REMOVED lines=11> */
.L_x_1920:
        /* <DEDUP_REMOVED lines=13> */
.L_x_1976:
[----:B------:R-:W-:Y:S05]  /*15200*/  BSYNC B2 ;  /* 0x0000000000027941 */ /* 0x000fea0003800000 */
.L_x_1921:
        /* <DEDUP_REMOVED lines=11> */
.L_x_1924:
[----:B------:R-:W-:Y:S05]  /*152c0*/  BSYNC B2 ;  /* 0x0000000000027941 */ /* 0x000fea0003800000 */
.L_x_1923:
        /* <DEDUP_REMOVED lines=9> */
.L_x_1925:
        /* <DEDUP_REMOVED lines=15> */
.L_x_1926:
        /* <DEDUP_REMOVED lines=15> */
.L_x_1927:
        /* <DEDUP_REMOVED lines=15> */
.L_x_1928:
        /* <DEDUP_REMOVED lines=15> */
.L_x_1929:
        /* <DEDUP_REMOVED lines=15> */
.L_x_1930:
        /* <DEDUP_REMOVED lines=15> */
.L_x_1931:
        /* <DEDUP_REMOVED lines=15> */
.L_x_1932:
        /* <DEDUP_REMOVED lines=10> */
.L_x_1914:
[----:B------:R-:W-:Y:S05]  /*15a90*/  BSYNC B1 ;  /* 0x0000000000017941 */ /* 0x000fea0003800000 */
.L_x_1913:
[----:B------:R-:W-:Y:S01]  /*15aa0*/  ISETP.GT.AND P0, PT, R6, UR38, PT ;  /* 0x0000002606007c0c */ /* 0x000fe2000bf04270 */
[----:B------:R-:W-:-:S12]  /*15ab0*/  VIADD R0, R0, 0xfffffffe ;  /* 0xfffffffe00007836 */ /* 0x000fd80000000000 */
[----:B------:R-:W-:Y:S05]  /*15ac0*/  @P0 BRA `(.L_x_1933) ;  /* 0xffffffe4003c0947 */ /* 0x000fea000383ffff */
.L_x_1892:
[----:B------:R-:W-:Y:S05]  /*15ad0*/  BSYNC B0 ;  /* 0x0000000000007941 */ /* 0x000fea0003800000 */
.L_x_1870:
[----:B------:R-:W2:Y:S01]  /*15ae0*/  LDL.LU R2, [R1] ;  /* 0x0000000001027983 */ /* 0x000ea20000300800 */
[----:B0-----:R-:W0:Y:S01]  /*15af0*/  S2R R0, SR_TID.X ;  /* 0x0000000000007919 */ /* 0x001e220000002100 */
[----:B------:R-:W-:-:S05]  /*15b00*/  VIADD R18, R18, 0x1 ;  /* 0x0000000112127836 */ /* 0x000fca0000000000 */
[----:B------:R-:W-:Y:S02]  /*15b10*/  ISETP.NE.AND P0, PT, R18, 0x2, PT ;  /* 0x000000021200780c */ /* 0x000fe40003f05270 */
[----:B0-----:R-:W-:-:S04]  /*15b20*/  LOP3.LUT R0, R0, 0x7f, RZ, 0xc0, !PT ;  /* 0x0000007f00007812 */ /* 0x001fc800078ec0ff */
[----:B------:R-:W-:Y:S02]  /*15b30*/  ISETP.NE.AND P2, PT, R0, RZ, PT ;  /* 0x000000ff0000720c */ /* 0x000fe40003f45270 */
[----:B------:R-:W-:Y:S01]  /*15b40*/  SEL R0, RZ, 0x1, P0 ;  /* 0x00000001ff007807 */ /* 0x000fe20000000000 */
[----:B------:R-:W-:Y:S03]  /*15b50*/  BSSY B0, `(.L_x_1934) ;  /* 0x0000011000007945 */ /* 0x000fe60003800000 */
[----:B--2---:R-:W-:-:S05]  /*15b60*/  LOP3.LUT R2, R2, R0, RZ, 0x3c, !PT ;  /* 0x0000000002027212 */ /* 0x004fca00078e3cff */
[----:B------:R0:W-:Y:S02]  /*15b70*/  STL [R1], R2 ;  /* 0x0000000201007387 */ /* 0x0001e40000100800 */
[----:B------:R-:W-:Y:S05]  /*15b80*/  @P2 BRA `(.L_x_1935) ;  /* 0x0000000000342947 */ /* 0x000fea0003800000 */
[----:B------:R-:W1:Y:S01]  /*15b90*/  S2R R5, SR_LANEID ;  /* 0x0000000000057919 */ /* 0x000e620000000000 */
[----:B------:R-:W-:Y:S01]  /*15ba0*/  VOTEU.ANY UR4, UPT, PT ;  /* 0x0000000000047886 */ /* 0x000fe200038e0100 */
[----:B0-----:R-:W0:Y:S01]  /*15bb0*/  LDC.64 R2, c[0x0][0xc80] ;  /* 0x00032000ff027b82 */ /* 0x001e220000000a00 */
[----:B------:R-:W1:Y:S02]  /*15bc0*/  FLO.U32 R0, UR4 ;  /* 0x0000000400007d00 */ /* 0x000e6400080e0000 */
[----:B-1----:R-:W-:-:S06]  /*15bd0*/  ISETP.EQ.U32.AND P1, PT, R0, R5, PT ;  /* 0x000000050000720c */ /* 0x002fcc0003f22070 */
[----:B------:R-:W0:Y:S07]  /*15be0*/  POPC R5, UR4 ;  /* 0x0000000400057d09 */ /* 0x000e2e0008000000 */
[----:B0-----:R-:W2:Y:S01]  /*15bf0*/  @P1 ATOMG.E.ADD.STRONG.GPU PT, R3, desc[UR46][R2.64], R5 ;  /* 0x00000005020319a8 */ /* 0x001ea200081ee1ee */
[----:B------:R-:W0:Y:S02]  /*15c00*/  S2R R4, SR_LTMASK ;  /* 0x0000000000047919 */ /* 0x000e240000003900 */
[----:B0-----:R-:W-:-:S04]  /*15c10*/  LOP3.LUT R4, R4, UR4, RZ, 0xc0, !PT ;  /* 0x0000000404047c12 */ /* 0x001fc8000f8ec0ff */
[----:B------:R-:W0:Y:S01]  /*15c20*/  POPC R7, R4 ;  /* 0x0000000400077309 */ /* 0x000e220000000000 */
[----:B--2---:R-:W0:Y:S02]  /*15c30*/  SHFL.IDX PT, R0, R3, R0, 0x1f ;  /* 0x00001f0003007589 */ /* 0x004e2400000e0000 */
[----:B0-----:R-:W-:-:S05]  /*15c40*/  IADD3 R0, R0, UR42, R7 ;  /* 0x0000002a00007c10 */ /* 0x001fca000fffe007 */
[----:B------:R1:W-:Y:S02]  /*15c50*/  STL [R1+0x10], R0 ;  /* 0x0000100001007387 */ /* 0x0003e40000100800 */
.L_x_1935:
[----:B------:R-:W-:Y:S05]  /*15c60*/  BSYNC B0 ;  /* 0x0000000000007941 */ /* 0x000fea0003800000 */
.L_x_1934:
[----:B------:R-:W-:-:S07]  /*15c70*/  SEL R18, R18, RZ, P0 ;  /* 0x000000ff12127207 */ /* 0x000fce0000000000 */
.L_x_1838:
[----:B------:R-:W-:Y:S05]  /*15c80*/  BSYNC B7 ;  /* 0x0000000000077941 */ /* 0x000fea0003800000 */
.L_x_1836:
[----:B01----:R-:W2:Y:S04]  /*15c90*/  LDL R0, [R1+0x20] ;  /* 0x0000200001007983 */ /* 0x003ea80000100800 */
[----:B------:R0:W5:Y:S01]  /*15ca0*/  LDL R2, [R1+0x10] ;  /* 0x0000100001027983 */ /* 0x0001620000100800 */
[----:B--2---:R-:W-:-:S13]  /*15cb0*/  ISETP.NE.AND P0, PT, R0, RZ, PT ;  /* 0x000000ff0000720c */ /* 0x004fda0003f05270 */
[----:B0-----:R-:W-:Y:S05]  /*15cc0*/  @!P0 BRA `(.L_x_1936) ;  /* 0x0000000000288947 */ /* 0x001fea0003800000 */
[----:B------:R-:W-:Y:S05]  /*15cd0*/  WARPSYNC.ALL ;  /* 0x0000000000007948 */ /* 0x000fea0003800000 */
[----:B------:R-:W0:Y:S08]  /*15ce0*/  S2UR UR5, SR_CgaCtaId ;  /* 0x00000000000579c3 */ /* 0x000e300000008800 */
[----:B------:R-:W-:Y:S06]  /*15cf0*/  BAR.SYNC.DEFER_BLOCKING 0x5, 0x180 ;  /* 0x0146000000007b1d */ /* 0x000fec0000010000 */
[----:B------:R-:W-:-:S02]  /*15d00*/  UMOV UR4, 0x400 ;  /* 0x0000040000047882 */ /* 0x000fc40000000000 */
[----:B0-----:R-:W-:-:S06]  /*15d10*/  ULEA UR4, UR5, UR4, 0x18 ;  /* 0x0000000405047291 */ /* 0x001fcc000f8ec03f */
[----:B------:R-:W-:-:S05]  /*15d20*/  IMAD.U32 R17, RZ, RZ, UR4 ;  /* 0x00000004ff117e24 */ /* 0x000fca000f8e00ff */
[----:B-----5:R-:W0:Y:S04]  /*15d30*/  LDS R2, [R17+0x28cd0] ;  /* 0x028cd00011027984 */ /* 0x020e280000000800 */
[----:B0-----:R2:W-:Y:S01]  /*15d40*/  STL [R1+0x10], R2 ;  /* 0x0000100201007387 */ /* 0x0015e20000100800 */
[----:B------:R-:W-:Y:S06]  /*15d50*/  BAR.ARV 0x4, 0x180 ;  /* 0x0106000000007b1d */ /* 0x000fec0000002000 */
[----:B------:R-:W-:Y:S05]  /*15d60*/  BRA `(.L_x_1937) ;  /* 0x00000000002c7947 */ /* 0x000fea0003800000 */
.L_x_1936:
[----:B------:R-:W-:-:S03]  /*15d70*/  UMOV UR4, 0xffffffff ;  /* 0xffffffff00047882 */ /* 0x000fc60000000000 */
[----:B------:R-:W-:Y:S05]  /*15d80*/  BRA.DIV UR4, `(.L_x_1938) ;  /* 0x0000001204447947 */ /* 0x000fea000b800000 */
[----:B-----5:R0:W1:Y:S02]  /*15d90*/  SHFL.IDX PT, R14, R2, RZ, 0x1f ;  /* 0x00001fff020e7589 */ /* 0x02006400000e0000 */
.L_x_1979:
[----:B------:R-:W2:Y:S01]  /*15da0*/  @!P2 S2R R3, SR_CgaCtaId ;  /* 0x000000000003a919 */ /* 0x000ea20000008800 */
[----:B------:R-:W-:Y:S05]  /*15db0*/  WARPSYNC.ALL ;  /* 0x0000000000007948 */ /* 0x000fea0003800000 */
[----:B------:R-:W-:Y:S01]  /*15dc0*/  BAR.SYNC.DEFER_BLOCKING 0x4, 0x180 ;  /* 0x0106000000007b1d */ /* 0x000fe20000010000 */
[----:B------:R-:W-:-:S05]  /*15dd0*/  @!P2 MOV R0, 0x400 ;  /* 0x000004000000a802 */ /* 0x000fca0000000f00 */
[----:B-1----:R1:W-:Y:S01]  /*15de0*/  STL [R1+0x10], R14 ;  /* 0x0000100e01007387 */ /* 0x0023e20000100800 */
[----:B--2---:R-:W-:-:S05]  /*15df0*/  @!P2 LEA R17, R3, R0, 0x18 ;  /* 0x000000000311a211 */ /* 0x004fca00078ec0ff */
[----:B------:R1:W-:Y:S01]  /*15e00*/  @!P2 STS [R17+0x28cd0], R2 ;  /* 0x028cd0021100a388 */ /* 0x0003e20000000800 */
[----:B------:R-:W-:Y:S06]  /*15e10*/  BAR.ARV 0x5, 0x180 ;  /* 0x0146000000007b1d */ /* 0x000fec0000002000 */
.L_x_1937:
[----:B------:R-:W3:Y:S01]  /*15e20*/  LDL R0, [R1+0x10] ;  /* 0x0000100001007983 */ /* 0x000ee20000100800 */
[----:B------:R-:W-:Y:S02]  /*15e30*/  ULDC UR4, c[0x0][0xc38] ;  /* 0x00030e0000047ab9 */ /* 0x000fe40000000800 */
[----:B---3--:R-:W-:-:S13]  /*15e40*/  ISETP.GE.AND P0, PT, R0, UR4, PT ;  /* 0x0000000400007c0c */ /* 0x008fda000bf06270 */
[----:B------:R-:W-:Y:S05]  /*15e50*/  @!P0 BRA `(.L_x_1939) ;  /* 0xffffffac00848947 */ /* 0x000fea000383ffff */
.L_x_1827:
[----:B------:R-:W3:Y:S01]  /*15e60*/  LDL.LU R0, [R1+0x18] ;  /* 0x0000180001007983 */ /* 0x000ee20000300800 */
[----:B------:R-:W-:Y:S01]  /*15e70*/  BSSY B0, `(.L_x_1940) ;  /* 0x000000b000007945 */ /* 0x000fe20003800000 */
[----:B------:R-:W4:Y:S01]  /*15e80*/  S2R R5, SR_CgaCtaId ;  /* 0x0000000000057919 */ /* 0x000f220000008800 */
[----:B---3--:R-:W-:-:S05]  /*15e90*/  VIADD R0, R0, 0x1 ;  /* 0x0000000100007836 */ /* 0x008fca0000000000 */
[----:B012---:R-:W-:-:S04]  /*15ea0*/  LEA.HI R2, R0, R0, RZ, 0x1 ;  /* 0x0000000000027211 */ /* 0x007fc800078f08ff */
[----:B------:R-:W-:-:S05]  /*15eb0*/  LOP3.LUT R3, R2, 0xfffffffe, RZ, 0xc0, !PT ;  /* 0xfffffffe02037812 */ /* 0x000fca00078ec0ff */
[----:B------:R-:W-:Y:S01]  /*15ec0*/  IMAD.IADD R3, R0, 0x1, -R3 ;  /* 0x0000000100037824 */ /* 0x000fe200078e0a03 */
[----:B------:R-:W-:-:S04]  /*15ed0*/  MOV R0, 0x400 ;  /* 0x0000040000007802 */ /* 0x000fc80000000f00 */
[----:B----4-:R-:W-:Y:S02]  /*15ee0*/  LEA R0, R5, R0, 0x18 ;  /* 0x0000000005007211 */ /* 0x010fe400078ec0ff */
[----:B------:R-:W-:-:S04]  /*15ef0*/  SHF.L.U32 R3, R3, 0x1f, RZ ;  /* 0x0000001f03037819 */ /* 0x000fc800000006ff */
[----:B------:R-:W0:Y:S02]  /*15f00*/  SYNCS.PHASECHK.TRANS64.TRYWAIT P0, [R0+URZ+0x28c20], R3 ;  /* 0x028c2003000075a7 */ /* 0x000e24000800017f */
[----:B0-----:R-:W-:Y:S05]  /*15f10*/  @!P0 BRA `(.L_x_1941) ;  /* 0x0000001000088947 */ /* 0x001fea0003800000 */
.L_x_1980:
[----:B------:R-:W-:Y:S05]  /*15f20*/  BSYNC B0 ;  /* 0x0000000000007941 */ /* 0x000fea0003800000 */
.L_x_1940:
[----:B------:R-:W-:-:S03]  /*15f30*/  UMOV UR4, 0xffffffff ;  /* 0xffffffff00047882 */ /* 0x000fc60000000000 */
[----:B------:R-:W-:Y:S05]  /*15f40*/  BRA.DIV UR4, `(.L_x_1942) ;  /* 0x0000001204107947 */ /* 0x000fea000b800000 */
[----:B------:R-:W1:Y:S02]  /*15f50*/  S2R R2, SR_TID.X ;  /* 0x0000000000027919 */ /* 0x000e640000002100 */
[----:B-1----:R-:W-:-:S04]  /*15f60*/  SHF.R.U32.HI R2, RZ, 0x5, R2 ;  /* 0x00000005ff027819 */ /* 0x002fc80000011602 */
[----:B------:R-:W-:-:S05]  /*15f70*/  LOP3.LUT R2, R2, 0x3, RZ, 0xc0, !PT ;  /* 0x0000000302027812 */ /* 0x000fca00078ec0ff */
[----:B------:R1:W2:Y:S02]  /*15f80*/  SHFL.IDX PT, R14, R2, RZ, 0x1f ;  /* 0x00001fff020e7589 */ /* 0x0002a400000e0000 */
.L_x_1983:
[----:B--2---:R-:W-:Y:S01]  /*15f90*/  ISETP.NE.AND P0, PT, R14, RZ, PT ;  /* 0x000000ff0e00720c */ /* 0x004fe20003f05270 */
[----:B------:R-:W-:-:S12]  /*15fa0*/  BSSY B0, `(.L_x_1943) ;  /* 0x0000025000007945 */ /* 0x000fd80003800000 */
[----:B------:R-:W-:Y:S05]  /*15fb0*/  @P0 BRA `(.L_x_1944) ;  /* 0x00000000008c0947 */ /* 0x000fea0003800000 */
[----:B------:R-:W-:-:S03]  /*15fc0*/  UMOV UR4, 0xffffffff ;  /* 0xffffffff00047882 */ /* 0x000fc60000000000 */
[----:B------:R-:W-:Y:S05]  /*15fd0*/  BRA.DIV UR4, `(.L_x_1945) ;  /* 0x0000001204207947 */ /* 0x000fea000b800000 */
[----:B------:R-:W-:-:S13]  /*15fe0*/  ELECT P6, URZ, PT ;  /* 0x00000000003f782f */ /* 0x000fda00038c0000 */
.L_x_1986:
[----:B------:R-:W-:Y:S05]  /*15ff0*/  @!P6 BRA `(.L_x_1944) ;  /* 0x00000000007ce947 */ /* 0x000fea0003800000 */
[----:B------:R-:W-:-:S06]  /*16000*/  ULOP3.LUT UR4, UR41, 0x2, URZ, 0xfc, !UPT ;  /* 0x0000000229047892 */ /* 0x000fcc000f8efc3f */
[----:B-1----:R-:W-:-:S05]  /*16010*/  IMAD.U32 R2, RZ, RZ, UR4 ;  /* 0x00000004ff027e24 */ /* 0x002fca000f8e00ff */
[----:B------:R-:W-:-:S13]  /*16020*/  ISETP.NE.AND P2, PT, R2, 0x3, PT ;  /* 0x000000030200780c */ /* 0x000fda0003f45270 */
[----:B------:R-:W-:Y:S05]  /*16030*/  @!P2 BRA `(.L_x_1946) ;  /* 0x000000000004a947 */ /* 0x000fea0003800000 */
[----:B------:R-:W-:Y:S01]  /*16040*/  BPT.TRAP 0x1 ;  /* 0x000000040000795c */ /* 0x000fe20000300000 */
.L_x_1946:
[----:B------:R-:W2:Y:S01]  /*16050*/  LDL.LU R7, [R1] ;  /* 0x0000000001077983 */ /* 0x000ea20000300800 */
[----:B0-----:R-:W-:Y:S02]  /*16060*/  VIADD R3, R0, 0x28c40 ;  /* 0x00028c4000037836 */ /* 0x001fe40000000000 */
[C---:B------:R-:W-:Y:S02]  /*16070*/  VIADD R2, R18.reuse, 0x1 ;  /* 0x0000000112027836 */ /* 0x040fe40000000000 */
[----:B------:R-:W-:-:S03]  /*16080*/  IMAD R6, R18, 0x8, R3 ;  /* 0x0000000812067824 */ /* 0x000fc600078e0203 */
[----:B------:R-:W-:-:S04]  /*16090*/  ISETP.NE.AND P1, PT, R2, 0x2, PT ;  /* 0x000000020200780c */ /* 0x000fc80003f25270 */
[----:B------:R-:W-:Y:S02]  /*160a0*/  SEL R4, RZ, 0x1, P1 ;  /* 0x00000001ff047807 */ /* 0x000fe40000800000 */
[C---:B--2---:R-:W-:Y:S02]  /*160b0*/  SHF.L.U32 R5, R7.reuse, 0x1f, RZ ;  /* 0x0000001f07057819 */ /* 0x044fe400000006ff */
[----:B------:R-:W-:Y:S02]  /*160c0*/  LOP3.LUT R7, R7, R4, RZ, 0x3c, !PT ;  /* 0x0000000407077212 */ /* 0x000fe400078e3cff */
[----:B------:R-:W0:Y:S01]  /*160d0*/  SYNCS.PHASECHK.TRANS64.TRYWAIT P0, [R6+URZ], R5 ;  /* 0x00000005060075a7 */ /* 0x000e22000800017f */
[----:B------:R-:W-:Y:S02]  /*160e0*/  SEL R4, R2, RZ, P1 ;  /* 0x000000ff02047207 */ /* 0x000fe40000800000 */
[----:B------:R-:W-:-:S03]  /*160f0*/  SHF.L.U32 R2, R7, 0x1f, RZ ;  /* 0x0000001f07027819 */ /* 0x000fc600000006ff */
[----:B------:R-:W-:Y:S01]  /*16100*/  IMAD R3, R4, 0x8, R3 ;  /* 0x0000000804037824 */ /* 0x000fe200078e0203 */
[----:B0-----:R-:W-:Y:S06]  /*16110*/  @!P0 BRA `(.L_x_1947) ;  /* 0x0000000c00f08947 */ /* 0x001fec0003800000 */
.L_x_1987:
[----:B------:R-:W1:Y:S02]  /*16120*/  SYNCS.PHASECHK.TRANS64.TRYWAIT P0, [R3+URZ], R2 ;  /* 0x00000002030075a7 */ /* 0x000e64000800017f */
[----:B-1----:R-:W-:Y:S05]  /*16130*/  @!P0 BRA `(.L_x_1948) ;  /* 0x0000000c00fc8947 */ /* 0x002fea0003800000 */
.L_x_1988:
[----:B------:R-:W-:Y:S05]  /*16140*/  @!P2 BRA `(.L_x_1949) ;  /* 0x000000000004a947 */ /* 0x000fea0003800000 */
[----:B------:R-:W-:Y:S01]  /*16150*/  BPT.TRAP 0x1 ;  /* 0x000000040000795c */ /* 0x000fe20000300000 */
.L_x_1949:
[----:B-1----:R-:W-:-:S04]  /*16160*/  VIADD R3, R0, 0x28c60 ;  /* 0x00028c6000037836 */ /* 0x002fc80000000000 */
[----:B------:R-:W-:-:S04]  /*16170*/  IMAD R18, R18, 0x8, R3 ;  /* 0x0000000812127824 */ /* 0x000fc800078e0203 */
[----:B------:R-:W1:Y:S02]  /*16180*/  SYNCS.PHASECHK.TRANS64.TRYWAIT P0, [R18+URZ], R5 ;  /* 0x00000005120075a7 */ /* 0x000e64000800017f */
[----:B-1----:R-:W-:Y:S05]  /*16190*/  @!P0 BRA `(.L_x_1950) ;  /* 0x0000000c00f88947 */ /* 0x002fea0003800000 */
.L_x_1989:
[----:B------:R-:W-:-:S07]  /*161a0*/  IMAD R3, R4, 0x8, R3 ;  /* 0x0000000804037824 */ /* 0x000fce00078e0203 */
.L_x_1951:
[----:B--2---:R2:W3:Y:S02]  /*161b0*/  SYNCS.PHASECHK.TRANS64.TRYWAIT P0, [R3+URZ], R2 ;  /* 0x00000002030075a7 */ /* 0x0044e4000800017f */
[----:B---3--:R-:W-:Y:S05]  /*161c0*/  @!P0 NANOSLEEP.SYNCS 0x989680 ;  /* 0x009896800000895d */ /* 0x008fea0003900000 */
[----:B------:R-:W3:Y:S02]  /*161d0*/  @!P0 SYNCS.PHASECHK.TRANS64 P0, [R3+URZ], R2 ;  /* 0x00000002030085a7 */ /* 0x000ee4000800007f */
[----:B---3--:R-:W-:Y:S05]  /*161e0*/  @!P0 BRA `(.L_x_1951) ;  /* 0xfffffffc00f08947 */ /* 0x008fea000383ffff */
.L_x_1944:
[----:B------:R-:W-:Y:S05]  /*161f0*/  BSYNC B0 ;  /* 0x0000000000007941 */ /* 0x000fea0003800000 */
.L_x_1943:
[----:B------:R-:W-:Y:S05]  /*16200*/  EXIT ;  /* 0x000000000000794d */ /* 0x000fea0003800000 */
.L_x_1733:
[----:B0-----:R-:W-:-:S04]  /*16210*/  IMAD.U32 R3, RZ, RZ, UR21 ;  /* 0x00000015ff037e24 */ /* 0x001fc8000f8e00ff */
[----:B------:R0:W1:Y:S03]  /*16220*/  SYNCS.PHASECHK.TRANS64.TRYWAIT P1, [R3+URZ+0x28c50], R0 ;  /* 0x028c5000030075a7 */ /* 0x000066000802017f */
[----:B-1----:R-:W-:Y:S05]  /*16230*/  @!P1 NANOSLEEP.SYNCS 0x989680 ;  /* 0x009896800000995d */ /* 0x002fea0003900000 */
[----:B------:R-:W1:Y:S02]  /*16240*/  @!P1 SYNCS.PHASECHK.TRANS64 P1, [R3+URZ+0x28c50], R0 ;  /* 0x028c5000030095a7 */ /* 0x000e64000802007f */
[----:B-1----:R-:W-:Y:S05]  /*16250*/  @!P1 BRA `(.L_x_1733) ;  /* 0xfffffffc00ec9947 */ /* 0x002fea000383ffff */
[----:B------:R-:W-:Y:S05]  /*16260*/  BRA `(.L_x_1952) ;  /* 0xfffffeb800b47947 */ /* 0x000fea000383ffff */
.L_x_1738:
[----:B-1----:R-:W-:-:S04]  /*16270*/  IMAD.U32 R3, RZ, RZ, UR21 ;  /* 0x00000015ff037e24 */ /* 0x002fc8000f8e00ff */
[----:B------:R1:W2:Y:S03]  /*16280*/  SYNCS.PHASECHK.TRANS64.TRYWAIT P1, [R3+URZ+0x28c50], R0 ;  /* 0x028c5000030075a7 */ /* 0x0002a6000802017f */
[----:B--2---:R-:W-:Y:S05]  /*16290*/  @!P1 NANOSLEEP.SYNCS 0x989680 ;  /* 0x009896800000995d */ /* 0x004fea0003900000 */
[----:B------:R-:W2:Y:S02]  /*162a0*/  @!P1 SYNCS.PHASECHK.TRANS64 P1, [R3+URZ+0x28c50], R0 ;  /* 0x028c5000030095a7 */ /* 0x000ea4000802007f */
[----:B--2---:R-:W-:Y:S05]  /*162b0*/  @!P1 BRA `(.L_x_1738) ;  /* 0xfffffffc00ec9947 */ /* 0x004fea000383ffff */
[----:B------:R-:W-:Y:S05]  /*162c0*/  BRA `(.L_x_1737) ;  /* 0xfffffec400b07947 */ /* 0x000fea000383ffff */
.L_x_1747:
[----:B0-----:R-:W-:-:S04]  /*162d0*/  IMAD.U32 R3, RZ, RZ, UR43 ;  /* 0x0000002bff037e24 */ /* 0x001fc8000f8e00ff */
[----:B------:R0:W1:Y:S03]  /*162e0*/  SYNCS.PHASECHK.TRANS64.TRYWAIT P0, [R3+URZ+0x28c00], R0 ;  /* 0x028c0000030075a7 */ /* 0x000066000800017f */
[----:B-1----:R-:W-:Y:S05]  /*162f0*/  @!P0 NANOSLEEP.SYNCS 0x989680 ;  /* 0x009896800000895d */ /* 0x002fea0003900000 */
[----:B------:R-:W1:Y:S02]  /*16300*/  @!P0 SYNCS.PHASECHK.TRANS64 P0, [R3+URZ+0x28c00], R0 ;  /* 0x028c0000030085a7 */ /* 0x000e64000800007f */
[----:B-1----:R-:W-:Y:S05]  /*16310*/  @!P0 BRA `(.L_x_1747) ;  /* 0xfffffffc00ec8947 */ /* 0x002fea000383ffff */
[----:B------:R-:W-:Y:S05]  /*16320*/  BRA `(.L_x_1953) ;  /* 0xfffffedc00187947 */ /* 0x000fea000383ffff */
.L_x_1751:
[----:B--2---:R2:W3:Y:S02]  /*16330*/  SYNCS.PHASECHK.TRANS64.TRYWAIT P0, [R7+URZ+0x28c30], R10 ;  /* 0x028c300a070075a7 */ /* 0x0044e4000800017f */
[----:B---3--:R-:W-:Y:S05]  /*16340*/  @!P0 NANOSLEEP.SYNCS 0x989680 ;  /* 0x009896800000895d */ /* 0x008fea0003900000 */
[----:B------:R-:W3:Y:S02]  /*16350*/  @!P0 SYNCS.PHASECHK.TRANS64 P0, [R7+URZ+0x28c30], R10 ;  /* 0x028c300a070085a7 */ /* 0x000ee4000800007f */
[----:B---3--:R-:W-:Y:S05]  /*16360*/  @!P0 BRA `(.L_x_1751) ;  /* 0xfffffffc00f08947 */ /* 0x008fea000383ffff */
[----:B------:R-:W-:Y:S05]  /*16370*/  BRA `(.L_x_1750) ;  /* 0xfffffedc00347947 */ /* 0x000fea000383ffff */
.L_x_1763:
[----:B--2---:R2:W3:Y:S02]  /*16380*/  SYNCS.PHASECHK.TRANS64.TRYWAIT P0, [R7+URZ+0x28c50], R10 ;  /* 0x028c500a070075a7 */ /* 0x0044e4000800017f */
[----:B---3--:R-:W-:Y:S05]  /*16390*/  @!P0 NANOSLEEP.SYNCS 0x989680 ;  /* 0x009896800000895d */ /* 0x008fea0003900000 */
[----:B------:R-:W3:Y:S02]  /*163a0*/  @!P0 SYNCS.PHASECHK.TRANS64 P0, [R7+URZ+0x28c50], R10 ;  /* 0x028c500a070085a7 */ /* 0x000ee4000800007f */
[----:B---3--:R-:W-:Y:S05]  /*163b0*/  @!P0 BRA `(.L_x_1763) ;  /* 0xfffffffc00f08947 */ /* 0x008fea000383ffff */
[----:B------:R-:W-:Y:S05]  /*163c0*/  BRA `(.L_x_1762) ;  /* 0xfffffefc00587947 */ /* 0x000fea000383ffff */
.L_x_1771:
[----:B--2---:R-:W-:-:S04]  /*163d0*/  IMAD.U32 R10, RZ, RZ, UR28 ;  /* 0x0000001cff0a7e24 */ /* 0x004fc8000f8e00ff */
[----:B------:R2:W3:Y:S03]  /*163e0*/  SYNCS.PHASECHK.TRANS64.TRYWAIT P0, [R10+URZ+0x28c30], R7 ;  /* 0x028c30070a0075a7 */ /* 0x0004e6000800017f */
[----:B---3--:R-:W-:Y:S05]  /*163f0*/  @!P0 NANOSLEEP.SYNCS 0x989680 ;  /* 0x009896800000895d */ /* 0x008fea0003900000 */
[----:B------:R-:W3:Y:S02]  /*16400*/  @!P0 SYNCS.PHASECHK.TRANS64 P0, [R10+URZ+0x28c30], R7 ;  /* 0x028c30070a0085a7 */ /* 0x000ee4000800007f */
[----:B---3--:R-:W-:Y:S05]  /*16410*/  @!P0 BRA `(.L_x_1771) ;  /* 0xfffffffc00ec8947 */ /* 0x008fea000383ffff */
[----:B------:R-:W-:Y:S05]  /*16420*/  BRA `(.L_x_1770) ;  /* 0xffffff0000a47947 */ /* 0x000fea000383ffff */
.L_x_1783:
[----:B-1----:R1:W2:Y:S02]  /*16430*/  SYNCS.PHASECHK.TRANS64.TRYWAIT P0, [R168+URZ+0x28c50], R7 ;  /* 0x028c5007a80075a7 */ /* 0x0022a4000800017f */
[----:B--2---:R-:W-:Y:S05]  /*16440*/  @!P0 NANOSLEEP.SYNCS 0x989680 ;  /* 0x009896800000895d */ /* 0x004fea0003900000 */
[----:B------:R-:W2:Y:S02]  /*16450*/  @!P0 SYNCS.PHASECHK.TRANS64 P0, [R168+URZ+0x28c50], R7 ;  /* 0x028c5007a80085a7 */ /* 0x000ea4000800007f */
[----:B--2---:R-:W-:Y:S05]  /*16460*/  @!P0 BRA `(.L_x_1783) ;  /* 0xfffffffc00f08947 */ /* 0x004fea000383ffff */
[----:B------:R-:W-:Y:S05]  /*16470*/  BRA `(.L_x_1782) ;  /* 0xffffff24007c7947 */ /* 0x000fea000383ffff */
.L_x_1792:
[----:B--2---:R-:W-:-:S04]  /*16480*/  IMAD.U32 R5, RZ, RZ, UR25 ;  /* 0x00000019ff057e24 */ /* 0x004fc8000f8e00ff */
[----:B------:R2:W3:Y:S03]  /*16490*/  SYNCS.PHASECHK.TRANS64.TRYWAIT P1, [R5+URZ+0x28c30], R8 ;  /* 0x028c3008050075a7 */ /* 0x0004e6000802017f */
[----:B---3--:R-:W-:Y:S05]  /*164a0*/  @!P1 NANOSLEEP.SYNCS 0x989680 ;  /* 0x009896800000995d */ /* 0x008fea0003900000 */
[----:B------:R-:W3:Y:S02]  /*164b0*/  @!P1 SYNCS.PHASECHK.TRANS64 P1, [R5+URZ+0x28c30], R8 ;  /* 0x028c3008050095a7 */ /* 0x000ee4000802007f */
[----:B---3--:R-:W-:Y:S05]  /*164c0*/  @!P1 BRA `(.L_x_1792) ;  /* 0xfffffffc00ec9947 */ /* 0x008fea000383ffff */
[----:B------:R-:W-:Y:S05]  /*164d0*/  BRA `(.L_x_1791) ;  /* 0xffffff2c00107947 */ /* 0x000fea000383ffff */
.L_x_1796:
[----:B---3--:R3:W4:Y:S02]  /*164e0*/  SYNCS.PHASECHK.TRANS64.TRYWAIT P1, [R173+URZ+0x28c50], R8 ;  /* 0x028c5008ad0075a7 */ /* 0x008724000802017f */
[----:B----4-:R-:W-:Y:S05]  /*164f0*/  @!P1 NANOSLEEP.SYNCS 0x989680 ;  /* 0x009896800000995d */ /* 0x010fea0003900000 */
[----:B------:R-:W4:Y:S02]  /*16500*/  @!P1 SYNCS.PHASECHK.TRANS64 P1, [R173+URZ+0x28c50], R8 ;  /* 0x028c5008ad0095a7 */ /* 0x000f24000802007f */
[----:B----4-:R-:W-:Y:S05]  /*16510*/  @!P1 BRA `(.L_x_1796) ;  /* 0xfffffffc00f09947 */ /* 0x010fea000383ffff */
[----:B------:R-:W-:Y:S05]  /*16520*/  BRA `(.L_x_1795) ;  /* 0xffffff4400347947 */ /* 0x000fea000383ffff */
.L_x_1802:
[----:B------:R-:W-:-:S04]  /*16530*/  IMAD.U32 R6, RZ, RZ, UR27 ;  /* 0x0000001bff067e24 */ /* 0x000fc8000f8e00ff */
[----:B------:R0:W0:Y:S03]  /*16540*/  SYNCS.PHASECHK.TRANS64.TRYWAIT P0, [R6+URZ+0x28c30], R7 ;  /* 0x028c3007060075a7 */ /* 0x000026000800017f */
[----:B0-----:R-:W-:Y:S05]  /*16550*/  @!P0 NANOSLEEP.SYNCS 0x989680 ;  /* 0x009896800000895d */ /* 0x001fea0003900000 */
[----:B------:R-:W0:Y:S02]  /*16560*/  @!P0 SYNCS.PHASECHK.TRANS64 P0, [R6+URZ+0x28c30], R7 ;  /* 0x028c3007060085a7 */ /* 0x000e24000800007f */
[----:B0-----:R-:W-:Y:S05]  /*16570*/  @!P0 BRA `(.L_x_1802) ;  /* 0xfffffffc00ec8947 */ /* 0x001fea000383ffff */
[----:B------:R-:W-:Y:S05]  /*16580*/  BRA `(.L_x_1801) ;  /* 0xffffff4800247947 */ /* 0x000fea000383ffff */
.L_x_1814:
[----:B--2---:R2:W3:Y:S02]  /*16590*/  SYNCS.PHASECHK.TRANS64.TRYWAIT P0, [R20+URZ+0x28c50], R7 ;  /* 0x028c5007140075a7 */ /* 0x0044e4000800017f */
[----:B---3--:R-:W-:Y:S05]  /*165a0*/  @!P0 NANOSLEEP.SYNCS 0x989680 ;  /* 0x009896800000895d */ /* 0x008fea0003900000 */
[----:B------:R-:W3:Y:S02]  /*165b0*/  @!P0 SYNCS.PHASECHK.TRANS64 P0, [R20+URZ+0x28c50], R7 ;  /* 0x028c5007140085a7 */ /* 0x000ee4000800007f */
[----:B---3--:R-:W-:Y:S05]  /*165c0*/  @!P0 BRA `(.L_x_1814) ;  /* 0xfffffffc00f08947 */ /* 0x008fea000383ffff */
[----:B------:R-:W-:Y:S05]  /*165d0*/  BRA `(.L_x_1813) ;  /* 0xffffff6800f47947 */ /* 0x000fea000383ffff */
.L_x_1844:
[----:B------:R-:W-:Y:S02]  /*165e0*/  IMAD.MOV.U32 R13, RZ, RZ, R4 ;  /* 0x000000ffff0d7224 */ /* 0x000fe400078e0004 */
[----:B------:R-:W-:Y:S02]  /*165f0*/  IMAD.MOV.U32 R12, RZ, RZ, RZ ;  /* 0x000000ffff0c7224 */ /* 0x000fe400078e00ff */
[----:B------:R-:W-:Y:S02]  /*16600*/  IMAD.MOV.U32 R11, RZ, RZ, 0x1f ;  /* 0x0000001fff0b7424 */ /* 0x000fe400078e00ff */
[----:B------:R-:W-:-:S07]  /*16610*/  IMAD.MOV.U32 R15, RZ, RZ, -0x1 ;  /* 0xffffffffff0f7424 */ /* 0x000fce00078e00ff */
[----:B0-----:R-:W-:Y:S05]  /*16620*/  WARPSYNC.COLLECTIVE R15, `(.L_x_1954) ;  /* 0x000000000f087348 */ /* 0x001fea0003c00000 */
[----:B------:R1:W2:Y:S02]  /*16630*/  SHFL.IDX P6, R14, R13, R12, R11 ;  /* 0x0000000c0d0e7389 */ /* 0x0002a400000c000b */
[----:B012---:R-:W-:Y:S01]  /*16640*/  ENDCOLLECTIVE ;  /* 0x000000000000791b */ /* 0x007fe20003800000 */
.L_x_1954:
[----:B------:R-:W-:Y:S05]  /*16650*/  BRA `(.L_x_1955) ;  /* 0xffffffb400247947 */ /* 0x000fea000383ffff */
.L_x_1846:
[----:B------:R-:W-:Y:S01]  /*16660*/  BSSY B0, `(.L_x_1956) ;  /* 0x0000006000007945 */ /* 0x000fe20003800000 */
[----:B------:R-:W-:-:S07]  /*16670*/  IMAD.MOV.U32 R15, RZ, RZ, -0x1 ;  /* 0xffffffffff0f7424 */ /* 0x000fce00078e00ff */
[----:B0--3--:R-:W-:Y:S05]  /*16680*/  WARPSYNC.COLLECTIVE R15, `(.L_x_1957) ;  /* 0x000000000f0c7348 */ /* 0x009fea0003c00000 */
[----:B------:R-:W-:Y:S02]  /*16690*/  ELECT P6, UR62, PT ;  /* 0x00000000003e782f */ /* 0x000fe400038c0000 */
[----:B------:R-:W-:Y:S01]  /*166a0*/  MOV R14, UR62 ;  /* 0x0000003e000e7c02 */ /* 0x000fe20008000f00 */
[----:B0--3--:R-:W-:Y:S10]  /*166b0*/  ENDCOLLECTIVE ;  /* 0x000000000000791b */ /* 0x009ff40003800000 */
.L_x_1957:
[----:B------:R-:W-:Y:S05]  /*166c0*/  BSYNC B0 ;  /* 0x0000000000007941 */ /* 0x000fea0003800000 */
.L_x_1956:
[----:B------:R-:W-:Y:S05]  /*166d0*/  BRA `(.L_x_1958) ;  /* 0xffffffb400287947 */ /* 0x000fea000383ffff */
.L_x_1848:
[----:B0-----:R0:W1:Y:S02]  /*166e0*/  SYNCS.PHASECHK.TRANS64.TRYWAIT P0, [R3+URZ+0x28c40], R0 ;  /* 0x028c4000030075a7 */ /* 0x001064000800017f */
[----:B-1----:R-:W-:Y:S05]  /*166f0*/  @!P0 NANOSLEEP.SYNCS 0x989680 ;  /* 0x009896800000895d */ /* 0x002fea0003900000 */
[----:B------:R-:W1:Y:S02]  /*16700*/  @!P0 SYNCS.PHASECHK.TRANS64 P0, [R3+URZ+0x28c40], R0 ;  /* 0x028c4000030085a7 */ /* 0x000e64000800007f */
[----:B-1----:R-:W-:Y:S05]  /*16710*/  @!P0 BRA `(.L_x_1848) ;  /* 0xfffffffc00f08947 */ /* 0x002fea000383ffff */
[----:B------:R-:W-:Y:S05]  /*16720*/  BRA `(.L_x_1959) ;  /* 0xffffffb4008c7947 */ /* 0x000fea000383ffff */
.L_x_1852:
        /* <DEDUP_REMOVED lines=8> */
.L_x_1960:
[----:B------:R-:W-:Y:S01]  /*167b0*/  IMAD.MOV.U32 R13, RZ, RZ, R0 ;  /* 0x000000ffff0d7224 */ /* 0x000fe200078e0000 */
[----:B------:R-:W-:Y:S01]  /*167c0*/  LOP3.LUT R8, R8, 0x7f, RZ, 0xc0, !PT ;  /* 0x0000007f08087812 */ /* 0x000fe200078ec0ff */
[----:B------:R-:W-:-:S07]  /*167d0*/  IMAD.MOV.U32 R5, RZ, RZ, R14 ;  /* 0x000000ffff057224 */ /* 0x000fce00078e000e */
[----:B------:R-:W-:Y:S05]  /*167e0*/  WARPSYNC.COLLECTIVE R15, `(.L_x_1961) ;  /* 0x000000000f087348 */ /* 0x000fea0003c00000 */
[----:B------:R0:W1:Y:S02]  /*167f0*/  SHFL.IDX P6, R14, R13, R12, R11 ;  /* 0x0000000c0d0e7389 */ /* 0x00006400000c000b */
[----:B01----:R-:W-:Y:S01]  /*16800*/  ENDCOLLECTIVE ;  /* 0x000000000000791b */ /* 0x003fe20003800000 */
.L_x_1961:
[----:B------:R-:W-:Y:S01]  /*16810*/  SHF.R.U32.HI R8, RZ, 0x3, R8 ;  /* 0x00000003ff087819 */ /* 0x000fe20000011608 */
[----:B------:R-:W-:Y:S02]  /*16820*/  ULDC UR4, c[0x0][0x288] ;  /* 0x0000a20000047ab9 */ /* 0x000fe40000000800 */
[----:B------:R-:W-:Y:S02]  /*16830*/  IMAD R3, R7, UR4, RZ ;  /* 0x0000000407037c24 */ /* 0x000fe4000f8e02ff */
[----:B------:R-:W-:-:S04]  /*16840*/  VIADD R4, R8, UR40 ;  /* 0x0000002808047c36 */ /* 0x000fc80008000000 */
        /* <DEDUP_REMOVED lines=8> */
.L_x_1962:
[----:B------:R-:W-:-:S05]  /*168d0*/  @!P1 LEA R6, P2, R10, R6, 0x1 ;  /* 0x000000060a069211 */ /* 0x000fca00078408ff */
[----:B------:R-:W-:-:S04]  /*168e0*/  @!P1 IMAD.X R5, RZ, RZ, R5, P2 ;  /* 0x000000ffff059224 */ /* 0x000fc800010e0605 */
[----:B------:R-:W-:Y:S02]  /*168f0*/  @!P1 IMAD.MOV.U32 R7, RZ, RZ, R5 ;  /* 0x000000ffff079224 */ /* 0x000fe400078e0005 */
[----:B------:R-:W-:-:S03]  /*16900*/  IMAD.MOV.U32 R13, RZ, RZ, R0 ;  /* 0x000000ffff0d7224 */ /* 0x000fc600078e0000 */
[----:B------:R-:W-:Y:S01]  /*16910*/  @!PT LDS RZ, [RZ] ;  /* 0x00000000fffff984 */ /* 0x000fe20000000800 */
[----:B------:R-:W-:Y:S01]  /*16920*/  @!PT LDS RZ, [RZ] ;  /* 0x00000000fffff984 */ /* 0x000fe20000000800 */
[----:B------:R-:W-:Y:S01]  /*16930*/  @!PT LDS RZ, [RZ] ;  /* 0x00000000fffff984 */ /* 0x000fe20000000800 */
[----:B------:R0:W-:Y:S01]  /*16940*/  @!P1 LDGSTS.E.BYPASS.LTC128B.128 [R9+0x20400], desc[UR46][R6.64], !P0 ;  /* 0x2040000006099fae */ /* 0x0001e2000c101d6e */
[----:B------:R-:W-:Y:S01]  /*16950*/  ISETP.GE.AND P1, PT, R8, R3, PT ;  /* 0x000000030800720c */ /* 0x000fe20003f26270 */
[----:B------:R-:W-:-:S12]  /*16960*/  IMAD.MOV.U32 R5, RZ, RZ, R14 ;  /* 0x000000ffff057224 */ /* 0x000fd800078e000e */
[----:B0-----:R-:W-:Y:S05]  /*16970*/  WARPSYNC.COLLECTIVE R15, `(.L_x_1963) ;  /* 0x000000000f087348 */ /* 0x001fea0003c00000 */
[----:B------:R1:W2:Y:S02]  /*16980*/  SHFL.IDX P6, R14, R13, R12, R11 ;  /* 0x0000000c0d0e7389 */ /* 0x0002a400000c000b */
[----:B012---:R-:W-:Y:S01]  /*16990*/  ENDCOLLECTIVE ;  /* 0x000000000000791b */ /* 0x007fe20003800000 */
.L_x_1963:
[----:B------:R-:W-:Y:S02]  /*169a0*/  IMAD.MOV.U32 R13, RZ, RZ, R2 ;  /* 0x000000ffff0d7224 */ /* 0x000fe400078e0002 */
[----:B------:R-:W-:Y:S02]  /*169b0*/  IMAD.MOV.U32 R12, RZ, RZ, 0x2 ;  /* 0x00000002ff0c7424 */ /* 0x000fe400078e00ff */
[----:B------:R-:W-:-:S07]  /*169c0*/  IMAD.MOV.U32 R6, RZ, RZ, R14 ;  /* 0x000000ffff067224 */ /* 0x000fce00078e000e */
[----:B------:R-:W-:Y:S05]  /*169d0*/  WARPSYNC.COLLECTIVE R15, `(.L_x_1964) ;  /* 0x000000000f087348 */ /* 0x000fea0003c00000 */
[----:B------:R0:W1:Y:S02]  /*169e0*/  SHFL.IDX P6, R14, R13, R12, R11 ;  /* 0x0000000c0d0e7389 */ /* 0x00006400000c000b */
[----:B01----:R-:W-:Y:S01]  /*169f0*/  ENDCOLLECTIVE ;  /* 0x000000000000791b */ /* 0x003fe20003800000 */
.L_x_1964:
[----:B------:R-:W-:-:S05]  /*16a00*/  @!P1 LEA R6, P2, R10, R6, 0x1 ;  /* 0x000000060a069211 */ /* 0x000fca00078408ff */
[----:B------:R-:W-:-:S04]  /*16a10*/  @!P1 IMAD.X R5, RZ, RZ, R5, P2 ;  /* 0x000000ffff059224 */ /* 0x000fc800010e0605 */
[----:B------:R-:W-:Y:S02]  /*16a20*/  @!P1 IMAD.MOV.U32 R7, RZ, RZ, R5 ;  /* 0x000000ffff079224 */ /* 0x000fe400078e0005 */
[----:B------:R-:W-:Y:S02]  /*16a30*/  VIADD R5, R4, 0x20 ;  /* 0x0000002004057836 */ /* 0x000fe40000000000 */
[----:B------:R-:W-:Y:S01]  /*16a40*/  IMAD.MOV.U32 R13, RZ, RZ, R0 ;  /* 0x000000ffff0d7224 */ /* 0x000fe200078e0000 */
[----:B------:R-:W-:Y:S01]  /*16a50*/  @!PT LDS RZ, [RZ] ;  /* 0x00000000fffff984 */ /* 0x000fe20000000800 */
[----:B------:R-:W-:Y:S01]  /*16a60*/  @!PT LDS RZ, [RZ] ;  /* 0x00000000fffff984 */ /* 0x000fe20000000800 */
[----:B------:R-:W-:Y:S01]  /*16a70*/  @!PT LDS RZ, [RZ] ;  /* 0x00000000fffff984 */ /* 0x000fe20000000800 */
[----:B------:R0:W-:Y:S02]  /*16a80*/  @!P1 LDGSTS.E.BYPASS.LTC128B.128 [R9+0x20c00], desc[UR46][R6.64], !P0 ;  /* 0x20c0000006099fae */ /* 0x0001e4000c101d6e */
[----:B------:R-:W-:Y:S01]  /*16a90*/  ISETP.GE.AND P1, PT, R5, R3, PT ;  /* 0x000000030500720c */ /* 0x000fe20003f26270 */
[----:B------:R-:W-:-:S12]  /*16aa0*/  IMAD.MOV.U32 R5, RZ, RZ, R14 ;  /* 0x000000ffff057224 */ /* 0x000fd800078e000e */
[----:B0-----:R-:W-:Y:S05]  /*16ab0*/  WARPSYNC.COLLECTIVE R15, `(.L_x_1965) ;  /* 0x000000000f087348 */ /* 0x001fea0003c00000 */
[----:B------:R1:W2:Y:S02]  /*16ac0*/  SHFL.IDX P6, R14, R13, R12, R11 ;  /* 0x0000000c0d0e7389 */ /* 0x0002a400000c000b */
[----:B012---:R-:W-:Y:S01]  /*16ad0*/  ENDCOLLECTIVE ;  /* 0x000000000000791b */ /* 0x007fe20003800000 */
.L_x_1965:
[----:B------:R-:W-:Y:S02]  /*16ae0*/  IMAD.MOV.U32 R13, RZ, RZ, R2 ;  /* 0x000000ffff0d7224 */ /* 0x000fe400078e0002 */
[----:B------:R-:W-:Y:S02]  /*16af0*/  IMAD.MOV.U32 R12, RZ, RZ, 0x3 ;  /* 0x00000003ff0c7424 */ /* 0x000fe400078e00ff */
[----:B------:R-:W-:-:S07]  /*16b00*/  IMAD.MOV.U32 R6, RZ, RZ, R14 ;  /* 0x000000ffff067224 */ /* 0x000fce00078e000e */
[----:B------:R-:W-:Y:S05]  /*16b10*/  WARPSYNC.COLLECTIVE R15, `(.L_x_1966) ;  /* 0x000000000f087348 */ /* 0x000fea0003c00000 */
[----:B------:R0:W1:Y:S02]  /*16b20*/  SHFL.IDX P6, R14, R13, R12, R11 ;  /* 0x0000000c0d0e7389 */ /* 0x00006400000c000b */
[----:B01----:R-:W-:Y:S01]  /*16b30*/  ENDCOLLECTIVE ;  /* 0x000000000000791b */ /* 0x003fe20003800000 */
.L_x_1966:
        /* <DEDUP_REMOVED lines=8> */
[----:B------:R-:W-:-:S07]  /*16bc0*/  IMAD.MOV.U32 R5, RZ, RZ, R14 ;  /* 0x000000ffff057224 */ /* 0x000fce00078e000e */
[----:B0-----:R-:W-:Y:S05]  /*16bd0*/  WARPSYNC.COLLECTIVE R15, `(.L_x_1967) ;  /* 0x000000000f087348 */ /* 0x001fea0003c00000 */
[----:B------:R1:W2:Y:S02]  /*16be0*/  SHFL.IDX P6, R14, R13, R12, R11 ;  /* 0x0000000c0d0e7389 */ /* 0x0002a400000c000b */
[----:B012---:R-:W-:Y:S01]  /*16bf0*/  ENDCOLLECTIVE ;  /* 0x000000000000791b */ /* 0x007fe20003800000 */
.L_x_1967:
[----:B------:R-:W-:Y:S01]  /*16c00*/  IMAD.MOV.U32 R0, RZ, RZ, R14 ;  /* 0x000000ffff007224 */ /* 0x000fe200078e000e */
[----:B------:R-:W-:Y:S06]  /*16c10*/  BRA `(.L_x_1968) ;  /* 0xffffffb800747947 */ /* 0x000fec000383ffff */
.L_x_1855:
[----:B0-----:R0:W1:Y:S02]  /*16c20*/  SYNCS.PHASECHK.TRANS64.TRYWAIT P0, [R17+URZ+0x28c20], R0 ;  /* 0x028c2000110075a7 */ /* 0x001064000800017f */
[----:B-1----:R-:W-:Y:S05]  /*16c30*/  @!P0 NANOSLEEP.SYNCS 0x989680 ;  /* 0x009896800000895d */ /* 0x002fea0003900000 */
[----:B------:R-:W1:Y:S02]  /*16c40*/  @!P0 SYNCS.PHASECHK.TRANS64 P0, [R17+URZ+0x28c20], R0 ;  /* 0x028c2000110085a7 */ /* 0x000e64000800007f */
[----:B-1----:R-:W-:Y:S05]  /*16c50*/  @!P0 BRA `(.L_x_1855) ;  /* 0xfffffffc00f08947 */ /* 0x002fea000383ffff */
[----:B------:R-:W-:Y:S05]  /*16c60*/  BRA `(.L_x_1969) ;  /* 0xffffffb800d07947 */ /* 0x000fea000383ffff */
.L_x_1859:
[----:B0-----:R0:W1:Y:S02]  /*16c70*/  SYNCS.PHASECHK.TRANS64.TRYWAIT P0, [R0+URZ+0x28c60], R3 ;  /* 0x028c6003000075a7 */ /* 0x001064000800017f */
[----:B-1----:R-:W-:Y:S05]  /*16c80*/  @!P0 NANOSLEEP.SYNCS 0x989680 ;  /* 0x009896800000895d */ /* 0x002fea0003900000 */
[----:B------:R-:W1:Y:S02]  /*16c90*/  @!P0 SYNCS.PHASECHK.TRANS64 P0, [R0+URZ+0x28c60], R3 ;  /* 0x028c6003000085a7 */ /* 0x000e64000800007f */
[----:B-1----:R-:W-:Y:S05]  /*16ca0*/  @!P0 BRA `(.L_x_1859) ;  /* 0xfffffffc00f08947 */ /* 0x002fea000383ffff */
[----:B------:R-:W-:Y:S05]  /*16cb0*/  BRA `(.L_x_1970) ;  /* 0xffffffb800f47947 */ /* 0x000fea000383ffff */
.L_x_1876:
[----:B-1----:R1:W2:Y:S02]  /*16cc0*/  SYNCS.PHASECHK.TRANS64.TRYWAIT P0, [R2+URZ+0x28c40], R4 ;  /* 0x028c4004020075a7 */ /* 0x0022a4000800017f */
[----:B--2---:R-:W-:Y:S05]  /*16cd0*/  @!P0 NANOSLEEP.SYNCS 0x989680 ;  /* 0x009896800000895d */ /* 0x004fea0003900000 */
[----:B------:R-:W2:Y:S02]  /*16ce0*/  @!P0 SYNCS.PHASECHK.TRANS64 P0, [R2+URZ+0x28c40], R4 ;  /* 0x028c4004020085a7 */ /* 0x000ea4000800007f */
[----:B--2---:R-:W-:Y:S05]  /*16cf0*/  @!P0 BRA `(.L_x_1876) ;  /* 0xfffffffc00f08947 */ /* 0x004fea000383ffff */
[----:B------:R-:W-:Y:S05]  /*16d00*/  BRA `(.L_x_1971) ;  /* 0xffffffc400dc7947 */ /* 0x000fea000383ffff */
.L_x_1881:
[----:B--2---:R2:W3:Y:S02]  /*16d10*/  SYNCS.PHASECHK.TRANS64.TRYWAIT P0, [R2+URZ+0x28c60], R4 ;  /* 0x028c6004020075a7 */ /* 0x0044e4000800017f */
[----:B---3--:R-:W-:Y:S05]  /*16d20*/  @!P0 NANOSLEEP.SYNCS 0x989680 ;  /* 0x009896800000895d */ /* 0x008fea0003900000 */
[----:B------:R-:W3:Y:S02]  /*16d30*/  @!P0 SYNCS.PHASECHK.TRANS64 P0, [R2+URZ+0x28c60], R4 ;  /* 0x028c6004020085a7 */ /* 0x000ee4000800007f */
[----:B---3--:R-:W-:Y:S05]  /*16d40*/  @!P0 BRA `(.L_x_1881) ;  /* 0xfffffffc00f08947 */ /* 0x008fea000383ffff */
[----:B------:R-:W-:Y:S05]  /*16d50*/  BRA `(.L_x_1972) ;  /* 0xffffffc800547947 */ /* 0x000fea000383ffff */
.L_x_1897:
[----:B0-----:R0:W1:Y:S02]  /*16d60*/  SYNCS.PHASECHK.TRANS64.TRYWAIT P0, [R4+URZ+0x28c40], R2 ;  /* 0x028c4002040075a7 */ /* 0x001064000800017f */
[----:B-1----:R-:W-:Y:S05]  /*16d70*/  @!P0 NANOSLEEP.SYNCS 0x989680 ;  /* 0x009896800000895d */ /* 0x002fea0003900000 */
[----:B------:R-:W1:Y:S02]  /*16d80*/  @!P0 SYNCS.PHASECHK.TRANS64 P0, [R4+URZ+0x28c40], R2 ;  /* 0x028c4002040085a7 */ /* 0x000e64000800007f */
[----:B-1----:R-:W-:Y:S05]  /*16d90*/  @!P0 BRA `(.L_x_1897) ;  /* 0xfffffffc00f08947 */ /* 0x002fea000383ffff */
[----:B------:R-:W-:Y:S05]  /*16da0*/  BRA `(.L_x_1973) ;  /* 0xffffffd4002c7947 */ /* 0x000fea000383ffff */
.L_x_1902:
[----:B-1----:R1:W2:Y:S02]  /*16db0*/  SYNCS.PHASECHK.TRANS64.TRYWAIT P0, [R4+URZ+0x28c60], R2 ;  /* 0x028c6002040075a7 */ /* 0x0022a4000800017f */
[----:B--2---:R-:W-:Y:S05]  /*16dc0*/  @!P0 NANOSLEEP.SYNCS 0x989680 ;  /* 0x009896800000895d */ /* 0x004fea0003900000 */
[----:B------:R-:W2:Y:S02]  /*16dd0*/  @!P0 SYNCS.PHASECHK.TRANS64 P0, [R4+URZ+0x28c60], R2 ;  /* 0x028c6002040085a7 */ /* 0x000ea4000800007f */
[----:B--2---:R-:W-:Y:S05]  /*16de0*/  @!P0 BRA `(.L_x_1902) ;  /* 0xfffffffc00f08947 */ /* 0x004fea000383ffff */
[----:B------:R-:W-:Y:S05]  /*16df0*/  BRA `(.L_x_1974) ;  /* 0xffffffd400a47947 */ /* 0x000fea000383ffff */
.L_x_1917:
[----:B0-----:R0:W1:Y:S02]  /*16e00*/  SYNCS.PHASECHK.TRANS64.TRYWAIT P0, [R4+URZ+0x28c40], R2 ;  /* 0x028c4002040075a7 */ /* 0x001064000800017f */
[----:B-1----:R-:W-:Y:S05]  /*16e10*/  @!P0 NANOSLEEP.SYNCS 0x989680 ;  /* 0x009896800000895d */ /* 0x002fea0003900000 */
[----:B------:R-:W1:Y:S02]  /*16e20*/  @!P0 SYNCS.PHASECHK.TRANS64 P0, [R4+URZ+0x28c40], R2 ;  /* 0x028c4002040085a7 */ /* 0x000e64000800007f */
[----:B-1----:R-:W-:Y:S05]  /*16e30*/  @!P0 BRA `(.L_x_1917) ;  /* 0xfffffffc00f08947 */ /* 0x002fea000383ffff */
[----:B------:R-:W-:Y:S05]  /*16e40*/  BRA `(.L_x_1975) ;  /* 0xffffffe000607947 */ /* 0x000fea000383ffff */
.L_x_1922:
[----:B-1----:R1:W2:Y:S02]  /*16e50*/  SYNCS.PHASECHK.TRANS64.TRYWAIT P0, [R4+URZ+0x28c60], R2 ;  /* 0x028c6002040075a7 */ /* 0x0022a4000800017f */
[----:B--2---:R-:W-:Y:S05]  /*16e60*/  @!P0 NANOSLEEP.SYNCS 0x989680 ;  /* 0x009896800000895d */ /* 0x004fea0003900000 */
[----:B------:R-:W2:Y:S02]  /*16e70*/  @!P0 SYNCS.PHASECHK.TRANS64 P0, [R4+URZ+0x28c60], R2 ;  /* 0x028c6002040085a7 */ /* 0x000ea4000800007f */
[----:B--2---:R-:W-:Y:S05]  /*16e80*/  @!P0 BRA `(.L_x_1922) ;  /* 0xfffffffc00f08947 */ /* 0x004fea000383ffff */
[----:B------:R-:W-:Y:S05]  /*16e90*/  BRA `(.L_x_1976) ;  /* 0xffffffe000d87947 */ /* 0x000fea000383ffff */
.L_x_1938:
[----:B------:R-:W-:Y:S01]  /*16ea0*/  BSSY B0, `(.L_x_1977) ;  /* 0x0000008000007945 */ /* 0x000fe20003800000 */
[----:B-----5:R-:W-:Y:S02]  /*16eb0*/  IMAD.MOV.U32 R13, RZ, RZ, R2 ;  /* 0x000000ffff0d7224 */ /* 0x020fe400078e0002 */
[----:B------:R-:W-:Y:S02]  /*16ec0*/  IMAD.MOV.U32 R12, RZ, RZ, RZ ;  /* 0x000000ffff0c7224 */ /* 0x000fe400078e00ff */
[----:B------:R-:W-:Y:S02]  /*16ed0*/  IMAD.MOV.U32 R11, RZ, RZ, 0x1f ;  /* 0x0000001fff0b7424 */ /* 0x000fe400078e00ff */
[----:B------:R-:W-:-:S07]  /*16ee0*/  IMAD.MOV.U32 R15, RZ, RZ, -0x1 ;  /* 0xffffffffff0f7424 */ /* 0x000fce00078e00ff */
[----:B------:R-:W-:Y:S05]  /*16ef0*/  WARPSYNC.COLLECTIVE R15, `(.L_x_1978) ;  /* 0x000000000f087348 */ /* 0x000fea0003c00000 */
[----:B------:R0:W1:Y:S02]  /*16f00*/  SHFL.IDX P6, R14, R13, R12, R11 ;  /* 0x0000000c0d0e7389 */ /* 0x00006400000c000b */
[----:B01----:R-:W-:Y:S01]  /*16f10*/  ENDCOLLECTIVE ;  /* 0x000000000000791b */ /* 0x003fe20003800000 */
.L_x_1978:
[----:B------:R-:W-:Y:S05]  /*16f20*/  BSYNC B0 ;  /* 0x0000000000007941 */ /* 0x000fea0003800000 */
.L_x_1977:
[----:B------:R-:W-:Y:S05]  /*16f30*/  BRA `(.L_x_1979) ;  /* 0xffffffec00987947 */ /* 0x000fea000383ffff */
.L_x_1941:
[----:B0-----:R0:W1:Y:S02]  /*16f40*/  SYNCS.PHASECHK.TRANS64.TRYWAIT P0, [R0+URZ+0x28c20], R3 ;  /* 0x028c2003000075a7 */ /* 0x001064000800017f */
[----:B-1----:R-:W-:Y:S05]  /*16f50*/  @!P0 NANOSLEEP.SYNCS 0x989680 ;  /* 0x009896800000895d */ /* 0x002fea0003900000 */
[----:B------:R-:W1:Y:S02]  /*16f60*/  @!P0 SYNCS.PHASECHK.TRANS64 P0, [R0+URZ+0x28c20], R3 ;  /* 0x028c2003000085a7 */ /* 0x000e64000800007f */
[----:B-1----:R-:W-:Y:S05]  /*16f70*/  @!P0 BRA `(.L_x_1941) ;  /* 0xfffffffc00f08947 */ /* 0x002fea000383ffff */
[----:B------:R-:W-:Y:S05]  /*16f80*/  BRA `(.L_x_1980) ;  /* 0xffffffec00e47947 */ /* 0x000fea000383ffff */
.L_x_1942:
        /* <DEDUP_REMOVED lines=11> */
.L_x_1982:
[----:B------:R-:W-:Y:S05]  /*17040*/  BSYNC B0 ;  /* 0x0000000000007941 */ /* 0x000fea0003800000 */
.L_x_1981:
[----:B------:R-:W-:Y:S05]  /*17050*/  BRA `(.L_x_1983) ;  /* 0xffffffec00cc7947 */ /* 0x000fea000383ffff */
.L_x_1945:
[----:B------:R-:W-:Y:S01]  /*17060*/  BSSY B1, `(.L_x_1984) ;  /* 0x0000006000017945 */ /* 0x000fe20003800000 */
[----:B------:R-:W-:-:S07]  /*17070*/  IMAD.MOV.U32 R15, RZ, RZ, -0x1 ;  /* 0xffffffffff0f7424 */ /* 0x000fce00078e00ff */
[----:B01----:R-:W-:Y:S05]  /*17080*/  WARPSYNC.COLLECTIVE R15, `(.L_x_1985) ;  /* 0x000000000f0c7348 */ /* 0x003fea0003c00000 */
[----:B------:R-:W-:Y:S02]  /*17090*/  ELECT P6, UR62, PT ;  /* 0x00000000003e782f */ /* 0x000fe400038c0000 */
[----:B------:R-:W-:Y:S01]  /*170a0*/  MOV R14, UR62 ;  /* 0x0000003e000e7c02 */ /* 0x000fe20008000f00 */
[----:B01----:R-:W-:Y:S10]  /*170b0*/  ENDCOLLECTIVE ;  /* 0x000000000000791b */ /* 0x003ff40003800000 */
.L_x_1985:
[----:B------:R-:W-:Y:S05]  /*170c0*/  BSYNC B1 ;  /* 0x0000000000017941 */ /* 0x000fea0003800000 */
.L_x_1984:
[----:B------:R-:W-:Y:S05]  /*170d0*/  BRA `(.L_x_1986) ;  /* 0xffffffec00c47947 */ /* 0x000fea000383ffff */
.L_x_1947:
[----:B0-----:R0:W1:Y:S02]  /*170e0*/  SYNCS.PHASECHK.TRANS64.TRYWAIT P0, [R6+URZ], R5 ;  /* 0x00000005060075a7 */ /* 0x001064000800017f */
[----:B-1----:R-:W-:Y:S05]  /*170f0*/  @!P0 NANOSLEEP.SYNCS 0x989680 ;  /* 0x009896800000895d */ /* 0x002fea0003900000 */
[----:B------:R-:W1:Y:S02]  /*17100*/  @!P0 SYNCS.PHASECHK.TRANS64 P0, [R6+URZ], R5 ;  /* 0x00000005060085a7 */ /* 0x000e64000800007f */
[----:B-1----:R-:W-:Y:S05]  /*17110*/  @!P0 BRA `(.L_x_1947) ;  /* 0xfffffffc00f08947 */ /* 0x002fea000383ffff */
[----:B------:R-:W-:Y:S05]  /*17120*/  BRA `(.L_x_1987) ;  /* 0xffffffec00fc7947 */ /* 0x000fea000383ffff */
.L_x_1948:
[----:B-1----:R1:W2:Y:S02]  /*17130*/  SYNCS.PHASECHK.TRANS64.TRYWAIT P0, [R3+URZ], R2 ;  /* 0x00000002030075a7 */ /* 0x0022a4000800017f */
[----:B--2---:R-:W-:Y:S05]  /*17140*/  @!P0 NANOSLEEP.SYNCS 0x989680 ;  /* 0x009896800000895d */ /* 0x004fea0003900000 */
[----:B------:R-:W2:Y:S02]  /*17150*/  @!P0 SYNCS.PHASECHK.TRANS64 P0, [R3+URZ], R2 ;  /* 0x00000002030085a7 */ /* 0x000ea4000800007f */
[----:B--2---:R-:W-:Y:S05]  /*17160*/  @!P0 BRA `(.L_x_1948) ;  /* 0xfffffffc00f08947 */ /* 0x004fea000383ffff */
[----:B------:R-:W-:Y:S05]  /*17170*/  BRA `(.L_x_1988) ;  /* 0xffffffec00f07947 */ /* 0x000fea000383ffff */
.L_x_1950:
[----:B-1----:R1:W2:Y:S02]  /*17180*/  SYNCS.PHASECHK.TRANS64.TRYWAIT P0, [R18+URZ], R5 ;  /* 0x00000005120075a7 */ /* 0x0022a4000800017f */
[----:B--2---:R-:W-:Y:S05]  /*17190*/  @!P0 NANOSLEEP.SYNCS 0x989680 ;  /* 0x009896800000895d */ /* 0x004fea0003900000 */
[----:B------:R-:W2:Y:S02]  /*171a0*/  @!P0 SYNCS.PHASECHK.TRANS64 P0, [R18+URZ], R5 ;  /* 0x00000005120085a7 */ /* 0x000ea4000800007f */
[----:B--2---:R-:W-:Y:S05]  /*171b0*/  @!P0 BRA `(.L_x_1950) ;  /* 0xfffffffc00f08947 */ /* 0x004fea000383ffff */
[----:B------:R-:W-:Y:S05]  /*171c0*/  BRA `(.L_x_1989) ;  /* 0xffffffec00f47947 */ /* 0x000fea000383ffff */
.L_x_1990:
        /* <DEDUP_REMOVED lines=11> */
.L_x_6025:


//--------------------- .text._ZN7cutlass13device_kernelIN5flash11enable_sm90INS1_16FlashAttnFwdSm90INS1_25CollectiveMainloopFwdSm90ILi2EN4cute5tupleIJNS5_1CILi1EEES8_S8_EEENS6_IJNS7_ILi64EEESA_SA_EEELi512ENS_6half_tEfNS_4arch4Sm90ELb0ELb1ELb1ELb0ELb0ELb0ELb1ELb0ELb0ELb1ELb0ELb0EEENS1_21CollectiveEpilogueFwdINS6_IJSA_NS7_ILi512EEESA_EEES9_SC_SE_Li256ELb0ELb1ELb0ELb0EEENS1_30DynamicPersistentTileSchedulerILi256ELi128ELb0ELb1ELb1EEEEEEEEEvNT_6ParamsE --------------------------
	.section	.text._ZN7cutlass13device_kernelIN5flash11enable_sm90INS1_16FlashAttnFwdSm90INS1_25CollectiveMainloopFwdSm90ILi2EN4cute5tupleIJNS5_1CILi1EEES8_S8_EEENS6_IJNS7_ILi64EEESA_SA_EEELi512ENS_6half_tEfNS_4arch4Sm90ELb0ELb1ELb1ELb0ELb0ELb0ELb1ELb0ELb0ELb1ELb0ELb0EEENS1_21CollectiveEpilogueFwdINS6_IJSA_NS7_ILi512EEESA_EEES9_SC_SE_Li256ELb0ELb1ELb0ELb0EEENS1_30DynamicPersistentTileSchedulerILi256ELi128ELb0ELb1ELb1EEEEEEEEEvNT_6ParamsE,"ax",@progbits
	.align	128
.text._ZN7cutlass13device_kernelIN5flash11enable_sm90INS1_16FlashAttnFwdSm90INS1_25CollectiveMainloopFwdSm90ILi2EN4cute5tupleIJNS5_1CILi1EEES8_S8_EEENS6_IJNS7_ILi64EEESA_SA_EEELi512ENS_6half_tEfNS_4arch4Sm90ELb0ELb1ELb1ELb0ELb0ELb0ELb1ELb0ELb0ELb1ELb0ELb0EEENS1_21CollectiveEpilogueFwdINS6_IJSA_NS7_ILi512EEESA_EEES9_SC_SE_Li256ELb0ELb1ELb0ELb0EEENS1_30DynamicPersistentTileSchedulerILi256ELi128ELb0ELb1ELb1EEEEEEEEEvNT_6ParamsE:
        .type           _ZN7cutlass13device_kernelIN5flash11enable_sm90INS1_16FlashAttnFwdSm90INS1_25CollectiveMainloopFwdSm90ILi2EN4cute5tupleIJNS5_1CILi1EEES8_S8_EEENS6_IJNS7_ILi64EEESA_SA_EEELi512ENS_6half_tEfNS_4arch4Sm90ELb0ELb1ELb1ELb0ELb0ELb0ELb1ELb0ELb0ELb1ELb0ELb0EEENS1_21CollectiveEpilogueFwdINS6_IJSA_NS7_ILi512EEESA_EEES9_SC_SE_Li256ELb0ELb1ELb0ELb0EEENS1_30DynamicPersistentTileSchedulerILi256ELi128ELb0ELb1ELb1EEEEEEEEEvNT_6ParamsE,@function
        .size           _ZN7cutlass13device_kernelIN5flash11enable_sm90INS1_16FlashAttnFwdSm90INS1_25CollectiveMainloopFwdSm90ILi2EN4cute5tupleIJNS5_1CILi1EEES8_S8_EEENS6_IJNS7_ILi64EEESA_SA_EEELi512ENS_6half_tEfNS_4arch4Sm90ELb0ELb1ELb1ELb0ELb0ELb0ELb1ELb0ELb0ELb1ELb0ELb0EEENS1_21CollectiveEpilogueFwdINS6_IJSA_NS7_ILi512EEESA_EEES9_SC_SE_Li256ELb0ELb1ELb0ELb0EEENS1_30DynamicPersistentTileSchedulerILi256ELi128ELb0ELb1ELb1EEEEEEEEEvNT_6ParamsE,(.L_x_6026 - _ZN7cutlass13device_kernelIN5flash11enable_sm90INS1_16FlashAttnFwdSm90INS1_25CollectiveMainloopFwdSm90ILi2EN4cute5tupleIJNS5_1CILi1EEES8_S8_EEENS6_IJNS7_ILi64EEESA_SA_EEELi512ENS_6half_tEfNS_4arch4Sm90ELb0ELb1ELb1ELb0ELb0ELb0ELb1ELb0ELb0ELb1ELb0ELb0EEENS1_21CollectiveEpilogueFwdINS6_IJSA_NS7_ILi512EEESA_EEES9_SC_SE_Li256ELb0ELb1ELb0ELb0EEENS1_30DynamicPersistentTileSchedulerILi256ELi128ELb0ELb1ELb1EEEEEEEEEvNT_6ParamsE)
        .other          _ZN7cutlass13device_kernelIN5flash11enable_sm90INS1_16FlashAttnFwdSm90INS1_25CollectiveMainloopFwdSm90ILi2EN4cute5tupleIJNS5_1CILi1EEES8_S8_EEENS6_IJNS7_ILi64EEESA_SA_EEELi512ENS_6half_tEfNS_4arch4Sm90ELb0ELb1ELb1ELb0ELb0ELb0ELb1ELb0ELb0ELb1ELb0ELb0EEENS1_21CollectiveEpilogueFwdINS6_IJSA_NS7_ILi512EEESA_EEES9_SC_SE_Li256ELb0ELb1ELb0ELb0EEENS1_30DynamicPersistentTileSchedulerILi256ELi128ELb0ELb1ELb1EEEEEEEEEvNT_6ParamsE,@"STO_CUDA_ENTRY STV_DEFAULT"
_ZN7cutlass13device_kernelIN5flash11enable_sm90INS1_16FlashAttnFwdSm90INS1_25CollectiveMainloopFwdSm90ILi2EN4cute5tupleIJNS5_1CILi1EEES8_S8_EEENS6_IJNS7_ILi64EEESA_SA_EEELi512ENS_6half_tEfNS_4arch4Sm90ELb0ELb1ELb1ELb0ELb0ELb0ELb1ELb0ELb0ELb1ELb0ELb0EEENS1_21CollectiveEpilogueFwdINS6_IJSA_NS7_ILi512EEESA_EEES9_SC_SE_Li256ELb0ELb1ELb0ELb0EEENS1_30DynamicPersistentTileSchedulerILi256ELi128ELb0ELb1ELb1EEEEEEEEEvNT_6ParamsE:
[----:B------:R-:W0:Y:S02]  /*0000*/  LDC R1, c[0x0][0x28] ;  /* 0x00000a00ff017b82 */ /* 0x000e240000000800 */
[----:B0-----:R-:W-:Y:S01]  /*0010*/  VIADD R1, R1, 0xfffffb70 ;  /* 0xfffffb7001017836 */ /* 0x001fe20000000000 */
[----:B------:R-:W0:Y:S01]  /*0020*/  S2R R4, SR_TID.X ;  /* 0x0000000000047919 */ /* 0x000e220000002100 */
[----:B------:R-:W-:Y:S01]  /*0030*/  ELECT P0, URZ, PT ;  /* 0x00000000003f782f */ /* 0x000fe20003800000 */
[----:B------:R-:W-:Y:S01]  /*0040*/  BSSY B0, `(.L_x_1991) ;  /* 0x0000011000007945 */ /* 0x000fe20003800000 */
[----:B------:R-:W-:Y:S01]  /*0050*/  ULDC UR4, c[0x0][0x20] ;  /* 0x0000080000047ab9 */ /* 0x000fe20000000800 */
[----:B0-----:R-:W-:-:S05]  /*0060*/  SHF.R.U32.HI R0, RZ, 0x5, R4 ;  /* 0x00000005ff007819 */ /* 0x001fca0000011604 */
[----:B------:R-:W0:Y:S02]  /*0070*/  SHFL.IDX PT, R2, R0, RZ, 0x1f ;  /* 0x00001fff00027589 */ /* 0x000e2400000e0000 */
[----:B0-----:R-:W-:Y:S02]  /*0080*/  ISETP.EQ.AND P0, PT, R2, RZ, P0 ;  /* 0x000000ff0200720c */ /* 0x001fe40000702270 */
[----:B------:R-:W-:Y:S01]  /*0090*/  IADD3 R2, P1, R1, UR4, RZ ;  /* 0x0000000401027c10 */ /* 0x000fe2000ff3e0ff */
[----:B------:R-:W-:-:S04]  /*00a0*/  ULDC UR4, c[0x0][0x24] ;  /* 0x0000090000047ab9 */ /* 0x000fc80000000800 */
[----:B------:R-:W-:-:S06]  /*00b0*/  IMAD.X R16, RZ, RZ, UR4, P1 ;  /* 0x00000004ff107e24 */ /* 0x000fcc00088e06ff */
        /* <DEDUP_REMOVED lines=9> */
.L_x_1992:
[----:B------:R-:W-:Y:S05]  /*0150*/  BSYNC B0 ;  /* 0x0000000000007941 */ /* 0x000fea0003800000 */
.L_x_1991:
[----:B------:R-:W-:Y:S01]  /*0160*/  VOTEU.ANY UP0, P0 ;  /* 0x00000000003f7886 */ /* 0x000fe20000000100 */
[----:B------:R-:W0:Y:S01]  /*0170*/  SHFL.IDX PT, R3, R0, RZ, 0x1f ;  /* 0x00001fff00037589 */ /* 0x000e2200000e0000 */
[----:B------:R-:W-:Y:S01]  /*0180*/  UMOV UR4, 0x80 ;  /* 0x0000008000047882 */ /* 0x000fe20000000000 */
[----:B------:R-:W-:Y:S01]  /*0190*/  UMOV UR7, 0x100 ;  /* 0x0000010000077882 */ /* 0x000fe20000000000 */
[----:B------:R-:W-:Y:S01]  /*01a0*/  SHF.R.U32.HI R4, RZ, 0x7, R4 ;  /* 0x00000007ff047819 */ /* 0x000fe20000011604 */
[----:B------:R-:W1:Y:S01]  /*01b0*/  @UP0 S2UR UR8, SR_CgaCtaId ;  /* 0x00000000000809c3 */ /* 0x000e620000008800 */
[----:B------:R-:W-:Y:S01]  /*01c0*/  @UP0 UMOV UR6, 0x400 ;  /* 0x0000040000060882 */ /* 0x000fe20000000000 */
[----:B------:R-:W-:-:S04]  /*01d0*/  @UP0 UIADD3 UR4, -UR4, 0x100000, URZ ;  /* 0x0010000004040890 */ /* 0x000fc8000fffe13f */
[----:B------:R-:W-:Y:S02]  /*01e0*/  @UP0 USHF.L.U32 UR5, UR4, 0xb, URZ ;  /* 0x0000000b04050899 */ /* 0x000fe4000800063f */
[----:B------:R-:W-:Y:S01]  /*01f0*/  @UP0 USHF.L.U32 UR4, UR4, 0x1, URZ ;  /* 0x0000000104040899 */ /* 0x000fe2000800063f */
[----:B------:R-:W-:Y:S01]  /*0200*/  VOTEU.ANY UP1, P0 ;  /* 0x00000000003f7886 */ /* 0x000fe20000020100 */
[----:B------:R-:W-:Y:S01]  /*0210*/  VOTEU.ANY UP2, P0 ;  /* 0x00000000003f7886 */ /* 0x000fe20000040100 */
[----:B------:R-:W2:Y:S01]  /*0220*/  SHFL.IDX PT, R4, R4, RZ, 0x1f ;  /* 0x00001fff04047589 */ /* 0x000ea200000e0000 */
[----:B0-----:R-:W-:Y:S01]  /*0230*/  ISETP.NE.AND P1, PT, R3, RZ, PT ;  /* 0x000000ff0300720c */ /* 0x001fe20003f25270 */
[----:B-1----:R-:W-:Y:S02]  /*0240*/  @UP0 ULEA UR8, UR8, UR6, 0x18 ;  /* 0x0000000608080291 */ /* 0x002fe4000f8ec03f */
[----:B------:R-:W-:-:S04]  /*0250*/  @UP0 UIADD3 UR6, -UR7, 0x100000, URZ ;  /* 0x0010000007060890 */ /* 0x000fc8000fffe13f */
[----:B------:R-:W-:Y:S02]  /*0260*/  @UP0 USHF.L.U32 UR7, UR6, 0xb, URZ ;  /* 0x0000000b06070899 */ /* 0x000fe4000800063f */
[----:B------:R-:W-:Y:S01]  /*0270*/  @UP0 USHF.L.U32 UR6, UR6, 0x1, URZ ;  /* 0x0000000106060899 */ /* 0x000fe2000800063f */
[----:B------:R-:W-:Y:S01]  /*0280*/  VOTEU.ANY UP0, P0 ;  /* 0x00000000003f7886 */ /* 0x000fe20000000100 */
[----:B------:R-:W0:Y:S04]  /*0290*/  FENCE.VIEW.ASYNC.S ;  /* 0x00000000000073c6 */ /* 0x000e280000000000 */
[----:B0-----:R0:W1:Y:S01]  /*02a0*/  @UP0 SYNCS.EXCH.64 URZ, [UR8+0x38800], UR4 ;  /* 0x03880004083f05b2 */ /* 0x0010620008000100 */
[----:B------:R0:W3:Y:S05]  /*02b0*/  @UP1 SYNCS.EXCH.64 URZ, [UR8+0x38810], UR4 ;  /* 0x03881004083f15b2 */ /* 0x0000ea0008000100 */
[----:B------:R0:W4:Y:S01]  /*02c0*/  @UP2 SYNCS.EXCH.64 URZ, [UR8+0x38820], UR6 ;  /* 0x03882006083f25b2 */ /* 0x0001220008000100 */
[----:B--2---:R-:W-:Y:S05]  /*02d0*/  @P1 BRA `(.L_x_1993) ;  /* 0x0000000000381947 */ /* 0x004fea0003800000 */
        /* <DEDUP_REMOVED lines=13> */
[----:B--2---:R-:W-:Y:S01]  /*03b0*/  NOP ;  /* 0x0000000000007918 */ /* 0x004fe20000000000 */
.L_x_1993:
[----:B------:R-:W2:Y:S01]  /*03c0*/  SHFL.IDX PT, R3, R0, RZ, 0x1f ;  /* 0x00001fff00037589 */ /* 0x000ea200000e0000 */
[----:B------:R-:W-:Y:S01]  /*03d0*/  NOP ;  /* 0x0000000000007918 */ /* 0x000fe20000000000 */
[----:B--2---:R-:W-:-:S13]  /*03e0*/  ISETP.NE.AND P0, PT, R3, RZ, PT ;  /* 0x000000ff0300720c */ /* 0x004fda0003f05270 */
        /* <DEDUP_REMOVED lines=18> */
[----:B--2---:R-:W-:Y:S01]  /*0510*/  NOP ;  /* 0x0000000000007918 */ /* 0x004fe20000000000 */
.L_x_1994:
[----:B------:R-:W2:Y:S01]  /*0520*/  SHFL.IDX PT, R3, R0, RZ, 0x1f ;  /* 0x00001fff00037589 */ /* 0x000ea200000e0000 */
[----:B------:R-:W-:Y:S01]  /*0530*/  NOP ;  /* 0x0000000000007918 */ /* 0x000fe20000000000 */
[----:B--2---:R-:W-:-:S13]  /*0540*/  ISETP.NE.AND P0, PT, R3, RZ, PT ;  /* 0x000000ff0300720c */ /* 0x004fda0003f05270 */
        /* <DEDUP_REMOVED lines=15> */
.L_x_1995:
        /* <DEDUP_REMOVED lines=22> */
.L_x_1996:
[----:B------:R-:W2:Y:S01]  /*07a0*/  SHFL.IDX PT, R3, R0, RZ, 0x1f ;  /* 0x00001fff00037589 */ /* 0x000ea200000e0000 */
[----:B------:R-:W-:Y:S01]  /*07b0*/  R2UR UR38, R4 ;  /* 0x00000000042672ca */ /* 0x000fe200000e0000 */
        /* <DEDUP_REMOVED lines=21> */
.L_x_1997:
[----:B------:R-:W-:Y:S01]  /*0910*/  UISETP.NE.AND UP0, UPT, UR38, URZ, UPT ;  /* 0x0000003f2600728c */ /* 0x000fe2000bf05270 */
[----:B------:R-:W-:Y:S01]  /*0920*/  IADD3 R17, P0, R2, 0x200, RZ ;  /* 0x0000020002117810 */ /* 0x000fe20007f1e0ff */
[----:B------:R-:W-:Y:S01]  /*0930*/  NOP ;  /* 0x0000000000007918 */ /* 0x000fe20000000000 */
[----:B------:R-:W-:Y:S01]  /*0940*/  ULDC.64 UR46, c[0x0][0x208] ;  /* 0x00008200002e7ab9 */ /* 0x000fe20000000a00 */
[----:B0-----:R-:W-:Y:S01]  /*0950*/  UP2UR UR4, UPR, URZ, 0x1 ;  /* 0x000000013f047883 */ /* 0x001fe20008000000 */
[----:B------:R-:W-:Y:S01]  /*0960*/  IMAD.MOV.U32 R152, RZ, RZ, R2 ;  /* 0x000000ffff987224 */ /* 0x000fe200078e0002 */
[----:B-1-34-:R-:W-:Y:S01]  /*0970*/  BAR.SYNC.DEFER_BLOCKING 0x0 ;  /* 0x0000000000007b1d */ /* 0x01afe20000010000 */
[----:B------:R-:W-:Y:S01]  /*0980*/  PLOP3.LUT P1, PT, PT, PT, UP0, 0x40, 0x0 ;  /* 0x000000000000781c */ /* 0x000fe20003f2e808 */
[--C-:B------:R-:W-:Y:S02]  /*0990*/  IMAD.X R19, RZ, RZ, R16.reuse, P0 ;  /* 0x000000ffff137224 */ /* 0x100fe400000e0610 */
[----:B------:R-:W-:-:S10]  /*09a0*/  IMAD.MOV.U32 R153, RZ, RZ, R16 ;  /* 0x000000ffff997224 */ /* 0x000fd400078e0010 */
[----:B------:R-:W-:Y:S05]  /*09b0*/  @P1 BRA `(.L_x_1998) ;  /* 0x000002d4008c1947 */ /* 0x000fea0003800000 */
.L_x_1999:
[----:B------:R-:W-:-:S08]  /*09c0*/  NOP ;  /* 0x0000000000007918 */ /* 0x000fd00000000000 */
[----:B------:R-:W0:Y:S02]  /*09d0*/  USETMAXREG.TRY_ALLOC.CTAPOOL UP0, 0xf0 ;  /* 0x000000f0000079c8 */ /* 0x000e240008000600 */
[----:B0-----:R-:W-:-:S13]  /*09e0*/  PLOP3.LUT P0, PT, PT, PT, UP0, 0x80, 0x0 ;  /* 0x000000000000781c */ /* 0x001fda0003f0f008 */
[----:B------:R-:W-:Y:S05]  /*09f0*/  @!P0 BRA `(.L_x_1999) ;  /* 0xfffffffc00f08947 */ /* 0x000fea000383ffff */
[----:B------:R-:W0:Y:S01]  /*0a00*/  S2R R3, SR_TID.X ;  /* 0x0000000000037919 */ /* 0x000e220000002100 */
[----:B------:R-:W1:Y:S08]  /*0a10*/  S2UR UR5, SR_CTAID.X ;  /* 0x00000000000579c3 */ /* 0x000e700000002500 */
[----:B------:R-:W-:Y:S06]  /*0a20*/  BAR.ARV 0x4, 0x180 ;  /* 0x0106000000007b1d */ /* 0x000fec0000002000 */
[----:B------:R-:W-:-:S02]  /*0a30*/  IADD3 R224, P1, R2, 0x1e8, RZ ;  /* 0x000001e802e07810 */ /* 0x000fc40007f3e0ff */
[----:B------:R-:W-:Y:S01]  /*0a40*/  IADD3 R227, P2, R2, 0x1f4, RZ ;  /* 0x000001f402e37810 */ /* 0x000fe20007f5e0ff */
[----:B------:R2:W-:Y:S02]  /*0a50*/  STL.64 [R1+0x1e8], RZ ;  /* 0x0001e8ff01007387 */ /* 0x0005e40000100a00 */
[--C-:B------:R-:W-:Y:S02]  /*0a60*/  IMAD.X R225, RZ, RZ, R16.reuse, P1 ;  /* 0x000000ffffe17224 */ /* 0x100fe400008e0610 */
[----:B------:R2:W-:Y:S01]  /*0a70*/  STL [R1+0x1f0], RZ ;  /* 0x0001f0ff01007387 */ /* 0x0005e20000100800 */
[----:B------:R-:W-:-:S03]  /*0a80*/  IMAD.X R226, RZ, RZ, R16, P2 ;  /* 0x000000ffffe27224 */ /* 0x000fc600010e0610 */
[----:B------:R2:W-:Y:S01]  /*0a90*/  STL [R1+0x1f4], RZ ;  /* 0x0001f4ff01007387 */ /* 0x0005e20000100800 */
[----:B0-----:R-:W-:-:S04]  /*0aa0*/  LOP3.LUT R0, R3, 0xffffff80, RZ, 0xc0, !PT ;  /* 0xffffff8003007812 */ /* 0x001fc800078ec0ff */
[----:B------:R-:W-:Y:S02]  /*0ab0*/  ISETP.NE.AND P0, PT, R0, 0x80, PT ;  /* 0x000000800000780c */ /* 0x000fe40003f05270 */
[----:B------:R-:W1:Y:S11]  /*0ac0*/  LDC R0, c[0x0][0xd38] ;  /* 0x00034e00ff007b82 */ /* 0x000e760000000800 */
[----:B------:R-:W-:Y:S06]  /*0ad0*/  @!P0 BAR.ARV 0x8, 0x100 ;  /* 0x0204000000008b1d */ /* 0x000fec0000002000 */
[----:B------:R-:W-:-:S13]  /*0ae0*/  ISETP.GE.U32.AND P0, PT, R3, 0x100, PT ;  /* 0x000001000300780c */ /* 0x000fda0003f06070 */
[----:B------:R-:W-:Y:S06]  /*0af0*/  @P0 BAR.ARV 0xf, 0x100 ;  /* 0x03c4000000000b1d */ /* 0x000fec0000002000 */
[----:B-1----:R-:W-:-:S13]  /*0b00*/  ISETP.LE.AND P0, PT, R0, UR5, PT ;  /* 0x0000000500007c0c */ /* 0x002fda000bf03270 */
[----:B--2---:R-:W-:Y:S05]  /*0b10*/  @P0 EXIT ;  /* 0x000000000000094d */ /* 0x004fea0003800000 */
[----:B------:R-:W-:Y:S01]  /*0b20*/  VIADD R3, R3, 0xffffff80 ;  /* 0xffffff8003037836 */ /* 0x000fe20000000000 */
[----:B------:R-:W0:Y:S01]  /*0b30*/  S2UR UR6, SR_CgaCtaId ;  /* 0x00000000000679c3 */ /* 0x000e220000008800 */
[----:B------:R-:W-:-:S03]  /*0b40*/  UMOV UR39, 0x400 ;  /* 0x0000040000277882 */ /* 0x000fc60000000000 */
[----:B------:R-:W-:-:S04]  /*0b50*/  SHF.R.S32.HI R0, RZ, 0x1f, R3 ;  /* 0x0000001fff007819 */ /* 0x000fc80000011403 */
[CC--:B------:R-:W-:Y:S01]  /*0b60*/  LEA.HI R4, R0.reuse, R3.reuse, RZ, 0x4 ;  /* 0x0000000300047211 */ /* 0x0c0fe200078f20ff */
[----:B------:R-:W1:Y:S01]  /*0b70*/  S2UR UR4, SR_SWINHI ;  /* 0x00000000000479c3 */ /* 0x000e620000002f00 */
[----:B------:R-:W-:Y:S02]  /*0b80*/  LEA.HI R8, R0, R3, RZ, 0x7 ;  /* 0x0000000300087211 */ /* 0x000fe400078f38ff */
[----:B------:R-:W-:Y:S02]  /*0b90*/  SHF.R.S32.HI R7, RZ, 0x4, R4 ;  /* 0x00000004ff077819 */ /* 0x000fe40000011404 */
[C---:B------:R-:W-:Y:S02]  /*0ba0*/  LOP3.LUT R230, R4.reuse, 0xfffffff0, RZ, 0xc0, !PT ;  /* 0xfffffff004e67812 */ /* 0x040fe400078ec0ff */
[----:B------:R-:W-:Y:S02]  /*0bb0*/  LEA.HI R5, R4, R7, RZ, 0x1 ;  /* 0x0000000704057211 */ /* 0x000fe400078f08ff */
[----:B------:R-:W-:Y:S01]  /*0bc0*/  LEA.HI R4, R0, R3, RZ, 0x2 ;  /* 0x0000000300047211 */ /* 0x000fe200078f10ff */
[----:B------:R-:W-:Y:S01]  /*0bd0*/  IMAD.IADD R230, R3, 0x1, -R230 ;  /* 0x0000000103e67824 */ /* 0x000fe200078e0ae6 */
[----:B------:R-:W-:-:S02]  /*0be0*/  LOP3.LUT R6, R5, 0x1ffffffe, RZ, 0xc0, !PT ;  /* 0x1ffffffe05067812 */ /* 0x000fc400078ec0ff */
[CC--:B------:R-:W-:Y:S02]  /*0bf0*/  LEA.HI R5, R0.reuse, R3.reuse, RZ, 0x5 ;  /* 0x0000000300057211 */ /* 0x0c0fe400078f28ff */
[----:B------:R-:W-:Y:S01]  /*0c00*/  LEA.HI R0, R0, R3, RZ, 0x3 ;  /* 0x0000000300007211 */ /* 0x000fe200078f18ff */
[----:B0-----:R-:W-:Y:S01]  /*0c10*/  ULEA UR39, UR6, UR39, 0x18 ;  /* 0x0000002706277291 */ /* 0x001fe2000f8ec03f */
[----:B------:R-:W-:Y:S01]  /*0c20*/  LOP3.LUT R12, R4, 0xfffffffc, RZ, 0xc0, !PT ;  /* 0xfffffffc040c7812 */ /* 0x000fe200078ec0ff */
[----:B------:R-:W-:Y:S01]  /*0c30*/  IMAD.IADD R6, R7, 0x1, -R6 ;  /* 0x0000000107067824 */ /* 0x000fe200078e0a06 */
[----:B------:R-:W-:Y:S02]  /*0c40*/  LOP3.LUT R194, R0, 0xfffffff8, RZ, 0xc0, !PT ;  /* 0xfffffff800c27812 */ /* 0x000fe400078ec0ff */
[----:B------:R-:W-:Y:S01]  /*0c50*/  SHF.R.S32.HI R184, RZ, 0x3, R0 ;  /* 0x00000003ffb87819 */ /* 0x000fe20000011400 */
[C---:B------:R-:W-:Y:S01]  /*0c60*/  IMAD.IADD R12, R3.reuse, 0x1, -R12 ;  /* 0x00000001030c7824 */ /* 0x040fe200078e0a0c */
[--C-:B------:R-:W-:Y:S01]  /*0c70*/  SHF.R.S32.HI R229, RZ, 0x5, R5.reuse ;  /* 0x00000005ffe57819 */ /* 0x100fe20000011405 */
[C---:B------:R-:W-:Y:S01]  /*0c80*/  IMAD.IADD R194, R3.reuse, 0x1, -R194 ;  /* 0x0000000103c27824 */ /* 0x040fe200078e0ac2 */
[----:B------:R-:W-:Y:S01]  /*0c90*/  SHF.R.S32.HI R10, RZ, 0x1f, R5 ;  /* 0x0000001fff0a7819 */ /* 0x000fe20000011405 */
[----:B------:R-:W-:Y:S01]  /*0ca0*/  UMOV UR36, UR39 ;  /* 0x0000002700247c82 */ /* 0x000fe20008000000 */
[----:B-1----:R-:W-:Y:S01]  /*0cb0*/  UMOV UR37, UR4 ;  /* 0x0000000400257c82 */ /* 0x002fe20008000000 */
[----:B------:R-:W-:Y:S01]  /*0cc0*/  LOP3.LUT R4, R8, 0xffffff80, RZ, 0xc0, !PT ;  /* 0xffffff8008047812 */ /* 0x000fe200078ec0ff */
[----:B------:R-:W-:Y:S01]  /*0cd0*/  IMAD.SHL.U32 R160, R194, 0x8, RZ ;  /* 0x00000008c2a07824 */ /* 0x000fe200078e00ff */
[----:B------:R-:W-:Y:S01]  /*0ce0*/  LEA.HI R10, R10, R229, RZ, 0x2 ;  /* 0x000000e50a0a7211 */ /* 0x000fe200078f10ff */
[----:B------:R-:W-:Y:S01]  /*0cf0*/  IMAD.U32 R22, RZ, RZ, UR36 ;  /* 0x00000024ff167e24 */ /* 0x000fe2000f8e00ff */
[----:B------:R-:W-:Y:S01]  /*0d00*/  SHF.R.S32.HI R193, RZ, 0x7, R8 ;  /* 0x00000007ffc17819 */ /* 0x000fe20000011408 */
[----:B------:R-:W-:Y:S01]  /*0d10*/  IMAD.U32 R23, RZ, RZ, UR37 ;  /* 0x00000025ff177e24 */ /* 0x000fe2000f8e00ff */
[----:B------:R-:W-:Y:S01]  /*0d20*/  LOP3.LUT R10, R10, 0x3ffffc, RZ, 0xc0, !PT ;  /* 0x003ffffc0a0a7812 */ /* 0x000fe200078ec0ff */
[----:B------:R-:W-:Y:S01]  /*0d30*/  IMAD R157, R184, 0x40, R160 ;  /* 0x00000040b89d7824 */ /* 0x000fe200078e02a0 */
[----:B------:R-:W-:Y:S01]  /*0d40*/  LEA.HI R8, R8, R193, RZ, 0x1 ;  /* 0x000000c108087211 */ /* 0x000fe200078f08ff */
[----:B------:R-:W-:Y:S01]  /*0d50*/  IMAD.IADD R4, R3, 0x1, -R4 ;  /* 0x0000000103047824 */ /* 0x000fe200078e0a04 */
[----:B------:R-:W-:Y:S01]  /*0d60*/  SHF.R.S32.HI R192, RZ, 0x1f, R160 ;  /* 0x0000001fffc07819 */ /* 0x000fe200000114a0 */
[----:B------:R-:W-:Y:S01]  /*0d70*/  IMAD.WIDE R156, R157, 0x2, R22 ;  /* 0x000000029d9c7825 */ /* 0x000fe200078e0216 */
[----:B------:R-:W-:Y:S01]  /*0d80*/  LOP3.LUT R8, R8, 0xfffffe, RZ, 0xc0, !PT ;  /* 0x00fffffe08087812 */ /* 0x000fe200078ec0ff */
[----:B------:R-:W-:Y:S01]  /*0d90*/  UMOV UR4, UR5 ;  /* 0x0000000500047c82 */ /* 0x000fe20008000000 */
[----:B------:R-:W-:Y:S01]  /*0da0*/  SHF.R.S32.HI R7, RZ, 0x1f, R4 ;  /* 0x0000001fff077819 */ /* 0x000fe20000011404 */
[----:B------:R-:W-:Y:S01]  /*0db0*/  IMAD R5, R193, 0x100, R230 ;  /* 0x00000100c1057824 */ /* 0x000fe200078e02e6 */
[----:B------:R-:W-:Y:S01]  /*0dc0*/  IADD3 R223, P6, R156, 0x8000, RZ ;  /* 0x000080009cdf7810 */ /* 0x000fe20007fde0ff */
[----:B------:R-:W-:Y:S01]  /*0dd0*/  IMAD.IADD R10, R229, 0x1, -R10 ;  /* 0x00000001e50a7824 */ /* 0x000fe200078e0a0a */
[----:B------:R-:W-:Y:S01]  /*0de0*/  LEA.HI R0, R7, R4, RZ, 0x2 ;  /* 0x0000000407007211 */ /* 0x000fe200078f10ff */
[----:B------:R-:W-:Y:S01]  /*0df0*/  IMAD.SHL.U32 R232, R6, 0x8, RZ ;  /* 0x0000000806e87824 */ /* 0x000fe200078e00ff */
[----:B------:R-:W-:Y:S01]  /*0e00*/  LOP3.LUT R222, R223, 0x380, RZ, 0xc0, !PT ;  /* 0x00000380dfde7812 */ /* 0x000fe200078ec0ff */
[----:B------:R-:W-:Y:S01]  /*0e10*/  IMAD R13, R10, 0x10, R5 ;  /* 0x000000100a0d7824 */ /* 0x000fe200078e0205 */
[----:B------:R-:W-:Y:S01]  /*0e20*/  SHF.R.S32.HI R9, RZ, 0x2, R0 ;  /* 0x00000002ff097819 */ /* 0x000fe20000011400 */
[----:B------:R-:W-:Y:S01]  /*0e30*/  IMAD.IADD R8, R193, 0x1, -R8 ;  /* 0x00000001c1087824 */ /* 0x000fe200078e0a08 */
[----:B------:R-:W-:Y:S01]  /*0e40*/  SHF.R.S32.HI R10, RZ, 0x1f, R0 ;  /* 0x0000001fff0a7819 */ /* 0x000fe20000011400 */
[----:B------:R-:W-:Y:S01]  /*0e50*/  VIADD R164, R160, 0x40 ;  /* 0x00000040a0a47836 */ /* 0x000fe20000000000 */
[----:B------:R-:W-:Y:S01]  /*0e60*/  SHF.R.U64 R222, R222, 0x3, RZ ;  /* 0x00000003dede7819 */ /* 0x000fe200000012ff */
[----:B------:R-:W-:Y:S01]  /*0e70*/  VIADD R165, R160, 0x80 ;  /* 0x00000080a0a57836 */ /* 0x000fe20000000000 */
[----:B------:R-:W-:Y:S01]  /*0e80*/  LEA.HI R10, R10, R9, RZ, 0x3 ;  /* 0x000000090a0a7211 */ /* 0x000fe200078f18ff */
[----:B------:R-:W-:Y:S01]  /*0e90*/  VIADD R163, R160, 0xc0 ;  /* 0x000000c0a0a37836 */ /* 0x000fe20000000000 */
[----:B------:R-:W-:Y:S01]  /*0ea0*/  LOP3.LUT R222, R222, R223, RZ, 0x3c, !PT ;  /* 0x000000dfdede7212 */ /* 0x000fe200078e3cff */
[----:B------:R-:W-:Y:S01]  /*0eb0*/  IMAD.X R223, RZ, RZ, R157, P6 ;  /* 0x000000ffffdf7224 */ /* 0x000fe200030e069d */
[----:B------:R-:W-:Y:S01]  /*0ec0*/  LEA.HI R5, R12, R12, RZ, 0x1 ;  /* 0x0000000c0c057211 */ /* 0x000fe200078f08ff */
[----:B------:R-:W-:Y:S01]  /*0ed0*/  VIADD R162, R160, 0x100 ;  /* 0x00000100a0a27836 */ /* 0x000fe20000000000 */
[----:B------:R-:W-:Y:S01]  /*0ee0*/  LOP3.LUT R11, R0, 0x7ffffffc, RZ, 0xc0, !PT ;  /* 0x7ffffffc000b7812 */ /* 0x000fe200078ec0ff */
[C---:B------:R-:W-:Y:S01]  /*0ef0*/  VIADD R161, R160.reuse, 0x140 ;  /* 0x00000140a0a17836 */ /* 0x040fe20000000000 */
[----:B------:R-:W-:Y:S01]  /*0f00*/  LEA.HI R7, R7, R4, RZ, 0x5 ;  /* 0x0000000407077211 */ /* 0x000fe200078f28ff */
[----:B------:R-:W-:Y:S01]  /*0f10*/  VIADD R167, R160, 0x180 ;  /* 0x00000180a0a77836 */ /* 0x000fe20000000000 */
[----:B------:R-:W-:Y:S01]  /*0f20*/  LOP3.LUT R10, R10, 0xfffffff8, RZ, 0xc0, !PT ;  /* 0xfffffff80a0a7812 */ /* 0x000fe200078ec0ff */
[----:B------:R-:W-:Y:S01]  /*0f30*/  IMAD.IADD R11, R4, 0x1, -R11 ;  /* 0x00000001040b7824 */ /* 0x000fe200078e0a0b */
[----:B------:R-:W-:Y:S01]  /*0f40*/  IADD3 R221, P5, R156, 0x9000, RZ ;  /* 0x000090009cdd7810 */ /* 0x000fe20007fbe0ff */
[----:B------:R-:W-:Y:S01]  /*0f50*/  VIADD R166, R160, 0x1c0 ;  /* 0x000001c0a0a67836 */ /* 0x000fe20000000000 */
[C---:B------:R-:W-:Y:S01]  /*0f60*/  IADD3 R219, P4, R156.reuse, 0xa000, RZ ;  /* 0x0000a0009cdb7810 */ /* 0x040fe20007f9e0ff */
[----:B------:R-:W-:Y:S01]  /*0f70*/  IMAD.IADD R10, R9, 0x1, -R10 ;  /* 0x00000001090a7824 */ /* 0x000fe200078e0a0a */
[----:B------:R-:W-:Y:S01]  /*0f80*/  IADD3 R217, P3, R156, 0xb000, RZ ;  /* 0x0000b0009cd97810 */ /* 0x000fe20007f7e0ff */
[----:B------:R-:W-:Y:S01]  /*0f90*/  IMAD.SHL.U32 R228, R8, 0x100, RZ ;  /* 0x0000010008e47824 */ /* 0x000fe200078e00ff */
[C---:B------:R-:W-:Y:S01]  /*0fa0*/  IADD3 R215, P2, R156.reuse, 0xc000, RZ ;  /* 0x0000c0009cd77810 */ /* 0x040fe20007f5e0ff */
[----:B------:R-:W-:Y:S01]  /*0fb0*/  IMAD.SHL.U32 R231, R11, 0x2, RZ ;  /* 0x000000020be77824 */ /* 0x000fe200078e00ff */
[----:B------:R-:W-:-:S02]  /*0fc0*/  IADD3 R213, P1, R156, 0xd000, RZ ;  /* 0x0000d0009cd57810 */ /* 0x000fc40007f3e0ff */
[C---:B------:R-:W-:Y:S01]  /*0fd0*/  IADD3 R199, P0, R156.reuse, 0xe000, RZ ;  /* 0x0000e0009cc77810 */ /* 0x040fe20007f1e0ff */
[----:B------:R-:W-:Y:S01]  /*0fe0*/  IMAD.IADD R159, R231, 0x1, R228 ;  /* 0x00000001e79f7824 */ /* 0x000fe200078e02e4 */
[----:B------:R-:W-:Y:S02]  /*0ff0*/  IADD3 R197, P6, R156, 0xf000, RZ ;  /* 0x0000f0009cc57810 */ /* 0x000fe40007fde0ff */
[----:B------:R-:W-:Y:S02]  /*1000*/  LOP3.LUT R5, R5, 0x1ffffffe, RZ, 0xc0, !PT ;  /* 0x1ffffffe05057812 */ /* 0x000fe400078ec0ff */
[----:B------:R-:W-:Y:S02]  /*1010*/  LOP3.LUT R220, R221, 0x380, RZ, 0xc0, !PT ;  /* 0x00000380dddc7812 */ /* 0x000fe400078ec0ff */
[----:B------:R-:W-:Y:S01]  /*1020*/  LOP3.LUT R218, R219, 0x380, RZ, 0xc0, !PT ;  /* 0x00000380dbda7812 */ /* 0x000fe200078ec0ff */
[----:B------:R-:W-:Y:S01]  /*1030*/  IMAD.IADD R233, R12, 0x1, -R5 ;  /* 0x000000010ce97824 */ /* 0x000fe200078e0a05 */
[----:B------:R-:W-:Y:S01]  /*1040*/  LOP3.LUT R216, R217, 0x380, RZ, 0xc0, !PT ;  /* 0x00000380d9d87812 */ /* 0x000fe200078ec0ff */
[----:B------:R-:W-:Y:S01]  /*1050*/  IMAD.U32 R5, R13, 0x40, R232 ;  /* 0x000000400d057824 */ /* 0x000fe200078e00e8 */
[----:B------:R-:W-:-:S02]  /*1060*/  LOP3.LUT R214, R215, 0x380, RZ, 0xc0, !PT ;  /* 0x00000380d7d67812 */ /* 0x000fc400078ec0ff */
[----:B------:R-:W-:Y:S01]  /*1070*/  LOP3.LUT R212, R213, 0x380, RZ, 0xc0, !PT ;  /* 0x00000380d5d47812 */ /* 0x000fe200078ec0ff */
[----:B------:R-:W-:Y:S01]  /*1080*/  IMAD.WIDE R22, R5, 0x2, R22 ;  /* 0x0000000205167825 */ /* 0x000fe200078e0216 */
[----:B------:R-:W-:Y:S02]  /*1090*/  LOP3.LUT R198, R199, 0x380, RZ, 0xc0, !PT ;  /* 0x00000380c7c67812 */ /* 0x000fe400078ec0ff */
[----:B------:R-:W-:Y:S02]  /*10a0*/  LOP3.LUT R196, R197, 0x380, RZ, 0xc0, !PT ;  /* 0x00000380c5c47812 */ /* 0x000fe400078ec0ff */
[----:B------:R-:W-:Y:S02]  /*10b0*/  SHF.R.S32.HI R7, RZ, 0x5, R7 ;  /* 0x00000005ff077819 */ /* 0x000fe40000011407 */
[----:B------:R-:W-:Y:S02]  /*10c0*/  SHF.R.U64 R220, R220, 0x3, RZ ;  /* 0x00000003dcdc7819 */ /* 0x000fe400000012ff */
[----:B------:R-:W-:Y:S01]  /*10d0*/  SHF.R.U64 R218, R218, 0x3, RZ ;  /* 0x00000003dada7819 */ /* 0x000fe200000012ff */
[----:B------:R-:W-:Y:S01]  /*10e0*/  IMAD R158, R7, 0x10, R10 ;  /* 0x00000010079e7824 */ /* 0x000fe200078e020a */
[----:B------:R-:W-:-:S02]  /*10f0*/  SHF.R.U64 R216, R216, 0x3, RZ ;  /* 0x00000003d8d87819 */ /* 0x000fc400000012ff */
[----:B------:R-:W-:Y:S01]  /*1100*/  SHF.R.U64 R214, R214, 0x3, RZ ;  /* 0x00000003d6d67819 */ /* 0x000fe200000012ff */
[----:B------:R-:W-:Y:S01]  /*1110*/  IMAD R233, R233, 0x8, R158 ;  /* 0x00000008e9e97824 */ /* 0x000fe200078e029e */
        /* <DEDUP_REMOVED lines=17> */
[----:B------:R-:W-:-:S02]  /*1230*/  SHF.R.S32.HI R191, RZ, 0x1f, R164 ;  /* 0x0000001fffbf7819 */ /* 0x000fc400000114a4 */
[----:B------:R-:W-:Y:S02]  /*1240*/  SHF.R.S32.HI R190, RZ, 0x1f, R165 ;  /* 0x0000001fffbe7819 */ /* 0x000fe400000114a5 */
[----:B------:R-:W-:Y:S02]  /*1250*/  SHF.R.S32.HI R189, RZ, 0x1f, R163 ;  /* 0x0000001fffbd7819 */ /* 0x000fe400000114a3 */
[----:B------:R-:W-:Y:S02]  /*1260*/  SHF.R.S32.HI R188, RZ, 0x1f, R162 ;  /* 0x0000001fffbc7819 */ /* 0x000fe400000114a2 */
[----:B------:R-:W-:Y:S02]  /*1270*/  SHF.R.S32.HI R187, RZ, 0x1f, R161 ;  /* 0x0000001fffbb7819 */ /* 0x000fe400000114a1 */
[----:B------:R-:W-:Y:S02]  /*1280*/  SHF.R.S32.HI R186, RZ, 0x1f, R167 ;  /* 0x0000001fffba7819 */ /* 0x000fe400000114a7 */
[----:B------:R-:W-:-:S07]  /*1290*/  SHF.R.S32.HI R185, RZ, 0x1f, R166 ;  /* 0x0000001fffb97819 */ /* 0x000fce00000114a6 */
.L_x_2127:
        /* <DEDUP_REMOVED lines=21> */
.L_x_2000:
[----:B------:R-:W-:Y:S01]  /*13f0*/  ULDC UR7, c[0x0][0xd54] ;  /* 0x0003550000077ab9 */ /* 0x000fe20000000800 */
[----:B------:R-:W-:Y:S01]  /*1400*/  UMOV UR6, UR9 ;  /* 0x0000000900067c82 */ /* 0x000fe20008000000 */
[----:B------:R-:W-:-:S11]  /*1410*/  UISETP.NE.AND UP0, UPT, UR7, 0x1, UPT ;  /* 0x000000010700788c */ /* 0x000fd6000bf05270 */
[----:B------:R-:W-:Y:S02]  /*1420*/  @UP0 ULDC.64 UR10, c[0x0][0xd58] ;  /* 0x00035600000a0ab9 */ /* 0x000fe40000000a00 */
[----:B------:R-:W-:-:S04]  /*1430*/  UIMAD.WIDE.U32 UR4, UR9, UR10, URZ ;  /* 0x0000000a090472a5 */ /* 0x000fc8000f8e003f */
[----:B------:R-:W-:-:S04]  /*1440*/  @UP0 USHF.R.U32.HI UR6, URZ, UR11, UR5 ;  /* 0x0000000b3f060299 */ /* 0x000fc80008011605 */
[----:B------:R-:W-:-:S12]  /*1450*/  UIMAD UR4, UR6, UR7, URZ ;  /* 0x00000007060472a4 */ /* 0x000fd8000f8e023f */
.L_x_2001:
[----:B------:R-:W0:Y:S01]  /*1460*/  LDC R0, c[0x0][0xa80] ;  /* 0x0002a000ff007b82 */ /* 0x000e220000000800 */
[----:B------:R-:W-:Y:S01]  /*1470*/  ULDC UR43, c[0x0][0xd48] ;  /* 0x00035200002b7ab9 */ /* 0x000fe20000000800 */
[----:B------:R-:W-:Y:S01]  /*1480*/  UIADD3 UR4, UR9, -UR4, URZ ;  /* 0x8000000409047290 */ /* 0x000fe2000fffe03f */
[----:B------:R1:W-:Y:S01]  /*1490*/  STL.128 [R1+0x410], RZ ;  /* 0x000410ff01007387 */ /* 0x0003e20000100c00 */
[----:B------:R-:W-:Y:S01]  /*14a0*/  UISETP.NE.AND UP1, UPT, UR43, 0x1, UPT ;  /* 0x000000012b00788c */ /* 0x000fe2000bf25270 */
[----:B------:R-:W-:Y:S01]  /*14b0*/  ULDC UR5, c[0x0][0xd54] ;  /* 0x0003550000057ab9 */ /* 0x000fe20000000800 */
[----:B------:R-:W-:Y:S01]  /*14c0*/  UISETP.NE.AND UP2, UPT, UR38, 0x1, UPT ;  /* 0x000000012600788c */ /* 0x000fe2000bf45270 */
[----:B------:R1:W-:Y:S01]  /*14d0*/  STL.128 [R1+0x420], RZ ;  /* 0x000420ff01007387 */ /* 0x0003e20000100c00 */
[----:B------:R-:W-:Y:S02]  /*14e0*/  UIMAD UR8, UR8, UR5, UR4 ;  /* 0x00000005080872a4 */ /* 0x000fe4000f8e0204 */
[----:B------:R-:W-:Y:S01]  /*14f0*/  ULOP3.LUT UR40, URZ, UR6, URZ, 0x33, !UPT ;  /* 0x000000063f287292 */ /* 0x000fe2000f8e333f */
[----:B------:R1:W-:Y:S01]  /*1500*/  STL.128 [R1+0x200], RZ ;  /* 0x000200ff01007387 */ /* 0x0003e20000100c00 */
[----:B------:R-:W-:Y:S01]  /*1510*/  ULDC.64 UR10, c[0x0][0x418] ;  /* 0x00010600000a7ab9 */ /* 0x000fe20000000a00 */
[----:B------:R-:W-:-:S02]  /*1520*/  ULDC UR6, c[0x0][0xd3c] ;  /* 0x00034f0000067ab9 */ /* 0x000fc40000000800 */
[----:B------:R-:W-:Y:S01]  /*1530*/  @UP1 ULDC UR4, c[0x0][0xd4c] ;  /* 0x0003530000041ab9 */ /* 0x000fe20000000800 */
[----:B------:R1:W-:Y:S01]  /*1540*/  STL.128 [R1+0x210], RZ ;  /* 0x000210ff01007387 */ /* 0x0003e20000100c00 */
[----:B------:R-:W-:Y:S01]  /*1550*/  UISETP.NE.U32.AND UP0, UPT, UR10, URZ, UPT ;  /* 0x0000003f0a00728c */ /* 0x000fe2000bf05070 */
[----:B------:R-:W-:Y:S01]  /*1560*/  PLOP3.LUT P0, PT, PT, PT, UP2, 0x80, 0x0 ;  /* 0x000000000000781c */ /* 0x000fe20003f0f028 */
[----:B------:R-:W-:Y:S01]  /*1570*/  UIMAD.WIDE.U32 UR4, UR8, UR4, URZ ;  /* 0x00000004080472a5 */ /* 0x000fe2000f8e003f */
[----:B------:R1:W-:Y:S01]  /*1580*/  STL.128 [R1+0x220], RZ ;  /* 0x000220ff01007387 */ /* 0x0003e20000100c00 */
[----:B------:R-:W-:Y:S01]  /*1590*/  UIADD3 UR40, UR40, UR6, URZ ;  /* 0x0000000628287290 */ /* 0x000fe2000fffe03f */
[----:B------:R-:W-:Y:S02]  /*15a0*/  UMOV UR41, UR8 ;  /* 0x0000000800297c82 */ /* 0x000fe40008000000 */
[----:B0-----:R1:W-:Y:S01]  /*15b0*/  STL [R1+0x430], R0 ;  /* 0x0004300001007387 */ /* 0x0013e20000100800 */
[----:B------:R-:W-:Y:S01]  /*15c0*/  @UP1 ULDC UR6, c[0x0][0xd50] ;  /* 0x0003540000061ab9 */ /* 0x000fe20000000800 */
[----:B------:R-:W-:-:S02]  /*15d0*/  UISETP.NE.AND.EX UP0, UPT, UR11, URZ, UPT, UP0 ;  /* 0x0000003f0b00728c */ /* 0x000fc4000bf05300 */
[----:B------:R1:W-:Y:S01]  /*15e0*/  STL.128 [R1+0x230], RZ ;  /* 0x000230ff01007387 */ /* 0x0003e20000100c00 */
[----:B------:R-:W-:Y:S01]  /*15f0*/  @UP1 USHF.R.U32.HI UR41, URZ, UR6, UR5 ;  /* 0x000000063f291299 */ /* 0x000fe20008011605 */
[----:B------:R-:W-:Y:S02]  /*1600*/  ULDC UR42, c[0x0][0x424] ;  /* 0x00010900002a7ab9 */ /* 0x000fe40000000800 */
[----:B------:R1:W-:Y:S01]  /*1610*/  STL.128 [R1+0x240], RZ ;  /* 0x000240ff01007387 */ /* 0x0003e20000100c00 */
[----:B------:R-:W-:Y:S02]  /*1620*/  USEL UR42, UR42, 0x1, UP0 ;  /* 0x000000012a2a7887 */ /* 0x000fe40008000000 */
[----:B------:R-:W-:Y:S01]  /*1630*/  UIADD3 UR4, -UR41, URZ, URZ ;  /* 0x0000003f29047290 */ /* 0x000fe2000fffe13f */
[----:B------:R1:W-:Y:S01]  /*1640*/  STL.128 [R1+0x250], RZ ;  /* 0x000250ff01007387 */ /* 0x0003e20000100c00 */
[----:B------:R-:W-:Y:S02]  /*1650*/  ULDC UR7, c[0x0][0x2f0] ;  /* 0x0000bc0000077ab9 */ /* 0x000fe40000000800 */
[----:B------:R-:W-:Y:S01]  /*1660*/  UIMAD UR42, UR42, UR7, URZ ;  /* 0x000000072a2a72a4 */ /* 0x000fe2000f8e023f */
[----:B------:R1:W-:Y:S01]  /*1670*/  STL.128 [R1+0x260], RZ ;  /* 0x000260ff01007387 */ /* 0x0003e20000100c00 */
[----:B------:R-:W-:-:S03]  /*1680*/  UIMAD UR43, UR43, UR4, UR8 ;  /* 0x000000042b2b72a4 */ /* 0x000fc6000f8e0208 */
[----:B------:R1:W-:Y:S04]  /*1690*/  STL.128 [R1+0x270], RZ ;  /* 0x000270ff01007387 */ /* 0x0003e80000100c00 */
        /* <DEDUP_REMOVED lines=23> */
[----:B------:R1:W-:Y:S01]  /*1810*/  STL.128 [R1+0x3f0], RZ ;  /* 0x0003f0ff01007387 */ /* 0x0003e20000100c00 */
[----:B------:R-:W-:Y:S05]  /*1820*/  @!P0 BRA `(.L_x_2002) ;  /* 0x0000008000048947 */ /* 0x000fea0003800000 */
[----:B------:R-:W-:Y:S01]  /*1830*/  ULDC UR4, c[0x0][0x448] ;  /* 0x0001120000047ab9 */ /* 0x000fe20000000800 */
[----:B------:R-:W-:Y:S02]  /*1840*/  USHF.L.U32 UR8, UR40, 0x6, URZ ;  /* 0x0000000628087899 */ /* 0x000fe4000800063f */
[----:B------:R-:W-:Y:S01]  /*1850*/  UISETP.NE.AND UP0, UPT, UR4, 0x1, UPT ;  /* 0x000000010400788c */ /* 0x000fe2000bf05270 */
[----:B------:R-:W-:Y:S02]  /*1860*/  ULDC UR12, c[0x0][0x288] ;  /* 0x0000a200000c7ab9 */ /* 0x000fe40000000800 */
[----:B------:R-:W-:Y:S01]  /*1870*/  ULDC.64 UR4, c[0x0][0xad8] ;  /* 0x0002b60000047ab9 */ /* 0x000fe20000000a00 */
[----:B------:R-:W-:Y:S02]  /*1880*/  UIADD3 UR9, UR8, 0x3f, URZ ;  /* 0x0000003f08097890 */ /* 0x000fe4000fffe03f */
[----:B------:R-:W-:Y:S02]  /*1890*/  UISETP.GE.AND UP1, UPT, UR5, 0x1, UPT ;  /* 0x000000010500788c */ /* 0x000fe4000bf26270 */
[----:B------:R-:W-:-:S03]  /*18a0*/  UIADD3 UR10, UR42, 0x1, -UR12 ;  /* 0x000000012a0a7890 */ /* 0x000fc6000fffe80c */
[----:B------:R-:W-:Y:S01]  /*18b0*/  @UP0 UIADD3 UR6, UR8, 0x3f, URZ ;  /* 0x0000003f08060890 */ /* 0x000fe2000fffe03f */
[----:B------:R-:W-:Y:S01]  /*18c0*/  PLOP3.LUT P1, PT, PT, PT, UP1, 0x80, 0x0 ;  /* 0x000000000000781c */ /* 0x000fe20003f2f018 */
[----:B------:R-:W-:Y:S01]  /*18d0*/  @UP0 ULDC UR7, c[0x0][0x44c] ;  /* 0x0001130000070ab9 */ /* 0x000fe20000000800 */
[----:B------:R-:W-:Y:S01]  /*18e0*/  @UP0 ULDC UR11, c[0x0][0x450] ;  /* 0x00011400000b0ab9 */ /* 0x000fe20000000800 */
[----:B------:R-:W-:-:S04]  /*18f0*/  UIMAD.WIDE.U32 UR6, UR6, UR7, URZ ;  /* 0x00000007060672a5 */ /* 0x000fc8000f8e003f */
        /* <DEDUP_REMOVED lines=14> */
.L_x_2004:
[----:B------:R-:W-:-:S11]  /*19e0*/  UISETP.NE.AND UP1, UPT, UR5, 0x1, UPT ;  /* 0x000000010500788c */ /* 0x000fd6000bf25270 */
[----:B------:R-:W-:Y:S02]  /*19f0*/  @UP1 ULDC.64 UR10, c[0x0][0xae0] ;  /* 0x0002b800000a1ab9 */ /* 0x000fe40000000a00 */
[----:B------:R-:W-:-:S04]  /*1a00*/  UIMAD.WIDE.U32 UR6, UR9, UR10, URZ ;  /* 0x0000000a090672a5 */ /* 0x000fc8000f8e003f */
[----:B------:R-:W-:-:S12]  /*1a10*/  @UP1 USHF.R.U32.HI UR9, URZ, UR11, UR7 ;  /* 0x0000000b3f091299 */ /* 0x000fd80008011607 */
.L_x_2005:
[----:B------:R-:W-:-:S04]  /*1a20*/  UIMAD UR9, UR9, UR5, UR5 ;  /* 0x00000005090972a4 */ /* 0x000fc8000f8e0205 */
[----:B------:R-:W-:-:S04]  /*1a30*/  UISETP.LT.AND UP1, UPT, UR4, UR9, UPT ;  /* 0x000000090400728c */ /* 0x000fc8000bf21270 */
[----:B------:R-:W-:-:S12]  /*1a40*/  USEL UR4, UR4, UR9, UP1 ;  /* 0x0000000904047287 */ /* 0x000fd80008800000 */
.L_x_2003:
[----:B------:R-:W-:Y:S02]  /*1a50*/  UIADD3 UR9, UR42, 0x3f, URZ ;  /* 0x0000003f2a097890 */ /* 0x000fe4000fffe03f */
[----:B------:R-:W-:Y:S02]  /*1a60*/  UIADD3 UR10, UR4, 0x3f, URZ ;  /* 0x0000003f040a7890 */ /* 0x000fe4000fffe03f */
[----:B------:R-:W-:Y:S02]  /*1a70*/  USHF.R.S32.HI UR4, URZ, 0x1f, UR9 ;  /* 0x0000001f3f047899 */ /* 0x000fe40008011409 */
[----:B------:R-:W-:Y:S01]  /*1a80*/  USHF.R.S32.HI UR11, URZ, 0x1f, UR10 ;  /* 0x0000001f3f0b7899 */ /* 0x000fe2000801140a */
[----:B------:R-:W-:Y:S01]  /*1a90*/  @UP0 ULDC UR6, c[0x0][0x44c] ;  /* 0x0001130000060ab9 */ /* 0x000fe20000000800 */
[----:B------:R-:W-:Y:S02]  /*1aa0*/  ULEA.HI UR4, UR4, UR9, URZ, 0x6 ;  /* 0x0000000904047291 */ /* 0x000fe4000f8f303f */
[----:B------:R-:W-:-:S02]  /*1ab0*/  ULEA.HI UR11, UR11, UR10, URZ, 0x6 ;  /* 0x0000000a0b0b7291 */ /* 0x000fc4000f8f303f */
[----:B------:R-:W-:Y:S01]  /*1ac0*/  UIMAD.WIDE.U32 UR6, UR8, UR6, URZ ;  /* 0x00000006080672a5 */ /* 0x000fe2000f8e003f */
[----:B------:R-:W-:Y:S01]  /*1ad0*/  @UP0 ULDC UR9, c[0x0][0x450] ;  /* 0x0001140000090ab9 */ /* 0x000fe20000000800 */
[----:B------:R-:W-:Y:S02]  /*1ae0*/  USHF.R.S32.HI UR4, URZ, 0x6, UR4 ;  /* 0x000000063f047899 */ /* 0x000fe40008011404 */
[----:B------:R-:W-:Y:S02]  /*1af0*/  USHF.R.S32.HI UR11, URZ, 0x6, UR11 ;  /* 0x000000063f0b7899 */ /* 0x000fe4000801140b */
[----:B------:R-:W-:Y:S02]  /*1b00*/  @UP0 USHF.R.U32.HI UR8, URZ, UR9, UR7 ;  /* 0x000000093f080299 */ /* 0x000fe40008011607 */
[----:B------:R-:W-:Y:S02]  /*1b10*/  UISETP.LT.AND UP0, UPT, UR4, UR11, UPT ;  /* 0x0000000b0400728c */ /* 0x000fe4000bf01270 */
[----:B------:R-:W-:Y:S01]  /*1b20*/  UIADD3 UR8, UR8, -UR12, UR42 ;  /* 0x8000000c08087290 */ /* 0x000fe2000fffe02a */
[----:B------:R-:W-:Y:S01]  /*1b30*/  ULDC UR6, c[0x0][0xad4] ;  /* 0x0002b50000067ab9 */ /* 0x000fe20000000800 */
[----:B------:R-:W-:-:S02]  /*1b40*/  USEL UR21, UR4, UR11, UP0 ;  /* 0x0000000b04157287 */ /* 0x000fc40008000000 */
        /* <DEDUP_REMOVED lines=12> */
.L_x_2007:
[----:B------:R-:W-:-:S11]  /*1c10*/  UISETP.NE.AND UP0, UPT, UR5, 0x1, UPT ;  /* 0x000000010500788c */ /* 0x000fd6000bf05270 */
[----:B------:R-:W-:Y:S02]  /*1c20*/  @UP0 ULDC.64 UR10, c[0x0][0xae0] ;  /* 0x0002b800000a0ab9 */ /* 0x000fe40000000a00 */
[----:B------:R-:W-:-:S04]  /*1c30*/  UIMAD.WIDE.U32 UR6, UR8, UR10, URZ ;  /* 0x0000000a080672a5 */ /* 0x000fc8000f8e003f */
[----:B------:R-:W-:-:S12]  /*1c40*/  @UP0 USHF.R.U32.HI UR8, URZ, UR11, UR7 ;  /* 0x0000000b3f080299 */ /* 0x000fd80008011607 */
.L_x_2008:
[----:B------:R-:W-:-:S04]  /*1c50*/  UIMAD UR5, UR8, UR5, URZ ;  /* 0x00000005080572a4 */ /* 0x000fc8000f8e023f */
[----:B------:R-:W-:-:S04]  /*1c60*/  UISETP.LT.AND UP0, UPT, UR4, UR5, UPT ;  /* 0x000000050400728c */ /* 0x000fc8000bf01270 */
[----:B------:R-:W-:-:S12]  /*1c70*/  USEL UR4, UR4, UR5, !UP0 ;  /* 0x0000000504047287 */ /* 0x000fd8000c000000 */
.L_x_2006:
[----:B------:R-:W-:Y:S01]  /*1c80*/  USHF.R.S32.HI UR5, URZ, 0x1f, UR4 ;  /* 0x0000001f3f057899 */ /* 0x000fe20008011404 */
[----:B-1----:R-:W-:-:S03]  /*1c90*/  PRMT R0, RZ, 0x7610, R0 ;  /* 0x00007610ff007816 */ /* 0x002fc60000000000 */
[----:B------:R-:W-:-:S04]  /*1ca0*/  ULEA.HI UR5, UR5, UR4, URZ, 0x6 ;  /* 0x0000000405057291 */ /* 0x000fc8000f8f303f */
[----:B------:R-:W-:-:S04]  /*1cb0*/  USHF.R.S32.HI UR5, URZ, 0x6, UR5 ;  /* 0x000000063f057899 */ /* 0x000fc80008011405 */
[----:B------:R-:W-:-:S04]  /*1cc0*/  UISETP.LT.AND UP0, UPT, URZ, UR5, UPT ;  /* 0x000000053f00728c */ /* 0x000fc8000bf01270 */
[----:B------:R-:W-:-:S04]  /*1cd0*/  USEL UR20, URZ, UR5, !UP0 ;  /* 0x000000053f147287 */ /* 0x000fc8000c000000 */
[----:B------:R-:W-:-:S06]  /*1ce0*/  UISETP.GT.AND UP0, UPT, UR21, UR20, UPT ;  /* 0x000000141500728c */ /* 0x000fcc000bf04270 */
[----:B------:R-:W-:-:S13]  /*1cf0*/  PLOP3.LUT P0, PT, PT, PT, UP0, 0x80, 0x0 ;  /* 0x000000000000781c */ /* 0x000fda0003f0f008 */
[----:B------:R-:W-:Y:S05]  /*1d00*/  @!P0 BRA `(.L_x_2009) ;  /* 0x0000029400f08947 */ /* 0x000fea0003800000 */
[----:B------:R-:W2:Y:S04]  /*1d10*/  LDL R5, [R1+0x2ec] ;  /* 0x0002ec0001057983 */ /* 0x000ea80000100800 */
[----:B------:R-:W3:Y:S04]  /*1d20*/  LDL R4, [R1+0x1e8] ;  /* 0x0001e80001047983 */ /* 0x000ee80000100800 */
[----:B------:R-:W4:Y:S04]  /*1d30*/  LDL R24, [R1+0x200] ;  /* 0x0002000001187983 */ /* 0x000f280000100800 */
[----:B------:R-:W5:Y:S04]  /*1d40*/  LDL R64, [R1+0x204] ;  /* 0x0002040001407983 */ /* 0x000f680000100800 */
        /* <DEDUP_REMOVED lines=125> */
[----:B------:R-:W0:Y:S02]  /*2520*/  SHFL.IDX PT, R55, R193, RZ, 0x1f ;  /* 0x00001fffc1377589 */ /* 0x000e2400000e0000 */
[----:B0-----:R-:W-:-:S13]  /*2530*/  R2UR UR4, R55 ;  /* 0x00000000370472ca */ /* 0x001fda00000e0000 */
[----:B------:R-:W-:-:S04]  /*2540*/  ULEA.HI UR5, UR4, UR4, URZ, 0x1 ;  /* 0x0000000404057291 */ /* 0x000fc8000f8f083f */
[----:B------:R-:W-:-:S04]  /*2550*/  ULOP3.LUT UR5, UR5, 0x1fffe, URZ, 0xc0, !UPT ;  /* 0x0001fffe05057892 */ /* 0x000fc8000f8ec03f */
[----:B------:R-:W-:-:S04]  /*2560*/  UIADD3 UR5, UR4, -UR5, URZ ;  /* 0x8000000504057290 */ /* 0x000fc8000fffe03f */
[----:B------:R-:W-:-:S04]  /*2570*/  ULEA UR5, UR5, UR39, 0xf ;  /* 0x0000002705057291 */ /* 0x000fc8000f8e783f */
[----:B------:R-:W-:-:S04]  /*2580*/  UIADD3 UR5, UR5, 0x400, URZ ;  /* 0x0000040005057890 */ /* 0x000fc8000fffe03f */
[----:B------:R-:W-:-:S04]  /*2590*/  USHF.R.U32.HI UR5, URZ, 0x4, UR5 ;  /* 0x000000043f057899 */ /* 0x000fc80008011605 */
[----:B------:R-:W-:Y:S02]  /*25a0*/  ULOP3.LUT UR5, UR5, 0x3fff, URZ, 0xc0, !UPT ;  /* 0x00003fff05057892 */ /* 0x000fe4000f8ec03f */
[----:B------:R-:W-:Y:S02]  /*25b0*/  UIADD3 UR4, UR39, 0x36400, URZ ;  /* 0x0003640027047890 */ /* 0x000fe4000fffe03f */
[----:B------:R-:W-:Y:S01]  /*25c0*/  ULOP3.LUT UR22, UR5, 0x2000000, URZ, 0xfc, !UPT ;  /* 0x0200000005167892 */ /* 0x000fe2000f8efc3f */
[----:B--2---:R0:W-:Y:S01]  /*25d0*/  STL [R1+0x2ec], R5 ;  /* 0x0002ec0501007387 */ /* 0x0041e20000100800 */
[----:B------:R-:W-:-:S04]  /*25e0*/  USHF.R.U32.HI UR4, URZ, 0x4, UR4 ;  /* 0x000000043f047899 */ /* 0x000fc80008011604 */
[----:B---3--:R-:W-:Y:S01]  /*25f0*/  LEA R4, R4, UR22, 0xc ;  /* 0x0000001604047c11 */ /* 0x008fe2000f8e60ff */
[----:B0-----:R-:W-:-:S03]  /*2600*/  IMAD.MOV.U32 R5, RZ, RZ, 0x40000040 ;  /* 0x40000040ff057424 */ /* 0x001fc600078e00ff */
[----:B------:R-:W-:Y:S01]  /*2610*/  R2UR UR14, R4 ;  /* 0x00000000040e72ca */ /* 0x000fe200000e0000 */
[----:B------:R-:W-:Y:S01]  /*2620*/  ULOP3.LUT UR4, UR4, 0x3fff, URZ, 0xc0, !UPT ;  /* 0x00003fff04047892 */ /* 0x000fe2000f8ec03f */
[----:B------:R-:W-:-:S03]  /*2630*/  R2UR UR15, R5 ;  /* 0x00000000050f72ca */ /* 0x000fc600000e0000 */
[----:B------:R-:W-:Y:S01]  /*2640*/  ULOP3.LUT UR12, UR4, 0x10000, URZ, 0xfc, !UPT ;  /* 0x00010000040c7892 */ /* 0x000fe2000f8efc3f */
[----:B----4-:R-:W-:Y:S04]  /*2650*/  STL [R1+0x200], R24 ;  /* 0x0002001801007387 */ /* 0x010fe80000100800 */
[----:B-----5:R-:W-:Y:S04]  /*2660*/  STL [R1+0x204], R64 ;  /* 0x0002044001007387 */ /* 0x020fe80000100800 */
[----:B------:R-:W-:Y:S04]  /*2670*/  STL [R1+0x208], R66 ;  /* 0x0002084201007387 */ /* 0x000fe80000100800 */
        /* <DEDUP_REMOVED lines=75> */
[----:B------:R0:W-:Y:S01]  /*2b30*/  STL [R1+0x34c], R53 ;  /* 0x00034c3501007387 */ /* 0x0001e20000100800 */
[----:B------:R-:W-:Y:S06]  /*2b40*/  BAR.SYNC.DEFER_BLOCKING 0xe, 0x100 ;  /* 0x0384000000007b1d */ /* 0x000fec0000010000 */
[----:B------:R-:W-:Y:S01]  /*2b50*/  UMOV UR13, 0x40000040 ;  /* 0x40000040000d7882 */ /* 0x000fe20000000000 */
[----:B0-----:R-:W-:-:S06]  /*2b60*/  WARPGROUP.ARRIVE ;  /* 0x00000000000079c5 */ /* 0x001fcc0000000000 */
[----:B------:R-:W-:Y:S01]  /*2b70*/  HGMMA.64x256x16.F32 R24, gdesc[UR12].tnspB, RZ, !UPT, gsb0 ;  /* 0x43e000000c1879f0 */ /* 0x000fe2000c0008ff */
[----:B------:R0:W-:Y:S04]  /*2b80*/  STL [R1+0x354], R6 ;  /* 0x0003540601007387 */ /* 0x0001e80000100800 */
[----:B------:R1:W-:Y:S01]  /*2b90*/  STL [R1+0x3b0], R7 ;  /* 0x0003b00701007387 */ /* 0x0003e20000100800 */
[----:B0-----:R-:W-:Y:S02]  /*2ba0*/  VIADD R6, R4, 0x80 ;  /* 0x0000008004067836 */ /* 0x001fe40000000000 */
[----:B-1----:R-:W-:-:S03]  /*2bb0*/  IMAD.MOV.U32 R7, RZ, RZ, 0x40000040 ;  /* 0x40000040ff077424 */ /* 0x002fc600078e00ff */
[----:B------:R-:W-:Y:S02]  /*2bc0*/  R2UR UR18, R6 ;  /* 0x00000000061272ca */ /* 0x000fe400000e0000 */
[----:B------:R-:W-:Y:S01]  /*2bd0*/  R2UR UR19, R7 ;  /* 0x00000000071372ca */ /* 0x000fe200000e0000 */
[----:B------:R-:W-:Y:S01]  /*2be0*/  UIADD3 UR16, UR12, 0x2, URZ ;  /* 0x000000020c107890 */ /* 0x000fe2000fffe03f */
        /* <DEDUP_REMOVED lines=45> */
[----:B------:R-:W-:Y:S01]  /*2ec0*/  STL [R1+0x3fc], R207 ;  /* 0x0003fccf01007387 */ /* 0x000fe20000100800 */
[----:B------:R-:W-:Y:S01]  /*2ed0*/  UMOV UR17, 0x40000040 ;  /* 0x4000004000117882 */ /* 0x000fe20000000000 */
[----:B------:R-:W-:-:S02]  /*2ee0*/  WARPGROUP.DEPBAR.LE gsb0, 0x0 ;  /* 0x00008000000079c5 */ /* 0x000fc40000010000 */
[----:B------:R-:W-:Y:S04]  /*2ef0*/  STL.128 [R1+0x200], R24 ;  /* 0x0002001801007387 */ /* 0x000fe80000100c00 */
        /* <DEDUP_REMOVED lines=30> */
[----:B------:R0:W-:Y:S02]  /*30e0*/  STL.128 [R1+0x3f0], R148 ;  /* 0x0003f09401007387 */ /* 0x0001e40000100c00 */
[----:B0-----:R-:W-:-:S06]  /*30f0*/  WARPGROUP.ARRIVE ;  /* 0x00000000000079c5 */ /* 0x001fcc0000000000 */
[----:B------:R-:W-:Y:S01]  /*3100*/  HGMMA.64x256x16.F32 R24, gdesc[UR16].tnspB, R24, gsb0 ;  /* 0x43e00000101879f0 */ /* 0x000fe20008000818 */
[----:B------:R-:W-:Y:S02]  /*3110*/  VIADD R6, R4, 0x100 ;  /* 0x0000010004067836 */ /* 0x000fe40000000000 */
[----:B------:R-:W-:-:S03]  /*3120*/  IMAD.MOV.U32 R7, RZ, RZ, 0x40000040 ;  /* 0x40000040ff077424 */ /* 0x000fc600078e00ff */
[----:B------:R-:W-:Y:S02]  /*3130*/  R2UR UR6, R6 ;  /* 0x00000000060672ca */ /* 0x000fe400000e0000 */
[----:B------:R-:W-:Y:S01]  /*3140*/  R2UR UR7, R7 ;  /* 0x00000000070772ca */ /* 0x000fe200000e0000 */
[----:B------:R-:W-:Y:S01]  /*3150*/  UIADD3 UR4, UR12, 0x4, URZ ;  /* 0x000000040c047890 */ /* 0x000fe2000fffe03f */
[----:B------:R-:W-:Y:S01]  /*3160*/  UMOV UR5, 0x40000040 ;  /* 0x4000004000057882 */ /* 0x000fe20000000000 */
[----:B------:R-:W-:Y:S02]  /*3170*/  VIADD R4, R4, 0x180 ;  /* 0x0000018004047836 */ /* 0x000fe40000000000 */
[----:B------:R-:W-:-:S03]  /*3180*/  IMAD.MOV.U32 R5, RZ, RZ, 0x40000040 ;  /* 0x40000040ff057424 */ /* 0x000fc600078e00ff */
[----:B------:R-:W-:Y:S02]  /*3190*/  R2UR UR10, R4 ;  /* 0x00000000040a72ca */ /* 0x000fe400000e0000 */
[----:B------:R-:W-:Y:S01]  /*31a0*/  R2UR UR11, R5 ;  /* 0x00000000050b72ca */ /* 0x000fe200000e0000 */
[----:B------:R-:W-:Y:S01]  /*31b0*/  UIADD3 UR8, UR12, 0x6, URZ ;  /* 0x000000060c087890 */ /* 0x000fe2000fffe03f */
[----:B------:R-:W-:Y:S01]  /*31c0*/  UMOV UR9, 0x40000040 ;  /* 0x4000004000097882 */ /* 0x000fe20000000000 */
[----:B------:R-:W-:Y:S02]  /*31d0*/  WARPGROUP.DEPBAR.LE gsb0, 0x0 ;  /* 0x00008000000079c5 */ /* 0x000fe40000010000 */
        /* <DEDUP_REMOVED lines=33> */
[----:B------:R-:W-:Y:S03]  /*33f0*/  HGMMA.64x256x16.F32 R24, gdesc[UR4].tnspB, R24, gsb0 ;  /* 0x43e00000041879f0 */ /* 0x000fe60008000818 */
        /* <DEDUP_REMOVED lines=48> */
[----:B------:R0:W-:Y:S04]  /*3700*/  STL.128 [R1+0x2c0], R72 ;  /* 0x0002c04801007387 */ /* 0x0001e80000100c00 */
        /* <DEDUP_REMOVED lines=19> */
[----:B------:R-:W5:Y:S04]  /*3840*/  LDL R0, [R1+0x200] ;  /* 0x0002000001007983 */ /* 0x000f680000100800 */
[----:B0-----:R-:W5:Y:S04]  /*3850*/  LDL R72, [R1+0x204] ;  /* 0x0002040001487983 */ /* 0x001f680000100800 */
[----:B------:R-:W5:Y:S04]  /*3860*/  LDL R74, [R1+0x208] ;  /* 0x00020800014a7983 */ /* 0x000f680000100800 */
[----:B-1----:R-:W5:Y:S04]  /*3870*/  LDL R76, [R1+0x20c] ;  /* 0x00020c00014c7983 */ /* 0x002f680000100800 */
[----:B------:R-:W5:Y:S04]  /*3880*/  LDL R4, [R1+0x210] ;  /* 0x0002100001047983 */ /* 0x000f680000100800 */
[----:B------:R-:W5:Y:S04]  /*3890*/  LDL R78, [R1+0x214] ;  /* 0x00021400014e7983 */ /* 0x000f680000100800 */
[----:B--2---:R-:W2:Y:S04]  /*38a0*/  LDL R80, [R1+0x218] ;  /* 0x0002180001507983 */ /* 0x004ea80000100800 */
[----:B------:R-:W2:Y:S04]  /*38b0*/  LDL R82, [R1+0x21c] ;  /* 0x00021c0001527983 */ /* 0x000ea80000100800 */
[----:B------:R-:W2:Y:S04]  /*38c0*/  LDL R6, [R1+0x220] ;  /* 0x0002200001067983 */ /* 0x000ea80000100800 */
[----:B---3--:R-:W3:Y:S04]  /*38d0*/  LDL R84, [R1+0x224] ;  /* 0x0002240001547983 */ /* 0x008ee80000100800 */
[----:B------:R-:W3:Y:S04]  /*38e0*/  LDL R86, [R1+0x228] ;  /* 0x0002280001567983 */ /* 0x000ee80000100800 */
[----:B----4-:R-:W4:Y:S04]  /*38f0*/  LDL R88, [R1+0x22c] ;  /* 0x00022c0001587983 */ /* 0x010f280000100800 */
[----:B------:R-:W4:Y:S04]  /*3900*/  LDL R8, [R1+0x230] ;  /* 0x0002300001087983 */ /* 0x000f280000100800 */
[----:B------:R-:W4:Y:S04]  /*3910*/  LDL R90, [R1+0x234] ;  /* 0x00023400015a7983 */ /* 0x000f280000100800 */
[----:B-----5:R-:W5:Y:S04]  /*3920*/  LDL R92, [R1+0x238] ;  /* 0x00023800015c7983 */ /* 0x020f680000100800 */
        /* <DEDUP_REMOVED lines=112> */
[----:B------:R-:W5:Y:S01]  /*4030*/  LDL R87, [R1+0x3fc] ;  /* 0x0003fc0001577983 */ /* 0x000f620000100800 */
[----:B------:R-:W0:Y:S03]  /*4040*/  S2R R211, SR_TID.X ;  /* 0x0000000000d37919 */ /* 0x000e260000002100 */
[----:B------:R1:W-:Y:S04]  /*4050*/  STL [R1+0x200], R0 ;  /* 0x0002000001007387 */ /* 0x0003e80000100800 */
[----:B------:R1:W-:Y:S04]  /*4060*/  STL [R1+0x204], R72 ;  /* 0x0002044801007387 */ /* 0x0003e80000100800 */
[----:B------:R1:W-:Y:S04]  /*4070*/  STL [R1+0x208], R74 ;  /* 0x0002084a01007387 */ /* 0x0003e80000100800 */
[----:B------:R1:W-:Y:S04]  /*4080*/  STL [R1+0x20c], R76 ;  /* 0x00020c4c01007387 */ /* 0x0003e80000100800 */
[----:B------:R1:W-:Y:S04]  /*4090*/  STL [R1+0x210], R4 ;  /* 0x0002100401007387 */ /* 0x0003e80000100800 */
[----:B------:R1:W-:Y:S04]  /*40a0*/  STL [R1+0x214], R78 ;  /* 0x0002144e01007387 */ /* 0x0003e80000100800 */
[----:B--2---:R1:W-:Y:S04]  /*40b0*/  STL [R1+0x218], R80 ;  /* 0x0002185001007387 */ /* 0x0043e80000100800 */
[----:B------:R1:W-:Y:S01]  /*40c0*/  STL [R1+0x21c], R82 ;  /* 0x00021c5201007387 */ /* 0x0003e20000100800 */
[----:B0-----:R-:W-:-:S03]  /*40d0*/  LOP3.LUT R211, R211, 0x7f, RZ, 0xc0, !PT ;  /* 0x0000007fd3d37812 */ /* 0x001fc600078ec0ff */
[----:B------:R1:W-:Y:S04]  /*40e0*/  STL [R1+0x220], R6 ;  /* 0x0002200601007387 */ /* 0x0003e80000100800 */
[----:B---3--:R1:W-:Y:S04]  /*40f0*/  STL [R1+0x224], R84 ;  /* 0x0002245401007387 */ /* 0x0083e80000100800 */
[----:B------:R1:W-:Y:S04]  /*4100*/  STL [R1+0x228], R86 ;  /* 0x0002285601007387 */ /* 0x0003e80000100800 */
[----:B----4-:R1:W-:Y:S04]  /*4110*/  STL [R1+0x22c], R88 ;  /* 0x00022c5801007387 */ /* 0x0103e80000100800 */
[----:B------:R1:W-:Y:S04]  /*4120*/  STL [R1+0x230], R8 ;  /* 0x0002300801007387 */ /* 0x0003e80000100800 */
[----:B------:R1:W-:Y:S04]  /*4130*/  STL [R1+0x234], R90 ;  /* 0x0002345a01007387 */ /* 0x0003e80000100800 */
[----:B-----5:R1:W-:Y:S04]  /*4140*/  STL [R1+0x238], R92 ;  /* 0x0002385c01007387 */ /* 0x0203e80000100800 */
[----:B------:R1:W-:Y:S04]  /*4150*/  STL [R1+0x23c], R94 ;  /* 0x00023c5e01007387 */ /* 0x0003e80000100800 */
        /* <DEDUP_REMOVED lines=111> */
[----:B------:R1:W-:Y:S01]  /*4850*/  STL [R1+0x3fc], R87 ;  /* 0x0003fc5701007387 */ /* 0x0003e20000100800 */
[----:B------:R-:W-:Y:S06]  /*4860*/  BAR.ARV 0xf, 0x100 ;  /* 0x03c4000000007b1d */ /* 0x000fec0000002000 */
[----:B------:R-:W-:Y:S01]  /*4870*/  ISETP.NE.AND P1, PT, R211, RZ, PT ;  /* 0x000000ffd300720c */ /* 0x000fe20003f25270 */
[----:B------:R-:W-:-:S12]  /*4880*/  BSSY B0, `(.L_x_2010) ;  /* 0x0000007000007945 */ /* 0x000fd80003800000 */
[----:B-1----:R-:W-:Y:S05]  /*4890*/  @P1 BRA `(.L_x_2011) ;  /* 0x0000000000141947 */ /* 0x002fea0003800000 */
[----:B------:R-:W2:Y:S02]  /*48a0*/  LDL R0, [R1+0x1e8] ;  /* 0x0001e80001007983 */ /* 0x000ea40000100800 */
[----:B--2---:R-:W-:-:S05]  /*48b0*/  LEA R0, R0, UR39, 0x3 ;  /* 0x0000002700007c11 */ /* 0x004fca000f8e18ff */
[----:B------:R-:W-:-:S05]  /*48c0*/  VIADD R0, R0, 0x38860 ;  /* 0x0003886000007836 */ /* 0x000fca0000000000 */
[----:B------:R-:W-:-:S04]  /*48d0*/  PRMT R0, RZ, 0x654, R0 ;  /* 0x00000654ff007816 */ /* 0x000fc80000000000 */
[----:B------:R0:W-:Y:S03]  /*48e0*/  SYNCS.ARRIVE.TRANS64.RED.A1T0 RZ, [R0+URZ], RZ ;  /* 0x000000ff00ff79a7 */ /* 0x0001e6000810043f */
.L_x_2011:
[----:B------:R-:W-:Y:S05]  /*48f0*/  BSYNC B0 ;  /* 0x0000000000007941 */ /* 0x000fea0003800000 */
.L_x_2010:
[----:B------:R-:W-:-:S04]  /*4900*/  UIADD3 UR21, UR21, -0x2, URZ ;  /* 0xfffffffe15157890 */ /* 0x000fc8000fffe03f */
[----:B------:R-:W-:-:S06]  /*4910*/  UISETP.GE.AND UP0, UPT, UR21, UR20, UPT ;  /* 0x000000141500728c */ /* 0x000fcc000bf06270 */
[----:B------:R-:W-:-:S13]  /*4920*/  PLOP3.LUT P0, PT, PT, PT, UP0, 0x80, 0x0 ;  /* 0x000000000000781c */ /* 0x000fda0003f0f008 */
[----:B------:R-:W-:Y:S05]  /*4930*/  @!P0 BRA `(.L_x_2012) ;  /* 0x0000003c00648947 */ /* 0x000fea0003800000 */
.L_x_2015:
[----:B0-----:R-:W0:Y:S04]  /*4940*/  LDL R155, [R1+0x1e8] ;  /* 0x0001e800019b7983 */ /* 0x001e280000100800 */
[----:B------:R-:W2:Y:S04]  /*4950*/  LDL.64 R118, [R1+0x260] ;  /* 0x0002600001767983 */ /* 0x000ea80000100a00 */
[----:B------:R-:W3:Y:S04]  /*4960*/  LDL.64 R100, [R1+0x310] ;  /* 0x0003100001647983 */ /* 0x000ee80000100a00 */
[----:B------:R-:W4:Y:S04]  /*4970*/  LDL.64 R132, [R1+0x210] ;  /* 0x0002100001847983 */ /* 0x000f280000100a00 */
[----:B------:R-:W5:Y:S04]  /*4980*/  LDL.64 R136, [R1+0x220] ;  /* 0x0002200001887983 */ /* 0x000f680000100a00 */
        /* <DEDUP_REMOVED lines=55> */
[----:B-1----:R-:W5:Y:S04]  /*4d00*/  LDL.64 R4, [R1+0x3b8] ;  /* 0x0003b80001047983 */ /* 0x002f680000100a00 */
[----:B------:R-:W5:Y:S04]  /*4d10*/  LDL.64 R12, [R1+0x3c8] ;  /* 0x0003c800010c7983 */ /* 0x000f680000100a00 */
[----:B------:R-:W5:Y:S04]  /*4d20*/  LDL.64 R10, [R1+0x3d8] ;  /* 0x0003d800010a7983 */ /* 0x000f680000100a00 */
[----:B------:R-:W5:Y:S04]  /*4d30*/  LDL.64 R8, [R1+0x3e8] ;  /* 0x0003e80001087983 */ /* 0x000f680000100a00 */
[----:B------:R-:W5:Y:S01]  /*4d40*/  LDL.64 R6, [R1+0x3f8] ;  /* 0x0003f80001067983 */ /* 0x000f620000100a00 */
[----:B0-----:R-:W-:-:S05]  /*4d50*/  IMAD R0, R155, 0x40, R158 ;  /* 0x000000409b007824 */ /* 0x001fca00078e029e */
[----:B------:R-:W-:Y:S01]  /*4d60*/  LEA R134, R0, UR39, 0x2 ;  /* 0x0000002700867c11 */ /* 0x000fe2000f8e10ff */
[----:B------:R-:W-:Y:S06]  /*4d70*/  BAR.SYNC.DEFER_BLOCKING 0xe, 0x100 ;  /* 0x0384000000007b1d */ /* 0x000fec0000010000 */
[----:B------:R-:W2:Y:S02]  /*4d80*/  LDS R0, [R134+0x38400] ;  /* 0x0384000086007984 */ /* 0x000ea40000000800 */
[C---:B--2---:R-:W-:Y:S01]  /*4d90*/  FMUL.FTZ R119, R0.reuse, R119 ;  /* 0x0000007700777220 */ /* 0x044fe20000410000 */
[----:B------:R-:W-:-:S05]  /*4da0*/  FMUL.FTZ R118, R0, R118 ;  /* 0x0000007600767220 */ /* 0x000fca0000410000 */
[----:B------:R3:W-:Y:S02]  /*4db0*/  STL.64 [R1+0x260], R118 ;  /* 0x0002607601007387 */ /* 0x0007e40000100a00 */
[C---:B---3--:R-:W-:Y:S02]  /*4dc0*/  FMUL.FTZ R118, R0.reuse, R100 ;  /* 0x0000006400767220 */ /* 0x048fe40000410000 */
[----:B------:R-:W0:Y:S01]  /*4dd0*/  LDS R100, [R134+0x38420] ;  /* 0x0384200086647984 */ /* 0x000e220000000800 */
[C---:B----4-:R-:W-:Y:S01]  /*4de0*/  FMUL.FTZ R133, R0.reuse, R133 ;  /* 0x0000008500857220 */ /* 0x050fe20000410000 */
[C---:B------:R-:W-:Y:S01]  /*4df0*/  FMUL.FTZ R132, R0.reuse, R132 ;  /* 0x0000008400847220 */ /* 0x040fe20000410000 */
[C---:B-----5:R-:W-:Y:S01]  /*4e00*/  FMUL.FTZ R137, R0.reuse, R137 ;  /* 0x0000008900897220 */ /* 0x060fe20000410000 */
[C---:B------:R-:W-:Y:S01]  /*4e10*/  FMUL.FTZ R136, R0.reuse, R136 ;  /* 0x0000008800887220 */ /* 0x040fe20000410000 */
        /* <DEDUP_REMOVED lines=52> */
[----:B------:R-:W-:Y:S01]  /*5160*/  FMUL.FTZ R96, R0, R96 ;  /* 0x0000006000607220 */ /* 0x000fe20000410000 */
[-C--:B------:R-:W-:Y:S01]  /*5170*/  FMUL.FTZ R98, R98, R0.reuse ;  /* 0x0000000062627220 */ /* 0x080fe20000410000 */
[----:B------:R-:W-:Y:S01]  /*5180*/  FMUL.FTZ R99, R99, R0 ;  /* 0x0000000063637220 */ /* 0x000fe20000410000 */
[C---:B------:R-:W-:Y:S01]  /*5190*/  FMUL.FTZ R75, R0.reuse, R75 ;  /* 0x0000004b004b7220 */ /* 0x040fe20000410000 */
[----:B------:R-:W-:Y:S01]  /*51a0*/  FMUL.FTZ R74, R0, R74 ;  /* 0x0000004a004a7220 */ /* 0x000fe20000410000 */
[C---:B0-----:R-:W-:Y:S01]  /*51b0*/  FMUL.FTZ R73, R100.reuse, R73 ;  /* 0x0000004964497220 */ /* 0x041fe20000410000 */
        /* <DEDUP_REMOVED lines=63> */
[----:B------:R-:W-:Y:S04]  /*55b0*/  STL.64 [R1+0x210], R132 ;  /* 0x0002108401007387 */ /* 0x000fe80000100a00 */
        /* <DEDUP_REMOVED lines=31> */
[----:B------:R0:W-:Y:S04]  /*57b0*/  STL.64 [R1+0x218], R70 ;  /* 0x0002184601007387 */ /* 0x0001e80000100a00 */
        /* <DEDUP_REMOVED lines=29> */
[----:B------:R2:W-:Y:S04]  /*5990*/  STL.64 [R1+0x3f8], R6 ;  /* 0x0003f80601007387 */ /* 0x0005e80000100a00 */
[----:B0-----:R-:W3:Y:S04]  /*59a0*/  LDL R70, [R1+0x204] ;  /* 0x0002040001467983 */ /* 0x001ee80000100800 */
[----:B------:R-:W4:Y:S04]  /*59b0*/  LDL R72, [R1+0x208] ;  /* 0x0002080001487983 */ /* 0x000f280000100800 */
[----:B------:R-:W5:Y:S04]  /*59c0*/  LDL R74, [R1+0x20c] ;  /* 0x00020c00014a7983 */ /* 0x000f680000100800 */
[----:B------:R-:W5:Y:S04]  /*59d0*/  LDL R0, [R1+0x210] ;  /* 0x0002100001007983 */ /* 0x000f680000100800 */
[----:B------:R-:W5:Y:S04]  /*59e0*/  LDL R76, [R1+0x214] ;  /* 0x00021400014c7983 */ /* 0x000f680000100800 */
[----:B------:R-:W5:Y:S04]  /*59f0*/  LDL R78, [R1+0x218] ;  /* 0x00021800014e7983 */ /* 0x000f680000100800 */
[----:B------:R-:W5:Y:S04]  /*5a00*/  LDL R80, [R1+0x21c] ;  /* 0x00021c0001507983 */ /* 0x000f680000100800 */
[----:B-1----:R-:W5:Y:S04]  /*5a10*/  LDL R4, [R1+0x220] ;  /* 0x0002200001047983 */ /* 0x002f680000100800 */
[----:B------:R-:W5:Y:S04]  /*5a20*/  LDL R82, [R1+0x224] ;  /* 0x0002240001527983 */ /* 0x000f680000100800 */
[----:B------:R-:W5:Y:S04]  /*5a30*/  LDL R84, [R1+0x228] ;  /* 0x0002280001547983 */ /* 0x000f680000100800 */
[----:B------:R-:W5:Y:S04]  /*5a40*/  LDL R86, [R1+0x22c] ;  /* 0x00022c0001567983 */ /* 0x000f680000100800 */
[----:B--2---:R-:W2:Y:S04]  /*5a50*/  LDL R6, [R1+0x230] ;  /* 0x0002300001067983 */ /* 0x004ea80000100800 */
[----:B------:R-:W2:Y:S04]  /*5a60*/  LDL R88, [R1+0x234] ;  /* 0x0002340001587983 */ /* 0x000ea80000100800 */
        /* <DEDUP_REMOVED lines=114> */
[----:B------:R-:W-:Y:S04]  /*6190*/  STL [R1+0x200], R98 ;  /* 0x0002006201007387 */ /* 0x000fe80000100800 */
[----:B---3--:R-:W-:Y:S04]  /*61a0*/  STL [R1+0x204], R70 ;  /* 0x0002044601007387 */ /* 0x008fe80000100800 */
        /* <DEDUP_REMOVED lines=10> */
[----:B--2---:R-:W-:Y:S04]  /*6250*/  STL [R1+0x230], R6 ;  /* 0x0002300601007387 */ /* 0x004fe80000100800 */
        /* <DEDUP_REMOVED lines=74> */
[----:B------:R0:W-:Y:S04]  /*6700*/  STL [R1+0x35c], R27 ;  /* 0x00035c1b01007387 */ /* 0x0001e80000100800 */
[----:B------:R-:W-:Y:S04]  /*6710*/  STL [R1+0x360], R50 ;  /* 0x0003603201007387 */ /* 0x000fe80000100800 */
[----:B------:R-:W-:Y:S04]  /*6720*/  STL [R1+0x364], R29 ;  /* 0x0003641d01007387 */ /* 0x000fe80000100800 */
[----:B------:R1:W-:Y:S04]  /*6730*/  STL [R1+0x368], R31 ;  /* 0x0003681f01007387 */ /* 0x0003e80000100800 */
[----:B------:R-:W-:Y:S04]  /*6740*/  STL [R1+0x36c], R33 ;  /* 0x00036c2101007387 */ /* 0x000fe80000100800 */
[----:B------:R-:W-:Y:S04]  /*6750*/  STL [R1+0x370], R52 ;  /* 0x0003703401007387 */ /* 0x000fe80000100800 */
[----:B------:R2:W-:Y:S04]  /*6760*/  STL [R1+0x374], R35 ;  /* 0x0003742301007387 */ /* 0x0005e80000100800 */
        /* <DEDUP_REMOVED lines=29> */
[----:B------:R-:W-:Y:S04]  /*6940*/  STL [R1+0x3ec], R81 ;  /* 0x0003ec5101007387 */ /* 0x000fe80000100800 */
[----:B------:R5:W-:Y:S04]  /*6950*/  STL [R1+0x3f0], R68 ;  /* 0x0003f04401007387 */ /* 0x000be80000100800 */
[----:B------:R5:W-:Y:S04]  /*6960*/  STL [R1+0x3f4], R83 ;  /* 0x0003f45301007387 */ /* 0x000be80000100800 */
[----:B------:R-:W-:Y:S04]  /*6970*/  STL [R1+0x3f8], R85 ;  /* 0x0003f85501007387 */ /* 0x000fe80000100800 */
[----:B------:R5:W-:Y:S04]  /*6980*/  STL [R1+0x3fc], R87 ;  /* 0x0003fc5701007387 */ /* 0x000be80000100800 */
[----:B0-----:R-:W5:Y:S04]  /*6990*/  LDL.128 R24, [R1+0x200] ;  /* 0x0002000001187983 */ /* 0x001f680000100c00 */
[----:B-1----:R-:W5:Y:S04]  /*69a0*/  LDL.128 R28, [R1+0x210] ;  /* 0x00021000011c7983 */ /* 0x002f680000100c00 */
[----:B--2---:R-:W2:Y:S04]  /*69b0*/  LDL.128 R32, [R1+0x220] ;  /* 0x0002200001207983 */ /* 0x004ea80000100c00 */
[----:B---3--:R-:W2:Y:S04]  /*69c0*/  LDL.128 R36, [R1+0x230] ;  /* 0x0002300001247983 */ /* 0x008ea80000100c00 */
[----:B----4-:R-:W2:Y:S04]  /*69d0*/  LDL.128 R40, [R1+0x240] ;  /* 0x0002400001287983 */ /* 0x010ea80000100c00 */
[----:B-----5:R-:W2:Y:S04]  /*69e0*/  LDL.128 R44, [R1+0x250] ;  /* 0x00025000012c7983 */ /* 0x020ea80000100c00 */
[----:B------:R-:W2:Y:S04]  /*69f0*/  LDL.128 R48, [R1+0x260] ;  /* 0x0002600001307983 */ /* 0x000ea80000100c00 */
        /* <DEDUP_REMOVED lines=24> */
[----:B------:R-:W2:Y:S01]  /*6b80*/  LDL.128 R148, [R1+0x3f0] ;  /* 0x0003f00001947983 */ /* 0x000ea20000100c00 */
[----:B------:R-:W-:-:S05]  /*6b90*/  VIADD R0, R155, 0x1 ;  /* 0x000000019b007836 */ /* 0x000fca0000000000 */
[----:B------:R-:W-:Y:S01]  /*6ba0*/  ISETP.NE.AND P0, PT, R0, 0x2, PT ;  /* 0x000000020000780c */ /* 0x000fe20003f05270 */
[----:B------:R0:W-:Y:S01]  /*6bb0*/  STL [R1+0x1e8], R0 ;  /* 0x0001e80001007387 */ /* 0x0001e20000100800 */
[----:B------:R-:W-:-:S11]  /*6bc0*/  IMAD.MOV.U32 R5, RZ, RZ, 0x40000040 ;  /* 0x40000040ff057424 */ /* 0x000fd600078e00ff */
[----:B0-----:R-:W-:Y:S01]  /*6bd0*/  @!P0 IMAD.MOV.U32 R0, RZ, RZ, RZ ;  /* 0x000000ffff008224 */ /* 0x001fe200078e00ff */
[----:B------:R-:W-:-:S04]  /*6be0*/  R2UR UR15, R5 ;  /* 0x00000000050f72ca */ /* 0x000fc800000e0000 */
[----:B------:R-:W-:Y:S01]  /*6bf0*/  LEA R4, R0, UR22, 0xc ;  /* 0x0000001600047c11 */ /* 0x000fe2000f8e60ff */
[----:B------:R-:W-:Y:S01]  /*6c00*/  IMAD.MOV.U32 R7, RZ, RZ, 0x40000040 ;  /* 0x40000040ff077424 */ /* 0x000fe200078e00ff */
[----:B------:R-:W3:Y:S02]  /*6c10*/  LDL R0, [R1+0x1f0] ;  /* 0x0001f00001007983 */ /* 0x000ee40000100800 */
[C---:B------:R-:W-:Y:S01]  /*6c20*/  R2UR UR14, R4.reuse ;  /* 0x00000000040e72ca */ /* 0x040fe200000e0000 */
[----:B------:R-:W-:Y:S01]  /*6c30*/  VIADD R6, R4, 0x80 ;  /* 0x0000008004067836 */ /* 0x000fe20000000000 */
[----:B------:R-:W-:-:S04]  /*6c40*/  R2UR UR19, R7 ;  /* 0x00000000071372ca */ /* 0x000fc800000e0000 */
[----:B------:R-:W-:Y:S01]  /*6c50*/  R2UR UR18, R6 ;  /* 0x00000000061272ca */ /* 0x000fe200000e0000 */
[----:B--2---:R-:W-:-:S06]  /*6c60*/  WARPGROUP.ARRIVE ;  /* 0x00000000000079c5 */ /* 0x004fcc0000000000 */
[----:B------:R-:W-:Y:S01]  /*6c70*/  HGMMA.64x256x16.F32 R24, gdesc[UR12].tnspB, R24, gsb0 ;  /* 0x43e000000c1879f0 */ /* 0x000fe20008000818 */
[----:B------:R-:W-:Y:S02]  /*6c80*/  VIADD R6, R4, 0x100 ;  /* 0x0000010004067836 */ /* 0x000fe40000000000 */
[----:B------:R-:W-:-:S03]  /*6c90*/  IMAD.MOV.U32 R7, RZ, RZ, 0x40000040 ;  /* 0x40000040ff077424 */ /* 0x000fc600078e00ff */
[----:B------:R-:W-:Y:S02]  /*6ca0*/  R2UR UR6, R6 ;  /* 0x00000000060672ca */ /* 0x000fe400000e0000 */
[----:B------:R-:W-:Y:S01]  /*6cb0*/  R2UR UR7, R7 ;  /* 0x00000000070772ca */ /* 0x000fe200000e0000 */
        /* <DEDUP_REMOVED lines=39> */
[----:B------:R-:W2:Y:S01]  /*6f30*/  @!P0 LDL R4, [R1+0x1ec] ;  /* 0x0001ec0001048983 */ /* 0x000ea20000100800 */
[----:B------:R-:W-:-:S03]  /*6f40*/  WARPGROUP.DEPBAR.LE gsb0, 0x0 ;  /* 0x00008000000079c5 */ /* 0x000fc60000010000 */
        /* <DEDUP_REMOVED lines=102> */
[----:B------:R-:W2:Y:S04]  /*75b0*/  LDL R6, [R1+0x200] ;  /* 0x0002000001067983 */ /* 0x000ea80000100800 */
[----:B0-----:R-:W2:Y:S04]  /*75c0*/  LDL R76, [R1+0x204] ;  /* 0x00020400014c7983 */ /* 0x001ea80000100800 */
[----:B------:R-:W2:Y:S04]  /*75d0*/  LDL R78, [R1+0x208] ;  /* 0x00020800014e7983 */ /* 0x000ea80000100800 */
[----:B-1----:R-:W2:Y:S04]  /*75e0*/  LDL R80, [R1+0x20c] ;  /* 0x00020c0001507983 */ /* 0x002ea80000100800 */
[----:B------:R-:W2:Y:S04]  /*75f0*/  LDL R8, [R1+0x210] ;  /* 0x0002100001087983 */ /* 0x000ea80000100800 */
[----:B------:R-:W2:Y:S04]  /*7600*/  LDL R82, [R1+0x214] ;  /* 0x0002140001527983 */ /* 0x000ea80000100800 */
[----:B----4-:R-:W4:Y:S04]  /*7610*/  LDL R84, [R1+0x218] ;  /* 0x0002180001547983 */ /* 0x010f280000100800 */
[----:B------:R-:W4:Y:S04]  /*7620*/  LDL R86, [R1+0x21c] ;  /* 0x00021c0001567983 */ /* 0x000f280000100800 */
[----:B------:R-:W4:Y:S04]  /*7630*/  LDL R10, [R1+0x220] ;  /* 0x00022000010a7983 */ /* 0x000f280000100800 */
[----:B-----5:R-:W5:Y:S04]  /*7640*/  LDL R88, [R1+0x224] ;  /* 0x0002240001587983 */ /* 0x020f680000100800 */
[----:B------:R-:W5:Y:S04]  /*7650*/  LDL R90, [R1+0x228] ;  /* 0x00022800015a7983 */ /* 0x000f680000100800 */
[----:B---3--:R-:W3:Y:S04]  /*7660*/  LDL R92, [R1+0x22c] ;  /* 0x00022c00015c7983 */ /* 0x008ee80000100800 */
[----:B------:R-:W3:Y:S04]  /*7670*/  LDL R12, [R1+0x230] ;  /* 0x00023000010c7983 */ /* 0x000ee80000100800 */
[----:B------:R-:W3:Y:S04]  /*7680*/  LDL R94, [R1+0x234] ;  /* 0x00023400015e7983 */ /* 0x000ee80000100800 */
        /* <DEDUP_REMOVED lines=115> */
[----:B------:R-:W-:Y:S04]  /*7dc0*/  STL [R1+0x204], R76 ;  /* 0x0002044c01007387 */ /* 0x000fe80000100800 */
[----:B------:R-:W-:Y:S04]  /*7dd0*/  STL [R1+0x208], R78 ;  /* 0x0002084e01007387 */ /* 0x000fe80000100800 */
[----:B------:R-:W-:Y:S04]  /*7de0*/  STL [R1+0x20c], R80 ;  /* 0x00020c5001007387 */ /* 0x000fe80000100800 */
[----:B------:R-:W-:Y:S04]  /*7df0*/  STL [R1+0x210], R8 ;  /* 0x0002100801007387 */ /* 0x000fe80000100800 */
[----:B------:R-:W-:Y:S04]  /*7e00*/  STL [R1+0x214], R82 ;  /* 0x0002145201007387 */ /* 0x000fe80000100800 */
[----:B----4-:R-:W-:Y:S04]  /*7e10*/  STL [R1+0x218], R84 ;  /* 0x0002185401007387 */ /* 0x010fe80000100800 */
[----:B------:R-:W-:Y:S04]  /*7e20*/  STL [R1+0x21c], R86 ;  /* 0x00021c5601007387 */ /* 0x000fe80000100800 */
[----:B------:R-:W-:Y:S04]  /*7e30*/  STL [R1+0x220], R10 ;  /* 0x0002200a01007387 */ /* 0x000fe80000100800 */
[----:B-----5:R-:W-:Y:S04]  /*7e40*/  STL [R1+0x224], R88 ;  /* 0x0002245801007387 */ /* 0x020fe80000100800 */
[----:B------:R-:W-:Y:S04]  /*7e50*/  STL [R1+0x228], R90 ;  /* 0x0002285a01007387 */ /* 0x000fe80000100800 */
[----:B---3--:R-:W-:Y:S04]  /*7e60*/  STL [R1+0x22c], R92 ;  /* 0x00022c5c01007387 */ /* 0x008fe80000100800 */
        /* <DEDUP_REMOVED lines=116> */
[----:B------:R-:W-:Y:S01]  /*85b0*/  VIADD R0, R0, 0x1 ;  /* 0x0000000100007836 */ /* 0x000fe20000000000 */
[----:B------:R-:W-:Y:S01]  /*85c0*/  @!P0 LOP3.LUT R4, R4, 0x1, RZ, 0x3c, !PT ;  /* 0x0000000104048812 */ /* 0x000fe200078e3cff */
[----:B------:R-:W-:Y:S03]  /*85d0*/  BSSY B0, `(.L_x_2013) ;  /* 0x000000e000007945 */ /* 0x000fe60003800000 */
[----:B------:R0:W-:Y:S04]  /*85e0*/  STL [R1+0x1f0], R0 ;  /* 0x0001f00001007387 */ /* 0x0001e80000100800 */
[----:B------:R1:W-:Y:S01]  /*85f0*/  @!P0 STL [R1+0x1ec], R4 ;  /* 0x0001ec0401008387 */ /* 0x0003e20000100800 */
[----:B0-----:R-:W-:Y:S01]  /*8600*/  IMAD.U32 R0, RZ, RZ, UR21 ;  /* 0x00000015ff007e24 */ /* 0x001fe2000f8e00ff */
[----:B------:R-:W-:-:S02]  /*8610*/  UIADD3 UR21, UR21, -0x1, URZ ;  /* 0xffffffff15157890 */ /* 0x000fc4000fffe03f */
[----:B------:R1:W-:Y:S01]  /*8620*/  @!P0 STL [R1+0x1e8], RZ ;  /* 0x0001e8ff01008387 */ /* 0x0003e20000100800 */
[----:B------:R-:W-:Y:S06]  /*8630*/  BAR.ARV 0xf, 0x100 ;  /* 0x03c4000000007b1d */ /* 0x000fec0000002000 */
[----:B------:R-:W-:Y:S01]  /*8640*/  ISETP.GT.AND P0, PT, R0, UR20, PT ;  /* 0x0000001400007c0c */ /* 0x000fe2000bf04270 */
[----:B------:R-:W-:-:S12]  /*8650*/  @P1 BRA `(.L_x_2014) ;  /* 0x0000000000141947 */ /* 0x000fd80003800000 */
[----:B------:R-:W2:Y:S02]  /*8660*/  LDL R0, [R1+0x1e8] ;  /* 0x0001e80001007983 */ /* 0x000ea40000100800 */
[----:B--2---:R-:W-:-:S05]  /*8670*/  LEA R0, R0, UR39, 0x3 ;  /* 0x0000002700007c11 */ /* 0x004fca000f8e18ff */
[----:B------:R-:W-:-:S05]  /*8680*/  VIADD R0, R0, 0x38860 ;  /* 0x0003886000007836 */ /* 0x000fca0000000000 */
[----:B------:R-:W-:-:S04]  /*8690*/  PRMT R0, RZ, 0x654, R0 ;  /* 0x00000654ff007816 */ /* 0x000fc80000000000 */
[----:B------:R0:W-:Y:S03]  /*86a0*/  SYNCS.ARRIVE.TRANS64.RED.A1T0 RZ, [R0+URZ], RZ ;  /* 0x000000ff00ff79a7 */ /* 0x0001e6000810043f */
.L_x_2014:
[----:B------:R-:W-:Y:S05]  /*86b0*/  BSYNC B0 ;  /* 0x0000000000007941 */ /* 0x000fea0003800000 */
.L_x_2013:
[----:B------:R-:W-:Y:S05]  /*86c0*/  @P0 BRA `(.L_x_2015) ;  /* 0xffffffc0009c0947 */ /* 0x000fea000383ffff */
.L_x_2012:
[----:B------:R-:W2:Y:S04]  /*86d0*/  LDL R137, [R1+0x1e8] ;  /* 0x0001e80001897983 */ /* 0x000ea80000100800 */
[----:B------:R-:W3:Y:S04]  /*86e0*/  LDL.64 R126, [R1+0x250] ;  /* 0x00025000017e7983 */ /* 0x000ee80000100a00 */
[----:B------:R-:W4:Y:S04]  /*86f0*/  LDL.64 R106, [R1+0x2b0] ;  /* 0x0002b000016a7983 */ /* 0x000f280000100a00 */
[----:B-1----:R-:W5:Y:S04]  /*8700*/  LDL.64 R4, [R1+0x300] ;  /* 0x0003000001047983 */ /* 0x002f680000100a00 */
        /* <DEDUP_REMOVED lines=61> */
[----:B------:R-:W5:Y:S04]  /*8ae0*/  LDL R136, [R1+0x1f0] ;  /* 0x0001f00001887983 */ /* 0x000f680000100800 */
[----:B0-----:R-:W5:Y:S01]  /*8af0*/  LDL R0, [R1+0x1e8] ;  /* 0x0001e80001007983 */ /* 0x001f620000100800 */
[----:B--2---:R-:W-:-:S05]  /*8b00*/  IMAD R137, R137, 0x40, R158 ;  /* 0x0000004089897824 */ /* 0x004fca00078e029e */
[----:B------:R-:W-:Y:S01]  /*8b10*/  LEA R138, R137, UR39, 0x2 ;  /* 0x00000027898a7c11 */ /* 0x000fe2000f8e10ff */
[----:B------:R-:W-:Y:S06]  /*8b20*/  BAR.SYNC.DEFER_BLOCKING 0xe, 0x100 ;  /* 0x0384000000007b1d */ /* 0x000fec0000010000 */
[----:B------:R-:W3:Y:S02]  /*8b30*/  LDS R137, [R138+0x38400] ;  /* 0x038400008a897984 */ /* 0x000ee40000000800 */
[C---:B---3--:R-:W-:Y:S01]  /*8b40*/  FMUL.FTZ R127, R137.reuse, R127 ;  /* 0x0000007f897f7220 */ /* 0x048fe20000410000 */
[----:B------:R-:W-:-:S05]  /*8b50*/  FMUL.FTZ R126, R137, R126 ;  /* 0x0000007e897e7220 */ /* 0x000fca0000410000 */
[----:B------:R4:W-:Y:S02]  /*8b60*/  STL.64 [R1+0x250], R126 ;  /* 0x0002507e01007387 */ /* 0x0009e40000100a00 */
[C---:B----4-:R-:W-:Y:S02]  /*8b70*/  FMUL.FTZ R126, R137.reuse, R106 ;  /* 0x0000006a897e7220 */ /* 0x050fe40000410000 */
[----:B------:R-:W0:Y:S01]  /*8b80*/  LDS R106, [R138+0x38420] ;  /* 0x038420008a6a7984 */ /* 0x000e220000000800 */
[C---:B-----5:R-:W-:Y:S01]  /*8b90*/  FMUL.FTZ R5, R137.reuse, R5 ;  /* 0x0000000589057220 */ /* 0x060fe20000410000 */
[C---:B------:R-:W-:Y:S01]  /*8ba0*/  FMUL.FTZ R4, R137.reuse, R4 ;  /* 0x0000000489047220 */ /* 0x040fe20000410000 */
[C---:B------:R-:W-:Y:S01]  /*8bb0*/  FMUL.FTZ R141, R137.reuse, R141 ;  /* 0x0000008d898d7220 */ /* 0x040fe20000410000 */
[C---:B------:R-:W-:Y:S01]  /*8bc0*/  FMUL.FTZ R140, R137.reuse, R140 ;  /* 0x0000008c898c7220 */ /* 0x040fe20000410000 */
[C---:B------:R-:W-:Y:S01]  /*8bd0*/  FMUL.FTZ R135, R137.reuse, R135 ;  /* 0x0000008789877220 */ /* 0x040fe20000410000 */
[C---:B------:R-:W-:Y:S01]  /*8be0*/  FMUL.FTZ R134, R137.reuse, R134 ;  /* 0x0000008689867220 */ /* 0x040fe20000410000 */
[----:B------:R1:W-:Y:S01]  /*8bf0*/  STL.64 [R1+0x300], R4 ;  /* 0x0003000401007387 */ /* 0x0003e20000100a00 */
        /* <DEDUP_REMOVED lines=119> */
[----:B------:R-:W-:-:S02]  /*9370*/  VIADD R136, R136, 0x1 ;  /* 0x0000000188887836 */ /* 0x000fc40000000000 */
[----:B-1----:R-:W-:Y:S01]  /*9380*/  VIADD R4, R0, 0x1 ;  /* 0x0000000100047836 */ /* 0x002fe20000000000 */
[----:B------:R0:W-:Y:S04]  /*9390*/  STL.64 [R1+0x200], R140 ;  /* 0x0002008c01007387 */ /* 0x0001e80000100a00 */
        /* <DEDUP_REMOVED lines=61> */
[----:B------:R0:W-:Y:S04]  /*9770*/  STL [R1+0x1f0], R136 ;  /* 0x0001f08801007387 */ /* 0x0001e80000100800 */
[----:B------:R0:W-:Y:S01]  /*9780*/  STL [R1+0x1e8], R4 ;  /* 0x0001e80401007387 */ /* 0x0001e20000100800 */
[----:B------:R-:W-:Y:S06]  /*9790*/  BAR.ARV 0xf, 0x100 ;  /* 0x03c4000000007b1d */ /* 0x000fec0000002000 */
[----:B------:R-:W-:Y:S01]  /*97a0*/  ISETP.NE.AND P0, PT, R4, 0x2, PT ;  /* 0x000000020400780c */ /* 0x000fe20003f05270 */
[----:B------:R-:W-:Y:S01]  /*97b0*/  BSSY B0, `(.L_x_2016) ;  /* 0x0000007000007945 */ /* 0x000fe20003800000 */
[----:B------:R-:W-:-:S11]  /*97c0*/  IMAD.MOV.U32 R0, RZ, RZ, 0x1 ;  /* 0x00000001ff007424 */ /* 0x000fd600078e00ff */
[----:B0-----:R-:W-:Y:S05]  /*97d0*/  @P0 BRA `(.L_x_2017) ;  /* 0x0000000000100947 */ /* 0x001fea0003800000 */
[----:B------:R-:W2:Y:S04]  /*97e0*/  LDL R4, [R1+0x1ec] ;  /* 0x0001ec0001047983 */ /* 0x000ea80000100800 */
[----:B------:R0:W-:Y:S01]  /*97f0*/  STL [R1+0x1e8], RZ ;  /* 0x0001e8ff01007387 */ /* 0x0001e20000100800 */
[----:B--2---:R-:W-:-:S05]  /*9800*/  LOP3.LUT R4, R4, 0x1, RZ, 0x3c, !PT ;  /* 0x0000000104047812 */ /* 0x004fca00078e3cff */
[----:B------:R0:W-:Y:S02]  /*9810*/  STL [R1+0x1ec], R4 ;  /* 0x0001ec0401007387 */ /* 0x0001e40000100800 */
.L_x_2017:
[----:B------:R-:W-:Y:S05]  /*9820*/  BSYNC B0 ;  /* 0x0000000000007941 */ /* 0x000fea0003800000 */
.L_x_2016:
[----:B------:R-:W-:Y:S05]  /*9830*/  BRA `(.L_x_2009) ;  /* 0x0000021c00247947 */ /* 0x000fea0003800000 */
.L_x_2002:
[----:B------:R-:W0:Y:S01]  /*9840*/  S2R R4, SR_TID.X ;  /* 0x0000000000047919 */ /* 0x000e220000002100 */
[----:B------:R-:W-:Y:S01]  /*9850*/  UISETP.NE.AND UP0, UPT, UR38, URZ, UPT ;  /* 0x0000003f2600728c */ /* 0x000fe2000bf05270 */
[----:B------:R-:W-:Y:S01]  /*9860*/  IMAD.MOV.U32 R10, RZ, RZ, 0x1 ;  /* 0x00000001ff0a7424 */ /* 0x000fe200078e00ff */
[----:B------:R-:W-:Y:S01]  /*9870*/  UMOV UR4, 0x1 ;  /* 0x0000000100047882 */ /* 0x000fe20000000000 */
[----:B------:R-:W-:Y:S01]  /*9880*/  UIADD3 UR8, UP3, UR36, 0x38860, URZ ;  /* 0x0003886024087890 */ /* 0x000fe2000ff7e03f */
[----:B------:R-:W-:Y:S01]  /*9890*/  IMAD.MOV.U32 R11, RZ, RZ, RZ ;  /* 0x000000ffff0b7224 */ /* 0x000fe200078e00ff */
[----:B------:R-:W-:Y:S01]  /*98a0*/  USEL UR4, UR4, 0x2, !UP0 ;  /* 0x0000000204047887 */ /* 0x000fe2000c000000 */
[----:B-1----:R-:W-:Y:S01]  /*98b0*/  IMAD.U32 R0, RZ, RZ, UR40 ;  /* 0x00000028ff007e24 */ /* 0x002fe2000f8e00ff */
[----:B------:R-:W-:Y:S01]  /*98c0*/  UIADD3.X UR9, URZ, UR37, URZ, UP3, !UPT ;  /* 0x000000253f097290 */ /* 0x000fe20009ffe43f */
[----:B------:R-:W-:Y:S01]  /*98d0*/  IMAD.MOV.U32 R5, RZ, RZ, 0x80 ;  /* 0x00000080ff057424 */ /* 0x000fe200078e00ff */
[----:B------:R-:W-:Y:S01]  /*98e0*/  UIADD3 UR6, UP1, UR36, 0x38830, URZ ;  /* 0x0003883024067890 */ /* 0x000fe2000ff3e03f */
[----:B------:R1:W-:Y:S01]  /*98f0*/  STL.64 [R1+0x60], R10 ;  /* 0x0000600a01007387 */ /* 0x0003e20000100a00 */
[----:B------:R-:W-:Y:S01]  /*9900*/  IMAD.U32 R9, RZ, RZ, UR4 ;  /* 0x00000004ff097e24 */ /* 0x000fe2000f8e00ff */
[----:B------:R-:W-:Y:S01]  /*9910*/  UIADD3 UR4, UP2, UR36, 0x38850, URZ ;  /* 0x0003885024047890 */ /* 0x000fe2000ff5e03f */
[----:B------:R-:W-:Y:S01]  /*9920*/  IMAD.MOV.U32 R6, RZ, RZ, 0x1 ;  /* 0x00000001ff067424 */ /* 0x000fe200078e00ff */
[----:B------:R-:W-:Y:S01]  /*9930*/  UIADD3 UR7, UP0, UR36, 0x38840, URZ ;  /* 0x0003884024077890 */ /* 0x000fe2000ff1e03f */
[----:B------:R2:W-:Y:S01]  /*9940*/  STL [R1+0x70], R0 ;  /* 0x0000700001007387 */ /* 0x0005e20000100800 */
[----:B------:R-:W-:Y:S01]  /*9950*/  ULDC UR10, c[0x0][0x448] ;  /* 0x00011200000a7ab9 */ /* 0x000fe20000000800 */
[----:B------:R-:W-:Y:S01]  /*9960*/  IMAD.MOV.U32 R7, RZ, RZ, RZ ;  /* 0x000000ffff077224 */ /* 0x000fe200078e00ff */
[----:B------:R-:W-:Y:S01]  /*9970*/  UIADD3.X UR5, URZ, UR37, URZ, UP2, !UPT ;  /* 0x000000253f057290 */ /* 0x000fe200097fe43f */
[----:B------:R-:W-:Y:S01]  /*9980*/  IMAD.MOV.U32 R8, RZ, RZ, 0x2000 ;  /* 0x00002000ff087424 */ /* 0x000fe200078e00ff */
[----:B------:R-:W-:Y:S01]  /*9990*/  STL.64 [R1], RZ ;  /* 0x000000ff01007387 */ /* 0x000fe20000100a00 */
[----:B------:R-:W-:Y:S01]  /*99a0*/  IMAD.MOV.U32 R13, RZ, RZ, R9 ;  /* 0x000000ffff0d7224 */ /* 0x000fe200078e0009 */
[----:B------:R-:W-:Y:S01]  /*99b0*/  ULDC UR45, c[0x0][0x288] ;  /* 0x0000a200002d7ab9 */ /* 0x000fe20000000800 */
[----:B-1----:R-:W-:Y:S01]  /*99c0*/  IMAD.U32 R11, RZ, RZ, UR9 ;  /* 0x00000009ff0b7e24 */ /* 0x002fe2000f8e00ff */
[----:B------:R-:W-:Y:S01]  /*99d0*/  UIADD3.X UR9, URZ, UR37, URZ, UP0, !UPT ;  /* 0x000000253f097290 */ /* 0x000fe200087fe43f */
[----:B--2---:R-:W-:Y:S01]  /*99e0*/  IMAD.U32 R0, RZ, RZ, UR4 ;  /* 0x00000004ff007e24 */ /* 0x004fe2000f8e00ff */
[----:B------:R-:W-:Y:S01]  /*99f0*/  UIADD3.X UR4, URZ, UR37, URZ, UP1, !UPT ;  /* 0x000000253f047290 */ /* 0x000fe20008ffe43f */
[----:B------:R1:W-:Y:S01]  /*9a00*/  STL.64 [R1+0x18], R8 ;  /* 0x0000180801007387 */ /* 0x0003e20000100a00 */
[----:B------:R-:W-:Y:S01]  /*9a10*/  UISETP.NE.AND UP1, UPT, UR10, 0x1, UPT ;  /* 0x000000010a00788c */ /* 0x000fe2000bf25270 */
[----:B------:R-:W-:Y:S01]  /*9a20*/  IMAD.MOV.U32 R12, RZ, RZ, 0x10000 ;  /* 0x00010000ff0c7424 */ /* 0x000fe200078e00ff */
[----:B------:R-:W-:Y:S01]  /*9a30*/  UIADD3 UR44, UR42, 0x1, -UR45 ;  /* 0x000000012a2c7890 */ /* 0x000fe2000fffe82d */
[----:B0-----:R-:W-:Y:S01]  /*9a40*/  LOP3.LUT R4, R4, 0x7f, RZ, 0xc0, !PT ;  /* 0x0000007f04047812 */ /* 0x001fe200078ec0ff */
[----:B------:R-:W-:Y:S01]  /*9a50*/  IMAD.MOV.U32 R15, RZ, RZ, 0x100 ;  /* 0x00000100ff0f7424 */ /* 0x000fe200078e00ff */
[----:B------:R-:W-:Y:S01]  /*9a60*/  STL.64 [R1+0x38], RZ ;  /* 0x000038ff01007387 */ /* 0x000fe20000100a00 */
[----:B------:R-:W-:Y:S01]  /*9a70*/  IMAD.U32 R10, RZ, RZ, UR8 ;  /* 0x00000008ff0a7e24 */ /* 0x000fe2000f8e00ff */
[----:B------:R-:W-:Y:S01]  /*9a80*/  ISETP.NE.AND P0, PT, R4, RZ, PT ;  /* 0x000000ff0400720c */ /* 0x000fe20003f05270 */
[----:B------:R-:W-:-:S03]  /*9a90*/  USHF.L.U32 UR8, UR40, 0x6, URZ ;  /* 0x0000000628087899 */ /* 0x000fc6000800063f */
[----:B------:R-:W-:Y:S01]  /*9aa0*/  SEL R4, RZ, 0x1, P0 ;  /* 0x00000001ff047807 */ /* 0x000fe20000000000 */
[----:B-1----:R-:W-:Y:S01]  /*9ab0*/  IMAD.U32 R9, RZ, RZ, UR5 ;  /* 0x00000005ff097e24 */ /* 0x002fe2000f8e00ff */
[----:B------:R-:W-:Y:S01]  /*9ac0*/  STL.64 [R1+0x68], R10 ;  /* 0x0000680a01007387 */ /* 0x000fe20000100a00 */
[----:B------:R-:W-:Y:S01]  /*9ad0*/  IMAD.MOV.U32 R8, RZ, RZ, R0 ;  /* 0x000000ffff087224 */ /* 0x000fe200078e0000 */
[----:B------:R-:W-:Y:S01]  /*9ae0*/  @UP1 ULDC UR10, c[0x0][0x450] ;  /* 0x00011400000a1ab9 */ /* 0x000fe20000000800 */
[----:B------:R-:W-:Y:S01]  /*9af0*/  IMAD.MOV.U32 R14, RZ, RZ, R4 ;  /* 0x000000ffff0e7224 */ /* 0x000fe200078e0004 */
[----:B------:R0:W-:Y:S01]  /*9b00*/  STL.128 [R1+0x20], R4 ;  /* 0x0000200401007387 */ /* 0x0001e20000100c00 */
[----:B------:R-:W-:-:S03]  /*9b10*/  IADD3 R36, P0, R2, 0x38, RZ ;  /* 0x0000003802247810 */ /* 0x000fc60007f1e0ff */
[----:B------:R1:W-:Y:S02]  /*9b20*/  STL.128 [R1+0x50], R12 ;  /* 0x0000500c01007387 */ /* 0x0003e40000100c00 */
[----:B------:R-:W-:Y:S02]  /*9b30*/  IMAD.X R37, RZ, RZ, R16, P0 ;  /* 0x000000ffff257224 */ /* 0x000fe400000e0610 */
[----:B------:R1:W-:Y:S01]  /*9b40*/  STL.128 [R1+0x40], R8 ;  /* 0x0000400801007387 */ /* 0x0003e20000100c00 */
[----:B0-----:R-:W-:Y:S01]  /*9b50*/  IMAD.U32 R6, RZ, RZ, UR6 ;  /* 0x00000006ff067e24 */ /* 0x001fe2000f8e00ff */
[----:B------:R-:W-:Y:S01]  /*9b60*/  @UP1 UIADD3 UR6, UR8, 0x3f, URZ ;  /* 0x0000003f08061890 */ /* 0x000fe2000fffe03f */
[----:B------:R-:W-:Y:S01]  /*9b70*/  IMAD.U32 R7, RZ, RZ, UR4 ;  /* 0x00000004ff077e24 */ /* 0x000fe2000f8e00ff */
[----:B------:R-:W-:Y:S01]  /*9b80*/  ULDC.64 UR4, c[0x0][0xad8] ;  /* 0x0002b60000047ab9 */ /* 0x000fe20000000a00 */
[----:B------:R-:W-:Y:S01]  /*9b90*/  IMAD.U32 R4, RZ, RZ, UR7 ;  /* 0x00000007ff047e24 */ /* 0x000fe2000f8e00ff */
[----:B------:R-:W-:Y:S01]  /*9ba0*/  UISETP.GE.AND UP0, UPT, UR5, 0x1, UPT ;  /* 0x000000010500788c */ /* 0x000fe2000bf06270 */
[----:B------:R-:W-:Y:S01]  /*9bb0*/  IMAD.U32 R5, RZ, RZ, UR9 ;  /* 0x00000009ff057e24 */ /* 0x000fe2000f8e00ff */
[----:B------:R1:W-:Y:S01]  /*9bc0*/  STL.64 [R1+0x8], R6 ;  /* 0x0000080601007387 */ /* 0x0003e20000100a00 */
[----:B------:R-:W-:Y:S01]  /*9bd0*/  @UP1 ULDC UR7, c[0x0][0x44c] ;  /* 0x0001130000071ab9 */ /* 0x000fe20000000800 */
[----:B------:R-:W-:-:S02]  /*9be0*/  UIADD3 UR9, UR8, 0x3f, URZ ;  /* 0x0000003f08097890 */ /* 0x000fc4000fffe03f */
[----:B------:R1:W-:Y:S01]  /*9bf0*/  STL.64 [R1+0x10], R4 ;  /* 0x0000100401007387 */ /* 0x0003e20000100a00 */
[----:B------:R-:W-:Y:S01]  /*9c00*/  UIMAD.WIDE.U32 UR6, UR6, UR7, URZ ;  /* 0x00000007060672a5 */ /* 0x000fe2000f8e003f */
[----:B------:R-:W-:Y:S02]  /*9c10*/  PLOP3.LUT P1, PT, PT, PT, UP0, 0x80, 0x0 ;  /* 0x000000000000781c */ /* 0x000fe40003f2f008 */
[----:B------:R1:W-:Y:S01]  /*9c20*/  STL.64 [R1+0x30], R4 ;  /* 0x0000300401007387 */ /* 0x0003e20000100a00 */
[----:B------:R-:W-:-:S04]  /*9c30*/  @UP1 USHF.R.U32.HI UR9, URZ, UR10, UR7 ;  /* 0x0000000a3f091299 */ /* 0x000fc80008011607 */
[----:B------:R-:W-:-:S04]  /*9c40*/  UIADD3 UR6, UR44, UR9, URZ ;  /* 0x000000092c067290 */ /* 0x000fc8000fffe03f */
[----:B------:R-:W-:Y:S02]  /*9c50*/  UIADD3 UR4, UR6, UR4, URZ ;  /* 0x0000000406047290 */ /* 0x000fe4000fffe03f */
[----:B------:R-:W-:Y:S10]  /*9c60*/  @!P1 BRA `(.L_x_2018) ;  /* 0x0000000000449947 */ /* 0x000ff40003800000 */
        /* <DEDUP_REMOVED lines=10> */
.L_x_2019:
[----:B------:R-:W-:-:S11]  /*9d10*/  UISETP.NE.AND UP0, UPT, UR5, 0x1, UPT ;  /* 0x000000010500788c */ /* 0x000fd6000bf05270 */
[----:B------:R-:W-:Y:S02]  /*9d20*/  @UP0 ULDC.64 UR10, c[0x0][0xae0] ;  /* 0x0002b800000a0ab9 */ /* 0x000fe40000000a00 */
[----:B------:R-:W-:-:S04]  /*9d30*/  UIMAD.WIDE.U32 UR6, UR9, UR10, URZ ;  /* 0x0000000a090672a5 */ /* 0x000fc8000f8e003f */
[----:B------:R-:W-:-:S12]  /*9d40*/  @UP0 USHF.R.U32.HI UR9, URZ, UR11, UR7 ;  /* 0x0000000b3f090299 */ /* 0x000fd80008011607 */
.L_x_2020:
[----:B------:R-:W-:-:S04]  /*9d50*/  UIMAD UR9, UR9, UR5, UR5 ;  /* 0x00000005090972a4 */ /* 0x000fc8000f8e0205 */
[----:B------:R-:W-:-:S04]  /*9d60*/  UISETP.LT.AND UP0, UPT, UR4, UR9, UPT ;  /* 0x000000090400728c */ /* 0x000fc8000bf01270 */
[----:B------:R-:W-:-:S12]  /*9d70*/  USEL UR4, UR4, UR9, UP0 ;  /* 0x0000000904047287 */ /* 0x000fd80008000000 */
.L_x_2018:
[----:B------:R-:W-:Y:S02]  /*9d80*/  UIADD3 UR10, UR42, 0x3f, URZ ;  /* 0x0000003f2a0a7890 */ /* 0x000fe4000fffe03f */
        /* <DEDUP_REMOVED lines=8> */
[----:B------:R-:W-:Y:S02]  /*9e10*/  UIADD3 UR45, UR42, -UR45, URZ ;  /* 0x8000002d2a2d7290 */ /* 0x000fe4000fffe03f */
        /* <DEDUP_REMOVED lines=19> */
.L_x_2022:
[----:B------:R-:W-:-:S11]  /*9f50*/  UISETP.NE.AND UP0, UPT, UR5, 0x1, UPT ;  /* 0x000000010500788c */ /* 0x000fd6000bf05270 */
[----:B------:R-:W-:Y:S02]  /*9f60*/  @UP0 ULDC.64 UR10, c[0x0][0xae0] ;  /* 0x0002b800000a0ab9 */ /* 0x000fe40000000a00 */
[----:B------:R-:W-:-:S04]  /*9f70*/  UIMAD.WIDE.U32 UR6, UR8, UR10, URZ ;  /* 0x0000000a080672a5 */ /* 0x000fc8000f8e003f */
[----:B------:R-:W-:-:S12]  /*9f80*/  @UP0 USHF.R.U32.HI UR8, URZ, UR11, UR7 ;  /* 0x0000000b3f080299 */ /* 0x000fd80008011607 */
.L_x_2023:
[----:B------:R-:W-:-:S04]  /*9f90*/  UIMAD UR5, UR8, UR5, URZ ;  /* 0x00000005080572a4 */ /* 0x000fc8000f8e023f */
[----:B------:R-:W-:-:S04]  /*9fa0*/  UISETP.LT.AND UP0, UPT, UR4, UR5, UPT ;  /* 0x000000050400728c */ /* 0x000fc8000bf01270 */
[----:B------:R-:W-:-:S12]  /*9fb0*/  USEL UR4, UR4, UR5, !UP0 ;  /* 0x0000000504047287 */ /* 0x000fd8000c000000 */
.L_x_2021:
[----:B------:R-:W-:Y:S01]  /*9fc0*/  USHF.R.S32.HI UR5, URZ, 0x1f, UR4 ;  /* 0x0000001f3f057899 */ /* 0x000fe20008011404 */
[----:B------:R-:W-:-:S03]  /*9fd0*/  PRMT R0, RZ, 0x7610, R0 ;  /* 0x00007610ff007816 */ /* 0x000fc60000000000 */
[----:B------:R-:W-:-:S04]  /*9fe0*/  ULEA.HI UR5, UR5, UR4, URZ, 0x6 ;  /* 0x0000000405057291 */ /* 0x000fc8000f8f303f */
[----:B------:R-:W-:-:S04]  /*9ff0*/  USHF.R.S32.HI UR5, URZ, 0x6, UR5 ;  /* 0x000000063f057899 */ /* 0x000fc80008011405 */
[----:B------:R-:W-:-:S04]  /*a000*/  UISETP.LT.AND UP0, UPT, URZ, UR5, UPT ;  /* 0x000000053f00728c */ /* 0x000fc8000bf01270 */
[----:B------:R-:W-:-:S04]  /*a010*/  USEL UR49, URZ, UR5, !UP0 ;  /* 0x000000053f317287 */ /* 0x000fc8000c000000 */
[----:B------:R-:W-:-:S06]  /*a020*/  UISETP.GT.AND UP0, UPT, UR48, UR49, UPT ;  /* 0x000000313000728c */ /* 0x000fcc000bf04270 */
[----:B------:R-:W-:-:S13]  /*a030*/  PLOP3.LUT P0, PT, PT, PT, UP0, 0x80, 0x0 ;  /* 0x000000000000781c */ /* 0x000fda0003f0f008 */
[----:B------:R-:W-:Y:S05]  /*a040*/  @!P0 BRA `(.L_x_2009) ;  /* 0x0000021400208947 */ /* 0x000fea0003800000 */
[----:B------:R-:W0:Y:S01]  /*a050*/  SHFL.IDX PT, R0, R193, RZ, 0x1f ;  /* 0x00001fffc1007589 */ /* 0x000e2200000e0000 */
[----:B------:R-:W-:Y:S01]  /*a060*/  UIADD3 UR8, UR39, 0x400, URZ ;  /* 0x0000040027087890 */ /* 0x000fe2000fffe03f */
[----:B-1----:R-:W-:Y:S01]  /*a070*/  IMAD.MOV.U32 R12, RZ, RZ, 0x1 ;  /* 0x00000001ff0c7424 */ /* 0x002fe200078e00ff */
[----:B------:R-:W-:Y:S01]  /*a080*/  UIADD3 UR5, UR39, 0x22400, URZ ;  /* 0x0002240027057890 */ /* 0x000fe2000fffe03f */
[----:B------:R-:W1:Y:S01]  /*a090*/  S2R R44, SR_TID.X ;  /* 0x00000000002c7919 */ /* 0x000e620000002100 */
[----:B------:R-:W-:Y:S01]  /*a0a0*/  UIADD3 UR4, UR39, 0x20400, URZ ;  /* 0x0002040027047890 */ /* 0x000fe2000fffe03f */
[----:B------:R-:W-:Y:S01]  /*a0b0*/  IMAD.MOV.U32 R13, RZ, RZ, RZ ;  /* 0x000000ffff0d7224 */ /* 0x000fe200078e00ff */
[----:B------:R-:W-:Y:S01]  /*a0c0*/  UIADD3 UR6, UR39, 0x26400, URZ ;  /* 0x0002640027067890 */ /* 0x000fe2000fffe03f */
[----:B------:R-:W-:Y:S01]  /*a0d0*/  IMAD.MOV.U32 R14, RZ, RZ, 0x1 ;  /* 0x00000001ff0e7424 */ /* 0x000fe200078e00ff */
[----:B------:R-:W-:Y:S01]  /*a0e0*/  USHF.R.U32.HI UR5, URZ, 0x4, UR5 ;  /* 0x000000043f057899 */ /* 0x000fe20008011605 */
[----:B------:R-:W-:Y:S01]  /*a0f0*/  IMAD.MOV.U32 R15, RZ, RZ, RZ ;  /* 0x000000ffff0f7224 */ /* 0x000fe200078e00ff */
[----:B------:R-:W-:Y:S01]  /*a100*/  USHF.R.U32.HI UR4, URZ, 0x4, UR4 ;  /* 0x000000043f047899 */ /* 0x000fe20008011604 */
[----:B------:R-:W-:Y:S01]  /*a110*/  IMAD.MOV.U32 R7, RZ, RZ, 0x40000040 ;  /* 0x40000040ff077424 */ /* 0x000fe200078e00ff */
[----:B------:R-:W-:Y:S01]  /*a120*/  USHF.R.U32.HI UR6, URZ, 0x4, UR6 ;  /* 0x000000043f067899 */ /* 0x000fe20008011606 */
[----:B------:R-:W-:Y:S01]  /*a130*/  IMAD.MOV.U32 R9, RZ, RZ, 0x40000040 ;  /* 0x40000040ff097424 */ /* 0x000fe200078e00ff */
[----:B------:R-:W-:Y:S01]  /*a140*/  USHF.R.U32.HI UR7, URZ, 0x4, UR8 ;  /* 0x000000043f077899 */ /* 0x000fe20008011608 */
[----:B------:R2:W-:Y:S01]  /*a150*/  STL.128 [R1+0x80], R12 ;  /* 0x0000800c01007387 */ /* 0x0005e20000100c00 */
[----:B------:R-:W-:Y:S01]  /*a160*/  ULOP3.LUT UR5, UR5, 0x3fff, URZ, 0xc0, !UPT ;  /* 0x00003fff05057892 */ /* 0x000fe2000f8ec03f */
[----:B------:R-:W-:Y:S01]  /*a170*/  IMAD.MOV.U32 R11, RZ, RZ, 0x40000040 ;  /* 0x40000040ff0b7424 */ /* 0x000fe200078e00ff */
[----:B------:R-:W-:Y:S01]  /*a180*/  ULOP3.LUT UR4, UR4, 0x3fff, URZ, 0xc0, !UPT ;  /* 0x00003fff04047892 */ /* 0x000fe2000f8ec03f */
[C---:B------:R-:W-:Y:S01]  /*a190*/  IADD3 R34, P0, R2.reuse, 0xa8, RZ ;  /* 0x000000a802227810 */ /* 0x040fe20007f1e0ff */
[----:B------:R-:W-:Y:S01]  /*a1a0*/  ULOP3.LUT UR6, UR6, 0x3fff, URZ, 0xc0, !UPT ;  /* 0x00003fff06067892 */ /* 0x000fe2000f8ec03f */
[----:B------:R-:W-:Y:S01]  /*a1b0*/  IADD3 R33, P1, R2, 0xa0, RZ ;  /* 0x000000a002217810 */ /* 0x000fe20007f3e0ff */
[----:B------:R-:W-:Y:S01]  /*a1c0*/  ULOP3.LUT UR7, UR7, 0x3fff, URZ, 0xc0, !UPT ;  /* 0x00003fff07077892 */ /* 0x000fe2000f8ec03f */
[----:B0-----:R-:W-:Y:S01]  /*a1d0*/  LEA.HI R3, R0, R0, RZ, 0x1 ;  /* 0x0000000000037211 */ /* 0x001fe200078f08ff */
[----:B------:R-:W-:Y:S01]  /*a1e0*/  ULOP3.LUT UR5, UR5, 0x10000, URZ, 0xfc, !UPT ;  /* 0x0001000005057892 */ /* 0x000fe2000f8efc3f */
[C---:B------:R-:W-:Y:S01]  /*a1f0*/  IADD3 R154, P2, R2.reuse, 0x98, RZ ;  /* 0x00000098029a7810 */ /* 0x040fe20007f5e0ff */
[----:B------:R-:W-:Y:S01]  /*a200*/  ULOP3.LUT UR4, UR4, 0x10000, URZ, 0xfc, !UPT ;  /* 0x0001000004047892 */ /* 0x000fe2000f8efc3f */
[----:B------:R-:W-:Y:S01]  /*a210*/  LOP3.LUT R3, R3, 0x6, RZ, 0xc0, !PT ;  /* 0x0000000603037812 */ /* 0x000fe200078ec0ff */
[----:B------:R-:W-:Y:S01]  /*a220*/  ULOP3.LUT UR6, UR6, 0x10000, URZ, 0xfc, !UPT ;  /* 0x0001000006067892 */ /* 0x000fe2000f8efc3f */
[----:B------:R-:W-:Y:S01]  /*a230*/  IADD3 R24, P3, R2, 0x94, RZ ;  /* 0x0000009402187810 */ /* 0x000fe20007f7e0ff */
[----:B------:R-:W-:Y:S01]  /*a240*/  ULOP3.LUT UR7, UR7, 0x10000, URZ, 0xfc, !UPT ;  /* 0x0001000007077892 */ /* 0x000fe2000f8efc3f */
[----:B--2---:R-:W-:Y:S01]  /*a250*/  IMAD.MOV.U32 R13, RZ, RZ, 0x40000040 ;  /* 0x40000040ff0d7424 */ /* 0x004fe200078e00ff */
[----:B------:R-:W-:Y:S01]  /*a260*/  UIADD3 UR9, UP0, UR36, 0x38400, URZ ;  /* 0x0003840024097890 */ /* 0x000fe2000ff1e03f */
[----:B------:R-:W-:Y:S01]  /*a270*/  IMAD.IADD R0, R0, 0x1, -R3 ;  /* 0x0000000100007824 */ /* 0x000fe200078e0a03 */
[----:B------:R-:W-:Y:S01]  /*a280*/  IADD3 R32, P4, R2, 0x88, RZ ;  /* 0x0000008802207810 */ /* 0x000fe20007f9e0ff */
[----:B-1----:R-:W-:Y:S01]  /*a290*/  VIADD R8, R44, 0xffffff80 ;  /* 0xffffff802c087836 */ /* 0x002fe20000000000 */
[----:B------:R-:W-:Y:S01]  /*a2a0*/  UIADD3.X UR10, URZ, UR37, URZ, UP0, !UPT ;  /* 0x000000253f0a7290 */ /* 0x000fe200087fe43f */
[----:B------:R-:W-:Y:S01]  /*a2b0*/  IMAD.U32 R3, RZ, RZ, UR5 ;  /* 0x00000005ff037e24 */ /* 0x000fe2000f8e00ff */
[----:B------:R-:W-:Y:S01]  /*a2c0*/  LEA R0, R0, UR8, 0xf ;  /* 0x0000000800007c11 */ /* 0x000fe2000f8e78ff */
[----:B------:R-:W-:Y:S01]  /*a2d0*/  IMAD.U32 R6, RZ, RZ, UR4 ;  /* 0x00000004ff067e24 */ /* 0x000fe2000f8e00ff */
[----:B------:R0:W-:Y:S01]  /*a2e0*/  STL [R1+0x94], R8 ;  /* 0x0000940801007387 */ /* 0x0001e20000100800 */
[----:B------:R-:W-:Y:S01]  /*a2f0*/  IMAD.U32 R12, RZ, RZ, UR6 ;  /* 0x00000006ff0c7e24 */ /* 0x000fe2000f8e00ff */
[----:B------:R-:W-:Y:S01]  /*a300*/  SHF.R.U32.HI R0, RZ, 0x4, R0 ;  /* 0x00000004ff007819 */ /* 0x000fe20000011600 */
[----:B------:R-:W-:Y:S01]  /*a310*/  IMAD.U32 R14, RZ, RZ, UR7 ;  /* 0x00000007ff0e7e24 */ /* 0x000fe2000f8e00ff */
[----:B------:R-:W-:Y:S01]  /*a320*/  UIADD3 UR4, UR39, 0x36400, URZ ;  /* 0x0003640027047890 */ /* 0x000fe2000fffe03f */
[----:B------:R-:W-:Y:S01]  /*a330*/  IMAD.MOV.U32 R15, RZ, RZ, 0x40000040 ;  /* 0x40000040ff0f7424 */ /* 0x000fe200078e00ff */
[----:B------:R-:W-:Y:S01]  /*a340*/  LOP3.LUT R0, R0, 0x3fff, RZ, 0xc0, !PT ;  /* 0x00003fff00007812 */ /* 0x000fe200078ec0ff */
[----:B------:R-:W-:Y:S01]  /*a350*/  STL.64 [R1+0x98], R6 ;  /* 0x0000980601007387 */ /* 0x000fe20000100a00 */
[----:B------:R-:W-:Y:S01]  /*a360*/  ULOP3.LUT UP0, URZ, UR4, 0x3ff, URZ, 0xc0, !UPT ;  /* 0x000003ff043f7892 */ /* 0x000fe2000f80c03f */
[----:B------:R-:W-:Y:S01]  /*a370*/  IMAD.U32 R4, RZ, RZ, UR9 ;  /* 0x00000009ff047e24 */ /* 0x000fe2000f8e00ff */
[----:B------:R-:W-:Y:S01]  /*a380*/  LOP3.LUT R0, R0, 0x2000000, RZ, 0xfc, !PT ;  /* 0x0200000000007812 */ /* 0x000fe200078efcff */
[----:B0-----:R-:W-:Y:S01]  /*a390*/  IMAD.MOV.U32 R8, RZ, RZ, R3 ;  /* 0x000000ffff087224 */ /* 0x001fe200078e0003 */
[----:B------:R-:W-:Y:S01]  /*a3a0*/  STL.128 [R1+0xb0], R12 ;  /* 0x0000b00c01007387 */ /* 0x000fe20000100c00 */
[----:B------:R-:W-:Y:S01]  /*a3b0*/  IMAD.U32 R5, RZ, RZ, UR10 ;  /* 0x0000000aff057e24 */ /* 0x000fe2000f8e00ff */
[----:B------:R-:W-:Y:S01]  /*a3c0*/  PLOP3.LUT P6, PT, PT, PT, UP0, 0x80, 0x0 ;  /* 0x000000000000781c */ /* 0x000fe20003fcf008 */
[----:B------:R-:W-:Y:S01]  /*a3d0*/  IMAD.MOV.U32 R10, RZ, RZ, R0 ;  /* 0x000000ffff0a7224 */ /* 0x000fe200078e0000 */
[----:B------:R-:W-:Y:S01]  /*a3e0*/  IADD3 R26, P5, R2, 0x78, RZ ;  /* 0x00000078021a7810 */ /* 0x000fe20007fbe0ff */
[----:B------:R-:W-:Y:S01]  /*a3f0*/  IMAD.MOV.U32 R0, RZ, RZ, R229 ;  /* 0x000000ffff007224 */ /* 0x000fe200078e00e5 */
[----:B------:R0:W-:Y:S01]  /*a400*/  STL.64 [R1+0x78], R4 ;  /* 0x0000780401007387 */ /* 0x0001e20000100a00 */
[----:B------:R-:W-:-:S02]  /*a410*/  IMAD.MOV.U32 R3, RZ, RZ, R232 ;  /* 0x000000ffff037224 */ /* 0x000fc400078e00e8 */
[--C-:B------:R-:W-:Y:S01]  /*a420*/  IMAD.X R45, RZ, RZ, R16.reuse, P0 ;  /* 0x000000ffff2d7224 */ /* 0x100fe200000e0610 */
[----:B------:R1:W-:Y:S01]  /*a430*/  STL.128 [R1+0xa0], R8 ;  /* 0x0000a00801007387 */ /* 0x0003e20000100c00 */
[--C-:B------:R-:W-:Y:S02]  /*a440*/  IMAD.X R42, RZ, RZ, R16.reuse, P1 ;  /* 0x000000ffff2a7224 */ /* 0x100fe400008e0610 */
[--C-:B------:R-:W-:Y:S02]  /*a450*/  IMAD.X R155, RZ, RZ, R16.reuse, P2 ;  /* 0x000000ffff9b7224 */ /* 0x100fe400010e0610 */
[--C-:B------:R-:W-:Y:S02]  /*a460*/  IMAD.X R25, RZ, RZ, R16.reuse, P3 ;  /* 0x000000ffff197224 */ /* 0x100fe400018e0610 */
[----:B------:R-:W-:Y:S02]  /*a470*/  IMAD.X R43, RZ, RZ, R16, P4 ;  /* 0x000000ffff2b7224 */ /* 0x000fe400020e0610 */
[----:B0-----:R-:W-:-:S02]  /*a480*/  IMAD.MOV.U32 R4, RZ, RZ, R230 ;  /* 0x000000ffff047224 */ /* 0x001fc400078e00e6 */
[----:B------:R-:W-:Y:S01]  /*a490*/  IMAD.X R27, RZ, RZ, R16, P5 ;  /* 0x000000ffff1b7224 */ /* 0x000fe200028e0610 */
[----:B------:R-:W-:Y:S06]  /*a4a0*/  @!P6 BRA `(.L_x_2024) ;  /* 0x000000000070e947 */ /* 0x000fec0003800000 */
[----:B------:R-:W-:Y:S01]  /*a4b0*/  MOV R0, 0x0 ;  /* 0x0000000000007802 */ /* 0x000fe20000000f00 */
[----:B------:R-:W-:Y:S01]  /*a4c0*/  ULDC.64 UR4, c[0x4][0x90] ;  /* 0x0100240000047ab9 */ /* 0x000fe20000000a00 */
[----:B------:R-:W-:Y:S01]  /*a4d0*/  ULDC.64 UR6, c[0x4][0x20] ;  /* 0x0100080000067ab9 */ /* 0x000fe20000000a00 */
[----:B------:R-:W-:Y:S01]  /*a4e0*/  IMAD.U32 R4, RZ, RZ, UR4 ;  /* 0x00000004ff047e24 */ /* 0x000fe2000f8e00ff */
[----:B------:R0:W2:Y:S01]  /*a4f0*/  LDC.64 R14, c[0x4][R0] ;  /* 0x01000000000e7b82 */ /* 0x0000a20000000a00 */
[----:B------:R-:W-:Y:S01]  /*a500*/  IMAD.U32 R5, RZ, RZ, UR5 ;  /* 0x00000005ff057e24 */ /* 0x000fe2000f8e00ff */
[----:B------:R-:W-:Y:S01]  /*a510*/  ULDC.64 UR4, c[0x4][0x98] ;  /* 0x0100260000047ab9 */ /* 0x000fe20000000a00 */
[----:B-1----:R-:W-:Y:S02]  /*a520*/  IMAD.U32 R10, RZ, RZ, UR6 ;  /* 0x00000006ff0a7e24 */ /* 0x002fe4000f8e00ff */
[----:B------:R-:W-:Y:S02]  /*a530*/  IMAD.U32 R6, RZ, RZ, UR4 ;  /* 0x00000004ff067e24 */ /* 0x000fe4000f8e00ff */
[----:B------:R-:W-:-:S02]  /*a540*/  IMAD.U32 R7, RZ, RZ, UR5 ;  /* 0x00000005ff077e24 */ /* 0x000fc4000f8e00ff */
[----:B------:R-:W-:Y:S02]  /*a550*/  IMAD.U32 R11, RZ, RZ, UR7 ;  /* 0x00000007ff0b7e24 */ /* 0x000fe4000f8e00ff */
[----:B------:R-:W-:Y:S02]  /*a560*/  IMAD.MOV.U32 R8, RZ, RZ, 0x70 ;  /* 0x00000070ff087424 */ /* 0x000fe400078e00ff */
[----:B------:R-:W-:Y:S02]  /*a570*/  IMAD.MOV.U32 R12, RZ, RZ, 0x1 ;  /* 0x00000001ff0c7424 */ /* 0x000fe400078e00ff */
[----:B0-----:R-:W-:-:S07]  /*a580*/  IMAD.MOV.U32 R13, RZ, RZ, RZ ;  /* 0x000000ffff0d7224 */ /* 0x001fce00078e00ff */
[----:B------:R-:W-:-:S07]  /*a590*/  LEPC R20, `(.L_x_2025) ;  /* 0x000000001014794e */ /* 0x000fce0000000000 */
[----:B--2---:R-:W-:Y:S05]  /*a5a0*/  CALL.ABS.NOINC R14 ;  /* 0x000000000e007343 */ /* 0x004fea0003c00000 */
.L_x_2025:
[----:B------:R-:W2:Y:S02]  /*a5b0*/  LDL R7, [R1+0x94] ;  /* 0x0000940001077983 */ /* 0x000ea40000100800 */
[----:B--2---:R-:W-:-:S04]  /*a5c0*/  SHF.R.S32.HI R0, RZ, 0x1f, R7 ;  /* 0x0000001fff007819 */ /* 0x004fc80000011407 */
[CC--:B------:R-:W-:Y:S02]  /*a5d0*/  LEA.HI R3, R0.reuse, R7.reuse, RZ, 0x4 ;  /* 0x0000000700037211 */ /* 0x0c0fe400078f20ff */
[----:B------:R-:W-:Y:S02]  /*a5e0*/  LEA.HI R0, R0, R7, RZ, 0x5 ;  /* 0x0000000700007211 */ /* 0x000fe400078f28ff */
[----:B------:R-:W-:Y:S02]  /*a5f0*/  SHF.R.S32.HI R4, RZ, 0x4, R3 ;  /* 0x00000004ff047819 */ /* 0x000fe40000011403 */
[----:B------:R-:W-:Y:S02]  /*a600*/  SHF.R.S32.HI R0, RZ, 0x5, R0 ;  /* 0x00000005ff007819 */ /* 0x000fe40000011400 */
[C---:B------:R-:W-:Y:S02]  /*a610*/  LEA.HI R5, R3.reuse, R4, RZ, 0x1 ;  /* 0x0000000403057211 */ /* 0x040fe400078f08ff */
[----:B------:R-:W-:-:S02]  /*a620*/  LOP3.LUT R3, R3, 0xfffffff0, RZ, 0xc0, !PT ;  /* 0xfffffff003037812 */ /* 0x000fc400078ec0ff */
[----:B------:R-:W-:-:S05]  /*a630*/  LOP3.LUT R5, R5, 0x1ffffffe, RZ, 0xc0, !PT ;  /* 0x1ffffffe05057812 */ /* 0x000fca00078ec0ff */
[----:B------:R-:W-:Y:S02]  /*a640*/  IMAD.IADD R5, R4, 0x1, -R5 ;  /* 0x0000000104057824 */ /* 0x000fe400078e0a05 */
[----:B------:R-:W-:Y:S02]  /*a650*/  IMAD.IADD R4, R7, 0x1, -R3 ;  /* 0x0000000107047824 */ /* 0x000fe400078e0a03 */
[----:B------:R-:W-:-:S07]  /*a660*/  IMAD.SHL.U32 R3, R5, 0x8, RZ ;  /* 0x0000000805037824 */ /* 0x000fce00078e00ff */
.L_x_2024:
[----:B------:R-:W2:Y:S01]  /*a670*/  LDL R35, [R1+0x1f4] ;  /* 0x0001f40001237983 */ /* 0x000ea20000100800 */
[----:B------:R-:W-:Y:S01]  /*a680*/  SHF.R.S32.HI R5, RZ, 0x1f, R4 ;  /* 0x0000001fff057819 */ /* 0x000fe20000011404 */
[----:B------:R-:W0:Y:S01]  /*a690*/  LDC.64 R30, c[0x0][0xad0] ;  /* 0x0002b400ff1e7b82 */ /* 0x000e220000000a00 */
[C---:B------:R-:W-:Y:S01]  /*a6a0*/  IADD3 R6, P1, R2.reuse, 0x90, RZ ;  /* 0x0000009002067810 */ /* 0x040fe20007f3e0ff */
[----:B-1----:R-:W-:Y:S01]  /*a6b0*/  IMAD.MOV.U32 R11, RZ, RZ, 0x10 ;  /* 0x00000010ff0b7424 */ /* 0x002fe200078e00ff */
[----:B------:R-:W-:Y:S01]  /*a6c0*/  LEA.HI R5, R5, R4, RZ, 0x3 ;  /* 0x0000000405057211 */ /* 0x000fe200078f18ff */
[----:B------:R1:W-:Y:S01]  /*a6d0*/  STL.64 [R1+0xe0], R26 ;  /* 0x0000e01a01007387 */ /* 0x0003e20000100a00 */
[----:B------:R-:W-:Y:S01]  /*a6e0*/  IADD3 R38, P2, R2, 0xd0, RZ ;  /* 0x000000d002267810 */ /* 0x000fe20007f5e0ff */
[--C-:B------:R-:W-:Y:S01]  /*a6f0*/  IMAD.X R9, RZ, RZ, R16.reuse, P1 ;  /* 0x000000ffff097224 */ /* 0x100fe200008e0610 */
[C---:B------:R-:W-:Y:S01]  /*a700*/  LOP3.LUT R7, R5.reuse, 0xfffffff8, RZ, 0xc0, !PT ;  /* 0xfffffff805077812 */ /* 0x040fe200078ec0ff */
[----:B------:R-:W-:Y:S01]  /*a710*/  IMAD.SHL.U32 R5, R5, 0x40, RZ ;  /* 0x0000004005057824 */ /* 0x000fe200078e00ff */
[----:B------:R-:W3:Y:S01]  /*a720*/  LDC.64 R40, c[0x0][0xad8] ;  /* 0x0002b600ff287b82 */ /* 0x000ee20000000a00 */
[--C-:B------:R-:W-:Y:S01]  /*a730*/  IMAD.X R39, RZ, RZ, R16.reuse, P2 ;  /* 0x000000ffff277224 */ /* 0x100fe200010e0610 */
[----:B------:R-:W-:Y:S01]  /*a740*/  STL.64 [R1+0xd0], R158 ;  /* 0x0000d09e01007387 */ /* 0x000fe20000100a00 */
[----:B------:R-:W-:Y:S01]  /*a750*/  IMAD.IADD R8, R4, 0x1, -R7 ;  /* 0x0000000104087824 */ /* 0x000fe200078e0a07 */
[----:B------:R-:W-:Y:S01]  /*a760*/  IADD3 R7, P0, R2, 0x11c, RZ ;  /* 0x0000011c02077810 */ /* 0x000fe20007f1e0ff */
[----:B------:R-:W-:Y:S01]  /*a770*/  IMAD.U32 R13, RZ, RZ, UR42 ;  /* 0x0000002aff0d7e24 */ /* 0x000fe2000f8e00ff */
[----:B------:R-:W-:Y:S01]  /*a780*/  LOP3.LUT R5, R5, 0xfffffe00, RZ, 0xc0, !PT ;  /* 0xfffffe0005057812 */ /* 0x000fe200078ec0ff */
[C---:B------:R-:W-:Y:S01]  /*a790*/  IMAD.SHL.U32 R4, R8.reuse, 0x40, RZ ;  /* 0x0000004008047824 */ /* 0x040fe200078e00ff */
[----:B------:R-:W4:Y:S01]  /*a7a0*/  LDC.64 R46, c[0x0][0xae0] ;  /* 0x0002b800ff2e7b82 */ /* 0x000f220000000a00 */
[----:B------:R-:W-:Y:S01]  /*a7b0*/  IMAD.X R10, RZ, RZ, R16, P0 ;  /* 0x000000ffff0a7224 */ /* 0x000fe200000e0610 */
[----:B------:R-:W-:Y:S01]  /*a7c0*/  LOP3.LUT P0, RZ, R8, 0x2, RZ, 0xc0, !PT ;  /* 0x0000000208ff7812 */ /* 0x000fe2000780c0ff */
[----:B------:R-:W-:Y:S01]  /*a7d0*/  IMAD R0, R0, 0x400, R5 ;  /* 0x0000040000007824 */ /* 0x000fe200078e0205 */
[----:B------:R-:W-:Y:S01]  /*a7e0*/  LOP3.LUT R4, R4, 0x1c0, RZ, 0xc0, !PT ;  /* 0x000001c004047812 */ /* 0x000fe200078ec0ff */
[----:B------:R-:W-:Y:S01]  /*a7f0*/  IMAD.MOV.U32 R5, RZ, RZ, R10 ;  /* 0x000000ffff057224 */ /* 0x000fe200078e000a */
[----:B------:R-:W-:Y:S01]  /*a800*/  LOP3.LUT P1, RZ, R8, 0x4, RZ, 0xc0, !PT ;  /* 0x0000000408ff7812 */ /* 0x000fe2000782c0ff */
[----:B------:R-:W-:Y:S01]  /*a810*/  IMAD.MOV.U32 R28, RZ, RZ, RZ ;  /* 0x000000ffff1c7224 */ /* 0x000fe200078e00ff */
[----:B------:R-:W-:Y:S01]  /*a820*/  LOP3.LUT R3, R4, 0x8, R3, 0xf8, !PT ;  /* 0x0000000804037812 */ /* 0x000fe200078ef803 */
[----:B------:R-:W5:Y:S01]  /*a830*/  LDC R12, c[0x0][0x288] ;  /* 0x0000a200ff0c7b82 */ /* 0x000f620000000800 */
[----:B------:R-:W-:Y:S01]  /*a840*/  SHF.R.U32.HI R4, RZ, 0x3, R4 ;  /* 0x00000003ff047819 */ /* 0x000fe20000011604 */
[----:B------:R-:W-:Y:S01]  /*a850*/  STL.64 [R1+0xd8], R38 ;  /* 0x0000d82601007387 */ /* 0x000fe20000100a00 */
[----:B-1----:R-:W-:Y:S01]  /*a860*/  IADD3 R26, P3, R2, 0xc0, RZ ;  /* 0x000000c0021a7810 */ /* 0x002fe20007f7e0ff */
[----:B------:R-:W-:Y:S01]  /*a870*/  BSSY B0, `(.L_x_2026) ;  /* 0x000002c000007945 */ /* 0x000fe20003800000 */
[----:B------:R-:W-:Y:S01]  /*a880*/  LOP3.LUT R3, R3, R4, RZ, 0x3c, !PT ;  /* 0x0000000403037212 */ /* 0x000fe200078e3cff */
[----:B------:R-:W-:Y:S01]  /*a890*/  IMAD.MOV.U32 R4, RZ, RZ, R7 ;  /* 0x000000ffff047224 */ /* 0x000fe200078e0007 */
[----:B------:R-:W-:Y:S01]  /*a8a0*/  STL.U8 [R1+0xe8], RZ ;  /* 0x0000e8ff01007387 */ /* 0x000fe20000100000 */
[----:B------:R-:W-:Y:S01]  /*a8b0*/  IMAD.MOV.U32 R7, RZ, RZ, R9 ;  /* 0x000000ffff077224 */ /* 0x000fe200078e0009 */
[----:B------:R-:W1:Y:S01]  /*a8c0*/  LDC R10, c[0x0][0x450] ;  /* 0x00011400ff0a7b82 */ /* 0x000e620000000800 */
[----:B------:R-:W-:Y:S01]  /*a8d0*/  IMAD.IADD R3, R0, 0x1, R3 ;  /* 0x0000000100037824 */ /* 0x000fe200078e0203 */
[----:B------:R-:W-:Y:S01]  /*a8e0*/  STL.U8 [R1+0x140], RZ ;  /* 0x000140ff01007387 */ /* 0x000fe20000100000 */
[----:B------:R-:W-:-:S02]  /*a8f0*/  IMAD.MOV.U32 R0, RZ, RZ, 0x20 ;  /* 0x00000020ff007424 */ /* 0x000fc400078e00ff */
[----:B------:R-:W-:Y:S01]  /*a900*/  IMAD.X R27, RZ, RZ, R16, P3 ;  /* 0x000000ffff1b7224 */ /* 0x000fe200018e0610 */
[----:B------:R0:W-:Y:S01]  /*a910*/  STL.128 [R1+0x120], R4 ;  /* 0x0001200401007387 */ /* 0x0001e20000100c00 */
[----:B---3--:R-:W-:Y:S01]  /*a920*/  IMAD.MOV.U32 R29, RZ, RZ, R41 ;  /* 0x000000ffff1d7224 */ /* 0x008fe200078e0029 */
[----:B------:R-:W1:Y:S02]  /*a930*/  LDC.64 R8, c[0x0][0x448] ;  /* 0x00011200ff087b82 */ /* 0x000e640000000a00 */
[----:B------:R-:W-:Y:S01]  /*a940*/  STL.128 [R1+0x130], R24 ;  /* 0x0001301801007387 */ /* 0x000fe20000100c00 */
[----:B0-----:R-:W-:Y:S01]  /*a950*/  IMAD.U32 R6, RZ, RZ, UR36 ;  /* 0x00000024ff067e24 */ /* 0x001fe2000f8e00ff */
[----:B------:R-:W-:Y:S01]  /*a960*/  SEL R5, R0, 0xffffffe0, !P1 ;  /* 0xffffffe000057807 */ /* 0x000fe20004800000 */
[----:B------:R-:W-:Y:S01]  /*a970*/  IMAD.U32 R7, RZ, RZ, UR37 ;  /* 0x00000025ff077e24 */ /* 0x000fe2000f8e00ff */
[----:B------:R-:W-:Y:S01]  /*a980*/  SEL R4, R11, 0xfffffff0, !P0 ;  /* 0xfffffff00b047807 */ /* 0x000fe20004000000 */
[----:B------:R-:W-:-:S02]  /*a990*/  IMAD.MOV.U32 R11, RZ, RZ, R30 ;  /* 0x000000ffff0b7224 */ /* 0x000fc400078e001e */
[----:B------:R-:W-:Y:S02]  /*a9a0*/  IMAD.WIDE.U32 R14, R3, 0x2, R6 ;  /* 0x00000002030e7825 */ /* 0x000fe400078e0006 */
[----:B------:R-:W-:Y:S02]  /*a9b0*/  STL.64 [R1+0xc0], R4 ;  /* 0x0000c00401007387 */ /* 0x000fe40000100a00 */
[----:B----4-:R-:W-:Y:S01]  /*a9c0*/  IMAD.MOV.U32 R30, RZ, RZ, R46 ;  /* 0x000000ffff1e7224 */ /* 0x010fe200078e002e */
[----:B------:R-:W-:Y:S01]  /*a9d0*/  IADD3 R20, P0, R14, 0x36400, RZ ;  /* 0x000364000e147810 */ /* 0x000fe20007f1e0ff */
[----:B------:R-:W-:Y:S01]  /*a9e0*/  IMAD.MOV.U32 R14, RZ, RZ, R31 ;  /* 0x000000ffff0e7224 */ /* 0x000fe200078e001f */
[----:B-1----:R-:W-:Y:S01]  /*a9f0*/  STL.128 [R1+0x110], R8 ;  /* 0x0001100801007387 */ /* 0x002fe20000100c00 */
[----:B------:R-:W-:Y:S02]  /*aa00*/  IMAD.MOV.U32 R31, RZ, RZ, R47 ;  /* 0x000000ffff1f7224 */ /* 0x000fe400078e002f */
[----:B------:R-:W-:-:S02]  /*aa10*/  IMAD.X R21, RZ, RZ, R15, P0 ;  /* 0x000000ffff157224 */ /* 0x000fc400000e060f */
[----:B------:R-:W-:Y:S01]  /*aa20*/  IMAD.MOV.U32 R15, RZ, RZ, R40 ;  /* 0x000000ffff0f7224 */ /* 0x000fe200078e0028 */
[----:B------:R-:W-:Y:S01]  /*aa30*/  STL.128 [R1+0x100], R28 ;  /* 0x0001001c01007387 */ /* 0x000fe20000100c00 */
[----:B------:R-:W-:-:S03]  /*aa40*/  VIADD R3, R44, 0xffffff80 ;  /* 0xffffff802c037836 */ /* 0x000fc60000000000 */
[----:B------:R-:W-:Y:S04]  /*aa50*/  STL.64 [R1+0xc8], R20 ;  /* 0x0000c81401007387 */ /* 0x000fe80000100a00 */
[----:B-----5:R0:W-:Y:S04]  /*aa60*/  STL.128 [R1+0xf0], R12 ;  /* 0x0000f00c01007387 */ /* 0x0201e80000100c00 */
[----:B------:R1:W-:Y:S01]  /*aa70*/  STL [R1+0xec], R3 ;  /* 0x0000ec0301007387 */ /* 0x0003e20000100800 */
[C---:B0-----:R-:W-:Y:S02]  /*aa80*/  IADD3 R13, P2, R2.reuse, 0x80, RZ ;  /* 0x00000080020d7810 */ /* 0x041fe40007f5e0ff */
[----:B------:R-:W-:-:S02]  /*aa90*/  IADD3 R12, P3, R2, 0xe8, RZ ;  /* 0x000000e8020c7810 */ /* 0x000fc40007f7e0ff */
[----:B------:R-:W-:Y:S01]  /*aaa0*/  IADD3 R14, P1, R2, 0xb0, RZ ;  /* 0x000000b0020e7810 */ /* 0x000fe20007f3e0ff */
[--C-:B------:R-:W-:Y:S02]  /*aab0*/  IMAD.X R9, RZ, RZ, R16.reuse, P2 ;  /* 0x000000ffff097224 */ /* 0x100fe400010e0610 */
[----:B------:R-:W-:Y:S01]  /*aac0*/  IMAD.X R11, RZ, RZ, R16, P3 ;  /* 0x000000ffff0b7224 */ /* 0x000fe200018e0610 */
[----:B--2---:R-:W-:-:S04]  /*aad0*/  LEA.HI R0, R35, R35, RZ, 0x1 ;  /* 0x0000002323007211 */ /* 0x004fc800078f08ff */
[----:B------:R-:W-:-:S05]  /*aae0*/  LOP3.LUT R0, R0, 0xfffffffe, RZ, 0xc0, !PT ;  /* 0xfffffffe00007812 */ /* 0x000fca00078ec0ff */
[----:B------:R-:W-:-:S05]  /*aaf0*/  IMAD.IADD R0, R35, 0x1, -R0 ;  /* 0x0000000123007824 */ /* 0x000fca00078e0a00 */
[----:B------:R-:W-:-:S04]  /*ab00*/  SHF.L.U32 R0, R0, 0x1f, RZ ;  /* 0x0000001f00007819 */ /* 0x000fc800000006ff */
[----:B------:R-:W0:Y:S02]  /*ab10*/  SYNCS.PHASECHK.TRANS64.TRYWAIT P0, [UR39+0x38800], R0 ;  /* 0x03880000ff0075a7 */ /* 0x000e240008000167 */
[----:B01----:R-:W-:Y:S05]  /*ab20*/  @!P0 BRA `(.L_x_2027) ;  /* 0x0000029c00508947 */ /* 0x003fea0003800000 */
.L_x_2257:
[----:B------:R-:W-:Y:S05]  /*ab30*/  BSYNC B0 ;  /* 0x0000000000007941 */ /* 0x000fea0003800000 */
.L_x_2026:
[----:B------:R-:W-:Y:S01]  /*ab40*/  IMAD.MOV.U32 R4, RZ, RZ, R33 ;  /* 0x000000ffff047224 */ /* 0x000fe200078e0021 */
[C---:B0-----:R-:W-:Y:S01]  /*ab50*/  IADD3 R0, P4, R2.reuse, 0x400, RZ ;  /* 0x0000040002007810 */ /* 0x041fe20007f9e0ff */
[----:B------:R-:W-:Y:S01]  /*ab60*/  IMAD.MOV.U32 R5, RZ, RZ, R42 ;  /* 0x000000ffff057224 */ /* 0x000fe200078e002a */
[----:B------:R-:W-:Y:S01]  /*ab70*/  STL.128 [R1+0x160], R152 ;  /* 0x0001609801007387 */ /* 0x000fe20000100c00 */
[----:B------:R-:W-:Y:S01]  /*ab80*/  IMAD.X R15, RZ, RZ, R16, P1 ;  /* 0x000000ffff0f7224 */ /* 0x000fe200008e0610 */
[----:B------:R-:W-:Y:S01]  /*ab90*/  BSSY B0, `(.L_x_2028) ;  /* 0x0000038000007945 */ /* 0x000fe20003800000 */
[----:B------:R-:W-:Y:S01]  /*aba0*/  IMAD.MOV.U32 R8, RZ, RZ, R13 ;  /* 0x000000ffff087224 */ /* 0x000fe200078e000d */
[----:B------:R-:W-:Y:S01]  /*abb0*/  IADD3 R13, P1, R2, 0xb8, RZ ;  /* 0x000000b8020d7810 */ /* 0x000fe20007f3e0ff */
[----:B------:R-:W-:Y:S01]  /*abc0*/  IMAD.MOV.U32 R26, RZ, RZ, R36 ;  /* 0x000000ffff1a7224 */ /* 0x000fe200078e0024 */
[----:B------:R0:W-:Y:S01]  /*abd0*/  STL.128 [R1+0x170], R4 ;  /* 0x0001700401007387 */ /* 0x0001e20000100c00 */
[----:B------:R-:W-:-:S02]  /*abe0*/  IMAD.MOV.U32 R27, RZ, RZ, R37 ;  /* 0x000000ffff1b7224 */ /* 0x000fc400078e0025 */
[----:B------:R-:W-:Y:S01]  /*abf0*/  IMAD.MOV.U32 R24, RZ, RZ, R227 ;  /* 0x000000ffff187224 */ /* 0x000fe200078e00e3 */
[----:B------:R-:W-:Y:S01]  /*ac00*/  STL.64 [R1+0x148], R224 ;  /* 0x000148e001007387 */ /* 0x000fe20000100a00 */
[----:B------:R-:W-:Y:S02]  /*ac10*/  IMAD.MOV.U32 R25, RZ, RZ, R226 ;  /* 0x000000ffff197224 */ /* 0x000fe400078e00e2 */
[----:B------:R-:W-:Y:S01]  /*ac20*/  IMAD.MOV.U32 R10, RZ, RZ, R12 ;  /* 0x000000ffff0a7224 */ /* 0x000fe200078e000c */
[----:B------:R-:W-:Y:S01]  /*ac30*/  IADD3 R12, P2, R2, 0x128, RZ ;  /* 0x00000128020c7810 */ /* 0x000fe20007f5e0ff */
[----:B------:R-:W-:Y:S01]  /*ac40*/  IMAD.MOV.U32 R35, RZ, RZ, R45 ;  /* 0x000000ffff237224 */ /* 0x000fe200078e002d */
[----:B------:R1:W-:Y:S01]  /*ac50*/  STL.128 [R1+0x180], R24 ;  /* 0x0001801801007387 */ /* 0x0003e20000100c00 */
[----:B------:R-:W-:-:S03]  /*ac60*/  IMAD.MOV.U32 R33, RZ, RZ, R19 ;  /* 0x000000ffff217224 */ /* 0x000fc600078e0013 */
[----:B------:R2:W-:Y:S01]  /*ac70*/  STL.128 [R1+0x150], R8 ;  /* 0x0001500801007387 */ /* 0x0005e20000100c00 */
[--C-:B0-----:R-:W-:Y:S02]  /*ac80*/  IMAD.X R5, RZ, RZ, R16.reuse, P1 ;  /* 0x000000ffff057224 */ /* 0x101fe400008e0610 */
[----:B------:R-:W-:Y:S02]  /*ac90*/  IMAD.X R7, RZ, RZ, R16, P4 ;  /* 0x000000ffff077224 */ /* 0x000fe400020e0610 */
[----:B------:R-:W-:Y:S02]  /*aca0*/  IMAD.MOV.U32 R4, RZ, RZ, R13 ;  /* 0x000000ffff047224 */ /* 0x000fe400078e000d */
[----:B------:R-:W-:Y:S02]  /*acb0*/  IMAD.MOV.U32 R6, RZ, RZ, R0 ;  /* 0x000000ffff067224 */ /* 0x000fe400078e0000 */
[----:B------:R-:W-:Y:S02]  /*acc0*/  IMAD.X R13, RZ, RZ, R16, P2 ;  /* 0x000000ffff0d7224 */ /* 0x000fe400010e0610 */
[----:B-1----:R-:W-:Y:S01]  /*acd0*/  IMAD.MOV.U32 R26, RZ, RZ, R14 ;  /* 0x000000ffff1a7224 */ /* 0x002fe200078e000e */
[C---:B------:R-:W-:Y:S01]  /*ace0*/  IADD3 R14, P0, R2.reuse, 0x410, RZ ;  /* 0x00000410020e7810 */ /* 0x040fe20007f1e0ff */
[----:B------:R-:W-:Y:S01]  /*acf0*/  IMAD.MOV.U32 R27, RZ, RZ, R15 ;  /* 0x000000ffff1b7224 */ /* 0x000fe200078e000f */
[----:B------:R0:W-:Y:S01]  /*ad00*/  STL.128 [R1+0x1a0], R4 ;  /* 0x0001a00401007387 */ /* 0x0001e20000100c00 */
[----:B------:R-:W-:Y:S01]  /*ad10*/  IMAD.MOV.U32 R24, RZ, RZ, R32 ;  /* 0x000000ffff187224 */ /* 0x000fe200078e0020 */
[C---:B--2---:R-:W-:Y:S01]  /*ad20*/  IADD3 R10, P3, R2.reuse, 0x120, RZ ;  /* 0x00000120020a7810 */ /* 0x044fe20007f7e0ff */
[----:B------:R-:W-:Y:S01]  /*ad30*/  IMAD.X R15, RZ, RZ, R16, P0 ;  /* 0x000000ffff0f7224 */ /* 0x000fe200000e0610 */
[----:B------:R-:W-:Y:S01]  /*ad40*/  IADD3 R8, P1, R2, 0xd8, RZ ;  /* 0x000000d802087810 */ /* 0x000fe20007f3e0ff */
[----:B------:R-:W-:-:S02]  /*ad50*/  IMAD.MOV.U32 R25, RZ, RZ, R43 ;  /* 0x000000ffff197224 */ /* 0x000fc400078e002b */
[----:B------:R-:W-:Y:S02]  /*ad60*/  IMAD.MOV.U32 R32, RZ, RZ, R17 ;  /* 0x000000ffff207224 */ /* 0x000fe400078e0011 */
[--C-:B------:R-:W-:Y:S01]  /*ad70*/  IMAD.X R11, RZ, RZ, R16.reuse, P3 ;  /* 0x000000ffff0b7224 */ /* 0x100fe200018e0610 */
[----:B------:R-:W-:Y:S01]  /*ad80*/  STL.128 [R1+0x190], R24 ;  /* 0x0001901801007387 */ /* 0x000fe20000100c00 */
[----:B------:R-:W-:Y:S02]  /*ad90*/  IMAD.X R9, RZ, RZ, R16, P1 ;  /* 0x000000ffff097224 */ /* 0x000fe400008e0610 */
[C---:B------:R-:W-:Y:S01]  /*ada0*/  VIADD R0, R2.reuse, 0x148 ;  /* 0x0000014802007836 */ /* 0x040fe20000000000 */
[----:B------:R-:W-:Y:S01]  /*adb0*/  STL.128 [R1+0x1d0], R32 ;  /* 0x0001d02001007387 */ /* 0x000fe20000100c00 */
[----:B0-----:R-:W-:Y:S01]  /*adc0*/  IMAD.MOV.U32 R6, RZ, RZ, R14 ;  /* 0x000000ffff067224 */ /* 0x001fe200078e000e */
[----:B------:R-:W-:Y:S01]  /*add0*/  IADD3 R14, P0, R2, 0x140, RZ ;  /* 0x00000140020e7810 */ /* 0x000fe20007f1e0ff */
[----:B------:R-:W-:-:S02]  /*ade0*/  IMAD.MOV.U32 R7, RZ, RZ, R15 ;  /* 0x000000ffff077224 */ /* 0x000fc400078e000f */
[----:B------:R-:W-:Y:S01]  /*adf0*/  IMAD.MOV.U32 R4, RZ, RZ, R10 ;  /* 0x000000ffff047224 */ /* 0x000fe200078e000a */
[C---:B------:R-:W-:Y:S01]  /*ae00*/  IADD3 R10, P1, R2.reuse, 0xec, RZ ;  /* 0x000000ec020a7810 */ /* 0x040fe20007f3e0ff */
[--C-:B------:R-:W-:Y:S02]  /*ae10*/  IMAD.X R15, RZ, RZ, R16.reuse, P0 ;  /* 0x000000ffff0f7224 */ /* 0x100fe400000e0610 */
[----:B------:R-:W-:Y:S02]  /*ae20*/  IMAD.MOV.U32 R5, RZ, RZ, R11 ;  /* 0x000000ffff057224 */ /* 0x000fe400078e000b */
[----:B------:R-:W-:Y:S01]  /*ae30*/  IMAD.X R11, RZ, RZ, R16, P1 ;  /* 0x000000ffff0b7224 */ /* 0x000fe200008e0610 */
[----:B------:R-:W-:Y:S04]  /*ae40*/  STL.64 [R1+0x1e0], R14 ;  /* 0x0001e00e01007387 */ /* 0x000fe80000100a00 */
[----:B------:R0:W-:Y:S02]  /*ae50*/  STL.128 [R1+0x1b0], R4 ;  /* 0x0001b00401007387 */ /* 0x0001e40000100c00 */
[----:B0-----:R-:W-:Y:S01]  /*ae60*/  IMAD.MOV.U32 R4, RZ, RZ, R8 ;  /* 0x000000ffff047224 */ /* 0x001fe200078e0008 */
[----:B------:R-:W-:Y:S01]  /*ae70*/  IADD3 R8, P0, R2, 0x70, RZ ;  /* 0x0000007002087810 */ /* 0x000fe20007f1e0ff */
[----:B------:R-:W-:-:S02]  /*ae80*/  IMAD.MOV.U32 R5, RZ, RZ, R9 ;  /* 0x000000ffff057224 */ /* 0x000fc400078e0009 */
[----:B------:R-:W-:Y:S01]  /*ae90*/  IMAD.MOV.U32 R6, RZ, RZ, R12 ;  /* 0x000000ffff067224 */ /* 0x000fe200078e000c */
[----:B------:R-:W-:Y:S01]  /*aea0*/  MOV R12, 0xaf10 ;  /* 0x0000af10000c7802 */ /* 0x000fe20000000f00 */
[----:B------:R-:W-:-:S05]  /*aeb0*/  IMAD.MOV.U32 R7, RZ, RZ, R13 ;  /* 0x000000ffff077224 */ /* 0x000fca00078e000d */
[----:B------:R0:W-:Y:S02]  /*aec0*/  STL.128 [R1+0x1c0], R4 ;  /* 0x0001c00401007387 */ /* 0x0001e40000100c00 */
[----:B0-----:R-:W-:Y:S02]  /*aed0*/  IMAD.U32 R6, RZ, RZ, UR48 ;  /* 0x00000030ff067e24 */ /* 0x001fe4000f8e00ff */
[----:B------:R-:W-:Y:S02]  /*aee0*/  IMAD.X R7, RZ, RZ, R16, P0 ;  /* 0x000000ffff077224 */ /* 0x000fe400000e0610 */
[----:B------:R-:W-:-:S07]  /*aef0*/  VIADD R6, R6, 0xffffffff ;  /* 0xffffffff06067836 */ /* 0x000fce0000000000 */
[----:B------:R-:W-:Y:S05]  /*af00*/  CALL.REL.NOINC `($_ZN7cutlass13device_kernelIN5flash11enable_sm90INS1_16FlashAttnFwdSm90INS1_25CollectiveMainloopFwdSm90ILi2EN4cute5tupleIJNS5_1CILi1EEES8_S8_EEENS6_IJNS7_ILi64EEESA_SA_EEELi512ENS_6half_tEfNS_4arch4Sm90ELb0ELb1ELb1ELb0ELb0ELb0ELb1ELb0ELb0ELb1ELb0ELb0EEENS1_21CollectiveEpilogueFwdINS6_IJSA_NS7_ILi512EEESA_EEES9_SC_SE_Li256ELb0ELb1ELb0ELb0EEENS1_30DynamicPersistentTileSchedulerILi256ELi128ELb0ELb1ELb1EEEEEEEEEvNT_6ParamsE$_ZZN5flash25CollectiveMainloopFwdSm90ILi2EN4cute5tupleIJNS1_1CILi1EEES4_S4_EEENS2_IJNS3_ILi64EEES6_S6_EEELi512EN7cutlass6half_tEfNS8_4arch4Sm90ELb0ELb1ELb1ELb0ELb0ELb0ELb1ELb0ELb0ELb1ELb0ELb0EE3mmaINS_16FlashAttnFwdSm90ISC_NS_21CollectiveEpilogueFwdINS2_IJS6_NS3_ILi512EEES6_EEES5_S9_SB_Li256ELb0ELb1ELb0ELb0EEENS_30DynamicPersistentTileSchedulerILi256ELi128ELb0ELb1ELb1EEEE13SharedStorageENS1_6TensorINS1_11ArrayEngineIfLm128EEENS1_6LayoutINS2_IJNS2_IJNS3_ILi2EEESR_NS3_ILi32EEEEEES4_S4_EEENS2_IJNS2_IJS4_SR_NS3_ILi4EEEEEENS3_ILi0EEESX_EEEEEEENS_7SoftmaxILi2ELi0EEEEEbRKNSC_6ParamsENS8_25PipelineTmaAsyncNoClusterILi2ENS8_16PipelineTmaAsyncILi2EEEEES19_RNS8_13PipelineStateILj2EEERT0_RT1_iRiRKNS_16SeqlenInfoQKNewKILb0ELb0EEENS2_IJiiiiEEERT_ENKUliT_T0_T1_E_clIZSD_ISM_S10_S12_EbS15_S19_S19_S1C_S1E_S1G_iS1H_S1L_S1M_S1O_EUlRS1P_iE0_NS3_ILb1EEES1W_EEDaiS1P_S1Q_S1R_) ;  /* 0x000002b000507944 */ /* 0x000fea0003c00000 */
[----:B------:R-:W-:Y:S05]  /*af10*/  BSYNC B0 ;  /* 0x0000000000007941 */ /* 0x000fea0003800000 */
.L_x_2028:
[----:B------:R-:W2:Y:S01]  /*af20*/  LDL R5, [R1+0x70] ;  /* 0x0000700001057983 */ /* 0x000ea20000100800 */
[----:B------:R-:W0:Y:S01]  /*af30*/  LDC R0, c[0x0][0x448] ;  /* 0x00011200ff007b82 */ /* 0x000e220000000800 */
[----:B------:R-:W-:-:S07]  /*af40*/  UIADD3 UR4, UR48, -0x2, URZ ;  /* 0xfffffffe30047890 */ /* 0x000fce000fffe03f */
[----:B------:R-:W1:Y:S01]  /*af50*/  LDC.64 R8, c[0x0][0xad8] ;  /* 0x0002b600ff087b82 */ /* 0x000e620000000a00 */
[----:B0-----:R-:W-:-:S13]  /*af60*/  ISETP.NE.AND P0, PT, R0, 0x1, PT ;  /* 0x000000010000780c */ /* 0x001fda0003f05270 */
[----:B------:R-:W0:Y:S08]  /*af70*/  @P0 LDC R4, c[0x0][0x44c] ;  /* 0x00011300ff040b82 */ /* 0x000e300000000800 */
[----:B------:R-:W3:Y:S01]  /*af80*/  @P0 LDC R7, c[0x0][0x450] ;  /* 0x00011400ff070b82 */ /* 0x000ee20000000800 */
[----:B--2---:R-:W-:-:S04]  /*af90*/  IMAD.SHL.U32 R5, R5, 0x40, RZ ;  /* 0x0000004005057824 */ /* 0x004fc800078e00ff */
[----:B0-----:R-:W-:-:S04]  /*afa0*/  @P0 IMAD.HI.U32 R4, R5, R4, RZ ;  /* 0x0000000405040227 */ /* 0x001fc800078e00ff */
[----:B------:R-:W-:Y:S01]  /*afb0*/  IMAD.MOV.U32 R0, RZ, RZ, R5 ;  /* 0x000000ffff007224 */ /* 0x000fe200078e0005 */
[----:B---3--:R-:W-:Y:S02]  /*afc0*/  @P0 SHF.R.U32.HI R0, RZ, R7, R4 ;  /* 0x00000007ff000219 */ /* 0x008fe40000011604 */
[----:B-1----:R-:W-:-:S03]  /*afd0*/  ISETP.GE.AND P0, PT, R9, 0x1, PT ;  /* 0x000000010900780c */ /* 0x002fc60003f06270 */
[----:B------:R-:W-:Y:S02]  /*afe0*/  VIADD R7, R0, UR45 ;  /* 0x0000002d00077c36 */ /* 0x000fe40008000000 */
[----:B------:R-:W-:Y:S02]  /*aff0*/  IMAD.U32 R0, RZ, RZ, UR4 ;  /* 0x00000004ff007e24 */ /* 0x000fe4000f8e00ff */
[----:B------:R-:W-:-:S06]  /*b000*/  IMAD.IADD R8, R7, 0x1, R8 ;  /* 0x0000000107087824 */ /* 0x000fcc00078e0208 */
[----:B------:R-:W-:Y:S05]  /*b010*/  @!P0 BRA `(.L_x_2029) ;  /* 0x0000000000488947 */ /* 0x000fea0003800000 */
[C---:B------:R-:W-:Y:S01]  /*b020*/  ISETP.GT.AND P0, PT, R7.reuse, RZ, PT ;  /* 0x000000ff0700720c */ /* 0x040fe20003f04270 */
[----:B------:R-:W-:Y:S01]  /*b030*/  BSSY B0, `(.L_x_2030) ;  /* 0x000000e000007945 */ /* 0x000fe20003800000 */
[----:B------:R-:W-:-:S11]  /*b040*/  VIADD R4, R7, 0xffffffff ;  /* 0xffffffff07047836 */ /* 0x000fd60000000000 */
        /* <DEDUP_REMOVED lines=8> */
.L_x_2031:
[----:B------:R-:W-:-:S13]  /*b0d0*/  ISETP.NE.AND P0, PT, R9, 0x1, PT ;  /* 0x000000010900780c */ /* 0x000fda0003f05270 */
[----:B------:R-:W0:Y:S02]  /*b0e0*/  @P0 LDC.64 R6, c[0x0][0xae0] ;  /* 0x0002b800ff060b82 */ /* 0x000e240000000a00 */
[----:B0-----:R-:W-:-:S05]  /*b0f0*/  @P0 IMAD.HI.U32 R6, R4, R6, RZ ;  /* 0x0000000604060227 */ /* 0x001fca00078e00ff */
[----:B------:R-:W-:-:S07]  /*b100*/  @P0 SHF.R.U32.HI R4, RZ, R7, R6 ;  /* 0x00000007ff040219 */ /* 0x000fce0000011606 */
.L_x_2032:
[----:B------:R-:W-:Y:S05]  /*b110*/  BSYNC B0 ;  /* 0x0000000000007941 */ /* 0x000fea0003800000 */
.L_x_2030:
[----:B------:R-:W-:-:S05]  /*b120*/  IMAD R9, R4, R9, R9 ;  /* 0x0000000904097224 */ /* 0x000fca00078e0209 */
[----:B------:R-:W-:-:S07]  /*b130*/  VIMNMX R8, R8, R9, PT ;  /* 0x0000000908087248 */ /* 0x000fce0003fe0100 */
.L_x_2029:
[----:B------:R-:W-:-:S04]  /*b140*/  SHF.R.S32.HI R7, RZ, 0x1f, R8 ;  /* 0x0000001fff077819 */ /* 0x000fc80000011408 */
[----:B------:R-:W-:-:S04]  /*b150*/  LEA.HI R7, R7, R8, RZ, 0x6 ;  /* 0x0000000807077211 */ /* 0x000fc800078f30ff */
[----:B------:R-:W-:-:S04]  /*b160*/  SHF.R.S32.HI R4, RZ, 0x6, R7 ;  /* 0x00000006ff047819 */ /* 0x000fc80000011407 */
[----:B------:R-:W-:-:S04]  /*b170*/  VIMNMX R4, R4, UR49, !PT ;  /* 0x0000003104047c48 */ /* 0x000fc8000ffe0100 */
[----:B------:R-:W-:-:S13]  /*b180*/  ISETP.GE.AND P0, PT, R0, R4, PT ;  /* 0x000000040000720c */ /* 0x000fda0003f06270 */
[----:B------:R-:W-:Y:S05]  /*b190*/  @!P0 BRA `(.L_x_2033) ;  /* 0x000000a800388947 */ /* 0x000fea0003800000 */
.L_x_2062:
[----:B0-----:R-:W2:Y:S04]  /*b1a0*/  LD.E R58, desc[UR46][R152.64+0x1e8] ;  /* 0x0001e82e983a7980 */ /* 0x001ea8000c101900 */
[----:B-1----:R-:W3:Y:S04]  /*b1b0*/  LD.E R5, desc[UR46][R152.64+0x1f0] ;  /* 0x0001f02e98057980 */ /* 0x002ee8000c101900 */
[----:B------:R-:W4:Y:S01]  /*b1c0*/  LD.E R7, desc[UR46][R152.64+0x1c] ;  /* 0x00001c2e98077980 */ /* 0x000f22000c101900 */
[----:B--2---:R-:W-:-:S05]  /*b1d0*/  VIADD R9, R58, 0x1 ;  /* 0x000000013a097836 */ /* 0x004fca0000000000 */
[----:B------:R-:W-:-:S13]  /*b1e0*/  ISETP.NE.AND P0, PT, R9, 0x2, PT ;  /* 0x000000020900780c */ /* 0x000fda0003f05270 */
[----:B------:R0:W5:Y:S04]  /*b1f0*/  @P0 LD.E R11, desc[UR46][R152.64+0x1ec] ;  /* 0x0001ec2e980b0980 */ /* 0x000168000c101900 */
[----:B------:R-:W2:Y:S01]  /*b200*/  @!P0 LD.E R6, desc[UR46][R152.64+0x1ec] ;  /* 0x0001ec2e98068980 */ /* 0x000ea2000c101900 */
[----:B---3--:R-:W-:Y:S01]  /*b210*/  VIADD R5, R5, 0x1 ;  /* 0x0000000105057836 */ /* 0x008fe20000000000 */
[----:B----4-:R-:W-:Y:S02]  /*b220*/  LOP3.LUT R7, R7, 0x1, RZ, 0xfc, !PT ;  /* 0x0000000107077812 */ /* 0x010fe400078efcff */
[----:B------:R1:W-:Y:S04]  /*b230*/  ST.E desc[UR46][R152.64+0x1e8], R9 ;  /* 0x0001e80998007985 */ /* 0x0003e8000c10192e */
[----:B------:R0:W-:Y:S04]  /*b240*/  ST.E desc[UR46][R152.64+0x1f0], R5 ;  /* 0x0001f00598007985 */ /* 0x0001e8000c10192e */
[----:B------:R0:W-:Y:S01]  /*b250*/  @!P0 ST.E desc[UR46][R152.64+0x1e8], RZ ;  /* 0x0001e8ff98008985 */ /* 0x0001e2000c10192e */
[----:B------:R-:W-:Y:S01]  /*b260*/  ISETP.NE.AND P1, PT, R7, 0x3, PT ;  /* 0x000000030700780c */ /* 0x000fe20003f25270 */
[----:B------:R-:W-:Y:S05]  /*b270*/  YIELD ;  /* 0x0000000000007946 */ /* 0x000fea0003800000 */
[----:B------:R-:W-:Y:S01]  /*b280*/  BSSY B0, `(.L_x_2034) ;  /* 0x0000006000007945 */ /* 0x000fe20003800000 */
[----:B-1----:R-:W-:Y:S01]  /*b290*/  @!P0 IMAD.MOV.U32 R9, RZ, RZ, RZ ;  /* 0x000000ffff098224 */ /* 0x002fe200078e00ff */
[----:B--2---:R-:W-:-:S05]  /*b2a0*/  @!P0 LOP3.LUT R11, R6, 0x1, RZ, 0x3c, !PT ;  /* 0x00000001060b8812 */ /* 0x004fca00078e3cff */
[----:B------:R0:W-:Y:S01]  /*b2b0*/  @!P0 ST.E desc[UR46][R152.64+0x1ec], R11 ;  /* 0x0001ec0b98008985 */ /* 0x0001e2000c10192e */
[----:B------:R-:W-:Y:S05]  /*b2c0*/  @!P1 BRA `(.L_x_2035) ;  /* 0x0000000000049947 */ /* 0x000fea0003800000 */
[----:B------:R-:W-:Y:S01]  /*b2d0*/  BPT.TRAP 0x1 ;  /* 0x000000040000795c */ /* 0x000fe20000300000 */
.L_x_2035:
[----:B------:R-:W-:Y:S05]  /*b2e0*/  BSYNC B0 ;  /* 0x0000000000007941 */ /* 0x000fea0003800000 */
.L_x_2034:
[----:B------:R-:W2:Y:S01]  /*b2f0*/  LD.E.64 R6, desc[UR46][R152.64+0x8] ;  /* 0x0000082e98067980 */ /* 0x000ea2000c101b00 */
[----:B-----5:R-:W-:Y:S02]  /*b300*/  SHF.L.U32 R10, R11, 0x1f, RZ ;  /* 0x0000001f0b0a7819 */ /* 0x020fe400000006ff */
[----:B--2---:R-:W-:-:S05]  /*b310*/  MOV R6, R6 ;  /* 0x0000000600067202 */ /* 0x004fca0000000f00 */
[----:B------:R-:W-:-:S04]  /*b320*/  IMAD R9, R9, 0x8, R6 ;  /* 0x0000000809097824 */ /* 0x000fc800078e0206 */
[----:B------:R1:W2:Y:S01]  /*b330*/  SYNCS.PHASECHK.TRANS64.TRYWAIT P0, [R9+URZ], R10 ;  /* 0x0000000a090075a7 */ /* 0x0002a2000800017f */
[----:B------:R-:W3:Y:S04]  /*b340*/  LD.E R6, desc[UR46][R152.64+0x1c] ;  /* 0x00001c2e98067980 */ /* 0x000ee8000c101900 */
[----:B0-----:R1:W5:Y:S04]  /*b350*/  LD.E R5, desc[UR46][R152.64+0x1e8] ;  /* 0x0001e82e98057980 */ /* 0x001368000c101900 */
[----:B------:R1:W5:Y:S01]  /*b360*/  LD.E R8, desc[UR46][R152.64+0x1ec] ;  /* 0x0001ec2e98087980 */ /* 0x000362000c101900 */
[----:B------:R-:W-:Y:S01]  /*b370*/  BSSY B0, `(.L_x_2036) ;  /* 0x0000005000007945 */ /* 0x000fe20003800000 */
[----:B---3--:R-:W-:-:S04]  /*b380*/  LOP3.LUT R6, R6, 0x1, RZ, 0xfc, !PT ;  /* 0x0000000106067812 */ /* 0x008fc800078efcff */
[----:B------:R-:W-:-:S13]  /*b390*/  ISETP.NE.AND P1, PT, R6, 0x3, PT ;  /* 0x000000030600780c */ /* 0x000fda0003f25270 */
[----:B-12---:R-:W-:Y:S05]  /*b3a0*/  @!P1 BRA `(.L_x_2037) ;  /* 0x0000000000049947 */ /* 0x006fea0003800000 */
[----:B------:R-:W-:Y:S01]  /*b3b0*/  BPT.TRAP 0x1 ;  /* 0x000000040000795c */ /* 0x000fe20000300000 */
.L_x_2037:
[----:B------:R-:W-:Y:S05]  /*b3c0*/  BSYNC B0 ;  /* 0x0000000000007941 */ /* 0x000fea0003800000 */
.L_x_2036:
[----:B------:R-:W-:Y:S04]  /*b3d0*/  BSSY B0, `(.L_x_2038) ;  /* 0x0000008000007945 */ /* 0x000fe80003800000 */
[----:B------:R-:W-:Y:S05]  /*b3e0*/  @P0 BRA `(.L_x_2039) ;  /* 0x0000000000180947 */ /* 0x000fea0003800000 */
[----:B------:R-:W2:Y:S01]  /*b3f0*/  LD.E.64 R6, desc[UR46][R152.64+0x8] ;  /* 0x0000082e98067980 */ /* 0x000ea2000c101b00 */
[----:B-----5:R-:W-:Y:S02]  /*b400*/  SHF.L.U32 R8, R8, 0x1f, RZ ;  /* 0x0000001f08087819 */ /* 0x020fe400000006ff */
[----:B--2---:R-:W-:-:S05]  /*b410*/  MOV R6, R6 ;  /* 0x0000000600067202 */ /* 0x004fca0000000f00 */
[----:B------:R-:W-:-:S04]  /*b420*/  IMAD R5, R5, 0x8, R6 ;  /* 0x0000000805057824 */ /* 0x000fc800078e0206 */
[----:B------:R-:W0:Y:S02]  /*b430*/  SYNCS.PHASECHK.TRANS64.TRYWAIT P0, [R5+URZ], R8 ;  /* 0x00000008050075a7 */ /* 0x000e24000800017f */
[----:B0-----:R-:W-:Y:S05]  /*b440*/  @!P0 BRA `(.L_x_2040) ;  /* 0x0000029400208947 */ /* 0x001fea0003800000 */
.L_x_2039:
[----:B------:R-:W-:Y:S05]  /*b450*/  BSYNC B0 ;  /* 0x0000000000007941 */ /* 0x000fea0003800000 */
.L_x_2038:
[----:B------:R-:W2:Y:S04]  /*b460*/  LD.E R7, desc[UR46][R152.64+0x1e8] ;  /* 0x0001e82e98077980 */ /* 0x000ea8000c101900 */
[----:B------:R-:W2:Y:S01]  /*b470*/  LD.E.64 R10, desc[UR46][R152.64+0xa0] ;  /* 0x0000a02e980a7980 */ /* 0x000ea2000c101b00 */
[----:B------:R-:W-:Y:S05]  /*b480*/  WARPSYNC.ALL ;  /* 0x0000000000007948 */ /* 0x000fea0003800000 */
[----:B------:R-:W3:Y:S04]  /*b490*/  LD.E.64 R20, desc[UR46][R152.64+0x98] ;  /* 0x0000982e98147980 */ /* 0x000ee8000c101b00 */
[----:B0----5:R-:W4:Y:S04]  /*b4a0*/  LD.E.64 R8, desc[UR46][R152.64+0x98] ;  /* 0x0000982e98087980 */ /* 0x021f28000c101b00 */
[----:B------:R-:W4:Y:S04]  /*b4b0*/  LD.E.64 R12, desc[UR46][R152.64+0x98] ;  /* 0x0000982e980c7980 */ /* 0x000f28000c101b00 */
[----:B------:R-:W4:Y:S01]  /*b4c0*/  LD.E.64 R14, desc[UR46][R152.64+0x98] ;  /* 0x0000982e980e7980 */ /* 0x000f22000c101b00 */
[----:B--2---:R-:W-:-:S02]  /*b4d0*/  IMAD R6, R7, 0x200, R10 ;  /* 0x0000020007067824 */ /* 0x004fc400078e020a */
[----:B------:R-:W-:Y:S01]  /*b4e0*/  IMAD.MOV.U32 R7, RZ, RZ, R11 ;  /* 0x000000ffff077224 */ /* 0x000fe200078e000b */
[----:B------:R-:W2:Y:S02]  /*b4f0*/  LD.E R56, desc[UR46][R152.64+0x54] ;  /* 0x0000542e98387980 */ /* 0x000ea4000c101900 */
[C---:B------:R-:W-:Y:S02]  /*b500*/  R2UR UR6, R6.reuse ;  /* 0x00000000060672ca */ /* 0x040fe400000e0000 */
[----:B------:R-:W-:Y:S01]  /*b510*/  R2UR UR7, R7 ;  /* 0x00000000070772ca */ /* 0x000fe200000e0000 */
[----:B------:R0:W-:Y:S01]  /*b520*/  ST.E desc[UR46][R152.64+0x80], RZ ;  /* 0x000080ff98007985 */ /* 0x0001e2000c10192e */
[----:B------:R-:W-:Y:S01]  /*b530*/  WARPGROUP.ARRIVE ;  /* 0x00000000000079c5 */ /* 0x000fe20000000000 */
[----:B------:R-:W-:Y:S02]  /*b540*/  VIADD R10, R6, 0x2 ;  /* 0x00000002060a7836 */ /* 0x000fe40000000000 */
[----:B------:R-:W-:Y:S01]  /*b550*/  IMAD.MOV.U32 R5, RZ, RZ, 0x1 ;  /* 0x00000001ff057424 */ /* 0x000fe200078e00ff */
[----:B---3--:R-:W-:-:S02]  /*b560*/  R2UR UR4, R20 ;  /* 0x00000000140472ca */ /* 0x008fc400000e0000 */
[----:B------:R-:W-:-:S13]  /*b570*/  R2UR UR5, R21 ;  /* 0x00000000150572ca */ /* 0x000fda00000e0000 */
[----:B------:R-:W-:Y:S01]  /*b580*/  HGMMA.64x64x16.F32 R24, gdesc[UR4], RZ, !UPT, gsb0 ;  /* 0x00e00000041879f0 */ /* 0x000fe2000c0008ff */
[----:B----4-:R-:W-:Y:S01]  /*b590*/  VIADD R8, R8, 0x2 ;  /* 0x0000000208087836 */ /* 0x010fe20000000000 */
[----:B------:R-:W-:Y:S02]  /*b5a0*/  R2UR UR6, R10 ;  /* 0x000000000a0672ca */ /* 0x000fe400000e0000 */
[----:B------:R-:W-:Y:S02]  /*b5b0*/  R2UR UR7, R11 ;  /* 0x000000000b0772ca */ /* 0x000fe400000e0000 */
[----:B------:R-:W-:Y:S02]  /*b5c0*/  R2UR UR4, R8 ;  /* 0x00000000080472ca */ /* 0x000fe400000e0000 */
[----:B------:R-:W-:Y:S01]  /*b5d0*/  R2UR UR5, R9 ;  /* 0x00000000090572ca */ /* 0x000fe200000e0000 */
[----:B------:R-:W-:Y:S02]  /*b5e0*/  WARPGROUP.DEPBAR.LE gsb0, 0x0 ;  /* 0x00008000000079c5 */ /* 0x000fe40000010000 */
[----:B------:R0:W5:Y:S04]  /*b5f0*/  LD.E R20, desc[UR46][R152.64+0x1e8] ;  /* 0x0001e82e98147980 */ /* 0x000168000c101900 */
[----:B------:R0:W5:Y:S04]  /*b600*/  LD.E R21, desc[UR46][R152.64+0x1ec] ;  /* 0x0001ec2e98157980 */ /* 0x000168000c101900 */
[----:B------:R0:W-:Y:S01]  /*b610*/  ST.E desc[UR46][R152.64+0x80], R5 ;  /* 0x0000800598007985 */ /* 0x0001e2000c10192e */
[----:B------:R-:W-:-:S06]  /*b620*/  WARPGROUP.ARRIVE ;  /* 0x00000000000079c5 */ /* 0x000fcc0000000000 */
[----:B------:R-:W-:Y:S01]  /*b630*/  HGMMA.64x64x16.F32 R24, gdesc[UR4], R24, gsb0 ;  /* 0x00e00000041879f0 */ /* 0x000fe20008000818 */
[----:B------:R-:W-:Y:S02]  /*b640*/  VIADD R8, R12, 0x4 ;  /* 0x000000040c087836 */ /* 0x000fe40000000000 */
[----:B------:R-:W-:Y:S02]  /*b650*/  VIADD R10, R6, 0x4 ;  /* 0x00000004060a7836 */ /* 0x000fe40000000000 */
[----:B------:R-:W-:Y:S01]  /*b660*/  IMAD.MOV.U32 R9, RZ, RZ, R13 ;  /* 0x000000ffff097224 */ /* 0x000fe200078e000d */
[----:B------:R-:W-:Y:S02]  /*b670*/  R2UR UR7, R11 ;  /* 0x000000000b0772ca */ /* 0x000fe400000e0000 */
[----:B------:R-:W-:Y:S02]  /*b680*/  R2UR UR6, R10 ;  /* 0x000000000a0672ca */ /* 0x000fe400000e0000 */
[----:B------:R-:W-:-:S02]  /*b690*/  R2UR UR4, R8 ;  /* 0x00000000080472ca */ /* 0x000fc400000e0000 */
[----:B------:R-:W-:Y:S01]  /*b6a0*/  R2UR UR5, R9 ;  /* 0x00000000090572ca */ /* 0x000fe200000e0000 */
[----:B------:R-:W-:Y:S02]  /*b6b0*/  WARPGROUP.DEPBAR.LE gsb0, 0x0 ;  /* 0x00008000000079c5 */ /* 0x000fe40000010000 */
[----:B------:R0:W-:Y:S01]  /*b6c0*/  ST.E desc[UR46][R152.64+0x80], R5 ;  /* 0x0000800598007985 */ /* 0x0001e2000c10192e */
[----:B------:R-:W-:-:S09]  /*b6d0*/  WARPGROUP.ARRIVE ;  /* 0x00000000000079c5 */ /* 0x000fd20000000000 */
[----:B------:R-:W-:Y:S01]  /*b6e0*/  HGMMA.64x64x16.F32 R24, gdesc[UR4], R24, gsb0 ;  /* 0x00e00000041879f0 */ /* 0x000fe20008000818 */
[----:B------:R-:W-:Y:S02]  /*b6f0*/  VIADD R8, R6, 0x6 ;  /* 0x0000000606087836 */ /* 0x000fe40000000000 */
[----:B------:R-:W-:Y:S02]  /*b700*/  VIADD R6, R14, 0x6 ;  /* 0x000000060e067836 */ /* 0x000fe40000000000 */
[----:B------:R-:W-:Y:S02]  /*b710*/  IMAD.MOV.U32 R9, RZ, RZ, R11 ;  /* 0x000000ffff097224 */ /* 0x000fe400078e000b */
[----:B------:R-:W-:Y:S01]  /*b720*/  IMAD.MOV.U32 R7, RZ, RZ, R15 ;  /* 0x000000ffff077224 */ /* 0x000fe200078e000f */
[----:B------:R-:W-:Y:S02]  /*b730*/  R2UR UR6, R8 ;  /* 0x00000000080672ca */ /* 0x000fe400000e0000 */
[----:B------:R-:W-:-:S02]  /*b740*/  R2UR UR7, R9 ;  /* 0x00000000090772ca */ /* 0x000fc400000e0000 */
[----:B------:R-:W-:Y:S02]  /*b750*/  R2UR UR4, R6 ;  /* 0x00000000060472ca */ /* 0x000fe400000e0000 */
[----:B------:R-:W-:Y:S01]  /*b760*/  R2UR UR5, R7 ;  /* 0x00000000070572ca */ /* 0x000fe200000e0000 */
[----:B------:R-:W-:Y:S02]  /*b770*/  WARPGROUP.DEPBAR.LE gsb0, 0x0 ;  /* 0x00008000000079c5 */ /* 0x000fe40000010000 */
[----:B------:R0:W-:Y:S01]  /*b780*/  ST.E desc[UR46][R152.64+0x80], R5 ;  /* 0x0000800598007985 */ /* 0x0001e2000c10192e */
[----:B------:R-:W-:-:S09]  /*b790*/  WARPGROUP.ARRIVE ;  /* 0x00000000000079c5 */ /* 0x000fd20000000000 */
[----:B------:R-:W-:Y:S01]  /*b7a0*/  HGMMA.64x64x16.F32 R24, gdesc[UR4], R24, gsb0 ;  /* 0x00e00000041879f0 */ /* 0x000fe20008000818 */
[----:B--2---:R-:W-:-:S04]  /*b7b0*/  LOP3.LUT R56, R56, 0x1, RZ, 0xfc, !PT ;  /* 0x0000000138387812 */ /* 0x004fc800078efcff */
[----:B------:R-:W-:Y:S01]  /*b7c0*/  ISETP.NE.AND P0, PT, R56, 0x3, PT ;  /* 0x000000033800780c */ /* 0x000fe20003f05270 */
[----:B------:R-:W-:Y:S01]  /*b7d0*/  BSSY B0, `(.L_x_2041) ;  /* 0x0000005000007945 */ /* 0x000fe20003800000 */
[----:B------:R-:W-:Y:S02]  /*b7e0*/  WARPGROUP.DEPBAR.LE gsb0, 0x0 ;  /* 0x00008000000079c5 */ /* 0x000fe40000010000 */
[----:B------:R0:W-:Y:S09]  /*b7f0*/  ST.E desc[UR46][R152.64+0x80], R5 ;  /* 0x0000800598007985 */ /* 0x0001f2000c10192e */
[----:B------:R-:W-:Y:S05]  /*b800*/  @!P0 BRA `(.L_x_2042) ;  /* 0x0000000000048947 */ /* 0x000fea0003800000 */
[----:B------:R-:W-:Y:S01]  /*b810*/  BPT.TRAP 0x1 ;  /* 0x000000040000795c */ /* 0x000fe20000300000 */
.L_x_2042:
[----:B------:R-:W-:Y:S05]  /*b820*/  BSYNC B0 ;  /* 0x0000000000007941 */ /* 0x000fea0003800000 */
.L_x_2041:
[----:B------:R-:W2:Y:S01]  /*b830*/  LD.E.64 R6, desc[UR46][R152.64+0x40] ;  /* 0x0000402e98067980 */ /* 0x000ea2000c101b00 */
[----:B-----5:R-:W-:Y:S02]  /*b840*/  SHF.L.U32 R21, R21, 0x1f, RZ ;  /* 0x0000001f15157819 */ /* 0x020fe400000006ff */
[----:B--2---:R-:W-:-:S05]  /*b850*/  MOV R7, R6 ;  /* 0x0000000600077202 */ /* 0x004fca0000000f00 */
[----:B------:R-:W-:-:S04]  /*b860*/  IMAD R20, R20, 0x8, R7 ;  /* 0x0000000814147824 */ /* 0x000fc800078e0207 */
[----:B------:R1:W2:Y:S01]  /*b870*/  SYNCS.PHASECHK.TRANS64.TRYWAIT P0, [R20+URZ], R21 ;  /* 0x00000015140075a7 */ /* 0x0002a2000800017f */
[----:B------:R-:W3:Y:S04]  /*b880*/  LD.E R6, desc[UR46][R152.64+0x54] ;  /* 0x0000542e98067980 */ /* 0x000ee8000c101900 */
[----:B------:R1:W5:Y:S04]  /*b890*/  LD.E R8, desc[UR46][R152.64+0x1e8] ;  /* 0x0001e82e98087980 */ /* 0x000368000c101900 */
[----:B------:R1:W5:Y:S01]  /*b8a0*/  LD.E R9, desc[UR46][R152.64+0x1ec] ;  /* 0x0001ec2e98097980 */ /* 0x000362000c101900 */
[----:B------:R-:W-:Y:S01]  /*b8b0*/  BSSY B0, `(.L_x_2043) ;  /* 0x0000005000007945 */ /* 0x000fe20003800000 */
[----:B---3--:R-:W-:-:S04]  /*b8c0*/  LOP3.LUT R6, R6, 0x1, RZ, 0xfc, !PT ;  /* 0x0000000106067812 */ /* 0x008fc800078efcff */
[----:B------:R-:W-:-:S13]  /*b8d0*/  ISETP.NE.AND P1, PT, R6, 0x3, PT ;  /* 0x000000030600780c */ /* 0x000fda0003f25270 */
[----:B-12---:R-:W-:Y:S05]  /*b8e0*/  @!P1 BRA `(.L_x_2044) ;  /* 0x0000000000049947 */ /* 0x006fea0003800000 */
[----:B------:R-:W-:Y:S01]  /*b8f0*/  BPT.TRAP 0x1 ;  /* 0x000000040000795c */ /* 0x000fe20000300000 */
.L_x_2044:
[----:B------:R-:W-:Y:S05]  /*b900*/  BSYNC B0 ;  /* 0x0000000000007941 */ /* 0x000fea0003800000 */
.L_x_2043:
[----:B------:R-:W-:Y:S04]  /*b910*/  BSSY B0, `(.L_x_2045) ;  /* 0x0000008000007945 */ /* 0x000fe80003800000 */
[----:B------:R-:W-:Y:S05]  /*b920*/  @P0 BRA `(.L_x_2046) ;  /* 0x0000000000180947 */ /* 0x000fea0003800000 */
[----:B------:R-:W2:Y:S01]  /*b930*/  LD.E.64 R6, desc[UR46][R152.64+0x40] ;  /* 0x0000402e98067980 */ /* 0x000ea2000c101b00 */
[----:B-----5:R-:W-:Y:S02]  /*b940*/  SHF.L.U32 R9, R9, 0x1f, RZ ;  /* 0x0000001f09097819 */ /* 0x020fe400000006ff */
[----:B--2---:R-:W-:-:S05]  /*b950*/  MOV R7, R6 ;  /* 0x0000000600077202 */ /* 0x004fca0000000f00 */
[----:B------:R-:W-:-:S04]  /*b960*/  IMAD R8, R8, 0x8, R7 ;  /* 0x0000000808087824 */ /* 0x000fc800078e0207 */
[----:B------:R-:W1:Y:S02]  /*b970*/  SYNCS.PHASECHK.TRANS64.TRYWAIT P0, [R8+URZ], R9 ;  /* 0x00000009080075a7 */ /* 0x000e64000800017f */
[----:B-1----:R-:W-:Y:S05]  /*b980*/  @!P0 BRA `(.L_x_2047) ;  /* 0x0000028c00e48947 */ /* 0x002fea0003800000 */
.L_x_2046:
[----:B------:R-:W-:Y:S05]  /*b990*/  BSYNC B0 ;  /* 0x0000000000007941 */ /* 0x000fea0003800000 */
.L_x_2045:
[----:B------:R-:W2:Y:S04]  /*b9a0*/  LD.E R10, desc[UR46][R152.64+0x88] ;  /* 0x0000882e980a7980 */ /* 0x000ea8000c101900 */
[----:B------:R-:W3:Y:S04]  /*b9b0*/  LD.E R11, desc[UR46][R152.64+0x1e8] ;  /* 0x0001e82e980b7980 */ /* 0x000ee8000c101900 */
[----:B------:R-:W3:Y:S04]  /*b9c0*/  LD.E.64 R6, desc[UR46][R152.64+0xb8] ;  /* 0x0000b82e98067980 */ /* 0x000ee8000c101b00 */
[----:B-1---5:R-:W4:Y:S04]  /*b9d0*/  LD.E.64 R8, desc[UR46][R152.64+0xb0] ;  /* 0x0000b02e98087980 */ /* 0x022f28000c101b00 */
[----:B------:R-:W4:Y:S04]  /*b9e0*/  LD.E.64 R12, desc[UR46][R152.64+0xb0] ;  /* 0x0000b02e980c7980 */ /* 0x000f28000c101b00 */
[----:B------:R-:W4:Y:S04]  /*b9f0*/  LD.E.64 R14, desc[UR46][R152.64+0xb0] ;  /* 0x0000b02e980e7980 */ /* 0x000f28000c101b00 */
[----:B------:R-:W4:Y:S01]  /*ba00*/  LD.E.64 R20, desc[UR46][R152.64+0xb0] ;  /* 0x0000b02e98147980 */ /* 0x000f22000c101b00 */
[----:B------:R-:W-:Y:S05]  /*ba10*/  WARPSYNC.ALL ;  /* 0x0000000000007948 */ /* 0x000fea0003800000 */
[----:B------:R-:W4:Y:S01]  /*ba20*/  LD.E.64 R56, desc[UR46][R152.64+0xb0] ;  /* 0x0000b02e98387980 */ /* 0x000f22000c101b00 */
[----:B------:R-:W-:Y:S01]  /*ba30*/  WARPGROUP.ARRIVE ;  /* 0x00000000000079c5 */ /* 0x000fe20000000000 */
[----:B--2---:R-:W-:Y:S01]  /*ba40*/  ISETP.NE.U32.AND P0, PT, R10, RZ, PT ;  /* 0x000000ff0a00720c */ /* 0x004fe20003f05070 */
[----:B---3--:R-:W-:Y:S01]  /*ba50*/  IMAD R6, R11, 0x1000, R6 ;  /* 0x000010000b067824 */ /* 0x008fe200078e0206 */
[----:B------:R-:W-:-:S02]  /*ba60*/  R2UR UR7, R7 ;  /* 0x00000000070772ca */ /* 0x000fc400000e0000 */
[----:B----4-:R-:W-:Y:S02]  /*ba70*/  R2UR UR4, R8 ;  /* 0x00000000080472ca */ /* 0x010fe400000e0000 */
[----:B------:R-:W-:Y:S02]  /*ba80*/  R2UR UR6, R6 ;  /* 0x00000000060672ca */ /* 0x000fe400000e0000 */
[----:B------:R-:W-:-:S05]  /*ba90*/  R2UR UR5, R9 ;  /* 0x00000000090572ca */ /* 0x000fca00000e0000 */
[----:B------:R-:W-:-:S08]  /*baa0*/  VOTEU.ANY UP0, P0 ;  /* 0x00000000003f7886 */ /* 0x000fd00000000100 */
[----:B------:R-:W-:Y:S01]  /*bab0*/  HGMMA.64x64x16.F32 R24, gdesc[UR4], R24, UP0, gsb0 ;  /* 0x00e00000041879f0 */ /* 0x000fe2000b800818 */
        /* <DEDUP_REMOVED lines=9> */
[----:B------:R-:W2:Y:S04]  /*bb50*/  LD.E.64 R60, desc[UR46][R152.64+0xb0] ;  /* 0x0000b02e983c7980 */ /* 0x000ea8000c101b00 */
[----:B------:R-:W-:Y:S01]  /*bb60*/  ST.E desc[UR46][R152.64+0x88], R5 ;  /* 0x0000880598007985 */ /* 0x000fe2000c10192e */
[----:B------:R-:W-:-:S06]  /*bb70*/  WARPGROUP.ARRIVE ;  /* 0x00000000000079c5 */ /* 0x000fcc0000000000 */
        /* <DEDUP_REMOVED lines=10> */
[----:B------:R-:W3:Y:S04]  /*bc20*/  LD.E.64 R12, desc[UR46][R152.64+0xb0] ;  /* 0x0000b02e980c7980 */ /* 0x000ee8000c101b00 */
        /* <DEDUP_REMOVED lines=12> */
[----:B------:R-:W4:Y:S04]  /*bcf0*/  LD.E.64 R14, desc[UR46][R152.64+0xb0] ;  /* 0x0000b02e980e7980 */ /* 0x000f28000c101b00 */
        /* <DEDUP_REMOVED lines=17> */
[----:B------:R-:W-:-:S03]  /*be10*/  IMAD.MOV.U32 R11, RZ, RZ, R7 ;  /* 0x000000ffff0b7224 */ /* 0x000fc600078e0007 */
[----:B------:R-:W-:Y:S02]  /*be20*/  R2UR UR6, R10 ;  /* 0x000000000a0672ca */ /* 0x000fe400000e0000 */
[----:B------:R-:W-:Y:S01]  /*be30*/  R2UR UR7, R11 ;  /* 0x000000000b0772ca */ /* 0x000fe200000e0000 */
[----:B--2---:R-:W-:Y:S02]  /*be40*/  VIADD R8, R60, 0x202 ;  /* 0x000002023c087836 */ /* 0x004fe40000000000 */
[----:B------:R-:W-:-:S03]  /*be50*/  IMAD.MOV.U32 R9, RZ, RZ, R61 ;  /* 0x000000ffff097224 */ /* 0x000fc600078e003d */
        /* <DEDUP_REMOVED lines=8> */
[----:B------:R-:W-:-:S03]  /*bee0*/  IMAD.MOV.U32 R11, RZ, RZ, R7 ;  /* 0x000000ffff0b7224 */ /* 0x000fc600078e0007 */
[----:B------:R-:W-:Y:S02]  /*bef0*/  R2UR UR6, R10 ;  /* 0x000000000a0672ca */ /* 0x000fe400000e0000 */
[----:B------:R-:W-:Y:S01]  /*bf00*/  R2UR UR7, R11 ;  /* 0x000000000b0772ca */ /* 0x000fe200000e0000 */
[----:B---3--:R-:W-:Y:S02]  /*bf10*/  VIADD R8, R12, 0x204 ;  /* 0x000002040c087836 */ /* 0x008fe40000000000 */
[----:B------:R-:W-:-:S03]  /*bf20*/  IMAD.MOV.U32 R9, RZ, RZ, R13 ;  /* 0x000000ffff097224 */ /* 0x000fc600078e000d */
        /* <DEDUP_REMOVED lines=8> */
[----:B------:R-:W-:-:S03]  /*bfb0*/  IMAD.MOV.U32 R11, RZ, RZ, R7 ;  /* 0x000000ffff0b7224 */ /* 0x000fc600078e0007 */
[----:B------:R-:W-:Y:S02]  /*bfc0*/  R2UR UR6, R10 ;  /* 0x000000000a0672ca */ /* 0x000fe400000e0000 */
[----:B------:R-:W-:Y:S01]  /*bfd0*/  R2UR UR7, R11 ;  /* 0x000000000b0772ca */ /* 0x000fe200000e0000 */
[----:B----4-:R-:W-:Y:S02]  /*bfe0*/  VIADD R8, R14, 0x206 ;  /* 0x000002060e087836 */ /* 0x010fe40000000000 */
[----:B------:R-:W-:-:S03]  /*bff0*/  IMAD.MOV.U32 R9, RZ, RZ, R15 ;  /* 0x000000ffff097224 */ /* 0x000fc600078e000f */
        /* <DEDUP_REMOVED lines=11> */
[----:B------:R-:W-:Y:S02]  /*c0b0*/  VIADD R8, R20, 0x400 ;  /* 0x0000040014087836 */ /* 0x000fe40000000000 */
        /* <DEDUP_REMOVED lines=94> */
[----:B------:R-:W1:Y:S01]  /*c6a0*/  S2R R59, SR_TID.X ;  /* 0x00000000003b7919 */ /* 0x000e620000002100 */
[----:B------:R-:W-:Y:S02]  /*c6b0*/  WARPGROUP.DEPBAR.LE gsb0, 0x0 ;  /* 0x00008000000079c5 */ /* 0x000fe40000010000 */
[----:B------:R-:W4:Y:S04]  /*c6c0*/  LD.E.64 R66, desc[UR46][R152.64+0xb0] ;  /* 0x0000b02e98427980 */ /* 0x000f28000c101b00 */
[----:B------:R-:W-:Y:S01]  /*c6d0*/  ST.E desc[UR46][R152.64+0x88], R5 ;  /* 0x0000880598007985 */ /* 0x000fe2000c10192e */
[----:B------:R-:W-:-:S06]  /*c6e0*/  WARPGROUP.ARRIVE ;  /* 0x00000000000079c5 */ /* 0x000fcc0000000000 */
[----:B------:R-:W-:Y:S01]  /*c6f0*/  HGMMA.64x64x16.F32 R24, gdesc[UR4], R24, gsb0 ;  /* 0x00e00000041879f0 */ /* 0x000fe20008000818 */
[----:B-1----:R-:W-:-:S05]  /*c700*/  SHF.R.U32.HI R59, RZ, 0x7, R59 ;  /* 0x00000007ff3b7819 */ /* 0x002fca000001163b */
[----:B------:R-:W1:Y:S01]  /*c710*/  SHFL.IDX PT, R8, R59, RZ, 0x1f ;  /* 0x00001fff3b087589 */ /* 0x000e6200000e0000 */
[----:B------:R-:W-:Y:S02]  /*c720*/  VIADD R14, R6, 0x800 ;  /* 0x00000800060e7836 */ /* 0x000fe40000000000 */
[----:B------:R-:W-:Y:S01]  /*c730*/  IMAD.MOV.U32 R11, RZ, RZ, R7 ;  /* 0x000000ffff0b7224 */ /* 0x000fe200078e0007 */
[----:B------:R-:W-:Y:S02]  /*c740*/  UMOV UR4, 0x1 ;  /* 0x0000000100047882 */ /* 0x000fe40000000000 */
[----:B------:R-:W-:Y:S02]  /*c750*/  UISETP.NE.U32.AND UP0, UPT, UR4, URZ, UPT ;  /* 0x0000003f0400728c */ /* 0x000fe4000bf05070 */
[----:B------:R-:W-:Y:S02]  /*c760*/  R2UR UR11, R11 ;  /* 0x000000000b0b72ca */ /* 0x000fe400000e0000 */
[----:B-1----:R-:W-:-:S04]  /*c770*/  ISETP.GT.AND P1, PT, R8, 0x7f, PT ;  /* 0x0000007f0800780c */ /* 0x002fc80003f24270 */
[----:B------:R-:W-:Y:S01]  /*c780*/  SEL R15, RZ, 0x2, !P1 ;  /* 0x00000002ff0f7807 */ /* 0x000fe20004800000 */
[----:B------:R-:W-:-:S03]  /*c790*/  IMAD.MOV.U32 R9, RZ, RZ, R13 ;  /* 0x000000ffff097224 */ /* 0x000fc600078e000d */
[----:B------:R-:W-:Y:S01]  /*c7a0*/  IADD3 R8, R12, 0x800, R15 ;  /* 0x000008000c087810 */ /* 0x000fe20007ffe00f */
[----:B------:R-:W-:Y:S01]  /*c7b0*/  IMAD.IADD R10, R15, 0x1, R14 ;  /* 0x000000010f0a7824 */ /* 0x000fe200078e020e */
[----:B------:R-:W-:Y:S02]  /*c7c0*/  R2UR UR9, R9 ;  /* 0x00000000090972ca */ /* 0x000fe400000e0000 */
[----:B------:R-:W-:Y:S02]  /*c7d0*/  R2UR UR8, R8 ;  /* 0x00000000080872ca */ /* 0x000fe400000e0000 */
[----:B------:R-:W-:Y:S01]  /*c7e0*/  R2UR UR10, R10 ;  /* 0x000000000a0a72ca */ /* 0x000fe200000e0000 */
[----:B------:R-:W-:Y:S02]  /*c7f0*/  WARPGROUP.DEPBAR.LE gsb0, 0x0 ;  /* 0x00008000000079c5 */ /* 0x000fe40000010000 */
[----:B------:R-:W4:Y:S04]  /*c800*/  LD.E.64 R12, desc[UR46][R152.64+0xb0] ;  /* 0x0000b02e980c7980 */ /* 0x000f28000c101b00 */
[----:B------:R-:W-:Y:S01]  /*c810*/  ST.E desc[UR46][R152.64+0x88], R5 ;  /* 0x0000880598007985 */ /* 0x000fe2000c10192e */
[----:B------:R-:W-:-:S06]  /*c820*/  WARPGROUP.ARRIVE ;  /* 0x00000000000079c5 */ /* 0x000fcc0000000000 */
[----:B------:R-:W-:Y:S01]  /*c830*/  HGMMA.64x64x16.F32 R24, gdesc[UR8], R24, UP0, gsb0 ;  /* 0x00e00000081879f0 */ /* 0x000fe2000b800818 */
[----:B------:R-:W-:-:S05]  /*c840*/  IMAD.MOV.U32 R57, RZ, RZ, 0x4 ;  /* 0x00000004ff397424 */ /* 0x000fca00078e00ff */
[----:B------:R-:W-:Y:S01]  /*c850*/  SEL R21, R57, 0x2, P1 ;  /* 0x0000000239157807 */ /* 0x000fe20000800000 */
[----:B------:R-:W-:-:S04]  /*c860*/  IMAD.MOV.U32 R11, RZ, RZ, R7 ;  /* 0x000000ffff0b7224 */ /* 0x000fc800078e0007 */
[----:B------:R-:W-:Y:S01]  /*c870*/  IMAD.IADD R10, R14, 0x1, R21 ;  /* 0x000000010e0a7824 */ /* 0x000fe200078e0215 */
[----:B------:R-:W-:-:S04]  /*c880*/  R2UR UR7, R11 ;  /* 0x000000000b0772ca */ /* 0x000fc800000e0000 */
[----:B------:R-:W-:Y:S01]  /*c890*/  R2UR UR6, R10 ;  /* 0x000000000a0672ca */ /* 0x000fe200000e0000 */
[----:B--2---:R-:W-:Y:S01]  /*c8a0*/  IMAD.MOV.U32 R9, RZ, RZ, R63 ;  /* 0x000000ffff097224 */ /* 0x004fe200078e003f */
[----:B------:R-:W-:-:S04]  /*c8b0*/  IADD3 R8, R21, 0x800, R62 ;  /* 0x0000080015087810 */ /* 0x000fc80007ffe03e */
[----:B------:R-:W-:Y:S02]  /*c8c0*/  R2UR UR4, R8 ;  /* 0x00000000080472ca */ /* 0x000fe400000e0000 */
[----:B------:R-:W-:Y:S01]  /*c8d0*/  R2UR UR5, R9 ;  /* 0x00000000090572ca */ /* 0x000fe200000e0000 */
[----:B------:R-:W-:Y:S02]  /*c8e0*/  WARPGROUP.DEPBAR.LE gsb0, 0x0 ;  /* 0x00008000000079c5 */ /* 0x000fe40000010000 */
[----:B------:R-:W2:Y:S04]  /*c8f0*/  LD.E.64 R60, desc[UR46][R152.64+0xb0] ;  /* 0x0000b02e983c7980 */ /* 0x000ea8000c101b00 */
[----:B------:R-:W-:Y:S01]  /*c900*/  ST.E desc[UR46][R152.64+0x88], R5 ;  /* 0x0000880598007985 */ /* 0x000fe2000c10192e */
[----:B------:R-:W-:-:S06]  /*c910*/  WARPGROUP.ARRIVE ;  /* 0x00000000000079c5 */ /* 0x000fcc0000000000 */
[----:B------:R-:W-:Y:S01]  /*c920*/  HGMMA.64x64x16.F32 R24, gdesc[UR4], R24, gsb0 ;  /* 0x00e00000041879f0 */ /* 0x000fe20008000818 */
[----:B------:R-:W-:Y:S01]  /*c930*/  SEL R57, R57, 0x6, !P1 ;  /* 0x0000000639397807 */ /* 0x000fe20004800000 */
[----:B------:R-:W-:-:S04]  /*c940*/  IMAD.MOV.U32 R11, RZ, RZ, R7 ;  /* 0x000000ffff0b7224 */ /* 0x000fc800078e0007 */
[----:B------:R-:W-:Y:S01]  /*c950*/  IMAD.IADD R10, R14, 0x1, R57 ;  /* 0x000000010e0a7824 */ /* 0x000fe200078e0239 */
[----:B------:R-:W-:-:S04]  /*c960*/  R2UR UR7, R11 ;  /* 0x000000000b0772ca */ /* 0x000fc800000e0000 */
[----:B------:R-:W-:Y:S01]  /*c970*/  R2UR UR6, R10 ;  /* 0x000000000a0672ca */ /* 0x000fe200000e0000 */
[----:B---3--:R-:W-:Y:S01]  /*c980*/  IMAD.MOV.U32 R9, RZ, RZ, R65 ;  /* 0x000000ffff097224 */ /* 0x008fe200078e0041 */
[----:B------:R-:W-:-:S04]  /*c990*/  IADD3 R8, R57, 0x800, R64 ;  /* 0x0000080039087810 */ /* 0x000fc80007ffe040 */
[----:B------:R-:W-:Y:S02]  /*c9a0*/  R2UR UR4, R8 ;  /* 0x00000000080472ca */ /* 0x000fe400000e0000 */
[----:B------:R-:W-:Y:S01]  /*c9b0*/  R2UR UR5, R9 ;  /* 0x00000000090572ca */ /* 0x000fe200000e0000 */
[----:B------:R-:W-:Y:S02]  /*c9c0*/  WARPGROUP.DEPBAR.LE gsb0, 0x0 ;  /* 0x00008000000079c5 */ /* 0x000fe40000010000 */
[----:B------:R-:W3:Y:S04]  /*c9d0*/  LD.E.64 R62, desc[UR46][R152.64+0xb0] ;  /* 0x0000b02e983e7980 */ /* 0x000ee8000c101b00 */
[----:B------:R-:W-:Y:S01]  /*c9e0*/  ST.E desc[UR46][R152.64+0x88], R5 ;  /* 0x0000880598007985 */ /* 0x000fe2000c10192e */
[----:B------:R-:W-:-:S06]  /*c9f0*/  WARPGROUP.ARRIVE ;  /* 0x00000000000079c5 */ /* 0x000fcc0000000000 */
[----:B------:R-:W-:Y:S01]  /*ca00*/  HGMMA.64x64x16.F32 R24, gdesc[UR4], R24, gsb0 ;  /* 0x00e00000041879f0 */ /* 0x000fe20008000818 */
[----:B------:R-:W-:Y:S02]  /*ca10*/  IMAD.MOV.U32 R8, RZ, RZ, 0x28 ;  /* 0x00000028ff087424 */ /* 0x000fe400078e00ff */
[----:B------:R-:W-:-:S03]  /*ca20*/  IMAD.MOV.U32 R9, RZ, RZ, 0xa00 ;  /* 0x00000a00ff097424 */ /* 0x000fc600078e00ff */
[----:B------:R-:W-:Y:S02]  /*ca30*/  SEL R8, R8, 0x26, P1 ;  /* 0x0000002608087807 */ /* 0x000fe40000800000 */
[----:B------:R-:W-:-:S05]  /*ca40*/  SEL R9, R9, 0x980, P1 ;  /* 0x0000098009097807 */ /* 0x000fca0000800000 */
[----:B------:R-:W-:-:S05]  /*ca50*/  IMAD.IADD R8, R8, 0x1, R9 ;  /* 0x0000000108087824 */ /* 0x000fca00078e0209 */
[----:B------:R-:W-:Y:S01]  /*ca60*/  LOP3.LUT R11, R8, 0xa06, RZ, 0xc0, !PT ;  /* 0x00000a06080b7812 */ /* 0x000fe200078ec0ff */
[----:B----4-:R-:W-:-:S04]  /*ca70*/  IMAD.MOV.U32 R9, RZ, RZ, R67 ;  /* 0x000000ffff097224 */ /* 0x010fc800078e0043 */
[----:B------:R-:W-:Y:S02]  /*ca80*/  IMAD.IADD R8, R11, 0x1, R66 ;  /* 0x000000010b087824 */ /* 0x000fe400078e0242 */
[----:B------:R-:W-:Y:S02]  /*ca90*/  IMAD.IADD R10, R6, 0x1, R11 ;  /* 0x00000001060a7824 */ /* 0x000fe400078e020b */
[----:B------:R-:W-:Y:S01]  /*caa0*/  IMAD.MOV.U32 R11, RZ, RZ, R7 ;  /* 0x000000ffff0b7224 */ /* 0x000fe200078e0007 */
[----:B------:R-:W-:Y:S02]  /*cab0*/  R2UR UR4, R8 ;  /* 0x00000000080472ca */ /* 0x000fe400000e0000 */
[----:B------:R-:W-:Y:S02]  /*cac0*/  R2UR UR6, R10 ;  /* 0x000000000a0672ca */ /* 0x000fe400000e0000 */
[----:B------:R-:W-:Y:S02]  /*cad0*/  R2UR UR7, R11 ;  /* 0x000000000b0772ca */ /* 0x000fe400000e0000 */
[----:B------:R-:W-:Y:S01]  /*cae0*/  R2UR UR5, R9 ;  /* 0x00000000090572ca */ /* 0x000fe200000e0000 */
[----:B------:R-:W-:-:S02]  /*caf0*/  WARPGROUP.DEPBAR.LE gsb0, 0x0 ;  /* 0x00008000000079c5 */ /* 0x000fc40000010000 */
[----:B------:R-:W4:Y:S04]  /*cb00*/  LD.E.64 R64, desc[UR46][R152.64+0xb0] ;  /* 0x0000b02e98407980 */ /* 0x000f28000c101b00 */
[----:B------:R-:W-:Y:S01]  /*cb10*/  ST.E desc[UR46][R152.64+0x88], R5 ;  /* 0x0000880598007985 */ /* 0x000fe2000c10192e */
[----:B------:R-:W-:-:S06]  /*cb20*/  WARPGROUP.ARRIVE ;  /* 0x00000000000079c5 */ /* 0x000fcc0000000000 */
[----:B------:R-:W-:Y:S01]  /*cb30*/  HGMMA.64x64x16.F32 R24, gdesc[UR4], R24, gsb0 ;  /* 0x00e00000041879f0 */ /* 0x000fe20008000818 */
[----:B------:R-:W-:Y:S02]  /*cb40*/  VIADD R14, R6, 0xa00 ;  /* 0x00000a00060e7836 */ /* 0x000fe40000000000 */
[----:B------:R-:W-:Y:S02]  /*cb50*/  IMAD.MOV.U32 R11, RZ, RZ, R7 ;  /* 0x000000ffff0b7224 */ /* 0x000fe400078e0007 */
[----:B------:R-:W-:-:S03]  /*cb60*/  IMAD.IADD R10, R15, 0x1, R14 ;  /* 0x000000010f0a7824 */ /* 0x000fc600078e020e */
[----:B------:R-:W-:Y:S02]  /*cb70*/  R2UR UR7, R11 ;  /* 0x000000000b0772ca */ /* 0x000fe400000e0000 */
[----:B------:R-:W-:Y:S01]  /*cb80*/  R2UR UR6, R10 ;  /* 0x000000000a0672ca */ /* 0x000fe200000e0000 */
[----:B------:R-:W-:Y:S01]  /*cb90*/  IMAD.MOV.U32 R9, RZ, RZ, R13 ;  /* 0x000000ffff097224 */ /* 0x000fe200078e000d */
[----:B------:R-:W-:-:S04]  /*cba0*/  IADD3 R8, R15, 0xa00, R12 ;  /* 0x00000a000f087810 */ /* 0x000fc80007ffe00c */
[----:B------:R-:W-:Y:S02]  /*cbb0*/  R2UR UR4, R8 ;  /* 0x00000000080472ca */ /* 0x000fe400000e0000 */
[----:B------:R-:W-:Y:S01]  /*cbc0*/  R2UR UR5, R9 ;  /* 0x00000000090572ca */ /* 0x000fe200000e0000 */
[----:B------:R-:W-:Y:S02]  /*cbd0*/  WARPGROUP.DEPBAR.LE gsb0, 0x0 ;  /* 0x00008000000079c5 */ /* 0x000fe40000010000 */
[----:B------:R-:W4:Y:S04]  /*cbe0*/  LD.E.64 R66, desc[UR46][R152.64+0xb0] ;  /* 0x0000b02e98427980 */ /* 0x000f28000c101b00 */
[----:B------:R-:W-:Y:S01]  /*cbf0*/  ST.E desc[UR46][R152.64+0x88], R5 ;  /* 0x0000880598007985 */ /* 0x000fe2000c10192e */
[----:B------:R-:W-:-:S06]  /*cc00*/  WARPGROUP.ARRIVE ;  /* 0x00000000000079c5 */ /* 0x000fcc0000000000 */
[----:B------:R-:W-:Y:S01]  /*cc10*/  HGMMA.64x64x16.F32 R24, gdesc[UR4], R24, gsb0 ;  /* 0x00e00000041879f0 */ /* 0x000fe20008000818 */
[----:B------:R-:W-:Y:S02]  /*cc20*/  IMAD.IADD R10, R21, 0x1, R14 ;  /* 0x00000001150a7824 */ /* 0x000fe400078e020e */
[----:B------:R-:W-:-:S03]  /*cc30*/  IMAD.MOV.U32 R11, RZ, RZ, R7 ;  /* 0x000000ffff0b7224 */ /* 0x000fc600078e0007 */
[----:B------:R-:W-:Y:S02]  /*cc40*/  R2UR UR6, R10 ;  /* 0x000000000a0672ca */ /* 0x000fe400000e0000 */
        /* <DEDUP_REMOVED lines=10> */
[----:B------:R-:W-:Y:S02]  /*ccf0*/  IMAD.IADD R10, R57, 0x1, R14 ;  /* 0x00000001390a7824 */ /* 0x000fe400078e020e */
[----:B------:R-:W-:-:S03]  /*cd00*/  IMAD.MOV.U32 R11, RZ, RZ, R7 ;  /* 0x000000ffff0b7224 */ /* 0x000fc600078e0007 */
[----:B------:R-:W-:Y:S02]  /*cd10*/  R2UR UR6, R10 ;  /* 0x000000000a0672ca */ /* 0x000fe400000e0000 */
        /* <DEDUP_REMOVED lines=64> */
[----:B------:R-:W1:Y:S01]  /*d120*/  S2R R59, SR_TID.X ;  /* 0x00000000003b7919 */ /* 0x000e620000002100 */
        /* <DEDUP_REMOVED lines=9> */
[----:B------:R-:W-:Y:S01]  /*d1c0*/  IMAD.IADD R8, R8, 0x1, R9 ;  /* 0x0000000108087824 */ /* 0x000fe200078e0209 */
[----:B-1----:R-:W-:-:S04]  /*d1d0*/  LOP3.LUT R20, R59, 0x7f, RZ, 0xc0, !PT ;  /* 0x0000007f3b147812 */ /* 0x002fc800078ec0ff */
[----:B------:R-:W-:Y:S02]  /*d1e0*/  LOP3.LUT R11, R8, 0xe06, RZ, 0xc0, !PT ;  /* 0x00000e06080b7812 */ /* 0x000fe400078ec0ff */
[----:B------:R-:W-:Y:S01]  /*d1f0*/  ISETP.NE.AND P0, PT, R20, RZ, PT ;  /* 0x000000ff1400720c */ /* 0x000fe20003f05270 */
[----:B----4-:R-:W-:Y:S02]  /*d200*/  IMAD.MOV.U32 R9, RZ, RZ, R63 ;  /* 0x000000ffff097224 */ /* 0x010fe400078e003f */
[----:B------:R-:W-:Y:S02]  /*d210*/  IMAD.IADD R8, R11, 0x1, R62 ;  /* 0x000000010b087824 */ /* 0x000fe400078e023e */
[----:B------:R-:W-:Y:S02]  /*d220*/  IMAD.IADD R10, R6, 0x1, R11 ;  /* 0x00000001060a7824 */ /* 0x000fe400078e020b */
[----:B------:R-:W-:Y:S01]  /*d230*/  IMAD.MOV.U32 R11, RZ, RZ, R7 ;  /* 0x000000ffff0b7224 */ /* 0x000fe200078e0007 */
[----:B------:R-:W-:-:S02]  /*d240*/  R2UR UR4, R8 ;  /* 0x00000000080472ca */ /* 0x000fc400000e0000 */
[----:B------:R-:W-:Y:S02]  /*d250*/  R2UR UR6, R10 ;  /* 0x000000000a0672ca */ /* 0x000fe400000e0000 */
[----:B------:R-:W-:Y:S02]  /*d260*/  R2UR UR7, R11 ;  /* 0x000000000b0772ca */ /* 0x000fe400000e0000 */
[----:B------:R-:W-:Y:S01]  /*d270*/  R2UR UR5, R9 ;  /* 0x00000000090572ca */ /* 0x000fe200000e0000 */
[----:B------:R-:W-:Y:S02]  /*d280*/  WARPGROUP.DEPBAR.LE gsb0, 0x0 ;  /* 0x00008000000079c5 */ /* 0x000fe40000010000 */
[----:B------:R-:W4:Y:S04]  /*d290*/  LD.E.64 R60, desc[UR46][R152.64+0xb0] ;  /* 0x0000b02e983c7980 */ /* 0x000f28000c101b00 */
[----:B------:R-:W4:Y:S04]  /*d2a0*/  @!P0 LD.E.64 R12, desc[UR46][R152.64+0x30] ;  /* 0x0000302e980c8980 */ /* 0x000f28000c101b00 */
[----:B------:R-:W4:Y:S04]  /*d2b0*/  @!P0 LD.E R20, desc[UR46][R152.64+0x1e8] ;  /* 0x0001e82e98148980 */ /* 0x000f28000c101900 */
[----:B------:R-:W-:Y:S01]  /*d2c0*/  ST.E desc[UR46][R152.64+0x88], R5 ;  /* 0x0000880598007985 */ /* 0x000fe2000c10192e */
[----:B------:R-:W-:-:S06]  /*d2d0*/  WARPGROUP.ARRIVE ;  /* 0x00000000000079c5 */ /* 0x000fcc0000000000 */
[----:B------:R-:W-:Y:S01]  /*d2e0*/  HGMMA.64x64x16.F32 R24, gdesc[UR4], R24, gsb0 ;  /* 0x00e00000041879f0 */ /* 0x000fe20008000818 */
[----:B------:R-:W-:Y:S02]  /*d2f0*/  VIADD R14, R6, 0xe00 ;  /* 0x00000e00060e7836 */ /* 0x000fe40000000000 */
[----:B------:R-:W-:Y:S02]  /*d300*/  IMAD.MOV.U32 R11, RZ, RZ, R7 ;  /* 0x000000ffff0b7224 */ /* 0x000fe400078e0007 */
[----:B------:R-:W-:-:S03]  /*d310*/  IMAD.IADD R10, R15, 0x1, R14 ;  /* 0x000000010f0a7824 */ /* 0x000fc600078e020e */
[----:B------:R-:W-:Y:S01]  /*d320*/  R2UR UR7, R11 ;  /* 0x000000000b0772ca */ /* 0x000fe200000e0000 */
[----:B------:R-:W-:Y:S01]  /*d330*/  IMAD.MOV.U32 R9, RZ, RZ, R65 ;  /* 0x000000ffff097224 */ /* 0x000fe200078e0041 */
[----:B------:R-:W-:Y:S02]  /*d340*/  IADD3 R8, R15, 0xe00, R64 ;  /* 0x00000e000f087810 */ /* 0x000fe40007ffe040 */
[----:B------:R-:W-:Y:S02]  /*d350*/  R2UR UR6, R10 ;  /* 0x000000000a0672ca */ /* 0x000fe400000e0000 */
[----:B------:R-:W-:Y:S02]  /*d360*/  R2UR UR4, R8 ;  /* 0x00000000080472ca */ /* 0x000fe400000e0000 */
[----:B------:R-:W-:Y:S01]  /*d370*/  R2UR UR5, R9 ;  /* 0x00000000090572ca */ /* 0x000fe200000e0000 */
[----:B------:R-:W-:Y:S02]  /*d380*/  WARPGROUP.DEPBAR.LE gsb0, 0x0 ;  /* 0x00008000000079c5 */ /* 0x000fe40000010000 */
[----:B------:R-:W-:Y:S01]  /*d390*/  ST.E desc[UR46][R152.64+0x88], R5 ;  /* 0x0000880598007985 */ /* 0x000fe2000c10192e */
[----:B------:R-:W-:-:S09]  /*d3a0*/  WARPGROUP.ARRIVE ;  /* 0x00000000000079c5 */ /* 0x000fd20000000000 */
        /* <DEDUP_REMOVED lines=22> */
[----:B------:R-:W-:Y:S01]  /*d510*/  ST.E desc[UR46][R152.64+0x88], R5 ;  /* 0x0000880598007985 */ /* 0x000fe2000c10192e */
[----:B------:R-:W-:-:S09]  /*d520*/  WARPGROUP.ARRIVE ;  /* 0x00000000000079c5 */ /* 0x000fd20000000000 */
[----:B------:R-:W-:Y:S01]  /*d530*/  HGMMA.64x64x16.F32 R24, gdesc[UR4], R24, gsb0 ;  /* 0x00e00000041879f0 */ /* 0x000fe20008000818 */
[----:B------:R-:W-:Y:S02]  /*d540*/  IMAD.MOV.U32 R8, RZ, RZ, 0x40 ;  /* 0x00000040ff087424 */ /* 0x000fe400078e00ff */
[----:B------:R-:W-:-:S03]  /*d550*/  IMAD.MOV.U32 R9, RZ, RZ, 0x1000 ;  /* 0x00001000ff097424 */ /* 0x000fc600078e00ff */
[----:B------:R-:W-:Y:S02]  /*d560*/  SEL R8, R8, 0x3e, P1 ;  /* 0x0000003e08087807 */ /* 0x000fe40000800000 */
[----:B------:R-:W-:-:S05]  /*d570*/  SEL R9, R9, 0xf80, P1 ;  /* 0x00000f8009097807 */ /* 0x000fca0000800000 */
[----:B------:R-:W-:-:S05]  /*d580*/  IMAD.IADD R8, R8, 0x1, R9 ;  /* 0x0000000108087824 */ /* 0x000fca00078e0209 */
[----:B------:R-:W-:-:S05]  /*d590*/  LOP3.LUT R9, R8, 0x1e06, RZ, 0xc0, !PT ;  /* 0x00001e0608097812 */ /* 0x000fca00078ec0ff */
[----:B------:R-:W-:Y:S02]  /*d5a0*/  IMAD.IADD R8, R6, 0x1, R9 ;  /* 0x0000000106087824 */ /* 0x000fe400078e0209 */
[----:B----4-:R-:W-:Y:S02]  /*d5b0*/  IMAD.IADD R6, R9, 0x1, R60 ;  /* 0x0000000109067824 */ /* 0x010fe400078e023c */
[----:B------:R-:W-:Y:S02]  /*d5c0*/  IMAD.MOV.U32 R9, RZ, RZ, R7 ;  /* 0x000000ffff097224 */ /* 0x000fe400078e0007 */
[----:B------:R-:W-:Y:S01]  /*d5d0*/  IMAD.MOV.U32 R7, RZ, RZ, R61 ;  /* 0x000000ffff077224 */ /* 0x000fe200078e003d */
[----:B------:R-:W-:Y:S02]  /*d5e0*/  R2UR UR6, R8 ;  /* 0x00000000080672ca */ /* 0x000fe400000e0000 */
[----:B------:R-:W-:Y:S02]  /*d5f0*/  R2UR UR7, R9 ;  /* 0x00000000090772ca */ /* 0x000fe400000e0000 */
[----:B------:R-:W-:-:S02]  /*d600*/  R2UR UR4, R6 ;  /* 0x00000000060472ca */ /* 0x000fc400000e0000 */
[----:B------:R-:W-:Y:S01]  /*d610*/  R2UR UR5, R7 ;  /* 0x00000000070572ca */ /* 0x000fe200000e0000 */
[----:B------:R-:W-:Y:S02]  /*d620*/  WARPGROUP.DEPBAR.LE gsb0, 0x0 ;  /* 0x00008000000079c5 */ /* 0x000fe40000010000 */
[----:B------:R-:W-:Y:S01]  /*d630*/  ST.E desc[UR46][R152.64+0x88], R5 ;  /* 0x0000880598007985 */ /* 0x000fe2000c10192e */
[----:B------:R-:W-:-:S09]  /*d640*/  WARPGROUP.ARRIVE ;  /* 0x00000000000079c5 */ /* 0x000fd20000000000 */
[----:B------:R-:W-:Y:S01]  /*d650*/  HGMMA.64x64x16.F32 R24, gdesc[UR4], R24, gsb0 ;  /* 0x00e00000041879f0 */ /* 0x000fe20008000818 */
[----:B------:R-:W-:-:S05]  /*d660*/  @!P0 MOV R13, R12 ;  /* 0x0000000c000d8202 */ /* 0x000fca0000000f00 */
[----:B------:R-:W-:-:S05]  /*d670*/  @!P0 IMAD R20, R20, 0x8, R13 ;  /* 0x0000000814148824 */ /* 0x000fca00078e020d */
[----:B------:R-:W-:Y:S01]  /*d680*/  @!P0 PRMT R20, RZ, 0x654, R20 ;  /* 0x00000654ff148816 */ /* 0x000fe20000000014 */
[----:B------:R-:W-:Y:S02]  /*d690*/  WARPGROUP.DEPBAR.LE gsb0, 0x0 ;  /* 0x00008000000079c5 */ /* 0x000fe40000010000 */
[----:B------:R0:W-:Y:S01]  /*d6a0*/  ST.E desc[UR46][R152.64+0x88], R5 ;  /* 0x0000880598007985 */ /* 0x0001e2000c10192e */
[----:B------:R1:W-:Y:S03]  /*d6b0*/  @!P0 SYNCS.ARRIVE.TRANS64.RED.A1T0 RZ, [R20+URZ], RZ ;  /* 0x000000ff14ff89a7 */ /* 0x0003e6000810043f */
[----:B------:R-:W2:Y:S04]  /*d6c0*/  LD.E.64 R60, desc[UR46][R152.64+0x120] ;  /* 0x0001202e983c7980 */ /* 0x000ea8000c101b00 */
[----:B------:R-:W3:Y:S04]  /*d6d0*/  LDL R62, [R1+0xec] ;  /* 0x0000ec00013e7983 */ /* 0x000ee80000100800 */
[----:B------:R-:W4:Y:S04]  /*d6e0*/  LDL.64 R6, [R1+0x110] ;  /* 0x0001100001067983 */ /* 0x000f280000100a00 */
[----:B------:R-:W3:Y:S04]  /*d6f0*/  LDL R56, [R1+0x70] ;  /* 0x0000700001387983 */ /* 0x000ee80000100800 */
[----:B------:R-:W3:Y:S04]  /*d700*/  LDL R57, [R1+0x118] ;  /* 0x0001180001397983 */ /* 0x000ee80000100800 */
[----:B------:R-:W3:Y:S04]  /*d710*/  LDL.128 R12, [R1+0x100] ;  /* 0x00010000010c7983 */ /* 0x000ee80000100c00 */
[----:B------:R-:W3:Y:S04]  /*d720*/  LDL.128 R8, [R1+0xf0] ;  /* 0x0000f00001087983 */ /* 0x000ee80000100c00 */
[----:B--2---:R-:W1:Y:S01]  /*d730*/  LD.E R61, desc[UR46][R60.64] ;  /* 0x0000002e3c3d7980 */ /* 0x004e62000c101900 */
[----:B----4-:R-:W-:-:S02]  /*d740*/  ISETP.NE.AND P1, PT, R6, 0x1, PT ;  /* 0x000000010600780c */ /* 0x010fc40003f25270 */
[----:B---3--:R-:W-:Y:S01]  /*d750*/  ISETP.GE.AND P2, PT, R13, 0x1, PT ;  /* 0x000000010d00780c */ /* 0x008fe20003f46270 */
[----:B------:R-:W-:Y:S01]  /*d760*/  BSSY B0, `(.L_x_2048) ;  /* 0x0000079000007945 */ /* 0x000fe20003800000 */
[-C--:B-1----:R-:W-:Y:S01]  /*d770*/  FMUL.FTZ R20, R27, R61.reuse ;  /* 0x0000003d1b147220 */ /* 0x082fe20000410000 */
[----:B------:R-:W-:Y:S01]  /*d780*/  SHF.R.S32.HI R27, RZ, 0x1f, R62 ;  /* 0x0000001fff1b7819 */ /* 0x000fe2000001143e */
[-C--:B------:R-:W-:Y:S01]  /*d790*/  FMUL.FTZ R21, R24, R61.reuse ;  /* 0x0000003d18157220 */ /* 0x080fe20000410000 */
[----:B------:R-:W-:Y:S02]  /*d7a0*/  FMUL.FTZ R29, R29, R61 ;  /* 0x0000003d1d1d7220 */ /* 0x000fe40000410000 */
[----:B------:R-:W-:Y:S02]  /*d7b0*/  LEA.HI R24, R27, R62, RZ, 0x7 ;  /* 0x0000003e1b187211 */ /* 0x000fe400078f38ff */
[----:B------:R1:W2:Y:S02]  /*d7c0*/  MUFU.TANH R63, R29 ;  /* 0x0000001d003f7308 */ /* 0x0002a40000002400 */
[----:B-1----:R-:W-:-:S05]  /*d7d0*/  LOP3.LUT R29, R24, 0xffffff80, RZ, 0xc0, !PT ;  /* 0xffffff80181d7812 */ /* 0x002fca00078ec0ff */
[----:B------:R-:W-:Y:S02]  /*d7e0*/  IMAD.IADD R29, R62, 0x1, -R29 ;  /* 0x000000013e1d7824 */ /* 0x000fe400078e0a1d */
[-C--:B0-----:R-:W-:Y:S01]  /*d7f0*/  FMUL.FTZ R5, R26, R61.reuse ;  /* 0x0000003d1a057220 */ /* 0x081fe20000410000 */
[----:B------:R-:W-:Y:S02]  /*d800*/  FMUL.FTZ R60, R31, R61 ;  /* 0x0000003d1f3c7220 */ /* 0x000fe40000410000 */
[----:B------:R-:W-:Y:S02]  /*d810*/  SHF.R.S32.HI R24, RZ, 0x1f, R29 ;  /* 0x0000001fff187819 */ /* 0x000fe4000001141d */
[----:B------:R-:W-:Y:S02]  /*d820*/  LEA.HI R31, R27, R62, RZ, 0x2 ;  /* 0x0000003e1b1f7211 */ /* 0x000fe400078f10ff */
[----:B------:R-:W-:Y:S01]  /*d830*/  LEA.HI R26, R24, R29, RZ, 0x2 ;  /* 0x0000001d181a7211 */ /* 0x000fe200078f10ff */
[----:B------:R-:W-:Y:S01]  /*d840*/  FMUL.FTZ R59, R30, R61 ;  /* 0x0000003d1e3b7220 */ /* 0x000fe20000410000 */
[----:B------:R-:W-:-:S02]  /*d850*/  LOP3.LUT R31, R31, 0xfffffffc, RZ, 0xc0, !PT ;  /* 0xfffffffc1f1f7812 */ /* 0x000fc400078ec0ff */
[--C-:B------:R-:W-:Y:S02]  /*d860*/  SHF.R.S32.HI R27, RZ, 0x2, R26.reuse ;  /* 0x00000002ff1b7819 */ /* 0x100fe4000001141a */
[----:B------:R-:W-:Y:S01]  /*d870*/  SHF.R.S32.HI R30, RZ, 0x1f, R26 ;  /* 0x0000001fff1e7819 */ /* 0x000fe2000001141a */
[----:B------:R-:W-:Y:S01]  /*d880*/  FMUL.FTZ R32, R32, R61 ;  /* 0x0000003d20207220 */ /* 0x000fe20000410000 */
[----:B------:R-:W-:Y:S02]  /*d890*/  IMAD.IADD R62, R62, 0x1, -R31 ;  /* 0x000000013e3e7824 */ /* 0x000fe400078e0a1f */
[----:B------:R-:W-:Y:S02]  /*d8a0*/  LEA.HI R30, R30, R27, RZ, 0x3 ;  /* 0x0000001b1e1e7211 */ /* 0x000fe400078f18ff */
[----:B------:R-:W-:Y:S01]  /*d8b0*/  LEA.HI R24, R24, R29, RZ, 0x5 ;  /* 0x0000001d18187211 */ /* 0x000fe200078f28ff */
[----:B------:R0:W1:Y:S01]  /*d8c0*/  MUFU.TANH R64, R32 ;  /* 0x0000002000407308 */ /* 0x0000620000002400 */
[----:B------:R-:W-:-:S02]  /*d8d0*/  LOP3.LUT R30, R30, 0xfffffff8, RZ, 0xc0, !PT ;  /* 0xfffffff81e1e7812 */ /* 0x000fc400078ec0ff */
[----:B------:R-:W-:-:S03]  /*d8e0*/  SHF.R.S32.HI R31, RZ, 0x5, R24 ;  /* 0x00000005ff1f7819 */ /* 0x000fc60000011418 */
[----:B------:R-:W-:Y:S01]  /*d8f0*/  IMAD.IADD R30, R27, 0x1, -R30 ;  /* 0x000000011b1e7824 */ /* 0x000fe200078e0a1e */
[----:B0-----:R-:W-:Y:S01]  /*d900*/  LEA.HI R32, R62, R62, RZ, 0x1 ;  /* 0x0000003e3e207211 */ /* 0x001fe200078f08ff */
[----:B------:R-:W-:-:S03]  /*d910*/  IMAD R31, R56, 0x4, R31 ;  /* 0x00000004381f7824 */ /* 0x000fc600078e021f */
[----:B------:R-:W-:Y:S01]  /*d920*/  LOP3.LUT R27, R32, 0x1ffffffe, RZ, 0xc0, !PT ;  /* 0x1ffffffe201b7812 */ /* 0x000fe200078ec0ff */
[----:B------:R-:W-:Y:S01]  /*d930*/  FMUL.FTZ R38, R38, R61 ;  /* 0x0000003d26267220 */ /* 0x000fe20000410000 */
[----:B------:R-:W-:-:S03]  /*d940*/  IMAD.U32 R30, R31, 0x10, R30 ;  /* 0x000000101f1e7824 */ /* 0x000fc600078e001e */
[----:B------:R-:W-:Y:S01]  /*d950*/  IMAD.IADD R27, R62, 0x1, -R27 ;  /* 0x000000013e1b7824 */ /* 0x000fe200078e0a1b */
[----:B------:R0:W3:Y:S01]  /*d960*/  MUFU.TANH R70, R38 ;  /* 0x0000002600467308 */ /* 0x0000e20000002400 */
[----:B------:R-:W-:Y:S02]  /*d970*/  FMUL.FTZ R39, R39, R61 ;  /* 0x0000003d27277220 */ /* 0x000fe40000410000 */
[----:B0-----:R-:W-:-:S04]  /*d980*/  IMAD R38, R27, 0x8, R30 ;  /* 0x000000081b267824 */ /* 0x001fc800078e021e */
[----:B------:R-:W-:Y:S01]  /*d990*/  @P1 IMAD.HI.U32 R6, R38, R7, RZ ;  /* 0x0000000726061227 */ /* 0x000fe200078e00ff */
[----:B------:R0:W4:Y:S04]  /*d9a0*/  MUFU.TANH R71, R39 ;  /* 0x0000002700477308 */ /* 0x0001280000002400 */
[----:B------:R-:W-:Y:S01]  /*d9b0*/  @P1 SHF.R.U32.HI R38, RZ, R57, R6 ;  /* 0x00000039ff261219 */ /* 0x000fe20000011606 */
[-C--:B------:R-:W-:Y:S01]  /*d9c0*/  FMUL.FTZ R35, R35, R61.reuse ;  /* 0x0000003d23237220 */ /* 0x080fe20000410000 */
[----:B------:R-:W-:Y:S01]  /*d9d0*/  LOP3.LUT R26, R26, 0x7ffffffc, RZ, 0xc0, !PT ;  /* 0x7ffffffc1a1a7812 */ /* 0x000fe200078ec0ff */
[-C--:B------:R-:W-:Y:S01]  /*d9e0*/  FMUL.FTZ R37, R37, R61.reuse ;  /* 0x0000003d25257220 */ /* 0x080fe20000410000 */
[----:B0-----:R-:W-:Y:S01]  /*d9f0*/  IMAD.SHL.U32 R39, R0, 0x40, RZ ;  /* 0x0000004000277824 */ /* 0x001fe200078e00ff */
[----:B------:R-:W0:Y:S01]  /*da00*/  SHFL.IDX PT, R27, R38, RZ, 0x1c1f ;  /* 0x001c1fff261b7589 */ /* 0x000e2200000e0000 */
[-C--:B------:R-:W-:Y:S01]  /*da10*/  FMUL.FTZ R41, R41, R61.reuse ;  /* 0x0000003d29297220 */ /* 0x080fe20000410000 */
[----:B------:R-:W0:Y:S01]  /*da20*/  MUFU.TANH R67, R35 ;  /* 0x0000002300437308 */ /* 0x000e220000002400 */
[----:B------:R-:W-:Y:S01]  /*da30*/  IMAD.IADD R6, R29, 0x1, -R26 ;  /* 0x000000011d067824 */ /* 0x000fe200078e0a1a */
[----:B------:R-:W-:Y:S01]  /*da40*/  IADD3 R7, -R39, 0x1, RZ ;  /* 0x0000000127077810 */ /* 0x000fe20007ffe1ff */
[-C--:B------:R-:W-:Y:S01]  /*da50*/  FMUL.FTZ R25, R25, R61.reuse ;  /* 0x0000003d19197220 */ /* 0x080fe20000410000 */
[-C--:B------:R-:W-:Y:S01]  /*da60*/  FMUL.FTZ R28, R28, R61.reuse ;  /* 0x0000003d1c1c7220 */ /* 0x080fe20000410000 */
[-C--:B------:R-:W-:Y:S01]  /*da70*/  FMUL.FTZ R44, R44, R61.reuse ;  /* 0x0000003d2c2c7220 */ /* 0x080fe20000410000 */
[-C--:B------:R-:W-:Y:S01]  /*da80*/  FMUL.FTZ R45, R45, R61.reuse ;  /* 0x0000003d2d2d7220 */ /* 0x080fe20000410000 */
[-C--:B------:R-:W-:Y:S01]  /*da90*/  FMUL.FTZ R48, R48, R61.reuse ;  /* 0x0000003d30307220 */ /* 0x080fe20000410000 */
[----:B------:R2:W0:Y:S01]  /*daa0*/  MUFU.TANH R69, R37 ;  /* 0x0000002500457308 */ /* 0x0004220000002400 */
[-C--:B------:R-:W-:Y:S01]  /*dab0*/  FMUL.FTZ R49, R49, R61.reuse ;  /* 0x0000003d31317220 */ /* 0x080fe20000410000 */
[-C--:B------:R-:W-:Y:S01]  /*dac0*/  FMUL.FTZ R50, R50, R61.reuse ;  /* 0x0000003d32327220 */ /* 0x080fe20000410000 */
[-C--:B------:R-:W-:Y:S01]  /*dad0*/  FMUL.FTZ R51, R51, R61.reuse ;  /* 0x0000003d33337220 */ /* 0x080fe20000410000 */
[-C--:B------:R-:W-:Y:S01]  /*dae0*/  FMUL.FTZ R52, R52, R61.reuse ;  /* 0x0000003d34347220 */ /* 0x080fe20000410000 */
[-C--:B------:R-:W-:Y:S01]  /*daf0*/  FMUL.FTZ R53, R53, R61.reuse ;  /* 0x0000003d35357220 */ /* 0x080fe20000410000 */
[-C--:B------:R-:W-:Y:S01]  /*db00*/  FMUL.FTZ R54, R54, R61.reuse ;  /* 0x0000003d36367220 */ /* 0x080fe20000410000 */
[-C--:B------:R-:W-:Y:S01]  /*db10*/  FMUL.FTZ R55, R55, R61.reuse ;  /* 0x0000003d37377220 */ /* 0x080fe20000410000 */
[----:B------:R1:W0:Y:S01]  /*db20*/  MUFU.TANH R35, R41 ;  /* 0x0000002900237308 */ /* 0x0002220000002400 */
[-C--:B--2---:R-:W-:Y:S01]  /*db30*/  FMUL.FTZ R37, R47, R61.reuse ;  /* 0x0000003d2f257220 */ /* 0x084fe20000410000 */
[-C--:B------:R-:W-:Y:S01]  /*db40*/  FMUL.FTZ R33, R33, R61.reuse ;  /* 0x0000003d21217220 */ /* 0x080fe20000410000 */
[-C--:B------:R-:W-:Y:S01]  /*db50*/  FMUL.FTZ R34, R34, R61.reuse ;  /* 0x0000003d22227220 */ /* 0x080fe20000410000 */
[----:B------:R-:W-:Y:S01]  /*db60*/  FMUL.FTZ R36, R36, R61 ;  /* 0x0000003d24247220 */ /* 0x000fe20000410000 */
[----:B------:R-:W-:-:S02]  /*db70*/  IMAD R7, R6, -0x2, R7 ;  /* 0xfffffffe06077824 */ /* 0x000fc400078e0207 */
[----:B-1----:R-:W-:Y:S01]  /*db80*/  FMUL.FTZ R41, R46, R61 ;  /* 0x0000003d2e297220 */ /* 0x002fe20000410000 */
[----:B------:R-:W1:Y:S02]  /*db90*/  MUFU.TANH R21, R21 ;  /* 0x0000001500157308 */ /* 0x000e640000002400 */
[----:B------:R-:W-:Y:S01]  /*dba0*/  IADD3 R24, -R8, R7, R9 ;  /* 0x0000000708187210 */ /* 0x000fe20007ffe109 */
[-C--:B------:R-:W-:Y:S01]  /*dbb0*/  FMUL.FTZ R42, R42, R61.reuse ;  /* 0x0000003d2a2a7220 */ /* 0x080fe20000410000 */
[----:B------:R-:W-:Y:S01]  /*dbc0*/  FMUL.FTZ R43, R43, R61 ;  /* 0x0000003d2b2b7220 */ /* 0x000fe20000410000 */
[----:B------:R-:W-:-:S03]  /*dbd0*/  LOP3.LUT R7, RZ, R10, RZ, 0x33, !PT ;  /* 0x0000000aff077212 */ /* 0x000fc600078e33ff */
[----:B------:R-:W2:Y:S01]  /*dbe0*/  MUFU.TANH R25, R25 ;  /* 0x0000001900197308 */ /* 0x000ea20000002400 */
[----:B------:R-:W-:-:S07]  /*dbf0*/  FMUL.FTZ R40, R40, R61 ;  /* 0x0000003d28287220 */ /* 0x000fce0000410000 */
        /* <DEDUP_REMOVED lines=20> */
[----:B------:R-:W-:-:S07]  /*dd40*/  IMAD.IADD R46, R12, 0x1, -R39 ;  /* 0x000000010c2e7824 */ /* 0x000fce00078e0a27 */
[----:B------:R3:W0:Y:S08]  /*dd50*/  MUFU.TANH R73, R42 ;  /* 0x0000002a00497308 */ /* 0x0006300000002400 */
[----:B------:R4:W1:Y:S01]  /*dd60*/  MUFU.TANH R74, R43 ;  /* 0x0000002b004a7308 */ /* 0x0008620000002400 */
[C---:B---3--:R-:W-:Y:S02]  /*dd70*/  IMAD.IADD R42, R24.reuse, 0x1, R11 ;  /* 0x00000001182a7824 */ /* 0x048fe400078e020b */
[----:B----4-:R-:W-:-:S05]  /*dd80*/  IMAD.IADD R43, R24, 0x1, R7 ;  /* 0x00000001182b7824 */ /* 0x010fca00078e0207 */
[----:B------:R3:W4:Y:S01]  /*dd90*/  MUFU.TANH R72, R40 ;  /* 0x0000002800487308 */ /* 0x0007220000002400 */
[--C-:B0-----:R-:W-:Y:S02]  /*dda0*/  IMAD.IADD R7, R43, 0x1, R27.reuse ;  /* 0x000000012b077824 */ /* 0x101fe400078e021b */
[----:B---3--:R-:W-:Y:S01]  /*ddb0*/  IMAD.IADD R40, R42, 0x1, R27 ;  /* 0x000000012a287824 */ /* 0x008fe200078e021b */
[----:B-12---:R-:W-:Y:S06]  /*ddc0*/  @!P2 BRA `(.L_x_2049) ;  /* 0x000000000048a947 */ /* 0x006fec0003800000 */
[----:B------:R-:W-:Y:S01]  /*ddd0*/  IADD3 R10, -R8, R9, R27 ;  /* 0x00000009080a7210 */ /* 0x000fe20007ffe11b */
[----:B------:R-:W-:Y:S03]  /*dde0*/  BSSY B1, `(.L_x_2050) ;  /* 0x000000c000017945 */ /* 0x000fe60003800000 */
[----:B------:R-:W-:-:S13]  /*ddf0*/  ISETP.GT.AND P1, PT, R10, -0x1, PT ;  /* 0xffffffff0a00780c */ /* 0x000fda0003f24270 */
[----:B------:R-:W-:Y:S05]  /*de00*/  @P1 BRA `(.L_x_2051) ;  /* 0x0000000000181947 */ /* 0x000fea0003800000 */
[----:B------:R-:W-:Y:S02]  /*de10*/  ISETP.NE.AND P1, PT, R13, 0x1, PT ;  /* 0x000000010d00780c */ /* 0x000fe40003f25270 */
[----:B------:R-:W-:-:S11]  /*de20*/  LOP3.LUT R11, RZ, R10, RZ, 0x33, !PT ;  /* 0x0000000aff0b7212 */ /* 0x000fd600078e33ff */
[----:B------:R-:W-:-:S05]  /*de30*/  @P1 IMAD.HI.U32 R10, R11, R14, RZ ;  /* 0x0000000e0b0a1227 */ /* 0x000fca00078e00ff */
[----:B------:R-:W-:-:S04]  /*de40*/  @P1 SHF.R.U32.HI R11, RZ, R15, R10 ;  /* 0x0000000fff0b1219 */ /* 0x000fc8000001160a */
[----:B------:R-:W-:Y:S01]  /*de50*/  LOP3.LUT R10, RZ, R11, RZ, 0x33, !PT ;  /* 0x0000000bff0a7212 */ /* 0x000fe200078e33ff */
[----:B------:R-:W-:Y:S06]  /*de60*/  BRA `(.L_x_2052) ;  /* 0x00000000000c7947 */ /* 0x000fec0003800000 */
.L_x_2051:
[----:B------:R-:W-:-:S13]  /*de70*/  ISETP.NE.AND P1, PT, R13, 0x1, PT ;  /* 0x000000010d00780c */ /* 0x000fda0003f25270 */
[----:B------:R-:W-:-:S05]  /*de80*/  @P1 IMAD.HI.U32 R12, R10, R14, RZ ;  /* 0x0000000e0a0c1227 */ /* 0x000fca00078e00ff */
[----:B------:R-:W-:-:S07]  /*de90*/  @P1 SHF.R.U32.HI R10, RZ, R15, R12 ;  /* 0x0000000fff0a1219 */ /* 0x000fce000001160c */
.L_x_2052:
[----:B------:R-:W-:Y:S05]  /*dea0*/  BSYNC B1 ;  /* 0x0000000000017941 */ /* 0x000fea0003800000 */
.L_x_2050:
[----:B------:R-:W-:-:S04]  /*deb0*/  IMAD R11, R10, R13, -R39 ;  /* 0x0000000d0a0b7224 */ /* 0x000fc800078e0a27 */
[----:B------:R-:W-:-:S05]  /*dec0*/  IMAD R10, R6, -0x2, R11 ;  /* 0xfffffffe060a7824 */ /* 0x000fca00078e020b */
[----:B------:R-:W-:Y:S02]  /*ded0*/  VIMNMX R7, R7, R10, !PT ;  /* 0x0000000a07077248 */ /* 0x000fe40007fe0100 */
[----:B------:R-:W-:-:S07]  /*dee0*/  VIADDMNMX R40, R10, R13, R40, PT ;  /* 0x0000000d0a287246 */ /* 0x000fce0003800128 */
.L_x_2049:
[----:B------:R-:W-:Y:S05]  /*def0*/  BSYNC B0 ;  /* 0x0000000000007941 */ /* 0x000fea0003800000 */
.L_x_2048:
[C---:B------:R-:W-:Y:S01]  /*df00*/  ISETP.GE.AND P1, PT, R46.reuse, 0x2, PT ;  /* 0x000000022e00780c */ /* 0x040fe20003f26270 */
[----:B------:R-:W0:Y:S01]  /*df10*/  SHFL.IDX PT, R38, R38, 0x1, 0x1c1f ;  /* 0x003c1f0026267f89 */ /* 0x000e2200000e0000 */
[C---:B------:R-:W-:Y:S01]  /*df20*/  ISETP.GE.AND P3, PT, R46.reuse, 0xa, PT ;  /* 0x0000000a2e00780c */ /* 0x040fe20003f66270 */
[----:B------:R-:W-:Y:S01]  /*df30*/  BSSY B0, `(.L_x_2053) ;  /* 0x0000060000007945 */ /* 0x000fe20003800000 */
[----:B------:R-:W-:Y:S02]  /*df40*/  P2R R47, PR, RZ, 0x2 ;  /* 0x00000002ff2f7803 */ /* 0x000fe40000000000 */
[----:B------:R-:W-:Y:S02]  /*df50*/  ISETP.GT.AND P1, PT, R7, 0x1, !P1 ;  /* 0x000000010700780c */ /* 0x000fe40004f24270 */
[----:B------:R-:W-:Y:S02]  /*df60*/  ISETP.GE.AND P2, PT, R46, 0x9, PT ;  /* 0x000000092e00780c */ /* 0x000fe40003f46270 */
[----:B------:R-:W-:-:S02]  /*df70*/  ISETP.LT.OR P1, PT, R40, 0x2, P1 ;  /* 0x000000022800780c */ /* 0x000fc40000f21670 */
[----:B------:R-:W-:Y:S02]  /*df80*/  P2R R56, PR, RZ, 0x4 ;  /* 0x00000004ff387803 */ /* 0x000fe40000000000 */
[----:B------:R-:W-:Y:S02]  /*df90*/  FSEL R36, R25, -INF , !P1 ;  /* 0xff80000019247808 */ /* 0x000fe40004800000 */
[C---:B------:R-:W-:Y:S02]  /*dfa0*/  ISETP.GT.AND P1, PT, R7.reuse, 0x9, !P3 ;  /* 0x000000090700780c */ /* 0x040fe40005f24270 */
[----:B------:R-:W-:Y:S02]  /*dfb0*/  P2R R61, PR, RZ, 0x8 ;  /* 0x00000008ff3d7803 */ /* 0x000fe40000000000 */
[----:B------:R-:W-:Y:S02]  /*dfc0*/  ISETP.LT.OR P1, PT, R40, 0xa, P1 ;  /* 0x0000000a2800780c */ /* 0x000fe40000f21670 */
[----:B------:R-:W-:-:S02]  /*dfd0*/  ISETP.GT.AND P2, PT, R7, 0x8, !P2 ;  /* 0x000000080700780c */ /* 0x000fc40005744270 */
[----:B------:R-:W-:Y:S01]  /*dfe0*/  ISETP.GE.AND P3, PT, R46, 0x11, PT ;  /* 0x000000112e00780c */ /* 0x000fe20003f66270 */
[----:B0-----:R-:W-:Y:S01]  /*dff0*/  IMAD.IADD R43, R43, 0x1, R38 ;  /* 0x000000012b2b7824 */ /* 0x001fe200078e0226 */
[----:B------:R-:W-:Y:S02]  /*e000*/  FSEL R33, R63, -INF , !P1 ;  /* 0xff8000003f217808 */ /* 0x000fe40004800000 */
[----:B------:R-:W-:Y:S02]  /*e010*/  ISETP.LT.OR P2, PT, R40, 0x9, P2 ;  /* 0x000000092800780c */ /* 0x000fe40001741670 */
[----:B------:R-:W-:Y:S02]  /*e020*/  ISETP.GT.AND P1, PT, R7, 0x10, !P3 ;  /* 0x000000100700780c */ /* 0x000fe40005f24270 */
[----:B------:R-:W-:Y:S02]  /*e030*/  FSEL R34, R28, -INF , !P2 ;  /* 0xff8000001c227808 */ /* 0x000fe40005000000 */
[----:B------:R-:W-:-:S02]  /*e040*/  ISETP.LT.OR P1, PT, R40, 0x11, P1 ;  /* 0x000000112800780c */ /* 0x000fc40000f21670 */
[----:B------:R-:W-:Y:S02]  /*e050*/  ISETP.GE.AND P2, PT, R46, 0x12, PT ;  /* 0x000000122e00780c */ /* 0x000fe40003f46270 */
[----:B------:R-:W-:Y:S02]  /*e060*/  FSEL R32, R64, -INF , !P1 ;  /* 0xff80000040207808 */ /* 0x000fe40004800000 */
[----:B------:R-:W-:Y:S02]  /*e070*/  ISETP.GT.AND P1, PT, R7, 0x11, !P2 ;  /* 0x000000110700780c */ /* 0x000fe40005724270 */
[----:B------:R-:W-:Y:S02]  /*e080*/  P2R R63, PR, RZ, 0x4 ;  /* 0x00000004ff3f7803 */ /* 0x000fe40000000000 */
[----:B------:R-:W-:Y:S02]  /*e090*/  ISETP.LT.OR P1, PT, R40, 0x12, P1 ;  /* 0x000000122800780c */ /* 0x000fe40000f21670 */
[----:B------:R-:W-:-:S02]  /*e0a0*/  ISETP.GE.AND P2, PT, R46, 0x19, PT ;  /* 0x000000192e00780c */ /* 0x000fc40003f46270 */
[----:B------:R-:W-:Y:S02]  /*e0b0*/  FSEL R31, R65, -INF , !P1 ;  /* 0xff800000411f7808 */ /* 0x000fe40004800000 */
[----:B------:R-:W-:Y:S02]  /*e0c0*/  ISETP.GT.AND P1, PT, R7, 0x18, !P2 ;  /* 0x000000180700780c */ /* 0x000fe40005724270 */
[----:B------:R-:W-:Y:S02]  /*e0d0*/  P2R R64, PR, RZ, 0x4 ;  /* 0x00000004ff407803 */ /* 0x000fe40000000000 */
[----:B------:R-:W-:Y:S02]  /*e0e0*/  ISETP.LT.OR P1, PT, R40, 0x19, P1 ;  /* 0x000000192800780c */ /* 0x000fe40000f21670 */
[----:B------:R-:W-:Y:S02]  /*e0f0*/  ISETP.GE.AND P2, PT, R46, 0x1a, PT ;  /* 0x0000001a2e00780c */ /* 0x000fe40003f46270 */
[----:B------:R-:W-:-:S02]  /*e100*/  FSEL R30, R68, -INF , !P1 ;  /* 0xff800000441e7808 */ /* 0x000fc40004800000 */
[----:B------:R-:W-:Y:S02]  /*e110*/  ISETP.GT.AND P1, PT, R7, 0x19, !P2 ;  /* 0x000000190700780c */ /* 0x000fe40005724270 */
[----:B------:R-:W-:Y:S02]  /*e120*/  P2R R65, PR, RZ, 0x4 ;  /* 0x00000004ff417803 */ /* 0x000fe40000000000 */
[----:B------:R-:W-:Y:S02]  /*e130*/  ISETP.LT.OR P1, PT, R40, 0x1a, P1 ;  /* 0x0000001a2800780c */ /* 0x000fe40000f21670 */
[----:B------:R-:W-:Y:S02]  /*e140*/  ISETP.GE.AND P2, PT, R46, 0x21, PT ;  /* 0x000000212e00780c */ /* 0x000fe40003f46270 */
[----:B------:R-:W-:Y:S02]  /*e150*/  FSEL R29, R69, -INF , !P1 ;  /* 0xff800000451d7808 */ /* 0x000fe40004800000 */
[----:B------:R-:W-:-:S02]  /*e160*/  ISETP.GT.AND P1, PT, R7, 0x20, !P2 ;  /* 0x000000200700780c */ /* 0x000fc40005724270 */
[----:B------:R-:W-:Y:S02]  /*e170*/  P2R R68, PR, RZ, 0x4 ;  /* 0x00000004ff447803 */ /* 0x000fe40000000000 */
[----:B------:R-:W-:Y:S02]  /*e180*/  ISETP.LT.OR P1, PT, R40, 0x21, P1 ;  /* 0x000000212800780c */ /* 0x000fe40000f21670 */
[----:B------:R-:W-:Y:S02]  /*e190*/  ISETP.GE.AND P2, PT, R46, 0x22, PT ;  /* 0x000000222e00780c */ /* 0x000fe40003f46270 */
[----:B----4-:R-:W-:Y:S02]  /*e1a0*/  FSEL R28, R72, -INF , !P1 ;  /* 0xff800000481c7808 */ /* 0x010fe40004800000 */
[----:B------:R-:W-:Y:S02]  /*e1b0*/  ISETP.GT.AND P1, PT, R7, 0x21, !P2 ;  /* 0x000000210700780c */ /* 0x000fe40005724270 */
[----:B------:R-:W-:-:S02]  /*e1c0*/  P2R R69, PR, RZ, 0x4 ;  /* 0x00000004ff457803 */ /* 0x000fc40000000000 */
[----:B------:R-:W-:Y:S02]  /*e1d0*/  ISETP.LT.OR P1, PT, R40, 0x22, P1 ;  /* 0x000000222800780c */ /* 0x000fe40000f21670 */
[----:B------:R-:W-:Y:S02]  /*e1e0*/  ISETP.GE.AND P2, PT, R46, 0x29, PT ;  /* 0x000000292e00780c */ /* 0x000fe40003f46270 */
[----:B------:R-:W-:Y:S02]  /*e1f0*/  FSEL R27, R35, -INF , !P1 ;  /* 0xff800000231b7808 */ /* 0x000fe40004800000 */
[----:B------:R-:W-:Y:S02]  /*e200*/  ISETP.GT.AND P1, PT, R7, 0x28, !P2 ;  /* 0x000000280700780c */ /* 0x000fe40005724270 */
[----:B------:R-:W-:Y:S02]  /*e210*/  P2R R72, PR, RZ, 0x4 ;  /* 0x00000004ff487803 */ /* 0x000fe40000000000 */
[----:B------:R-:W-:-:S02]  /*e220*/  ISETP.LT.OR P1, PT, R40, 0x29, P1 ;  /* 0x000000292800780c */ /* 0x000fc40000f21670 */
[----:B------:R-:W-:Y:S02]  /*e230*/  P2R R62, PR, RZ, 0x8 ;  /* 0x00000008ff3e7803 */ /* 0x000fe40000000000 */
[----:B------:R-:W-:Y:S01]  /*e240*/  FSEL R26, R44, -INF , !P1 ;  /* 0xff8000002c1a7808 */ /* 0x000fe20004800000 */
[----:B------:R-:W-:Y:S01]  /*e250*/  IMAD.IADD R44, R42, 0x1, R38 ;  /* 0x000000012a2c7824 */ /* 0x000fe200078e0226 */
[----:B------:R-:W-:-:S04]  /*e260*/  ISETP.GE.AND P1, PT, R46, 0x2a, PT ;  /* 0x0000002a2e00780c */ /* 0x000fc80003f26270 */
[----:B------:R-:W-:-:S04]  /*e270*/  ISETP.GT.AND P2, PT, R7, 0x29, !P1 ;  /* 0x000000290700780c */ /* 0x000fc80004f44270 */
[----:B------:R-:W-:-:S04]  /*e280*/  ISETP.LT.OR P2, PT, R40, 0x2a, P2 ;  /* 0x0000002a2800780c */ /* 0x000fc80001741670 */
[----:B------:R-:W-:Y:S02]  /*e290*/  FSEL R25, R45, -INF , !P2 ;  /* 0xff8000002d197808 */ /* 0x000fe40005000000 */
        /* <DEDUP_REMOVED lines=13> */
[----:B------:R-:W-:-:S04]  /*e370*/  ISETP.GT.AND P6, PT, R7, RZ, !P5 ;  /* 0x000000ff0700720c */ /* 0x000fc80006fc4270 */
[----:B------:R-:W-:-:S04]  /*e380*/  ISETP.LT.OR P6, PT, R40, 0x1, P6 ;  /* 0x000000012800780c */ /* 0x000fc800037c1670 */
[----:B------:R-:W-:Y:S02]  /*e390*/  FSEL R57, R21, -INF , !P6 ;  /* 0xff80000015397808 */ /* 0x000fe40007000000 */
[----:B------:R-:W-:-:S04]  /*e3a0*/  ISETP.GE.AND P6, PT, R46, 0x3a, PT ;  /* 0x0000003a2e00780c */ /* 0x000fc80003fc6270 */
[----:B------:R-:W-:Y:S02]  /*e3b0*/  P2R R45, PR, RZ, 0x40 ;  /* 0x00000040ff2d7803 */ /* 0x000fe40000000000 */
[----:B------:R-:W-:-:S04]  /*e3c0*/  ISETP.GT.AND P6, PT, R7, 0x39, !P6 ;  /* 0x000000390700780c */ /* 0x000fc800077c4270 */
[----:B------:R-:W-:-:S04]  /*e3d0*/  ISETP.LT.OR P6, PT, R40, 0x3a, P6 ;  /* 0x0000003a2800780c */ /* 0x000fc800037c1670 */
[----:B------:R-:W-:Y:S02]  /*e3e0*/  FSEL R11, R53, -INF , !P6 ;  /* 0xff800000350b7808 */ /* 0x000fe40007000000 */
[----:B------:R-:W-:-:S13]  /*e3f0*/  ISETP.GE.AND P6, PT, R13, 0x1, PT ;  /* 0x000000010d00780c */ /* 0x000fda0003fc6270 */
[----:B------:R-:W-:Y:S05]  /*e400*/  @!P6 BRA `(.L_x_2054) ;  /* 0x000000000048e947 */ /* 0x000fea0003800000 */
        /* <DEDUP_REMOVED lines=10> */
.L_x_2056:
[----:B------:R-:W-:-:S13]  /*e4b0*/  ISETP.NE.AND P6, PT, R13, 0x1, PT ;  /* 0x000000010d00780c */ /* 0x000fda0003fc5270 */
[----:B------:R-:W-:-:S05]  /*e4c0*/  @P6 IMAD.HI.U32 R14, R8, R14, RZ ;  /* 0x0000000e080e6227 */ /* 0x000fca00078e00ff */
[----:B------:R-:W-:-:S07]  /*e4d0*/  @P6 SHF.R.U32.HI R8, RZ, R15, R14 ;  /* 0x0000000fff086219 */ /* 0x000fce000001160e */
.L_x_2057:
[----:B------:R-:W-:Y:S05]  /*e4e0*/  BSYNC B1 ;  /* 0x0000000000017941 */ /* 0x000fea0003800000 */
.L_x_2055:
[----:B------:R-:W-:-:S04]  /*e4f0*/  IMAD R7, R8, R13, -R39 ;  /* 0x0000000d08077224 */ /* 0x000fc800078e0a27 */
[----:B------:R-:W-:-:S05]  /*e500*/  IMAD R6, R6, -0x2, R7 ;  /* 0xfffffffe06067824 */ /* 0x000fca00078e0207 */
[----:B------:R-:W-:Y:S02]  /*e510*/  VIADDMNMX R44, R6, R13, R44, PT ;  /* 0x0000000d062c7246 */ /* 0x000fe4000380012c */
[----:B------:R-:W-:-:S07]  /*e520*/  VIMNMX R43, R43, R6, !PT ;  /* 0x000000062b2b7248 */ /* 0x000fce0007fe0100 */
.L_x_2054:
[----:B------:R-:W-:Y:S05]  /*e530*/  BSYNC B0 ;  /* 0x0000000000007941 */ /* 0x000fea0003800000 */
.L_x_2053:
[----:B------:R-:W2:Y:S01]  /*e540*/  LD.E.64 R6, desc[UR46][R152.64+0x410] ;  /* 0x0004102e98067980 */ /* 0x000ea2000c101b00 */
[----:B------:R-:W-:Y:S02]  /*e550*/  ISETP.GT.AND P5, PT, R43, RZ, !P5 ;  /* 0x000000ff2b00720c */ /* 0x000fe40006fa4270 */
[----:B------:R-:W-:Y:S02]  /*e560*/  ISETP.NE.AND P6, PT, R69, RZ, PT ;  /* 0x000000ff4500720c */ /* 0x000fe40003fc5270 */
[----:B------:R-:W-:-:S04]  /*e570*/  ISETP.LT.OR P5, PT, R44, 0x1, P5 ;  /* 0x000000012c00780c */ /* 0x000fc80002fa1670 */
[----:B------:R-:W-:Y:S02]  /*e580*/  FSEL R42, R5, -INF , !P5 ;  /* 0xff800000052a7808 */ /* 0x000fe40006800000 */
[----:B------:R-:W-:-:S04]  /*e590*/  ISETP.NE.AND P5, PT, R47, RZ, PT ;  /* 0x000000ff2f00720c */ /* 0x000fc80003fa5270 */
[----:B------:R-:W-:-:S04]  /*e5a0*/  ISETP.GT.AND P5, PT, R43, 0x1, !P5 ;  /* 0x000000012b00780c */ /* 0x000fc80006fa4270 */
        /* <DEDUP_REMOVED lines=30> */
[----:B------:R-:W-:Y:S02]  /*e790*/  ISETP.GT.AND P5, PT, R43, 0x21, !P6 ;  /* 0x000000212b00780c */ /* 0x000fe400077a4270 */
[----:B------:R-:W-:Y:S02]  /*e7a0*/  ISETP.NE.AND P6, PT, R45, RZ, PT ;  /* 0x000000ff2d00720c */ /* 0x000fe40003fc5270 */
[----:B------:R-:W-:-:S04]  /*e7b0*/  ISETP.LT.OR P5, PT, R44, 0x22, P5 ;  /* 0x000000222c00780c */ /* 0x000fc80002fa1670 */
[----:B------:R-:W-:Y:S02]  /*e7c0*/  FSEL R13, R74, -INF , !P5 ;  /* 0xff8000004a0d7808 */ /* 0x000fe40006800000 */
[----:B------:R-:W-:-:S04]  /*e7d0*/  ISETP.NE.AND P5, PT, R72, RZ, PT ;  /* 0x000000ff4800720c */ /* 0x000fc80003fa5270 */
[C---:B------:R-:W-:Y:S02]  /*e7e0*/  ISETP.GT.AND P5, PT, R43.reuse, 0x28, !P5 ;  /* 0x000000282b00780c */ /* 0x040fe40006fa4270 */
[C---:B------:R-:W-:Y:S02]  /*e7f0*/  ISETP.GT.AND P1, PT, R43.reuse, 0x29, !P1 ;  /* 0x000000292b00780c */ /* 0x040fe40004f24270 */
[C---:B------:R-:W-:Y:S02]  /*e800*/  ISETP.LT.OR P5, PT, R44.reuse, 0x29, P5 ;  /* 0x000000292c00780c */ /* 0x040fe40002fa1670 */
[----:B------:R-:W-:Y:S02]  /*e810*/  ISETP.GT.AND P2, PT, R43, 0x30, !P2 ;  /* 0x000000302b00780c */ /* 0x000fe40005744270 */
[----:B------:R-:W-:Y:S02]  /*e820*/  ISETP.LT.OR P1, PT, R44, 0x2a, P1 ;  /* 0x0000002a2c00780c */ /* 0x000fe40000f21670 */
[----:B------:R-:W-:-:S02]  /*e830*/  FSEL R53, R41, -INF , !P5 ;  /* 0xff80000029357808 */ /* 0x000fc40006800000 */
[----:B------:R-:W-:Y:S02]  /*e840*/  ISETP.GT.AND P3, PT, R43, 0x31, !P3 ;  /* 0x000000312b00780c */ /* 0x000fe40005f64270 */
[C---:B------:R-:W-:Y:S02]  /*e850*/  ISETP.LT.OR P2, PT, R44.reuse, 0x31, P2 ;  /* 0x000000312c00780c */ /* 0x040fe40001741670 */
[----:B------:R-:W-:Y:S02]  /*e860*/  FSEL R59, R37, -INF , !P1 ;  /* 0xff800000253b7808 */ /* 0x000fe40004800000 */
[----:B------:R-:W-:Y:S02]  /*e870*/  ISETP.GT.AND P4, PT, R43, 0x38, !P4 ;  /* 0x000000382b00780c */ /* 0x000fe40006784270 */
[----:B------:R-:W-:Y:S02]  /*e880*/  ISETP.LT.OR P3, PT, R44, 0x32, P3 ;  /* 0x000000322c00780c */ /* 0x000fe40001f61670 */
[----:B------:R-:W-:-:S02]  /*e890*/  FSEL R61, R50, -INF , !P2 ;  /* 0xff800000323d7808 */ /* 0x000fc40005000000 */
[----:B------:R-:W-:Y:S02]  /*e8a0*/  ISETP.GT.AND P1, PT, R43, 0x39, !P6 ;  /* 0x000000392b00780c */ /* 0x000fe40007724270 */
[C---:B------:R-:W-:Y:S02]  /*e8b0*/  ISETP.LT.OR P4, PT, R44.reuse, 0x39, P4 ;  /* 0x000000392c00780c */ /* 0x040fe40002781670 */
[----:B------:R-:W-:Y:S02]  /*e8c0*/  FSEL R63, R51, -INF , !P3 ;  /* 0xff800000333f7808 */ /* 0x000fe40005800000 */
[----:B------:R-:W-:Y:S02]  /*e8d0*/  ISETP.LT.OR P1, PT, R44, 0x3a, P1 ;  /* 0x0000003a2c00780c */ /* 0x000fe40000f21670 */
[----:B------:R-:W-:Y:S02]  /*e8e0*/  FSEL R65, R54, -INF , !P4 ;  /* 0xff80000036417808 */ /* 0x000fe40006000000 */
[----:B------:R-:W-:-:S02]  /*e8f0*/  FSEL R37, R55, -INF , !P1 ;  /* 0xff80000037257808 */ /* 0x000fc40004800000 */
[----:B--2---:R-:W-:-:S04]  /*e900*/  FMNMX.FTZ R5, R57, R6, !PT ;  /* 0x0000000639057209 */ /* 0x004fc80007810000 */
[----:B------:R-:W-:-:S04]  /*e910*/  FMNMX.FTZ R5, R36, R5, !PT ;  /* 0x0000000524057209 */ /* 0x000fc80007810000 */
        /* <DEDUP_REMOVED lines=11> */
[----:B------:R-:W-:Y:S02]  /*e9d0*/  FMNMX.FTZ R9, R12, R5, !PT ;  /* 0x000000050c097209 */ /* 0x000fe40007810000 */
[----:B------:R-:W-:Y:S02]  /*e9e0*/  FMNMX.FTZ R5, R42, R7, !PT ;  /* 0x000000072a057209 */ /* 0x000fe40007810000 */
[----:B------:R-:W-:Y:S02]  /*e9f0*/  FMNMX.FTZ R46, R10, R9, !PT ;  /* 0x000000090a2e7209 */ /* 0x000fe40007810000 */
[----:B------:R-:W-:Y:S02]  /*ea00*/  FMNMX.FTZ R8, R40, R5, !PT ;  /* 0x0000000528087209 */ /* 0x000fe40007810000 */
[----:B------:R-:W-:Y:S02]  /*ea10*/  FMNMX.FTZ R45, R11, R46, !PT ;  /* 0x0000002e0b2d7209 */ /* 0x000fe40007810000 */
[----:B------:R-:W-:-:S03]  /*ea20*/  FMNMX.FTZ R5, R39, R8, !PT ;  /* 0x0000000827057209 */ /* 0x000fc60007810000 */
[----:B------:R-:W0:Y:S01]  /*ea30*/  SHFL.BFLY PT, R46, R45, 0x2, 0x1f ;  /* 0x0c401f002d2e7f89 */ /* 0x000e2200000e0000 */
[----:B------:R-:W-:-:S04]  /*ea40*/  FMNMX.FTZ R8, R38, R5, !PT ;  /* 0x0000000526087209 */ /* 0x000fc80007810000 */
[----:B------:R-:W-:-:S04]  /*ea50*/  FMNMX.FTZ R8, R35, R8, !PT ;  /* 0x0000000823087209 */ /* 0x000fc80007810000 */
[----:B------:R-:W-:-:S04]  /*ea60*/  FMNMX.FTZ R5, R21, R8, !PT ;  /* 0x0000000815057209 */ /* 0x000fc80007810000 */
[----:B------:R-:W-:-:S04]  /*ea70*/  FMNMX.FTZ R8, R20, R5, !PT ;  /* 0x0000000514087209 */ /* 0x000fc80007810000 */
[----:B------:R-:W-:-:S04]  /*ea80*/  FMNMX.FTZ R5, R15, R8, !PT ;  /* 0x000000080f057209 */ /* 0x000fc80007810000 */
[----:B------:R-:W-:Y:S02]  /*ea90*/  FMNMX.FTZ R8, R14, R5, !PT ;  /* 0x000000050e087209 */ /* 0x000fe40007810000 */
[----:B0-----:R-:W-:Y:S02]  /*eaa0*/  FMNMX.FTZ R46, R45, R46, !PT ;  /* 0x0000002e2d2e7209 */ /* 0x001fe40007810000 */
[----:B------:R-:W-:-:S03]  /*eab0*/  FMNMX.FTZ R8, R13, R8, !PT ;  /* 0x000000080d087209 */ /* 0x000fc60007810000 */
[----:B------:R-:W0:Y:S01]  /*eac0*/  SHFL.BFLY PT, R41, R46, 0x1, 0x1f ;  /* 0x0c201f002e297f89 */ /* 0x000e2200000e0000 */
[----:B------:R-:W-:-:S04]  /*ead0*/  FMNMX.FTZ R8, R53, R8, !PT ;  /* 0x0000000835087209 */ /* 0x000fc80007810000 */
[----:B------:R-:W-:-:S04]  /*eae0*/  FMNMX.FTZ R8, R59, R8, !PT ;  /* 0x000000083b087209 */ /* 0x000fc80007810000 */
[----:B------:R-:W-:-:S04]  /*eaf0*/  FMNMX.FTZ R8, R61, R8, !PT ;  /* 0x000000083d087209 */ /* 0x000fc80007810000 */
[----:B------:R-:W-:Y:S02]  /*eb00*/  FMNMX.FTZ R8, R63, R8, !PT ;  /* 0x000000083f087209 */ /* 0x000fe40007810000 */
[----:B------:R-:W-:Y:S02]  /*eb10*/  IADD3 R9, P2, R2, 0x410, RZ ;  /* 0x0000041002097810 */ /* 0x000fe40007f5e0ff */
[----:B------:R-:W-:Y:S02]  /*eb20*/  FMNMX.FTZ R44, R65, R8, !PT ;  /* 0x00000008412c7209 */ /* 0x000fe40007810000 */
[----:B------:R-:W-:Y:S01]  /*eb30*/  LOP3.LUT R8, R9, 0x4, RZ, 0xfc, !PT ;  /* 0x0000000409087812 */ /* 0x000fe200078efcff */
[----:B------:R-:W-:Y:S01]  /*eb40*/  IMAD.X R9, RZ, RZ, R16, P2 ;  /* 0x000000ffff097224 */ /* 0x000fe200010e0610 */
[----:B------:R-:W-:Y:S02]  /*eb50*/  FMNMX.FTZ R5, R37, R44, !PT ;  /* 0x0000002c25057209 */ /* 0x000fe40007810000 */
[----:B0-----:R-:W-:Y:S01]  /*eb60*/  FMNMX.FTZ R41, R46, R41, !PT ;  /* 0x000000292e297209 */ /* 0x001fe20007810000 */
[----:B------:R-:W-:Y:S04]  /*eb70*/  ST.E desc[UR46][R152.64+0x410], R45 ;  /* 0x0004102d98007985 */ /* 0x000fe8000c10192e */
[----:B------:R-:W-:Y:S04]  /*eb80*/  ST.E desc[UR46][R8.64], R5 ;  /* 0x0000000508007985 */ /* 0x000fe8000c10192e */
[----:B------:R-:W-:Y:S04]  /*eb90*/  ST.E desc[UR46][R152.64+0x410], R41 ;  /* 0x0004102998007985 */ /* 0x000fe8000c10192e */
[----:B------:R-:W2:Y:S04]  /*eba0*/  LD.E R43, desc[UR46][R8.64] ;  /* 0x0000002e082b7980 */ /* 0x000ea8000c101900 */
[----:B--2---:R-:W0:Y:S02]  /*ebb0*/  SHFL.BFLY PT, R44, R43, 0x2, 0x1f ;  /* 0x0c401f002b2c7f89 */ /* 0x004e2400000e0000 */
[----:B0-----:R-:W-:-:S05]  /*ebc0*/  FMNMX.FTZ R46, R43, R44, !PT ;  /* 0x0000002c2b2e7209 */ /* 0x001fca0007810000 */
[----:B------:R-:W0:Y:S02]  /*ebd0*/  SHFL.BFLY PT, R47, R46, 0x1, 0x1f ;  /* 0x0c201f002e2f7f89 */ /* 0x000e2400000e0000 */
[----:B0-----:R-:W-:-:S05]  /*ebe0*/  FMNMX.FTZ R47, R46, R47, !PT ;  /* 0x0000002f2e2f7209 */ /* 0x001fca0007810000 */
[----:B------:R0:W-:Y:S04]  /*ebf0*/  ST.E desc[UR46][R8.64], R47 ;  /* 0x0000002f08007985 */ /* 0x0001e8000c10192e */
[----:B------:R-:W2:Y:S04]  /*ec00*/  LD.E R48, desc[UR46][R152.64+0x410] ;  /* 0x0004102e98307980 */ /* 0x000ea8000c101900 */
[----:B------:R-:W3:Y:S04]  /*ec10*/  LD.E R49, desc[UR46][R152.64+0x430] ;  /* 0x0004302e98317980 */ /* 0x000ee8000c101900 */
[----:B------:R-:W4:Y:S04]  /*ec20*/  LD.E R52, desc[UR46][R152.64+0x424] ;  /* 0x0004242e98347980 */ /* 0x000f28000c101900 */
[----:B------:R-:W5:Y:S04]  /*ec30*/  LD.E R51, desc[UR46][R152.64+0x420] ;  /* 0x0004202e98337980 */ /* 0x000f68000c101900 */
[----:B------:R-:W5:Y:S01]  /*ec40*/  LD.E.64 R44, desc[UR46][R152.64+0xd8] ;  /* 0x0000d82e982c7980 */ /* 0x000f62000c101b00 */
[----:B------:R-:W-:-:S04]  /*ec50*/  FSETP.NEU.FTZ.AND P1, PT, R47, -INF , PT ;  /* 0xff8000002f00780b */ /* 0x000fc80003f3d000 */
[----:B------:R-:W-:-:S05]  /*ec60*/  FSEL R50, R47, RZ, P1 ;  /* 0x000000ff2f327208 */ /* 0x000fca0000800000 */
[----:B------:R-:W-:Y:S01]  /*ec70*/  FADD.FTZ R50, R7, -R50 ;  /* 0x8000003207327221 */ /* 0x000fe20000010000 */
[----:B--2---:R-:W-:-:S04]  /*ec80*/  FSETP.NEU.FTZ.AND P1, PT, R48, -INF , PT ;  /* 0xff8000003000780b */ /* 0x004fc80003f3d000 */
[----:B------:R-:W-:-:S05]  /*ec90*/  FSEL R5, R48, RZ, P1 ;  /* 0x000000ff30057208 */ /* 0x000fca0000800000 */
[----:B------:R-:W-:Y:S01]  /*eca0*/  FADD.FTZ R6, R6, -R5 ;  /* 0x8000000506067221 */ /* 0x000fe20000010000 */
[----:B---3--:R-:W-:-:S03]  /*ecb0*/  FMUL.FTZ R50, R49, R50 ;  /* 0x0000003231327220 */ /* 0x008fc60000410000 */
[----:B------:R-:W-:Y:S01]  /*ecc0*/  FMUL.FTZ R6, R6, R49 ;  /* 0x0000003106067220 */ /* 0x000fe20000410000 */
[----:B------:R-:W4:Y:S08]  /*ecd0*/  MUFU.EX2 R5, R50 ;  /* 0x0000003200057308 */ /* 0x000f300000000800 */
[----:B------:R-:W5:Y:S01]  /*ece0*/  MUFU.EX2 R6, R6 ;  /* 0x0000000600067308 */ /* 0x000f620000000800 */
[----:B----4-:R-:W-:Y:S01]  /*ecf0*/  FMUL.FTZ R7, R5, R52 ;  /* 0x0000003405077220 */ /* 0x010fe20000410000 */
[----:B-----5:R-:W-:-:S04]  /*ed00*/  FMUL.FTZ R51, R6, R51 ;  /* 0x0000003306337220 */ /* 0x020fc80000410000 */
[----:B------:R0:W-:Y:S04]  /*ed10*/  ST.E desc[UR46][R152.64+0x424], R7 ;  /* 0x0004240798007985 */ /* 0x0001e8000c10192e */
[----:B------:R0:W-:Y:S04]  /*ed20*/  ST.E desc[UR46][R152.64+0x420], R51 ;  /* 0x0004203398007985 */ /* 0x0001e8000c10192e */
[----:B------:R-:W2:Y:S01]  /*ed30*/  LD.E R41, desc[UR46][R44.64+0x4] ;  /* 0x0000042e2c297980 */ /* 0x000ea2000c101900 */
[----:B------:R-:W-:Y:S01]  /*ed40*/  BSSY B0, `(.L_x_2058) ;  /* 0x000000c000007945 */ /* 0x000fe20003800000 */
[----:B--2---:R-:W-:-:S13]  /*ed50*/  ISETP.NE.AND P1, PT, R41, RZ, PT ;  /* 0x000000ff2900720c */ /* 0x004fda0003f25270 */
[----:B0-----:R-:W-:Y:S05]  /*ed60*/  @P1 BRA `(.L_x_2059) ;  /* 0x0000000000241947 */ /* 0x001fea0003800000 */
[----:B------:R-:W2:Y:S04]  /*ed70*/  LD.E.64 R46, desc[UR46][R152.64+0xe0] ;  /* 0x0000e02e982e7980 */ /* 0x000ea8000c101b00 */
[----:B------:R-:W3:Y:S04]  /*ed80*/  LD.E R45, desc[UR46][R44.64] ;  /* 0x0000002e2c2d7980 */ /* 0x000ee8000c101900 */
[----:B--2---:R-:W2:Y:S01]  /*ed90*/  LD.E.64 R46, desc[UR46][R46.64] ;  /* 0x0000002e2e2e7980 */ /* 0x004ea2000c101b00 */
[----:B---3--:R-:W-:-:S04]  /*eda0*/  IMAD R49, R58, 0x40, R45 ;  /* 0x000000403a317824 */ /* 0x008fc800078e022d */
[----:B--2---:R-:W-:-:S05]  /*edb0*/  IMAD.WIDE R48, R49, 0x4, R46 ;  /* 0x0000000431307825 */ /* 0x004fca00078e022e */
[----:B------:R0:W-:Y:S04]  /*edc0*/  ST.E desc[UR46][R48.64], R6 ;  /* 0x0000000630007985 */ /* 0x0001e8000c10192e */
[----:B------:R-:W2:Y:S04]  /*edd0*/  LD.E.64 R44, desc[UR46][R152.64+0xd8] ;  /* 0x0000d82e982c7980 */ /* 0x000ea8000c101b00 */
[----:B--2---:R-:W2:Y:S02]  /*ede0*/  LD.E R7, desc[UR46][R44.64+0x4] ;  /* 0x0000042e2c077980 */ /* 0x004ea4000c101900 */
[----:B0-2---:R-:W-:-:S13]  /*edf0*/  ISETP.NE.AND P1, PT, R7, RZ, PT ;  /* 0x000000ff0700720c */ /* 0x005fda0003f25270 */
.L_x_2059:
[----:B------:R-:W-:Y:S05]  /*ee00*/  BSYNC B0 ;  /* 0x0000000000007941 */ /* 0x000fea0003800000 */
.L_x_2058:
[----:B------:R-:W2:Y:S04]  /*ee10*/  @!P1 LD.E.64 R46, desc[UR46][R152.64+0xe0] ;  /* 0x0000e02e982e9980 */ /* 0x000ea8000c101b00 */
[----:B------:R-:W3:Y:S04]  /*ee20*/  @!P1 LD.E R45, desc[UR46][R44.64] ;  /* 0x0000002e2c2d9980 */ /* 0x000ee8000c101900 */
[----:B--2---:R-:W2:Y:S01]  /*ee30*/  @!P1 LD.E.64 R46, desc[UR46][R46.64] ;  /* 0x0000002e2e2e9980 */ /* 0x004ea2000c101b00 */
[----:B---3--:R-:W-:-:S04]  /*ee40*/  @!P1 IMAD R58, R58, 0x40, R45 ;  /* 0x000000403a3a9824 */ /* 0x008fc800078e022d */
[----:B------:R-:W-:-:S04]  /*ee50*/  @!P1 VIADD R49, R58, 0x8 ;  /* 0x000000083a319836 */ /* 0x000fc80000000000 */
[----:B--2---:R-:W-:-:S05]  /*ee60*/  @!P1 IMAD.WIDE R48, R49, 0x4, R46 ;  /* 0x0000000431309825 */ /* 0x004fca00078e022e */
[----:B------:R0:W-:Y:S04]  /*ee70*/  @!P1 ST.E desc[UR46][R48.64], R5 ;  /* 0x0000000530009985 */ /* 0x0001e8000c10192e */
[----:B------:R-:W2:Y:S04]  /*ee80*/  LD.E R7, desc[UR46][R152.64+0x410] ;  /* 0x0004102e98077980 */ /* 0x000ea8000c101900 */
[----:B------:R-:W3:Y:S04]  /*ee90*/  LD.E R41, desc[UR46][R152.64+0x430] ;  /* 0x0004302e98297980 */ /* 0x000ee8000c101900 */
[----:B------:R-:W4:Y:S04]  /*eea0*/  LD.E R8, desc[UR46][R8.64] ;  /* 0x0000002e08087980 */ /* 0x000f28000c101900 */
[----:B------:R-:W5:Y:S04]  /*eeb0*/  LD.E R50, desc[UR46][R152.64+0x420] ;  /* 0x0004202e98327980 */ /* 0x000f68000c101900 */
[----:B------:R-:W5:Y:S01]  /*eec0*/  LD.E R51, desc[UR46][R152.64+0x424] ;  /* 0x0004242e98337980 */ /* 0x000f62000c101900 */
[C---:B--2---:R-:W-:Y:S01]  /*eed0*/  FSETP.NEU.FTZ.AND P1, PT, R7.reuse, -INF , PT ;  /* 0xff8000000700780b */ /* 0x044fe20003f3d000 */
[----:B---3--:R-:W-:Y:S01]  /*eee0*/  FMUL.FTZ R18, R7, R41 ;  /* 0x0000002907127220 */ /* 0x008fe20000410000 */
[----:B----4-:R-:W-:-:S04]  /*eef0*/  FMUL.FTZ R9, R41, R8 ;  /* 0x0000000829097220 */ /* 0x010fc80000410000 */
[----:B------:R-:W-:Y:S02]  /*ef00*/  FSEL R18, R18, RZ, P1 ;  /* 0x000000ff12127208 */ /* 0x000fe40000800000 */
[----:B------:R-:W-:-:S03]  /*ef10*/  FSETP.NEU.FTZ.AND P1, PT, R8, -INF , PT ;  /* 0xff8000000800780b */ /* 0x000fc60003f3d000 */
[-CC-:B------:R-:W-:Y:S01]  /*ef20*/  FFMA.FTZ R7, R57, R41.reuse, -R18.reuse ;  /* 0x0000002939077223 */ /* 0x180fe20000010812 */
[----:B------:R-:W-:Y:S01]  /*ef30*/  FSEL R8, R9, RZ, P1 ;  /* 0x000000ff09087208 */ /* 0x000fe20000800000 */
[-CC-:B------:R-:W-:Y:S01]  /*ef40*/  FFMA.FTZ R36, R36, R41.reuse, -R18.reuse ;  /* 0x0000002924247223 */ /* 0x180fe20000010812 */
[-CC-:B------:R-:W-:Y:S01]  /*ef50*/  FFMA.FTZ R34, R34, R41.reuse, -R18.reuse ;  /* 0x0000002922227223 */ /* 0x180fe20000010812 */
[-CC-:B------:R-:W-:Y:S01]  /*ef60*/  FFMA.FTZ R33, R33, R41.reuse, -R18.reuse ;  /* 0x0000002921217223 */ /* 0x180fe20000010812 */
[-C--:B------:R-:W-:Y:S01]  /*ef70*/  FFMA.FTZ R32, R32, R41.reuse, -R18 ;  /* 0x0000002920207223 */ /* 0x080fe20000010812 */
[-CC-:B------:R-:W-:Y:S01]  /*ef80*/  FFMA.FTZ R42, R42, R41.reuse, -R8.reuse ;  /* 0x000000292a2a7223 */ /* 0x180fe20000010808 */
[----:B------:R-:W5:Y:S01]  /*ef90*/  MUFU.EX2 R7, R7 ;  /* 0x0000000700077308 */ /* 0x000f620000000800 */
[-CC-:B------:R-:W-:Y:S01]  /*efa0*/  FFMA.FTZ R40, R40, R41.reuse, -R8.reuse ;  /* 0x0000002928287223 */ /* 0x180fe20000010808 */
[-CC-:B------:R-:W-:Y:S01]  /*efb0*/  FFMA.FTZ R39, R39, R41.reuse, -R8.reuse ;  /* 0x0000002927277223 */ /* 0x180fe20000010808 */
[-CC-:B------:R-:W-:Y:S01]  /*efc0*/  FFMA.FTZ R38, R38, R41.reuse, -R8.reuse ;  /* 0x0000002926267223 */ /* 0x180fe20000010808 */
[-C--:B------:R-:W-:Y:S01]  /*efd0*/  FFMA.FTZ R35, R35, R41.reuse, -R8 ;  /* 0x0000002923237223 */ /* 0x080fe20000010808 */
[-CC-:B------:R-:W-:Y:S01]  /*efe0*/  FFMA.FTZ R11, R11, R41.reuse, -R18.reuse ;  /* 0x000000290b0b7223 */ /* 0x180fe20000010812 */
[-CC-:B------:R-:W-:Y:S01]  /*eff0*/  FFMA.FTZ R10, R10, R41.reuse, -R18.reuse ;  /* 0x000000290a0a7223 */ /* 0x180fe20000010812 */
[-CC-:B------:R-:W-:Y:S01]  /*f000*/  FFMA.FTZ R31, R31, R41.reuse, -R18.reuse ;  /* 0x000000291f1f7223 */ /* 0x180fe20000010812 */
[----:B------:R-:W-:Y:S01]  /*f010*/  MUFU.EX2 R42, R42 ;  /* 0x0000002a002a7308 */ /* 0x000fe20000000800 */
[-C--:B------:R-:W-:Y:S01]  /*f020*/  FFMA.FTZ R12, R12, R41.reuse, -R18 ;  /* 0x000000290c0c7223 */ /* 0x080fe20000010812 */
[-C--:B------:R-:W-:Y:S01]  /*f030*/  FFMA.FTZ R21, R21, R41.reuse, -R8 ;  /* 0x0000002915157223 */ /* 0x080fe20000010808 */
[-C--:B------:R-:W-:Y:S01]  /*f040*/  FFMA.FTZ R30, R30, R41.reuse, -R18 ;  /* 0x000000291e1e7223 */ /* 0x080fe20000010812 */
[-C--:B------:R-:W-:Y:S01]  /*f050*/  FFMA.FTZ R20, R20, R41.reuse, -R8 ;  /* 0x0000002914147223 */ /* 0x080fe20000010808 */
[-CC-:B------:R-:W-:Y:S01]  /*f060*/  FFMA.FTZ R29, R29, R41.reuse, -R18.reuse ;  /* 0x000000291d1d7223 */ /* 0x180fe20000010812 */
[-CC-:B------:R-:W-:Y:S01]  /*f070*/  FFMA.FTZ R28, R28, R41.reuse, -R18.reuse ;  /* 0x000000291c1c7223 */ /* 0x180fe20000010812 */
[-CC-:B------:R-:W-:Y:S01]  /*f080*/  FFMA.FTZ R27, R27, R41.reuse, -R18.reuse ;  /* 0x000000291b1b7223 */ /* 0x180fe20000010812 */
[----:B------:R-:W1:Y:S01]  /*f090*/  MUFU.EX2 R36, R36 ;  /* 0x0000002400247308 */ /* 0x000e620000000800 */
[-CC-:B------:R-:W-:Y:S01]  /*f0a0*/  FFMA.FTZ R26, R26, R41.reuse, -R18.reuse ;  /* 0x000000291a1a7223 */ /* 0x180fe20000010812 */
[-CC-:B------:R-:W-:Y:S01]  /*f0b0*/  FFMA.FTZ R25, R25, R41.reuse, -R18.reuse ;  /* 0x0000002919197223 */ /* 0x180fe20000010812 */
[-C--:B------:R-:W-:Y:S01]  /*f0c0*/  FFMA.FTZ R24, R24, R41.reuse, -R18 ;  /* 0x0000002918187223 */ /* 0x080fe20000010812 */
[-CC-:B------:R-:W-:Y:S01]  /*f0d0*/  FFMA.FTZ R15, R15, R41.reuse, -R8.reuse ;  /* 0x000000290f0f7223 */ /* 0x180fe20000010808 */
[-CC-:B------:R-:W-:Y:S01]  /*f0e0*/  FFMA.FTZ R14, R14, R41.reuse, -R8.reuse ;  /* 0x000000290e0e7223 */ /* 0x180fe20000010808 */
[-CC-:B------:R-:W-:Y:S01]  /*f0f0*/  FFMA.FTZ R9, R53, R41.reuse, -R8.reuse ;  /* 0x0000002935097223 */ /* 0x180fe20000010808 */
[----:B------:R-:W-:Y:S01]  /*f100*/  FFMA.FTZ R13, R13, R41, -R8 ;  /* 0x000000290d0d7223 */ /* 0x000fe20000010808 */
[----:B------:R-:W-:Y:S08]  /*f110*/  MUFU.EX2 R169, R40 ;  /* 0x0000002800a97308 */ /* 0x000ff00000000800 */
[----:B------:R-:W2:Y:S08]  /*f120*/  MUFU.EX2 R34, R34 ;  /* 0x0000002200227308 */ /* 0x000eb00000000800 */
[----:B------:R-:W3:Y:S08]  /*f130*/  MUFU.EX2 R39, R39 ;  /* 0x0000002700277308 */ /* 0x000ef00000000800 */
[----:B------:R-:W4:Y:S08]  /*f140*/  MUFU.EX2 R33, R33 ;  /* 0x0000002100217308 */ /* 0x000f300000000800 */
[----:B------:R-:W0:Y:S08]  /*f150*/  MUFU.EX2 R38, R38 ;  /* 0x0000002600267308 */ /* 0x000e300000000800 */
[----:B------:R5:W-:Y:S08]  /*f160*/  MUFU.EX2 R45, R11 ;  /* 0x0000000b002d7308 */ /* 0x000bf00000000800 */
[----:B------:R-:W0:Y:S01]  /*f170*/  MUFU.EX2 R32, R32 ;  /* 0x0000002000207308 */ /* 0x000e220000000800 */
[----:B-----5:R-:W-:-:S04]  /*f180*/  FADD.FTZ R11, R7, R50 ;  /* 0x00000032070b7221 */ /* 0x020fc80000010000 */
[----:B-1----:R-:W-:-:S03]  /*f190*/  FADD.FTZ R11, R36, R11 ;  /* 0x0000000b240b7221 */ /* 0x002fc60000010000 */
[----:B------:R1:W-:Y:S01]  /*f1a0*/  MUFU.EX2 R182, R10 ;  /* 0x0000000a00b67308 */ /* 0x0003e20000000800 */
[----:B--2---:R-:W-:-:S07]  /*f1b0*/  FADD.FTZ R40, R34, R11 ;  /* 0x0000000b22287221 */ /* 0x004fce0000010000 */
[----:B------:R-:W-:Y:S01]  /*f1c0*/  MUFU.EX2 R35, R35 ;  /* 0x0000002300237308 */ /* 0x000fe20000000800 */
[----:B-1----:R-:W-:-:S04]  /*f1d0*/  FADD.FTZ R10, R42, R51 ;  /* 0x000000332a0a7221 */ /* 0x002fc80000010000 */
[----:B------:R-:W-:Y:S01]  /*f1e0*/  FADD.FTZ R18, R169, R10 ;  /* 0x0000000aa9127221 */ /* 0x000fe20000010000 */
[----:B------:R-:W-:Y:S02]  /*f1f0*/  FFMA.FTZ R10, R59, R41, -R8 ;  /* 0x000000293b0a7223 */ /* 0x000fe40000010808 */
[----:B------:R-:W-:Y:S01]  /*f200*/  MUFU.EX2 R43, R12 ;  /* 0x0000000c002b7308 */ /* 0x000fe20000000800 */
[----:B---3--:R-:W-:-:S07]  /*f210*/  FADD.FTZ R11, R39, R18 ;  /* 0x00000012270b7221 */ /* 0x008fce0000010000 */
[----:B------:R-:W1:Y:S08]  /*f220*/  MUFU.EX2 R31, R31 ;  /* 0x0000001f001f7308 */ /* 0x000e700000000800 */
[----:B------:R4:W-:Y:S08]  /*f230*/  MUFU.EX2 R12, R21 ;  /* 0x00000015000c7308 */ /* 0x0009f00000000800 */
[----:B------:R-:W2:Y:S01]  /*f240*/  MUFU.EX2 R30, R30 ;  /* 0x0000001e001e7308 */ /* 0x000ea20000000800 */
[----:B----4-:R-:W-:Y:S01]  /*f250*/  FADD.FTZ R21, R33, R40 ;  /* 0x0000002821157221 */ /* 0x010fe20000010000 */
[----:B0-----:R-:W-:Y:S01]  /*f260*/  FADD.FTZ R40, R38, R11 ;  /* 0x0000000b26287221 */ /* 0x001fe20000010000 */
[----:B------:R-:W-:-:S02]  /*f270*/  FFMA.FTZ R11, R61, R41, -R8 ;  /* 0x000000293d0b7223 */ /* 0x000fc40000010808 */
[----:B------:R-:W-:-:S03]  /*f280*/  FADD.FTZ R44, R32, R21 ;  /* 0x00000015202c7221 */ /* 0x000fc60000010000 */
[----:B------:R-:W-:Y:S01]  /*f290*/  MUFU.EX2 R20, R20 ;  /* 0x0000001400147308 */ /* 0x000fe20000000800 */
[----:B-1----:R-:W-:-:S07]  /*f2a0*/  FADD.FTZ R21, R31, R44 ;  /* 0x0000002c1f157221 */ /* 0x002fce0000010000 */
[----:B------:R-:W0:Y:S01]  /*f2b0*/  MUFU.EX2 R29, R29 ;  /* 0x0000001d001d7308 */ /* 0x000e220000000800 */
[----:B--2---:R-:W-:-:S07]  /*f2c0*/  FADD.FTZ R44, R30, R21 ;  /* 0x000000151e2c7221 */ /* 0x004fce0000010000 */
[----:B------:R-:W-:Y:S08]  /*f2d0*/  MUFU.EX2 R15, R15 ;  /* 0x0000000f000f7308 */ /* 0x000ff00000000800 */
[----:B------:R-:W1:Y:S01]  /*f2e0*/  MUFU.EX2 R28, R28 ;  /* 0x0000001c001c7308 */ /* 0x000e620000000800 */
[----:B0-----:R-:W-:-:S07]  /*f2f0*/  FADD.FTZ R21, R29, R44 ;  /* 0x0000002c1d157221 */ /* 0x001fce0000010000 */
[----:B------:R-:W0:Y:S08]  /*f300*/  MUFU.EX2 R14, R14 ;  /* 0x0000000e000e7308 */ /* 0x000e300000000800 */
[----:B------:R2:W-:Y:S01]  /*f310*/  MUFU.EX2 R179, R9 ;  /* 0x0000000900b37308 */ /* 0x0005e20000000800 */
[----:B-1----:R-:W-:-:S07]  /*f320*/  FADD.FTZ R44, R28, R21 ;  /* 0x000000151c2c7221 */ /* 0x002fce0000010000 */
[----:B------:R-:W-:Y:S01]  /*f330*/  MUFU.EX2 R27, R27 ;  /* 0x0000001b001b7308 */ /* 0x000fe20000000800 */
[----:B--2---:R-:W-:-:S04]  /*f340*/  FADD.FTZ R9, R35, R40 ;  /* 0x0000002823097221 */ /* 0x004fc80000010000 */
[----:B------:R-:W-:Y:S01]  /*f350*/  FADD.FTZ R47, R12, R9 ;  /* 0x000000090c2f7221 */ /* 0x000fe20000010000 */
[----:B------:R-:W-:Y:S02]  /*f360*/  FFMA.FTZ R9, R63, R41, -R8 ;  /* 0x000000293f097223 */ /* 0x000fe40000010808 */
[----:B------:R-:W1:Y:S08]  /*f370*/  MUFU.EX2 R13, R13 ;  /* 0x0000000d000d7308 */ /* 0x000e700000000800 */
[----:B------:R-:W2:Y:S08]  /*f380*/  MUFU.EX2 R26, R26 ;  /* 0x0000001a001a7308 */ /* 0x000eb00000000800 */
[----:B------:R3:W-:Y:S08]  /*f390*/  MUFU.EX2 R18, R10 ;  /* 0x0000000a00127308 */ /* 0x0007f00000000800 */
[----:B------:R-:W4:Y:S01]  /*f3a0*/  MUFU.EX2 R25, R25 ;  /* 0x0000001900197308 */ /* 0x000f220000000800 */
[----:B---3--:R-:W-:-:S04]  /*f3b0*/  FADD.FTZ R10, R20, R47 ;  /* 0x0000002f140a7221 */ /* 0x008fc80000010000 */
[----:B------:R-:W-:Y:S01]  /*f3c0*/  FADD.FTZ R47, R15, R10 ;  /* 0x0000000a0f2f7221 */ /* 0x000fe20000010000 */
[-CC-:B------:R-:W-:Y:S01]  /*f3d0*/  FFMA.FTZ R10, R65, R41.reuse, -R8.reuse ;  /* 0x00000029410a7223 */ /* 0x180fe20000010808 */
[----:B------:R-:W-:Y:S01]  /*f3e0*/  FFMA.FTZ R8, R37, R41, -R8 ;  /* 0x0000002925087223 */ /* 0x000fe20000010808 */
[----:B------:R-:W3:Y:S01]  /*f3f0*/  MUFU.EX2 R24, R24 ;  /* 0x0000001800187308 */ /* 0x000ee20000000800 */
[----:B0-----:R-:W-:-:S04]  /*f400*/  FADD.FTZ R46, R14, R47 ;  /* 0x0000002f0e2e7221 */ /* 0x001fc80000010000 */
[----:B-1----:R-:W-:-:S03]  /*f410*/  FADD.FTZ R46, R13, R46 ;  /* 0x0000002e0d2e7221 */ /* 0x002fc60000010000 */
[----:B------:R0:W1:Y:S08]  /*f420*/  MUFU.EX2 R181, R11 ;  /* 0x0000000b00b57308 */ /* 0x0000700000000800 */
[----:B------:R5:W1:Y:S01]  /*f430*/  MUFU.EX2 R40, R9 ;  /* 0x0000000900287308 */ /* 0x000a620000000800 */
[----:B0-----:R-:W-:-:S04]  /*f440*/  FADD.FTZ R11, R27, R44 ;  /* 0x0000002c1b0b7221 */ /* 0x001fc80000010000 */
[----:B--2---:R-:W-:-:S03]  /*f450*/  FADD.FTZ R48, R26, R11 ;  /* 0x0000000b1a307221 */ /* 0x004fc60000010000 */
[----:B------:R0:W2:Y:S01]  /*f460*/  MUFU.EX2 R183, R10 ;  /* 0x0000000a00b77308 */ /* 0x0000a20000000800 */
[----:B-----5:R-:W-:Y:S01]  /*f470*/  FADD.FTZ R9, R179, R46 ;  /* 0x0000002eb3097221 */ /* 0x020fe20000010000 */
[----:B----4-:R-:W-:-:S03]  /*f480*/  FADD.FTZ R11, R25, R48 ;  /* 0x00000030190b7221 */ /* 0x010fc60000010000 */
[----:B------:R-:W-:Y:S01]  /*f490*/  FADD.FTZ R46, R18, R9 ;  /* 0x00000009122e7221 */ /* 0x000fe20000010000 */
[----:B---3--:R-:W-:Y:S02]  /*f4a0*/  FADD.FTZ R48, R24, R11 ;  /* 0x0000000b18307221 */ /* 0x008fe40000010000 */
[----:B------:R-:W3:Y:S01]  /*f4b0*/  MUFU.EX2 R44, R8 ;  /* 0x00000008002c7308 */ /* 0x000ee20000000800 */
[----:B-1----:R-:W-:Y:S01]  /*f4c0*/  FADD.FTZ R9, R181, R46 ;  /* 0x0000002eb5097221 */ /* 0x002fe20000010000 */
[----:B------:R-:W-:-:S03]  /*f4d0*/  FADD.FTZ R11, R43, R48 ;  /* 0x000000302b0b7221 */ /* 0x000fc60000010000 */
[----:B0-----:R-:W-:Y:S01]  /*f4e0*/  FADD.FTZ R10, R40, R9 ;  /* 0x00000009280a7221 */ /* 0x001fe20000010000 */
[----:B------:R-:W-:-:S03]  /*f4f0*/  FADD.FTZ R46, R182, R11 ;  /* 0x0000000bb62e7221 */ /* 0x000fc60000010000 */
[----:B--2---:R-:W-:Y:S01]  /*f500*/  FADD.FTZ R9, R183, R10 ;  /* 0x0000000ab7097221 */ /* 0x004fe20000010000 */
[----:B------:R-:W-:-:S05]  /*f510*/  FADD.FTZ R21, R45, R46 ;  /* 0x0000002e2d157221 */ /* 0x000fca0000010000 */
[----:B------:R-:W-:Y:S01]  /*f520*/  ST.E desc[UR46][R152.64+0x420], R21 ;  /* 0x0004201598007985 */ /* 0x000fe2000c10192e */
[----:B---3--:R-:W-:-:S05]  /*f530*/  FADD.FTZ R37, R44, R9 ;  /* 0x000000092c257221 */ /* 0x008fca0000010000 */
[----:B------:R-:W-:Y:S01]  /*f540*/  ST.E desc[UR46][R152.64+0x424], R37 ;  /* 0x0004242598007985 */ /* 0x000fe2000c10192e */
[----:B------:R-:W-:Y:S06]  /*f550*/  BAR.SYNC.DEFER_BLOCKING 0xf, 0x100 ;  /* 0x03c4000000007b1d */ /* 0x000fec0000010000 */
[----:B------:R-:W2:Y:S04]  /*f560*/  LD.E.64 R8, desc[UR46][R152.64+0x138] ;  /* 0x0001382e98087980 */ /* 0x000ea8000c101b00 */
[----:B--2---:R-:W2:Y:S04]  /*f570*/  LD.E.64 R10, desc[UR46][R8.64+0x8] ;  /* 0x0000082e080a7980 */ /* 0x004ea8000c101b00 */
[----:B------:R-:W3:Y:S01]  /*f580*/  LD.E.64 R46, desc[UR46][R8.64] ;  /* 0x0000002e082e7980 */ /* 0x000ee2000c101b00 */
        /* <DEDUP_REMOVED lines=16> */
[----:B--2---:R-:W-:-:S05]  /*f690*/  MOV R10, R10 ;  /* 0x0000000a000a7202 */ /* 0x004fca0000000f00 */
[--C-:B---3--:R-:W-:Y:S01]  /*f6a0*/  IMAD R47, R47, 0x2, R10.reuse ;  /* 0x000000022f2f7824 */ /* 0x108fe200078e020a */
[----:B------:R-:W-:Y:S01]  /*f6b0*/  STSM.16.M88.4 [R10], R168 ;  /* 0x000000a80a007844 */ /* 0x000fe20000000200 */
[C---:B------:R-:W-:Y:S02]  /*f6c0*/  IMAD R7, R46.reuse, 0x2, R10 ;  /* 0x000000022e077824 */ /* 0x040fe400078e020a */
[----:B------:R-:W-:-:S03]  /*f6d0*/  IMAD R46, R46, 0x2, R47 ;  /* 0x000000022e2e7824 */ /* 0x000fc600078e022f */
[----:B------:R0:W-:Y:S04]  /*f6e0*/  STSM.16.M88.4 [R7], R172 ;  /* 0x000000ac07007844 */ /* 0x0001e80000000200 */
[----:B------:R-:W-:Y:S04]  /*f6f0*/  STSM.16.M88.4 [R47], R176 ;  /* 0x000000b02f007844 */ /* 0x000fe80000000200 */
[----:B------:R-:W-:Y:S04]  /*f700*/  STSM.16.M88.4 [R46], R180 ;  /* 0x000000b42e007844 */ /* 0x000fe80000000200 */
[----:B------:R-:W2:Y:S01]  /*f710*/  LD.E R9, desc[UR46][R152.64+0x200] ;  /* 0x0002002e98097980 */ /* 0x000ea2000c101900 */
[----:B------:R-:W-:Y:S01]  /*f720*/  LOP3.LUT R18, R17, 0x4, RZ, 0xfc, !PT ;  /* 0x0000000411127812 */ /* 0x000fe200078efcff */
[----:B--2---:R-:W-:-:S05]  /*f730*/  FMUL.FTZ R9, R6, R9 ;  /* 0x0000000906097220 */ /* 0x004fca0000410000 */
[----:B------:R1:W-:Y:S04]  /*f740*/  ST.E desc[UR46][R152.64+0x200], R9 ;  /* 0x0002000998007985 */ /* 0x0003e8000c10192e */
[----:B------:R-:W2:Y:S02]  /*f750*/  LD.E R11, desc[UR46][R18.64] ;  /* 0x0000002e120b7980 */ /* 0x000ea4000c101900 */
[----:B--2---:R-:W-:-:S05]  /*f760*/  FMUL.FTZ R11, R6, R11 ;  /* 0x0000000b060b7220 */ /* 0x004fca0000410000 */
[----:B------:R2:W-:Y:S04]  /*f770*/  ST.E desc[UR46][R18.64], R11 ;  /* 0x0000000b12007985 */ /* 0x0005e8000c10192e */
[----:B0-----:R-:W3:Y:S04]  /*f780*/  LD.E R7, desc[UR46][R152.64+0x210] ;  /* 0x0002102e98077980 */ /* 0x001ee8000c101900 */
[----:B------:R-:W4:Y:S04]  /*f790*/  LD.E R135, desc[UR46][R152.64+0x3f4] ;  /* 0x0003f42e98877980 */ /* 0x000f28000c101900 */
[----:B------:R-:W5:Y:S04]  /*f7a0*/  LD.E R13, desc[UR46][R152.64+0x214] ;  /* 0x0002142e980d7980 */ /* 0x000f68000c101900 */
[----:B------:R-:W5:Y:S04]  /*f7b0*/  LD.E R15, desc[UR46][R152.64+0x220] ;  /* 0x0002202e980f7980 */ /* 0x000f68000c101900 */
[----:B------:R-:W5:Y:S04]  /*f7c0*/  LD.E R21, desc[UR46][R152.64+0x224] ;  /* 0x0002242e98157980 */ /* 0x000f68000c101900 */
[----:B------:R-:W5:Y:S04]  /*f7d0*/  LD.E R25, desc[UR46][R152.64+0x230] ;  /* 0x0002302e98197980 */ /* 0x000f68000c101900 */
[----:B------:R-:W5:Y:S04]  /*f7e0*/  LD.E R27, desc[UR46][R152.64+0x234] ;  /* 0x0002342e981b7980 */ /* 0x000f68000c101900 */
[----:B-1----:R-:W5:Y:S04]  /*f7f0*/  LD.E R9, desc[UR46][R152.64+0x240] ;  /* 0x0002402e98097980 */ /* 0x002f68000c101900 */
[----:B------:R-:W5:Y:S04]  /*f800*/  LD.E R29, desc[UR46][R152.64+0x244] ;  /* 0x0002442e981d7980 */ /* 0x000f68000c101900 */
[----:B------:R-:W5:Y:S04]  /*f810*/  LD.E R31, desc[UR46][R152.64+0x250] ;  /* 0x0002502e981f7980 */ /* 0x000f68000c101900 */
[----:B--2---:R-:W2:Y:S04]  /*f820*/  LD.E R11, desc[UR46][R152.64+0x254] ;  /* 0x0002542e980b7980 */ /* 0x004ea8000c101900 */
[----:B------:R-:W2:Y:S04]  /*f830*/  LD.E R33, desc[UR46][R152.64+0x260] ;  /* 0x0002602e98217980 */ /* 0x000ea8000c101900 */
        /* <DEDUP_REMOVED lines=49> */
[----:B------:R-:W2:Y:S01]  /*fb50*/  LD.E R133, desc[UR46][R152.64+0x3f0] ;  /* 0x0003f02e98857980 */ /* 0x000ea2000c101900 */
[C---:B---3--:R-:W-:Y:S01]  /*fb60*/  FMUL.FTZ R7, R6.reuse, R7 ;  /* 0x0000000706077220 */ /* 0x048fe20000410000 */
[----:B----4-:R-:W-:-:S04]  /*fb70*/  FMUL.FTZ R135, R6, R135 ;  /* 0x0000008706877220 */ /* 0x010fc80000410000 */
[----:B------:R0:W-:Y:S01]  /*fb80*/  ST.E desc[UR46][R152.64+0x210], R7 ;  /* 0x0002100798007985 */ /* 0x0001e2000c10192e */
[C---:B-----5:R-:W-:Y:S01]  /*fb90*/  FMUL.FTZ R13, R6.reuse, R13 ;  /* 0x0000000d060d7220 */ /* 0x060fe20000410000 */
[C---:B------:R-:W-:Y:S01]  /*fba0*/  FMUL.FTZ R15, R6.reuse, R15 ;  /* 0x0000000f060f7220 */ /* 0x040fe20000410000 */
[C---:B------:R-:W-:Y:S01]  /*fbb0*/  FMUL.FTZ R21, R6.reuse, R21 ;  /* 0x0000001506157220 */ /* 0x040fe20000410000 */
[--C-:B0-----:R-:W-:Y:S02]  /*fbc0*/  IMAD.MOV.U32 R7, RZ, RZ, R19.reuse ;  /* 0x000000ffff077224 */ /* 0x101fe400078e0013 */
[C---:B------:R-:W-:Y:S01]  /*fbd0*/  FMUL.FTZ R25, R6.reuse, R25 ;  /* 0x0000001906197220 */ /* 0x040fe20000410000 */
[C---:B------:R-:W-:Y:S01]  /*fbe0*/  FMUL.FTZ R27, R6.reuse, R27 ;  /* 0x0000001b061b7220 */ /* 0x040fe20000410000 */
[C---:B------:R-:W-:Y:S01]  /*fbf0*/  FMUL.FTZ R9, R6.reuse, R9 ;  /* 0x0000000906097220 */ /* 0x040fe20000410000 */
[C---:B------:R-:W-:Y:S01]  /*fc00*/  FMUL.FTZ R29, R6.reuse, R29 ;  /* 0x0000001d061d7220 */ /* 0x040fe20000410000 */
[C---:B------:R-:W-:Y:S01]  /*fc10*/  FMUL.FTZ R31, R6.reuse, R31 ;  /* 0x0000001f061f7220 */ /* 0x040fe20000410000 */
[C---:B--2---:R-:W-:Y:S01]  /*fc20*/  FMUL.FTZ R11, R6.reuse, R11 ;  /* 0x0000000b060b7220 */ /* 0x044fe20000410000 */
        /* <DEDUP_REMOVED lines=51> */
[C---:B------:R-:W-:Y:S01]  /*ff60*/  LOP3.LUT R6, R17.reuse, 0x8, RZ, 0xfc, !PT ;  /* 0x0000000811067812 */ /* 0x040fe200078efcff */
[----:B------:R-:W-:Y:S04]  /*ff70*/  ST.E desc[UR46][R152.64+0x3f4], R135 ;  /* 0x0003f48798007985 */ /* 0x000fe8000c10192e */
[----:B------:R-:W-:Y:S04]  /*ff80*/  ST.E desc[UR46][R152.64+0x214], R13 ;  /* 0x0002140d98007985 */ /* 0x000fe8000c10192e */
[----:B------:R-:W-:Y:S04]  /*ff90*/  ST.E desc[UR46][R152.64+0x220], R15 ;  /* 0x0002200f98007985 */ /* 0x000fe8000c10192e */
[----:B------:R-:W-:Y:S04]  /*ffa0*/  ST.E desc[UR46][R152.64+0x224], R21 ;  /* 0x0002241598007985 */ /* 0x000fe8000c10192e */
[----:B------:R-:W-:Y:S04]  /*ffb0*/  ST.E desc[UR46][R152.64+0x230], R25 ;  /* 0x0002301998007985 */ /* 0x000fe8000c10192e */
[----:B------:R-:W-:Y:S04]  /*ffc0*/  ST.E desc[UR46][R152.64+0x234], R27 ;  /* 0x0002341b98007985 */ /* 0x000fe8000c10192e */
[----:B------:R0:W-:Y:S04]  /*ffd0*/  ST.E desc[UR46][R152.64+0x240], R9 ;  /* 0x0002400998007985 */ /* 0x0001e8000c10192e */
[----:B------:R-:W-:Y:S04]  /*ffe0*/  ST.E desc[UR46][R152.64+0x244], R29 ;  /* 0x0002441d98007985 */ /* 0x000fe8000c10192e */
[----:B------:R-:W-:Y:S04]  /*fff0*/  ST.E desc[UR46][R152.64+0x250], R31 ;  /* 0x0002501f98007985 */ /* 0x000fe8000c10192e */
[----:B------:R1:W-:Y:S04]  /*10000*/  ST.E desc[UR46][R152.64+0x254], R11 ;  /* 0x0002540b98007985 */ /* 0x0003e8000c10192e */
[----:B------:R-:W-:Y:S04]  /*10010*/  ST.E desc[UR46][R152.64+0x260], R33 ;  /* 0x0002602198007985 */ /* 0x000fe8000c10192e */
[----:B------:R-:W-:Y:S04]  /*10020*/  ST.E desc[UR46][R152.64+0x264], R35 ;  /* 0x0002642398007985 */ /* 0x000fe8000c10192e */
[----:B------:R-:W-:Y:S04]  /*10030*/  ST.E desc[UR46][R152.64+0x270], R37 ;  /* 0x0002702598007985 */ /* 0x000fe8000c10192e */
[----:B------:R2:W-:Y:S04]  /*10040*/  ST.E desc[UR46][R152.64+0x274], R39 ;  /* 0x0002742798007985 */ /* 0x0005e8000c10192e */
[----:B------:R-:W-:Y:S04]  /*10050*/  ST.E desc[UR46][R152.64+0x280], R41 ;  /* 0x0002802998007985 */ /* 0x000fe8000c10192e */
        /* <DEDUP_REMOVED lines=46> */
[----:B------:R-:W1:Y:S01]  /*10340*/  LD.E R10, desc[UR46][R6.64] ;  /* 0x0000002e060a7980 */ /* 0x000e62000c101900 */
[----:B------:R-:W-:Y:S01]  /*10350*/  LOP3.LUT R8, R17, 0xc, RZ, 0xfc, !PT ;  /* 0x0000000c11087812 */ /* 0x000fe200078efcff */
[----:B0-----:R-:W-:-:S02]  /*10360*/  IMAD.MOV.U32 R9, RZ, RZ, R19 ;  /* 0x000000ffff097224 */ /* 0x001fc400078e0013 */
[----:B-1----:R-:W-:-:S05]  /*10370*/  FMUL.FTZ R11, R5, R10 ;  /* 0x0000000a050b7220 */ /* 0x002fca0000410000 */
[----:B------:R0:W-:Y:S04]  /*10380*/  ST.E desc[UR46][R6.64], R11 ;  /* 0x0000000b06007985 */ /* 0x0001e8000c10192e */
[----:B------:R-:W3:Y:S02]  /*10390*/  LD.E R10, desc[UR46][R8.64] ;  /* 0x0000002e080a7980 */ /* 0x000ee4000c101900 */
[----:B---3--:R-:W-:-:S05]  /*103a0*/  FMUL.FTZ R13, R5, R10 ;  /* 0x0000000a050d7220 */ /* 0x008fca0000410000 */
[----:B------:R1:W-:Y:S04]  /*103b0*/  ST.E desc[UR46][R8.64], R13 ;  /* 0x0000000d08007985 */ /* 0x0003e8000c10192e */
[----:B------:R-:W3:Y:S04]  /*103c0*/  LD.E R138, desc[UR46][R152.64+0x3fc] ;  /* 0x0003fc2e988a7980 */ /* 0x000ee8000c101900 */
[----:B------:R-:W0:Y:S04]  /*103d0*/  LD.E R10, desc[UR46][R152.64+0x218] ;  /* 0x0002182e980a7980 */ /* 0x000e28000c101900 */
[----:B------:R-:W1:Y:S04]  /*103e0*/  LD.E R12, desc[UR46][R152.64+0x21c] ;  /* 0x00021c2e980c7980 */ /* 0x000e68000c101900 */
[----:B------:R-:W4:Y:S04]  /*103f0*/  LD.E R14, desc[UR46][R152.64+0x228] ;  /* 0x0002282e980e7980 */ /* 0x000f28000c101900 */
[----:B------:R-:W5:Y:S04]  /*10400*/  LD.E R20, desc[UR46][R152.64+0x22c] ;  /* 0x00022c2e98147980 */ /* 0x000f68000c101900 */
        /* <DEDUP_REMOVED lines=57> */
[----:B--2---:R-:W2:Y:S01]  /*107a0*/  LD.E R39, desc[UR46][R152.64+0x200] ;  /* 0x0002002e98277980 */ /* 0x004ea2000c101900 */
[C---:B---3--:R-:W-:Y:S01]  /*107b0*/  FMUL.FTZ R29, R5.reuse, R138 ;  /* 0x0000008a051d7220 */ /* 0x048fe20000410000 */
[----:B0-----:R-:W-:-:S04]  /*107c0*/  FMUL.FTZ R11, R5, R10 ;  /* 0x0000000a050b7220 */ /* 0x001fc80000410000 */
[----:B------:R0:W-:Y:S01]  /*107d0*/  ST.E desc[UR46][R152.64+0x3fc], R29 ;  /* 0x0003fc1d98007985 */ /* 0x0001e2000c10192e */
[C---:B-1----:R-:W-:Y:S01]  /*107e0*/  FMUL.FTZ R13, R5.reuse, R12 ;  /* 0x0000000c050d7220 */ /* 0x042fe20000410000 */
[C---:B----4-:R-:W-:Y:S01]  /*107f0*/  FMUL.FTZ R15, R5.reuse, R14 ;  /* 0x0000000e050f7220 */ /* 0x050fe20000410000 */
[C---:B-----5:R-:W-:Y:S01]  /*10800*/  FMUL.FTZ R21, R5.reuse, R20 ;  /* 0x0000001405157220 */ /* 0x060fe20000410000 */
[C---:B------:R-:W-:Y:S01]  /*10810*/  FMUL.FTZ R25, R5.reuse, R24 ;  /* 0x0000001805197220 */ /* 0x040fe20000410000 */
[C---:B------:R-:W-:Y:S01]  /*10820*/  FMUL.FTZ R27, R5.reuse, R26 ;  /* 0x0000001a051b7220 */ /* 0x040fe20000410000 */
[C---:B0-----:R-:W-:Y:S01]  /*10830*/  FMUL.FTZ R29, R5.reuse, R30 ;  /* 0x0000001e051d7220 */ /* 0x041fe20000410000 */
[C---:B------:R-:W-:Y:S01]  /*10840*/  FMUL.FTZ R31, R5.reuse, R32 ;  /* 0x00000020051f7220 */ /* 0x040fe20000410000 */
[C---:B------:R-:W-:Y:S01]  /*10850*/  FMUL.FTZ R33, R5.reuse, R34 ;  /* 0x0000002205217220 */ /* 0x040fe20000410000 */
[C---:B------:R-:W-:Y:S01]  /*10860*/  FMUL.FTZ R35, R5.reuse, R36 ;  /* 0x0000002405237220 */ /* 0x040fe20000410000 */
[----:B------:R0:W-:Y:S04]  /*10870*/  ST.E desc[UR46][R152.64+0x218], R11 ;  /* 0x0002180b98007985 */ /* 0x0001e8000c10192e */
[----:B------:R1:W-:Y:S04]  /*10880*/  ST.E desc[UR46][R152.64+0x21c], R13 ;  /* 0x00021c0d98007985 */ /* 0x0003e8000c10192e */
[----:B------:R3:W-:Y:S04]  /*10890*/  ST.E desc[UR46][R152.64+0x228], R15 ;  /* 0x0002280f98007985 */ /* 0x0007e8000c10192e */
[----:B------:R4:W-:Y:S01]  /*108a0*/  ST.E desc[UR46][R152.64+0x22c], R21 ;  /* 0x00022c1598007985 */ /* 0x0009e2000c10192e */
[----:B0-----:R-:W-:-:S03]  /*108b0*/  FMUL.FTZ R11, R5, R28 ;  /* 0x0000001c050b7220 */ /* 0x001fc60000410000 */
[----:B------:R0:W-:Y:S01]  /*108c0*/  ST.E desc[UR46][R152.64+0x238], R25 ;  /* 0x0002381998007985 */ /* 0x0001e2000c10192e */
[----:B-1----:R-:W-:-:S03]  /*108d0*/  FMUL.FTZ R13, R5, R38 ;  /* 0x00000026050d7220 */ /* 0x002fc60000410000 */
[----:B------:R1:W-:Y:S01]  /*108e0*/  ST.E desc[UR46][R152.64+0x23c], R27 ;  /* 0x00023c1b98007985 */ /* 0x0003e2000c10192e */
[----:B---3--:R-:W-:-:S03]  /*108f0*/  FMUL.FTZ R15, R5, R40 ;  /* 0x00000028050f7220 */ /* 0x008fc60000410000 */
[----:B------:R3:W-:Y:S01]  /*10900*/  ST.E desc[UR46][R152.64+0x24c], R29 ;  /* 0x00024c1d98007985 */ /* 0x0007e2000c10192e */
[----:B----4-:R-:W-:-:S03]  /*10910*/  FMUL.FTZ R21, R5, R42 ;  /* 0x0000002a05157220 */ /* 0x010fc60000410000 */
[----:B------:R4:W-:Y:S01]  /*10920*/  ST.E desc[UR46][R152.64+0x258], R31 ;  /* 0x0002581f98007985 */ /* 0x0009e2000c10192e */
[----:B0-----:R-:W-:-:S03]  /*10930*/  FMUL.FTZ R25, R5, R44 ;  /* 0x0000002c05197220 */ /* 0x001fc60000410000 */
[----:B------:R0:W-:Y:S01]  /*10940*/  ST.E desc[UR46][R152.64+0x25c], R33 ;  /* 0x00025c2198007985 */ /* 0x0001e2000c10192e */
[----:B-1----:R-:W-:-:S03]  /*10950*/  FMUL.FTZ R27, R5, R46 ;  /* 0x0000002e051b7220 */ /* 0x002fc60000410000 */
[----:B------:R1:W-:Y:S01]  /*10960*/  ST.E desc[UR46][R152.64+0x268], R35 ;  /* 0x0002682398007985 */ /* 0x0003e2000c10192e */
[C---:B---3--:R-:W-:Y:S01]  /*10970*/  FMUL.FTZ R29, R5.reuse, R50 ;  /* 0x00000032051d7220 */ /* 0x048fe20000410000 */
[C---:B----4-:R-:W-:Y:S01]  /*10980*/  FMUL.FTZ R31, R5.reuse, R52 ;  /* 0x00000034051f7220 */ /* 0x050fe20000410000 */
[C---:B0-----:R-:W-:Y:S01]  /*10990*/  FMUL.FTZ R33, R5.reuse, R54 ;  /* 0x0000003605217220 */ /* 0x041fe20000410000 */
[C---:B-1----:R-:W-:Y:S01]  /*109a0*/  FMUL.FTZ R35, R5.reuse, R56 ;  /* 0x0000003805237220 */ /* 0x042fe20000410000 */
        /* <DEDUP_REMOVED lines=61> */
[----:B------:R1:W-:Y:S01]  /*10d80*/  ST.E desc[UR46][R152.64+0x35c], R13 ;  /* 0x00035c0d98007985 */ /* 0x0003e2000c10192e */
[----:B------:R-:W-:-:S03]  /*10d90*/  FMUL.FTZ R37, R5, R136 ;  /* 0x0000008805257220 */ /* 0x000fc60000410000 */
        /* <DEDUP_REMOVED lines=17> */
[----:B-1----:R-:W-:Y:S01]  /*10eb0*/  FMUL.FTZ R35, R5, R134 ;  /* 0x0000008605237220 */ /* 0x002fe20000410000 */
[----:B------:R-:W-:Y:S04]  /*10ec0*/  ST.E desc[UR46][R152.64+0x388], R11 ;  /* 0x0003880b98007985 */ /* 0x000fe8000c10192e */
[----:B------:R0:W-:Y:S04]  /*10ed0*/  ST.E desc[UR46][R152.64+0x3ac], R13 ;  /* 0x0003ac0d98007985 */ /* 0x0001e8000c10192e */
        /* <DEDUP_REMOVED lines=8> */
[----:B------:R-:W-:Y:S04]  /*10f60*/  ST.E desc[UR46][R152.64+0x3f8], R37 ;  /* 0x0003f82598007985 */ /* 0x000fe8000c10192e */
[----:B--2---:R-:W-:Y:S04]  /*10f70*/  ST.E desc[UR46][R152.64+0x200], R39 ;  /* 0x0002002798007985 */ /* 0x004fe8000c10192e */
[----:B0-----:R-:W2:Y:S04]  /*10f80*/  LD.E R13, desc[UR46][R18.64] ;  /* 0x0000002e120d7980 */ /* 0x001ea8000c101900 */
[----:B------:R-:W5:Y:S04]  /*10f90*/  LD.E R5, desc[UR46][R152.64+0x1e8] ;  /* 0x0001e82e98057980 */ /* 0x000f68000c101900 */
[----:B------:R-:W5:Y:S04]  /*10fa0*/  LD.E.64 R10, desc[UR46][R152.64+0xa8] ;  /* 0x0000a82e980a7980 */ /* 0x000f68000c101b00 */
[----:B--2---:R0:W-:Y:S04]  /*10fb0*/  ST.E desc[UR46][R18.64], R13 ;  /* 0x0000000d12007985 */ /* 0x0041e8000c10192e */
[----:B-1----:R-:W2:Y:S04]  /*10fc0*/  LD.E R15, desc[UR46][R6.64] ;  /* 0x0000002e060f7980 */ /* 0x002ea8000c101900 */
[----:B--2---:R1:W-:Y:S04]  /*10fd0*/  ST.E desc[UR46][R6.64], R15 ;  /* 0x0000000f06007985 */ /* 0x0043e8000c10192e */
[----:B---3--:R-:W2:Y:S04]  /*10fe0*/  LD.E R21, desc[UR46][R8.64] ;  /* 0x0000002e08157980 */ /* 0x008ea8000c101900 */
[----:B--2---:R2:W-:Y:S04]  /*10ff0*/  ST.E desc[UR46][R8.64], R21 ;  /* 0x0000001508007985 */ /* 0x0045e8000c10192e */
[----:B----4-:R-:W3:Y:S04]  /*11000*/  LD.E R25, desc[UR46][R152.64+0x210] ;  /* 0x0002102e98197980 */ /* 0x010ee8000c101900 */
[----:B-----5:R-:W4:Y:S04]  /*11010*/  LD.E R27, desc[UR46][R152.64+0x214] ;  /* 0x0002142e981b7980 */ /* 0x020f28000c101900 */
[----:B------:R-:W5:Y:S04]  /*11020*/  LD.E R29, desc[UR46][R152.64+0x218] ;  /* 0x0002182e981d7980 */ /* 0x000f68000c101900 */
[----:B------:R-:W5:Y:S04]  /*11030*/  LD.E R31, desc[UR46][R152.64+0x21c] ;  /* 0x00021c2e981f7980 */ /* 0x000f68000c101900 */
[----:B------:R-:W5:Y:S04]  /*11040*/  LD.E R33, desc[UR46][R152.64+0x220] ;  /* 0x0002202e98217980 */ /* 0x000f68000c101900 */
[----:B------:R-:W5:Y:S04]  /*11050*/  LD.E R35, desc[UR46][R152.64+0x224] ;  /* 0x0002242e98237980 */ /* 0x000f68000c101900 */
[----:B0-----:R-:W5:Y:S04]  /*11060*/  LD.E R13, desc[UR46][R152.64+0x228] ;  /* 0x0002282e980d7980 */ /* 0x001f68000c101900 */
[----:B------:R-:W5:Y:S04]  /*11070*/  LD.E R37, desc[UR46][R152.64+0x22c] ;  /* 0x00022c2e98257980 */ /* 0x000f68000c101900 */
[----:B-1----:R-:W5:Y:S04]  /*11080*/  LD.E R15, desc[UR46][R152.64+0x230] ;  /* 0x0002302e980f7980 */ /* 0x002f68000c101900 */
        /* <DEDUP_REMOVED lines=115> */
[----:B---3--:R-:W-:Y:S04]  /*117c0*/  ST.E desc[UR46][R152.64+0x210], R25 ;  /* 0x0002101998007985 */ /* 0x008fe8000c10192e */
[----:B----4-:R-:W-:Y:S04]  /*117d0*/  ST.E desc[UR46][R152.64+0x214], R27 ;  /* 0x0002141b98007985 */ /* 0x010fe8000c10192e */
[----:B-----5:R-:W-:Y:S04]  /*117e0*/  ST.E desc[UR46][R152.64+0x218], R29 ;  /* 0x0002181d98007985 */ /* 0x020fe8000c10192e */
[----:B------:R-:W-:Y:S04]  /*117f0*/  ST.E desc[UR46][R152.64+0x21c], R31 ;  /* 0x00021c1f98007985 */ /* 0x000fe8000c10192e */
[----:B------:R-:W-:Y:S04]  /*11800*/  ST.E desc[UR46][R152.64+0x220], R33 ;  /* 0x0002202198007985 */ /* 0x000fe8000c10192e */
[----:B------:R-:W-:Y:S04]  /*11810*/  ST.E desc[UR46][R152.64+0x224], R35 ;  /* 0x0002242398007985 */ /* 0x000fe8000c10192e */
[----:B------:R-:W-:Y:S04]  /*11820*/  ST.E desc[UR46][R152.64+0x228], R13 ;  /* 0x0002280d98007985 */ /* 0x000fe8000c10192e */
[----:B------:R-:W-:Y:S04]  /*11830*/  ST.E desc[UR46][R152.64+0x22c], R37 ;  /* 0x00022c2598007985 */ /* 0x000fe8000c10192e */
[----:B------:R-:W-:Y:S04]  /*11840*/  ST.E desc[UR46][R152.64+0x230], R15 ;  /* 0x0002300f98007985 */ /* 0x000fe8000c10192e */
[----:B------:R-:W-:Y:S04]  /*11850*/  ST.E desc[UR46][R152.64+0x234], R39 ;  /* 0x0002342798007985 */ /* 0x000fe8000c10192e */
[----:B--2---:R-:W-:Y:S04]  /*11860*/  ST.E desc[UR46][R152.64+0x238], R21 ;  /* 0x0002381598007985 */ /* 0x004fe8000c10192e */
        /* <DEDUP_REMOVED lines=113> */
[----:B0-----:R-:W5:Y:S04]  /*11f80*/  LD.E R24, desc[UR46][R152.64+0x200] ;  /* 0x0002002e98187980 */ /* 0x001f68000c101900 */
[----:B-1----:R-:W5:Y:S04]  /*11f90*/  LD.E R28, desc[UR46][R152.64+0x210] ;  /* 0x0002102e981c7980 */ /* 0x002f68000c101900 */
[----:B------:R-:W5:Y:S04]  /*11fa0*/  LD.E R29, desc[UR46][R152.64+0x214] ;  /* 0x0002142e981d7980 */ /* 0x000f68000c101900 */
[----:B--2---:R-:W2:Y:S04]  /*11fb0*/  LD.E R30, desc[UR46][R152.64+0x218] ;  /* 0x0002182e981e7980 */ /* 0x004ea8000c101900 */
[----:B------:R-:W2:Y:S04]  /*11fc0*/  LD.E R31, desc[UR46][R152.64+0x21c] ;  /* 0x00021c2e981f7980 */ /* 0x000ea8000c101900 */
[----:B---3--:R-:W2:Y:S04]  /*11fd0*/  LD.E R32, desc[UR46][R152.64+0x220] ;  /* 0x0002202e98207980 */ /* 0x008ea8000c101900 */
[----:B------:R-:W2:Y:S04]  /*11fe0*/  LD.E R33, desc[UR46][R152.64+0x224] ;  /* 0x0002242e98217980 */ /* 0x000ea8000c101900 */
[----:B----4-:R-:W2:Y:S04]  /*11ff0*/  LD.E R34, desc[UR46][R152.64+0x228] ;  /* 0x0002282e98227980 */ /* 0x010ea8000c101900 */
[----:B------:R-:W2:Y:S04]  /*12000*/  LD.E R35, desc[UR46][R152.64+0x22c] ;  /* 0x00022c2e98237980 */ /* 0x000ea8000c101900 */
[----:B-----5:R-:W2:Y:S04]  /*12010*/  LD.E R36, desc[UR46][R152.64+0x230] ;  /* 0x0002302e98247980 */ /* 0x020ea8000c101900 */
        /* <DEDUP_REMOVED lines=118> */
[----:B------:R-:W-:Y:S01]  /*12780*/  IMAD R10, R5, 0x1000, R10 ;  /* 0x00001000050a7824 */ /* 0x000fe200078e020a */
[----:B------:R-:W-:-:S04]  /*12790*/  R2UR UR7, R11 ;  /* 0x000000000b0772ca */ /* 0x000fc800000e0000 */
[C---:B------:R-:W-:Y:S01]  /*127a0*/  R2UR UR6, R10.reuse ;  /* 0x000000000a0672ca */ /* 0x040fe200000e0000 */
[----:B------:R-:W-:Y:S02]  /*127b0*/  VIADD R12, R10, 0x80 ;  /* 0x000000800a0c7836 */ /* 0x000fe40000000000 */
[----:B------:R-:W-:Y:S01]  /*127c0*/  IMAD.MOV.U32 R13, RZ, RZ, R11 ;  /* 0x000000ffff0d7224 */ /* 0x000fe200078e000b */
[----:B--2---:R-:W-:-:S09]  /*127d0*/  WARPGROUP.ARRIVE ;  /* 0x00000000000079c5 */ /* 0x004fd20000000000 */
[----:B------:R-:W-:Y:S01]  /*127e0*/  HGMMA.64x256x16.F32 R24, R168, gdesc[UR4].tnspB, R24, gsb0 ;  /* 0x43e00004a8187df0 */ /* 0x000fe20008000818 */
[----:B------:R-:W-:Y:S02]  /*127f0*/  R2UR UR6, R12 ;  /* 0x000000000c0672ca */ /* 0x000fe400000e0000 */
[----:B------:R-:W-:Y:S01]  /*12800*/  R2UR UR7, R13 ;  /* 0x000000000d0772ca */ /* 0x000fe200000e0000 */
[----:B------:R-:W-:Y:S02]  /*12810*/  VIADD R12, R10, 0x100 ;  /* 0x000001000a0c7836 */ /* 0x000fe40000000000 */
[----:B------:R-:W-:Y:S01]  /*12820*/  IMAD.MOV.U32 R13, RZ, RZ, R11 ;  /* 0x000000ffff0d7224 */ /* 0x000fe200078e000b */
[----:B------:R-:W-:Y:S02]  /*12830*/  WARPGROUP.DEPBAR.LE gsb0, 0x0 ;  /* 0x00008000000079c5 */ /* 0x000fe40000010000 */
        /* <DEDUP_REMOVED lines=127> */
[----:B------:R0:W-:Y:S02]  /*13030*/  ST.E desc[UR46][R152.64+0x3fc], R151 ;  /* 0x0003fc9798007985 */ /* 0x0001e4000c10192e */
[----:B0-----:R-:W-:-:S06]  /*13040*/  WARPGROUP.ARRIVE ;  /* 0x00000000000079c5 */ /* 0x001fcc0000000000 */
[----:B------:R-:W-:Y:S01]  /*13050*/  HGMMA.64x256x16.F32 R24, R172, gdesc[UR4].tnspB, R24, gsb0 ;  /* 0x43e00004ac187df0 */ /* 0x000fe20008000818 */
[----:B------:R-:W-:Y:S02]  /*13060*/  R2UR UR6, R12 ;  /* 0x000000000c0672ca */ /* 0x000fe400000e0000 */
[----:B------:R-:W-:Y:S01]  /*13070*/  R2UR UR7, R13 ;  /* 0x000000000d0772ca */ /* 0x000fe200000e0000 */
[----:B------:R-:W-:Y:S01]  /*13080*/  VIADD R10, R10, 0x180 ;  /* 0x000001800a0a7836 */ /* 0x000fe20000000000 */
        /* <DEDUP_REMOVED lines=263> */
[----:B------:R-:W-:Y:S03]  /*14100*/  HGMMA.64x256x16.F32 R24, R180, gdesc[UR4].tnspB, R24, gsb0 ;  /* 0x43e00004b4187df0 */ /* 0x000fe60008000818 */
[----:B------:R-:W-:Y:S02]  /*14110*/  WARPGROUP.DEPBAR.LE gsb0, 0x0 ;  /* 0x00008000000079c5 */ /* 0x000fe40000010000 */
[----:B------:R-:W-:Y:S04]  /*14120*/  ST.E desc[UR46][R152.64+0x200], R24 ;  /* 0x0002001898007985 */ /* 0x000fe8000c10192e */
[----:B------:R0:W-:Y:S04]  /*14130*/  ST.E desc[UR46][R18.64], R25 ;  /* 0x0000001912007985 */ /* 0x0001e8000c10192e */
[----:B------:R-:W-:Y:S04]  /*14140*/  ST.E desc[UR46][R6.64], R26 ;  /* 0x0000001a06007985 */ /* 0x000fe8000c10192e */
[----:B------:R1:W-:Y:S04]  /*14150*/  ST.E desc[UR46][R8.64], R27 ;  /* 0x0000001b08007985 */ /* 0x0003e8000c10192e */
[----:B------:R-:W2:Y:S04]  /*14160*/  LD.E R5, desc[UR46][R152.64+0x200] ;  /* 0x0002002e98057980 */ /* 0x000ea8000c101900 */
        /* <DEDUP_REMOVED lines=124> */
[----:B--2---:R2:W-:Y:S04]  /*14930*/  ST.E desc[UR46][R152.64+0x200], R5 ;  /* 0x0002000598007985 */ /* 0x0045e8000c10192e */
[----:B------:R-:W4:Y:S04]  /*14940*/  LD.E R11, desc[UR46][R18.64] ;  /* 0x0000002e120b7980 */ /* 0x000f28000c101900 */
[----:B----4-:R4:W-:Y:S04]  /*14950*/  ST.E desc[UR46][R18.64], R11 ;  /* 0x0000000b12007985 */ /* 0x0109e8000c10192e */
[----:B------:R-:W5:Y:S04]  /*14960*/  LD.E R13, desc[UR46][R6.64] ;  /* 0x0000002e060d7980 */ /* 0x000f68000c101900 */
[----:B-----5:R5:W-:Y:S04]  /*14970*/  ST.E desc[UR46][R6.64], R13 ;  /* 0x0000000d06007985 */ /* 0x020be8000c10192e */
[----:B------:R-:W3:Y:S04]  /*14980*/  LD.E R15, desc[UR46][R8.64] ;  /* 0x0000002e080f7980 */ /* 0x000ee8000c101900 */
[----:B---3--:R3:W-:Y:S04]  /*14990*/  ST.E desc[UR46][R8.64], R15 ;  /* 0x0000000f08007985 */ /* 0x0087e8000c10192e */
[----:B------:R-:W3:Y:S04]  /*149a0*/  LD.E R21, desc[UR46][R152.64+0x210] ;  /* 0x0002102e98157980 */ /* 0x000ee8000c101900 */
[----:B0-----:R-:W3:Y:S04]  /*149b0*/  LD.E R25, desc[UR46][R152.64+0x214] ;  /* 0x0002142e98197980 */ /* 0x001ee8000c101900 */
[----:B-1----:R-:W3:Y:S04]  /*149c0*/  LD.E R27, desc[UR46][R152.64+0x218] ;  /* 0x0002182e981b7980 */ /* 0x002ee8000c101900 */
[----:B------:R-:W3:Y:S04]  /*149d0*/  LD.E R29, desc[UR46][R152.64+0x21c] ;  /* 0x00021c2e981d7980 */ /* 0x000ee8000c101900 */
[----:B--2---:R-:W2:Y:S04]  /*149e0*/  LD.E R5, desc[UR46][R152.64+0x220] ;  /* 0x0002202e98057980 */ /* 0x004ea8000c101900 */
[----:B------:R-:W2:Y:S04]  /*149f0*/  LD.E R31, desc[UR46][R152.64+0x224] ;  /* 0x0002242e981f7980 */ /* 0x000ea8000c101900 */
[----:B----4-:R-:W4:Y:S04]  /*14a00*/  LD.E R11, desc[UR46][R152.64+0x228] ;  /* 0x0002282e980b7980 */ /* 0x010f28000c101900 */
[----:B------:R-:W4:Y:S04]  /*14a10*/  LD.E R33, desc[UR46][R152.64+0x22c] ;  /* 0x00022c2e98217980 */ /* 0x000f28000c101900 */
[----:B-----5:R-:W5:Y:S04]  /*14a20*/  LD.E R7, desc[UR46][R152.64+0x230] ;  /* 0x0002302e98077980 */ /* 0x020f68000c101900 */
[----:B------:R-:W5:Y:S04]  /*14a30*/  LD.E R13, desc[UR46][R152.64+0x234] ;  /* 0x0002342e980d7980 */ /* 0x000f68000c101900 */
[----:B---3--:R-:W3:Y:S04]  /*14a40*/  LD.E R9, desc[UR46][R152.64+0x238] ;  /* 0x0002382e98097980 */ /* 0x008ee8000c101900 */
[----:B------:R-:W3:Y:S04]  /*14a50*/  LD.E R15, desc[UR46][R152.64+0x23c] ;  /* 0x00023c2e980f7980 */ /* 0x000ee8000c101900 */
        /* <DEDUP_REMOVED lines=112> */
[----:B------:R0:W-:Y:S04]  /*15160*/  ST.E desc[UR46][R152.64+0x210], R21 ;  /* 0x0002101598007985 */ /* 0x0001e8000c10192e */
[----:B------:R0:W-:Y:S04]  /*15170*/  ST.E desc[UR46][R152.64+0x214], R25 ;  /* 0x0002141998007985 */ /* 0x0001e8000c10192e */
[----:B------:R0:W-:Y:S04]  /*15180*/  ST.E desc[UR46][R152.64+0x218], R27 ;  /* 0x0002181b98007985 */ /* 0x0001e8000c10192e */
[----:B------:R0:W-:Y:S04]  /*15190*/  ST.E desc[UR46][R152.64+0x21c], R29 ;  /* 0x00021c1d98007985 */ /* 0x0001e8000c10192e */
[----:B--2---:R0:W-:Y:S04]  /*151a0*/  ST.E desc[UR46][R152.64+0x220], R5 ;  /* 0x0002200598007985 */ /* 0x0041e8000c10192e */
[----:B------:R0:W-:Y:S04]  /*151b0*/  ST.E desc[UR46][R152.64+0x224], R31 ;  /* 0x0002241f98007985 */ /* 0x0001e8000c10192e */
[----:B----4-:R0:W-:Y:S04]  /*151c0*/  ST.E desc[UR46][R152.64+0x228], R11 ;  /* 0x0002280b98007985 */ /* 0x0101e8000c10192e */
[----:B------:R0:W-:Y:S04]  /*151d0*/  ST.E desc[UR46][R152.64+0x22c], R33 ;  /* 0x00022c2198007985 */ /* 0x0001e8000c10192e */
[----:B-----5:R0:W-:Y:S04]  /*151e0*/  ST.E desc[UR46][R152.64+0x230], R7 ;  /* 0x0002300798007985 */ /* 0x0201e8000c10192e */
[----:B------:R0:W-:Y:S04]  /*151f0*/  ST.E desc[UR46][R152.64+0x234], R13 ;  /* 0x0002340d98007985 */ /* 0x0001e8000c10192e */
[----:B---3--:R0:W-:Y:S04]  /*15200*/  ST.E desc[UR46][R152.64+0x238], R9 ;  /* 0x0002380998007985 */ /* 0x0081e8000c10192e */
        /* <DEDUP_REMOVED lines=112> */
[----:B------:R0:W-:Y:S01]  /*15910*/  ST.E desc[UR46][R152.64+0x3fc], R80 ;  /* 0x0003fc5098007985 */ /* 0x0001e2000c10192e */
[----:B------:R-:W-:Y:S01]  /*15920*/  @!PT LDS RZ, [RZ] ;  /* 0x00000000fffff984 */ /* 0x000fe20000000800 */
[----:B------:R-:W-:Y:S01]  /*15930*/  @!PT LDS RZ, [RZ] ;  /* 0x00000000fffff984 */ /* 0x000fe20000000800 */
[----:B------:R-:W-:Y:S01]  /*15940*/  @!PT LDS RZ, [RZ] ;  /* 0x00000000fffff984 */ /* 0x000fe20000000800 */
[----:B------:R-:W-:Y:S01]  /*15950*/  @!PT LDS RZ, [RZ] ;  /* 0x00000000fffff984 */ /* 0x000fe20000000800 */
[----:B------:R1:W-:Y:S06]  /*15960*/  MEMBAR.ALL.CTA ;  /* 0x0000000000007992 */ /* 0x0003ec0000008000 */
[----:B-1----:R-:W1:Y:S01]  /*15970*/  FENCE.VIEW.ASYNC.S ;  /* 0x00000000000073c6 */ /* 0x002e620000000000 */
[----:B------:R-:W-:Y:S01]  /*15980*/  BSSY B0, `(.L_x_2060) ;  /* 0x000000a000007945 */ /* 0x000fe20003800000 */
[----:B-1----:R-:W-:Y:S01]  /*15990*/  NOP ;  /* 0x0000000000007918 */ /* 0x002fe20000000000 */
[----:B------:R-:W-:Y:S06]  /*159a0*/  BAR.ARV 0xe, 0x100 ;  /* 0x0384000000007b1d */ /* 0x000fec0000002000 */
[----:B------:R-:W-:Y:S05]  /*159b0*/  @P0 BRA `(.L_x_2061) ;  /* 0x0000000000180947 */ /* 0x000fea0003800000 */
[----:B0-----:R-:W2:Y:S04]  /*159c0*/  LD.E.64 R6, desc[UR46][R152.64+0x68] ;  /* 0x0000682e98067980 */ /* 0x001ea8000c101b00 */
[----:B------:R-:W3:Y:S01]  /*159d0*/  LD.E R5, desc[UR46][R152.64+0x1e8] ;  /* 0x0001e82e98057980 */ /* 0x000ee2000c101900 */
[----:B--2---:R-:W-:-:S05]  /*159e0*/  MOV R6, R6 ;  /* 0x0000000600067202 */ /* 0x004fca0000000f00 */
[----:B---3--:R-:W-:-:S05]  /*159f0*/  IMAD R5, R5, 0x8, R6 ;  /* 0x0000000805057824 */ /* 0x008fca00078e0206 */
[----:B------:R-:W-:-:S04]  /*15a00*/  PRMT R5, RZ, 0x654, R5 ;  /* 0x00000654ff057816 */ /* 0x000fc80000000005 */
[----:B------:R1:W-:Y:S03]  /*15a10*/  SYNCS.ARRIVE.TRANS64.RED.A1T0 RZ, [R5+URZ], RZ ;  /* 0x000000ff05ff79a7 */ /* 0x0003e6000810043f */
.L_x_2061:
[----:B------:R-:W-:Y:S05]  /*15a20*/  BSYNC B0 ;  /* 0x0000000000007941 */ /* 0x000fea0003800000 */
.L_x_2060:
[C---:B------:R-:W-:Y:S01]  /*15a30*/  ISETP.GT.AND P0, PT, R0.reuse, R4, PT ;  /* 0x000000040000720c */ /* 0x040fe20003f04270 */
[----:B------:R-:W-:-:S12]  /*15a40*/  VIADD R0, R0, 0xffffffff ;  /* 0xffffffff00007836 */ /* 0x000fd80000000000 */
[----:B------:R-:W-:Y:S05]  /*15a50*/  @P0 BRA `(.L_x_2062) ;  /* 0xffffff5400d00947 */ /* 0x000fea000383ffff */
[----:B01----:R-:W2:Y:S02]  /*15a60*/  LDL R5, [R1+0x70] ;  /* 0x0000700001057983 */ /* 0x003ea40000100800 */
[----:B--2---:R-:W-:-:S07]  /*15a70*/  IMAD.SHL.U32 R5, R5, 0x40, RZ ;  /* 0x0000004005057824 */ /* 0x004fce00078e00ff */
.L_x_2033:
[----:B------:R-:W0:Y:S01]  /*15a80*/  LDC R4, c[0x0][0x448] ;  /* 0x00011200ff047b82 */ /* 0x000e220000000800 */
[----:B------:R-:W-:Y:S01]  /*15a90*/  VIADD R5, R5, 0x3f ;  /* 0x0000003f05057836 */ /* 0x000fe20000000000 */
[----:B------:R-:W-:-:S06]  /*15aa0*/  ULDC UR4, c[0x0][0xad4] ;  /* 0x0002b50000047ab9 */ /* 0x000fcc0000000800 */
[----:B------:R-:W1:Y:S01]  /*15ab0*/  LDC R8, c[0x0][0xadc] ;  /* 0x0002b700ff087b82 */ /* 0x000e620000000800 */
[----:B0-----:R-:W-:-:S13]  /*15ac0*/  ISETP.NE.AND P0, PT, R4, 0x1, PT ;  /* 0x000000010400780c */ /* 0x001fda0003f05270 */
[----:B------:R-:W0:Y:S08]  /*15ad0*/  @P0 LDC R4, c[0x0][0x44c] ;  /* 0x00011300ff040b82 */ /* 0x000e300000000800 */
[----:B------:R-:W2:Y:S01]  /*15ae0*/  @P0 LDC R7, c[0x0][0x450] ;  /* 0x00011400ff070b82 */ /* 0x000ea20000000800 */
[----:B0-----:R-:W-:-:S05]  /*15af0*/  @P0 IMAD.HI.U32 R4, R5, R4, RZ ;  /* 0x0000000405040227 */ /* 0x001fca00078e00ff */
[----:B--2---:R-:W-:Y:S02]  /*15b00*/  @P0 SHF.R.U32.HI R5, RZ, R7, R4 ;  /* 0x00000007ff050219 */ /* 0x004fe40000011604 */
[----:B-1----:R-:W-:-:S03]  /*15b10*/  ISETP.GE.AND P0, PT, R8, 0x1, PT ;  /* 0x000000010800780c */ /* 0x002fc60003f06270 */
[----:B------:R-:W-:-:S04]  /*15b20*/  VIADD R5, R5, UR44 ;  /* 0x0000002c05057c36 */ /* 0x000fc80008000000 */
[----:B------:R-:W-:-:S06]  /*15b30*/  VIADD R4, R5, -UR4 ;  /* 0x8000000405047c36 */ /* 0x000fcc0008000000 */
[----:B------:R-:W-:Y:S05]  /*15b40*/  @!P0 BRA `(.L_x_2063) ;  /* 0x0000000000448947 */ /* 0x000fea0003800000 */
[----:B------:R-:W-:Y:S01]  /*15b50*/  ISETP.GT.AND P0, PT, R5, -0x1, PT ;  /* 0xffffffff0500780c */ /* 0x000fe20003f04270 */
[----:B------:R-:W-:-:S12]  /*15b60*/  BSSY B0, `(.L_x_2064) ;  /* 0x000000d000007945 */ /* 0x000fd80003800000 */
        /* <DEDUP_REMOVED lines=8> */
.L_x_2065:
[----:B------:R-:W-:-:S13]  /*15bf0*/  ISETP.NE.AND P0, PT, R8, 0x1, PT ;  /* 0x000000010800780c */ /* 0x000fda0003f05270 */
[----:B------:R-:W0:Y:S02]  /*15c00*/  @P0 LDC.64 R6, c[0x0][0xae0] ;  /* 0x0002b800ff060b82 */ /* 0x000e240000000a00 */
[----:B0-----:R-:W-:-:S05]  /*15c10*/  @P0 IMAD.HI.U32 R6, R5, R6, RZ ;  /* 0x0000000605060227 */ /* 0x001fca00078e00ff */
[----:B------:R-:W-:-:S07]  /*15c20*/  @P0 SHF.R.U32.HI R5, RZ, R7, R6 ;  /* 0x00000007ff050219 */ /* 0x000fce0000011606 */
.L_x_2066:
[----:B------:R-:W-:Y:S05]  /*15c30*/  BSYNC B0 ;  /* 0x0000000000007941 */ /* 0x000fea0003800000 */
.L_x_2064:
[----:B------:R-:W-:-:S05]  /*15c40*/  IMAD R5, R5, R8, RZ ;  /* 0x0000000805057224 */ /* 0x000fca00078e02ff */
[----:B------:R-:W-:-:S07]  /*15c50*/  VIMNMX R4, R4, R5, !PT ;  /* 0x0000000504047248 */ /* 0x000fce0007fe0100 */
.L_x_2063:
[----:B------:R-:W-:-:S05]  /*15c60*/  VIADD R4, R4, 0x3f ;  /* 0x0000003f04047836 */ /* 0x000fca0000000000 */
[----:B------:R-:W-:-:S04]  /*15c70*/  SHF.R.S32.HI R5, RZ, 0x1f, R4 ;  /* 0x0000001fff057819 */ /* 0x000fc80000011404 */
[----:B------:R-:W-:-:S04]  /*15c80*/  LEA.HI R5, R5, R4, RZ, 0x6 ;  /* 0x0000000405057211 */ /* 0x000fc800078f30ff */
[----:B------:R-:W-:-:S04]  /*15c90*/  SHF.R.S32.HI R4, RZ, 0x6, R5 ;  /* 0x00000006ff047819 */ /* 0x000fc80000011405 */
[----:B------:R-:W-:-:S04]  /*15ca0*/  VIMNMX R4, R4, UR49, !PT ;  /* 0x0000003104047c48 */ /* 0x000fc8000ffe0100 */
[----:B------:R-:W-:-:S13]  /*15cb0*/  ISETP.GE.AND P0, PT, R0, R4, PT ;  /* 0x000000040000720c */ /* 0x000fda0003f06270 */
[----:B------:R-:W-:Y:S05]  /*15cc0*/  @!P0 BRA `(.L_x_2067) ;  /* 0x00000098009c8947 */ /* 0x000fea0003800000 */
.L_x_2086:
[----:B01----:R-:W2:Y:S04]  /*15cd0*/  LD.E R5, desc[UR46][R152.64+0x1e8] ;  /* 0x0001e82e98057980 */ /* 0x003ea8000c101900 */
[----:B------:R-:W3:Y:S04]  /*15ce0*/  LD.E R6, desc[UR46][R152.64+0x1f0] ;  /* 0x0001f02e98067980 */ /* 0x000ee8000c101900 */
        /* <DEDUP_REMOVED lines=11> */
[----:B------:R-:W-:Y:S01]  /*15da0*/  IMAD.MOV.U32 R13, RZ, RZ, R0 ;  /* 0x000000ffff0d7224 */ /* 0x000fe200078e0000 */
[----:B------:R-:W-:Y:S05]  /*15db0*/  YIELD ;  /* 0x0000000000007946 */ /* 0x000fea0003800000 */
[----:B------:R-:W-:Y:S01]  /*15dc0*/  BSSY B0, `(.L_x_2068) ;  /* 0x0000008000007945 */ /* 0x000fe20003800000 */
[----:B------:R-:W-:Y:S01]  /*15dd0*/  VIADD R0, R0, 0xffffffff ;  /* 0xffffffff00007836 */ /* 0x000fe20000000000 */
[----:B------:R-:W-:Y:S01]  /*15de0*/  ISETP.GT.AND P0, PT, R13, R4, PT ;  /* 0x000000040d00720c */ /* 0x000fe20003f04270 */
[----:B-1----:R-:W-:Y:S01]  /*15df0*/  @!P1 IMAD.MOV.U32 R9, RZ, RZ, RZ ;  /* 0x000000ffff099224 */ /* 0x002fe200078e00ff */
[----:B--2---:R-:W-:-:S05]  /*15e00*/  @!P1 LOP3.LUT R11, R8, 0x1, RZ, 0x3c, !PT ;  /* 0x00000001080b9812 */ /* 0x004fca00078e3cff */
[----:B------:R0:W-:Y:S01]  /*15e10*/  @!P1 ST.E desc[UR46][R152.64+0x1ec], R11 ;  /* 0x0001ec0b98009985 */ /* 0x0001e2000c10192e */
[----:B------:R-:W-:Y:S05]  /*15e20*/  @!P2 BRA `(.L_x_2069) ;  /* 0x000000000004a947 */ /* 0x000fea0003800000 */
[----:B------:R-:W-:Y:S01]  /*15e30*/  BPT.TRAP 0x1 ;  /* 0x000000040000795c */ /* 0x000fe20000300000 */
.L_x_2069:
[----:B------:R-:W-:Y:S05]  /*15e40*/  BSYNC B0 ;  /* 0x0000000000007941 */ /* 0x000fea0003800000 */
.L_x_2068:
[----:B0-----:R-:W2:Y:S01]  /*15e50*/  LD.E.64 R6, desc[UR46][R152.64+0x8] ;  /* 0x0000082e98067980 */ /* 0x001ea2000c101b00 */
[----:B-----5:R-:W-:Y:S02]  /*15e60*/  SHF.L.U32 R12, R11, 0x1f, RZ ;  /* 0x0000001f0b0c7819 */ /* 0x020fe400000006ff */
[----:B--2---:R-:W-:-:S05]  /*15e70*/  MOV R6, R6 ;  /* 0x0000000600067202 */ /* 0x004fca0000000f00 */
[----:B------:R-:W-:-:S04]  /*15e80*/  IMAD R9, R9, 0x8, R6 ;  /* 0x0000000809097824 */ /* 0x000fc800078e0206 */
[----:B------:R0:W1:Y:S01]  /*15e90*/  SYNCS.PHASECHK.TRANS64.TRYWAIT P1, [R9+URZ], R12 ;  /* 0x0000000c090075a7 */ /* 0x000062000802017f */
[----:B------:R-:W2:Y:S04]  /*15ea0*/  LD.E R6, desc[UR46][R152.64+0x1c] ;  /* 0x00001c2e98067980 */ /* 0x000ea8000c101900 */
[----:B------:R0:W5:Y:S04]  /*15eb0*/  LD.E R8, desc[UR46][R152.64+0x1e8] ;  /* 0x0001e82e98087980 */ /* 0x000168000c101900 */
[----:B------:R0:W5:Y:S01]  /*15ec0*/  LD.E R10, desc[UR46][R152.64+0x1ec] ;  /* 0x0001ec2e980a7980 */ /* 0x000162000c101900 */
[----:B------:R-:W-:Y:S01]  /*15ed0*/  BSSY B0, `(.L_x_2070) ;  /* 0x0000005000007945 */ /* 0x000fe20003800000 */
[----:B--2---:R-:W-:-:S04]  /*15ee0*/  LOP3.LUT R6, R6, 0x1, RZ, 0xfc, !PT ;  /* 0x0000000106067812 */ /* 0x004fc800078efcff */
[----:B------:R-:W-:-:S13]  /*15ef0*/  ISETP.NE.AND P2, PT, R6, 0x3, PT ;  /* 0x000000030600780c */ /* 0x000fda0003f45270 */
[----:B01----:R-:W-:Y:S05]  /*15f00*/  @!P2 BRA `(.L_x_2071) ;  /* 0x000000000004a947 */ /* 0x003fea0003800000 */
[----:B------:R-:W-:Y:S01]  /*15f10*/  BPT.TRAP 0x1 ;  /* 0x000000040000795c */ /* 0x000fe20000300000 */
.L_x_2071:
[----:B------:R-:W-:Y:S05]  /*15f20*/  BSYNC B0 ;  /* 0x0000000000007941 */ /* 0x000fea0003800000 */
.L_x_2070:
        /* <DEDUP_REMOVED lines=8> */
.L_x_2073:
[----:B------:R-:W-:Y:S05]  /*15fb0*/  BSYNC B0 ;  /* 0x0000000000007941 */ /* 0x000fea0003800000 */
.L_x_2072:
[----:B0-----:R-:W2:Y:S04]  /*15fc0*/  LD.E R9, desc[UR46][R152.64+0x1e8] ;  /* 0x0001e82e98097980 */ /* 0x001ea8000c101900 */
[----:B------:R-:W2:Y:S01]  /*15fd0*/  LD.E.64 R6, desc[UR46][R152.64+0xa0] ;  /* 0x0000a02e98067980 */ /* 0x000ea2000c101b00 */
[----:B------:R-:W-:Y:S05]  /*15fe0*/  WARPSYNC.ALL ;  /* 0x0000000000007948 */ /* 0x000fea0003800000 */
[----:B------:R-:W3:Y:S04]  /*15ff0*/  LD.E.64 R20, desc[UR46][R152.64+0x98] ;  /* 0x0000982e98147980 */ /* 0x000ee8000c101b00 */
[----:B-----5:R-:W4:Y:S04]  /*16000*/  LD.E.64 R10, desc[UR46][R152.64+0x98] ;  /* 0x0000982e980a7980 */ /* 0x020f28000c101b00 */
[----:B------:R-:W4:Y:S04]  /*16010*/  LD.E.64 R12, desc[UR46][R152.64+0x98] ;  /* 0x0000982e980c7980 */ /* 0x000f28000c101b00 */
[----:B------:R-:W4:Y:S01]  /*16020*/  LD.E.64 R14, desc[UR46][R152.64+0x98] ;  /* 0x0000982e980e7980 */ /* 0x000f22000c101b00 */
[----:B--2---:R-:W-:Y:S01]  /*16030*/  IMAD R6, R9, 0x200, R6 ;  /* 0x0000020009067824 */ /* 0x004fe200078e0206 */
[----:B------:R-:W-:-:S02]  /*16040*/  R2UR UR7, R7 ;  /* 0x00000000070772ca */ /* 0x000fc400000e0000 */
[----:B------:R-:W2:Y:S02]  /*16050*/  LD.E R56, desc[UR46][R152.64+0x54] ;  /* 0x0000542e98387980 */ /* 0x000ea4000c101900 */
[----:B------:R-:W-:Y:S02]  /*16060*/  R2UR UR6, R6 ;  /* 0x00000000060672ca */ /* 0x000fe400000e0000 */
[----:B------:R0:W-:Y:S01]  /*16070*/  ST.E desc[UR46][R152.64+0x80], RZ ;  /* 0x000080ff98007985 */ /* 0x0001e2000c10192e */
[----:B------:R-:W-:Y:S01]  /*16080*/  WARPGROUP.ARRIVE ;  /* 0x00000000000079c5 */ /* 0x000fe20000000000 */
[----:B---3--:R-:W-:Y:S02]  /*16090*/  R2UR UR4, R20 ;  /* 0x00000000140472ca */ /* 0x008fe400000e0000 */
[----:B------:R-:W-:-:S13]  /*160a0*/  R2UR UR5, R21 ;  /* 0x00000000150572ca */ /* 0x000fda00000e0000 */
[----:B------:R-:W-:Y:S01]  /*160b0*/  HGMMA.64x64x16.F32 R24, gdesc[UR4], RZ, !UPT, gsb0 ;  /* 0x00e00000041879f0 */ /* 0x000fe2000c0008ff */
[----:B----4-:R-:W-:Y:S02]  /*160c0*/  VIADD R8, R10, 0x2 ;  /* 0x000000020a087836 */ /* 0x010fe40000000000 */
[----:B------:R-:W-:Y:S02]  /*160d0*/  IMAD.MOV.U32 R9, RZ, RZ, R11 ;  /* 0x000000ffff097224 */ /* 0x000fe400078e000b */
[----:B------:R-:W-:Y:S02]  /*160e0*/  VIADD R10, R6, 0x2 ;  /* 0x00000002060a7836 */ /* 0x000fe40000000000 */
[----:B------:R-:W-:Y:S01]  /*160f0*/  IMAD.MOV.U32 R11, RZ, RZ, R7 ;  /* 0x000000ffff0b7224 */ /* 0x000fe200078e0007 */
[----:B------:R-:W-:Y:S02]  /*16100*/  R2UR UR4, R8 ;  /* 0x00000000080472ca */ /* 0x000fe400000e0000 */
[----:B------:R-:W-:-:S02]  /*16110*/  R2UR UR6, R10 ;  /* 0x000000000a0672ca */ /* 0x000fc400000e0000 */
[----:B------:R-:W-:Y:S02]  /*16120*/  R2UR UR7, R11 ;  /* 0x000000000b0772ca */ /* 0x000fe400000e0000 */
[----:B------:R-:W-:Y:S01]  /*16130*/  R2UR UR5, R9 ;  /* 0x00000000090572ca */ /* 0x000fe200000e0000 */
[----:B------:R-:W-:Y:S01]  /*16140*/  IMAD.MOV.U32 R9, RZ, RZ, 0x1 ;  /* 0x00000001ff097424 */ /* 0x000fe200078e00ff */
[----:B------:R-:W-:Y:S02]  /*16150*/  WARPGROUP.DEPBAR.LE gsb0, 0x0 ;  /* 0x00008000000079c5 */ /* 0x000fe40000010000 */
[----:B------:R0:W5:Y:S04]  /*16160*/  LD.E R20, desc[UR46][R152.64+0x1e8] ;  /* 0x0001e82e98147980 */ /* 0x000168000c101900 */
[----:B------:R0:W5:Y:S04]  /*16170*/  LD.E R21, desc[UR46][R152.64+0x1ec] ;  /* 0x0001ec2e98157980 */ /* 0x000168000c101900 */
[----:B------:R0:W-:Y:S01]  /*16180*/  ST.E desc[UR46][R152.64+0x80], R9 ;  /* 0x0000800998007985 */ /* 0x0001e2000c10192e */
[----:B------:R-:W-:-:S06]  /*16190*/  WARPGROUP.ARRIVE ;  /* 0x00000000000079c5 */ /* 0x000fcc0000000000 */
[----:B------:R-:W-:Y:S01]  /*161a0*/  HGMMA.64x64x16.F32 R24, gdesc[UR4], R24, gsb0 ;  /* 0x00e00000041879f0 */ /* 0x000fe20008000818 */
[----:B------:R-:W-:Y:S02]  /*161b0*/  VIADD R10, R12, 0x4 ;  /* 0x000000040c0a7836 */ /* 0x000fe40000000000 */
[----:B------:R-:W-:Y:S02]  /*161c0*/  IMAD.MOV.U32 R11, RZ, RZ, R13 ;  /* 0x000000ffff0b7224 */ /* 0x000fe400078e000d */
[----:B------:R-:W-:Y:S02]  /*161d0*/  VIADD R12, R6, 0x4 ;  /* 0x00000004060c7836 */ /* 0x000fe40000000000 */
        /* <DEDUP_REMOVED lines=28> */
.L_x_2076:
[----:B------:R-:W-:Y:S05]  /*163a0*/  BSYNC B0 ;  /* 0x0000000000007941 */ /* 0x000fea0003800000 */
.L_x_2075:
        /* <DEDUP_REMOVED lines=13> */
.L_x_2078:
[----:B------:R-:W-:Y:S05]  /*16480*/  BSYNC B0 ;  /* 0x0000000000007941 */ /* 0x000fea0003800000 */
.L_x_2077:
        /* <DEDUP_REMOVED lines=8> */
.L_x_2080:
[----:B------:R-:W-:Y:S05]  /*16510*/  BSYNC B0 ;  /* 0x0000000000007941 */ /* 0x000fea0003800000 */
.L_x_2079:
[----:B------:R-:W2:Y:S01]  /*16520*/  S2R R6, SR_TID.X ;  /* 0x0000000000067919 */ /* 0x000ea20000002100 */
[----:B------:R-:W3:Y:S01]  /*16530*/  LD.E R13, desc[UR46][R152.64+0x1e8] ;  /* 0x0001e82e980d7980 */ /* 0x000ee2000c101900 */
[----:B--2--5:R-:W-:-:S03]  /*16540*/  LOP3.LUT R10, R6, 0x7f, RZ, 0xc0, !PT ;  /* 0x0000007f060a7812 */ /* 0x024fc600078ec0ff */
[----:B------:R-:W3:Y:S01]  /*16550*/  LD.E.64 R6, desc[UR46][R152.64+0xb8] ;  /* 0x0000b82e98067980 */ /* 0x000ee2000c101b00 */
[----:B------:R-:W-:Y:S05]  /*16560*/  WARPSYNC.ALL ;  /* 0x0000000000007948 */ /* 0x000fea0003800000 */
[----:B------:R-:W-:Y:S01]  /*16570*/  ISETP.NE.AND P2, PT, R10, RZ, PT ;  /* 0x000000ff0a00720c */ /* 0x000fe20003f45270 */
[----:B-1----:R-:W2:Y:S04]  /*16580*/  LD.E R8, desc[UR46][R152.64+0x88] ;  /* 0x0000882e98087980 */ /* 0x002ea8000c101900 */
[----:B------:R-:W4:Y:S04]  /*16590*/  LD.E.64 R10, desc[UR46][R152.64+0xb0] ;  /* 0x0000b02e980a7980 */ /* 0x000f28000c101b00 */
[----:B------:R-:W4:Y:S04]  /*165a0*/  LD.E.64 R14, desc[UR46][R152.64+0xb0] ;  /* 0x0000b02e980e7980 */ /* 0x000f28000c101b00 */
[----:B------:R-:W4:Y:S04]  /*165b0*/  LD.E.64 R20, desc[UR46][R152.64+0xb0] ;  /* 0x0000b02e98147980 */ /* 0x000f28000c101b00 */
[----:B------:R-:W4:Y:S01]  /*165c0*/  LD.E.64 R56, desc[UR46][R152.64+0xb0] ;  /* 0x0000b02e98387980 */ /* 0x000f22000c101b00 */
[----:B---3--:R-:W-:Y:S01]  /*165d0*/  IMAD R6, R13, 0x1000, R6 ;  /* 0x000010000d067824 */ /* 0x008fe200078e0206 */
[----:B------:R-:W-:-:S02]  /*165e0*/  R2UR UR7, R7 ;  /* 0x00000000070772ca */ /* 0x000fc400000e0000 */
[----:B------:R-:W3:Y:S02]  /*165f0*/  LD.E.64 R58, desc[UR46][R152.64+0xb0] ;  /* 0x0000b02e983a7980 */ /* 0x000ee4000c101b00 */
[C---:B------:R-:W-:Y:S01]  /*16600*/  R2UR UR6, R6.reuse ;  /* 0x00000000060672ca */ /* 0x040fe200000e0000 */
[----:B------:R-:W-:Y:S01]  /*16610*/  WARPGROUP.ARRIVE ;  /* 0x00000000000079c5 */ /* 0x000fe20000000000 */
[----:B------:R-:W-:Y:S02]  /*16620*/  VIADD R12, R6, 0x2 ;  /* 0x00000002060c7836 */ /* 0x000fe40000000000 */
[----:B------:R-:W-:Y:S01]  /*16630*/  IMAD.MOV.U32 R13, RZ, RZ, R7 ;  /* 0x000000ffff0d7224 */ /* 0x000fe200078e0007 */
[----:B--2---:R-:W-:Y:S02]  /*16640*/  ISETP.NE.U32.AND P1, PT, R8, RZ, PT ;  /* 0x000000ff0800720c */ /* 0x004fe40003f25070 */
[----:B----4-:R-:W-:Y:S02]  /*16650*/  R2UR UR4, R10 ;  /* 0x000000000a0472ca */ /* 0x010fe400000e0000 */
[----:B------:R-:W-:-:S09]  /*16660*/  R2UR UR5, R11 ;  /* 0x000000000b0572ca */ /* 0x000fd200000e0000 */
[----:B------:R-:W-:-:S05]  /*16670*/  VOTEU.ANY UP0, P1 ;  /* 0x00000000003f7886 */ /* 0x000fca0000800100 */
[----:B------:R-:W-:Y:S01]  /*16680*/  HGMMA.64x64x16.F32 R24, gdesc[UR4], R24, UP0, gsb0 ;  /* 0x00e00000041879f0 */ /* 0x000fe2000b800818 */
[----:B------:R-:W-:Y:S02]  /*16690*/  VIADD R10, R14, 0x2 ;  /* 0x000000020e0a7836 */ /* 0x000fe40000000000 */
[----:B------:R-:W-:Y:S01]  /*166a0*/  IMAD.MOV.U32 R11, RZ, RZ, R15 ;  /* 0x000000ffff0b7224 */ /* 0x000fe200078e000f */
[----:B------:R-:W-:Y:S02]  /*166b0*/  R2UR UR6, R12 ;  /* 0x000000000c0672ca */ /* 0x000fe400000e0000 */
[----:B------:R-:W-:Y:S02]  /*166c0*/  R2UR UR7, R13 ;  /* 0x000000000d0772ca */ /* 0x000fe400000e0000 */
[----:B------:R-:W-:Y:S02]  /*166d0*/  R2UR UR4, R10 ;  /* 0x000000000a0472ca */ /* 0x000fe400000e0000 */
[----:B------:R-:W-:Y:S01]  /*166e0*/  R2UR UR5, R11 ;  /* 0x000000000b0572ca */ /* 0x000fe200000e0000 */
[----:B------:R-:W-:-:S02]  /*166f0*/  WARPGROUP.DEPBAR.LE gsb0, 0x0 ;  /* 0x00008000000079c5 */ /* 0x000fc40000010000 */
        /* <DEDUP_REMOVED lines=30> */
[----:B---3--:R-:W-:Y:S02]  /*168e0*/  VIADD R10, R58, 0x200 ;  /* 0x000002003a0a7836 */ /* 0x008fe40000000000 */
        /* <DEDUP_REMOVED lines=158> */
[----:B------:R-:W-:Y:S01]  /*172d0*/  IMAD.MOV.U32 R13, RZ, RZ, R7 ;  /* 0x000000ffff0d7224 */ /* 0x000fe200078e0007 */
[----:B------:R-:W-:Y:S02]  /*172e0*/  UMOV UR4, 0x1 ;  /* 0x0000000100047882 */ /* 0x000fe40000000000 */
[----:B------:R-:W-:Y:S02]  /*172f0*/  UISETP.NE.U32.AND UP0, UPT, UR4, URZ, UPT ;  /* 0x0000003f0400728c */ /* 0x000fe4000bf05070 */
[----:B------:R-:W-:Y:S02]  /*17300*/  R2UR UR11, R13 ;  /* 0x000000000d0b72ca */ /* 0x000fe400000e0000 */
[----:B-1----:R-:W-:Y:S01]  /*17310*/  ISETP.GT.AND P1, PT, R8, 0x7f, PT ;  /* 0x0000007f0800780c */ /* 0x002fe20003f24270 */
[----:B------:R-:W-:-:S03]  /*17320*/  VIADD R8, R6, 0x800 ;  /* 0x0000080006087836 */ /* 0x000fc60000000000 */
[----:B------:R-:W-:Y:S01]  /*17330*/  SEL R21, RZ, 0x2, !P1 ;  /* 0x00000002ff157807 */ /* 0x000fe20004800000 */
[----:B---3--:R-:W-:-:S03]  /*17340*/  IMAD.MOV.U32 R11, RZ, RZ, R15 ;  /* 0x000000ffff0b7224 */ /* 0x008fc600078e000f */
[----:B------:R-:W-:Y:S01]  /*17350*/  IADD3 R10, R14, 0x800, R21 ;  /* 0x000008000e0a7810 */ /* 0x000fe20007ffe015 */
[----:B------:R-:W-:Y:S01]  /*17360*/  IMAD.IADD R12, R21, 0x1, R8 ;  /* 0x00000001150c7824 */ /* 0x000fe200078e0208 */
[----:B------:R-:W-:Y:S02]  /*17370*/  R2UR UR9, R11 ;  /* 0x000000000b0972ca */ /* 0x000fe400000e0000 */
[----:B------:R-:W-:Y:S02]  /*17380*/  R2UR UR8, R10 ;  /* 0x000000000a0872ca */ /* 0x000fe400000e0000 */
[----:B------:R-:W-:Y:S01]  /*17390*/  R2UR UR10, R12 ;  /* 0x000000000c0a72ca */ /* 0x000fe200000e0000 */
[----:B------:R-:W-:Y:S02]  /*173a0*/  WARPGROUP.DEPBAR.LE gsb0, 0x0 ;  /* 0x00008000000079c5 */ /* 0x000fe40000010000 */
[----:B------:R-:W3:Y:S04]  /*173b0*/  LD.E.64 R14, desc[UR46][R152.64+0xb0] ;  /* 0x0000b02e980e7980 */ /* 0x000ee8000c101b00 */
        /* <DEDUP_REMOVED lines=23> */
[----:B----4-:R-:W-:Y:S01]  /*17530*/  IMAD.MOV.U32 R11, RZ, RZ, R65 ;  /* 0x000000ffff0b7224 */ /* 0x010fe200078e0041 */
        /* <DEDUP_REMOVED lines=14> */
[----:B------:R-:W-:-:S04]  /*17620*/  IMAD.MOV.U32 R11, RZ, RZ, R67 ;  /* 0x000000ffff0b7224 */ /* 0x000fc800078e0043 */
        /* <DEDUP_REMOVED lines=136> */
[----:B---3--:R-:W-:Y:S01]  /*17eb0*/  IMAD.MOV.U32 R11, RZ, RZ, R65 ;  /* 0x000000ffff0b7224 */ /* 0x008fe200078e0041 */
        /* <DEDUP_REMOVED lines=39> */
[----:B------:R-:W-:Y:S02]  /*18130*/  IMAD.IADD R6, R11, 0x1, R60 ;  /* 0x000000010b067824 */ /* 0x000fe400078e023c */
        /* <DEDUP_REMOVED lines=17> */
[----:B------:R-:W3:Y:S04]  /*18250*/  LD.E.64 R6, desc[UR46][R152.64+0x410] ;  /* 0x0004102e98067980 */ /* 0x000ee8000c101b00 */
[----:B--2---:R-:W2:Y:S02]  /*18260*/  LD.E R21, desc[UR46][R10.64] ;  /* 0x0000002e0a157980 */ /* 0x004ea4000c101900 */
[-C--:B--2---:R-:W-:Y:S01]  /*18270*/  FMUL.FTZ R57, R24, R21.reuse ;  /* 0x0000001518397220 */ /* 0x084fe20000410000 */
[-C--:B------:R-:W-:Y:S01]  /*18280*/  FMUL.FTZ R25, R25, R21.reuse ;  /* 0x0000001519197220 */ /* 0x080fe20000410000 */
[----:B------:R-:W-:-:S04]  /*18290*/  FMUL.FTZ R56, R28, R21 ;  /* 0x000000151c387220 */ /* 0x000fc80000410000 */
[----:B------:R-:W3:Y:S01]  /*182a0*/  MUFU.TANH R57, R57 ;  /* 0x0000003900397308 */ /* 0x000ee20000002400 */
[-C--:B------:R-:W-:Y:S01]  /*182b0*/  FMUL.FTZ R28, R29, R21.reuse ;  /* 0x000000151d1c7220 */ /* 0x080fe20000410000 */
[----:B------:R-:W-:-:S06]  /*182c0*/  FMUL.FTZ R11, R31, R21 ;  /* 0x000000151f0b7220 */ /* 0x000fcc0000410000 */
[----:B------:R-:W2:Y:S01]  /*182d0*/  MUFU.TANH R25, R25 ;  /* 0x0000001900197308 */ /* 0x000ea20000002400 */
[-C--:B------:R-:W-:Y:S01]  /*182e0*/  FMUL.FTZ R31, R32, R21.reuse ;  /* 0x00000015201f7220 */ /* 0x080fe20000410000 */
[----:B------:R-:W-:-:S06]  /*182f0*/  FMUL.FTZ R32, R33, R21 ;  /* 0x0000001521207220 */ /* 0x000fcc0000410000 */
[----:B------:R-:W4:Y:S01]  /*18300*/  MUFU.TANH R56, R56 ;  /* 0x0000003800387308 */ /* 0x000f220000002400 */
[----:B---3--:R-:W-:-:S07]  /*18310*/  FMNMX.FTZ R24, R57, R6, !PT ;  /* 0x0000000639187209 */ /* 0x008fce0007810000 */
[----:B------:R-:W3:Y:S01]  /*18320*/  MUFU.TANH R28, R28 ;  /* 0x0000001c001c7308 */ /* 0x000ee20000002400 */
[-C--:B0-----:R-:W-:Y:S01]  /*18330*/  FMUL.FTZ R9, R27, R21.reuse ;  /* 0x000000151b097220 */ /* 0x081fe20000410000 */
[----:B------:R-:W-:Y:S01]  /*18340*/  FMUL.FTZ R36, R36, R21 ;  /* 0x0000001524247220 */ /* 0x000fe20000410000 */
[----:B--2---:R-:W-:-:S05]  /*18350*/  FMNMX.FTZ R27, R25, R24, !PT ;  /* 0x00000018191b7209 */ /* 0x004fca0007810000 */
[----:B------:R-:W0:Y:S01]  /*18360*/  MUFU.TANH R31, R31 ;  /* 0x0000001f001f7308 */ /* 0x000e220000002400 */
[----:B------:R-:W-:Y:S01]  /*18370*/  FMUL.FTZ R37, R37, R21 ;  /* 0x0000001525257220 */ /* 0x000fe20000410000 */
[----:B----4-:R-:W-:-:S06]  /*18380*/  FMNMX.FTZ R27, R56, R27, !PT ;  /* 0x0000001b381b7209 */ /* 0x010fcc0007810000 */
[----:B------:R-:W2:Y:S01]  /*18390*/  MUFU.TANH R32, R32 ;  /* 0x0000002000207308 */ /* 0x000ea20000002400 */
[----:B------:R-:W-:Y:S01]  /*183a0*/  FMUL.FTZ R40, R40, R21 ;  /* 0x0000001528287220 */ /* 0x000fe20000410000 */
[----:B---3--:R-:W-:-:S06]  /*183b0*/  FMNMX.FTZ R24, R28, R27, !PT ;  /* 0x0000001b1c187209 */ /* 0x008fcc0007810000 */
[----:B------:R-:W3:Y:S01]  /*183c0*/  MUFU.TANH R58, R36 ;  /* 0x00000024003a7308 */ /* 0x000ee20000002400 */
[----:B------:R-:W-:Y:S01]  /*183d0*/  FMUL.FTZ R41, R41, R21 ;  /* 0x0000001529297220 */ /* 0x000fe20000410000 */
[----:B0-----:R-:W-:-:S06]  /*183e0*/  FMNMX.FTZ R27, R31, R24, !PT ;  /* 0x000000181f1b7209 */ /* 0x001fcc0007810000 */
[----:B------:R-:W0:Y:S01]  /*183f0*/  MUFU.TANH R60, R37 ;  /* 0x00000025003c7308 */ /* 0x000e220000002400 */
[----:B------:R-:W-:Y:S01]  /*18400*/  FMUL.FTZ R44, R44, R21 ;  /* 0x000000152c2c7220 */ /* 0x000fe20000410000 */
[----:B--2---:R-:W-:-:S06]  /*18410*/  FMNMX.FTZ R27, R32, R27, !PT ;  /* 0x0000001b201b7209 */ /* 0x004fcc0007810000 */
        /* <DEDUP_REMOVED lines=10> */
[-C--:B------:R-:W-:Y:S01]  /*184c0*/  FMUL.FTZ R8, R26, R21.reuse ;  /* 0x000000151a087220 */ /* 0x080fe20000410000 */
[----:B------:R-:W-:Y:S01]  /*184d0*/  FMUL.FTZ R52, R52, R21 ;  /* 0x0000001534347220 */ /* 0x000fe20000410000 */
[----:B---3--:R-:W-:-:S05]  /*184e0*/  FMNMX.FTZ R27, R64, R27, !PT ;  /* 0x0000001b401b7209 */ /* 0x008fca0007810000 */
[----:B------:R-:W3:Y:S01]  /*184f0*/  MUFU.TANH R70, R48 ;  /* 0x0000003000467308 */ /* 0x000ee20000002400 */
[----:B------:R-:W-:Y:S01]  /*18500*/  FMUL.FTZ R53, R53, R21 ;  /* 0x0000001535357220 */ /* 0x000fe20000410000 */
[----:B0-----:R-:W-:-:S06]  /*18510*/  FMNMX.FTZ R27, R66, R27, !PT ;  /* 0x0000001b421b7209 */ /* 0x001fcc0007810000 */
[----:B------:R-:W0:Y:S01]  /*18520*/  MUFU.TANH R72, R49 ;  /* 0x0000003100487308 */ /* 0x000e220000002400 */
[----:B------:R-:W-:Y:S01]  /*18530*/  FMUL.FTZ R10, R30, R21 ;  /* 0x000000151e0a7220 */ /* 0x000fe20000410000 */
[----:B--2---:R-:W-:-:S06]  /*18540*/  FMNMX.FTZ R27, R68, R27, !PT ;  /* 0x0000001b441b7209 */ /* 0x004fcc0007810000 */
[----:B------:R-:W2:Y:S08]  /*18550*/  MUFU.TANH R74, R52 ;  /* 0x00000034004a7308 */ /* 0x000eb00000002400 */
[----:B------:R-:W4:Y:S01]  /*18560*/  MUFU.TANH R8, R8 ;  /* 0x0000000800087308 */ /* 0x000f220000002400 */
[----:B---3--:R-:W-:-:S07]  /*18570*/  FMNMX.FTZ R27, R70, R27, !PT ;  /* 0x0000001b461b7209 */ /* 0x008fce0007810000 */
[----:B------:R-:W3:Y:S01]  /*18580*/  MUFU.TANH R76, R53 ;  /* 0x00000035004c7308 */ /* 0x000ee20000002400 */
[----:B------:R-:W-:-:S07]  /*18590*/  FMUL.FTZ R12, R34, R21 ;  /* 0x00000015220c7220 */ /* 0x000fce0000410000 */
[----:B------:R-:W1:Y:S01]  /*185a0*/  MUFU.TANH R9, R9 ;  /* 0x0000000900097308 */ /* 0x000e620000002400 */
[----:B0-----:R-:W-:Y:S01]  /*185b0*/  FMNMX.FTZ R27, R72, R27, !PT ;  /* 0x0000001b481b7209 */ /* 0x001fe20007810000 */
[----:B------:R-:W-:-:S06]  /*185c0*/  FMUL.FTZ R13, R35, R21 ;  /* 0x00000015230d7220 */ /* 0x000fcc0000410000 */
[----:B------:R-:W0:Y:S01]  /*185d0*/  MUFU.TANH R10, R10 ;  /* 0x0000000a000a7308 */ /* 0x000e220000002400 */
[----:B--2---:R-:W-:Y:S01]  /*185e0*/  FMNMX.FTZ R26, R74, R27, !PT ;  /* 0x0000001b4a1a7209 */ /* 0x004fe20007810000 */
[----:B------:R-:W-:Y:S01]  /*185f0*/  FMUL.FTZ R14, R38, R21 ;  /* 0x00000015260e7220 */ /* 0x000fe20000410000 */
[----:B----4-:R-:W-:-:S05]  /*18600*/  FMNMX.FTZ R24, R8, R7, !PT ;  /* 0x0000000708187209 */ /* 0x010fca0007810000 */
[----:B------:R-:W2:Y:S01]  /*18610*/  MUFU.TANH R11, R11 ;  /* 0x0000000b000b7308 */ /* 0x000ea20000002400 */
[----:B---3--:R-:W-:Y:S01]  /*18620*/  FMNMX.FTZ R35, R76, R26, !PT ;  /* 0x0000001a4c237209 */ /* 0x008fe20007810000 */
[----:B------:R-:W-:Y:S01]  /*18630*/  FMUL.FTZ R15, R39, R21 ;  /* 0x00000015270f7220 */ /* 0x000fe20000410000 */
[----:B-1----:R-:W-:-:S05]  /*18640*/  FMNMX.FTZ R27, R9, R24, !PT ;  /* 0x00000018091b7209 */ /* 0x002fca0007810000 */
[----:B------:R-:W1:Y:S01]  /*18650*/  MUFU.TANH R12, R12 ;  /* 0x0000000c000c7308 */ /* 0x000e620000002400 */
[----:B0-----:R-:W-:Y:S01]  /*18660*/  FMNMX.FTZ R24, R10, R27, !PT ;  /* 0x0000001b0a187209 */ /* 0x001fe20007810000 */
[----:B------:R-:W0:Y:S06]  /*18670*/  SHFL.BFLY PT, R26, R35, 0x2, 0x1f ;  /* 0x0c401f00231a7f89 */ /* 0x000e2c00000e0000 */
[----:B------:R-:W3:Y:S01]  /*18680*/  MUFU.TANH R13, R13 ;  /* 0x0000000d000d7308 */ /* 0x000ee20000002400 */
[----:B------:R-:W-:Y:S01]  /*18690*/  FMUL.FTZ R20, R42, R21 ;  /* 0x000000152a147220 */ /* 0x000fe20000410000 */
[----:B--2---:R-:W-:-:S06]  /*186a0*/  FMNMX.FTZ R27, R11, R24, !PT ;  /* 0x000000180b1b7209 */ /* 0x004fcc0007810000 */
[----:B------:R-:W2:Y:S01]  /*186b0*/  MUFU.TANH R14, R14 ;  /* 0x0000000e000e7308 */ /* 0x000ea20000002400 */
[----:B------:R-:W-:Y:S01]  /*186c0*/  FMUL.FTZ R43, R43, R21 ;  /* 0x000000152b2b7220 */ /* 0x000fe20000410000 */
[----:B-1----:R-:W-:-:S06]  /*186d0*/  FMNMX.FTZ R24, R12, R27, !PT ;  /* 0x0000001b0c187209 */ /* 0x002fcc0007810000 */
[----:B------:R-:W1:Y:S01]  /*186e0*/  MUFU.TANH R15, R15 ;  /* 0x0000000f000f7308 */ /* 0x000e620000002400 */
[----:B------:R-:W-:Y:S01]  /*186f0*/  FMUL.FTZ R46, R46, R21 ;  /* 0x000000152e2e7220 */ /* 0x000fe20000410000 */
[----:B---3--:R-:W-:-:S06]  /*18700*/  FMNMX.FTZ R27, R13, R24, !PT ;  /* 0x000000180d1b7209 */ /* 0x008fcc0007810000 */
        /* <DEDUP_REMOVED lines=10> */
[----:B0-----:R-:W-:Y:S01]  /*187b0*/  FMNMX.FTZ R34, R35, R26, !PT ;  /* 0x0000001a23227209 */ /* 0x001fe20007810000 */
[----:B------:R-:W-:Y:S01]  /*187c0*/  FMUL.FTZ R30, R54, R21 ;  /* 0x00000015361e7220 */ /* 0x000fe20000410000 */
[----:B--2---:R-:W-:-:S05]  /*187d0*/  FMNMX.FTZ R27, R48, R27, !PT ;  /* 0x0000001b301b7209 */ /* 0x004fca0007810000 */
[----:B------:R-:W0:Y:S01]  /*187e0*/  MUFU.TANH R50, R50 ;  /* 0x0000003200327308 */ /* 0x000e220000002400 */
[----:B------:R-:W2:Y:S01]  /*187f0*/  SHFL.BFLY PT, R37, R34, 0x1, 0x1f ;  /* 0x0c201f0022257f89 */ /* 0x000ea200000e0000 */
[----:B------:R-:W-:Y:S01]  /*18800*/  FMUL.FTZ R29, R55, R21 ;  /* 0x00000015371d7220 */ /* 0x000fe20000410000 */
[----:B-1----:R-:W-:-:S05]  /*18810*/  FMNMX.FTZ R27, R46, R27, !PT ;  /* 0x0000001b2e1b7209 */ /* 0x002fca0007810000 */
[----:B------:R-:W1:Y:S01]  /*18820*/  MUFU.TANH R33, R33 ;  /* 0x0000002100217308 */ /* 0x000e620000002400 */
[----:B---3--:R-:W-:-:S07]  /*18830*/  FMNMX.FTZ R27, R52, R27, !PT ;  /* 0x0000001b341b7209 */ /* 0x008fce0007810000 */
[----:B------:R-:W3:Y:S01]  /*18840*/  MUFU.TANH R30, R30 ;  /* 0x0000001e001e7308 */ /* 0x000ee20000002400 */
[----:B0-----:R-:W-:-:S07]  /*18850*/  FMNMX.FTZ R24, R50, R27, !PT ;  /* 0x0000001b32187209 */ /* 0x001fce0007810000 */
[----:B------:R-:W0:Y:S01]  /*18860*/  MUFU.TANH R29, R29 ;  /* 0x0000001d001d7308 */ /* 0x000e220000002400 */
[----:B-1----:R-:W-:Y:S02]  /*18870*/  FMNMX.FTZ R21, R33, R24, !PT ;  /* 0x0000001821157209 */ /* 0x002fe40007810000 */
[----:B------:R-:W-:Y:S02]  /*18880*/  IADD3 R26, P1, R2, 0x410, RZ ;  /* 0x00000410021a7810 */ /* 0x000fe40007f3e0ff */
[----:B---3--:R-:W-:-:S03]  /*18890*/  FMNMX.FTZ R24, R30, R21, !PT ;  /* 0x000000151e187209 */ /* 0x008fc60007810000 */
[----:B------:R-:W-:Y:S01]  /*188a0*/  IMAD.X R27, RZ, RZ, R16, P1 ;  /* 0x000000ffff1b7224 */ /* 0x000fe200008e0610 */
[----:B------:R-:W-:Y:S02]  /*188b0*/  LOP3.LUT R26, R26, 0x4, RZ, 0xfc, !PT ;  /* 0x000000041a1a7812 */ /* 0x000fe400078efcff */
[----:B--2---:R-:W-:Y:S02]  /*188c0*/  FMNMX.FTZ R37, R34, R37, !PT ;  /* 0x0000002522257209 */ /* 0x004fe40007810000 */
        /* <DEDUP_REMOVED lines=13> */
[----:B------:R-:W4:Y:S04]  /*189a0*/  LD.E R43, desc[UR46][R152.64+0x420] ;  /* 0x0004202e982b7980 */ /* 0x000f28000c101900 */
[----:B------:R-:W4:Y:S01]  /*189b0*/  LD.E.64 R34, desc[UR46][R152.64+0xd8] ;  /* 0x0000d82e98227980 */ /* 0x000f22000c101b00 */
[----:B------:R-:W-:Y:S01]  /*189c0*/  FADD.FTZ R7, R7, -R36 ;  /* 0x8000002407077221 */ /* 0x000fe20000010000 */
[----:B--2---:R-:W-:-:S04]  /*189d0*/  FADD.FTZ R41, R6, -R41 ;  /* 0x8000002906297221 */ /* 0x004fc80000010000 */
[----:B---3--:R-:W-:Y:S01]  /*189e0*/  FMUL.FTZ R24, R41, R38 ;  /* 0x0000002629187220 */ /* 0x008fe20000410000 */
[----:B------:R-:W-:-:S04]  /*189f0*/  FMUL.FTZ R7, R38, R7 ;  /* 0x0000000726077220 */ /* 0x000fc80000410000 */
[----:B------:R-:W4:Y:S08]  /*18a00*/  MUFU.EX2 R21, R7 ;  /* 0x0000000700157308 */ /* 0x000f300000000800 */
[----:B------:R-:W1:Y:S01]  /*18a10*/  MUFU.EX2 R24, R24 ;  /* 0x0000001800187308 */ /* 0x000e620000000800 */
[----:B----4-:R-:W-:Y:S01]  /*18a20*/  FMUL.FTZ R37, R21, R40 ;  /* 0x0000002815257220 */ /* 0x010fe20000410000 */
[----:B-1----:R-:W-:-:S04]  /*18a30*/  FMUL.FTZ R43, R24, R43 ;  /* 0x0000002b182b7220 */ /* 0x002fc80000410000 */
        /* <DEDUP_REMOVED lines=15> */
.L_x_2083:
[----:B------:R-:W-:Y:S05]  /*18b30*/  BSYNC B0 ;  /* 0x0000000000007941 */ /* 0x000fea0003800000 */
.L_x_2082:
        /* <DEDUP_REMOVED lines=8> */
[----:B------:R-:W2:Y:S04]  /*18bc0*/  LD.E R38, desc[UR46][R152.64+0x430] ;  /* 0x0004302e98267980 */ /* 0x000ea8000c101900 */
[----:B------:R-:W3:Y:S04]  /*18bd0*/  LD.E R41, desc[UR46][R26.64] ;  /* 0x0000002e1a297980 */ /* 0x000ee8000c101900 */
[----:B------:R-:W4:Y:S04]  /*18be0*/  LD.E R42, desc[UR46][R152.64+0x420] ;  /* 0x0004202e982a7980 */ /* 0x000f28000c101900 */
[----:B------:R-:W5:Y:S01]  /*18bf0*/  LD.E R44, desc[UR46][R152.64+0x424] ;  /* 0x0004242e982c7980 */ /* 0x000f62000c101900 */
[----:B--2---:R-:W-:Y:S01]  /*18c00*/  FMUL.FTZ R5, R5, R38 ;  /* 0x0000002605057220 */ /* 0x004fe20000410000 */
[----:B---3--:R-:W-:-:S03]  /*18c10*/  FMUL.FTZ R41, R38, R41 ;  /* 0x0000002926297220 */ /* 0x008fc60000410000 */
[-CC-:B------:R-:W-:Y:S01]  /*18c20*/  FFMA.FTZ R57, R57, R38.reuse, -R5.reuse ;  /* 0x0000002639397223 */ /* 0x180fe20000010805 */
[-CC-:B------:R-:W-:Y:S01]  /*18c30*/  FFMA.FTZ R28, R28, R38.reuse, -R5.reuse ;  /* 0x000000261c1c7223 */ /* 0x180fe20000010805 */
[-C--:B------:R-:W-:Y:S01]  /*18c40*/  FFMA.FTZ R25, R25, R38.reuse, -R5 ;  /* 0x0000002619197223 */ /* 0x080fe20000010805 */
[-CC-:B------:R-:W-:Y:S01]  /*18c50*/  FFMA.FTZ R8, R8, R38.reuse, -R41.reuse ;  /* 0x0000002608087223 */ /* 0x180fe20000010829 */
[-C--:B------:R-:W-:Y:S01]  /*18c60*/  FFMA.FTZ R9, R9, R38.reuse, -R41 ;  /* 0x0000002609097223 */ /* 0x080fe20000010829 */
[----:B------:R1:W-:Y:S01]  /*18c70*/  MUFU.EX2 R27, R28 ;  /* 0x0000001c001b7308 */ /* 0x0003e20000000800 */
[-C--:B------:R-:W-:Y:S01]  /*18c80*/  FFMA.FTZ R56, R56, R38.reuse, -R5 ;  /* 0x0000002638387223 */ /* 0x080fe20000010805 */
[-CC-:B------:R-:W-:Y:S01]  /*18c90*/  FFMA.FTZ R10, R10, R38.reuse, -R41.reuse ;  /* 0x000000260a0a7223 */ /* 0x180fe20000010829 */
[-C--:B------:R-:W-:Y:S01]  /*18ca0*/  FFMA.FTZ R11, R11, R38.reuse, -R41 ;  /* 0x000000260b0b7223 */ /* 0x080fe20000010829 */
[-C--:B------:R-:W-:Y:S01]  /*18cb0*/  FFMA.FTZ R31, R31, R38.reuse, -R5 ;  /* 0x000000261f1f7223 */ /* 0x080fe20000010805 */
[-C--:B------:R-:W-:Y:S01]  /*18cc0*/  FFMA.FTZ R12, R12, R38.reuse, -R41 ;  /* 0x000000260c0c7223 */ /* 0x080fe20000010829 */
[-C--:B------:R-:W-:Y:S01]  /*18cd0*/  FFMA.FTZ R32, R32, R38.reuse, -R5 ;  /* 0x0000002620207223 */ /* 0x080fe20000010805 */
[-C--:B------:R-:W-:Y:S01]  /*18ce0*/  FFMA.FTZ R13, R13, R38.reuse, -R41 ;  /* 0x000000260d0d7223 */ /* 0x080fe20000010829 */
[----:B------:R-:W-:Y:S01]  /*18cf0*/  MUFU.EX2 R57, R57 ;  /* 0x0000003900397308 */ /* 0x000fe20000000800 */
[-C--:B-1----:R-:W-:Y:S01]  /*18d00*/  FFMA.FTZ R28, R64, R38.reuse, -R5 ;  /* 0x00000026401c7223 */ /* 0x082fe20000010805 */
[-C--:B------:R-:W-:Y:S01]  /*18d10*/  FFMA.FTZ R14, R14, R38.reuse, -R41 ;  /* 0x000000260e0e7223 */ /* 0x080fe20000010829 */
[-CC-:B------:R-:W-:Y:S01]  /*18d20*/  FFMA.FTZ R6, R58, R38.reuse, -R5.reuse ;  /* 0x000000263a067223 */ /* 0x180fe20000010805 */
[-C--:B------:R-:W-:Y:S01]  /*18d30*/  FFMA.FTZ R7, R60, R38.reuse, -R5 ;  /* 0x000000263c077223 */ /* 0x080fe20000010805 */
[-C--:B------:R-:W-:Y:S01]  /*18d40*/  FFMA.FTZ R15, R15, R38.reuse, -R41 ;  /* 0x000000260f0f7223 */ /* 0x080fe20000010829 */
[-C--:B------:R-:W-:Y:S01]  /*18d50*/  FFMA.FTZ R26, R62, R38.reuse, -R5 ;  /* 0x000000263e1a7223 */ /* 0x080fe20000010805 */
[-C--:B------:R-:W-:Y:S01]  /*18d60*/  FFMA.FTZ R20, R20, R38.reuse, -R41 ;  /* 0x0000002614147223 */ /* 0x080fe20000010829 */
[----:B------:R1:W5:Y:S01]  /*18d70*/  MUFU.EX2 R169, R8 ;  /* 0x0000000800a97308 */ /* 0x0003620000000800 */
[-CC-:B------:R-:W-:Y:S01]  /*18d80*/  FFMA.FTZ R34, R66, R38.reuse, -R5.reuse ;  /* 0x0000002642227223 */ /* 0x180fe20000010805 */
[-C--:B0-----:R-:W-:Y:S01]  /*18d90*/  FFMA.FTZ R36, R68, R38.reuse, -R5 ;  /* 0x0000002644247223 */ /* 0x081fe20000010805 */
[-C--:B------:R-:W-:Y:S01]  /*18da0*/  FFMA.FTZ R33, R33, R38.reuse, -R41 ;  /* 0x0000002621217223 */ /* 0x080fe20000010829 */
[-C--:B------:R-:W-:Y:S01]  /*18db0*/  FFMA.FTZ R40, R74, R38.reuse, -R5 ;  /* 0x000000264a287223 */ /* 0x080fe20000010805 */
[-CC-:B------:R-:W-:Y:S01]  /*18dc0*/  FFMA.FTZ R30, R30, R38.reuse, -R41.reuse ;  /* 0x000000261e1e7223 */ /* 0x180fe20000010829 */
[----:B------:R-:W-:-:S02]  /*18dd0*/  FFMA.FTZ R29, R29, R38, -R41 ;  /* 0x000000261d1d7223 */ /* 0x000fc40000010829 */
[----:B------:R-:W0:Y:S01]  /*18de0*/  MUFU.EX2 R168, R25 ;  /* 0x0000001900a87308 */ /* 0x000e220000000800 */
[----:B-1----:R-:W-:-:S07]  /*18df0*/  FFMA.FTZ R8, R52, R38, -R41 ;  /* 0x0000002634087223 */ /* 0x002fce0000010829 */
[----:B------:R-:W-:Y:S01]  /*18e00*/  MUFU.EX2 R35, R28 ;  /* 0x0000001c00237308 */ /* 0x000fe20000000800 */
[----:B-----5:R-:W-:-:S07]  /*18e10*/  FADD.FTZ R43, R169, R44 ;  /* 0x0000002ca92b7221 */ /* 0x020fce0000010000 */
[----:B------:R4:W1:Y:S08]  /*18e20*/  MUFU.EX2 R28, R9 ;  /* 0x00000009001c7308 */ /* 0x0008700000000800 */
[----:B------:R-:W2:Y:S01]  /*18e30*/  MUFU.EX2 R56, R56 ;  /* 0x0000003800387308 */ /* 0x000ea20000000800 */
[----:B----4-:R-:W-:-:S04]  /*18e40*/  FADD.FTZ R9, R57, R42 ;  /* 0x0000002a39097221 */ /* 0x010fc80000010000 */
[----:B0-----:R-:W-:-:S03]  /*18e50*/  FADD.FTZ R9, R168, R9 ;  /* 0x00000009a8097221 */ /* 0x001fc60000010000 */
[----:B------:R-:W0:Y:S01]  /*18e60*/  MUFU.EX2 R10, R10 ;  /* 0x0000000a000a7308 */ /* 0x000e220000000800 */
[----:B-1----:R-:W-:-:S07]  /*18e70*/  FADD.FTZ R43, R28, R43 ;  /* 0x0000002b1c2b7221 */ /* 0x002fce0000010000 */
[----:B------:R-:W1:Y:S01]  /*18e80*/  MUFU.EX2 R11, R11 ;  /* 0x0000000b000b7308 */ /* 0x000e620000000800 */
[----:B--2---:R-:W-:-:S04]  /*18e90*/  FADD.FTZ R42, R56, R9 ;  /* 0x00000009382a7221 */ /* 0x004fc80000010000 */
[----:B------:R-:W-:-:S03]  /*18ea0*/  FADD.FTZ R42, R27, R42 ;  /* 0x0000002a1b2a7221 */ /* 0x000fc60000010000 */
[----:B------:R-:W2:Y:S01]  /*18eb0*/  MUFU.EX2 R31, R31 ;  /* 0x0000001f001f7308 */ /* 0x000ea20000000800 */
[----:B0-----:R-:W-:-:S07]  /*18ec0*/  FADD.FTZ R44, R10, R43 ;  /* 0x0000002b0a2c7221 */ /* 0x001fce0000010000 */
[----:B------:R-:W0:Y:S01]  /*18ed0*/  MUFU.EX2 R12, R12 ;  /* 0x0000000c000c7308 */ /* 0x000e220000000800 */
[----:B-1----:R-:W-:-:S07]  /*18ee0*/  FADD.FTZ R9, R11, R44 ;  /* 0x0000002c0b097221 */ /* 0x002fce0000010000 */
[----:B------:R-:W1:Y:S01]  /*18ef0*/  MUFU.EX2 R32, R32 ;  /* 0x0000002000207308 */ /* 0x000e620000000800 */
[----:B--2---:R-:W-:-:S07]  /*18f00*/  FADD.FTZ R43, R31, R42 ;  /* 0x0000002a1f2b7221 */ /* 0x004fce0000010000 */
[----:B------:R-:W-:Y:S01]  /*18f10*/  MUFU.EX2 R13, R13 ;  /* 0x0000000d000d7308 */ /* 0x000fe20000000800 */
[----:B0-----:R-:W-:-:S07]  /*18f20*/  FADD.FTZ R42, R12, R9 ;  /* 0x000000090c2a7221 */ /* 0x001fce0000010000 */
[----:B------:R0:W2:Y:S01]  /*18f30*/  MUFU.EX2 R174, R6 ;  /* 0x0000000600ae7308 */ /* 0x0000a20000000800 */
[----:B-1----:R-:W-:-:S07]  /*18f40*/  FADD.FTZ R43, R32, R43 ;  /* 0x0000002b202b7221 */ /* 0x002fce0000010000 */
[----:B------:R-:W1:Y:S01]  /*18f50*/  MUFU.EX2 R14, R14 ;  /* 0x0000000e000e7308 */ /* 0x000e620000000800 */
[----:B0-----:R-:W-:-:S07]  /*18f60*/  FFMA.FTZ R6, R70, R38, -R5 ;  /* 0x0000002646067223 */ /* 0x001fce0000010805 */
[----:B------:R0:W3:Y:S01]  /*18f70*/  MUFU.EX2 R25, R7 ;  /* 0x0000000700197308 */ /* 0x0000e20000000800 */
[----:B--2---:R-:W-:-:S07]  /*18f80*/  FADD.FTZ R44, R174, R43 ;  /* 0x0000002bae2c7221 */ /* 0x004fce0000010000 */
[----:B------:R-:W2:Y:S01]  /*18f90*/  MUFU.EX2 R15, R15 ;  /* 0x0000000f000f7308 */ /* 0x000ea20000000800 */
[-CC-:B0-----:R-:W-:Y:S01]  /*18fa0*/  FFMA.FTZ R7, R72, R38.reuse, -R5.reuse ;  /* 0x0000002648077223 */ /* 0x181fe20000010805 */
[----:B------:R-:W-:-:S06]  /*18fb0*/  FFMA.FTZ R5, R76, R38, -R5 ;  /* 0x000000264c057223 */ /* 0x000fcc0000010805 */
[----:B------:R-:W0:Y:S08]  /*18fc0*/  MUFU.EX2 R26, R26 ;  /* 0x0000001a001a7308 */ /* 0x000e300000000800 */
[----:B------:R4:W-:Y:S08]  /*18fd0*/  MUFU.EX2 R180, R6 ;  /* 0x0000000600b47308 */ /* 0x0009f00000000800 */
[----:B------:R5:W-:Y:S01]  /*18fe0*/  MUFU.EX2 R39, R7 ;  /* 0x0000000700277308 */ /* 0x000be20000000800 */
[----:B----4-:R-:W-:-:S07]  /*18ff0*/  FFMA.FTZ R6, R48, R38, -R41 ;  /* 0x0000002630067223 */ /* 0x010fce0000010829 */
[----:B------:R-:W4:Y:S01]  /*19000*/  MUFU.EX2 R20, R20 ;  /* 0x0000001400147308 */ /* 0x000f220000000800 */
[----:B-----5:R-:W-:-:S07]  /*19010*/  FFMA.FTZ R7, R46, R38, -R41 ;  /* 0x000000262e077223 */ /* 0x020fce0000010829 */
[----:B------:R5:W4:Y:S08]  /*19020*/  MUFU.EX2 R177, R6 ;  /* 0x0000000600b17308 */ /* 0x000b300000000800 */
[----:B------:R1:W-:Y:S01]  /*19030*/  MUFU.EX2 R179, R7 ;  /* 0x0000000700b37308 */ /* 0x0003e20000000800 */
[----:B-----5:R-:W-:-:S07]  /*19040*/  FFMA.FTZ R6, R50, R38, -R41 ;  /* 0x0000002632067223 */ /* 0x020fce0000010829 */
[----:B------:R-:W5:Y:S01]  /*19050*/  MUFU.EX2 R34, R34 ;  /* 0x0000002200227308 */ /* 0x000f620000000800 */
[----:B-1----:R-:W-:-:S07]  /*19060*/  FADD.FTZ R7, R13, R42 ;  /* 0x0000002a0d077221 */ /* 0x002fce0000010000 */
[----:B------:R-:W1:Y:S08]  /*19070*/  MUFU.EX2 R37, R36 ;  /* 0x0000002400257308 */ /* 0x000e700000000800 */
[----:B------:R3:W1:Y:S08]  /*19080*/  MUFU.EX2 R36, R8 ;  /* 0x0000000800247308 */ /* 0x0006700000000800 */
[----:B------:R4:W1:Y:S01]  /*19090*/  MUFU.EX2 R181, R6 ;  /* 0x0000000600b57308 */ /* 0x0008620000000800 */
[----:B---3--:R-:W-:Y:S01]  /*190a0*/  FADD.FTZ R8, R14, R7 ;  /* 0x000000070e087221 */ /* 0x008fe20000010000 */
[----:B------:R-:W-:-:S03]  /*190b0*/  FADD.FTZ R7, R25, R44 ;  /* 0x0000002c19077221 */ /* 0x000fc60000010000 */
[----:B--2---:R-:W-:Y:S01]  /*190c0*/  FADD.FTZ R9, R15, R8 ;  /* 0x000000080f097221 */ /* 0x004fe20000010000 */
[----:B0-----:R-:W-:Y:S02]  /*190d0*/  FADD.FTZ R8, R26, R7 ;  /* 0x000000071a087221 */ /* 0x001fe40000010000 */
[----:B------:R-:W0:Y:S01]  /*190e0*/  MUFU.EX2 R42, R33 ;  /* 0x00000021002a7308 */ /* 0x000e220000000800 */
[----:B----4-:R-:W-:Y:S01]  /*190f0*/  FADD.FTZ R6, R20, R9 ;  /* 0x0000000914067221 */ /* 0x010fe20000010000 */
[----:B------:R-:W-:-:S03]  /*19100*/  FADD.FTZ R7, R35, R8 ;  /* 0x0000000823077221 */ /* 0x000fc60000010000 */
[----:B------:R-:W-:Y:S01]  /*19110*/  FADD.FTZ R6, R177, R6 ;  /* 0x00000006b1067221 */ /* 0x000fe20000010000 */
[----:B-----5:R-:W-:Y:S02]  /*19120*/  FADD.FTZ R8, R34, R7 ;  /* 0x0000000722087221 */ /* 0x020fe40000010000 */
[----:B------:R-:W2:Y:S01]  /*19130*/  MUFU.EX2 R40, R40 ;  /* 0x0000002800287308 */ /* 0x000ea20000000800 */
[----:B------:R-:W-:Y:S01]  /*19140*/  FADD.FTZ R7, R179, R6 ;  /* 0x00000006b3077221 */ /* 0x000fe20000010000 */
[----:B-1----:R-:W-:-:S03]  /*19150*/  FADD.FTZ R9, R37, R8 ;  /* 0x0000000825097221 */ /* 0x002fc60000010000 */
[----:B------:R-:W-:Y:S01]  /*19160*/  FADD.FTZ R6, R36, R7 ;  /* 0x0000000724067221 */ /* 0x000fe20000010000 */
[----:B------:R-:W-:Y:S02]  /*19170*/  FADD.FTZ R8, R180, R9 ;  /* 0x00000009b4087221 */ /* 0x000fe40000010000 */
[----:B------:R-:W1:Y:S01]  /*19180*/  MUFU.EX2 R30, R30 ;  /* 0x0000001e001e7308 */ /* 0x000e620000000800 */
[----:B------:R-:W-:Y:S01]  /*19190*/  FADD.FTZ R7, R181, R6 ;  /* 0x00000006b5077221 */ /* 0x000fe20000010000 */
[----:B------:R-:W-:-:S03]  /*191a0*/  FADD.FTZ R9, R39, R8 ;  /* 0x0000000827097221 */ /* 0x000fc60000010000 */
[----:B0-----:R-:W-:-:S03]  /*191b0*/  FADD.FTZ R7, R42, R7 ;  /* 0x000000072a077221 */ /* 0x001fc60000010000 */
[----:B------:R-:W0:Y:S01]  /*191c0*/  MUFU.EX2 R5, R5 ;  /* 0x0000000500057308 */ /* 0x000e220000000800 */
[----:B--2---:R-:W-:-:S07]  /*191d0*/  FADD.FTZ R6, R40, R9 ;  /* 0x0000000928067221 */ /* 0x004fce0000010000 */
[----:B------:R-:W2:Y:S01]  /*191e0*/  MUFU.EX2 R29, R29 ;  /* 0x0000001d001d7308 */ /* 0x000ea20000000800 */
[----:B-1----:R-:W-:Y:S01]  /*191f0*/  FADD.FTZ R8, R30, R7 ;  /* 0x000000071e087221 */ /* 0x002fe20000010000 */
[----:B0-----:R-:W-:-:S05]  /*19200*/  FADD.FTZ R33, R5, R6 ;  /* 0x0000000605217221 */ /* 0x001fca0000010000 */
[----:B------:R-:W-:Y:S01]  /*19210*/  ST.E desc[UR46][R152.64+0x420], R33 ;  /* 0x0004202198007985 */ /* 0x000fe2000c10192e */
[----:B--2---:R-:W-:-:S05]  /*19220*/  FADD.FTZ R41, R29, R8 ;  /* 0x000000081d297221 */ /* 0x004fca0000010000 */
        /* <DEDUP_REMOVED lines=26> */
[----:B------:R-:W-:Y:S04]  /*193d0*/  STSM.16.M88.4 [R8], R172 ;  /* 0x000000ac08007844 */ /* 0x000fe80000000200 */
[----:B------:R-:W-:Y:S04]  /*193e0*/  STSM.16.M88.4 [R45], R176 ;  /* 0x000000b02d007844 */ /* 0x000fe80000000200 */
[----:B------:R-:W-:Y:S04]  /*193f0*/  STSM.16.M88.4 [R44], R180 ;  /* 0x000000b42c007844 */ /* 0x000fe80000000200 */
[----:B------:R-:W2:Y:S01]  /*19400*/  LD.E R5, desc[UR46][R152.64+0x200] ;  /* 0x0002002e98057980 */ /* 0x000ea2000c101900 */
[----:B------:R-:W-:Y:S01]  /*19410*/  LOP3.LUT R6, R17, 0x4, RZ, 0xfc, !PT ;  /* 0x0000000411067812 */ /* 0x000fe200078efcff */
[----:B------:R-:W-:-:S02]  /*19420*/  IMAD.MOV.U32 R7, RZ, RZ, R19 ;  /* 0x000000ffff077224 */ /* 0x000fc400078e0013 */
[----:B--2---:R-:W-:-:S05]  /*19430*/  FMUL.FTZ R5, R24, R5 ;  /* 0x0000000518057220 */ /* 0x004fca0000410000 */
[----:B------:R-:W-:Y:S04]  /*19440*/  ST.E desc[UR46][R152.64+0x200], R5 ;  /* 0x0002000598007985 */ /* 0x000fe8000c10192e */
[----:B------:R-:W2:Y:S02]  /*19450*/  LD.E R9, desc[UR46][R6.64] ;  /* 0x0000002e06097980 */ /* 0x000ea4000c101900 */
[----:B--2---:R-:W-:-:S05]  /*19460*/  FMUL.FTZ R9, R24, R9 ;  /* 0x0000000918097220 */ /* 0x004fca0000410000 */
[----:B------:R0:W-:Y:S04]  /*19470*/  ST.E desc[UR46][R6.64], R9 ;  /* 0x0000000906007985 */ /* 0x0001e8000c10192e */
[----:B------:R-:W2:Y:S04]  /*19480*/  LD.E R137, desc[UR46][R152.64+0x3f4] ;  /* 0x0003f42e98897980 */ /* 0x000ea8000c101900 */
[----:B------:R-:W3:Y:S04]  /*19490*/  LD.E R11, desc[UR46][R152.64+0x210] ;  /* 0x0002102e980b7980 */ /* 0x000ee8000c101900 */
[----:B0-----:R-:W4:Y:S04]  /*194a0*/  LD.E R9, desc[UR46][R152.64+0x254] ;  /* 0x0002542e98097980 */ /* 0x001f28000c101900 */
        /* <DEDUP_REMOVED lines=58> */
[----:B------:R-:W5:Y:S01]  /*19850*/  LD.E R135, desc[UR46][R152.64+0x3f0] ;  /* 0x0003f02e98877980 */ /* 0x000f62000c101900 */
[----:B------:R-:W-:Y:S01]  /*19860*/  LOP3.LUT R8, R17, 0x8, RZ, 0xfc, !PT ;  /* 0x0000000811087812 */ /* 0x000fe200078efcff */
[C---:B--2---:R-:W-:Y:S01]  /*19870*/  FMUL.FTZ R137, R24.reuse, R137 ;  /* 0x0000008918897220 */ /* 0x044fe20000410000 */
[C---:B----4-:R-:W-:Y:S01]  /*19880*/  FMUL.FTZ R9, R24.reuse, R9 ;  /* 0x0000000918097220 */ /* 0x050fe20000410000 */
[C---:B---3--:R-:W-:Y:S01]  /*19890*/  FMUL.FTZ R11, R24.reuse, R11 ;  /* 0x0000000b180b7220 */ /* 0x048fe20000410000 */
[----:B-----5:R-:W-:-:S03]  /*198a0*/  FMUL.FTZ R13, R24, R13 ;  /* 0x0000000d180d7220 */ /* 0x020fc60000410000 */
[----:B------:R0:W-:Y:S01]  /*198b0*/  ST.E desc[UR46][R152.64+0x254], R9 ;  /* 0x0002540998007985 */ /* 0x0001e2000c10192e */
[C---:B------:R-:W-:Y:S01]  /*198c0*/  FMUL.FTZ R15, R24.reuse, R15 ;  /* 0x0000000f180f7220 */ /* 0x040fe20000410000 */
        /* <DEDUP_REMOVED lines=58> */
[----:B------:R-:W-:Y:S04]  /*19c70*/  ST.E desc[UR46][R152.64+0x3f4], R137 ;  /* 0x0003f48998007985 */ /* 0x000fe8000c10192e */
[----:B------:R0:W-:Y:S04]  /*19c80*/  ST.E desc[UR46][R152.64+0x210], R11 ;  /* 0x0002100b98007985 */ /* 0x0001e8000c10192e */
        /* <DEDUP_REMOVED lines=242> */
[----:B------:R-:W-:Y:S01]  /*1abb0*/  FMUL.FTZ R21, R21, R138 ;  /* 0x0000008a15157220 */ /* 0x000fe20000410000 */
[----:B------:R-:W-:Y:S04]  /*1abc0*/  ST.E desc[UR46][R152.64+0x388], R5 ;  /* 0x0003880598007985 */ /* 0x000fe8000c10192e */
[----:B------:R-:W-:Y:S04]  /*1abd0*/  ST.E desc[UR46][R152.64+0x3ac], R13 ;  /* 0x0003ac0d98007985 */ /* 0x000fe8000c10192e */
[----:B------:R0:W-:Y:S04]  /*1abe0*/  ST.E desc[UR46][R152.64+0x3b8], R15 ;  /* 0x0003b80f98007985 */ /* 0x0001e8000c10192e */
[----:B------:R1:W-:Y:S04]  /*1abf0*/  ST.E desc[UR46][R152.64+0x3bc], R25 ;  /* 0x0003bc1998007985 */ /* 0x0003e8000c10192e */
[----:B------:R3:W-:Y:S04]  /*1ac00*/  ST.E desc[UR46][R152.64+0x3c8], R27 ;  /* 0x0003c81b98007985 */ /* 0x0007e8000c10192e */
[----:B------:R4:W-:Y:S04]  /*1ac10*/  ST.E desc[UR46][R152.64+0x3cc], R29 ;  /* 0x0003cc1d98007985 */ /* 0x0009e8000c10192e */
[----:B------:R-:W-:Y:S04]  /*1ac20*/  ST.E desc[UR46][R152.64+0x3d8], R31 ;  /* 0x0003d81f98007985 */ /* 0x000fe8000c10192e */
[----:B------:R-:W-:Y:S04]  /*1ac30*/  ST.E desc[UR46][R152.64+0x3dc], R33 ;  /* 0x0003dc2198007985 */ /* 0x000fe8000c10192e */
[----:B------:R-:W-:Y:S04]  /*1ac40*/  ST.E desc[UR46][R152.64+0x3e8], R35 ;  /* 0x0003e82398007985 */ /* 0x000fe8000c10192e */
[----:B------:R-:W-:Y:S04]  /*1ac50*/  ST.E desc[UR46][R152.64+0x3ec], R37 ;  /* 0x0003ec2598007985 */ /* 0x000fe8000c10192e */
[----:B------:R5:W-:Y:S04]  /*1ac60*/  ST.E desc[UR46][R152.64+0x3f8], R21 ;  /* 0x0003f81598007985 */ /* 0x000be8000c10192e */
        /* <DEDUP_REMOVED lines=925> */
[----:B------:R-:W5:Y:S04]  /*1e640*/  LD.E R13, desc[UR46][R6.64] ;  /* 0x0000002e060d7980 */ /* 0x000f68000c101900 */
[----:B-----5:R5:W-:Y:S04]  /*1e650*/  ST.E desc[UR46][R6.64], R13 ;  /* 0x0000000d06007985 */ /* 0x020be8000c10192e */
[----:B------:R-:W3:Y:S04]  /*1e660*/  LD.E R15, desc[UR46][R8.64] ;  /* 0x0000002e080f7980 */ /* 0x000ee8000c101900 */
[----:B---3--:R3:W-:Y:S04]  /*1e670*/  ST.E desc[UR46][R8.64], R15 ;  /* 0x0000000f08007985 */ /* 0x0087e8000c10192e */
[----:B------:R-:W4:Y:S04]  /*1e680*/  LD.E R21, desc[UR46][R10.64] ;  /* 0x0000002e0a157980 */ /* 0x000f28000c101900 */
[----:B----4-:R4:W-:Y:S04]  /*1e690*/  ST.E desc[UR46][R10.64], R21 ;  /* 0x000000150a007985 */ /* 0x0109e8000c10192e */
[----:B0-----:R-:W4:Y:S04]  /*1e6a0*/  LD.E R25, desc[UR46][R152.64+0x210] ;  /* 0x0002102e98197980 */ /* 0x001f28000c101900 */
[----:B-1----:R-:W4:Y:S04]  /*1e6b0*/  LD.E R27, desc[UR46][R152.64+0x214] ;  /* 0x0002142e981b7980 */ /* 0x002f28000c101900 */
[----:B------:R-:W4:Y:S04]  /*1e6c0*/  LD.E R29, desc[UR46][R152.64+0x218] ;  /* 0x0002182e981d7980 */ /* 0x000f28000c101900 */
[----:B------:R-:W4:Y:S04]  /*1e6d0*/  LD.E R31, desc[UR46][R152.64+0x21c] ;  /* 0x00021c2e981f7980 */ /* 0x000f28000c101900 */
[----:B--2---:R-:W2:Y:S04]  /*1e6e0*/  LD.E R5, desc[UR46][R152.64+0x220] ;  /* 0x0002202e98057980 */ /* 0x004ea8000c101900 */
[----:B------:R-:W2:Y:S04]  /*1e6f0*/  LD.E R33, desc[UR46][R152.64+0x224] ;  /* 0x0002242e98217980 */ /* 0x000ea8000c101900 */
[----:B-----5:R-:W5:Y:S04]  /*1e700*/  LD.E R7, desc[UR46][R152.64+0x228] ;  /* 0x0002282e98077980 */ /* 0x020f68000c101900 */
[----:B------:R-:W5:Y:S04]  /*1e710*/  LD.E R13, desc[UR46][R152.64+0x22c] ;  /* 0x00022c2e980d7980 */ /* 0x000f68000c101900 */
[----:B---3--:R-:W3:Y:S04]  /*1e720*/  LD.E R9, desc[UR46][R152.64+0x230] ;  /* 0x0002302e98097980 */ /* 0x008ee8000c101900 */
[----:B------:R-:W3:Y:S04]  /*1e730*/  LD.E R15, desc[UR46][R152.64+0x234] ;  /* 0x0002342e980f7980 */ /* 0x000ee8000c101900 */
[----:B----4-:R-:W4:Y:S04]  /*1e740*/  LD.E R11, desc[UR46][R152.64+0x238] ;  /* 0x0002382e980b7980 */ /* 0x010f28000c101900 */
[----:B------:R-:W4:Y:S04]  /*1e750*/  LD.E R21, desc[UR46][R152.64+0x23c] ;  /* 0x00023c2e98157980 */ /* 0x000f28000c101900 */
        /* <DEDUP_REMOVED lines=112> */
[----:B------:R0:W-:Y:S04]  /*1ee60*/  ST.E desc[UR46][R152.64+0x210], R25 ;  /* 0x0002101998007985 */ /* 0x0001e8000c10192e */
[----:B------:R0:W-:Y:S04]  /*1ee70*/  ST.E desc[UR46][R152.64+0x214], R27 ;  /* 0x0002141b98007985 */ /* 0x0001e8000c10192e */
[----:B------:R0:W-:Y:S04]  /*1ee80*/  ST.E desc[UR46][R152.64+0x218], R29 ;  /* 0x0002181d98007985 */ /* 0x0001e8000c10192e */
[----:B------:R0:W-:Y:S04]  /*1ee90*/  ST.E desc[UR46][R152.64+0x21c], R31 ;  /* 0x00021c1f98007985 */ /* 0x0001e8000c10192e */
[----:B--2---:R0:W-:Y:S04]  /*1eea0*/  ST.E desc[UR46][R152.64+0x220], R5 ;  /* 0x0002200598007985 */ /* 0x0041e8000c10192e */
[----:B------:R0:W-:Y:S04]  /*1eeb0*/  ST.E desc[UR46][R152.64+0x224], R33 ;  /* 0x0002242198007985 */ /* 0x0001e8000c10192e */
[----:B-----5:R0:W-:Y:S04]  /*1eec0*/  ST.E desc[UR46][R152.64+0x228], R7 ;  /* 0x0002280798007985 */ /* 0x0201e8000c10192e */
[----:B------:R0:W-:Y:S04]  /*1eed0*/  ST.E desc[UR46][R152.64+0x22c], R13 ;  /* 0x00022c0d98007985 */ /* 0x0001e8000c10192e */
[----:B---3--:R0:W-:Y:S04]  /*1eee0*/  ST.E desc[UR46][R152.64+0x230], R9 ;  /* 0x0002300998007985 */ /* 0x0081e8000c10192e */
[----:B------:R0:W-:Y:S04]  /*1eef0*/  ST.E desc[UR46][R152.64+0x234], R15 ;  /* 0x0002340f98007985 */ /* 0x0001e8000c10192e */
[----:B----4-:R0:W-:Y:S04]  /*1ef00*/  ST.E desc[UR46][R152.64+0x238], R11 ;  /* 0x0002380b98007985 */ /* 0x0101e8000c10192e */
        /* <DEDUP_REMOVED lines=129> */
.L_x_2085:
[----:B------:R-:W-:Y:S05]  /*1f720*/  BSYNC B0 ;  /* 0x0000000000007941 */ /* 0x000fea0003800000 */
.L_x_2084:
[----:B------:R-:W-:Y:S05]  /*1f730*/  @P0 BRA `(.L_x_2086) ;  /* 0xffffff6400640947 */ /* 0x000fea000383ffff */
.L_x_2067:
[----:B------:R-:W-:-:S13]  /*1f740*/  ISETP.GE.AND P0, PT, R0, UR49, PT ;  /* 0x0000003100007c0c */ /* 0x000fda000bf06270 */
[----:B------:R-:W-:Y:S05]  /*1f750*/  @!P0 BRA `(.L_x_2087) ;  /* 0x000000a800348947 */ /* 0x000fea0003800000 */
.L_x_2116:
[----:B0-----:R-:W2:Y:S04]  /*1f760*/  LD.E R57, desc[UR46][R152.64+0x1e8] ;  /* 0x0001e82e98397980 */ /* 0x001ea8000c101900 */
[----:B-1----:R-:W1:Y:S04]  /*1f770*/  LD.E R4, desc[UR46][R152.64+0x1f0] ;  /* 0x0001f02e98047980 */ /* 0x002e68000c101900 */
[----:B------:R-:W3:Y:S01]  /*1f780*/  LD.E R8, desc[UR46][R152.64+0x1c] ;  /* 0x00001c2e98087980 */ /* 0x000ee2000c101900 */
[----:B--2---:R-:W-:-:S05]  /*1f790*/  VIADD R7, R57, 0x1 ;  /* 0x0000000139077836 */ /* 0x004fca0000000000 */
[----:B------:R-:W-:-:S13]  /*1f7a0*/  ISETP.NE.AND P0, PT, R7, 0x2, PT ;  /* 0x000000020700780c */ /* 0x000fda0003f05270 */
[----:B------:R0:W5:Y:S04]  /*1f7b0*/  @P0 LD.E R9, desc[UR46][R152.64+0x1ec] ;  /* 0x0001ec2e98090980 */ /* 0x000168000c101900 */
[----:B------:R-:W2:Y:S01]  /*1f7c0*/  @!P0 LD.E R6, desc[UR46][R152.64+0x1ec] ;  /* 0x0001ec2e98068980 */ /* 0x000ea2000c101900 */
[----:B-1----:R-:W-:Y:S01]  /*1f7d0*/  VIADD R5, R4, 0x1 ;  /* 0x0000000104057836 */ /* 0x002fe20000000000 */
[----:B---3--:R-:W-:Y:S02]  /*1f7e0*/  LOP3.LUT R8, R8, 0x1, RZ, 0xfc, !PT ;  /* 0x0000000108087812 */ /* 0x008fe400078efcff */
        /* <DEDUP_REMOVED lines=11> */
.L_x_2089:
[----:B------:R-:W-:Y:S05]  /*1f8a0*/  BSYNC B0 ;  /* 0x0000000000007941 */ /* 0x000fea0003800000 */
.L_x_2088:
        /* <DEDUP_REMOVED lines=13> */
.L_x_2091:
[----:B------:R-:W-:Y:S05]  /*1f980*/  BSYNC B0 ;  /* 0x0000000000007941 */ /* 0x000fea0003800000 */
.L_x_2090:
        /* <DEDUP_REMOVED lines=8> */
.L_x_2093:
[----:B------:R-:W-:Y:S05]  /*1fa10*/  BSYNC B0 ;  /* 0x0000000000007941 */ /* 0x000fea0003800000 */
.L_x_2092:
[----:B------:R-:W2:Y:S04]  /*1fa20*/  LD.E R5, desc[UR46][R152.64+0x1e8] ;  /* 0x0001e82e98057980 */ /* 0x000ea8000c101900 */
[----:B-----5:R-:W2:Y:S01]  /*1fa30*/  LD.E.64 R8, desc[UR46][R152.64+0xa0] ;  /* 0x0000a02e98087980 */ /* 0x020ea2000c101b00 */
[----:B------:R-:W-:Y:S05]  /*1fa40*/  WARPSYNC.ALL ;  /* 0x0000000000007948 */ /* 0x000fea0003800000 */
[----:B------:R-:W3:Y:S04]  /*1fa50*/  LD.E.64 R14, desc[UR46][R152.64+0x98] ;  /* 0x0000982e980e7980 */ /* 0x000ee8000c101b00 */
[----:B0-----:R-:W4:Y:S04]  /*1fa60*/  LD.E.64 R6, desc[UR46][R152.64+0x98] ;  /* 0x0000982e98067980 */ /* 0x001f28000c101b00 */
        /* <DEDUP_REMOVED lines=9> */
[----:B------:R-:W-:Y:S01]  /*1fb00*/  VIADD R8, R4, 0x2 ;  /* 0x0000000204087836 */ /* 0x000fe20000000000 */
[----:B---3--:R-:W-:Y:S02]  /*1fb10*/  R2UR UR4, R14 ;  /* 0x000000000e0472ca */ /* 0x008fe400000e0000 */
[----:B------:R-:W-:-:S13]  /*1fb20*/  R2UR UR5, R15 ;  /* 0x000000000f0572ca */ /* 0x000fda00000e0000 */
[----:B------:R-:W-:Y:S01]  /*1fb30*/  HGMMA.64x64x16.F32 R24, gdesc[UR4], RZ, !UPT, gsb0 ;  /* 0x00e00000041879f0 */ /* 0x000fe2000c0008ff */
[----:B----4-:R-:W-:Y:S01]  /*1fb40*/  VIADD R6, R6, 0x2 ;  /* 0x0000000206067836 */ /* 0x010fe20000000000 */
[----:B------:R-:W-:Y:S01]  /*1fb50*/  R2UR UR6, R8 ;  /* 0x00000000080672ca */ /* 0x000fe200000e0000 */
[----:B------:R-:W-:Y:S01]  /*1fb60*/  IMAD.MOV.U32 R15, RZ, RZ, 0x1 ;  /* 0x00000001ff0f7424 */ /* 0x000fe200078e00ff */
        /* <DEDUP_REMOVED lines=39> */
.L_x_2096:
[----:B------:R-:W-:Y:S05]  /*1fde0*/  BSYNC B0 ;  /* 0x0000000000007941 */ /* 0x000fea0003800000 */
.L_x_2095:
        /* <DEDUP_REMOVED lines=13> */
.L_x_2098:
[----:B------:R-:W-:Y:S05]  /*1fec0*/  BSYNC B0 ;  /* 0x0000000000007941 */ /* 0x000fea0003800000 */
.L_x_2097:
        /* <DEDUP_REMOVED lines=8> */
.L_x_2100:
[----:B------:R-:W-:Y:S05]  /*1ff50*/  BSYNC B0 ;  /* 0x0000000000007941 */ /* 0x000fea0003800000 */
.L_x_2099:
        /* <DEDUP_REMOVED lines=473> */
[----:B--2---:R-:W2:Y:S01]  /*21cf0*/  LD.E R60, desc[UR46][R58.64] ;  /* 0x0000002e3a3c7980 */ /* 0x004ea2000c101900 */
[----:B----4-:R-:W-:-:S02]  /*21d00*/  ISETP.NE.AND P1, PT, R12, 0x1, PT ;  /* 0x000000010c00780c */ /* 0x010fc40003f25270 */
[----:B---3--:R-:W-:Y:S01]  /*21d10*/  ISETP.GE.AND P2, PT, R9, 0x1, PT ;  /* 0x000000010900780c */ /* 0x008fe20003f46270 */
[----:B------:R-:W-:Y:S01]  /*21d20*/  BSSY B0, `(.L_x_2102) ;  /* 0x0000079000007945 */ /* 0x000fe20003800000 */
[-C--:B--2---:R-:W-:Y:S01]  /*21d30*/  FMUL.FTZ R20, R24, R60.reuse ;  /* 0x0000003c18147220 */ /* 0x084fe20000410000 */
[----:B------:R-:W-:Y:S01]  /*21d40*/  SHF.R.S32.HI R24, RZ, 0x1f, R61 ;  /* 0x0000001fff187819 */ /* 0x000fe2000001143d */
[----:B-1----:R-:W-:-:S03]  /*21d50*/  FMUL.FTZ R14, R26, R60 ;  /* 0x0000003c1a0e7220 */ /* 0x002fc60000410000 */
[----:B------:R-:W-:-:S04]  /*21d60*/  LEA.HI R26, R24, R61, RZ, 0x7 ;  /* 0x0000003d181a7211 */ /* 0x000fc800078f38ff */
[----:B------:R-:W-:Y:S01]  /*21d70*/  LOP3.LUT R26, R26, 0xffffff80, RZ, 0xc0, !PT ;  /* 0xffffff801a1a7812 */ /* 0x000fe200078ec0ff */
[----:B0-----:R-:W-:-:S04]  /*21d80*/  FMUL.FTZ R15, R27, R60 ;  /* 0x0000003c1b0f7220 */ /* 0x001fc80000410000 */
[----:B------:R-:W-:Y:S02]  /*21d90*/  IMAD.IADD R26, R61, 0x1, -R26 ;  /* 0x000000013d1a7824 */ /* 0x000fe400078e0a1a */
[-C--:B------:R-:W-:Y:S01]  /*21da0*/  FMUL.FTZ R29, R29, R60.reuse ;  /* 0x0000003c1d1d7220 */ /* 0x080fe20000410000 */
[-C--:B------:R-:W-:Y:S01]  /*21db0*/  FMUL.FTZ R58, R30, R60.reuse ;  /* 0x0000003c1e3a7220 */ /* 0x080fe20000410000 */
[----:B------:R-:W-:Y:S02]  /*21dc0*/  LEA.HI R30, R24, R61, RZ, 0x2 ;  /* 0x0000003d181e7211 */ /* 0x000fe400078f10ff */
[----:B------:R-:W-:Y:S01]  /*21dd0*/  SHF.R.S32.HI R27, RZ, 0x1f, R26 ;  /* 0x0000001fff1b7819 */ /* 0x000fe2000001141a */
[----:B------:R0:W1:Y:S01]  /*21de0*/  MUFU.TANH R62, R29 ;  /* 0x0000001d003e7308 */ /* 0x0000620000002400 */
[----:B------:R-:W-:Y:S01]  /*21df0*/  LOP3.LUT R30, R30, 0xfffffffc, RZ, 0xc0, !PT ;  /* 0xfffffffc1e1e7812 */ /* 0x000fe200078ec0ff */
[----:B------:R-:W-:Y:S01]  /*21e00*/  FMUL.FTZ R59, R31, R60 ;  /* 0x0000003c1f3b7220 */ /* 0x000fe20000410000 */
[----:B0-----:R-:W-:Y:S01]  /*21e10*/  LEA.HI R29, R27, R26, RZ, 0x2 ;  /* 0x0000001a1b1d7211 */ /* 0x001fe200078f10ff */
[----:B------:R-:W-:-:S03]  /*21e20*/  FMUL.FTZ R32, R32, R60 ;  /* 0x0000003c20207220 */ /* 0x000fc60000410000 */
[--C-:B------:R-:W-:Y:S02]  /*21e30*/  SHF.R.S32.HI R24, RZ, 0x2, R29.reuse ;  /* 0x00000002ff187819 */ /* 0x100fe4000001141d */
[----:B------:R-:W-:Y:S01]  /*21e40*/  SHF.R.S32.HI R31, RZ, 0x1f, R29 ;  /* 0x0000001fff1f7819 */ /* 0x000fe2000001141d */
[----:B------:R-:W-:Y:S01]  /*21e50*/  IMAD.IADD R61, R61, 0x1, -R30 ;  /* 0x000000013d3d7824 */ /* 0x000fe200078e0a1e */
[----:B------:R-:W-:Y:S02]  /*21e60*/  LEA.HI R27, R27, R26, RZ, 0x5 ;  /* 0x0000001a1b1b7211 */ /* 0x000fe400078f28ff */
[----:B------:R-:W-:Y:S01]  /*21e70*/  LEA.HI R31, R31, R24, RZ, 0x3 ;  /* 0x000000181f1f7211 */ /* 0x000fe200078f18ff */
[----:B------:R0:W2:Y:S01]  /*21e80*/  MUFU.TANH R63, R32 ;  /* 0x00000020003f7308 */ /* 0x0000a20000002400 */
[----:B------:R-:W-:Y:S02]  /*21e90*/  SHF.R.S32.HI R30, RZ, 0x5, R27 ;  /* 0x00000005ff1e7819 */ /* 0x000fe4000001141b */
[----:B------:R-:W-:-:S02]  /*21ea0*/  LOP3.LUT R31, R31, 0xfffffff8, RZ, 0xc0, !PT ;  /* 0xfffffff81f1f7812 */ /* 0x000fc400078ec0ff */
[----:B0-----:R-:W-:-:S03]  /*21eb0*/  LEA.HI R32, R61, R61, RZ, 0x1 ;  /* 0x0000003d3d207211 */ /* 0x001fc600078f08ff */
[----:B------:R-:W-:Y:S02]  /*21ec0*/  IMAD.IADD R31, R24, 0x1, -R31 ;  /* 0x00000001181f7824 */ /* 0x000fe400078e0a1f */
[----:B------:R-:W-:Y:S01]  /*21ed0*/  IMAD R30, R21, 0x4, R30 ;  /* 0x00000004151e7824 */ /* 0x000fe200078e021e */
[----:B------:R-:W-:Y:S01]  /*21ee0*/  LOP3.LUT R32, R32, 0x1ffffffe, RZ, 0xc0, !PT ;  /* 0x1ffffffe20207812 */ /* 0x000fe200078ec0ff */
[----:B------:R-:W-:Y:S02]  /*21ef0*/  FMUL.FTZ R38, R38, R60 ;  /* 0x0000003c26267220 */ /* 0x000fe40000410000 */
[----:B------:R-:W-:Y:S02]  /*21f00*/  IMAD.U32 R31, R30, 0x10, R31 ;  /* 0x000000101e1f7824 */ /* 0x000fe400078e001f */
[----:B------:R-:W-:Y:S01]  /*21f10*/  IMAD.IADD R32, R61, 0x1, -R32 ;  /* 0x000000013d207824 */ /* 0x000fe200078e0a20 */
[----:B------:R0:W3:Y:S03]  /*21f20*/  MUFU.TANH R69, R38 ;  /* 0x0000002600457308 */ /* 0x0000e60000002400 */
[----:B0-----:R-:W-:-:S04]  /*21f30*/  IMAD R38, R32, 0x8, R31 ;  /* 0x0000000820267824 */ /* 0x001fc800078e021f */
[----:B------:R-:W-:-:S04]  /*21f40*/  @P1 IMAD.HI.U32 R13, R38, R13, RZ ;  /* 0x0000000d260d1227 */ /* 0x000fc800078e00ff */
[----:B------:R-:W-:Y:S01]  /*21f50*/  FMUL.FTZ R39, R39, R60 ;  /* 0x0000003c27277220 */ /* 0x000fe20000410000 */
[----:B------:R-:W-:Y:S01]  /*21f60*/  @P1 SHF.R.U32.HI R38, RZ, R56, R13 ;  /* 0x00000038ff261219 */ /* 0x000fe2000001160d */
[-C--:B------:R-:W-:Y:S02]  /*21f70*/  FMUL.FTZ R35, R35, R60.reuse ;  /* 0x0000003c23237220 */ /* 0x080fe40000410000 */
[----:B------:R0:W4:Y:S01]  /*21f80*/  MUFU.TANH R70, R39 ;  /* 0x0000002700467308 */ /* 0x0001220000002400 */
[-C--:B------:R-:W-:Y:S01]  /*21f90*/  FMUL.FTZ R33, R33, R60.reuse ;  /* 0x0000003c21217220 */ /* 0x080fe20000410000 */
[-C--:B------:R-:W-:Y:S01]  /*21fa0*/  FMUL.FTZ R37, R37, R60.reuse ;  /* 0x0000003c25257220 */ /* 0x080fe20000410000 */
[----:B------:R-:W1:Y:S01]  /*21fb0*/  SHFL.IDX PT, R21, R38, RZ, 0x1c1f ;  /* 0x001c1fff26157589 */ /* 0x000e6200000e0000 */
[----:B------:R-:W-:Y:S01]  /*21fc0*/  FMUL.FTZ R41, R41, R60 ;  /* 0x0000003c29297220 */ /* 0x000fe20000410000 */
[----:B------:R-:W-:Y:S01]  /*21fd0*/  LOP3.LUT R29, R29, 0x7ffffffc, RZ, 0xc0, !PT ;  /* 0x7ffffffc1d1d7812 */ /* 0x000fe200078ec0ff */
[----:B0-----:R-:W-:-:S02]  /*21fe0*/  IMAD.SHL.U32 R39, R0, 0x40, RZ ;  /* 0x0000004000277824 */ /* 0x001fc400078e00ff */
[----:B------:R-:W0:Y:S01]  /*21ff0*/  MUFU.TANH R66, R35 ;  /* 0x0000002300427308 */ /* 0x000e220000002400 */
[-C--:B------:R-:W-:Y:S01]  /*22000*/  FMUL.FTZ R25, R25, R60.reuse ;  /* 0x0000003c19197220 */ /* 0x080fe20000410000 */
[-C--:B------:R-:W-:Y:S01]  /*22010*/  FMUL.FTZ R28, R28, R60.reuse ;  /* 0x0000003c1c1c7220 */ /* 0x080fe20000410000 */
[-C--:B------:R-:W-:Y:S01]  /*22020*/  FMUL.FTZ R40, R40, R60.reuse ;  /* 0x0000003c28287220 */ /* 0x080fe20000410000 */
[----:B------:R-:W-:Y:S01]  /*22030*/  IADD3 R12, -R39, 0x1, RZ ;  /* 0x00000001270c7810 */ /* 0x000fe20007ffe1ff */
        /* <DEDUP_REMOVED lines=10> */
[----:B------:R-:W-:Y:S01]  /*220e0*/  FMUL.FTZ R54, R54, R60 ;  /* 0x0000003c36367220 */ /* 0x000fe20000410000 */
[----:B------:R3:W0:Y:S01]  /*220f0*/  MUFU.TANH R68, R37 ;  /* 0x0000002500447308 */ /* 0x0006220000002400 */
[----:B--2---:R-:W-:-:S02]  /*22100*/  IMAD.IADD R33, R26, 0x1, -R29 ;  /* 0x000000011a217824 */ /* 0x004fc400078e0a1d */
[-C--:B------:R-:W-:Y:S01]  /*22110*/  FMUL.FTZ R55, R55, R60.reuse ;  /* 0x0000003c37377220 */ /* 0x080fe20000410000 */
[-C--:B------:R-:W-:Y:S01]  /*22120*/  FMUL.FTZ R34, R34, R60.reuse ;  /* 0x0000003c22227220 */ /* 0x080fe20000410000 */
[----:B------:R-:W-:-:S03]  /*22130*/  FMUL.FTZ R36, R36, R60 ;  /* 0x0000003c24247220 */ /* 0x000fc60000410000 */
[----:B------:R2:W0:Y:S01]  /*22140*/  MUFU.TANH R35, R41 ;  /* 0x0000002900237308 */ /* 0x0004220000002400 */
[-C--:B---3--:R-:W-:Y:S01]  /*22150*/  FMUL.FTZ R37, R47, R60.reuse ;  /* 0x0000003c2f257220 */ /* 0x088fe20000410000 */
[----:B------:R-:W-:Y:S02]  /*22160*/  IMAD R12, R33, -0x2, R12 ;  /* 0xfffffffe210c7824 */ /* 0x000fe400078e020c */
[----:B--2---:R-:W-:-:S04]  /*22170*/  FMUL.FTZ R41, R46, R60 ;  /* 0x0000003c2e297220 */ /* 0x004fc80000410000 */
[----:B------:R-:W2:Y:S01]  /*22180*/  MUFU.TANH R20, R20 ;  /* 0x0000001400147308 */ /* 0x000ea20000002400 */
[----:B------:R-:W-:Y:S01]  /*22190*/  FMUL.FTZ R42, R42, R60 ;  /* 0x0000003c2a2a7220 */ /* 0x000fe20000410000 */
[----:B------:R-:W-:Y:S02]  /*221a0*/  IADD3 R12, -R4, R12, R5 ;  /* 0x0000000c040c7210 */ /* 0x000fe40007ffe105 */
[----:B------:R-:W-:-:S04]  /*221b0*/  LOP3.LUT R13, RZ, R6, RZ, 0x33, !PT ;  /* 0x00000006ff0d7212 */ /* 0x000fc800078e33ff */
[----:B------:R-:W3:Y:S08]  /*221c0*/  MUFU.TANH R25, R25 ;  /* 0x0000001900197308 */ /* 0x000ef00000002400 */
        /* <DEDUP_REMOVED lines=21> */
[----:B------:R-:W-:-:S02]  /*22320*/  IMAD.IADD R46, R12, 0x1, R13 ;  /* 0x000000010c2e7824 */ /* 0x000fc400078e020d */
[----:B------:R-:W-:-:S05]  /*22330*/  IMAD.IADD R47, R8, 0x1, -R39 ;  /* 0x00000001082f7824 */ /* 0x000fca00078e0a27 */
[----:B------:R4:W0:Y:S02]  /*22340*/  MUFU.TANH R71, R42 ;  /* 0x0000002a00477308 */ /* 0x0008240000002400 */
[----:B----4-:R-:W-:Y:S02]  /*22350*/  IMAD.IADD R42, R12, 0x1, R7 ;  /* 0x000000010c2a7824 */ /* 0x010fe400078e0207 */
[--C-:B-1----:R-:W-:Y:S02]  /*22360*/  IMAD.IADD R7, R46, 0x1, R21.reuse ;  /* 0x000000012e077824 */ /* 0x102fe400078e0215 */
[----:B------:R-:W-:Y:S01]  /*22370*/  IMAD.IADD R6, R42, 0x1, R21 ;  /* 0x000000012a067824 */ /* 0x000fe200078e0215 */
[----:B--23--:R-:W-:Y:S06]  /*22380*/  @!P2 BRA `(.L_x_2103) ;  /* 0x000000000048a947 */ /* 0x00cfec0003800000 */
        /* <DEDUP_REMOVED lines=10> */
.L_x_2105:
[----:B------:R-:W-:-:S13]  /*22430*/  ISETP.NE.AND P1, PT, R9, 0x1, PT ;  /* 0x000000010900780c */ /* 0x000fda0003f25270 */
[----:B------:R-:W-:-:S05]  /*22440*/  @P1 IMAD.HI.U32 R12, R8, R10, RZ ;  /* 0x0000000a080c1227 */ /* 0x000fca00078e00ff */
[----:B------:R-:W-:-:S07]  /*22450*/  @P1 SHF.R.U32.HI R8, RZ, R11, R12 ;  /* 0x0000000bff081219 */ /* 0x000fce000001160c */
.L_x_2106:
[----:B------:R-:W-:Y:S05]  /*22460*/  BSYNC B1 ;  /* 0x0000000000017941 */ /* 0x000fea0003800000 */
.L_x_2104:
[----:B------:R-:W-:-:S04]  /*22470*/  IMAD R8, R8, R9, -R39 ;  /* 0x0000000908087224 */ /* 0x000fc800078e0a27 */
[----:B------:R-:W-:-:S05]  /*22480*/  IMAD R8, R33, -0x2, R8 ;  /* 0xfffffffe21087824 */ /* 0x000fca00078e0208 */
[----:B------:R-:W-:Y:S02]  /*22490*/  VIMNMX R7, R7, R8, !PT ;  /* 0x0000000807077248 */ /* 0x000fe40007fe0100 */
[----:B------:R-:W-:-:S07]  /*224a0*/  VIADDMNMX R6, R8, R9, R6, PT ;  /* 0x0000000908067246 */ /* 0x000fce0003800106 */
.L_x_2103:
[----:B------:R-:W-:Y:S05]  /*224b0*/  BSYNC B0 ;  /* 0x0000000000007941 */ /* 0x000fea0003800000 */
.L_x_2102:
[C---:B------:R-:W-:Y:S01]  /*224c0*/  ISETP.GE.AND P1, PT, R47.reuse, 0x2, PT ;  /* 0x000000022f00780c */ /* 0x040fe20003f26270 */
[----:B------:R-:W-:Y:S01]  /*224d0*/  BSSY B0, `(.L_x_2107) ;  /* 0x0000062000007945 */ /* 0x000fe20003800000 */
[----:B------:R-:W-:Y:S02]  /*224e0*/  ISETP.GE.AND P3, PT, R47, 0xa, PT ;  /* 0x0000000a2f00780c */ /* 0x000fe40003f66270 */
        /* <DEDUP_REMOVED lines=10> */
[----:B------:R-:W-:Y:S02]  /*22590*/  ISETP.GE.AND P3, PT, R47, 0x11, PT ;  /* 0x000000112f00780c */ /* 0x000fe40003f66270 */
[----:B------:R-:W-:Y:S02]  /*225a0*/  FSEL R32, R62, -INF , !P1 ;  /* 0xff8000003e207808 */ /* 0x000fe40004800000 */
[----:B------:R-:W-:Y:S02]  /*225b0*/  ISETP.LT.OR P2, PT, R6, 0x9, P2 ;  /* 0x000000090600780c */ /* 0x000fe40001741670 */
[----:B------:R-:W-:Y:S02]  /*225c0*/  ISETP.GT.AND P1, PT, R7, 0x10, !P3 ;  /* 0x000000100700780c */ /* 0x000fe40005f24270 */
[----:B0-----:R-:W-:Y:S02]  /*225d0*/  FSEL R34, R28, -INF , !P2 ;  /* 0xff8000001c227808 */ /* 0x001fe40005000000 */
        /* <DEDUP_REMOVED lines=22> */
[----:B------:R-:W-:Y:S02]  /*22740*/  FSEL R27, R40, -INF , !P1 ;  /* 0xff800000281b7808 */ /* 0x000fe40004800000 */
[----:B------:R-:W-:Y:S02]  /*22750*/  ISETP.GT.AND P1, PT, R7, 0x21, !P2 ;  /* 0x000000210700780c */ /* 0x000fe40005724270 */
[----:B------:R-:W-:-:S02]  /*22760*/  P2R R40, PR, RZ, 0x4 ;  /* 0x00000004ff287803 */ /* 0x000fc40000000000 */
[C---:B------:R-:W-:Y:S02]  /*22770*/  ISETP.LT.OR P1, PT, R6.reuse, 0x22, P1 ;  /* 0x000000220600780c */ /* 0x040fe40000f21670 */
[----:B------:R-:W-:Y:S02]  /*22780*/  ISETP.GE.AND P2, PT, R47, 0x29, PT ;  /* 0x000000292f00780c */ /* 0x000fe40003f46270 */
[----:B------:R-:W-:Y:S02]  /*22790*/  FSEL R26, R35, -INF , !P1 ;  /* 0xff800000231a7808 */ /* 0x000fe40004800000 */
[----:B------:R-:W-:Y:S01]  /*227a0*/  ISETP.GT.AND P1, PT, R7, 0x28, !P2 ;  /* 0x000000280700780c */ /* 0x000fe20005724270 */
[----:B------:R-:W0:Y:S01]  /*227b0*/  SHFL.IDX PT, R35, R38, 0x1, 0x1c1f ;  /* 0x003c1f0026237f89 */ /* 0x000e2200000e0000 */
[----:B------:R-:W-:Y:S02]  /*227c0*/  P2R R68, PR, RZ, 0x4 ;  /* 0x00000004ff447803 */ /* 0x000fe40000000000 */
[----:B------:R-:W-:-:S02]  /*227d0*/  ISETP.LT.OR P1, PT, R6, 0x29, P1 ;  /* 0x000000290600780c */ /* 0x000fc40000f21670 */
[----:B------:R-:W-:Y:S02]  /*227e0*/  P2R R61, PR, RZ, 0x8 ;  /* 0x00000008ff3d7803 */ /* 0x000fe40000000000 */
        /* <DEDUP_REMOVED lines=23> */
[----:B------:R-:W-:Y:S01]  /*22960*/  ISETP.GT.AND P6, PT, R7, 0x39, !P6 ;  /* 0x000000390700780c */ /* 0x000fe200077c4270 */
[----:B0-----:R-:W-:-:S03]  /*22970*/  IMAD.IADD R7, R46, 0x1, R35 ;  /* 0x000000012e077824 */ /* 0x001fc600078e0223 */
[----:B------:R-:W-:Y:S01]  /*22980*/  ISETP.LT.OR P6, PT, R6, 0x3a, P6 ;  /* 0x0000003a0600780c */ /* 0x000fe200037c1670 */
[----:B------:R-:W-:-:S03]  /*22990*/  IMAD.IADD R6, R42, 0x1, R35 ;  /* 0x000000012a067824 */ /* 0x000fc600078e0223 */
        /* <DEDUP_REMOVED lines=13> */
.L_x_2110:
[----:B------:R-:W-:-:S13]  /*22a70*/  ISETP.NE.AND P6, PT, R9, 0x1, PT ;  /* 0x000000010900780c */ /* 0x000fda0003fc5270 */
[----:B------:R-:W-:-:S05]  /*22a80*/  @P6 IMAD.HI.U32 R10, R4, R10, RZ ;  /* 0x0000000a040a6227 */ /* 0x000fca00078e00ff */
[----:B------:R-:W-:-:S07]  /*22a90*/  @P6 SHF.R.U32.HI R4, RZ, R11, R10 ;  /* 0x0000000bff046219 */ /* 0x000fce000001160a */
.L_x_2111:
[----:B------:R-:W-:Y:S05]  /*22aa0*/  BSYNC B1 ;  /* 0x0000000000017941 */ /* 0x000fea0003800000 */
.L_x_2109:
[----:B------:R-:W-:-:S04]  /*22ab0*/  IMAD R4, R4, R9, -R39 ;  /* 0x0000000904047224 */ /* 0x000fc800078e0a27 */
[----:B------:R-:W-:-:S05]  /*22ac0*/  IMAD R4, R33, -0x2, R4 ;  /* 0xfffffffe21047824 */ /* 0x000fca00078e0204 */
[----:B------:R-:W-:Y:S02]  /*22ad0*/  VIADDMNMX R6, R4, R9, R6, PT ;  /* 0x0000000904067246 */ /* 0x000fe40003800106 */
[----:B------:R-:W-:-:S07]  /*22ae0*/  VIMNMX R7, R7, R4, !PT ;  /* 0x0000000407077248 */ /* 0x000fce0007fe0100 */
.L_x_2108:
[----:B------:R-:W-:Y:S05]  /*22af0*/  BSYNC B0 ;  /* 0x0000000000007941 */ /* 0x000fea0003800000 */
.L_x_2107:
        /* <DEDUP_REMOVED lines=37> */
[C---:B------:R-:W-:Y:S02]  /*22d50*/  ISETP.GT.AND P5, PT, R7.reuse, 0x21, !P6 ;  /* 0x000000210700780c */ /* 0x040fe400077a4270 */
[C---:B------:R-:W-:Y:S02]  /*22d60*/  ISETP.GT.AND P1, PT, R7.reuse, 0x29, !P1 ;  /* 0x000000290700780c */ /* 0x040fe40004f24270 */
[----:B------:R-:W-:Y:S02]  /*22d70*/  ISETP.LT.OR P5, PT, R6, 0x22, P5 ;  /* 0x000000220600780c */ /* 0x000fe40002fa1670 */
[----:B------:R-:W-:Y:S02]  /*22d80*/  ISETP.GT.AND P2, PT, R7, 0x30, !P2 ;  /* 0x000000300700780c */ /* 0x000fe40005744270 */
[----:B------:R-:W-:-:S02]  /*22d90*/  FSEL R9, R43, -INF , !P5 ;  /* 0xff8000002b097808 */ /* 0x000fc40006800000 */
[----:B------:R-:W-:Y:S02]  /*22da0*/  ISETP.NE.AND P5, PT, R68, RZ, PT ;  /* 0x000000ff4400720c */ /* 0x000fe40003fa5270 */
[C---:B------:R-:W-:Y:S02]  /*22db0*/  ISETP.GT.AND P3, PT, R7.reuse, 0x31, !P3 ;  /* 0x000000310700780c */ /* 0x040fe40005f64270 */
[----:B------:R-:W-:Y:S02]  /*22dc0*/  ISETP.GT.AND P5, PT, R7, 0x28, !P5 ;  /* 0x000000280700780c */ /* 0x000fe40006fa4270 */
[----:B------:R-:W-:Y:S02]  /*22dd0*/  ISETP.NE.AND P6, PT, R44, RZ, PT ;  /* 0x000000ff2c00720c */ /* 0x000fe40003fc5270 */
[C---:B------:R-:W-:Y:S02]  /*22de0*/  ISETP.LT.OR P5, PT, R6.reuse, 0x29, P5 ;  /* 0x000000290600780c */ /* 0x040fe40002fa1670 */
[----:B------:R-:W-:-:S02]  /*22df0*/  ISETP.LT.OR P1, PT, R6, 0x2a, P1 ;  /* 0x0000002a0600780c */ /* 0x000fc40000f21670 */
[----:B------:R-:W-:Y:S02]  /*22e00*/  FSEL R56, R41, -INF , !P5 ;  /* 0xff80000029387808 */ /* 0x000fe40006800000 */
        /* <DEDUP_REMOVED lines=10> */
[----:B------:R-:W-:-:S02]  /*22eb0*/  IADD3 R6, P2, R2, 0x410, RZ ;  /* 0x0000041002067810 */ /* 0x000fc40007f5e0ff */
[----:B------:R-:W-:Y:S02]  /*22ec0*/  FSEL R37, R55, -INF , !P1 ;  /* 0xff80000037257808 */ /* 0x000fe40004800000 */
[----:B------:R-:W-:Y:S01]  /*22ed0*/  LOP3.LUT R6, R6, 0x4, RZ, 0xfc, !PT ;  /* 0x0000000406067812 */ /* 0x000fe200078efcff */
[----:B------:R-:W-:Y:S01]  /*22ee0*/  IMAD.X R7, RZ, RZ, R16, P2 ;  /* 0x000000ffff077224 */ /* 0x000fe200010e0610 */
        /* <DEDUP_REMOVED lines=54> */
[----:B------:R-:W-:Y:S01]  /*23250*/  FSEL R5, R10, RZ, P1 ;  /* 0x000000ff0a057208 */ /* 0x000fe20000800000 */
[----:B---3--:R-:W-:-:S04]  /*23260*/  FMUL.FTZ R10, R46, R43 ;  /* 0x0000002b2e0a7220 */ /* 0x008fc80000410000 */
[----:B------:R-:W-:-:S04]  /*23270*/  FADD.FTZ R5, R4, -R5 ;  /* 0x8000000504057221 */ /* 0x000fc80000010000 */
        /* <DEDUP_REMOVED lines=20> */
.L_x_2113:
[----:B------:R-:W-:Y:S05]  /*233c0*/  BSYNC B0 ;  /* 0x0000000000007941 */ /* 0x000fea0003800000 */
.L_x_2112:
        /* <DEDUP_REMOVED lines=13> */
[----:B---3--:R-:W-:-:S05]  /*234a0*/  FMUL.FTZ R43, R41, R48 ;  /* 0x00000030292b7220 */ /* 0x008fca0000410000 */
[----:B------:R-:W-:Y:S02]  /*234b0*/  FSEL R43, R43, RZ, P1 ;  /* 0x000000ff2b2b7208 */ /* 0x000fe40000800000 */
[----:B----4-:R-:W-:-:S03]  /*234c0*/  FSETP.NEU.FTZ.AND P1, PT, R7, -INF , PT ;  /* 0xff8000000700780b */ /* 0x010fc60003f3d000 */
[-CC-:B------:R-:W-:Y:S01]  /*234d0*/  FFMA.FTZ R4, R52, R48.reuse, -R43.reuse ;  /* 0x0000003034047223 */ /* 0x180fe2000001082b */
[-CC-:B------:R-:W-:Y:S01]  /*234e0*/  FFMA.FTZ R36, R36, R48.reuse, -R43.reuse ;  /* 0x0000003024247223 */ /* 0x180fe2000001082b */
[-CC-:B------:R-:W-:Y:S01]  /*234f0*/  FFMA.FTZ R34, R34, R48.reuse, -R43.reuse ;  /* 0x0000003022227223 */ /* 0x180fe2000001082b */
[-CC-:B------:R-:W-:Y:S01]  /*23500*/  FFMA.FTZ R32, R32, R48.reuse, -R43.reuse ;  /* 0x0000003020207223 */ /* 0x180fe2000001082b */
[----:B------:R1:W5:Y:S01]  /*23510*/  MUFU.EX2 R168, R4 ;  /* 0x0000000400a87308 */ /* 0x0003620000000800 */
[-CC-:B------:R-:W-:Y:S01]  /*23520*/  FFMA.FTZ R31, R31, R48.reuse, -R43.reuse ;  /* 0x000000301f1f7223 */ /* 0x180fe2000001082b */
[-CC-:B------:R-:W-:Y:S01]  /*23530*/  FFMA.FTZ R30, R30, R48.reuse, -R43.reuse ;  /* 0x000000301e1e7223 */ /* 0x180fe2000001082b */
[-CC-:B------:R-:W-:Y:S01]  /*23540*/  FFMA.FTZ R20, R20, R48.reuse, -R43.reuse ;  /* 0x0000003014147223 */ /* 0x180fe2000001082b */
[-CC-:B------:R-:W-:Y:S01]  /*23550*/  FFMA.FTZ R29, R29, R48.reuse, -R43.reuse ;  /* 0x000000301d1d7223 */ /* 0x180fe2000001082b */
[-CC-:B------:R-:W-:Y:S01]  /*23560*/  FFMA.FTZ R28, R28, R48.reuse, -R43.reuse ;  /* 0x000000301c1c7223 */ /* 0x180fe2000001082b */
[-CC-:B------:R-:W-:Y:S01]  /*23570*/  FFMA.FTZ R27, R27, R48.reuse, -R43.reuse ;  /* 0x000000301b1b7223 */ /* 0x180fe2000001082b */
[-CC-:B------:R-:W-:Y:S01]  /*23580*/  FFMA.FTZ R26, R26, R48.reuse, -R43.reuse ;  /* 0x000000301a1a7223 */ /* 0x180fe2000001082b */
[----:B------:R-:W2:Y:S01]  /*23590*/  MUFU.EX2 R41, R36 ;  /* 0x0000002400297308 */ /* 0x000ea20000000800 */
[----:B-1----:R-:W-:Y:S01]  /*235a0*/  FMUL.FTZ R4, R48, R7 ;  /* 0x0000000730047220 */ /* 0x002fe20000410000 */
[-CC-:B------:R-:W-:Y:S01]  /*235b0*/  FFMA.FTZ R25, R25, R48.reuse, -R43.reuse ;  /* 0x0000003019197223 */ /* 0x180fe2000001082b */
[-CC-:B------:R-:W-:Y:S01]  /*235c0*/  FFMA.FTZ R24, R24, R48.reuse, -R43.reuse ;  /* 0x0000003018187223 */ /* 0x180fe2000001082b */
[-CC-:B------:R-:W-:Y:S01]  /*235d0*/  FFMA.FTZ R21, R21, R48.reuse, -R43.reuse ;  /* 0x0000003015157223 */ /* 0x180fe2000001082b */
[-CC-:B------:R-:W-:Y:S01]  /*235e0*/  FFMA.FTZ R13, R13, R48.reuse, -R43.reuse ;  /* 0x000000300d0d7223 */ /* 0x180fe2000001082b */
[----:B------:R-:W-:Y:S01]  /*235f0*/  FSEL R5, R4, RZ, P1 ;  /* 0x000000ff04057208 */ /* 0x000fe20000800000 */
[----:B------:R-:W-:Y:S01]  /*23600*/  FFMA.FTZ R12, R12, R48, -R43 ;  /* 0x000000300c0c7223 */ /* 0x000fe2000001082b */
[----:B------:R-:W1:Y:S01]  /*23610*/  MUFU.EX2 R34, R34 ;  /* 0x0000002200227308 */ /* 0x000e620000000800 */
[----:B-----5:R-:W-:-:S02]  /*23620*/  FADD.FTZ R6, R168, R49 ;  /* 0x00000031a8067221 */ /* 0x020fc40000010000 */
[-CC-:B------:R-:W-:Y:S01]  /*23630*/  FFMA.FTZ R42, R42, R48.reuse, -R5.reuse ;  /* 0x000000302a2a7223 */ /* 0x180fe20000010805 */
[-CC-:B------:R-:W-:Y:S01]  /*23640*/  FFMA.FTZ R40, R40, R48.reuse, -R5.reuse ;  /* 0x0000003028287223 */ /* 0x180fe20000010805 */
[-CC-:B------:R-:W-:Y:S01]  /*23650*/  FFMA.FTZ R39, R39, R48.reuse, -R5.reuse ;  /* 0x0000003027277223 */ /* 0x180fe20000010805 */
[-CC-:B------:R-:W-:Y:S01]  /*23660*/  FFMA.FTZ R38, R38, R48.reuse, -R5.reuse ;  /* 0x0000003026267223 */ /* 0x180fe20000010805 */
[-CC-:B------:R-:W-:Y:S01]  /*23670*/  FFMA.FTZ R35, R35, R48.reuse, -R5.reuse ;  /* 0x0000003023237223 */ /* 0x180fe20000010805 */
[----:B------:R1:W-:Y:S01]  /*23680*/  MUFU.EX2 R169, R40 ;  /* 0x0000002800a97308 */ /* 0x0003e20000000800 */
[-CC-:B------:R-:W-:Y:S01]  /*23690*/  FFMA.FTZ R33, R33, R48.reuse, -R5.reuse ;  /* 0x0000003021217223 */ /* 0x180fe20000010805 */
[-CC-:B------:R-:W-:Y:S01]  /*236a0*/  FFMA.FTZ R15, R15, R48.reuse, -R5.reuse ;  /* 0x000000300f0f7223 */ /* 0x180fe20000010805 */
[----:B--2---:R-:W-:Y:S01]  /*236b0*/  FADD.FTZ R7, R41, R6 ;  /* 0x0000000629077221 */ /* 0x004fe20000010000 */
[-CC-:B------:R-:W-:Y:S01]  /*236c0*/  FFMA.FTZ R14, R14, R48.reuse, -R5.reuse ;  /* 0x000000300e0e7223 */ /* 0x180fe20000010805 */
[-CC-:B------:R-:W-:Y:S01]  /*236d0*/  FFMA.FTZ R11, R11, R48.reuse, -R5.reuse ;  /* 0x000000300b0b7223 */ /* 0x180fe20000010805 */
[-CC-:B------:R-:W-:Y:S01]  /*236e0*/  FFMA.FTZ R9, R9, R48.reuse, -R5.reuse ;  /* 0x0000003009097223 */ /* 0x180fe20000010805 */
[-C--:B------:R-:W-:Y:S01]  /*236f0*/  FFMA.FTZ R4, R56, R48.reuse, -R5 ;  /* 0x0000003038047223 */ /* 0x080fe20000010805 */
[----:B------:R-:W2:Y:S01]  /*23700*/  MUFU.EX2 R42, R42 ;  /* 0x0000002a002a7308 */ /* 0x000ea20000000800 */
[----:B-1----:R-:W-:Y:S01]  /*23710*/  FADD.FTZ R40, R34, R7 ;  /* 0x0000000722287221 */ /* 0x002fe20000010000 */
[----:B------:R-:W-:-:S06]  /*23720*/  FFMA.FTZ R6, R58, R48, -R5 ;  /* 0x000000303a067223 */ /* 0x000fcc0000010805 */
[----:B------:R-:W1:Y:S08]  /*23730*/  MUFU.EX2 R39, R39 ;  /* 0x0000002700277308 */ /* 0x000e700000000800 */
[----:B------:R-:W3:Y:S01]  /*23740*/  MUFU.EX2 R45, R32 ;  /* 0x00000020002d7308 */ /* 0x000ee20000000800 */
[----:B--2---:R-:W-:-:S04]  /*23750*/  FADD.FTZ R36, R42, R51 ;  /* 0x000000332a247221 */ /* 0x004fc80000010000 */
[----:B------:R-:W-:-:S03]  /*23760*/  FADD.FTZ R36, R169, R36 ;  /* 0x00000024a9247221 */ /* 0x000fc60000010000 */
[----:B------:R-:W2:Y:S01]  /*23770*/  MUFU.EX2 R38, R38 ;  /* 0x0000002600267308 */ /* 0x000ea20000000800 */
[----:B-1----:R-:W-:-:S07]  /*23780*/  FADD.FTZ R7, R39, R36 ;  /* 0x0000002427077221 */ /* 0x002fce0000010000 */
[----:B------:R-:W1:Y:S01]  /*23790*/  MUFU.EX2 R31, R31 ;  /* 0x0000001f001f7308 */ /* 0x000e620000000800 */
[----:B---3--:R-:W-:-:S07]  /*237a0*/  FADD.FTZ R40, R45, R40 ;  /* 0x000000282d287221 */ /* 0x008fce0000010000 */
[----:B------:R-:W-:Y:S01]  /*237b0*/  MUFU.EX2 R35, R35 ;  /* 0x0000002300237308 */ /* 0x000fe20000000800 */
[----:B--2---:R-:W-:Y:S01]  /*237c0*/  FADD.FTZ R44, R38, R7 ;  /* 0x00000007262c7221 */ /* 0x004fe20000010000 */
[----:B------:R-:W-:-:S06]  /*237d0*/  FFMA.FTZ R7, R50, R48, -R5 ;  /* 0x0000003032077223 */ /* 0x000fcc0000010805 */
[----:B------:R-:W2:Y:S08]  /*237e0*/  MUFU.EX2 R30, R30 ;  /* 0x0000001e001e7308 */ /* 0x000eb00000000800 */
[----:B------:R-:W-:Y:S08]  /*237f0*/  MUFU.EX2 R43, R20 ;  /* 0x00000014002b7308 */ /* 0x000ff00000000800 */
[----:B------:R-:W-:Y:S08]  /*23800*/  MUFU.EX2 R20, R33 ;  /* 0x0000002100147308 */ /* 0x000ff00000000800 */
[----:B------:R-:W3:Y:S08]  /*23810*/  MUFU.EX2 R29, R29 ;  /* 0x0000001d001d7308 */ /* 0x000ef00000000800 */
[----:B------:R-:W4:Y:S08]  /*23820*/  MUFU.EX2 R15, R15 ;  /* 0x0000000f000f7308 */ /* 0x000f300000000800 */
[----:B------:R-:W5:Y:S08]  /*23830*/  MUFU.EX2 R28, R28 ;  /* 0x0000001c001c7308 */ /* 0x000f700000000800 */
[----:B------:R-:W0:Y:S08]  /*23840*/  MUFU.EX2 R14, R14 ;  /* 0x0000000e000e7308 */ /* 0x000e300000000800 */
[----:B------:R-:W0:Y:S08]  /*23850*/  MUFU.EX2 R27, R27 ;  /* 0x0000001b001b7308 */ /* 0x000e300000000800 */
[----:B------:R1:W-:Y:S08]  /*23860*/  MUFU.EX2 R32, R9 ;  /* 0x0000000900207308 */ /* 0x0003f00000000800 */
[----:B------:R3:W-:Y:S01]  /*23870*/  MUFU.EX2 R180, R13 ;  /* 0x0000000d00b47308 */ /* 0x0007e20000000800 */
[----:B-1----:R-:W-:-:S04]  /*23880*/  FADD.FTZ R9, R31, R40 ;  /* 0x000000281f097221 */ /* 0x002fc80000010000 */
[----:B--2---:R-:W-:-:S03]  /*23890*/  FADD.FTZ R40, R30, R9 ;  /* 0x000000091e287221 */ /* 0x004fc60000010000 */
[----:B------:R-:W-:Y:S01]  /*238a0*/  MUFU.EX2 R11, R11 ;  /* 0x0000000b000b7308 */ /* 0x000fe20000000800 */
[----:B---3--:R-:W-:Y:S01]  /*238b0*/  FADD.FTZ R13, R35, R44 ;  /* 0x0000002c230d7221 */ /* 0x008fe20000010000 */
[----:B------:R-:W-:-:S03]  /*238c0*/  FADD.FTZ R9, R29, R40 ;  /* 0x000000281d097221 */ /* 0x000fc60000010000 */
[----:B------:R-:W-:-:S03]  /*238d0*/  FADD.FTZ R44, R20, R13 ;  /* 0x0000000d142c7221 */ /* 0x000fc60000010000 */
[----:B------:R-:W1:Y:S01]  /*238e0*/  MUFU.EX2 R26, R26 ;  /* 0x0000001a001a7308 */ /* 0x000e620000000800 */
[----:B----4-:R-:W-:Y:S01]  /*238f0*/  FADD.FTZ R13, R15, R44 ;  /* 0x0000002c0f0d7221 */ /* 0x010fe20000010000 */
[----:B-----5:R-:W-:-:S03]  /*23900*/  FADD.FTZ R44, R28, R9 ;  /* 0x000000091c2c7221 */ /* 0x020fc60000010000 */
[----:B0-----:R-:W-:Y:S01]  /*23910*/  FADD.FTZ R46, R14, R13 ;  /* 0x0000000d0e2e7221 */ /* 0x001fe20000010000 */
[----:B------:R-:W-:Y:S02]  /*23920*/  FADD.FTZ R9, R27, R44 ;  /* 0x0000002c1b097221 */ /* 0x000fe40000010000 */
[----:B------:R-:W0:Y:S08]  /*23930*/  MUFU.EX2 R25, R25 ;  /* 0x0000001900197308 */ /* 0x000e300000000800 */
[----:B------:R2:W3:Y:S01]  /*23940*/  MUFU.EX2 R179, R4 ;  /* 0x0000000400b37308 */ /* 0x0004e20000000800 */
[----:B-1----:R-:W-:-:S07]  /*23950*/  FADD.FTZ R44, R26, R9 ;  /* 0x000000091a2c7221 */ /* 0x002fce0000010000 */
[----:B------:R-:W1:Y:S01]  /*23960*/  MUFU.EX2 R24, R24 ;  /* 0x0000001800187308 */ /* 0x000e620000000800 */
[----:B--2---:R-:W-:-:S07]  /*23970*/  FFMA.FTZ R4, R60, R48, -R5 ;  /* 0x000000303c047223 */ /* 0x004fce0000010805 */
[----:B------:R2:W4:Y:S08]  /*23980*/  MUFU.EX2 R36, R6 ;  /* 0x0000000600247308 */ /* 0x0005300000000800 */
[----:B------:R-:W5:Y:S01]  /*23990*/  MUFU.EX2 R21, R21 ;  /* 0x0000001500157308 */ /* 0x000f620000000800 */
[-CC-:B--2---:R-:W-:Y:S01]  /*239a0*/  FFMA.FTZ R6, R54, R48.reuse, -R5.reuse ;  /* 0x0000003036067223 */ /* 0x184fe20000010805 */
[----:B------:R-:W-:-:S06]  /*239b0*/  FFMA.FTZ R5, R37, R48, -R5 ;  /* 0x0000003025057223 */ /* 0x000fcc0000010805 */
[----:B------:R2:W5:Y:S08]  /*239c0*/  MUFU.EX2 R181, R7 ;  /* 0x0000000700b57308 */ /* 0x0005700000000800 */
[----:B------:R1:W5:Y:S01]  /*239d0*/  MUFU.EX2 R40, R4 ;  /* 0x0000000400287308 */ /* 0x0003620000000800 */
[----:B--2---:R-:W-:-:S04]  /*239e0*/  FADD.FTZ R7, R11, R46 ;  /* 0x0000002e0b077221 */ /* 0x004fc80000010000 */
[----:B------:R-:W-:Y:S01]  /*239f0*/  FADD.FTZ R46, R32, R7 ;  /* 0x00000007202e7221 */ /* 0x000fe20000010000 */
[----:B0-----:R-:W-:Y:S02]  /*23a00*/  FADD.FTZ R7, R25, R44 ;  /* 0x0000002c19077221 */ /* 0x001fe40000010000 */
[----:B------:R-:W0:Y:S01]  /*23a10*/  MUFU.EX2 R12, R12 ;  /* 0x0000000c000c7308 */ /* 0x000e220000000800 */
[----:B---3--:R-:W-:Y:S01]  /*23a20*/  FADD.FTZ R9, R179, R46 ;  /* 0x0000002eb3097221 */ /* 0x008fe20000010000 */
[----:B-1----:R-:W-:-:S03]  /*23a30*/  FADD.FTZ R4, R24, R7 ;  /* 0x0000000718047221 */ /* 0x002fc60000010000 */
[----:B----4-:R-:W-:Y:S01]  /*23a40*/  FADD.FTZ R46, R36, R9 ;  /* 0x00000009242e7221 */ /* 0x010fe20000010000 */
[----:B-----5:R-:W-:Y:S02]  /*23a50*/  FADD.FTZ R7, R21, R4 ;  /* 0x0000000415077221 */ /* 0x020fe40000010000 */
[----:B------:R0:W1:Y:S01]  /*23a60*/  MUFU.EX2 R183, R6 ;  /* 0x0000000600b77308 */ /* 0x0000620000000800 */
[----:B------:R-:W-:Y:S01]  /*23a70*/  FADD.FTZ R9, R181, R46 ;  /* 0x0000002eb5097221 */ /* 0x000fe20000010000 */
[----:B------:R-:W-:-:S03]  /*23a80*/  FADD.FTZ R7, R180, R7 ;  /* 0x00000007b4077221 */ /* 0x000fc60000010000 */
[----:B------:R-:W-:-:S03]  /*23a90*/  FADD.FTZ R4, R40, R9 ;  /* 0x0000000928047221 */ /* 0x000fc60000010000 */
[----:B------:R-:W2:Y:S01]  /*23aa0*/  MUFU.EX2 R44, R5 ;  /* 0x00000005002c7308 */ /* 0x000ea20000000800 */
[----:B0-----:R-:W-:-:S04]  /*23ab0*/  FADD.FTZ R6, R12, R7 ;  /* 0x000000070c067221 */ /* 0x001fc80000010000 */
[----:B------:R-:W-:Y:S01]  /*23ac0*/  FADD.FTZ R9, R43, R6 ;  /* 0x000000062b097221 */ /* 0x000fe20000010000 */
[----:B-1----:R-:W-:-:S04]  /*23ad0*/  FADD.FTZ R7, R183, R4 ;  /* 0x00000004b7077221 */ /* 0x002fc80000010000 */
[----:B------:R0:W-:Y:S01]  /*23ae0*/  ST.E desc[UR46][R152.64+0x420], R9 ;  /* 0x0004200998007985 */ /* 0x0001e2000c10192e */
        /* <DEDUP_REMOVED lines=32> */
[----:B--2---:R-:W-:Y:S01]  /*23cf0*/  FMUL.FTZ R7, R8, R5 ;  /* 0x0000000508077220 */ /* 0x004fe20000410000 */
[----:B------:R-:W-:-:S04]  /*23d00*/  IMAD.MOV.U32 R5, RZ, RZ, R19 ;  /* 0x000000ffff057224 */ /* 0x000fc800078e0013 */
[----:B------:R1:W-:Y:S04]  /*23d10*/  ST.E desc[UR46][R152.64+0x200], R7 ;  /* 0x0002000798007985 */ /* 0x0003e8000c10192e */
[----:B0-----:R-:W2:Y:S02]  /*23d20*/  LD.E R9, desc[UR46][R4.64] ;  /* 0x0000002e04097980 */ /* 0x001ea4000c101900 */
[----:B--2---:R-:W-:-:S05]  /*23d30*/  FMUL.FTZ R9, R8, R9 ;  /* 0x0000000908097220 */ /* 0x004fca0000410000 */
[----:B------:R0:W-:Y:S04]  /*23d40*/  ST.E desc[UR46][R4.64], R9 ;  /* 0x0000000904007985 */ /* 0x0001e8000c10192e */
[----:B-1----:R-:W2:Y:S04]  /*23d50*/  LD.E R7, desc[UR46][R152.64+0x240] ;  /* 0x0002402e98077980 */ /* 0x002ea8000c101900 */
[----:B------:R-:W3:Y:S04]  /*23d60*/  LD.E R135, desc[UR46][R152.64+0x3f4] ;  /* 0x0003f42e98877980 */ /* 0x000ee8000c101900 */
        /* <DEDUP_REMOVED lines=8> */
[----:B0-----:R-:W5:Y:S04]  /*23df0*/  LD.E R9, desc[UR46][R152.64+0x254] ;  /* 0x0002542e98097980 */ /* 0x001f68000c101900 */
        /* <DEDUP_REMOVED lines=53> */
[----:B---3--:R-:W-:-:S04]  /*24150*/  FMUL.FTZ R135, R8, R135 ;  /* 0x0000008708877220 */ /* 0x008fc80000410000 */
[----:B------:R0:W-:Y:S01]  /*24160*/  ST.E desc[UR46][R152.64+0x240], R7 ;  /* 0x0002400798007985 */ /* 0x0001e2000c10192e */
[C---:B----4-:R-:W-:Y:S01]  /*24170*/  FMUL.FTZ R11, R8.reuse, R11 ;  /* 0x0000000b080b7220 */ /* 0x050fe20000410000 */
[C---:B-----5:R-:W-:Y:S01]  /*24180*/  FMUL.FTZ R13, R8.reuse, R13 ;  /* 0x0000000d080d7220 */ /* 0x060fe20000410000 */
        /* <DEDUP_REMOVED lines=120> */
[----:B0-----:R-:W2:Y:S01]  /*24910*/  LD.E R9, desc[UR46][R6.64] ;  /* 0x0000002e06097980 */ /* 0x001ea2000c101900 */
[----:B------:R-:W-:Y:S01]  /*24920*/  LOP3.LUT R8, R17, 0xc, RZ, 0xfc, !PT ;  /* 0x0000000c11087812 */ /* 0x000fe200078efcff */
[----:B--2---:R-:W-:Y:S01]  /*24930*/  FMUL.FTZ R11, R10, R9 ;  /* 0x000000090a0b7220 */ /* 0x004fe20000410000 */
[----:B------:R-:W-:-:S04]  /*24940*/  IMAD.MOV.U32 R9, RZ, RZ, R19 ;  /* 0x000000ffff097224 */ /* 0x000fc800078e0013 */
[----:B------:R0:W-:Y:S04]  /*24950*/  ST.E desc[UR46][R6.64], R11 ;  /* 0x0000000b06007985 */ /* 0x0001e8000c10192e */
[----:B------:R-:W2:Y:S02]  /*24960*/  LD.E R13, desc[UR46][R8.64] ;  /* 0x0000002e080d7980 */ /* 0x000ea4000c101900 */
[----:B--2---:R-:W-:-:S05]  /*24970*/  FMUL.FTZ R13, R10, R13 ;  /* 0x0000000d0a0d7220 */ /* 0x004fca0000410000 */
[----:B------:R1:W-:Y:S04]  /*24980*/  ST.E desc[UR46][R8.64], R13 ;  /* 0x0000000d08007985 */ /* 0x0003e8000c10192e */
[----:B------:R-:W2:Y:S04]  /*24990*/  LD.E R139, desc[UR46][R152.64+0x3fc] ;  /* 0x0003fc2e988b7980 */ /* 0x000ea8000c101900 */
[----:B------:R-:W3:Y:S04]  /*249a0*/  LD.E R15, desc[UR46][R152.64+0x218] ;  /* 0x0002182e980f7980 */ /* 0x000ee8000c101900 */
[----:B------:R-:W4:Y:S04]  /*249b0*/  LD.E R21, desc[UR46][R152.64+0x21c] ;  /* 0x00021c2e98157980 */ /* 0x000f28000c101900 */
[----:B------:R-:W5:Y:S04]  /*249c0*/  LD.E R25, desc[UR46][R152.64+0x228] ;  /* 0x0002282e98197980 */ /* 0x000f68000c101900 */
[----:B------:R-:W5:Y:S04]  /*249d0*/  LD.E R27, desc[UR46][R152.64+0x22c] ;  /* 0x00022c2e981b7980 */ /* 0x000f68000c101900 */
[----:B------:R-:W5:Y:S04]  /*249e0*/  LD.E R29, desc[UR46][R152.64+0x238] ;  /* 0x0002382e981d7980 */ /* 0x000f68000c101900 */
[----:B------:R-:W5:Y:S04]  /*249f0*/  LD.E R31, desc[UR46][R152.64+0x23c] ;  /* 0x00023c2e981f7980 */ /* 0x000f68000c101900 */
[----:B0-----:R-:W5:Y:S04]  /*24a00*/  LD.E R11, desc[UR46][R152.64+0x248] ;  /* 0x0002482e980b7980 */ /* 0x001f68000c101900 */
[----:B------:R-:W5:Y:S04]  /*24a10*/  LD.E R33, desc[UR46][R152.64+0x24c] ;  /* 0x00024c2e98217980 */ /* 0x000f68000c101900 */
[----:B------:R-:W5:Y:S04]  /*24a20*/  LD.E R35, desc[UR46][R152.64+0x258] ;  /* 0x0002582e98237980 */ /* 0x000f68000c101900 */
[----:B-1----:R-:W5:Y:S04]  /*24a30*/  LD.E R13, desc[UR46][R152.64+0x25c] ;  /* 0x00025c2e980d7980 */ /* 0x002f68000c101900 */
        /* <DEDUP_REMOVED lines=52> */
[C---:B--2---:R-:W-:Y:S01]  /*24d80*/  FMUL.FTZ R139, R10.reuse, R139 ;  /* 0x0000008b0a8b7220 */ /* 0x044fe20000410000 */
[C---:B---3--:R-:W-:Y:S01]  /*24d90*/  FMUL.FTZ R15, R10.reuse, R15 ;  /* 0x0000000f0a0f7220 */ /* 0x048fe20000410000 */
[C---:B----4-:R-:W-:Y:S01]  /*24da0*/  FMUL.FTZ R21, R10.reuse, R21 ;  /* 0x000000150a157220 */ /* 0x050fe20000410000 */
        /* <DEDUP_REMOVED lines=122> */
[----:B0-----:R-:W3:Y:S04]  /*25550*/  LD.E R15, desc[UR46][R4.64] ;  /* 0x0000002e040f7980 */ /* 0x001ee8000c101900 */
[----:B-1----:R-:W4:Y:S04]  /*25560*/  LD.E R13, desc[UR46][R152.64+0x1e8] ;  /* 0x0001e82e980d7980 */ /* 0x002f28000c101900 */
[----:B------:R-:W4:Y:S04]  /*25570*/  LD.E.64 R10, desc[UR46][R152.64+0xa8] ;  /* 0x0000a82e980a7980 */ /* 0x000f28000c101b00 */
[----:B---3--:R0:W-:Y:S04]  /*25580*/  ST.E desc[UR46][R4.64], R15 ;  /* 0x0000000f04007985 */ /* 0x0081e8000c10192e */
[----:B------:R-:W3:Y:S04]  /*25590*/  LD.E R21, desc[UR46][R6.64] ;  /* 0x0000002e06157980 */ /* 0x000ee8000c101900 */
[----:B---3--:R1:W-:Y:S04]  /*255a0*/  ST.E desc[UR46][R6.64], R21 ;  /* 0x0000001506007985 */ /* 0x0083e8000c10192e */
[----:B------:R-:W3:Y:S04]  /*255b0*/  LD.E R25, desc[UR46][R8.64] ;  /* 0x0000002e08197980 */ /* 0x000ee8000c101900 */
[----:B---3--:R3:W-:Y:S04]  /*255c0*/  ST.E desc[UR46][R8.64], R25 ;  /* 0x0000001908007985 */ /* 0x0087e8000c10192e */
[----:B------:R-:W5:Y:S04]  /*255d0*/  LD.E R27, desc[UR46][R152.64+0x210] ;  /* 0x0002102e981b7980 */ /* 0x000f68000c101900 */
[----:B------:R-:W4:Y:S04]  /*255e0*/  LD.E R29, desc[UR46][R152.64+0x214] ;  /* 0x0002142e981d7980 */ /* 0x000f28000c101900 */
[----:B------:R-:W4:Y:S04]  /*255f0*/  LD.E R31, desc[UR46][R152.64+0x218] ;  /* 0x0002182e981f7980 */ /* 0x000f28000c101900 */
[----:B------:R-:W4:Y:S04]  /*25600*/  LD.E R33, desc[UR46][R152.64+0x21c] ;  /* 0x00021c2e98217980 */ /* 0x000f28000c101900 */
[----:B------:R-:W4:Y:S04]  /*25610*/  LD.E R35, desc[UR46][R152.64+0x220] ;  /* 0x0002202e98237980 */ /* 0x000f28000c101900 */
[----:B--2---:R-:W2:Y:S04]  /*25620*/  LD.E R37, desc[UR46][R152.64+0x224] ;  /* 0x0002242e98257980 */ /* 0x004ea8000c101900 */
[----:B0-----:R-:W2:Y:S04]  /*25630*/  LD.E R15, desc[UR46][R152.64+0x228] ;  /* 0x0002282e980f7980 */ /* 0x001ea8000c101900 */
[----:B------:R-:W2:Y:S04]  /*25640*/  LD.E R39, desc[UR46][R152.64+0x22c] ;  /* 0x00022c2e98277980 */ /* 0x000ea8000c101900 */
[----:B-1----:R-:W2:Y:S04]  /*25650*/  LD.E R21, desc[UR46][R152.64+0x230] ;  /* 0x0002302e98157980 */ /* 0x002ea8000c101900 */
[----:B------:R-:W2:Y:S04]  /*25660*/  LD.E R41, desc[UR46][R152.64+0x234] ;  /* 0x0002342e98297980 */ /* 0x000ea8000c101900 */
        /* <DEDUP_REMOVED lines=114> */
[----:B-----5:R-:W-:Y:S04]  /*25d90*/  ST.E desc[UR46][R152.64+0x210], R27 ;  /* 0x0002101b98007985 */ /* 0x020fe8000c10192e */
[----:B----4-:R-:W-:Y:S04]  /*25da0*/  ST.E desc[UR46][R152.64+0x214], R29 ;  /* 0x0002141d98007985 */ /* 0x010fe8000c10192e */
        /* <DEDUP_REMOVED lines=8> */
[----:B---3--:R-:W-:Y:S04]  /*25e30*/  ST.E desc[UR46][R152.64+0x238], R25 ;  /* 0x0002381998007985 */ /* 0x008fe8000c10192e */
        /* <DEDUP_REMOVED lines=1051> */
.L_x_2115:
[----:B------:R-:W-:Y:S05]  /*29ff0*/  BSYNC B0 ;  /* 0x0000000000007941 */ /* 0x000fea0003800000 */
.L_x_2114:
[C---:B------:R-:W-:Y:S01]  /*2a000*/  ISETP.GT.AND P0, PT, R0.reuse, UR49, PT ;  /* 0x0000003100007c0c */ /* 0x040fe2000bf04270 */
[----:B------:R-:W-:-:S12]  /*2a010*/  VIADD R0, R0, 0xffffffff ;  /* 0xffffffff00007836 */ /* 0x000fd80000000000 */
[----:B------:R-:W-:Y:S05]  /*2a020*/  @P0 BRA `(.L_x_2116) ;  /* 0xffffff5400cc0947 */ /* 0x000fea000383ffff */
.L_x_2087:
[----:B------:R-:W-:Y:S05]  /*2a030*/  WARPSYNC.ALL ;  /* 0x0000000000007948 */ /* 0x000fea0003800000 */
[----:B0-----:R-:W2:Y:S04]  /*2a040*/  LDL R7, [R1+0x420] ;  /* 0x0004200001077983 */ /* 0x001ea80000100800 */
[----:B------:R-:W3:Y:S04]  /*2a050*/  LDL R8, [R1+0x424] ;  /* 0x0004240001087983 */ /* 0x000ee80000100800 */
[----:B------:R-:W4:Y:S01]  /*2a060*/  LDL.64 R20, [R1+0xd8] ;  /* 0x0000d80001147983 */ /* 0x000f220000100a00 */
[----:B------:R-:W-:Y:S01]  /*2a070*/  IMAD.MOV.U32 R10, RZ, RZ, -0x800000 ;  /* 0xff800000ff0a7424 */ /* 0x000fe200078e00ff */
[----:B------:R-:W-:Y:S08]  /*2a080*/  BAR.ARV 0x8, 0x100 ;  /* 0x0204000000007b1d */ /* 0x000ff00000002000 */
[----:B------:R-:W-:Y:S06]  /*2a090*/  BAR.SYNC.DEFER_BLOCKING 0xf, 0x100 ;  /* 0x03c4000000007b1d */ /* 0x000fec0000010000 */
[----:B--2---:R-:W0:Y:S02]  /*2a0a0*/  SHFL.BFLY PT, R0, R7, 0x2, 0x1f ;  /* 0x0c401f0007007f89 */ /* 0x004e2400000e0000 */
[----:B0-----:R-:W-:-:S05]  /*2a0b0*/  FADD.FTZ R0, R7, R0 ;  /* 0x0000000007007221 */ /* 0x001fca0000010000 */
[----:B-1----:R-:W0:Y:S02]  /*2a0c0*/  SHFL.BFLY PT, R5, R0, 0x1, 0x1f ;  /* 0x0c201f0000057f89 */ /* 0x002e2400000e0000 */
[----:B0-----:R-:W-:-:S05]  /*2a0d0*/  FADD.FTZ R4, R0, R5 ;  /* 0x0000000500047221 */ /* 0x001fca0000010000 */
[----:B------:R-:W-:Y:S04]  /*2a0e0*/  STL [R1+0x420], R4 ;  /* 0x0004200401007387 */ /* 0x000fe80000100800 */
[----:B------:R-:W2:Y:S04]  /*2a0f0*/  LDL R15, [R1+0x420] ;  /* 0x00042000010f7983 */ /* 0x000ea80000100800 */
[----:B---3--:R-:W0:Y:S02]  /*2a100*/  SHFL.BFLY PT, R5, R8, 0x2, 0x1f ;  /* 0x0c401f0008057f89 */ /* 0x008e2400000e0000 */
[----:B0-----:R-:W-:-:S05]  /*2a110*/  FADD.FTZ R5, R5, R8 ;  /* 0x0000000805057221 */ /* 0x001fca0000010000 */
[----:B------:R-:W0:Y:S02]  /*2a120*/  SHFL.BFLY PT, R6, R5, 0x1, 0x1f ;  /* 0x0c201f0005067f89 */ /* 0x000e2400000e0000 */
[----:B0-----:R-:W-:-:S05]  /*2a130*/  FADD.FTZ R6, R5, R6 ;  /* 0x0000000605067221 */ /* 0x001fca0000010000 */
[----:B------:R-:W-:-:S13]  /*2a140*/  FSETP.NE.FTZ.AND P2, PT, R6, RZ, PT ;  /* 0x000000ff0600720b */ /* 0x000fda0003f55000 */
[----:B------:R-:W3:Y:S04]  /*2a150*/  @P2 LDL R9, [R1+0x430] ;  /* 0x0004300001092983 */ /* 0x000ee80000100800 */
[----:B------:R-:W5:Y:S01]  /*2a160*/  @P2 LDL R12, [R1+0x414] ;  /* 0x00041400010c2983 */ /* 0x000f620000100800 */
[----:B--2---:R-:W-:-:S13]  /*2a170*/  FSETP.NE.FTZ.AND P1, PT, R15, RZ, PT ;  /* 0x000000ff0f00720b */ /* 0x004fda0003f35000 */
[----:B------:R-:W2:Y:S04]  /*2a180*/  @P1 LDL R0, [R1+0x430] ;  /* 0x0004300001001983 */ /* 0x000ea80000100800 */
[----:B------:R-:W4:Y:S01]  /*2a190*/  @P1 LDL R7, [R1+0x410] ;  /* 0x0004100001071983 */ /* 0x000f220000100800 */
[----:B------:R-:W0:Y:S08]  /*2a1a0*/  @P2 MUFU.LG2 R11, R6 ;  /* 0x00000006000b2308 */ /* 0x000e300000000c00 */
[----:B------:R-:W1:Y:S01]  /*2a1b0*/  @P1 MUFU.LG2 R8, R15 ;  /* 0x0000000f00081308 */ /* 0x000e620000000c00 */
[----:B------:R-:W-:-:S02]  /*2a1c0*/  IMAD.MOV.U32 R4, RZ, RZ, -0x800000 ;  /* 0xff800000ff047424 */ /* 0x000fc400078e00ff */
[----:B0-----:R-:W-:Y:S01]  /*2a1d0*/  @P2 FMUL.FTZ R14, R11, 0.69314718246459960938 ;  /* 0x3f3172180b0e2820 */ /* 0x001fe20000410000 */
[----:B-1----:R-:W-:Y:S01]  /*2a1e0*/  @P1 FMUL.FTZ R5, R8, 0.69314718246459960938 ;  /* 0x3f31721808051820 */ /* 0x002fe20000410000 */
[----:B------:R-:W-:Y:S01]  /*2a1f0*/  STL [R1+0x424], R6 ;  /* 0x0004240601007387 */ /* 0x000fe20000100800 */
[----:B---3--:R-:W-:-:S04]  /*2a200*/  @P2 FMUL.FTZ R9, R9, 0.69314718246459960938 ;  /* 0x3f31721809092820 */ /* 0x008fc80000410000 */
[----:B-----5:R-:W-:-:S05]  /*2a210*/  @P2 FFMA.FTZ R10, R9, R12, R14 ;  /* 0x0000000c090a2223 */ /* 0x020fca000001000e */
[----:B------:R-:W-:Y:S01]  /*2a220*/  STL [R1+0x424], R10 ;  /* 0x0004240a01007387 */ /* 0x000fe20000100800 */
[----:B--2---:R-:W-:-:S04]  /*2a230*/  @P1 FMUL.FTZ R0, R0, 0.69314718246459960938 ;  /* 0x3f31721800001820 */ /* 0x004fc80000410000 */
[----:B----4-:R-:W-:Y:S02]  /*2a240*/  @P1 FFMA.FTZ R4, R0, R7, R5 ;  /* 0x0000000700041223 */ /* 0x010fe40000010005 */
[----:B------:R-:W2:Y:S04]  /*2a250*/  LDL R5, [R1+0x1e8] ;  /* 0x0001e80001057983 */ /* 0x000ea80000100800 */
[----:B------:R0:W-:Y:S04]  /*2a260*/  STL [R1+0x420], R4 ;  /* 0x0004200401007387 */ /* 0x0001e80000100800 */
[----:B------:R-:W3:Y:S02]  /*2a270*/  LD.E R0, desc[UR46][R20.64+0x4] ;  /* 0x0000042e14007980 */ /* 0x000ee4000c101900 */
[----:B---3--:R-:W-:-:S13]  /*2a280*/  ISETP.NE.AND P0, PT, R0, RZ, PT ;  /* 0x000000ff0000720c */ /* 0x008fda0003f05270 */
[----:B------:R-:W3:Y:S04]  /*2a290*/  @!P0 LDL.64 R12, [R1+0xe0] ;  /* 0x0000e000010c8983 */ /* 0x000ee80000100a00 */
[----:B------:R-:W2:Y:S01]  /*2a2a0*/  @!P0 LD.E R8, desc[UR46][R20.64] ;  /* 0x0000002e14088980 */ /* 0x000ea2000c101900 */
[----:B------:R-:W-:-:S06]  /*2a2b0*/  IMAD.MOV.U32 R0, RZ, RZ, RZ ;  /* 0x000000ffff007224 */ /* 0x000fcc00078e00ff */
[----:B------:R-:W1:Y:S01]  /*2a2c0*/  @P1 MUFU.RCP R0, R15 ;  /* 0x0000000f00001308 */ /* 0x000e620000001000 */
[----:B---3--:R-:W3:Y:S01]  /*2a2d0*/  @!P0 LD.E.64 R12, desc[UR46][R12.64] ;  /* 0x0000002e0c0c8980 */ /* 0x008ee2000c101b00 */
[----:B--2---:R-:W-:-:S04]  /*2a2e0*/  @!P0 IMAD R8, R5, 0x40, R8 ;  /* 0x0000004005088824 */ /* 0x004fc800078e0208 */
[----:B---3--:R-:W-:-:S05]  /*2a2f0*/  @!P0 IMAD.WIDE R8, R8, 0x4, R12 ;  /* 0x0000000408088825 */ /* 0x008fca00078e020c */
[----:B-1----:R1:W-:Y:S04]  /*2a300*/  @!P0 ST.E desc[UR46][R8.64], R0 ;  /* 0x0000000008008985 */ /* 0x0023e8000c10192e */
[----:B------:R-:W0:Y:S04]  /*2a310*/  @!P0 LDL.64 R20, [R1+0xd8] ;  /* 0x0000d80001148983 */ /* 0x000e280000100a00 */
[----:B0-----:R-:W2:Y:S02]  /*2a320*/  @!P0 LD.E R4, desc[UR46][R20.64+0x4] ;  /* 0x0000042e14048980 */ /* 0x001ea4000c101900 */
[----:B--2---:R-:W-:-:S13]  /*2a330*/  @!P0 ISETP.NE.AND P0, PT, R4, RZ, PT ;  /* 0x000000ff0400820c */ /* 0x004fda0003f05270 */
[----:B------:R-:W2:Y:S04]  /*2a340*/  @!P0 LDL.64 R10, [R1+0xe0] ;  /* 0x0000e000010a8983 */ /* 0x000ea80000100a00 */
[----:B------:R-:W3:Y:S01]  /*2a350*/  @!P0 LD.E R4, desc[UR46][R20.64] ;  /* 0x0000002e14048980 */ /* 0x000ee2000c101900 */
[----:B------:R-:W-:-:S06]  /*2a360*/  IMAD.MOV.U32 R138, RZ, RZ, RZ ;  /* 0x000000ffff8a7224 */ /* 0x000fcc00078e00ff */
[----:B------:R-:W0:Y:S01]  /*2a370*/  @P2 MUFU.RCP R138, R6 ;  /* 0x00000006008a2308 */ /* 0x000e220000001000 */
[----:B--2---:R-:W2:Y:S01]  /*2a380*/  @!P0 LD.E.64 R10, desc[UR46][R10.64] ;  /* 0x0000002e0a0a8980 */ /* 0x004ea2000c101b00 */
[----:B---3--:R-:W-:-:S04]  /*2a390*/  @!P0 IMAD R4, R5, 0x40, R4 ;  /* 0x0000004005048824 */ /* 0x008fc800078e0204 */
[----:B------:R-:W-:-:S04]  /*2a3a0*/  @!P0 VIADD R4, R4, 0x8 ;  /* 0x0000000804048836 */ /* 0x000fc80000000000 */
[----:B--2---:R-:W-:-:S05]  /*2a3b0*/  @!P0 IMAD.WIDE R12, R4, 0x4, R10 ;  /* 0x00000004040c8825 */ /* 0x004fca00078e020a */
[----:B0-----:R0:W-:Y:S04]  /*2a3c0*/  @!P0 ST.E desc[UR46][R12.64], R138 ;  /* 0x0000008a0c008985 */ /* 0x0011e8000c10192e */
[----:B------:R-:W2:Y:S04]  /*2a3d0*/  LDL R142, [R1+0x1e8] ;  /* 0x0001e800018e7983 */ /* 0x000ea80000100800 */
[----:B------:R-:W3:Y:S04]  /*2a3e0*/  LDL.64 R4, [R1+0x210] ;  /* 0x0002100001047983 */ /* 0x000ee80000100a00 */
[----:B------:R-:W4:Y:S04]  /*2a3f0*/  LDL.64 R6, [R1+0x230] ;  /* 0x0002300001067983 */ /* 0x000f280000100a00 */
        /* <DEDUP_REMOVED lines=55> */
[----:B0-----:R-:W5:Y:S04]  /*2a770*/  LDL.64 R12, [R1+0x388] ;  /* 0x00038800010c7983 */ /* 0x001f680000100a00 */
[----:B------:R-:W5:Y:S04]  /*2a780*/  LDL.64 R10, [R1+0x398] ;  /* 0x00039800010a7983 */ /* 0x000f680000100a00 */
[----:B------:R-:W5:Y:S04]  /*2a790*/  LDL.64 R122, [R1+0x3a8] ;  /* 0x0003a800017a7983 */ /* 0x000f680000100a00 */
[----:B------:R-:W5:Y:S04]  /*2a7a0*/  LDL.64 R124, [R1+0x3b8] ;  /* 0x0003b800017c7983 */ /* 0x000f680000100a00 */
[----:B------:R-:W5:Y:S04]  /*2a7b0*/  LDL.64 R126, [R1+0x3c8] ;  /* 0x0003c800017e7983 */ /* 0x000f680000100a00 */
[----:B------:R-:W5:Y:S04]  /*2a7c0*/  LDL.64 R128, [R1+0x3d8] ;  /* 0x0003d80001807983 */ /* 0x000f680000100a00 */
[----:B------:R-:W5:Y:S04]  /*2a7d0*/  LDL.64 R130, [R1+0x3e8] ;  /* 0x0003e80001827983 */ /* 0x000f680000100a00 */
[----:B------:R-:W5:Y:S04]  /*2a7e0*/  LDL R141, [R1+0x1f0] ;  /* 0x0001f000018d7983 */ /* 0x000f680000100800 */
[----:B------:R-:W5:Y:S01]  /*2a7f0*/  LDL R139, [R1+0x1f4] ;  /* 0x0001f400018b7983 */ /* 0x000f620000100800 */
[----:B--2---:R-:W-:-:S05]  /*2a800*/  VIADD R142, R142, 0x1 ;  /* 0x000000018e8e7836 */ /* 0x004fca0000000000 */
[----:B------:R-:W-:-:S13]  /*2a810*/  ISETP.NE.AND P0, PT, R142, 0x2, PT ;  /* 0x000000028e00780c */ /* 0x000fda0003f05270 */
[----:B------:R-:W2:Y:S01]  /*2a820*/  @!P0 LDL R140, [R1+0x1ec] ;  /* 0x0001ec00018c8983 */ /* 0x000ea20000100800 */
[-C--:B---3--:R-:W-:Y:S01]  /*2a830*/  FMUL.FTZ R5, R5, R0.reuse ;  /* 0x0000000005057220 */ /* 0x088fe20000410000 */
[-C--:B------:R-:W-:Y:S01]  /*2a840*/  FMUL.FTZ R4, R4, R0.reuse ;  /* 0x0000000004047220 */ /* 0x080fe20000410000 */
[-C--:B----4-:R-:W-:Y:S01]  /*2a850*/  FMUL.FTZ R7, R7, R0.reuse ;  /* 0x0000000007077220 */ /* 0x090fe20000410000 */
[-C--:B------:R-:W-:Y:S01]  /*2a860*/  FMUL.FTZ R6, R6, R0.reuse ;  /* 0x0000000006067220 */ /* 0x080fe20000410000 */
[-C--:B-----5:R-:W-:Y:S01]  /*2a870*/  FMUL.FTZ R133, R133, R0.reuse ;  /* 0x0000000085857220 */ /* 0x0a0fe20000410000 */
[----:B------:R-:W-:Y:S01]  /*2a880*/  FMUL.FTZ R132, R132, R0 ;  /* 0x0000000084847220 */ /* 0x000fe20000410000 */
[----:B------:R0:W-:Y:S01]  /*2a890*/  STL.64 [R1+0x210], R4 ;  /* 0x0002100401007387 */ /* 0x0001e20000100a00 */
[-C--:B------:R-:W-:Y:S01]  /*2a8a0*/  FMUL.FTZ R137, R137, R138.reuse ;  /* 0x0000008a89897220 */ /* 0x080fe20000410000 */
[----:B------:R-:W-:Y:S01]  /*2a8b0*/  FMUL.FTZ R136, R136, R138 ;  /* 0x0000008a88887220 */ /* 0x000fe20000410000 */
[-C--:B------:R-:W-:Y:S01]  /*2a8c0*/  FMUL.FTZ R135, R135, R0.reuse ;  /* 0x0000000087877220 */ /* 0x080fe20000410000 */
[----:B------:R1:W-:Y:S01]  /*2a8d0*/  STL.64 [R1+0x230], R6 ;  /* 0x0002300601007387 */ /* 0x0003e20000100a00 */
        /* <DEDUP_REMOVED lines=119> */
[----:B0-----:R-:W-:-:S02]  /*2b050*/  VIADD R4, R141, 0x1 ;  /* 0x000000018d047836 */ /* 0x001fc40000000000 */
[----:B-1----:R-:W-:Y:S01]  /*2b060*/  VIADD R6, R139, 0x1 ;  /* 0x000000018b067836 */ /* 0x002fe20000000000 */
[----:B------:R0:W-:Y:S04]  /*2b070*/  STL [R1+0x1e8], R142 ;  /* 0x0001e88e01007387 */ /* 0x0001e80000100800 */
        /* <DEDUP_REMOVED lines=11> */
[----:B------:R0:W-:Y:S01]  /*2b130*/  STL.64 [R1+0x2b0], R106 ;  /* 0x0002b06a01007387 */ /* 0x0001e20000100a00 */
[----:B--2---:R-:W-:-:S03]  /*2b140*/  @!P0 LOP3.LUT R140, R140, 0x1, RZ, 0x3c, !PT ;  /* 0x000000018c8c8812 */ /* 0x004fc600078e3cff */
        /* <DEDUP_REMOVED lines=51> */
[----:B------:R0:W-:Y:S04]  /*2b480*/  @!P0 STL [R1+0x1ec], R140 ;  /* 0x0001ec8c01008387 */ /* 0x0001e80000100800 */
[----:B------:R0:W-:Y:S04]  /*2b490*/  STL [R1+0x1f4], R6 ;  /* 0x0001f40601007387 */ /* 0x0001e80000100800 */
[----:B------:R0:W-:Y:S01]  /*2b4a0*/  @!P0 STL [R1+0x1e8], RZ ;  /* 0x0001e8ff01008387 */ /* 0x0001e20000100800 */
[----:B------:R-:W-:Y:S01]  /*2b4b0*/  IMAD.MOV.U32 R0, RZ, RZ, 0x1 ;  /* 0x00000001ff007424 */ /* 0x000fe200078e00ff */
[----:B------:R-:W-:Y:S06]  /*2b4c0*/  BAR.ARV 0xe, 0x100 ;  /* 0x0384000000007b1d */ /* 0x000fec0000002000 */
.L_x_2009:
[----:B------:R-:W2:Y:S08]  /*2b4d0*/  S2UR UR4, SR_CgaCtaId ;  /* 0x00000000000479c3 */ /* 0x000eb00000008800 */
[----:B------:R-:W-:Y:S01]  /*2b4e0*/  BAR.SYNC.DEFER_BLOCKING 0x5, 0x180 ;  /* 0x0146000000007b1d */ /* 0x000fe20000010000 */
[----:B------:R-:W-:-:S04]  /*2b4f0*/  PRMT R0, R0, 0x9910, RZ ;  /* 0x0000991000007816 */ /* 0x000fc800000000ff */
[----:B------:R-:W-:Y:S01]  /*2b500*/  ISETP.NE.AND P0, PT, R0, RZ, PT ;  /* 0x000000ff0000720c */ /* 0x000fe20003f05270 */
[----:B------:R-:W-:Y:S01]  /*2b510*/  UMOV UR39, 0x400 ;  /* 0x0000040000277882 */ /* 0x000fe20000000000 */
[----:B------:R-:W-:Y:S01]  /*2b520*/  BSSY B0, `(.L_x_2117) ;  /* 0x00002a7000007945 */ /* 0x000fe20003800000 */
[----:B--2---:R-:W-:-:S09]  /*2b530*/  ULEA UR39, UR4, UR39, 0x18 ;  /* 0x0000002704277291 */ /* 0x004fd2000f8ec03f */
[----:B01----:R-:W0:Y:S02]  /*2b540*/  LDS R4, [UR39+0x388d0] ;  /* 0x0388d027ff047984 */ /* 0x003e240008000800 */
[----:B0-----:R-:W-:Y:S01]  /*2b550*/  R2UR UR4, R4 ;  /* 0x00000000040472ca */ /* 0x001fe200000e0000 */
[----:B------:R-:W-:Y:S06]  /*2b560*/  BAR.ARV 0x4, 0x180 ;  /* 0x0106000000007b1d */ /* 0x000fec0000002000 */
[----:B------:R-:W-:Y:S08]  /*2b570*/  @!P0 BRA `(.L_x_2118) ;  /* 0x0000001c00788947 */ /* 0x000ff00003800000 */
[----:B------:R-:W2:Y:S04]  /*2b580*/  LDL.128 R136, [R1+0x200] ;  /* 0x0002000001887983 */ /* 0x000ea80000100c00 */
[----:B------:R-:W3:Y:S04]  /*2b590*/  LDL.128 R128, [R1+0x220] ;  /* 0x0002200001807983 */ /* 0x000ee80000100c00 */
[----:B------:R-:W4:Y:S04]  /*2b5a0*/  LDL.128 R132, [R1+0x210] ;  /* 0x0002100001847983 */ /* 0x000f280000100c00 */
[----:B------:R-:W5:Y:S04]  /*2b5b0*/  LDL.128 R120, [R1+0x240] ;  /* 0x0002400001787983 */ /* 0x000f680000100c00 */
        /* <DEDUP_REMOVED lines=27> */
[----:B------:R-:W5:Y:S01]  /*2b770*/  LDL.128 R4, [R1+0x3f0] ;  /* 0x0003f00001047983 */ /* 0x000f620000100c00 */
[----:B------:R-:W-:-:S02]  /*2b780*/  IADD3 R173, P4, R22, 0x2020, RZ ;  /* 0x0000202016ad7810 */ /* 0x000fc40007f9e0ff */
[----:B------:R-:W-:Y:S02]  /*2b790*/  IADD3 R211, P6, R22, 0x40, RZ ;  /* 0x0000004016d37810 */ /* 0x000fe40007fde0ff */
[----:B------:R-:W-:Y:S02]  /*2b7a0*/  LOP3.LUT R172, R173, 0x380, RZ, 0xc0, !PT ;  /* 0x00000380adac7812 */ /* 0x000fe400078ec0ff */
[----:B------:R-:W-:Y:S02]  /*2b7b0*/  LOP3.LUT R210, R211, 0x380, RZ, 0xc0, !PT ;  /* 0x00000380d3d27812 */ /* 0x000fe400078ec0ff */
[----:B------:R-:W-:Y:S02]  /*2b7c0*/  SHF.R.U64 R172, R172, 0x3, RZ ;  /* 0x00000003acac7819 */ /* 0x000fe400000012ff */
[----:B------:R-:W-:Y:S02]  /*2b7d0*/  IADD3 R168, P5, R22, 0x60, RZ ;  /* 0x0000006016a87810 */ /* 0x000fe40007fbe0ff */
[----:B------:R-:W-:-:S02]  /*2b7e0*/  SHF.R.U64 R210, R210, 0x3, RZ ;  /* 0x00000003d2d27819 */ /* 0x000fc400000012ff */
[----:B------:R-:W-:Y:S01]  /*2b7f0*/  LOP3.LUT R172, R172, R173, RZ, 0x3c, !PT ;  /* 0x000000adacac7212 */ /* 0x000fe200078e3cff */
[--C-:B------:R-:W-:Y:S01]  /*2b800*/  IMAD.X R173, RZ, RZ, R23.reuse, P4 ;  /* 0x000000ffffad7224 */ /* 0x100fe200020e0617 */
[----:B------:R-:W-:Y:S02]  /*2b810*/  LOP3.LUT R0, R168, 0x380, RZ, 0xc0, !PT ;  /* 0x00000380a8007812 */ /* 0x000fe400078ec0ff */
[C---:B------:R-:W-:Y:S02]  /*2b820*/  IADD3 R155, P1, R22.reuse, 0x20, RZ ;  /* 0x00000020169b7810 */ /* 0x040fe40007f3e0ff */
[----:B------:R-:W-:Y:S02]  /*2b830*/  IADD3 R179, P4, R22, 0x6000, RZ ;  /* 0x0000600016b37810 */ /* 0x000fe40007f9e0ff */
[----:B------:R-:W-:Y:S01]  /*2b840*/  LOP3.LUT R210, R210, R211, RZ, 0x3c, !PT ;  /* 0x000000d3d2d27212 */ /* 0x000fe200078e3cff */
[----:B------:R-:W-:Y:S01]  /*2b850*/  IMAD.X R211, RZ, RZ, R23, P6 ;  /* 0x000000ffffd37224 */ /* 0x000fe200030e0617 */
[----:B------:R-:W-:-:S02]  /*2b860*/  SHF.R.U64 R169, R0, 0x3, RZ ;  /* 0x0000000300a97819 */ /* 0x000fc400000012ff */
[----:B------:R-:W-:Y:S02]  /*2b870*/  IADD3 R203, P6, R22, 0x4020, RZ ;  /* 0x0000402016cb7810 */ /* 0x000fe40007fde0ff */
[----:B------:R-:W-:Y:S02]  /*2b880*/  LOP3.LUT R154, R155, 0x380, RZ, 0xc0, !PT ;  /* 0x000003809b9a7812 */ /* 0x000fe400078ec0ff */
[----:B------:R-:W-:Y:S02]  /*2b890*/  LOP3.LUT R178, R179, 0x380, RZ, 0xc0, !PT ;  /* 0x00000380b3b27812 */ /* 0x000fe400078ec0ff */
[----:B------:R-:W-:Y:S01]  /*2b8a0*/  LOP3.LUT R168, R169, R168, RZ, 0x3c, !PT ;  /* 0x000000a8a9a87212 */ /* 0x000fe200078e3cff */
[----:B------:R-:W-:Y:S01]  /*2b8b0*/  IMAD.X R169, RZ, RZ, R23, P5 ;  /* 0x000000ffffa97224 */ /* 0x000fe200028e0617 */
[----:B------:R-:W-:Y:S02]  /*2b8c0*/  LOP3.LUT R202, R203, 0x380, RZ, 0xc0, !PT ;  /* 0x00000380cbca7812 */ /* 0x000fe400078ec0ff */
[----:B------:R-:W-:-:S02]  /*2b8d0*/  SHF.R.U64 R154, R154, 0x3, RZ ;  /* 0x000000039a9a7819 */ /* 0x000fc400000012ff */
[----:B------:R-:W-:Y:S02]  /*2b8e0*/  SHF.R.U64 R178, R178, 0x3, RZ ;  /* 0x00000003b2b27819 */ /* 0x000fe400000012ff */
[C---:B------:R-:W-:Y:S02]  /*2b8f0*/  IADD3 R183, P5, R22.reuse, 0x4040, RZ ;  /* 0x0000404016b77810 */ /* 0x040fe40007fbe0ff */
[----:B------:R-:W-:Y:S02]  /*2b900*/  IADD3 R208, P0, R22, 0x2000, RZ ;  /* 0x0000200016d07810 */ /* 0x000fe40007f1e0ff */
[----:B------:R-:W-:Y:S02]  /*2b910*/  SHF.R.U64 R202, R202, 0x3, RZ ;  /* 0x00000003caca7819 */ /* 0x000fe400000012ff */
[----:B------:R-:W-:Y:S01]  /*2b920*/  LOP3.LUT R154, R154, R155, RZ, 0x3c, !PT ;  /* 0x0000009b9a9a7212 */ /* 0x000fe200078e3cff */
[----:B------:R-:W-:Y:S01]  /*2b930*/  IMAD.X R155, RZ, RZ, R23, P1 ;  /* 0x000000ffff9b7224 */ /* 0x000fe200008e0617 */
[----:B------:R-:W-:-:S02]  /*2b940*/  IADD3 R207, P3, R22, 0x2040, RZ ;  /* 0x0000204016cf7810 */ /* 0x000fc40007f7e0ff */
[----:B------:R-:W-:Y:S01]  /*2b950*/  LOP3.LUT R178, R178, R179, RZ, 0x3c, !PT ;  /* 0x000000b3b2b27212 */ /* 0x000fe200078e3cff */
[----:B------:R-:W-:Y:S01]  /*2b960*/  IMAD.X R179, RZ, RZ, R23, P4 ;  /* 0x000000ffffb37224 */ /* 0x000fe200020e0617 */
[----:B------:R-:W-:Y:S02]  /*2b970*/  IADD3 R205, P2, R22, 0x2060, RZ ;  /* 0x0000206016cd7810 */ /* 0x000fe40007f5e0ff */
[----:B------:R-:W-:Y:S02]  /*2b980*/  LOP3.LUT R182, R183, 0x380, RZ, 0xc0, !PT ;  /* 0x00000380b7b67812 */ /* 0x000fe400078ec0ff */
[----:B------:R-:W-:Y:S02]  /*2b990*/  LOP3.LUT R20, R208, 0x380, RZ, 0xc0, !PT ;  /* 0x00000380d0147812 */ /* 0x000fe400078ec0ff */
[----:B------:R-:W-:Y:S02]  /*2b9a0*/  IADD3 R201, P1, R22, 0x4000, RZ ;  /* 0x0000400016c97810 */ /* 0x000fe40007f3e0ff */
[----:B------:R-:W-:-:S02]  /*2b9b0*/  IADD3 R145, P4, R156, 0x4000, RZ ;  /* 0x000040009c917810 */ /* 0x000fc40007f9e0ff */
[----:B------:R-:W-:Y:S01]  /*2b9c0*/  LOP3.LUT R202, R202, R203, RZ, 0x3c, !PT ;  /* 0x000000cbcaca7212 */ /* 0x000fe200078e3cff */
[----:B------:R-:W-:Y:S01]  /*2b9d0*/  IMAD.X R203, RZ, RZ, R23, P6 ;  /* 0x000000ffffcb7224 */ /* 0x000fe200030e0617 */
[----:B------:R-:W-:Y:S02]  /*2b9e0*/  LOP3.LUT R206, R207, 0x380, RZ, 0xc0, !PT ;  /* 0x00000380cfce7812 */ /* 0x000fe400078ec0ff */
[----:B------:R-:W-:Y:S02]  /*2b9f0*/  LOP3.LUT R204, R205, 0x380, RZ, 0xc0, !PT ;  /* 0x00000380cdcc7812 */ /* 0x000fe400078ec0ff */
[----:B------:R-:W-:Y:S02]  /*2ba00*/  SHF.R.U64 R182, R182, 0x3, RZ ;  /* 0x00000003b6b67819 */ /* 0x000fe400000012ff */
[----:B------:R-:W-:Y:S02]  /*2ba10*/  IADD3 R21, P6, R156, 0x1000, RZ ;  /* 0x000010009c157810 */ /* 0x000fe40007fde0ff */
[----:B------:R-:W-:-:S02]  /*2ba20*/  SHF.R.U64 R209, R20, 0x3, RZ ;  /* 0x0000000314d17819 */ /* 0x000fc400000012ff */
[----:B------:R-:W-:Y:S02]  /*2ba30*/  LOP3.LUT R200, R201, 0x380, RZ, 0xc0, !PT ;  /* 0x00000380c9c87812 */ /* 0x000fe400078ec0ff */
[----:B------:R-:W-:Y:S02]  /*2ba40*/  LOP3.LUT R144, R145, 0x380, RZ, 0xc0, !PT ;  /* 0x0000038091907812 */ /* 0x000fe400078ec0ff */
[----:B------:R-:W-:Y:S02]  /*2ba50*/  SHF.R.U64 R206, R206, 0x3, RZ ;  /* 0x00000003cece7819 */ /* 0x000fe400000012ff */
[----:B------:R-:W-:Y:S02]  /*2ba60*/  SHF.R.U64 R204, R204, 0x3, RZ ;  /* 0x00000003cccc7819 */ /* 0x000fe400000012ff */
[----:B------:R-:W-:Y:S01]  /*2ba70*/  LOP3.LUT R182, R182, R183, RZ, 0x3c, !PT ;  /* 0x000000b7b6b67212 */ /* 0x000fe200078e3cff */
[----:B------:R-:W-:Y:S01]  /*2ba80*/  IMAD.X R183, RZ, RZ, R23, P5 ;  /* 0x000000ffffb77224 */ /* 0x000fe200028e0617 */
[----:B------:R-:W-:-:S02]  /*2ba90*/  LOP3.LUT R20, R21, 0x380, RZ, 0xc0, !PT ;  /* 0x0000038015147812 */ /* 0x000fc400078ec0ff */
[----:B------:R-:W-:Y:S01]  /*2baa0*/  LOP3.LUT R208, R209, R208, RZ, 0x3c, !PT ;  /* 0x000000d0d1d07212 */ /* 0x000fe200078e3cff */
[--C-:B------:R-:W-:Y:S01]  /*2bab0*/  IMAD.X R209, RZ, RZ, R23.reuse, P0 ;  /* 0x000000ffffd17224 */ /* 0x100fe200000e0617 */
[----:B------:R-:W-:Y:S02]  /*2bac0*/  SHF.R.U64 R200, R200, 0x3, RZ ;  /* 0x00000003c8c87819 */ /* 0x000fe400000012ff */
[----:B------:R-:W-:Y:S02]  /*2bad0*/  SHF.R.U64 R144, R144, 0x3, RZ ;  /* 0x0000000390907819 */ /* 0x000fe400000012ff */
[----:B------:R-:W-:Y:S02]  /*2bae0*/  IADD3 R141, P5, R156, 0x2000, RZ ;  /* 0x000020009c8d7810 */ /* 0x000fe40007fbe0ff */
[----:B------:R-:W-:Y:S01]  /*2baf0*/  LOP3.LUT R206, R206, R207, RZ, 0x3c, !PT ;  /* 0x000000cfcece7212 */ /* 0x000fe200078e3cff */
[----:B------:R-:W-:Y:S01]  /*2bb00*/  IMAD.X R207, RZ, RZ, R23, P3 ;  /* 0x000000ffffcf7224 */ /* 0x000fe200018e0617 */
[----:B------:R-:W-:-:S02]  /*2bb10*/  IADD3 R181, P0, R22, 0x4060, RZ ;  /* 0x0000406016b57810 */ /* 0x000fc40007f1e0ff */
[----:B------:R-:W-:Y:S01]  /*2bb20*/  LOP3.LUT R204, R204, R205, RZ, 0x3c, !PT ;  /* 0x000000cdcccc7212 */ /* 0x000fe200078e3cff */
[--C-:B------:R-:W-:Y:S01]  /*2bb30*/  IMAD.X R205, RZ, RZ, R23.reuse, P2 ;  /* 0x000000ffffcd7224 */ /* 0x100fe200010e0617 */
[----:B------:R-:W-:Y:S02]  /*2bb40*/  SHF.R.U64 R20, R20, 0x3, RZ ;  /* 0x0000000314147819 */ /* 0x000fe400000012ff */
[----:B------:R-:W-:Y:S01]  /*2bb50*/  LOP3.LUT R200, R200, R201, RZ, 0x3c, !PT ;  /* 0x000000c9c8c87212 */ /* 0x000fe200078e3cff */
[----:B------:R-:W-:Y:S01]  /*2bb60*/  IMAD.X R201, RZ, RZ, R23, P1 ;  /* 0x000000ffffc97224 */ /* 0x000fe200008e0617 */
[----:B------:R-:W-:Y:S02]  /*2bb70*/  IADD3 R177, P3, R22, 0x6020, RZ ;  /* 0x0000602016b17810 */ /* 0x000fe40007f7e0ff */
[----:B------:R-:W-:Y:S02]  /*2bb80*/  LOP3.LUT R144, R144, R145, RZ, 0x3c, !PT ;  /* 0x0000009190907212 */ /* 0x000fe400078e3cff */
[----:B------:R-:W-:Y:S01]  /*2bb90*/  IADD3 R175, P2, R22, 0x6040, RZ ;  /* 0x0000604016af7810 */ /* 0x000fe20007f5e0ff */
[----:B------:R-:W0:Y:S01]  /*2bba0*/  SHFL.IDX PT, R145, R193, RZ, 0x1f ;  /* 0x00001fffc1917589 */ /* 0x000e2200000e0000 */
[----:B------:R-:W-:-:S02]  /*2bbb0*/  LOP3.LUT R140, R141, 0x380, RZ, 0xc0, !PT ;  /* 0x000003808d8c7812 */ /* 0x000fc400078ec0ff */
[----:B------:R-:W-:Y:S02]  /*2bbc0*/  LOP3.LUT R180, R181, 0x380, RZ, 0xc0, !PT ;  /* 0x00000380b5b47812 */ /* 0x000fe400078ec0ff */
[----:B------:R-:W-:Y:S02]  /*2bbd0*/  IADD3 R171, P1, R22, 0x6060, RZ ;  /* 0x0000606016ab7810 */ /* 0x000fe40007f3e0ff */
[----:B------:R-:W-:Y:S02]  /*2bbe0*/  LOP3.LUT R20, R20, R21, RZ, 0x3c, !PT ;  /* 0x0000001514147212 */ /* 0x000fe400078e3cff */
[----:B------:R-:W-:Y:S02]  /*2bbf0*/  LOP3.LUT R176, R177, 0x380, RZ, 0xc0, !PT ;  /* 0x00000380b1b07812 */ /* 0x000fe400078ec0ff */
[----:B------:R-:W-:Y:S02]  /*2bc00*/  LOP3.LUT R21, R22, 0x380, RZ, 0xc0, !PT ;  /* 0x0000038016157812 */ /* 0x000fe400078ec0ff */
[----:B------:R-:W-:-:S02]  /*2bc10*/  LOP3.LUT R174, R175, 0x380, RZ, 0xc0, !PT ;  /* 0x00000380afae7812 */ /* 0x000fc400078ec0ff */
[----:B------:R-:W-:Y:S02]  /*2bc20*/  SHF.R.U64 R140, R140, 0x3, RZ ;  /* 0x000000038c8c7819 */ /* 0x000fe400000012ff */
[----:B------:R-:W-:Y:S02]  /*2bc30*/  SHF.R.U64 R180, R180, 0x3, RZ ;  /* 0x00000003b4b47819 */ /* 0x000fe400000012ff */
[----:B------:R-:W-:Y:S02]  /*2bc40*/  LOP3.LUT R170, R171, 0x380, RZ, 0xc0, !PT ;  /* 0x00000380abaa7812 */ /* 0x000fe400078ec0ff */
[----:B------:R-:W-:Y:S02]  /*2bc50*/  SHF.R.U64 R176, R176, 0x3, RZ ;  /* 0x00000003b0b07819 */ /* 0x000fe400000012ff */
[----:B------:R-:W-:Y:S02]  /*2bc60*/  SHF.R.U64 R21, R21, 0x3, RZ ;  /* 0x0000000315157819 */ /* 0x000fe400000012ff */
[----:B------:R-:W-:-:S02]  /*2bc70*/  SHF.R.U64 R174, R174, 0x3, RZ ;  /* 0x00000003aeae7819 */ /* 0x000fc400000012ff */
[----:B------:R-:W-:Y:S02]  /*2bc80*/  LOP3.LUT R140, R140, R141, RZ, 0x3c, !PT ;  /* 0x0000008d8c8c7212 */ /* 0x000fe400078e3cff */
[----:B------:R-:W-:Y:S01]  /*2bc90*/  LOP3.LUT R180, R180, R181, RZ, 0x3c, !PT ;  /* 0x000000b5b4b47212 */ /* 0x000fe200078e3cff */
[--C-:B------:R-:W-:Y:S01]  /*2bca0*/  IMAD.X R181, RZ, RZ, R23.reuse, P0 ;  /* 0x000000ffffb57224 */ /* 0x100fe200000e0617 */
[----:B------:R-:W-:Y:S02]  /*2bcb0*/  SHF.R.U64 R170, R170, 0x3, RZ ;  /* 0x00000003aaaa7819 */ /* 0x000fe400000012ff */
[----:B------:R-:W-:Y:S01]  /*2bcc0*/  MOV R141, R200 ;  /* 0x000000c8008d7202 */ /* 0x000fe20000000f00 */
[--C-:B------:R-:W-:Y:S01]  /*2bcd0*/  IMAD.MOV.U32 R201, RZ, RZ, R23.reuse ;  /* 0x000000ffffc97224 */ /* 0x100fe200078e0017 */
[----:B------:R-:W-:Y:S01]  /*2bce0*/  LOP3.LUT R176, R176, R177, RZ, 0x3c, !PT ;  /* 0x000000b1b0b07212 */ /* 0x000fe200078e3cff */
[----:B------:R-:W-:Y:S01]  /*2bcf0*/  IMAD.X R177, RZ, RZ, R23, P3 ;  /* 0x000000ffffb17224 */ /* 0x000fe200018e0617 */
[----:B------:R-:W-:-:S02]  /*2bd00*/  IADD3 R143, P0, R156, 0x3000, RZ ;  /* 0x000030009c8f7810 */ /* 0x000fc40007f1e0ff */
[----:B------:R-:W-:Y:S02]  /*2bd10*/  LOP3.LUT R200, R21, R22, RZ, 0x3c, !PT ;  /* 0x0000001615c87212 */ /* 0x000fe400078e3cff */
[----:B------:R-:W-:Y:S01]  /*2bd20*/  LOP3.LUT R174, R174, R175, RZ, 0x3c, !PT ;  /* 0x000000afaeae7212 */ /* 0x000fe200078e3cff */
[--C-:B------:R-:W-:Y:S01]  /*2bd30*/  IMAD.X R175, RZ, RZ, R23.reuse, P2 ;  /* 0x000000ffffaf7224 */ /* 0x100fe200010e0617 */
[----:B------:R-:W-:Y:S01]  /*2bd40*/  LOP3.LUT R170, R170, R171, RZ, 0x3c, !PT ;  /* 0x000000abaaaa7212 */ /* 0x000fe200078e3cff */
[----:B------:R-:W-:Y:S01]  /*2bd50*/  IMAD.X R171, RZ, RZ, R23, P1 ;  /* 0x000000ffffab7224 */ /* 0x000fe200008e0617 */
[C---:B------:R-:W-:Y:S02]  /*2bd60*/  IADD3 R147, P3, R156.reuse, 0x5000, RZ ;  /* 0x000050009c937810 */ /* 0x040fe40007f7e0ff */
[----:B------:R-:W-:Y:S02]  /*2bd70*/  IADD3 R149, P2, R156, 0x6000, RZ ;  /* 0x000060009c957810 */ /* 0x000fe40007f5e0ff */
[----:B------:R-:W-:-:S02]  /*2bd80*/  LOP3.LUT R142, R143, 0x380, RZ, 0xc0, !PT ;  /* 0x000003808f8e7812 */ /* 0x000fc400078ec0ff */
[----:B------:R-:W-:Y:S02]  /*2bd90*/  IADD3 R150, P1, R156, 0x7000, RZ ;  /* 0x000070009c967810 */ /* 0x000fe40007f3e0ff */
[----:B------:R-:W-:Y:S02]  /*2bda0*/  MOV R200, R200 ;  /* 0x000000c800c87202 */ /* 0x000fe40000000f00 */
[----:B------:R-:W-:Y:S02]  /*2bdb0*/  MOV R195, R154 ;  /* 0x0000009a00c37202 */ /* 0x000fe40000000f00 */
[----:B------:R-:W-:Y:S02]  /*2bdc0*/  LOP3.LUT R146, R147, 0x380, RZ, 0xc0, !PT ;  /* 0x0000038093927812 */ /* 0x000fe400078ec0ff */
[----:B------:R-:W-:Y:S02]  /*2bdd0*/  MOV R155, R210 ;  /* 0x000000d2009b7202 */ /* 0x000fe40000000f00 */
[----:B------:R-:W-:-:S02]  /*2bde0*/  LOP3.LUT R148, R149, 0x380, RZ, 0xc0, !PT ;  /* 0x0000038095947812 */ /* 0x000fc400078ec0ff */
[----:B--2---:R-:W-:Y:S02]  /*2bdf0*/  F2FP.F16.F32.PACK_AB R136, R137, R136 ;  /* 0x000000888988723e */ /* 0x004fe400000000ff */
[----:B------:R-:W-:Y:S02]  /*2be00*/  F2FP.F16.F32.PACK_AB R137, R139, R138 ;  /* 0x0000008a8b89723e */ /* 0x000fe400000000ff */
[----:B---3--:R-:W-:Y:S02]  /*2be10*/  F2FP.F16.F32.PACK_AB R128, R129, R128 ;  /* 0x000000808180723e */ /* 0x008fe400000000ff */
[----:B------:R-:W-:Y:S02]  /*2be20*/  F2FP.F16.F32.PACK_AB R129, R131, R130 ;  /* 0x000000828381723e */ /* 0x000fe400000000ff */
[----:B----4-:R-:W-:Y:S02]  /*2be30*/  F2FP.F16.F32.PACK_AB R138, R133, R132 ;  /* 0x00000084858a723e */ /* 0x010fe400000000ff */
[----:B------:R-:W-:Y:S01]  /*2be40*/  F2FP.F16.F32.PACK_AB R139, R135, R134 ;  /* 0x00000086878b723e */ /* 0x000fe200000000ff */
[----:B------:R-:W-:Y:S01]  /*2be50*/  BAR.SYNC.DEFER_BLOCKING 0x1, 0x100 ;  /* 0x0044000000007b1d */ /* 0x000fe20000010000 */
[----:B-----5:R-:W-:-:S02]  /*2be60*/  F2FP.F16.F32.PACK_AB R120, R121, R120 ;  /* 0x000000787978723e */ /* 0x020fc400000000ff */
        /* <DEDUP_REMOVED lines=8> */
[----:B------:R-:W-:Y:S02]  /*2bef0*/  MOV R168, R168 ;  /* 0x000000a800a87202 */ /* 0x000fe40000000f00 */
[----:B------:R-:W-:Y:S02]  /*2bf00*/  F2FP.F16.F32.PACK_AB R114, R109, R108 ;  /* 0x0000006c6d72723e */ /* 0x000fe400000000ff */
[----:B------:R-:W-:Y:S02]  /*2bf10*/  F2FP.F16.F32.PACK_AB R115, R111, R110 ;  /* 0x0000006e6f73723e */ /* 0x000fe400000000ff */
[----:B------:R-:W-:-:S02]  /*2bf20*/  F2FP.F16.F32.PACK_AB R105, R107, R106 ;  /* 0x0000006a6b69723e */ /* 0x000fc400000000ff */
[----:B------:R-:W-:Y:S01]  /*2bf30*/  F2FP.F16.F32.PACK_AB R96, R97, R96 ;  /* 0x000000606160723e */ /* 0x000fe200000000ff */
[----:B------:R-:W-:Y:S01]  /*2bf40*/  STSM.16.M88.4 [R200], R136 ;  /* 0x00000088c8007844 */ /* 0x000fe20000000200 */
[----:B------:R-:W-:Y:S02]  /*2bf50*/  SHF.R.U64 R142, R142, 0x3, RZ ;  /* 0x000000038e8e7819 */ /* 0x000fe400000012ff */
[----:B------:R-:W-:Y:S02]  /*2bf60*/  LOP3.LUT R151, R150, 0x380, RZ, 0xc0, !PT ;  /* 0x0000038096977812 */ /* 0x000fe400078ec0ff */
[----:B------:R-:W-:Y:S02]  /*2bf70*/  MOV R169, R208 ;  /* 0x000000d000a97202 */ /* 0x000fe40000000f00 */
[----:B------:R-:W-:Y:S02]  /*2bf80*/  F2FP.F16.F32.PACK_AB R106, R101, R100 ;  /* 0x00000064656a723e */ /* 0x000fe400000000ff */
[----:B------:R-:W-:-:S02]  /*2bf90*/  F2FP.F16.F32.PACK_AB R107, R103, R102 ;  /* 0x00000066676b723e */ /* 0x000fc400000000ff */
[----:B------:R-:W-:Y:S02]  /*2bfa0*/  F2FP.F16.F32.PACK_AB R97, R99, R98 ;  /* 0x000000626361723e */ /* 0x000fe400000000ff */
[----:B------:R-:W-:Y:S01]  /*2bfb0*/  F2FP.F16.F32.PACK_AB R88, R89, R88 ;  /* 0x000000585958723e */ /* 0x000fe200000000ff */
[----:B------:R-:W-:Y:S01]  /*2bfc0*/  STSM.16.M88.4 [R195], R128 ;  /* 0x00000080c3007844 */ /* 0x000fe20000000200 */
[----:B------:R-:W-:Y:S02]  /*2bfd0*/  MOV R172, R172 ;  /* 0x000000ac00ac7202 */ /* 0x000fe40000000f00 */
[----:B------:R-:W-:Y:S02]  /*2bfe0*/  F2FP.F16.F32.PACK_AB R98, R93, R92 ;  /* 0x0000005c5d62723e */ /* 0x000fe400000000ff */
[----:B------:R-:W-:Y:S02]  /*2bff0*/  F2FP.F16.F32.PACK_AB R99, R95, R94 ;  /* 0x0000005e5f63723e */ /* 0x000fe400000000ff */
[----:B------:R-:W-:-:S02]  /*2c000*/  F2FP.F16.F32.PACK_AB R89, R91, R90 ;  /* 0x0000005a5b59723e */ /* 0x000fc400000000ff */
[----:B------:R-:W-:Y:S01]  /*2c010*/  F2FP.F16.F32.PACK_AB R80, R81, R80 ;  /* 0x000000505150723e */ /* 0x000fe200000000ff */
[----:B------:R-:W-:Y:S01]  /*2c020*/  STSM.16.M88.4 [R155], R120 ;  /* 0x000000789b007844 */ /* 0x000fe20000000200 */
[----:B------:R-:W-:Y:S02]  /*2c030*/  SHF.R.U64 R146, R146, 0x3, RZ ;  /* 0x0000000392927819 */ /* 0x000fe400000012ff */
[----:B------:R-:W-:Y:S02]  /*2c040*/  MOV R173, R206 ;  /* 0x000000ce00ad7202 */ /* 0x000fe40000000f00 */
[----:B------:R-:W-:Y:S02]  /*2c050*/  F2FP.F16.F32.PACK_AB R90, R85, R84 ;  /* 0x00000054555a723e */ /* 0x000fe400000000ff */
[----:B------:R-:W-:Y:S02]  /*2c060*/  F2FP.F16.F32.PACK_AB R91, R87, R86 ;  /* 0x00000056575b723e */ /* 0x000fe400000000ff */
[----:B------:R-:W-:-:S02]  /*2c070*/  F2FP.F16.F32.PACK_AB R81, R83, R82 ;  /* 0x000000525351723e */ /* 0x000fc400000000ff */
[----:B------:R-:W-:Y:S01]  /*2c080*/  F2FP.F16.F32.PACK_AB R72, R73, R72 ;  /* 0x000000484948723e */ /* 0x000fe200000000ff */
[----:B------:R-:W-:Y:S01]  /*2c090*/  IMAD.X R21, RZ, RZ, R157, P6 ;  /* 0x000000ffff157224 */ /* 0x000fe200030e069d */
[----:B------:R-:W-:Y:S01]  /*2c0a0*/  SHF.R.U64 R148, R148, 0x3, RZ ;  /* 0x0000000394947819 */ /* 0x000fe200000012ff */
[----:B------:R-:W-:Y:S01]  /*2c0b0*/  STSM.16.M88.4 [R168], R112 ;  /* 0x00000070a8007844 */ /* 0x000fe20000000200 */
[----:B------:R-:W-:Y:S02]  /*2c0c0*/  MOV R0, R204 ;  /* 0x000000cc00007202 */ /* 0x000fe40000000f00 */
[----:B------:R-:W-:Y:S02]  /*2c0d0*/  F2FP.F16.F32.PACK_AB R82, R77, R76 ;  /* 0x0000004c4d52723e */ /* 0x000fe400000000ff */
[----:B------:R-:W-:Y:S02]  /*2c0e0*/  F2FP.F16.F32.PACK_AB R83, R79, R78 ;  /* 0x0000004e4f53723e */ /* 0x000fe400000000ff */
[----:B------:R-:W-:-:S02]  /*2c0f0*/  F2FP.F16.F32.PACK_AB R73, R75, R74 ;  /* 0x0000004a4b49723e */ /* 0x000fc400000000ff */
[----:B------:R-:W-:Y:S01]  /*2c100*/  F2FP.F16.F32.PACK_AB R64, R65, R64 ;  /* 0x000000404140723e */ /* 0x000fe200000000ff */
[----:B------:R-:W-:Y:S01]  /*2c110*/  STSM.16.M88.4 [R169], R104 ;  /* 0x00000068a9007844 */ /* 0x000fe20000000200 */
[----:B------:R-:W-:Y:S02]  /*2c120*/  LOP3.LUT R142, R142, R143, RZ, 0x3c, !PT ;  /* 0x0000008f8e8e7212 */ /* 0x000fe400078e3cff */
[----:B------:R-:W-:Y:S02]  /*2c130*/  SHF.R.U64 R151, R151, 0x3, RZ ;  /* 0x0000000397977819 */ /* 0x000fe400000012ff */
[----:B------:R-:W-:Y:S02]  /*2c140*/  F2FP.F16.F32.PACK_AB R74, R69, R68 ;  /* 0x00000044454a723e */ /* 0x000fe400000000ff */
[----:B------:R-:W-:Y:S02]  /*2c150*/  F2FP.F16.F32.PACK_AB R75, R71, R70 ;  /* 0x00000046474b723e */ /* 0x000fe400000000ff */
[----:B------:R-:W-:-:S02]  /*2c160*/  F2FP.F16.F32.PACK_AB R65, R67, R66 ;  /* 0x000000424341723e */ /* 0x000fc400000000ff */
[----:B------:R-:W-:Y:S01]  /*2c170*/  F2FP.F16.F32.PACK_AB R56, R57, R56 ;  /* 0x000000383938723e */ /* 0x000fe200000000ff */
[----:B------:R-:W-:Y:S01]  /*2c180*/  STSM.16.M88.4 [R172], R96 ;  /* 0x00000060ac007844 */ /* 0x000fe20000000200 */
[----:B------:R-:W-:Y:S02]  /*2c190*/  MOV R143, R202 ;  /* 0x000000ca008f7202 */ /* 0x000fe40000000f00 */
[----:B0-----:R-:W-:Y:S02]  /*2c1a0*/  ISETP.NE.AND P6, PT, R145, RZ, PT ;  /* 0x000000ff9100720c */ /* 0x001fe40003fc5270 */
[----:B------:R-:W-:Y:S02]  /*2c1b0*/  F2FP.F16.F32.PACK_AB R66, R61, R60 ;  /* 0x0000003c3d42723e */ /* 0x000fe400000000ff */
[----:B------:R-:W-:Y:S02]  /*2c1c0*/  F2FP.F16.F32.PACK_AB R67, R63, R62 ;  /* 0x0000003e3f43723e */ /* 0x000fe400000000ff */
[----:B------:R-:W-:-:S02]  /*2c1d0*/  F2FP.F16.F32.PACK_AB R57, R59, R58 ;  /* 0x0000003a3b39723e */ /* 0x000fc400000000ff */
[----:B------:R-:W-:Y:S01]  /*2c1e0*/  F2FP.F16.F32.PACK_AB R48, R49, R48 ;  /* 0x000000303130723e */ /* 0x000fe200000000ff */
[----:B------:R-:W-:Y:S01]  /*2c1f0*/  STSM.16.M88.4 [R173], R88 ;  /* 0x00000058ad007844 */ /* 0x000fe20000000200 */
        /* <DEDUP_REMOVED lines=13> */
[----:B------:R0:W-:Y:S01]  /*2c2d0*/  STSM.16.M88.4 [R141], R72 ;  /* 0x000000488d007844 */ /* 0x0001e20000000200 */
[----:B------:R-:W-:Y:S02]  /*2c2e0*/  LOP3.LUT R150, R151, R150, RZ, 0x3c, !PT ;  /* 0x0000009697967212 */ /* 0x000fe400078e3cff */
[----:B------:R-:W-:Y:S02]  /*2c2f0*/  MOV R149, R178 ;  /* 0x000000b200957202 */ /* 0x000fe40000000f00 */
        /* <DEDUP_REMOVED lines=10> */
[----:B------:R2:W-:Y:S01]  /*2c3a0*/  STSM.16.M88.4 [R145], R56 ;  /* 0x0000003891007844 */ /* 0x0005e20000000200 */
[----:B------:R-:W-:-:S02]  /*2c3b0*/  MOV R154, R174 ;  /* 0x000000ae009a7202 */ /* 0x000fc40000000f00 */
[----:B------:R-:W-:Y:S02]  /*2c3c0*/  F2FP.F16.F32.PACK_AB R26, R13, R12 ;  /* 0x0000000c0d1a723e */ /* 0x000fe400000000ff */
[----:B------:R-:W-:Y:S02]  /*2c3d0*/  F2FP.F16.F32.PACK_AB R27, R15, R14 ;  /* 0x0000000e0f1b723e */ /* 0x000fe400000000ff */
[----:B------:R-:W-:Y:S01]  /*2c3e0*/  F2FP.F16.F32.PACK_AB R9, R11, R10 ;  /* 0x0000000a0b09723e */ /* 0x000fe200000000ff */
[----:B------:R3:W-:Y:S01]  /*2c3f0*/  STSM.16.M88.4 [R147], R48 ;  /* 0x0000003093007844 */ /* 0x0007e20000000200 */
[----:B------:R-:W-:Y:S02]  /*2c400*/  MOV R170, R170 ;  /* 0x000000aa00aa7202 */ /* 0x000fe40000000f00 */
[----:B------:R-:W-:Y:S02]  /*2c410*/  F2FP.F16.F32.PACK_AB R10, R5, R4 ;  /* 0x00000004050a723e */ /* 0x000fe400000000ff */
[----:B------:R-:W-:-:S02]  /*2c420*/  F2FP.F16.F32.PACK_AB R11, R7, R6 ;  /* 0x00000006070b723e */ /* 0x000fc400000000ff */
[----:B------:R-:W-:Y:S01]  /*2c430*/  LOP3.LUT R45, R156, 0x380, RZ, 0xc0, !PT ;  /* 0x000003809c2d7812 */ /* 0x000fe200078ec0ff */
[----:B------:R4:W-:Y:S01]  /*2c440*/  STSM.16.M88.4 [R149], R40 ;  /* 0x0000002895007844 */ /* 0x0009e20000000200 */
[----:B------:R-:W-:Y:S02]  /*2c450*/  USHF.R.S32.HI UR12, URZ, 0x1f, UR43 ;  /* 0x0000001f3f0c7899 */ /* 0x000fe4000801142b */
[----:B------:R-:W-:Y:S01]  /*2c460*/  SHF.R.U64 R45, R45, 0x3, RZ ;  /* 0x000000032d2d7819 */ /* 0x000fe200000012ff */
[----:B------:R5:W-:Y:S01]  /*2c470*/  STSM.16.M88.4 [R151], R32 ;  /* 0x0000002097007844 */ /* 0x000be20000000200 */
[----:B------:R-:W-:-:S03]  /*2c480*/  USHF.R.S32.HI UR13, URZ, 0x1f, UR41 ;  /* 0x0000001f3f0d7899 */ /* 0x000fc60008011429 */
[----:B------:R5:W-:Y:S01]  /*2c490*/  STSM.16.M88.4 [R154], R24 ;  /* 0x000000189a007844 */ /* 0x000be20000000200 */
[----:B------:R-:W-:-:S03]  /*2c4a0*/  LOP3.LUT R44, R45, R156, RZ, 0x3c, !PT ;  /* 0x0000009c2d2c7212 */ /* 0x000fc600078e3cff */
[----:B------:R5:W-:Y:S01]  /*2c4b0*/  STSM.16.M88.4 [R170], R8 ;  /* 0x00000008aa007844 */ /* 0x000be20000000200 */
[--C-:B0-----:R-:W-:Y:S02]  /*2c4c0*/  IMAD.X R141, RZ, RZ, R157.reuse, P5 ;  /* 0x000000ffff8d7224 */ /* 0x101fe400028e069d */
[--C-:B-1----:R-:W-:Y:S02]  /*2c4d0*/  IMAD.X R143, RZ, RZ, R157.reuse, P0 ;  /* 0x000000ffff8f7224 */ /* 0x102fe400000e069d */
[--C-:B--2---:R-:W-:Y:S02]  /*2c4e0*/  IMAD.X R145, RZ, RZ, R157.reuse, P4 ;  /* 0x000000ffff917224 */ /* 0x104fe400020e069d */
[--C-:B---3--:R-:W-:Y:S02]  /*2c4f0*/  IMAD.X R147, RZ, RZ, R157.reuse, P3 ;  /* 0x000000ffff937224 */ /* 0x108fe400018e069d */
[--C-:B----4-:R-:W-:Y:S02]  /*2c500*/  IMAD.X R149, RZ, RZ, R157.reuse, P2 ;  /* 0x000000ffff957224 */ /* 0x110fe400010e069d */
[----:B-----5:R-:W-:-:S02]  /*2c510*/  IMAD.X R151, RZ, RZ, R157, P1 ;  /* 0x000000ffff977224 */ /* 0x020fc400008e069d */
[----:B------:R-:W-:Y:S01]  /*2c520*/  IMAD.MOV.U32 R45, RZ, RZ, R157 ;  /* 0x000000ffff2d7224 */ /* 0x000fe200078e009d */
[----:B------:R-:W-:Y:S06]  /*2c530*/  BAR.SYNC.DEFER_BLOCKING 0x1, 0x100 ;  /* 0x0044000000007b1d */ /* 0x000fec0000010000 */
[----:B------:R-:W-:Y:S05]  /*2c540*/  @P6 BRA `(.L_x_2119) ;  /* 0x0000000000c86947 */ /* 0x000fea0003800000 */
[----:B------:R-:W0:Y:S01]  /*2c550*/  LDC R10, c[0x0][0xce8] ;  /* 0x00033a00ff0a7b82 */ /* 0x000e220000000800 */
[----:B------:R-:W-:Y:S01]  /*2c560*/  IMAD.MOV R0, RZ, RZ, -R228 ;  /* 0x000000ffff007224 */ /* 0x000fe200078e0ae4 */
[----:B------:R-:W-:Y:S01]  /*2c570*/  ULDC UR5, c[0x0][0xb88] ;  /* 0x0002e20000057ab9 */ /* 0x000fe20000000800 */
[----:B------:R-:W-:Y:S01]  /*2c580*/  IMAD.U32 R11, RZ, RZ, UR40 ;  /* 0x00000028ff0b7e24 */ /* 0x000fe2000f8e00ff */
[----:B------:R-:W-:Y:S01]  /*2c590*/  ULDC.64 UR8, c[0x0][0xc90] ;  /* 0x0003240000087ab9 */ /* 0x000fe20000000a00 */
[----:B------:R-:W-:Y:S01]  /*2c5a0*/  IMAD.U32 R6, RZ, RZ, UR40 ;  /* 0x00000028ff067e24 */ /* 0x000fe2000f8e00ff */
[----:B------:R-:W-:Y:S01]  /*2c5b0*/  ISETP.NE.AND P0, PT, R231, R0, PT ;  /* 0x00000000e700720c */ /* 0x000fe20003f05270 */
[----:B------:R-:W-:Y:S01]  /*2c5c0*/  IMAD R11, R11, 0x40, R158 ;  /* 0x000000400b0b7824 */ /* 0x000fe200078e029e */
[----:B------:R-:W-:Y:S01]  /*2c5d0*/  ULDC.64 UR10, c[0x0][0xc98] ;  /* 0x00032600000a7ab9 */ /* 0x000fe20000000a00 */
[----:B0-----:R-:W-:-:S05]  /*2c5e0*/  IMAD R8, R10, UR5, RZ ;  /* 0x000000050a087c24 */ /* 0x001fca000f8e02ff */
[----:B------:R-:W-:-:S13]  /*2c5f0*/  ISETP.GE.OR P1, PT, R11, R8, P0 ;  /* 0x000000080b00720c */ /* 0x000fda0000726670 */
[----:B------:R-:W2:Y:S01]  /*2c600*/  @!P1 LDL R9, [R1+0x420] ;  /* 0x0004200001099983 */ /* 0x000ea20000100800 */
[----:B------:R-:W-:Y:S01]  /*2c610*/  ISETP.NE.AND P2, PT, R10, 0x1, PT ;  /* 0x000000010a00780c */ /* 0x000fe20003f45270 */
[----:B------:R-:W-:Y:S01]  /*2c620*/  IMAD R5, R6, 0x40, R233 ;  /* 0x0000004006057824 */ /* 0x000fe200078e02e9 */
[----:B------:R-:W-:Y:S02]  /*2c630*/  UIMAD UR5, UR12, UR8, URZ ;  /* 0x000000080c0572a4 */ /* 0x000fe4000f8e023f */
[----:B------:R-:W-:Y:S02]  /*2c640*/  UIMAD.WIDE.U32 UR6, UR43, UR8, URZ ;  /* 0x000000082b0672a5 */ /* 0x000fe4000f8e003f */
[----:B------:R-:W-:Y:S02]  /*2c650*/  UIMAD UR5, UR43, UR9, UR5 ;  /* 0x000000092b0572a4 */ /* 0x000fe4000f8e0205 */
[----:B------:R-:W-:Y:S02]  /*2c660*/  UIMAD UR8, UR13, UR10, URZ ;  /* 0x0000000a0d0872a4 */ /* 0x000fe4000f8e023f */
[----:B------:R-:W-:-:S02]  /*2c670*/  UIADD3 UR7, UR7, UR5, URZ ;  /* 0x0000000507077290 */ /* 0x000fc4000fffe03f */
[----:B------:R-:W-:Y:S01]  /*2c680*/  UIMAD UR8, UR41, UR11, UR8 ;  /* 0x0000000b290872a4 */ /* 0x000fe2000f8e0208 */
[----:B------:R-:W0:Y:S01]  /*2c690*/  @P2 LDC R0, c[0x0][0xcec] ;  /* 0x00033b00ff002b82 */ /* 0x000e220000000800 */
[----:B------:R-:W-:-:S04]  /*2c6a0*/  UIMAD.WIDE.U32 UR6, UR41, UR10, UR6 ;  /* 0x0000000a290672a5 */ /* 0x000fc8000f8e0006 */
[----:B------:R-:W-:-:S03]  /*2c6b0*/  IMAD.U32 R6, RZ, RZ, UR8 ;  /* 0x00000008ff067e24 */ /* 0x000fc6000f8e00ff */
[----:B------:R-:W1:Y:S01]  /*2c6c0*/  @P2 LDC R4, c[0x0][0xcf0] ;  /* 0x00033c00ff042b82 */ /* 0x000e620000000800 */
[----:B0-----:R-:W-:-:S04]  /*2c6d0*/  @P2 IMAD.HI.U32 R7, R5, R0, RZ ;  /* 0x0000000005072227 */ /* 0x001fc800078e00ff */
[----:B------:R-:W-:Y:S01]  /*2c6e0*/  IMAD.MOV.U32 R0, RZ, RZ, R5 ;  /* 0x000000ffff007224 */ /* 0x000fe200078e0005 */
[----:B-1----:R-:W-:-:S04]  /*2c6f0*/  @P2 SHF.R.U32.HI R0, RZ, R4, R7 ;  /* 0x00000004ff002219 */ /* 0x002fc80000011607 */
[----:B------:R-:W-:Y:S01]  /*2c700*/  IADD3 R4, P2, R0, UR6, RZ ;  /* 0x0000000600047c10 */ /* 0x000fe2000ff5e0ff */
[----:B------:R-:W-:-:S04]  /*2c710*/  IMAD.MOV R7, RZ, RZ, -R0 ;  /* 0x000000ffff077224 */ /* 0x000fc800078e0a00 */
[----:B------:R-:W-:Y:S01]  /*2c720*/  IMAD R7, R10, R7, R5 ;  /* 0x000000070a077224 */ /* 0x000fe200078e0205 */
[----:B------:R-:W-:-:S04]  /*2c730*/  SHF.R.S32.HI R5, RZ, 0x1f, R0 ;  /* 0x0000001fff057819 */ /* 0x000fc80000011400 */
        /* <DEDUP_REMOVED lines=9> */
[----:B------:R-:W-:Y:S01]  /*2c7d0*/  SHFL.IDX PT, R6, R0, RZ, 0x1c1f ;  /* 0x001c1fff00067589 */ /* 0x000fe200000e0000 */
[----:B------:R-:W-:Y:S01]  /*2c7e0*/  LEA.HI.X R10, R4, UR7, R5, 0x2, P2 ;  /* 0x00000007040a7c11 */ /* 0x000fe200090f1405 */
[----:B------:R-:W-:-:S04]  /*2c7f0*/  VIADD R5, R11, 0x8 ;  /* 0x000000080b057836 */ /* 0x000fc80000000000 */
[----:B------:R-:W2:Y:S01]  /*2c800*/  SHFL.IDX PT, R7, R10, RZ, 0x1c1f ;  /* 0x001c1fff0a077589 */ /* 0x000ea200000e0000 */
[----:B------:R-:W-:-:S03]  /*2c810*/  ISETP.GE.OR P0, PT, R5, R8, P0 ;  /* 0x000000080500720c */ /* 0x000fc60000706670 */
[----:B--2---:R-:W-:Y:S10]  /*2c820*/  @!P1 ST.E desc[UR46][R6.64], R9 ;  /* 0x0000000906009985 */ /* 0x004ff4000c10192e */
[----:B------:R-:W2:Y:S04]  /*2c830*/  @!P0 LDL R11, [R1+0x424] ;  /* 0x00042400010b8983 */ /* 0x000ea80000100800 */
[----:B------:R-:W-:Y:S04]  /*2c840*/  SHFL.IDX PT, R4, R0, 0x1, 0x1c1f ;  /* 0x003c1f0000047f89 */ /* 0x000fe800000e0000 */
[----:B------:R-:W2:Y:S04]  /*2c850*/  SHFL.IDX PT, R5, R10, 0x1, 0x1c1f ;  /* 0x003c1f000a057f89 */ /* 0x000ea800000e0000 */
[----:B--2---:R0:W-:Y:S02]  /*2c860*/  @!P0 ST.E desc[UR46][R4.64], R11 ;  /* 0x0000000b04008985 */ /* 0x0041e4000c10192e */
.L_x_2119:
[----:B------:R-:W1:Y:S01]  /*2c870*/  LDC R70, c[0x0][0xce8] ;  /* 0x00033a00ff467b82 */ /* 0x000e620000000800 */
[----:B------:R-:W-:Y:S01]  /*2c880*/  ULDC UR10, c[0x0][0xbc8] ;  /* 0x0002f200000a7ab9 */ /* 0x000fe20000000800 */
[----:B0-----:R0:W5:Y:S01]  /*2c890*/  LD.E.128 R8, desc[UR46][R20.64] ;  /* 0x0000002e14087980 */ /* 0x001162000c101d00 */
[----:B------:R-:W-:Y:S01]  /*2c8a0*/  ISETP.GE.AND P1, PT, R164, UR10, PT ;  /* 0x0000000aa4007c0c */ /* 0x000fe2000bf26270 */
[----:B------:R-:W-:Y:S01]  /*2c8b0*/  IMAD R0, R194, 0x20, R184 ;  /* 0x00000020c2007824 */ /* 0x000fe200078e02b8 */
[----:B------:R-:W-:Y:S01]  /*2c8c0*/  ULDC.64 UR8, c[0x0][0xbe8] ;  /* 0x0002fa0000087ab9 */ /* 0x000fe20000000a00 */
[----:B------:R2:W5:Y:S04]  /*2c8d0*/  LD.E.128 R4, desc[UR46][R44.64] ;  /* 0x0000002e2c047980 */ /* 0x000568000c101d00 */
[----:B------:R2:W5:Y:S04]  /*2c8e0*/  LD.E.128 R12, desc[UR46][R140.64] ;  /* 0x0000002e8c0c7980 */ /* 0x000568000c101d00 */
[----:B------:R2:W5:Y:S04]  /*2c8f0*/  LD.E.128 R24, desc[UR46][R144.64] ;  /* 0x0000002e90187980 */ /* 0x000568000c101d00 */
[----:B------:R2:W5:Y:S04]  /*2c900*/  LD.E.128 R28, desc[UR46][R148.64] ;  /* 0x0000002e941c7980 */ /* 0x000568000c101d00 */
[----:B------:R2:W5:Y:S01]  /*2c910*/  LD.E.128 R32, desc[UR46][R222.64] ;  /* 0x0000002ede207980 */ /* 0x000562000c101d00 */
[----:B-1----:R-:W-:-:S02]  /*2c920*/  ISETP.NE.AND P3, PT, R70, 0x1, PT ;  /* 0x000000014600780c */ /* 0x002fc40003f65270 */
[----:B0-----:R-:W-:Y:S01]  /*2c930*/  SEL R21, RZ, 0xffffffff, P1 ;  /* 0xffffffffff157807 */ /* 0x001fe20000800000 */
[----:B------:R2:W5:Y:S01]  /*2c940*/  LD.E.128 R36, desc[UR46][R220.64] ;  /* 0x0000002edc247980 */ /* 0x000562000c101d00 */
[----:B------:R-:W-:Y:S01]  /*2c950*/  ISETP.GE.AND P0, PT, R165, UR10, PT ;  /* 0x0000000aa5007c0c */ /* 0x000fe2000bf06270 */
[----:B------:R-:W-:Y:S01]  /*2c960*/  IMAD.U32 R71, RZ, RZ, UR40 ;  /* 0x00000028ff477e24 */ /* 0x000fe2000f8e00ff */
[----:B------:R-:W-:Y:S01]  /*2c970*/  ISETP.GE.AND P2, PT, R160, UR10, PT ;  /* 0x0000000aa0007c0c */ /* 0x000fe2000bf46270 */
[----:B------:R-:W-:Y:S01]  /*2c980*/  UIMAD UR5, UR12, UR8, URZ ;  /* 0x000000080c0572a4 */ /* 0x000fe2000f8e023f */
[----:B------:R-:W5:Y:S01]  /*2c990*/  LD.E.128 R140, desc[UR46][R142.64] ;  /* 0x0000002e8e8c7980 */ /* 0x000f62000c101d00 */
[----:B------:R-:W-:-:S03]  /*2c9a0*/  UIMAD.WIDE.U32 UR6, UR43, UR8, URZ ;  /* 0x000000082b0672a5 */ /* 0x000fc6000f8e003f */
[----:B------:R-:W5:Y:S01]  /*2c9b0*/  LD.E.128 R144, desc[UR46][R146.64] ;  /* 0x0000002e92907980 */ /* 0x000f62000c101d00 */
[----:B------:R-:W0:Y:S03]  /*2c9c0*/  @P3 LDC R67, c[0x0][0xcec] ;  /* 0x00033b00ff433b82 */ /* 0x000e260000000800 */
[----:B------:R-:W5:Y:S04]  /*2c9d0*/  LD.E.128 R148, desc[UR46][R150.64] ;  /* 0x0000002e96947980 */ /* 0x000f68000c101d00 */
[----:B------:R2:W5:Y:S01]  /*2c9e0*/  LD.E.128 R40, desc[UR46][R218.64] ;  /* 0x0000002eda287980 */ /* 0x000562000c101d00 */
[----:B------:R-:W1:Y:S01]  /*2c9f0*/  @P3 LDC R69, c[0x0][0xcf0] ;  /* 0x00033c00ff453b82 */ /* 0x000e620000000800 */
[----:B------:R-:W-:Y:S01]  /*2ca00*/  IMAD.SHL.U32 R65, R21, 0x2, RZ ;  /* 0x0000000215417824 */ /* 0x000fe200078e00ff */
[----:B------:R-:W-:Y:S01]  /*2ca10*/  ISETP.GE.AND P1, PT, R163, UR10, PT ;  /* 0x0000000aa3007c0c */ /* 0x000fe2000bf26270 */
[----:B------:R2:W5:Y:S01]  /*2ca20*/  LD.E.128 R44, desc[UR46][R216.64] ;  /* 0x0000002ed82c7980 */ /* 0x000562000c101d00 */
[----:B------:R-:W-:Y:S01]  /*2ca30*/  SEL R21, RZ, 0xffffffff, P0 ;  /* 0xffffffffff157807 */ /* 0x000fe20000000000 */
[----:B------:R-:W-:Y:S01]  /*2ca40*/  IMAD R68, R71, 0x40, R0 ;  /* 0x0000004047447824 */ /* 0x000fe200078e0200 */
[----:B------:R-:W-:Y:S01]  /*2ca50*/  SEL R20, RZ, 0x1, P2 ;  /* 0x00000001ff147807 */ /* 0x000fe20001000000 */
[----:B------:R2:W5:Y:S01]  /*2ca60*/  LD.E.128 R48, desc[UR46][R214.64] ;  /* 0x0000002ed6307980 */ /* 0x000562000c101d00 */
[----:B------:R-:W-:Y:S01]  /*2ca70*/  SEL R0, RZ, 0xffffffff, P1 ;  /* 0xffffffffff007807 */ /* 0x000fe20000800000 */
[----:B------:R-:W-:Y:S01]  /*2ca80*/  IMAD.SHL.U32 R21, R21, 0x4, RZ ;  /* 0x0000000415157824 */ /* 0x000fe200078e00ff */
[----:B------:R-:W-:Y:S01]  /*2ca90*/  LOP3.LUT R20, R65, 0x2, R20, 0xe2, !PT ;  /* 0x0000000241147812 */ /* 0x000fe200078ee214 */
[----:B------:R-:W-:Y:S01]  /*2caa0*/  UIMAD UR5, UR43, UR9, UR5 ;  /* 0x000000092b0572a4 */ /* 0x000fe2000f8e0205 */
[----:B------:R-:W-:Y:S01]  /*2cab0*/  ISETP.GE.AND P0, PT, R162, UR10, PT ;  /* 0x0000000aa2007c0c */ /* 0x000fe2000bf06270 */
[----:B------:R-:W-:Y:S01]  /*2cac0*/  IMAD.SHL.U32 R71, R0, 0x8, RZ ;  /* 0x0000000800477824 */ /* 0x000fe200078e00ff */
[----:B------:R-:W-:Y:S01]  /*2cad0*/  ULDC.64 UR8, c[0x0][0xbf0] ;  /* 0x0002fc0000087ab9 */ /* 0x000fe20000000a00 */
[----:B------:R-:W-:Y:S01]  /*2cae0*/  LOP3.LUT R20, R21, 0x4, R20, 0xe2, !PT ;  /* 0x0000000415147812 */ /* 0x000fe200078ee214 */
[----:B0-----:R-:W-:Y:S01]  /*2caf0*/  @P3 IMAD.HI.U32 R0, R68, R67, RZ ;  /* 0x0000004344003227 */ /* 0x001fe200078e00ff */
[----:B------:R-:W-:Y:S01]  /*2cb00*/  UIADD3 UR7, UR7, UR5, URZ ;  /* 0x0000000507077290 */ /* 0x000fe2000fffe03f */
[----:B------:R-:W-:Y:S01]  /*2cb10*/  SEL R21, RZ, 0xffffffff, P0 ;  /* 0xffffffffff157807 */ /* 0x000fe20000000000 */
[----:B------:R-:W-:Y:S01]  /*2cb20*/  UIMAD UR5, UR13, UR8, URZ ;  /* 0x000000080d0572a4 */ /* 0x000fe2000f8e023f */
[----:B------:R-:W-:Y:S01]  /*2cb30*/  IMAD.MOV.U32 R65, RZ, RZ, R68 ;  /* 0x000000ffff417224 */ /* 0x000fe200078e0044 */
[----:B------:R-:W-:Y:S01]  /*2cb40*/  UIMAD.WIDE.U32 UR6, UR41, UR8, UR6 ;  /* 0x00000008290672a5 */ /* 0x000fe2000f8e0006 */
[----:B------:R2:W5:Y:S01]  /*2cb50*/  LD.E.128 R52, desc[UR46][R212.64] ;  /* 0x0000002ed4347980 */ /* 0x000562000c101d00 */
[----:B------:R-:W-:Y:S01]  /*2cb60*/  UIMAD UR5, UR41, UR9, UR5 ;  /* 0x00000009290572a4 */ /* 0x000fe2000f8e0205 */
[----:B-1----:R-:W-:Y:S01]  /*2cb70*/  @P3 SHF.R.U32.HI R65, RZ, R69, R0 ;  /* 0x00000045ff413219 */ /* 0x002fe20000011600 */
[----:B------:R-:W-:Y:S01]  /*2cb80*/  IMAD.SHL.U32 R21, R21, 0x10, RZ ;  /* 0x0000001015157824 */ /* 0x000fe200078e00ff */
[----:B------:R-:W-:Y:S01]  /*2cb90*/  LOP3.LUT R20, R71, 0x8, R20, 0xe2, !PT ;  /* 0x0000000847147812 */ /* 0x000fe200078ee214 */
[----:B------:R-:W-:Y:S01]  /*2cba0*/  UIADD3 UR5, UR7, UR5, URZ ;  /* 0x0000000507057290 */ /* 0x000fe2000fffe03f */
[----:B------:R-:W-:Y:S01]  /*2cbb0*/  ISETP.GE.AND P0, PT, R161, UR10, PT ;  /* 0x0000000aa1007c0c */ /* 0x000fe2000bf06270 */
[--C-:B------:R-:W-:Y:S01]  /*2cbc0*/  IMAD.MOV R67, RZ, RZ, -R65.reuse ;  /* 0x000000ffff437224 */ /* 0x100fe200078e0a41 */
[----:B------:R-:W-:Y:S01]  /*2cbd0*/  SHF.R.S32.HI R66, RZ, 0x1f, R65 ;  /* 0x0000001fff427819 */ /* 0x000fe20000011441 */
[----:B------:R2:W5:Y:S01]  /*2cbe0*/  LD.E.128 R56, desc[UR46][R198.64] ;  /* 0x0000002ec6387980 */ /* 0x000562000c101d00 */
[----:B------:R-:W-:Y:S01]  /*2cbf0*/  LOP3.LUT R0, R21, 0x10, R20, 0xe2, !PT ;  /* 0x0000001015007812 */ /* 0x000fe200078ee214 */
[----:B------:R-:W-:Y:S01]  /*2cc00*/  IMAD.U32 R20, RZ, RZ, UR6 ;  /* 0x00000006ff147e24 */ /* 0x000fe2000f8e00ff */
[----:B------:R-:W-:Y:S01]  /*2cc10*/  SEL R64, RZ, 0xffffffff, P0 ;  /* 0xffffffffff407807 */ /* 0x000fe20000000000 */
[----:B------:R-:W-:Y:S01]  /*2cc20*/  IMAD.U32 R21, RZ, RZ, UR7 ;  /* 0x00000007ff157e24 */ /* 0x000fe2000f8e00ff */
[----:B------:R-:W-:Y:S01]  /*2cc30*/  ULDC.64 UR6, c[0x0][0xbe0] ;  /* 0x0002f80000067ab9 */ /* 0x000fe20000000a00 */
[----:B------:R-:W-:Y:S01]  /*2cc40*/  IMAD R67, R70, R67, R68 ;  /* 0x0000004346437224 */ /* 0x000fe200078e0244 */
[----:B------:R2:W5:Y:S01]  /*2cc50*/  LD.E.128 R60, desc[UR46][R196.64] ;  /* 0x0000002ec43c7980 */ /* 0x000562000c101d00 */
[----:B------:R-:W-:Y:S01]  /*2cc60*/  IMAD.U32 R21, RZ, RZ, UR5 ;  /* 0x00000005ff157e24 */ /* 0x000fe2000f8e00ff */
[----:B------:R-:W-:Y:S01]  /*2cc70*/  ULDC UR8, c[0x0][0xb88] ;  /* 0x0002e20000087ab9 */ /* 0x000fe20000000800 */
[----:B------:R-:W-:Y:S01]  /*2cc80*/  IMAD R66, R66, UR6, RZ ;  /* 0x0000000642427c24 */ /* 0x000fe2000f8e02ff */
[----:B------:R-:W-:Y:S01]  /*2cc90*/  @!PT LDS RZ, [RZ] ;  /* 0x00000000fffff984 */ /* 0x000fe20000000800 */
[----:B------:R-:W-:Y:S01]  /*2cca0*/  @!PT LDS RZ, [RZ] ;  /* 0x00000000fffff984 */ /* 0x000fe20000000800 */
[----:B------:R-:W-:Y:S01]  /*2ccb0*/  @!PT LDS RZ, [RZ] ;  /* 0x00000000fffff984 */ /* 0x000fe20000000800 */
[----:B------:R-:W-:Y:S01]  /*2ccc0*/  @!PT LDS RZ, [RZ] ;  /* 0x00000000fffff984 */ /* 0x000fe20000000800 */
[----:B------:R0:W-:Y:S06]  /*2ccd0*/  MEMBAR.ALL.CTA ;  /* 0x0000000000007992 */ /* 0x0001ec0000008000 */
[----:B0-----:R-:W0:Y:S01]  /*2cce0*/  FENCE.VIEW.ASYNC.S ;  /* 0x00000000000073c6 */ /* 0x001e220000000000 */
[----:B------:R-:W-:Y:S01]  /*2ccf0*/  IMAD.SHL.U32 R71, R64, 0x20, RZ ;  /* 0x0000002040477824 */ /* 0x000fe200078e00ff */
[----:B------:R-:W-:Y:S01]  /*2cd00*/  SHF.R.S32.HI R64, RZ, 0x1f, R67 ;  /* 0x0000001fff407819 */ /* 0x000fe20000011443 */
[----:B------:R-:W-:Y:S01]  /*2cd10*/  IMAD R69, R65, UR7, R66 ;  /* 0x0000000741457c24 */ /* 0x000fe2000f8e0242 */
[----:B------:R-:W-:Y:S01]  /*2cd20*/  ISETP.GE.AND P0, PT, R167, UR10, PT ;  /* 0x0000000aa7007c0c */ /* 0x000fe2000bf06270 */
[----:B------:R-:W-:Y:S01]  /*2cd30*/  IMAD.WIDE.U32 R20, R65, UR6, R20 ;  /* 0x0000000641147c25 */ /* 0x000fe2000f8e0014 */
[----:B------:R-:W-:-:S03]  /*2cd40*/  ULDC.64 UR6, c[0x0][0xbd8] ;  /* 0x0002f60000067ab9 */ /* 0x000fc60000000a00 */
[----:B------:R-:W-:Y:S01]  /*2cd50*/  IMAD.U32 R75, RZ, RZ, UR40 ;  /* 0x00000028ff4b7e24 */ /* 0x000fe2000f8e00ff */
[----:B------:R-:W-:Y:S01]  /*2cd60*/  LOP3.LUT R0, R71, 0x20, R0, 0xe2, !PT ;  /* 0x0000002047007812 */ /* 0x000fe200078ee200 */
[----:B------:R-:W-:Y:S01]  /*2cd70*/  IMAD.IADD R21, R21, 0x1, R69 ;  /* 0x0000000115157824 */ /* 0x000fe200078e0245 */
[----:B------:R-:W-:Y:S01]  /*2cd80*/  SEL R65, RZ, 0x40, P0 ;  /* 0x00000040ff417807 */ /* 0x000fe20000000000 */
[----:B------:R-:W-:Y:S01]  /*2cd90*/  IMAD R64, R64, UR6, RZ ;  /* 0x0000000640407c24 */ /* 0x000fe2000f8e02ff */
[----:B------:R-:W-:Y:S01]  /*2cda0*/  ISETP.GE.AND P0, PT, R166, UR10, PT ;  /* 0x0000000aa6007c0c */ /* 0x000fe2000bf06270 */
[----:B------:R-:W-:Y:S02]  /*2cdb0*/  IMAD R75, R75, 0x40, R184 ;  /* 0x000000404b4b7824 */ /* 0x000fe400078e02b8 */
[----:B------:R-:W-:Y:S01]  /*2cdc0*/  IMAD R76, R70, UR8, RZ ;  /* 0x00000008464c7c24 */ /* 0x000fe2000f8e02ff */
[----:B------:R-:W-:Y:S01]  /*2cdd0*/  LOP3.LUT R0, R0, R65, RZ, 0xfc, !PT ;  /* 0x0000004100007212 */ /* 0x000fe200078efcff */
[C---:B------:R-:W-:Y:S01]  /*2cde0*/  IMAD R69, R67.reuse, UR7, R64 ;  /* 0x0000000743457c24 */ /* 0x040fe2000f8e0240 */
[----:B------:R-:W-:Y:S01]  /*2cdf0*/  UIADD3 UR5, UR39, 0x38820, URZ ;  /* 0x0003882027057890 */ /* 0x000fe2000fffe03f */
[----:B------:R-:W-:Y:S01]  /*2ce00*/  IMAD.WIDE.U32 R20, R67, UR6, R20 ;  /* 0x0000000643147c25 */ /* 0x000fe2000f8e0014 */
[----:B------:R-:W-:Y:S01]  /*2ce10*/  SEL R65, RZ, 0x80, P0 ;  /* 0x00000080ff417807 */ /* 0x000fe20000000000 */
[----:B------:R-:W-:Y:S01]  /*2ce20*/  ULDC.64 UR6, c[0x0][0xb80] ;  /* 0x0002e00000067ab9 */ /* 0x000fe20000000a00 */
[----:B------:R-:W-:Y:S01]  /*2ce30*/  ISETP.GE.AND P0, PT, R75, R76, PT ;  /* 0x0000004c4b00720c */ /* 0x000fe20003f06270 */
[----:B------:R-:W-:Y:S01]  /*2ce40*/  IMAD.IADD R21, R21, 0x1, R69 ;  /* 0x0000000115157824 */ /* 0x000fe200078e0245 */
[----:B------:R-:W-:Y:S01]  /*2ce50*/  UPRMT UR5, URZ, 0x654, UR5 ;  /* 0x000006543f057896 */ /* 0x000fe20008000005 */
[----:B------:R-:W-:-:S04]  /*2ce60*/  LEA R71, P1, R20, UR6, 0x1 ;  /* 0x0000000614477c11 */ /* 0x000fc8000f8208ff */
[----:B------:R-:W-:Y:S01]  /*2ce70*/  LEA.HI.X R72, R20, UR7, R21, 0x1, P1 ;  /* 0x0000000714487c11 */ /* 0x000fe200088f0c15 */
[----:B0-----:R2:W0:Y:S01]  /*2ce80*/  SHFL.IDX PT, R74, R71, RZ, 0x181f ;  /* 0x00181fff474a7589 */ /* 0x00142200000e0000 */
[----:B------:R-:W-:Y:S02]  /*2ce90*/  BSSY B1, `(.L_x_2120) ;  /* 0x0000025000017945 */ /* 0x000fe40003800000 */
[----:B------:R-:W-:Y:S01]  /*2cea0*/  SYNCS.ARRIVE.TRANS64.RED.A1T0 RZ, [UR5], RZ ;  /* 0x000000ffffff79a7 */ /* 0x000fe20008100405 */
[----:B------:R2:W1:Y:S01]  /*2ceb0*/  SHFL.IDX PT, R73, R72, RZ, 0x181f ;  /* 0x00181fff48497589 */ /* 0x00046200000e0000 */
[----:B------:R-:W-:Y:S01]  /*2cec0*/  LOP3.LUT R70, R0, R65, RZ, 0xfc, !PT ;  /* 0x0000004100467212 */ /* 0x000fe200078efcff */
[----:B------:R-:W-:Y:S06]  /*2ced0*/  @P0 BRA `(.L_x_2121) ;  /* 0x0000000000800947 */ /* 0x000fec0003800000 */
[----:B------:R-:W-:Y:S02]  /*2cee0*/  ISETP.GE.AND P0, PT, R160, UR10, PT ;  /* 0x0000000aa0007c0c */ /* 0x000fe4000bf06270 */
[----:B------:R-:W-:Y:S02]  /*2cef0*/  ISETP.GE.AND P1, PT, R164, UR10, PT ;  /* 0x0000000aa4007c0c */ /* 0x000fe4000bf26270 */
[----:B------:R-:W-:Y:S02]  /*2cf00*/  ISETP.GE.AND P5, PT, R165, UR10, PT ;  /* 0x0000000aa5007c0c */ /* 0x000fe4000bfa6270 */
[----:B------:R-:W-:-:S07]  /*2cf10*/  ISETP.GE.AND P3, PT, R163, UR10, PT ;  /* 0x0000000aa3007c0c */ /* 0x000fce000bf66270 */
[-C--:B0-----:R-:W-:Y:S02]  /*2cf20*/  @!P0 LEA R20, P2, R160, R74.reuse, 0x1 ;  /* 0x0000004aa0148211 */ /* 0x081fe400078408ff */
[-C--:B------:R-:W-:Y:S02]  /*2cf30*/  @!P1 LEA R64, P4, R164, R74.reuse, 0x1 ;  /* 0x0000004aa4409211 */ /* 0x080fe400078808ff */
[-C--:B-1----:R-:W-:Y:S02]  /*2cf40*/  @!P0 LEA.HI.X R21, R160, R73.reuse, R192, 0x1, P2 ;  /* 0x00000049a0158211 */ /* 0x082fe400010f0cc0 */
[----:B------:R-:W-:Y:S02]  /*2cf50*/  @!P1 LEA.HI.X R65, R164, R73, R191, 0x1, P4 ;  /* 0x00000049a4419211 */ /* 0x000fe400020f0cbf */
[----:B------:R-:W-:Y:S01]  /*2cf60*/  ISETP.GE.AND P2, PT, R162, UR10, PT ;  /* 0x0000000aa2007c0c */ /* 0x000fe2000bf46270 */
[----:B-----5:R0:W-:Y:S01]  /*2cf70*/  @!P0 ST.E.128 desc[UR46][R20.64], R4 ;  /* 0x0000000414008985 */ /* 0x0201e2000c101d2e */
[----:B------:R-:W-:-:S02]  /*2cf80*/  @!P5 LEA R66, P4, R165, R74, 0x1 ;  /* 0x0000004aa542d211 */ /* 0x000fc400078808ff */
[----:B------:R-:W-:Y:S01]  /*2cf90*/  LOP3.LUT P0, RZ, R0, 0x40, RZ, 0xc0, !PT ;  /* 0x0000004000ff7812 */ /* 0x000fe2000780c0ff */
[----:B------:R1:W-:Y:S01]  /*2cfa0*/  @!P1 ST.E.128 desc[UR46][R64.64], R12 ;  /* 0x0000000c40009985 */ /* 0x0003e2000c101d2e */
[----:B------:R-:W-:Y:S02]  /*2cfb0*/  ISETP.GE.AND P1, PT, R161, UR10, PT ;  /* 0x0000000aa1007c0c */ /* 0x000fe4000bf26270 */
[-C--:B------:R-:W-:Y:S02]  /*2cfc0*/  @!P5 LEA.HI.X R67, R165, R73.reuse, R190, 0x1, P4 ;  /* 0x00000049a543d211 */ /* 0x080fe400020f0cbe */
[----:B------:R-:W-:Y:S02]  /*2cfd0*/  LOP3.LUT P4, RZ, R70, 0x80, RZ, 0xc0, !PT ;  /* 0x0000008046ff7812 */ /* 0x000fe4000788c0ff */
[C---:B------:R-:W-:Y:S01]  /*2cfe0*/  @!P3 LEA R68, P6, R163.reuse, R74, 0x1 ;  /* 0x0000004aa344b211 */ /* 0x040fe200078c08ff */
[----:B------:R3:W-:Y:S03]  /*2cff0*/  @!P5 ST.E.128 desc[UR46][R66.64], R24 ;  /* 0x000000184200d985 */ /* 0x0007e6000c101d2e */
[----:B------:R-:W-:-:S02]  /*2d000*/  @!P3 LEA.HI.X R69, R163, R73, R189, 0x1, P6 ;  /* 0x00000049a345b211 */ /* 0x000fc400030f0cbd */
[----:B0-----:R-:W-:-:S03]  /*2d010*/  @!P2 LEA R4, P5, R162, R74, 0x1 ;  /* 0x0000004aa204a211 */ /* 0x001fc600078a08ff */
[----:B------:R3:W-:Y:S01]  /*2d020*/  @!P3 ST.E.128 desc[UR46][R68.64], R28 ;  /* 0x0000001c4400b985 */ /* 0x0007e2000c101d2e */
[-C--:B------:R-:W-:Y:S02]  /*2d030*/  @!P1 LEA R6, P6, R161, R74.reuse, 0x1 ;  /* 0x0000004aa1069211 */ /* 0x080fe400078c08ff */
[-C--:B-1----:R-:W-:Y:S02]  /*2d040*/  @P0 LEA R12, P3, R167, R74.reuse, 0x1 ;  /* 0x0000004aa70c0211 */ /* 0x082fe400078608ff */
        /* <DEDUP_REMOVED lines=9> */
.L_x_2121:
[----:B------:R-:W-:Y:S05]  /*2d0e0*/  BSYNC B1 ;  /* 0x0000000000017941 */ /* 0x000fea0003800000 */
.L_x_2120:
[----:B---3-5:R-:W-:Y:S01]  /*2d0f0*/  VIADD R4, R75, 0x20 ;  /* 0x000000204b047836 */ /* 0x028fe20000000000 */
[----:B--2---:R-:W2:Y:S04]  /*2d100*/  SHFL.IDX PT, R72, R72, 0x1, 0x181f ;  /* 0x00381f0048487f89 */ /* 0x004ea800000e0000 */
[----:B------:R-:W-:Y:S01]  /*2d110*/  ISETP.GE.AND P0, PT, R4, R76, PT ;  /* 0x0000004c0400720c */ /* 0x000fe20003f06270 */
[----:B------:R-:W3:-:S12]  /*2d120*/  SHFL.IDX PT, R71, R71, 0x1, 0x181f ;  /* 0x00381f0047477f89 */ /* 0x000ed800000e0000 */
[----:B------:R-:W-:Y:S05]  /*2d130*/  @P0 BRA `(.L_x_2122) ;  /* 0x0000000c00940947 */ /* 0x000fea0003800000 */
[----:B------:R-:W-:Y:S02]  /*2d140*/  ISETP.GE.AND P1, PT, R160, UR10, PT ;  /* 0x0000000aa0007c0c */ /* 0x000fe4000bf26270 */
[----:B------:R-:W-:Y:S02]  /*2d150*/  ISETP.GE.AND P5, PT, R164, UR10, PT ;  /* 0x0000000aa4007c0c */ /* 0x000fe4000bfa6270 */
[----:B------:R-:W-:Y:S02]  /*2d160*/  ISETP.GE.AND P3, PT, R165, UR10, PT ;  /* 0x0000000aa5007c0c */ /* 0x000fe4000bf66270 */
[----:B------:R-:W-:-:S07]  /*2d170*/  ISETP.GE.AND P2, PT, R163, UR10, PT ;  /* 0x0000000aa3007c0c */ /* 0x000fce000bf46270 */
[-C--:B---3--:R-:W-:Y:S02]  /*2d180*/  @!P1 LEA R4, P0, R160, R71.reuse, 0x1 ;  /* 0x00000047a0049211 */ /* 0x088fe400078008ff */
[----:B------:R-:W-:Y:S02]  /*2d190*/  @!P5 LEA R6, P4, R164, R71, 0x1 ;  /* 0x00000047a406d211 */ /* 0x000fe400078808ff */
[-C--:B--2---:R-:W-:Y:S02]  /*2d1a0*/  @!P1 LEA.HI.X R5, R160, R72.reuse, R192, 0x1, P0 ;  /* 0x00000048a0059211 */ /* 0x084fe400000f0cc0 */
[----:B------:R-:W-:Y:S02]  /*2d1b0*/  ISETP.GE.AND P0, PT, R161, UR10, PT ;  /* 0x0000000aa1007c0c */ /* 0x000fe4000bf06270 */
[----:B------:R-:W-:Y:S01]  /*2d1c0*/  @!P5 LEA.HI.X R7, R164, R72, R191, 0x1, P4 ;  /* 0x00000048a407d211 */ /* 0x000fe200020f0cbf */
[----:B------:R2:W-:Y:S01]  /*2d1d0*/  @!P1 ST.E.128 desc[UR46][R4.64], R8 ;  /* 0x0000000804009985 */ /* 0x0005e2000c101d2e */
[----:B------:R-:W-:-:S02]  /*2d1e0*/  ISETP.GE.AND P1, PT, R162, UR10, PT ;  /* 0x0000000aa2007c0c */ /* 0x000fc4000bf26270 */
[----:B------:R-:W-:Y:S01]  /*2d1f0*/  LOP3.LUT P4, RZ, R0, 0x40, RZ, 0xc0, !PT ;  /* 0x0000004000ff7812 */ /* 0x000fe2000788c0ff */
[----:B------:R3:W-:Y:S01]  /*2d200*/  @!P5 ST.E.128 desc[UR46][R6.64], R140 ;  /* 0x0000008c0600d985 */ /* 0x0007e2000c101d2e */
[-C--:B------:R-:W-:Y:S02]  /*2d210*/  @!P3 LEA R12, P6, R165, R71.reuse, 0x1 ;  /* 0x00000047a50cb211 */ /* 0x080fe400078c08ff */
[----:B------:R-:W-:Y:S02]  /*2d220*/  @!P2 LEA R14, P5, R163, R71, 0x1 ;  /* 0x00000047a30ea211 */ /* 0x000fe400078a08ff */
[-C--:B------:R-:W-:Y:S02]  /*2d230*/  @!P3 LEA.HI.X R13, R165, R72.reuse, R190, 0x1, P6 ;  /* 0x00000048a50db211 */ /* 0x080fe400030f0cbe */
[----:B------:R-:W-:-:S03]  /*2d240*/  @!P2 LEA.HI.X R15, R163, R72, R189, 0x1, P5 ;  /* 0x00000048a30fa211 */ /* 0x000fc600028f0cbd */
[----:B------:R3:W-:Y:S01]  /*2d250*/  @!P3 ST.E.128 desc[UR46][R12.64], R144 ;  /* 0x000000900c00b985 */ /* 0x0007e2000c101d2e */
[----:B--2---:R-:W-:-:S03]  /*2d260*/  @!P1 LEA R4, P6, R162, R71, 0x1 ;  /* 0x00000047a2049211 */ /* 0x004fc600078c08ff */
        /* <DEDUP_REMOVED lines=11> */
[----:B---3--:R-:W-:-:S04]  /*2d320*/  LEA R4, P0, R166, R71, 0x1 ;  /* 0x00000047a6047211 */ /* 0x008fc800078008ff */
[----:B------:R-:W-:-:S05]  /*2d330*/  LEA.HI.X R5, R166, R72, R185, 0x1, P0 ;  /* 0x00000048a6057211 */ /* 0x000fca00000f0cb9 */
[----:B------:R2:W-:Y:S01]  /*2d340*/  ST.E.128 desc[UR46][R4.64], R60 ;  /* 0x0000003c04007985 */ /* 0x0005e2000c101d2e */
[----:B------:R-:W-:Y:S05]  /*2d350*/  BRA `(.L_x_2122) ;  /* 0x0000000c000c7947 */ /* 0x000fea0003800000 */
.L_x_2118:
[----:B------:R-:W0:Y:S01]  /*2d360*/  LDC R10, c[0x0][0xce8] ;  /* 0x00033a00ff0a7b82 */ /* 0x000e220000000800 */
[----:B------:R-:W-:Y:S01]  /*2d370*/  ISETP.GE.AND P2, PT, R3, 0x40, PT ;  /* 0x000000400300780c */ /* 0x000fe20003f46270 */
[----:B------:R-:W-:Y:S01]  /*2d380*/  ULDC UR12, c[0x0][0xbc8] ;  /* 0x0002f200000c7ab9 */ /* 0x000fe20000000800 */
[----:B------:R-:W-:Y:S01]  /*2d390*/  IMAD R0, R194, 0x20, R184 ;  /* 0x00000020c2007824 */ /* 0x000fe200078e02b8 */
[----:B------:R-:W-:Y:S01]  /*2d3a0*/  ISETP.GE.AND P4, PT, R160, UR12, PT ;  /* 0x0000000ca0007c0c */ /* 0x000fe2000bf86270 */
[----:B------:R-:W-:Y:S01]  /*2d3b0*/  IMAD.U32 R5, RZ, RZ, UR40 ;  /* 0x00000028ff057e24 */ /* 0x000fe2000f8e00ff */
[----:B------:R-:W-:Y:S01]  /*2d3c0*/  ISETP.GE.AND P3, PT, R164, UR12, PT ;  /* 0x0000000ca4007c0c */ /* 0x000fe2000bf66270 */
[----:B------:R-:W-:Y:S01]  /*2d3d0*/  USHF.R.S32.HI UR8, URZ, 0x1f, UR43 ;  /* 0x0000001f3f087899 */ /* 0x000fe2000801142b */
[----:B------:R-:W-:Y:S01]  /*2d3e0*/  BSSY B1, `(.L_x_2123) ;  /* 0x0000033000017945 */ /* 0x000fe20003800000 */
[----:B------:R-:W-:Y:S01]  /*2d3f0*/  USHF.R.S32.HI UR9, URZ, 0x1f, UR41 ;  /* 0x0000001f3f097899 */ /* 0x000fe20008011429 */
[----:B------:R-:W-:Y:S01]  /*2d400*/  ISETP.GE.AND P1, PT, R165, UR12, PT ;  /* 0x0000000ca5007c0c */ /* 0x000fe2000bf26270 */
[----:B------:R-:W-:Y:S01]  /*2d410*/  IMAD R8, R5, 0x40, R0 ;  /* 0x0000004005087824 */ /* 0x000fe200078e0200 */
        /* <DEDUP_REMOVED lines=11> */
[----:B--2---:R-:W-:-:S04]  /*2d4d0*/  IMAD R0, R0, 0x40, R4 ;  /* 0x0000004000007824 */ /* 0x004fc800078e0204 */
[----:B------:R-:W-:-:S05]  /*2d4e0*/  VIADD R6, R0, 0xffffff80 ;  /* 0xffffff8000067836 */ /* 0x000fca0000000000 */
        /* <DEDUP_REMOVED lines=34> */
.L_x_2124:
[----:B------:R-:W-:Y:S05]  /*2d710*/  BSYNC B1 ;  /* 0x0000000000017941 */ /* 0x000fea0003800000 */
.L_x_2123:
[----:B--2---:R-:W-:Y:S01]  /*2d720*/  IMAD.SHL.U32 R5, R14, 0x2, RZ ;  /* 0x000000020e057824 */ /* 0x004fe200078e00ff */
[----:B------:R-:W-:Y:S01]  /*2d730*/  SEL R0, RZ, 0xffffffff, P1 ;  /* 0xffffffffff007807 */ /* 0x000fe20000800000 */
[----:B------:R-:W-:Y:S01]  /*2d740*/  ULDC.64 UR10, c[0x0][0xbe8] ;  /* 0x0002fa00000a7ab9 */ /* 0x000fe20000000a00 */
[----:B------:R-:W-:Y:S01]  /*2d750*/  ISETP.GE.AND P1, PT, R163, UR12, PT ;  /* 0x0000000ca3007c0c */ /* 0x000fe2000bf26270 */
[----:B------:R-:W-:Y:S01]  /*2d760*/  UIMAD UR5, UR8, UR10, URZ ;  /* 0x0000000a080572a4 */ /* 0x000fe2000f8e023f */
[----:B------:R-:W-:Y:S01]  /*2d770*/  LOP3.LUT R12, R5, 0x2, R12, 0xe2, !PT ;  /* 0x00000002050c7812 */ /* 0x000fe200078ee20c */
[----:B------:R-:W-:Y:S01]  /*2d780*/  IMAD.SHL.U32 R5, R0, 0x4, RZ ;  /* 0x0000000400057824 */ /* 0x000fe200078e00ff */
[----:B------:R-:W-:Y:S01]  /*2d790*/  UIMAD.WIDE.U32 UR6, UR43, UR10, URZ ;  /* 0x0000000a2b0672a5 */ /* 0x000fe2000f8e003f */
[----:B0-----:R-:W-:Y:S01]  /*2d7a0*/  @P0 IMAD.HI.U32 R0, R8, R11, RZ ;  /* 0x0000000b08000227 */ /* 0x001fe200078e00ff */
[----:B------:R-:W-:Y:S01]  /*2d7b0*/  UIMAD UR5, UR43, UR11, UR5 ;  /* 0x0000000b2b0572a4 */ /* 0x000fe2000f8e0205 */
[----:B------:R-:W-:Y:S01]  /*2d7c0*/  ISETP.GE.AND P2, PT, R166, UR12, PT ;  /* 0x0000000ca6007c0c */ /* 0x000fe2000bf46270 */
[----:B------:R-:W-:Y:S01]  /*2d7d0*/  BSSY B1, `(.L_x_2125) ;  /* 0x0000056000017945 */ /* 0x000fe20003800000 */
[----:B------:R-:W-:Y:S01]  /*2d7e0*/  IMAD.MOV.U32 R7, RZ, RZ, R8 ;  /* 0x000000ffff077224 */ /* 0x000fe200078e0008 */
        /* <DEDUP_REMOVED lines=25> */
[----:B------:R-:W-:-:S02]  /*2d980*/  IMAD.SHL.U32 R13, R6, 0x10, RZ ;  /* 0x00000010060d7824 */ /* 0x000fc400078e00ff */
[C---:B------:R-:W-:Y:S01]  /*2d990*/  IMAD R11, R7.reuse, UR7, R0 ;  /* 0x00000007070b7c24 */ /* 0x040fe2000f8e0200 */
[----:B------:R-:W-:Y:S01]  /*2d9a0*/  SHF.R.S32.HI R0, RZ, 0x1f, R9 ;  /* 0x0000001fff007819 */ /* 0x000fe20000011409 */
[----:B------:R-:W-:Y:S01]  /*2d9b0*/  IMAD.WIDE.U32 R4, R7, UR6, R4 ;  /* 0x0000000607047c25 */ /* 0x000fe2000f8e0004 */
[----:B------:R-:W-:Y:S01]  /*2d9c0*/  ULDC.64 UR6, c[0x0][0xbd8] ;  /* 0x0002f60000067ab9 */ /* 0x000fe20000000a00 */
[----:B------:R-:W-:Y:S02]  /*2d9d0*/  LOP3.LUT R12, R13, 0x10, R12, 0xe2, !PT ;  /* 0x000000100d0c7812 */ /* 0x000fe400078ee20c */
[----:B------:R-:W-:Y:S02]  /*2d9e0*/  IMAD.SHL.U32 R7, R8, 0x20, RZ ;  /* 0x0000002008077824 */ /* 0x000fe400078e00ff */
[----:B------:R-:W-:Y:S02]  /*2d9f0*/  IMAD R0, R0, UR6, RZ ;  /* 0x0000000600007c24 */ /* 0x000fe4000f8e02ff */
[----:B------:R-:W-:Y:S01]  /*2da00*/  IMAD.IADD R5, R5, 0x1, R11 ;  /* 0x0000000105057824 */ /* 0x000fe200078e020b */
[----:B------:R-:W-:Y:S01]  /*2da10*/  LOP3.LUT R12, R7, 0x20, R12, 0xe2, !PT ;  /* 0x00000020070c7812 */ /* 0x000fe200078ee20c */
[----:B------:R-:W-:-:S02]  /*2da20*/  IMAD R7, R9, UR7, R0 ;  /* 0x0000000709077c24 */ /* 0x000fc4000f8e0200 */
[----:B------:R-:W-:Y:S01]  /*2da30*/  IMAD.WIDE.U32 R4, R9, UR6, R4 ;  /* 0x0000000609047c25 */ /* 0x000fe2000f8e0004 */
[----:B------:R-:W-:-:S03]  /*2da40*/  ULDC.64 UR6, c[0x0][0xb80] ;  /* 0x0002e00000067ab9 */ /* 0x000fc60000000a00 */
[----:B------:R-:W-:Y:S01]  /*2da50*/  IMAD.U32 R9, RZ, RZ, UR40 ;  /* 0x00000028ff097e24 */ /* 0x000fe2000f8e00ff */
[----:B------:R-:W-:Y:S01]  /*2da60*/  LEA R20, P1, R4, UR6, 0x1 ;  /* 0x0000000604147c11 */ /* 0x000fe2000f8208ff */
[----:B------:R-:W-:Y:S02]  /*2da70*/  IMAD R27, R10, UR5, RZ ;  /* 0x000000050a1b7c24 */ /* 0x000fe4000f8e02ff */
[----:B------:R-:W-:Y:S01]  /*2da80*/  IMAD R26, R9, 0x40, R184 ;  /* 0x00000040091a7824 */ /* 0x000fe200078e02b8 */
[----:B------:R-:W-:Y:S01]  /*2da90*/  SEL R9, RZ, 0x40, P0 ;  /* 0x00000040ff097807 */ /* 0x000fe20000000000 */
[----:B------:R-:W-:Y:S01]  /*2daa0*/  IMAD.IADD R5, R5, 0x1, R7 ;  /* 0x0000000105057824 */ /* 0x000fe200078e0207 */
[----:B------:R-:W-:Y:S01]  /*2dab0*/  SEL R7, RZ, 0x80, P2 ;  /* 0x00000080ff077807 */ /* 0x000fe20001000000 */
[----:B------:R0:W1:Y:S01]  /*2dac0*/  SHFL.IDX PT, R14, R20, RZ, 0x181f ;  /* 0x00181fff140e7589 */ /* 0x00006200000e0000 */
[----:B------:R-:W-:Y:S02]  /*2dad0*/  ISETP.GE.AND P0, PT, R26, R27, PT ;  /* 0x0000001b1a00720c */ /* 0x000fe40003f06270 */
[----:B------:R-:W-:-:S02]  /*2dae0*/  LEA.HI.X R21, R4, UR7, R5, 0x1, P1 ;  /* 0x0000000704157c11 */ /* 0x000fc400088f0c05 */
[----:B------:R-:W-:-:S03]  /*2daf0*/  LOP3.LUT R24, R12, R9, RZ, 0xfc, !PT ;  /* 0x000000090c187212 */ /* 0x000fc600078efcff */
[----:B------:R0:W2:Y:S01]  /*2db00*/  SHFL.IDX PT, R0, R21, RZ, 0x181f ;  /* 0x00181fff15007589 */ /* 0x0000a200000e0000 */
[----:B------:R-:W-:-:S05]  /*2db10*/  LOP3.LUT R25, R24, R7, RZ, 0xfc, !PT ;  /* 0x0000000718197212 */ /* 0x000fca00078efcff */
[----:B------:R-:W-:Y:S05]  /*2db20*/  @P0 BRA `(.L_x_2126) ;  /* 0x0000000000800947 */ /* 0x000fea0003800000 */
[----:B------:R-:W-:Y:S02]  /*2db30*/  ISETP.GE.AND P2, PT, R160, UR12, PT ;  /* 0x0000000ca0007c0c */ /* 0x000fe4000bf46270 */
[----:B------:R-:W-:Y:S02]  /*2db40*/  ISETP.GE.AND P4, PT, R164, UR12, PT ;  /* 0x0000000ca4007c0c */ /* 0x000fe4000bf86270 */
[----:B------:R-:W-:Y:S02]  /*2db50*/  ISETP.GE.AND P5, PT, R165, UR12, PT ;  /* 0x0000000ca5007c0c */ /* 0x000fe4000bfa6270 */
[----:B------:R-:W-:-:S07]  /*2db60*/  ISETP.GE.AND P3, PT, R163, UR12, PT ;  /* 0x0000000ca3007c0c */ /* 0x000fce000bf66270 */
[-C--:B-1----:R-:W-:Y:S02]  /*2db70*/  @!P2 LEA R4, P0, R160, R14.reuse, 0x1 ;  /* 0x0000000ea004a211 */ /* 0x082fe400078008ff */
[----:B------:R-:W-:Y:S02]  /*2db80*/  @!P4 LEA R6, P1, R164, R14, 0x1 ;  /* 0x0000000ea406c211 */ /* 0x000fe400078208ff */
[-C--:B--2---:R-:W-:Y:S02]  /*2db90*/  @!P2 LEA.HI.X R5, R160, R0.reuse, R192, 0x1, P0 ;  /* 0x00000000a005a211 */ /* 0x084fe400000f0cc0 */
[----:B------:R-:W-:Y:S02]  /*2dba0*/  @!P4 LEA.HI.X R7, R164, R0, R191, 0x1, P1 ;  /* 0x00000000a407c211 */ /* 0x000fe400008f0cbf */
[----:B------:R-:W-:Y:S01]  /*2dbb0*/  ISETP.GE.AND P1, PT, R161, UR12, PT ;  /* 0x0000000ca1007c0c */ /* 0x000fe2000bf26270 */
[----:B------:R1:W-:Y:S01]  /*2dbc0*/  @!P2 ST.E.128 desc[UR46][R4.64], RZ ;  /* 0x000000ff0400a985 */ /* 0x0003e2000c101d2e */
[----:B------:R-:W-:-:S02]  /*2dbd0*/  ISETP.GE.AND P2, PT, R162, UR12, PT ;  /* 0x0000000ca2007c0c */ /* 0x000fc4000bf46270 */
[----:B------:R-:W-:Y:S01]  /*2dbe0*/  LOP3.LUT P0, RZ, R24, 0x40, RZ, 0xc0, !PT ;  /* 0x0000004018ff7812 */ /* 0x000fe2000780c0ff */
[----:B------:R2:W-:Y:S01]  /*2dbf0*/  @!P4 ST.E.128 desc[UR46][R6.64], RZ ;  /* 0x000000ff0600c985 */ /* 0x0005e2000c101d2e */
[-C--:B------:R-:W-:Y:S02]  /*2dc00*/  @!P5 LEA R8, P4, R165, R14.reuse, 0x1 ;  /* 0x0000000ea508d211 */ /* 0x080fe400078808ff */
[----:B------:R-:W-:Y:S02]  /*2dc10*/  @!P3 LEA R10, P6, R163, R14, 0x1 ;  /* 0x0000000ea30ab211 */ /* 0x000fe400078c08ff */
[-C--:B------:R-:W-:Y:S02]  /*2dc20*/  @!P5 LEA.HI.X R9, R165, R0.reuse, R190, 0x1, P4 ;  /* 0x00000000a509d211 */ /* 0x080fe400020f0cbe */
[----:B------:R-:W-:Y:S02]  /*2dc30*/  LOP3.LUT P4, RZ, R25, 0x80, RZ, 0xc0, !PT ;  /* 0x0000008019ff7812 */ /* 0x000fe4000788c0ff */
[----:B------:R-:W-:Y:S01]  /*2dc40*/  @!P3 LEA.HI.X R11, R163, R0, R189, 0x1, P6 ;  /* 0x00000000a30bb211 */ /* 0x000fe200030f0cbd */
[----:B------:R3:W-:Y:S01]  /*2dc50*/  @!P5 ST.E.128 desc[UR46][R8.64], RZ ;  /* 0x000000ff0800d985 */ /* 0x0007e2000c101d2e */
[----:B-1----:R-:W-:-:S02]  /*2dc60*/  @!P2 LEA R4, P5, R162, R14, 0x1 ;  /* 0x0000000ea204a211 */ /* 0x002fc400078a08ff */
[-C--:B--2---:R-:W-:Y:S01]  /*2dc70*/  @!P1 LEA R6, P6, R161, R14.reuse, 0x1 ;  /* 0x0000000ea1069211 */ /* 0x084fe200078c08ff */
[----:B------:R3:W-:Y:S01]  /*2dc80*/  @!P3 ST.E.128 desc[UR46][R10.64], RZ ;  /* 0x000000ff0a00b985 */ /* 0x0007e2000c101d2e */
[----:B------:R-:W-:Y:S02]  /*2dc90*/  @P0 LEA R12, P3, R167, R14, 0x1 ;  /* 0x0000000ea70c0211 */ /* 0x000fe400078608ff */
[-C--:B------:R-:W-:Y:S02]  /*2dca0*/  @!P2 LEA.HI.X R5, R162, R0.reuse, R188, 0x1, P5 ;  /* 0x00000000a205a211 */ /* 0x080fe400028f0cbc */
[----:B------:R-:W-:Y:S02]  /*2dcb0*/  @!P1 LEA.HI.X R7, R161, R0, R187, 0x1, P6 ;  /* 0x00000000a1079211 */ /* 0x000fe400030f0cbb */
[----:B------:R-:W-:Y:S01]  /*2dcc0*/  @P4 LEA R14, P5, R166, R14, 0x1 ;  /* 0x0000000ea60e4211 */ /* 0x000fe200078a08ff */
[----:B------:R3:W-:Y:S01]  /*2dcd0*/  @!P2 ST.E.128 desc[UR46][R4.64], RZ ;  /* 0x000000ff0400a985 */ /* 0x0007e2000c101d2e */
[----:B------:R-:W-:-:S02]  /*2dce0*/  @P0 LEA.HI.X R13, R167, R0, R186, 0x1, P3 ;  /* 0x00000000a70d0211 */ /* 0x000fc400018f0cba */
[----:B------:R-:W-:Y:S01]  /*2dcf0*/  @P4 LEA.HI.X R15, R166, R0, R185, 0x1, P5 ;  /* 0x00000000a60f4211 */ /* 0x000fe200028f0cb9 */
[----:B------:R3:W-:Y:S04]  /*2dd00*/  @!P1 ST.E.128 desc[UR46][R6.64], RZ ;  /* 0x000000ff06009985 */ /* 0x0007e8000c101d2e */
[----:B------:R3:W-:Y:S04]  /*2dd10*/  @P0 ST.E.128 desc[UR46][R12.64], RZ ;  /* 0x000000ff0c000985 */ /* 0x0007e8000c101d2e */
[----:B------:R3:W-:Y:S02]  /*2dd20*/  @P4 ST.E.128 desc[UR46][R14.64], RZ ;  /* 0x000000ff0e004985 */ /* 0x0007e4000c101d2e */
.L_x_2126:
[----:B------:R-:W-:Y:S05]  /*2dd30*/  BSYNC B1 ;  /* 0x0000000000017941 */ /* 0x000fea0003800000 */
.L_x_2125:
[----:B---3--:R-:W-:Y:S01]  /*2dd40*/  VIADD R4, R26, 0x20 ;  /* 0x000000201a047836 */ /* 0x008fe20000000000 */
[----:B--2---:R2:W3:Y:S04]  /*2dd50*/  SHFL.IDX PT, R0, R21, 0x1, 0x181f ;  /* 0x00381f0015007f89 */ /* 0x0044e800000e0000 */
[----:B------:R-:W-:Y:S01]  /*2dd60*/  ISETP.GE.AND P0, PT, R4, R27, PT ;  /* 0x0000001b0400720c */ /* 0x000fe20003f06270 */
[----:B------:R2:W4:-:S12]  /*2dd70*/  SHFL.IDX PT, R15, R20, 0x1, 0x181f ;  /* 0x00381f00140f7f89 */ /* 0x00051800000e0000 */
[----:B--2---:R-:W-:Y:S05]  /*2dd80*/  @P0 BRA `(.L_x_2122) ;  /* 0x0000000000800947 */ /* 0x004fea0003800000 */
[----:B------:R-:W-:Y:S02]  /*2dd90*/  ISETP.GE.AND P5, PT, R160, UR12, PT ;  /* 0x0000000ca0007c0c */ /* 0x000fe4000bfa6270 */
[----:B------:R-:W-:Y:S02]  /*2dda0*/  ISETP.GE.AND P4, PT, R164, UR12, PT ;  /* 0x0000000ca4007c0c */ /* 0x000fe4000bf86270 */
[----:B------:R-:W-:Y:S02]  /*2ddb0*/  ISETP.GE.AND P1, PT, R165, UR12, PT ;  /* 0x0000000ca5007c0c */ /* 0x000fe4000bf26270 */
[----:B------:R-:W-:-:S07]  /*2ddc0*/  ISETP.GE.AND P3, PT, R163, UR12, PT ;  /* 0x0000000ca3007c0c */ /* 0x000fce000bf66270 */
[-C--:B----4-:R-:W-:Y:S02]  /*2ddd0*/  @!P5 LEA R4, P0, R160, R15.reuse, 0x1 ;  /* 0x0000000fa004d211 */ /* 0x090fe400078008ff */
[-C--:B------:R-:W-:Y:S02]  /*2dde0*/  @!P4 LEA R6, P2, R164, R15.reuse, 0x1 ;  /* 0x0000000fa406c211 */ /* 0x080fe400078408ff */
[-C--:B---3--:R-:W-:Y:S02]  /*2ddf0*/  @!P5 LEA.HI.X R5, R160, R0.reuse, R192, 0x1, P0 ;  /* 0x00000000a005d211 */ /* 0x088fe400000f0cc0 */
[----:B------:R-:W-:Y:S02]  /*2de00*/  @!P4 LEA.HI.X R7, R164, R0, R191, 0x1, P2 ;  /* 0x00000000a407c211 */ /* 0x000fe400010f0cbf */
[----:B------:R-:W-:Y:S01]  /*2de10*/  ISETP.GE.AND P2, PT, R162, UR12, PT ;  /* 0x0000000ca2007c0c */ /* 0x000fe2000bf46270 */
[----:B------:R2:W-:Y:S01]  /*2de20*/  @!P5 ST.E.128 desc[UR46][R4.64], RZ ;  /* 0x000000ff0400d985 */ /* 0x0005e2000c101d2e */
[----:B------:R-:W-:-:S02]  /*2de30*/  @!P1 LEA R8, P6, R165, R15, 0x1 ;  /* 0x0000000fa5089211 */ /* 0x000fc400078c08ff */
[----:B------:R-:W-:Y:S01]  /*2de40*/  LOP3.LUT P0, RZ, R24, 0x40, RZ, 0xc0, !PT ;  /* 0x0000004018ff7812 */ /* 0x000fe2000780c0ff */
[----:B------:R3:W-:Y:S01]  /*2de50*/  @!P4 ST.E.128 desc[UR46][R6.64], RZ ;  /* 0x000000ff0600c985 */ /* 0x0007e2000c101d2e */
[----:B------:R-:W-:Y:S02]  /*2de60*/  ISETP.GE.AND P4, PT, R161, UR12, PT ;  /* 0x0000000ca1007c0c */ /* 0x000fe4000bf86270 */
[----:B------:R-:W-:Y:S02]  /*2de70*/  @!P1 LEA.HI.X R9, R165, R0, R190, 0x1, P6 ;  /* 0x00000000a5099211 */ /* 0x000fe400030f0cbe */
[----:B------:R-:W-:Y:S02]  /*2de80*/  LOP3.LUT P6, RZ, R25, 0x80, RZ, 0xc0, !PT ;  /* 0x0000008019ff7812 */ /* 0x000fe400078cc0ff */
[-C--:B------:R-:W-:Y:S01]  /*2de90*/  @!P3 LEA R10, P5, R163, R15.reuse, 0x1 ;  /* 0x0000000fa30ab211 */ /* 0x080fe200078a08ff */
[----:B------:R4:W-:Y:S01]  /*2dea0*/  @!P1 ST.E.128 desc[UR46][R8.64], RZ ;  /* 0x000000ff08009985 */ /* 0x0009e2000c101d2e */
[----:B------:R-:W-:-:S02]  /*2deb0*/  @!P2 LEA R12, P1, R162, R15, 0x1 ;  /* 0x0000000fa20ca211 */ /* 0x000fc400078208ff */
[-C--:B------:R-:W-:Y:S02]  /*2dec0*/  @!P3 LEA.HI.X R11, R163, R0.reuse, R189, 0x1, P5 ;  /* 0x00000000a30bb211 */ /* 0x080fe400028f0cbd */
[-C--:B------:R-:W-:Y:S02]  /*2ded0*/  @!P2 LEA.HI.X R13, R162, R0.reuse, R188, 0x1, P1 ;  /* 0x00000000a20da211 */ /* 0x080fe400008f0cbc */
[-C--:B--2---:R-:W-:Y:S01]  /*2dee0*/  @!P4 LEA R4, P5, R161, R15.reuse, 0x1 ;  /* 0x0000000fa104c211 */ /* 0x084fe200078a08ff */
[----:B------:R4:W-:Y:S01]  /*2def0*/  @!P3 ST.E.128 desc[UR46][R10.64], RZ ;  /* 0x000000ff0a00b985 */ /* 0x0009e2000c101d2e */
[-C--:B-1----:R-:W-:Y:S02]  /*2df00*/  @P0 LEA R14, P3, R167, R15.reuse, 0x1 ;  /* 0x0000000fa70e0211 */ /* 0x082fe400078608ff */
[----:B---3--:R-:W-:Y:S01]  /*2df10*/  @P6 LEA R6, P1, R166, R15, 0x1 ;  /* 0x0000000fa6066211 */ /* 0x008fe200078208ff */
[----:B------:R4:W-:Y:S01]  /*2df20*/  @!P2 ST.E.128 desc[UR46][R12.64], RZ ;  /* 0x000000ff0c00a985 */ /* 0x0009e2000c101d2e */
[----:B------:R-:W-:-:S02]  /*2df30*/  @!P4 LEA.HI.X R5, R161, R0, R187, 0x1, P5 ;  /* 0x00000000a105c211 */ /* 0x000fc400028f0cbb */
[-C--:B------:R-:W-:Y:S02]  /*2df40*/  @P0 LEA.HI.X R15, R167, R0.reuse, R186, 0x1, P3 ;  /* 0x00000000a70f0211 */ /* 0x080fe400018f0cba */
[----:B------:R-:W-:Y:S01]  /*2df50*/  @P6 LEA.HI.X R7, R166, R0, R185, 0x1, P1 ;  /* 0x00000000a6076211 */ /* 0x000fe200008f0cb9 */
[----:B------:R4:W-:Y:S04]  /*2df60*/  @!P4 ST.E.128 desc[UR46][R4.64], RZ ;  /* 0x000000ff0400c985 */ /* 0x0009e8000c101d2e */
[----:B------:R4:W-:Y:S04]  /*2df70*/  @P0 ST.E.128 desc[UR46][R14.64], RZ ;  /* 0x000000ff0e000985 */ /* 0x0009e8000c101d2e */
[----:B------:R4:W-:Y:S02]  /*2df80*/  @P6 ST.E.128 desc[UR46][R6.64], RZ ;  /* 0x000000ff06006985 */ /* 0x0009e4000c101d2e */
.L_x_2122:
[----:B------:R-:W-:Y:S05]  /*2df90*/  BSYNC B0 ;  /* 0x0000000000007941 */ /* 0x000fea0003800000 */
.L_x_2117:
[----:B------:R-:W-:Y:S02]  /*2dfa0*/  ULDC UR5, c[0x0][0xd38] ;  /* 0x00034e0000057ab9 */ /* 0x000fe40000000800 */
[----:B------:R-:W-:-:S06]  /*2dfb0*/  UISETP.GE.AND UP0, UPT, UR4, UR5, UPT ;  /* 0x000000050400728c */ /* 0x000fcc000bf06270 */
[----:B------:R-:W-:-:S13]  /*2dfc0*/  PLOP3.LUT P0, PT, PT, PT, UP0, 0x80, 0x0 ;  /* 0x000000000000781c */ /* 0x000fda0003f0f008 */
[----:B------:R-:W-:Y:S05]  /*2dfd0*/  @!P0 BRA `(.L_x_2127) ;  /* 0xfffffd3000b08947 */ /* 0x000fea000383ffff */
[----:B------:R-:W-:Y:S05]  /*2dfe0*/  EXIT ;  /* 0x000000000000794d */ /* 0x000fea0003800000 */
.L_x_1998:
[----:B------:R-:W-:-:S08]  /*2dff0*/  NOP ;  /* 0x0000000000007918 */ /* 0x000fd00000000000 */
[----:B------:R-:W0:-:S00]  /*2e000*/  USETMAXREG.DEALLOC.CTAPOOL 0x18 ;  /* 0x00000018000079c8 */ /* 0x000e0000080e0500 */
[----:B0-----:R-:W-:-:S06]  /*2e010*/  LOP3.LUT R0, R0, 0x3, RZ, 0xc0, !PT ;  /* 0x0000000300007812 */ /* 0x001fcc00078ec0ff */
[----:B------:R-:W0:Y:S01]  /*2e020*/  S2UR UR6, SR_CTAID.X ;  /* 0x00000000000679c3 */ /* 0x000e220000002500 */
[----:B------:R-:W-:Y:S01]  /*2e030*/  LOP3.LUT R18, R18, 0xffffff7f, RZ, 0xc0, !PT ;  /* 0xffffff7f12127812 */ /* 0x000fe200078ec0ff */
[----:B------:R-:W-:Y:S01]  /*2e040*/  STL [R1+0x468], RZ ;  /* 0x000468ff01007387 */ /* 0x000fe20000100800 */
[----:B------:R-:W-:-:S03]  /*2e050*/  IMAD.MOV.U32 R19, RZ, RZ, RZ ;  /* 0x000000ffff137224 */ /* 0x000fc600078e00ff */
[----:B------:R-:W1:Y:S02]  /*2e060*/  SHFL.IDX PT, R0, R0, RZ, 0x1f ;  /* 0x00001fff00007589 */ /* 0x000e6400000e0000 */
[----:B-1----:R-:W-:Y:S02]  /*2e070*/  ISETP.NE.AND P0, PT, R0, RZ, PT ;  /* 0x000000ff0000720c */ /* 0x002fe40003f05270 */
[----:B------:R-:W0:Y:S11]  /*2e080*/  LDC R0, c[0x0][0xd38] ;  /* 0x00034e00ff007b82 */ /* 0x000e360000000800 */
[----:B------:R-:W-:Y:S01]  /*2e090*/  @P0 LOP3.LUT R18, R18, 0x80, RZ, 0xfc, !PT ;  /* 0x0000008012120812 */ /* 0x000fe200078efcff */
[----:B------:R-:W-:Y:S06]  /*2e0a0*/  @P0 BAR.ARV 0x4, 0x180 ;  /* 0x0106000000000b1d */ /* 0x000fec0000002000 */
[----:B0-----:R-:W-:Y:S01]  /*2e0b0*/  ISETP.LE.AND P0, PT, R0, UR6, PT ;  /* 0x0000000600007c0c */ /* 0x001fe2000bf03270 */
[----:B------:R-:W-:-:S05]  /*2e0c0*/  IMAD.MOV.U32 R0, RZ, RZ, 0x1 ;  /* 0x00000001ff007424 */ /* 0x000fca00078e00ff */
[----:B------:R0:W-:Y:S07]  /*2e0d0*/  STL [R1+0x448], R0 ;  /* 0x0004480001007387 */ /* 0x0001ee0000100800 */
[----:B------:R-:W-:Y:S05]  /*2e0e0*/  @P0 BRA `(.L_x_2128) ;  /* 0x0000006400100947 */ /* 0x000fea0003800000 */
[----:B------:R-:W1:Y:S01]  /*2e0f0*/  S2R R5, SR_TID.X ;  /* 0x0000000000057919 */ /* 0x000e620000002100 */
[----:B------:R-:W2:Y:S01]  /*2e100*/  S2UR UR5, SR_CgaCtaId ;  /* 0x00000000000579c3 */ /* 0x000ea20000008800 */
[----:B------:R-:W-:Y:S01]  /*2e110*/  UMOV UR4, 0x400 ;  /* 0x0000040000047882 */ /* 0x000fe20000000000 */
[----:B------:R-:W-:Y:S01]  /*2e120*/  IMAD.MOV.U32 R19, RZ, RZ, RZ ;  /* 0x000000ffff137224 */ /* 0x000fe200078e00ff */
[----:B------:R-:W-:Y:S01]  /*2e130*/  STL [R1+0x468], RZ ;  /* 0x000468ff01007387 */ /* 0x000fe20000100800 */
[----:B------:R-:W-:Y:S01]  /*2e140*/  ULDC UR41, c[0x0][0xc] ;  /* 0x0000030000297ab9 */ /* 0x000fe20000000800 */
[----:B------:R-:W-:Y:S01]  /*2e150*/  ULDC.64 UR44, c[0x0][0x198] ;  /* 0x00006600002c7ab9 */ /* 0x000fe20000000a00 */
[----:B--2---:R-:W-:-:S06]  /*2e160*/  ULEA UR4, UR5, UR4, 0x18 ;  /* 0x0000000405047291 */ /* 0x004fcc000f8ec03f */
[----:B------:R-:W-:Y:S01]  /*2e170*/  IMAD.U32 R17, RZ, RZ, UR4 ;  /* 0x00000004ff117e24 */ /* 0x000fe2000f8e00ff */
[C---:B-1----:R-:W-:Y:S01]  /*2e180*/  LOP3.LUT R4, R5.reuse, 0x7f, RZ, 0xc0, !PT ;  /* 0x0000007f05047812 */ /* 0x042fe200078ec0ff */
[----:B0-----:R-:W-:-:S05]  /*2e190*/  IMAD.SHL.U32 R0, R5, 0x8, RZ ;  /* 0x0000000805007824 */ /* 0x001fca00078e00ff */
[C---:B------:R-:W-:Y:S02]  /*2e1a0*/  LOP3.LUT R2, R0.reuse, 0x1f8, RZ, 0xc0, !PT ;  /* 0x000001f800027812 */ /* 0x040fe400078ec0ff */
[----:B------:R-:W-:Y:S02]  /*2e1b0*/  LOP3.LUT R0, R0, 0x38, RZ, 0xc0, !PT ;  /* 0x0000003800007812 */ /* 0x000fe400078ec0ff */
[----:B------:R-:W-:Y:S01]  /*2e1c0*/  LOP3.LUT R3, R2, 0x38, R5, 0x78, !PT ;  /* 0x0000003802037812 */ /* 0x000fe200078e7805 */
[----:B------:R-:W-:Y:S01]  /*2e1d0*/  IMAD.SHL.U32 R2, R4, 0x8, RZ ;  /* 0x0000000804027824 */ /* 0x000fe200078e00ff */
[----:B------:R-:W-:-:S04]  /*2e1e0*/  SHF.R.U32.HI R4, RZ, 0x3, R4 ;  /* 0x00000003ff047819 */ /* 0x000fc80000011604 */
[----:B------:R-:W-:Y:S01]  /*2e1f0*/  LOP3.LUT R2, R3, 0x200, R2, 0xf8, !PT ;  /* 0x0000020003027812 */ /* 0x000fe200078ef802 */
[----:B------:R-:W-:-:S05]  /*2e200*/  IMAD.SHL.U32 R3, R5, 0x10, RZ ;  /* 0x0000001005037824 */ /* 0x000fca00078e00ff */
[----:B------:R-:W-:Y:S01]  /*2e210*/  LOP3.LUT R5, R4, 0x70, R3, 0xf8, !PT ;  /* 0x0000007004057812 */ /* 0x000fe200078ef803 */
[----:B------:R-:W-:Y:S02]  /*2e220*/  IMAD R4, R2, 0x2, R17 ;  /* 0x0000000202047824 */ /* 0x000fe400078e0211 */
[----:B------:R-:W-:Y:S02]  /*2e230*/  IMAD.U32 R3, RZ, RZ, UR6 ;  /* 0x00000006ff037e24 */ /* 0x000fe4000f8e00ff */
[----:B------:R-:W-:Y:S01]  /*2e240*/  IMAD.MOV.U32 R2, RZ, RZ, 0x1 ;  /* 0x00000001ff027424 */ /* 0x000fe200078e00ff */
[----:B------:R0:W-:Y:S04]  /*2e250*/  STL [R1+0x444], R4 ;  /* 0x0004440401007387 */ /* 0x0001e80000100800 */
[----:B------:R1:W-:Y:S04]  /*2e260*/  STL [R1+0x450], R3 ;  /* 0x0004500301007387 */ /* 0x0003e80000100800 */
[----:B------:R2:W-:Y:S01]  /*2e270*/  STL [R1+0x448], R2 ;  /* 0x0004480201007387 */ /* 0x0005e20000100800 */
[----:B0-----:R-:W-:-:S02]  /*2e280*/  LOP3.LUT R4, R0, 0x40, RZ, 0xfc, !PT ;  /* 0x0000004000047812 */ /* 0x001fc400078efcff */
[C---:B------:R-:W-:Y:S02]  /*2e290*/  LOP3.LUT R4, R0.reuse, 0x100, RZ, 0xfc, !PT ;  /* 0x0000010000047812 */ /* 0x040fe400078efcff */
[C---:B-1----:R-:W-:Y:S02]  /*2e2a0*/  LOP3.LUT R3, R0.reuse, 0x80, RZ, 0xfc, !PT ;  /* 0x0000008000037812 */ /* 0x042fe400078efcff */
[C---:B------:R-:W-:Y:S02]  /*2e2b0*/  LOP3.LUT R3, R0.reuse, 0x140, RZ, 0xfc, !PT ;  /* 0x0000014000037812 */ /* 0x040fe400078efcff */
[C---:B--2---:R-:W-:Y:S02]  /*2e2c0*/  LOP3.LUT R2, R0.reuse, 0xc0, RZ, 0xfc, !PT ;  /* 0x000000c000027812 */ /* 0x044fe400078efcff */
[C---:B------:R-:W-:Y:S02]  /*2e2d0*/  LOP3.LUT R2, R0.reuse, 0x180, RZ, 0xfc, !PT ;  /* 0x0000018000027812 */ /* 0x040fe400078efcff */
[----:B------:R-:W-:-:S07]  /*2e2e0*/  LOP3.LUT R0, R0, 0x1c0, RZ, 0xfc, !PT ;  /* 0x000001c000007812 */ /* 0x000fce00078efcff */
.L_x_2246:
[----:B------:R-:W2:Y:S01]  /*2e2f0*/  LDL R0, [R1+0x450] ;  /* 0x0004500001007983 */ /* 0x000ea20000100800 */
        /* <DEDUP_REMOVED lines=13> */
[----:B01--4-:R-:W-:Y:S05]  /*2e3d0*/  @!P0 BRA `(.L_x_2129) ;  /* 0x0000000000208947 */ /* 0x013fea0003800000 */
        /* <DEDUP_REMOVED lines=8> */
.L_x_2129:
[----:B------:R-:W-:Y:S01]  /*2e460*/  ULDC UR9, c[0x0][0xd54] ;  /* 0x0003550000097ab9 */ /* 0x000fe20000000800 */
[----:B------:R-:W-:Y:S01]  /*2e470*/  UMOV UR6, UR8 ;  /* 0x0000000800067c82 */ /* 0x000fe20008000000 */
[----:B------:R-:W-:-:S11]  /*2e480*/  UISETP.NE.AND UP0, UPT, UR9, 0x1, UPT ;  /* 0x000000010900788c */ /* 0x000fd6000bf05270 */
[----:B------:R-:W-:Y:S02]  /*2e490*/  @UP0 ULDC.64 UR10, c[0x0][0xd58] ;  /* 0x00035600000a0ab9 */ /* 0x000fe40000000a00 */
[----:B------:R-:W-:-:S04]  /*2e4a0*/  UIMAD.WIDE.U32 UR4, UR8, UR10, URZ ;  /* 0x0000000a080472a5 */ /* 0x000fc8000f8e003f */
[----:B------:R-:W-:-:S04]  /*2e4b0*/  @UP0 USHF.R.U32.HI UR6, URZ, UR11, UR5 ;  /* 0x0000000b3f060299 */ /* 0x000fc80008011605 */
[----:B------:R-:W-:-:S12]  /*2e4c0*/  UIMAD UR4, UR6, UR9, URZ ;  /* 0x00000009060472a4 */ /* 0x000fd8000f8e023f */
.L_x_2130:
        /* <DEDUP_REMOVED lines=48> */
.L_x_2132:
[----:B------:R-:W-:-:S11]  /*2e7d0*/  UISETP.NE.AND UP0, UPT, UR5, 0x1, UPT ;  /* 0x000000010500788c */ /* 0x000fd6000bf05270 */
[----:B------:R-:W-:Y:S02]  /*2e7e0*/  @UP0 ULDC.64 UR12, c[0x0][0xae0] ;  /* 0x0002b800000c0ab9 */ /* 0x000fe40000000a00 */
[----:B------:R-:W-:-:S04]  /*2e7f0*/  UIMAD.WIDE.U32 UR8, UR10, UR12, URZ ;  /* 0x0000000c0a0872a5 */ /* 0x000fc8000f8e003f */
[----:B------:R-:W-:-:S12]  /*2e800*/  @UP0 USHF.R.U32.HI UR10, URZ, UR13, UR9 ;  /* 0x0000000d3f0a0299 */ /* 0x000fd80008011609 */
.L_x_2133:
[----:B------:R-:W-:-:S04]  /*2e810*/  UIMAD UR10, UR10, UR5, UR5 ;  /* 0x000000050a0a72a4 */ /* 0x000fc8000f8e0205 */
[----:B------:R-:W-:-:S04]  /*2e820*/  UISETP.LT.AND UP0, UPT, UR4, UR10, UPT ;  /* 0x0000000a0400728c */ /* 0x000fc8000bf01270 */
[----:B------:R-:W-:-:S12]  /*2e830*/  USEL UR4, UR4, UR10, UP0 ;  /* 0x0000000a04047287 */ /* 0x000fd80008000000 */
.L_x_2131:
        /* <DEDUP_REMOVED lines=20> */
[----:B------:R-:W-:Y:S02]  /*2e980*/  UMOV UR4, UR6 ;  /* 0x0000000600047c82 */ /* 0x000fe40008000000 */
        /* <DEDUP_REMOVED lines=10> */
.L_x_2135:
[----:B------:R-:W-:-:S11]  /*2ea30*/  UISETP.NE.AND UP0, UPT, UR5, 0x1, UPT ;  /* 0x000000010500788c */ /* 0x000fd6000bf05270 */
[----:B------:R-:W-:Y:S02]  /*2ea40*/  @UP0 ULDC.64 UR10, c[0x0][0xae0] ;  /* 0x0002b800000a0ab9 */ /* 0x000fe40000000a00 */
[----:B------:R-:W-:-:S04]  /*2ea50*/  UIMAD.WIDE.U32 UR6, UR4, UR10, URZ ;  /* 0x0000000a040672a5 */ /* 0x000fc8000f8e003f */
[----:B------:R-:W-:-:S12]  /*2ea60*/  @UP0 USHF.R.U32.HI UR4, URZ, UR11, UR7 ;  /* 0x0000000b3f040299 */ /* 0x000fd80008011607 */
.L_x_2136:
[----:B------:R-:W-:-:S04]  /*2ea70*/  UIMAD UR4, UR4, UR5, URZ ;  /* 0x00000005040472a4 */ /* 0x000fc8000f8e023f */
[----:B------:R-:W-:-:S04]  /*2ea80*/  UISETP.LT.AND UP0, UPT, UR8, UR4, UPT ;  /* 0x000000040800728c */ /* 0x000fc8000bf01270 */
[----:B------:R-:W-:-:S12]  /*2ea90*/  USEL UR8, UR8, UR4, !UP0 ;  /* 0x0000000408087287 */ /* 0x000fd8000c000000 */
.L_x_2134:
        /* <DEDUP_REMOVED lines=16> */
[----:B------:R-:W0:Y:S08]  /*2eba0*/  FLO.U32 R0, UR4 ;  /* 0x0000000400007d00 */ /* 0x000e3000080e0000 */
[----:B------:R-:W1:Y:S01]  /*2ebb0*/  POPC R2, UR4 ;  /* 0x0000000400027d09 */ /* 0x000e620008000000 */
[----:B0-----:R-:W-:-:S13]  /*2ebc0*/  ISETP.EQ.U32.AND P0, PT, R0, R3, PT ;  /* 0x000000030000720c */ /* 0x001fda0003f02070 */
[----:B-1----:R-:W2:Y:S01]  /*2ebd0*/  @P0 ATOMG.E.ADD.STRONG.GPU PT, R5, desc[UR46][R4.64], R2 ;  /* 0x00000002040509a8 */ /* 0x002ea200081ee1ee */
[----:B------:R-:W0:Y:S02]  /*2ebe0*/  S2R R3, SR_LTMASK ;  /* 0x0000000000037919 */ /* 0x000e240000003900 */
[----:B0-----:R-:W-:-:S06]  /*2ebf0*/  LOP3.LUT R3, R3, UR4, RZ, 0xc0, !PT ;  /* 0x0000000403037c12 */ /* 0x001fcc000f8ec0ff */
[----:B------:R-:W0:Y:S01]  /*2ec00*/  POPC R3, R3 ;  /* 0x0000000300037309 */ /* 0x000e220000000000 */
[----:B--2---:R-:W0:Y:S02]  /*2ec10*/  SHFL.IDX PT, R0, R5, R0, 0x1f ;  /* 0x00001f0005007589 */ /* 0x004e2400000e0000 */
[----:B0-----:R-:W-:-:S05]  /*2ec20*/  IADD3 R0, R0, UR41, R3 ;  /* 0x0000002900007c10 */ /* 0x001fca000fffe003 */
[----:B------:R3:W-:Y:S01]  /*2ec30*/  STL [R1+0x450], R0 ;  /* 0x0004500001007387 */ /* 0x0007e20000100800 */
[----:B------:R-:W-:Y:S05]  /*2ec40*/  BRA `(.L_x_2139) ;  /* 0x0000005400c47947 */ /* 0x000fea0003800000 */
.L_x_2138:
        /* <DEDUP_REMOVED lines=20> */
.L_x_2141:
[----:B------:R-:W-:Y:S05]  /*2ed90*/  BSYNC B6 ;  /* 0x0000000000067941 */ /* 0x000fea0003800000 */
.L_x_2140:
        /* <DEDUP_REMOVED lines=20> */
.L_x_2144:
        /* <DEDUP_REMOVED lines=15> */
.L_x_2143:
[----:B------:R-:W-:Y:S05]  /*2efd0*/  BSYNC B6 ;  /* 0x0000000000067941 */ /* 0x000fea0003800000 */
.L_x_2142:
        /* <DEDUP_REMOVED lines=12> */
[----:B------:R-:W-:Y:S01]  /*2f0a0*/  LOP3.LUT R18, R18, 0xfffffffe, RZ, 0xc0, !PT ;  /* 0xfffffffe12127812 */ /* 0x000fe200078ec0ff */
[----:B------:R-:W1:Y:S02]  /*2f0b0*/  S2R R4, SR_TID.X ;  /* 0x0000000000047919 */ /* 0x000e640000002100 */
[----:B------:R-:W-:Y:S01]  /*2f0c0*/  VIADD R0, R0, 0xffffffff ;  /* 0xffffffff00007836 */ /* 0x000fe20000000000 */
[----:B0-----:R-:W0:Y:S02]  /*2f0d0*/  LDC.64 R2, c[0x0][0x418] ;  /* 0x00010600ff027b82 */ /* 0x001e240000000a00 */
[----:B0-----:R-:W-:Y:S02]  /*2f0e0*/  ISETP.NE.U32.AND P0, PT, R2, RZ, PT ;  /* 0x000000ff0200720c */ /* 0x001fe40003f05070 */
[----:B-1----:R-:W-:-:S02]  /*2f0f0*/  SHF.R.U32.HI R4, RZ, 0x5, R4 ;  /* 0x00000005ff047819 */ /* 0x002fc40000011604 */
[----:B------:R-:W-:Y:S02]  /*2f100*/  ISETP.NE.AND.EX P1, PT, R3, RZ, PT, P0 ;  /* 0x000000ff0300720c */ /* 0x000fe40003f25300 */
[----:B------:R-:W-:-:S11]  /*2f110*/  LOP3.LUT R4, R4, 0x3, RZ, 0xc0, !PT ;  /* 0x0000000304047812 */ /* 0x000fd600078ec0ff */
[----:B------:R-:W-:Y:S02]  /*2f120*/  @P1 LOP3.LUT R18, R18, 0x1, RZ, 0xfc, !PT ;  /* 0x0000000112121812 */ /* 0x000fe400078efcff */
[----:B--2---:R-:W-:Y:S01]  /*2f130*/  SHF.R.S32.HI R8, RZ, 0x1f, R7 ;  /* 0x0000001fff087819 */ /* 0x004fe20000011407 */
[----:B------:R0:W-:Y:S01]  /*2f140*/  STL [R1+0x440], R7 ;  /* 0x0004400701007387 */ /* 0x0001e20000100800 */
[----:B------:R-:W-:-:S03]  /*2f150*/  SEL R16, R7, RZ, !P1 ;  /* 0x000000ff07107207 */ /* 0x000fc60004800000 */
[----:B------:R0:W-:Y:S01]  /*2f160*/  STL [R1+0x44c], R8 ;  /* 0x00044c0801007387 */ /* 0x0001e20000100800 */
[----:B------:R-:W-:Y:S05]  /*2f170*/  BRA.DIV UR4, `(.L_x_2145) ;  /* 0x0000005a044c7947 */ /* 0x000fea000b800000 */
[----:B------:R1:W2:Y:S02]  /*2f180*/  SHFL.IDX PT, R14, R4, RZ, 0x1f ;  /* 0x00001fff040e7589 */ /* 0x0002a400000e0000 */
.L_x_2259:
[----:B------:R3:W-:Y:S01]  /*2f190*/  STL [R1+0x45c], R0 ;  /* 0x00045c0001007387 */ /* 0x0007e20000100800 */
[----:B--2---:R-:W-:Y:S02]  /*2f1a0*/  ISETP.NE.AND P0, PT, R14, RZ, PT ;  /* 0x000000ff0e00720c */ /* 0x004fe40003f05270 */
[----:B------:R-:W-:Y:S02]  /*2f1b0*/  PLOP3.LUT P2, PT, PT, PT, PT, 0x8, 0x0 ;  /* 0x000000000000781c */ /* 0x000fe40003f4e170 */
[----:B------:R-:W-:-:S11]  /*2f1c0*/  LOP3.LUT R18, R18, 0xfffffffd, RZ, 0xc0, !PT ;  /* 0xfffffffd12127812 */ /* 0x000fd600078ec0ff */
[----:B------:R-:W-:Y:S01]  /*2f1d0*/  @P2 LOP3.LUT R18, R18, 0x2, RZ, 0xfc, !PT ;  /* 0x0000000212122812 */ /* 0x000fe200078efcff */
[----:B---3--:R-:W-:Y:S06]  /*2f1e0*/  @P0 BRA `(.L_x_2146) ;  /* 0x0000000000f00947 */ /* 0x008fec0003800000 */
[----:B------:R-:W-:-:S03]  /*2f1f0*/  UMOV UR4, 0xffffffff ;  /* 0xffffffff00047882 */ /* 0x000fc60000000000 */
[----:B------:R-:W-:Y:S05]  /*2f200*/  BRA.DIV UR4, `(.L_x_2147) ;  /* 0x0000005a04487947 */ /* 0x000fea000b800000 */
[----:B------:R-:W-:-:S13]  /*2f210*/  ELECT P6, URZ, PT ;  /* 0x00000000003f782f */ /* 0x000fda00038c0000 */
.L_x_2262:
[----:B------:R-:W-:Y:S05]  /*2f220*/  @!P6 BRA `(.L_x_2146) ;  /* 0x0000000000e0e947 */ /* 0x000fea0003800000 */
[----:B------:R-:W-:Y:S01]  /*2f230*/  IMAD.MOV.U32 R16, RZ, RZ, R7 ;  /* 0x000000ffff107224 */ /* 0x000fe200078e0007 */
[----:B------:R-:W-:Y:S06]  /*2f240*/  @!P1 BRA `(.L_x_2148) ;  /* 0x00000000004c9947 */ /* 0x000fec0003800000 */
[----:B------:R-:W2:Y:S01]  /*2f250*/  LDC R6, c[0x0][0x43c] ;  /* 0x00010f00ff067b82 */ /* 0x000ea20000000800 */
[----:B------:R-:W-:Y:S01]  /*2f260*/  IMAD.MOV.U32 R9, RZ, RZ, R0 ;  /* 0x000000ffff097224 */ /* 0x000fe200078e0000 */
[----:B------:R-:W-:Y:S01]  /*2f270*/  ULDC.64 UR4, c[0x0][0x428] ;  /* 0x00010a0000047ab9 */ /* 0x000fe20000000a00 */
[----:B--2---:R-:W-:-:S13]  /*2f280*/  ISETP.NE.AND P0, PT, R6, 0x1, PT ;  /* 0x000000010600780c */ /* 0x004fda0003f05270 */
[----:B-1----:R-:W1:Y:S02]  /*2f290*/  @P0 LDC.64 R4, c[0x0][0x440] ;  /* 0x00011000ff040b82 */ /* 0x002e640000000a00 */
[----:B-1----:R-:W-:-:S04]  /*2f2a0*/  @P0 IMAD.HI.U32 R0, R9, R4, RZ ;  /* 0x0000000409000227 */ /* 0x002fc800078e00ff */
        /* <DEDUP_REMOVED lines=13> */
.L_x_2148:
[----:B--2---:R-:W2:Y:S01]  /*2f380*/  LDL R2, [R1+0x448] ;  /* 0x0004480001027983 */ /* 0x004ea20000100800 */
[----:B------:R-:W-:Y:S01]  /*2f390*/  IMAD R0, R19, 0x8, R17 ;  /* 0x0000000813007824 */ /* 0x000fe200078e0211 */
[----:B--2---:R-:W-:-:S04]  /*2f3a0*/  SHF.L.U32 R2, R2, 0x1f, RZ ;  /* 0x0000001f02027819 */ /* 0x004fc800000006ff */
[----:B------:R-:W2:Y:S02]  /*2f3b0*/  SYNCS.PHASECHK.TRANS64.TRYWAIT P0, [R0+URZ+0x38840], R2 ;  /* 0x03884002000075a7 */ /* 0x000ea4000800017f */
[----:B--2---:R-:W-:Y:S05]  /*2f3c0*/  @!P0 BRA `(.L_x_2149) ;  /* 0x0000005400f88947 */ /* 0x004fea0003800000 */
.L_x_2263:
        /* <DEDUP_REMOVED lines=11> */
.L_x_2150:
[----:B--2---:R-:W2:Y:S01]  /*2f480*/  LDL R2, [R1+0x45c] ;  /* 0x00045c0001027983 */ /* 0x004ea20000100800 */
[----:B------:R-:W-:Y:S01]  /*2f490*/  R2UR UR33, R0 ;  /* 0x00000000002172ca */ /* 0x000fe200000e0000 */
[----:B------:R-:W-:Y:S01]  /*2f4a0*/  IMAD R0, R19, 0x2000, R17 ;  /* 0x0000200013007824 */ /* 0x000fe200078e0211 */
[----:B------:R-:W-:Y:S01]  /*2f4b0*/  UIADD3 UR4, UP0, UR44, 0x370, URZ ;  /* 0x000003702c047890 */ /* 0x000fe2000ff1e03f */
[----:B-----5:R-:W-:Y:S01]  /*2f4c0*/  R2UR UR37, R16 ;  /* 0x00000000102572ca */ /* 0x020fe200000e0000 */
[----:B------:R-:W-:Y:S01]  /*2f4d0*/  UMOV UR6, 0x0 ;  /* 0x0000000000067882 */ /* 0x000fe20000000000 */
[----:B------:R-:W-:Y:S01]  /*2f4e0*/  UMOV UR7, 0x14f00000 ;  /* 0x14f0000000077882 */ /* 0x000fe20000000000 */
[----:B------:R-:W-:Y:S01]  /*2f4f0*/  R2UR UR32, R0 ;  /* 0x00000000002072ca */ /* 0x000fe200000e0000 */
[----:B------:R-:W-:Y:S01]  /*2f500*/  UIADD3.X UR5, URZ, UR45, URZ, UP0, !UPT ;  /* 0x0000002d3f057290 */ /* 0x000fe200087fe43f */
[----:B------:R-:W-:Y:S01]  /*2f510*/  PLOP3.LUT P0, PT, PT, PT, PT, 0x80, 0x0 ;  /* 0x000000000000781c */ /* 0x000fe20003f0f070 */
[----:B------:R-:W-:Y:S01]  /*2f520*/  UMOV UR34, URZ ;  /* 0x0000003f00227c82 */ /* 0x000fe20008000000 */
[----:B------:R-:W-:-:S03]  /*2f530*/  LOP3.LUT R18, R18, 0xfffffffd, RZ, 0xc0, !PT ;  /* 0xfffffffd12127812 */ /* 0x000fc600078ec0ff */
[----:B------:R-:W-:-:S06]  /*2f540*/  UIADD3 UR33, UR33, 0x38830, URZ ;  /* 0x0003883021217890 */ /* 0x000fcc000fffe03f */
[----:B------:R-:W-:Y:S02]  /*2f550*/  UIADD3 UR32, UR32, 0x22400, URZ ;  /* 0x0002240020207890 */ /* 0x000fe4000fffe03f */
[----:B------:R-:W-:Y:S02]  /*2f560*/  @P0 LOP3.LUT R18, R18, 0x2, RZ, 0xfc, !PT ;  /* 0x0000000212120812 */ /* 0x000fe400078efcff */
[----:B--2---:R-:W-:-:S13]  /*2f570*/  R2UR UR35, R2 ;  /* 0x00000000022372ca */ /* 0x004fda00000e0000 */
[----:B------:R-:W-:-:S09]  /*2f580*/  USHF.L.U32 UR35, UR35, 0x6, URZ ;  /* 0x0000000623237899 */ /* 0x000fd2000800063f */
[----:B------:R2:W-:Y:S02]  /*2f590*/  UTMALDG.4D [UR32], [UR4], desc[UR6] ;  /* 0x00000620040075b4 */ /* 0x0005e40008019000 */
[----:B--2---:R-:W-:Y:S01]  /*2f5a0*/  NOP ;  /* 0x0000000000007918 */ /* 0x004fe20000000000 */
.L_x_2146:
[----:B------:R-:W-:Y:S05]  /*2f5b0*/  WARPSYNC.ALL ;  /* 0x0000000000007948 */ /* 0x000fea0003800000 */
[----:B------:R-:W-:Y:S01]  /*2f5c0*/  VIADD R0, R17, 0x20400 ;  /* 0x0002040011007836 */ /* 0x000fe20000000000 */
[----:B------:R-:W-:Y:S01]  /*2f5d0*/  BAR.SYNC.DEFER_BLOCKING 0x8, 0x100 ;  /* 0x0204000000007b1d */ /* 0x000fe20000010000 */
[----:B------:R-:W-:Y:S02]  /*2f5e0*/  USHF.R.S32.HI UR43, URZ, 0x1f, UR36 ;  /* 0x0000001f3f2b7899 */ /* 0x000fe40008011424 */
[----:B------:R-:W-:Y:S01]  /*2f5f0*/  USHF.R.S32.HI UR37, URZ, 0x1f, UR42 ;  /* 0x0000001f3f257899 */ /* 0x000fe2000801142a */
[----:B------:R-:W-:-:S02]  /*2f600*/  LOP3.LUT P0, RZ, R0, 0x3ff, RZ, 0xc0, !PT ;  /* 0x000003ff00ff7812 */ /* 0x000fc4000780c0ff */
[----:B------:R-:W-:Y:S11]  /*2f610*/  BSSY B6, `(.L_x_2151) ;  /* 0x0000012000067945 */ /* 0x000ff60003800000 */
[----:B------:R-:W-:Y:S05]  /*2f620*/  @!P0 BRA `(.L_x_2152) ;  /* 0x0000000000408947 */ /* 0x000fea0003800000 */
[----:B------:R-:W-:Y:S01]  /*2f630*/  MOV R2, 0x0 ;  /* 0x0000000000027802 */ /* 0x000fe20000000f00 */
[----:B------:R-:W-:Y:S01]  /*2f640*/  ULDC.64 UR4, c[0x4][0x90] ;  /* 0x0100240000047ab9 */ /* 0x000fe20000000a00 */
[----:B------:R-:W-:Y:S01]  /*2f650*/  ULDC.64 UR6, c[0x4][0x98] ;  /* 0x0100260000067ab9 */ /* 0x000fe20000000a00 */
[----:B------:R-:W-:Y:S01]  /*2f660*/  ULDC.64 UR8, c[0x4][0x20] ;  /* 0x0100080000087ab9 */ /* 0x000fe20000000a00 */
[----:B-1----:R-:W-:Y:S02]  /*2f670*/  IMAD.U32 R4, RZ, RZ, UR4 ;  /* 0x00000004ff047e24 */ /* 0x002fe4000f8e00ff */
        /* <DEDUP_REMOVED lines=10> */
[----:B-1----:R-:W-:Y:S05]  /*2f720*/  CALL.ABS.NOINC R2 ;  /* 0x0000000002007343 */ /* 0x002fea0003c00000 */
.L_x_2152:
[----:B------:R-:W-:Y:S05]  /*2f730*/  BSYNC B6 ;  /* 0x0000000000067941 */ /* 0x000fea0003800000 */
.L_x_2151:
[----:B------:R-:W2:Y:S01]  /*2f740*/  LDC R6, c[0x0][0x448] ;  /* 0x00011200ff067b82 */ /* 0x000ea20000000800 */
[----:B------:R-:W1:Y:S01]  /*2f750*/  S2R R2, SR_TID.X ;  /* 0x0000000000027919 */ /* 0x000e620000002100 */
[----:B------:R-:W-:Y:S02]  /*2f760*/  ULDC.64 UR8, c[0x0][0x2d8] ;  /* 0x0000b60000087ab9 */ /* 0x000fe40000000a00 */
[----:B------:R-:W-:Y:S01]  /*2f770*/  UIMAD UR6, UR43, UR8, URZ ;  /* 0x000000082b0672a4 */ /* 0x000fe2000f8e023f */
[----:B------:R-:W3:Y:S01]  /*2f780*/  S2R R0, SR_TID.X ;  /* 0x0000000000007919 */ /* 0x000ee20000002100 */
[----:B------:R-:W-:Y:S02]  /*2f790*/  UIMAD.WIDE.U32 UR4, UR36, UR8, URZ ;  /* 0x00000008240472a5 */ /* 0x000fe4000f8e003f */
[----:B------:R-:W-:-:S03]  /*2f7a0*/  UIMAD UR6, UR36, UR9, UR6 ;  /* 0x00000009240672a4 */ /* 0x000fc6000f8e0206 */
[----:B------:R-:W-:Y:S01]  /*2f7b0*/  ULDC.64 UR8, c[0x0][0x2e0] ;  /* 0x0000b80000087ab9 */ /* 0x000fe20000000a00 */
[----:B------:R-:W-:Y:S02]  /*2f7c0*/  UIADD3 UR5, UR5, UR6, URZ ;  /* 0x0000000605057290 */ /* 0x000fe4000fffe03f */
[----:B------:R-:W-:Y:S02]  /*2f7d0*/  UIMAD UR6, UR37, UR8, URZ ;  /* 0x00000008250672a4 */ /* 0x000fe4000f8e023f */
[----:B------:R-:W-:Y:S02]  /*2f7e0*/  UIMAD.WIDE.U32 UR4, UR42, UR8, UR4 ;  /* 0x000000082a0472a5 */ /* 0x000fe4000f8e0004 */
[----:B------:R-:W-:-:S04]  /*2f7f0*/  UIMAD UR6, UR42, UR9, UR6 ;  /* 0x000000092a0672a4 */ /* 0x000fc8000f8e0206 */
[----:B------:R-:W-:Y:S02]  /*2f800*/  UIADD3 UR6, UR5, UR6, URZ ;  /* 0x0000000605067290 */ /* 0x000fe4000fffe03f */
[----:B------:R-:W-:Y:S01]  /*2f810*/  IMAD.U32 R5, RZ, RZ, UR5 ;  /* 0x00000005ff057e24 */ /* 0x000fe2000f8e00ff */
[----:B--2---:R-:W-:Y:S02]  /*2f820*/  ISETP.NE.AND P0, PT, R6, 0x1, PT ;  /* 0x000000010600780c */ /* 0x004fe40003f05270 */
[----:B-1----:R-:W-:-:S11]  /*2f830*/  LOP3.LUT R4, R2, 0x7f, RZ, 0xc0, !PT ;  /* 0x0000007f02047812 */ /* 0x002fd600078ec0ff */
[----:B------:R-:W1:Y:S01]  /*2f840*/  @P0 LDC R3, c[0x0][0x44c] ;  /* 0x00011300ff030b82 */ /* 0x000e620000000800 */
[----:B---3--:R-:W-:Y:S01]  /*2f850*/  IMAD.SHL.U32 R0, R0, 0x10, RZ ;  /* 0x0000001000007824 */ /* 0x008fe200078e00ff */
[----:B------:R-:W-:-:S04]  /*2f860*/  SHF.R.U32.HI R4, RZ, 0x3, R4 ;  /* 0x00000003ff047819 */ /* 0x000fc80000011604 */
[----:B------:R-:W-:Y:S01]  /*2f870*/  LOP3.LUT R0, R4, 0x70, R0, 0xf8, !PT ;  /* 0x0000007004007812 */ /* 0x000fe200078ef800 */
[----:B------:R-:W-:Y:S01]  /*2f880*/  IMAD.U32 R4, RZ, RZ, UR4 ;  /* 0x00000004ff047e24 */ /* 0x000fe2000f8e00ff */
[----:B------:R-:W2:Y:S01]  /*2f890*/  @P0 LDC R2, c[0x0][0x450] ;  /* 0x00011400ff020b82 */ /* 0x000ea20000000800 */
[----:B------:R-:W-:Y:S02]  /*2f8a0*/  ULDC.64 UR4, c[0x0][0x2d0] ;  /* 0x0000b40000047ab9 */ /* 0x000fe40000000a00 */
[----:B0-----:R-:W-:-:S04]  /*2f8b0*/  VIADD R7, R0, UR40 ;  /* 0x0000002800077c36 */ /* 0x001fc80008000000 */
[----:B------:R-:W-:Y:S01]  /*2f8c0*/  IMAD.MOV.U32 R0, RZ, RZ, R7 ;  /* 0x000000ffff007224 */ /* 0x000fe200078e0007 */
[----:B------:R0:W-:Y:S01]  /*2f8d0*/  STL [R1+0x458], R7 ;  /* 0x0004580701007387 */ /* 0x0001e20000100800 */
[----:B-1----:R-:W-:-:S05]  /*2f8e0*/  @P0 IMAD.HI.U32 R3, R7, R3, RZ ;  /* 0x0000000307030227 */ /* 0x002fca00078e00ff */
[----:B--2---:R-:W-:Y:S01]  /*2f8f0*/  @P0 SHF.R.U32.HI R0, RZ, R2, R3 ;  /* 0x00000002ff000219 */ /* 0x004fe20000011603 */
[----:B------:R-:W-:Y:S02]  /*2f900*/  IMAD.MOV.U32 R2, RZ, RZ, R4 ;  /* 0x000000ffff027224 */ /* 0x000fe400078e0004 */
[----:B------:R-:W-:Y:S01]  /*2f910*/  IMAD.U32 R3, RZ, RZ, UR6 ;  /* 0x00000006ff037e24 */ /* 0x000fe2000f8e00ff */
[----:B------:R-:W-:Y:S01]  /*2f920*/  SHF.R.S32.HI R4, RZ, 0x1f, R0 ;  /* 0x0000001fff047819 */ /* 0x000fe20000011400 */
[----:B------:R-:W1:Y:S01]  /*2f930*/  S2R R9, SR_TID.X ;  /* 0x0000000000097919 */ /* 0x000e620000002100 */
[----:B------:R-:W-:Y:S01]  /*2f940*/  ULDC.64 UR6, c[0x0][0x280] ;  /* 0x0000a00000067ab9 */ /* 0x000fe20000000a00 */
[----:B------:R-:W-:-:S04]  /*2f950*/  IMAD.WIDE.U32 R2, R0, UR4, R2 ;  /* 0x0000000400027c25 */ /* 0x000fc8000f8e0002 */
[----:B------:R-:W-:-:S04]  /*2f960*/  IMAD R4, R4, UR4, RZ ;  /* 0x0000000404047c24 */ /* 0x000fc8000f8e02ff */
[----:B------:R-:W-:Y:S01]  /*2f970*/  IMAD R4, R0, UR5, R4 ;  /* 0x0000000500047c24 */ /* 0x000fe2000f8e0204 */
[----:B------:R-:W-:Y:S01]  /*2f980*/  ULDC.64 UR4, c[0x0][0x2c8] ;  /* 0x0000b20000047ab9 */ /* 0x000fe20000000a00 */
[----:B------:R-:W-:Y:S02]  /*2f990*/  IMAD.MOV R0, RZ, RZ, -R0 ;  /* 0x000000ffff007224 */ /* 0x000fe400078e0a00 */
[----:B------:R-:W-:Y:S02]  /*2f9a0*/  IMAD.IADD R3, R3, 0x1, R4 ;  /* 0x0000000103037824 */ /* 0x000fe400078e0204 */
[----:B------:R-:W-:Y:S02]  /*2f9b0*/  IMAD R0, R6, R0, R7 ;  /* 0x0000000006007224 */ /* 0x000fe400078e0207 */
[----:B0-----:R0:W5:Y:S02]  /*2f9c0*/  LDL R7, [R1+0x444] ;  /* 0x0004440001077983 */ /* 0x0011640000100800 */
[----:B------:R-:W-:Y:S01]  /*2f9d0*/  IMAD.WIDE.U32 R2, R0, UR4, R2 ;  /* 0x0000000400027c25 */ /* 0x000fe2000f8e0002 */
[----:B------:R-:W-:-:S05]  /*2f9e0*/  SHF.R.S32.HI R4, RZ, 0x1f, R0 ;  /* 0x0000001fff047819 */ /* 0x000fca0000011400 */
[----:B------:R-:W-:Y:S01]  /*2f9f0*/  IMAD R4, R4, UR4, RZ ;  /* 0x0000000404047c24 */ /* 0x000fe2000f8e02ff */
[----:B------:R-:W-:-:S03]  /*2fa00*/  ULDC UR4, c[0x0][0x2b8] ;  /* 0x0000ae0000047ab9 */ /* 0x000fc60000000800 */
[----:B------:R-:W-:Y:S01]  /*2fa10*/  IMAD R4, R0, UR5, R4 ;  /* 0x0000000500047c24 */ /* 0x000fe2000f8e0204 */
[----:B------:R-:W-:Y:S01]  /*2fa20*/  LEA R0, P1, R2, UR6, 0x1 ;  /* 0x0000000602007c11 */ /* 0x000fe2000f8208ff */
[C---:B-1----:R-:W-:Y:S01]  /*2fa30*/  IMAD.SHL.U32 R8, R9.reuse, 0x8, RZ ;  /* 0x0000000809087824 */ /* 0x042fe200078e00ff */
[----:B------:R-:W-:Y:S01]  /*2fa40*/  LOP3.LUT R9, R9, 0x7f, RZ, 0xc0, !PT ;  /* 0x0000007f09097812 */ /* 0x000fe200078ec0ff */
[----:B------:R-:W-:-:S03]  /*2fa50*/  IMAD.IADD R3, R3, 0x1, R4 ;  /* 0x0000000103037824 */ /* 0x000fc600078e0204 */
[----:B------:R-:W-:Y:S02]  /*2fa60*/  LOP3.LUT R8, R8, 0x38, RZ, 0xc0, !PT ;  /* 0x0000003808087812 */ /* 0x000fe400078ec0ff */
[----:B------:R-:W-:Y:S02]  /*2fa70*/  LEA.HI.X R3, R2, UR7, R3, 0x1, P1 ;  /* 0x0000000702037c11 */ /* 0x000fe400088f0c03 */
[----:B------:R-:W-:Y:S01]  /*2fa80*/  ISETP.GE.AND P0, PT, R8, UR4, PT ;  /* 0x0000000408007c0c */ /* 0x000fe2000bf06270 */
[----:B------:R-:W-:Y:S01]  /*2fa90*/  UMOV UR4, 0xffffffff ;  /* 0xffffffff00047882 */ /* 0x000fe20000000000 */
[----:B------:R-:W-:Y:S02]  /*2faa0*/  SHF.R.U32.HI R9, RZ, 0x3, R9 ;  /* 0x00000003ff097819 */ /* 0x000fe40000011609 */
[----:B0-----:R-:W-:Y:S09]  /*2fab0*/  BRA.DIV UR4, `(.L_x_2153) ;  /* 0x0000005204507947 */ /* 0x001ff2000b800000 */
[----:B------:R-:W0:Y:S01]  /*2fac0*/  SHFL.IDX PT, R5, R0, RZ, 0x181f ;  /* 0x00181fff00057589 */ /* 0x000e2200000e0000 */
[----:B------:R-:W-:Y:S01]  /*2fad0*/  ULDC UR4, c[0x0][0x288] ;  /* 0x0000a20000047ab9 */ /* 0x000fe20000000800 */
[----:B------:R-:W-:Y:S02]  /*2fae0*/  VIADD R9, R9, UR40 ;  /* 0x0000002809097c36 */ /* 0x000fe40008000000 */
[----:B------:R-:W1:Y:S01]  /*2faf0*/  SHFL.IDX PT, R4, R3, RZ, 0x181f ;  /* 0x00181fff03047589 */ /* 0x000e6200000e0000 */
[----:B------:R-:W-:Y:S02]  /*2fb00*/  IMAD R2, R6, UR4, RZ ;  /* 0x0000000406027c24 */ /* 0x000fe4000f8e02ff */
[C---:B------:R-:W-:Y:S01]  /*2fb10*/  VIADD R6, R9.reuse, 0x10 ;  /* 0x0000001009067836 */ /* 0x040fe20000000000 */
[----:B------:R-:W-:Y:S02]  /*2fb20*/  STL [R1+0x454], R9 ;  /* 0x0004540901007387 */ /* 0x000fe40000100800 */
[----:B------:R-:W-:-:S02]  /*2fb30*/  ISETP.GE.AND P1, PT, R9, R2, PT ;  /* 0x000000020900720c */ /* 0x000fc40003f26270 */
[----:B------:R2:W-:Y:S11]  /*2fb40*/  STL [R1+0x460], R6 ;  /* 0x0004600601007387 */ /* 0x0005f60000100800 */
[----:B0-----:R-:W-:-:S05]  /*2fb50*/  @!P1 LEA R5, P2, R8, R5, 0x1 ;  /* 0x0000000508059211 */ /* 0x001fca00078408ff */
[----:B-1----:R-:W-:-:S05]  /*2fb60*/  @!P1 IMAD.X R4, RZ, RZ, R4, P2 ;  /* 0x000000ffff049224 */ /* 0x002fca00010e0604 */
[----:B------:R-:W-:-:S04]  /*2fb70*/  @!P1 LOP3.LUT R5, R5, R4, RZ, 0x3c, !PT ;  /* 0x0000000405059212 */ /* 0x000fc800078e3cff */
[----:B------:R-:W-:-:S04]  /*2fb80*/  @!P1 LOP3.LUT R4, R5, R4, RZ, 0x3c, !PT ;  /* 0x0000000405049212 */ /* 0x000fc800078e3cff */
[----:B------:R-:W-:-:S05]  /*2fb90*/  @!P1 LOP3.LUT R5, R5, R4, RZ, 0x3c, !PT ;  /* 0x0000000405059212 */ /* 0x000fca00078e3cff */
[----:B------:R-:W-:Y:S01]  /*2fba0*/  @!PT LDS RZ, [RZ] ;  /* 0x00000000fffff984 */ /* 0x000fe20000000800 */
[----:B-----5:R0:W-:Y:S01]  /*2fbb0*/  @!P1 LDGSTS.E.BYPASS.LTC128B.128 [R7+0x20400], desc[UR46][R4.64], !P0 ;  /* 0x2040000004079fae */ /* 0x0201e2000c101d6e */
[----:B------:R-:W-:Y:S01]  /*2fbc0*/  ISETP.GE.AND P1, PT, R6, R2, PT ;  /* 0x000000020600720c */ /* 0x000fe20003f26270 */
[----:B--2---:R-:W-:-:S05]  /*2fbd0*/  VIADD R6, R9, 0x20 ;  /* 0x0000002009067836 */ /* 0x004fca0000000000 */
[----:B------:R-:W-:Y:S04]  /*2fbe0*/  STL [R1+0x464], R6 ;  /* 0x0004640601007387 */ /* 0x000fe80000100800 */
[----:B0-----:R-:W0:Y:S04]  /*2fbf0*/  SHFL.IDX PT, R5, R0, 0x1, 0x181f ;  /* 0x00381f0000057f89 */ /* 0x001e2800000e0000 */
[----:B------:R-:W1:Y:S01]  /*2fc00*/  SHFL.IDX PT, R4, R3, 0x1, 0x181f ;  /* 0x00381f0003047f89 */ /* 0x000e6200000e0000 */
[----:B0-----:R-:W-:-:S05]  /*2fc10*/  @!P1 LEA R5, P2, R8, R5, 0x1 ;  /* 0x0000000508059211 */ /* 0x001fca00078408ff */
[----:B-1----:R-:W-:-:S05]  /*2fc20*/  @!P1 IMAD.X R4, RZ, RZ, R4, P2 ;  /* 0x000000ffff049224 */ /* 0x002fca00010e0604 */
[----:B------:R-:W-:-:S04]  /*2fc30*/  @!P1 LOP3.LUT R5, R5, R4, RZ, 0x3c, !PT ;  /* 0x0000000405059212 */ /* 0x000fc800078e3cff */
[----:B------:R-:W-:-:S04]  /*2fc40*/  @!P1 LOP3.LUT R4, R5, R4, RZ, 0x3c, !PT ;  /* 0x0000000405049212 */ /* 0x000fc800078e3cff */
[----:B------:R-:W-:-:S05]  /*2fc50*/  @!P1 LOP3.LUT R5, R5, R4, RZ, 0x3c, !PT ;  /* 0x0000000405059212 */ /* 0x000fca00078e3cff */
[----:B------:R0:W-:Y:S01]  /*2fc60*/  @!P1 LDGSTS.E.BYPASS.LTC128B.128 [R7+0x20c00], desc[UR46][R4.64], !P0 ;  /* 0x20c0000004079fae */ /* 0x0001e2000c101d6e */
[----:B------:R-:W-:-:S03]  /*2fc70*/  ISETP.GE.AND P1, PT, R6, R2, PT ;  /* 0x000000020600720c */ /* 0x000fc60003f26270 */
[----:B0-----:R-:W0:Y:S04]  /*2fc80*/  SHFL.IDX PT, R5, R0, 0x2, 0x181f ;  /* 0x00581f0000057f89 */ /* 0x001e2800000e0000 */
[----:B------:R-:W1:Y:S04]  /*2fc90*/  SHFL.IDX PT, R4, R3, 0x2, 0x181f ;  /* 0x00581f0003047f89 */ /* 0x000e6800000e0000 */
[----:B------:R-:W2:Y:S04]  /*2fca0*/  SHFL.IDX PT, R0, R0, 0x3, 0x181f ;  /* 0x00781f0000007f89 */ /* 0x000ea800000e0000 */
[----:B------:R-:W3:Y:S01]  /*2fcb0*/  SHFL.IDX PT, R3, R3, 0x3, 0x181f ;  /* 0x00781f0003037f89 */ /* 0x000ee200000e0000 */
[----:B0-----:R-:W-:-:S05]  /*2fcc0*/  @!P1 LEA R5, P2, R8, R5, 0x1 ;  /* 0x0000000508059211 */ /* 0x001fca00078408ff */
[----:B-1----:R-:W-:-:S05]  /*2fcd0*/  @!P1 IMAD.X R4, RZ, RZ, R4, P2 ;  /* 0x000000ffff049224 */ /* 0x002fca00010e0604 */
[----:B------:R-:W-:-:S04]  /*2fce0*/  @!P1 LOP3.LUT R5, R5, R4, RZ, 0x3c, !PT ;  /* 0x0000000405059212 */ /* 0x000fc800078e3cff */
[----:B------:R-:W-:-:S04]  /*2fcf0*/  @!P1 LOP3.LUT R4, R5, R4, RZ, 0x3c, !PT ;  /* 0x0000000405049212 */ /* 0x000fc800078e3cff */
[----:B------:R-:W-:-:S05]  /*2fd00*/  @!P1 LOP3.LUT R5, R5, R4, RZ, 0x3c, !PT ;  /* 0x0000000405059212 */ /* 0x000fca00078e3cff */
[----:B--23--:R1:W-:Y:S02]  /*2fd10*/  @!P1 LDGSTS.E.BYPASS.LTC128B.128 [R7+0x21400], desc[UR46][R4.64], !P0 ;  /* 0x2140000004079fae */ /* 0x00c3e4000c101d6e */
.L_x_2272:
[----:B01----:R-:W2:Y:S02]  /*2fd20*/  LDL R4, [R1+0x454] ;  /* 0x0004540001047983 */ /* 0x003ea40000100800 */
[----:B--2---:R-:W-:-:S05]  /*2fd30*/  VIADD R4, R4, 0x30 ;  /* 0x0000003004047836 */ /* 0x004fca0000000000 */
[----:B------:R-:W-:Y:S01]  /*2fd40*/  ISETP.GE.AND P1, PT, R4, R2, PT ;  /* 0x000000020400720c */ /* 0x000fe20003f26270 */
[----:B------:R0:W-:-:S12]  /*2fd50*/  STL [R1+0x478], R4 ;  /* 0x0004780401007387 */ /* 0x0001d80000100800 */
[----:B------:R-:W-:-:S05]  /*2fd60*/  @!P1 LEA R2, P2, R8, R0, 0x1 ;  /* 0x0000000008029211 */ /* 0x000fca00078408ff */
[----:B------:R-:W-:-:S05]  /*2fd70*/  @!P1 IMAD.X R3, RZ, RZ, R3, P2 ;  /* 0x000000ffff039224 */ /* 0x000fca00010e0603 */
[----:B------:R-:W-:Y:S01]  /*2fd80*/  @!PT LDS RZ, [RZ] ;  /* 0x00000000fffff984 */ /* 0x000fe20000000800 */
[----:B------:R-:W-:Y:S01]  /*2fd90*/  @!PT LDS RZ, [RZ] ;  /* 0x00000000fffff984 */ /* 0x000fe20000000800 */
[----:B------:R-:W-:Y:S01]  /*2fda0*/  @!PT LDS RZ, [RZ] ;  /* 0x00000000fffff984 */ /* 0x000fe20000000800 */
[----:B------:R0:W-:Y:S01]  /*2fdb0*/  @!P1 LDGSTS.E.BYPASS.LTC128B.128 [R7+0x21c00], desc[UR46][R2.64], !P0 ;  /* 0x21c0000002079fae */ /* 0x0001e2000c101d6e */
[----:B------:R-:W-:Y:S01]  /*2fdc0*/  PLOP3.LUT P0, PT, PT, PT, PT, 0x80, 0x0 ;  /* 0x000000000000781c */ /* 0x000fe20003f0f070 */
[----:B------:R-:W-:-:S12]  /*2fdd0*/  NOP ;  /* 0x0000000000007918 */ /* 0x000fd80000000000 */
.L_x_2154:
[----:B------:R-:W-:Y:S02]  /*2fde0*/  PLOP3.LUT P1, PT, P1, P0, PT, 0xa2, 0x0 ;  /* 0x000000000000781c */ /* 0x000fe40000f21472 */
[----:B------:R-:W-:-:S08]  /*2fdf0*/  @P0 R2UR P1, UR4, R17 ;  /* 0x00000000110402ca */ /* 0x000fd00000020000 */
[----:B------:R-:W-:-:S05]  /*2fe00*/  @P0 PLOP3.LUT P0, PT, P1, PT, PT, 0x80, 0x0 ;  /* 0x000000000000081c */ /* 0x000fca0000f0f070 */
[----:B------:R-:W-:Y:S01]  /*2fe10*/  @!P1 SYNCS.ARRIVE.TRANS64.RED.A0T1 RZ, [UR4+0x38800], RZ ;  /* 0x038800ffffff99a7 */ /* 0x000fe20008200404 */
[----:B------:R-:W-:Y:S07]  /*2fe20*/  @!P1 ARRIVES.LDGSTSBAR.64.TRANSCNT [UR4+0x38800] ;  /* 0x03880000ff0099b0 */ /* 0x000fee0008000a84 */
[----:B------:R-:W-:Y:S05]  /*2fe30*/  @P0 BRA.U.ANY `(.L_x_2154) ;  /* 0xfffffffd00e80947 */ /* 0x000fea000393ffff */
[----:B0-----:R-:W0:Y:S01]  /*2fe40*/  LDC.64 R2, c[0x0][0x3d8] ;  /* 0x0000f600ff027b82 */ /* 0x001e220000000a00 */
[----:B------:R-:W-:Y:S01]  /*2fe50*/  NOP ;  /* 0x0000000000007918 */ /* 0x000fe20000000000 */
[C---:B0-----:R-:W-:Y:S01]  /*2fe60*/  IMAD R0, R2.reuse, UR43, RZ ;  /* 0x0000002b02007c24 */ /* 0x041fe2000f8e02ff */
[----:B------:R0:W-:Y:S01]  /*2fe70*/  SYNCS.ARRIVE.TRANS64.A1T0 RZ, [R17+URZ+0x38800], RZ ;  /* 0x038800ff11ff79a7 */ /* 0x0001e2000810003f */
[----:B------:R-:W-:Y:S01]  /*2fe80*/  IMAD.WIDE.U32 R4, R2, UR36, RZ ;  /* 0x0000002402047c25 */ /* 0x000fe2000f8e00ff */
[----:B------:R-:W-:Y:S03]  /*2fe90*/  BSSY B6, `(.L_x_2155) ;  /* 0x0000018000067945 */ /* 0x000fe60003800000 */
[----:B------:R-:W-:Y:S01]  /*2fea0*/  IMAD R3, R3, UR36, R0 ;  /* 0x0000002403037c24 */ /* 0x000fe2000f8e0200 */
[----:B------:R0:W-:Y:S01]  /*2feb0*/  STL.64 [R1+0x470], R4 ;  /* 0x0004700401007387 */ /* 0x0001e20000100a00 */
[----:B------:R-:W-:-:S05]  /*2fec0*/  VIADD R0, R17, 0x26400 ;  /* 0x0002640011007836 */ /* 0x000fca0000000000 */
[----:B------:R-:W-:Y:S01]  /*2fed0*/  LOP3.LUT P0, RZ, R0, 0x3ff, RZ, 0xc0, !PT ;  /* 0x000003ff00ff7812 */ /* 0x000fe2000780c0ff */
[----:B------:R-:W-:-:S05]  /*2fee0*/  IMAD.IADD R0, R5, 0x1, R3 ;  /* 0x0000000105007824 */ /* 0x000fca00078e0203 */
[----:B------:R0:W-:Y:S07]  /*2fef0*/  STL [R1+0x47c], R0 ;  /* 0x00047c0001007387 */ /* 0x0001ee0000100800 */
        /* <DEDUP_REMOVED lines=17> */
.L_x_2156:
[----:B------:R-:W-:Y:S05]  /*30010*/  BSYNC B6 ;  /* 0x0000000000067941 */ /* 0x000fea0003800000 */
.L_x_2155:
[----:B0-----:R-:W2:Y:S01]  /*30020*/  LDL.LU.64 R4, [R1+0x470] ;  /* 0x0004700001047983 */ /* 0x001ea20000300a00 */
[----:B------:R-:W0:Y:S01]  /*30030*/  LDC R8, c[0x0][0x448] ;  /* 0x00011200ff087b82 */ /* 0x000e220000000800 */
[----:B------:R-:W-:Y:S02]  /*30040*/  ULDC.64 UR8, c[0x0][0x3e0] ;  /* 0x0000f80000087ab9 */ /* 0x000fe40000000a00 */
[----:B------:R-:W3:Y:S04]  /*30050*/  LDL.LU R2, [R1+0x47c] ;  /* 0x00047c0001027983 */ /* 0x000ee80000300800 */
[----:B------:R-:W4:Y:S01]  /*30060*/  LDL.LU R3, [R1+0x458] ;  /* 0x0004580001037983 */ /* 0x000f220000300800 */
[----:B------:R-:W-:Y:S01]  /*30070*/  UIMAD UR6, UR37, UR8, URZ ;  /* 0x00000008250672a4 */ /* 0x000fe2000f8e023f */
[----:B------:R-:W-:Y:S01]  /*30080*/  LOP3.LUT R18, R18, 0xffffffef, RZ, 0xc0, !PT ;  /* 0xffffffef12127812 */ /* 0x000fe200078ec0ff */
[----:B------:R-:W1:Y:S02]  /*30090*/  S2R R10, SR_TID.X ;  /* 0x00000000000a7919 */ /* 0x000e640000002100 */
[----:B------:R-:W-:Y:S01]  /*300a0*/  UIMAD UR6, UR42, UR9, UR6 ;  /* 0x000000092a0672a4 */ /* 0x000fe2000f8e0206 */
[----:B------:R-:W5:Y:S01]  /*300b0*/  S2R R11, SR_TID.X ;  /* 0x00000000000b7919 */ /* 0x000f620000002100 */
[----:B0-----:R-:W-:-:S13]  /*300c0*/  ISETP.NE.AND P0, PT, R8, 0x1, PT ;  /* 0x000000010800780c */ /* 0x001fda0003f05270 */
[----:B------:R-:W0:Y:S01]  /*300d0*/  @P0 LDC R0, c[0x0][0x450] ;  /* 0x00011400ff000b82 */ /* 0x000e220000000800 */
[----:B-1----:R-:W-:Y:S02]  /*300e0*/  IMAD.SHL.U32 R10, R10, 0x8, RZ ;  /* 0x000000080a0a7824 */ /* 0x002fe400078e00ff */
[----:B-----5:R-:W-:-:S03]  /*300f0*/  IMAD.SHL.U32 R9, R11, 0x8, RZ ;  /* 0x000000080b097824 */ /* 0x020fc600078e00ff */
[----:B------:R-:W-:-:S04]  /*30100*/  LOP3.LUT R10, R10, 0x38, RZ, 0xc0, !PT ;  /* 0x000000380a0a7812 */ /* 0x000fc800078ec0ff */
[C---:B------:R-:W-:Y:S02]  /*30110*/  LOP3.LUT R12, R10.reuse, 0x80, RZ, 0xfc, !PT ;  /* 0x000000800a0c7812 */ /* 0x040fe400078efcff */
[----:B------:R-:W-:Y:S02]  /*30120*/  LOP3.LUT R10, R10, 0x40, RZ, 0xfc, !PT ;  /* 0x000000400a0a7812 */ /* 0x000fe400078efcff */
[----:B------:R-:W-:Y:S02]  /*30130*/  LOP3.LUT R9, R9, 0x38, RZ, 0xc0, !PT ;  /* 0x0000003809097812 */ /* 0x000fe400078ec0ff */
[----:B--2---:R-:W-:Y:S02]  /*30140*/  R2UR UR5, R5 ;  /* 0x00000000050572ca */ /* 0x004fe400000e0000 */
[----:B------:R-:W-:Y:S02]  /*30150*/  R2UR UR4, R4 ;  /* 0x00000000040472ca */ /* 0x000fe400000e0000 */
[----:B---3--:R-:W-:-:S02]  /*30160*/  R2UR UR5, R2 ;  /* 0x00000000020572ca */ /* 0x008fc400000e0000 */
[----:B------:R-:W1:Y:S01]  /*30170*/  @P0 LDC R2, c[0x0][0x44c] ;  /* 0x00011300ff020b82 */ /* 0x000e620000000800 */
[----:B----4-:R-:W-:-:S10]  /*30180*/  IMAD.MOV.U32 R4, RZ, RZ, R3 ;  /* 0x000000ffff047224 */ /* 0x010fd400078e0003 */
[----:B------:R-:W-:-:S04]  /*30190*/  UIMAD.WIDE.U32 UR4, UR42, UR8, UR4 ;  /* 0x000000082a0472a5 */ /* 0x000fc8000f8e0004 */
[----:B------:R-:W-:Y:S02]  /*301a0*/  UIADD3 UR6, UR5, UR6, URZ ;  /* 0x0000000605067290 */ /* 0x000fe4000fffe03f */
[----:B------:R-:W-:Y:S02]  /*301b0*/  IMAD.U32 R6, RZ, RZ, UR4 ;  /* 0x00000004ff067e24 */ /* 0x000fe4000f8e00ff */
[----:B------:R-:W-:Y:S01]  /*301c0*/  IMAD.U32 R7, RZ, RZ, UR5 ;  /* 0x00000005ff077e24 */ /* 0x000fe2000f8e00ff */
[----:B------:R-:W-:Y:S01]  /*301d0*/  ULDC.64 UR4, c[0x0][0x3d0] ;  /* 0x0000f40000047ab9 */ /* 0x000fe20000000a00 */
[----:B-1----:R-:W-:-:S05]  /*301e0*/  @P0 IMAD.HI.U32 R2, R3, R2, RZ ;  /* 0x0000000203020227 */ /* 0x002fca00078e00ff */
[----:B0-----:R-:W-:Y:S01]  /*301f0*/  @P0 SHF.R.U32.HI R4, RZ, R0, R2 ;  /* 0x00000000ff040219 */ /* 0x001fe20000011602 */
[----:B------:R-:W-:-:S03]  /*30200*/  IMAD.MOV.U32 R2, RZ, RZ, R6 ;  /* 0x000000ffff027224 */ /* 0x000fc600078e0006 */
[--C-:B------:R-:W-:Y:S01]  /*30210*/  SHF.R.S32.HI R5, RZ, 0x1f, R4.reuse ;  /* 0x0000001fff057819 */ /* 0x100fe20000011404 */
[----:B------:R-:W-:-:S04]  /*30220*/  IMAD.MOV R0, RZ, RZ, -R4 ;  /* 0x000000ffff007224 */ /* 0x000fc800078e0a04 */
[----:B------:R-:W-:Y:S02]  /*30230*/  IMAD R0, R8, R0, R3 ;  /* 0x0000000008007224 */ /* 0x000fe400078e0203 */
[----:B------:R-:W-:Y:S02]  /*30240*/  IMAD.U32 R3, RZ, RZ, UR6 ;  /* 0x00000006ff037e24 */ /* 0x000fe4000f8e00ff */
[----:B------:R-:W-:Y:S02]  /*30250*/  IMAD R5, R5, UR4, RZ ;  /* 0x0000000405057c24 */ /* 0x000fe4000f8e02ff */
[----:B------:R-:W-:-:S04]  /*30260*/  IMAD.WIDE.U32 R2, R4, UR4, R2 ;  /* 0x0000000404027c25 */ /* 0x000fc8000f8e0002 */
        /* <DEDUP_REMOVED lines=14> */
[----:B------:R-:W-:Y:S01]  /*30350*/  ISETP.GE.AND P3, PT, R9, UR4, PT ;  /* 0x0000000409007c0c */ /* 0x000fe2000bf66270 */
[----:B------:R-:W1:Y:S01]  /*30360*/  S2R R12, SR_TID.X ;  /* 0x00000000000c7919 */ /* 0x000e620000002100 */
[----:B------:R-:W-:-:S02]  /*30370*/  LEA.HI.X R6, R2, UR5, R6, 0x1, P0 ;  /* 0x0000000502067c11 */ /* 0x000fc400080f0c06 */
[----:B------:R-:W-:Y:S02]  /*30380*/  SEL R2, RZ, 0x1, P3 ;  /* 0x00000001ff027807 */ /* 0x000fe40001800000 */
[----:B------:R-:W-:Y:S02]  /*30390*/  SEL R3, RZ, 0x4, P2 ;  /* 0x00000004ff037807 */ /* 0x000fe40001000000 */
[----:B------:R-:W-:-:S04]  /*303a0*/  SEL R4, RZ, 0x2, P1 ;  /* 0x00000002ff047807 */ /* 0x000fc80000800000 */
[----:B------:R-:W-:Y:S02]  /*303b0*/  IADD3 R2, R3, R4, R2 ;  /* 0x0000000403027210 */ /* 0x000fe40007ffe002 */
[----:B------:R-:W-:-:S04]  /*303c0*/  @P3 LOP3.LUT R18, R18, 0x10, RZ, 0xfc, !PT ;  /* 0x0000001012123812 */ /* 0x000fc800078efcff */
[----:B------:R-:W-:-:S04]  /*303d0*/  LOP3.LUT R18, R18, 0xfffffffb, RZ, 0xc0, !PT ;  /* 0xfffffffb12127812 */ /* 0x000fc800078ec0ff */
[----:B------:R-:W-:-:S04]  /*303e0*/  @P2 LOP3.LUT R18, R18, 0x4, RZ, 0xfc, !PT ;  /* 0x0000000412122812 */ /* 0x000fc800078efcff */
[----:B------:R-:W-:Y:S01]  /*303f0*/  LOP3.LUT R18, R18, 0xfffffff7, RZ, 0xc0, !PT ;  /* 0xfffffff712127812 */ /* 0x000fe200078ec0ff */
[----:B0-----:R-:W-:-:S03]  /*30400*/  IMAD.SHL.U32 R10, R10, 0x8, RZ ;  /* 0x000000080a0a7824 */ /* 0x001fc600078e00ff */
[----:B------:R-:W-:Y:S01]  /*30410*/  @P1 LOP3.LUT R18, R18, 0x8, RZ, 0xfc, !PT ;  /* 0x0000000812121812 */ /* 0x000fe200078efcff */
[----:B-1----:R-:W-:Y:S01]  /*30420*/  IMAD.SHL.U32 R12, R12, 0x8, RZ ;  /* 0x000000080c0c7824 */ /* 0x002fe200078e00ff */
[----:B------:R-:W-:-:S04]  /*30430*/  LOP3.LUT R10, R10, 0x38, RZ, 0xc0, !PT ;  /* 0x000000380a0a7812 */ /* 0x000fc800078ec0ff */
[----:B------:R-:W-:Y:S02]  /*30440*/  LOP3.LUT R10, R10, 0x100, RZ, 0xfc, !PT ;  /* 0x000001000a0a7812 */ /* 0x000fe400078efcff */
[----:B------:R-:W-:Y:S02]  /*30450*/  LOP3.LUT R12, R12, 0x38, RZ, 0xc0, !PT ;  /* 0x000000380c0c7812 */ /* 0x000fe400078ec0ff */
[----:B------:R-:W-:Y:S01]  /*30460*/  ISETP.GE.AND P0, PT, R10, UR4, PT ;  /* 0x000000040a007c0c */ /* 0x000fe2000bf06270 */
[C---:B------:R-:W-:Y:S01]  /*30470*/  IMAD.SHL.U32 R10, R11.reuse, 0x8, RZ ;  /* 0x000000080b0a7824 */ /* 0x040fe200078e00ff */
[----:B------:R-:W-:Y:S01]  /*30480*/  LOP3.LUT R12, R12, 0xc0, RZ, 0xfc, !PT ;  /* 0x000000c00c0c7812 */ /* 0x000fe200078efcff */
[----:B------:R-:W-:Y:S01]  /*30490*/  IMAD.SHL.U32 R11, R11, 0x8, RZ ;  /* 0x000000080b0b7824 */ /* 0x000fe200078e00ff */
[----:B------:R-:W-:Y:S02]  /*304a0*/  SEL R3, RZ, 0x10, P0 ;  /* 0x00000010ff037807 */ /* 0x000fe40000000000 */
[----:B------:R-:W-:-:S02]  /*304b0*/  LOP3.LUT R10, R10, 0x38, RZ, 0xc0, !PT ;  /* 0x000000380a0a7812 */ /* 0x000fc400078ec0ff */
[----:B------:R-:W-:Y:S02]  /*304c0*/  ISETP.GE.AND P5, PT, R12, UR4, PT ;  /* 0x000000040c007c0c */ /* 0x000fe4000bfa6270 */
[----:B------:R-:W-:Y:S02]  /*304d0*/  LOP3.LUT R12, R10, 0x180, RZ, 0xfc, !PT ;  /* 0x000001800a0c7812 */ /* 0x000fe400078efcff */
[----:B------:R-:W-:Y:S02]  /*304e0*/  LOP3.LUT R11, R11, 0x38, RZ, 0xc0, !PT ;  /* 0x000000380b0b7812 */ /* 0x000fe400078ec0ff */
[----:B------:R-:W-:Y:S02]  /*304f0*/  ISETP.GE.AND P1, PT, R12, UR4, PT ;  /* 0x000000040c007c0c */ /* 0x000fe4000bf26270 */
[----:B------:R-:W-:Y:S02]  /*30500*/  LOP3.LUT R10, R11, 0x140, RZ, 0xfc, !PT ;  /* 0x000001400b0a7812 */ /* 0x000fe400078efcff */
[----:B------:R-:W-:-:S02]  /*30510*/  SEL R4, RZ, 0x8, P5 ;  /* 0x00000008ff047807 */ /* 0x000fc40002800000 */
[----:B------:R-:W-:Y:S02]  /*30520*/  SEL R5, RZ, 0x40, P1 ;  /* 0x00000040ff057807 */ /* 0x000fe40000800000 */
[----:B------:R-:W-:Y:S02]  /*30530*/  LOP3.LUT R7, R11, 0x1c0, RZ, 0xfc, !PT ;  /* 0x000001c00b077812 */ /* 0x000fe400078efcff */
[----:B------:R-:W-:Y:S02]  /*30540*/  ISETP.GE.AND P1, PT, R10, UR4, PT ;  /* 0x000000040a007c0c */ /* 0x000fe4000bf26270 */
[----:B------:R-:W-:Y:S02]  /*30550*/  IADD3 R2, R3, R2, R4 ;  /* 0x0000000203027210 */ /* 0x000fe40007ffe004 */
[----:B------:R-:W-:Y:S02]  /*30560*/  SEL R3, RZ, 0x20, P1 ;  /* 0x00000020ff037807 */ /* 0x000fe40000800000 */
[----:B------:R-:W-:Y:S01]  /*30570*/  ISETP.GE.AND P2, PT, R7, UR4, PT ;  /* 0x0000000407007c0c */ /* 0x000fe2000bf46270 */
[----:B------:R-:W-:Y:S01]  /*30580*/  UMOV UR4, 0xffffffff ;  /* 0xffffffff00047882 */ /* 0x000fe20000000000 */
[----:B------:R-:W-:-:S02]  /*30590*/  IADD3 R5, R5, R2, R3 ;  /* 0x0000000205057210 */ /* 0x000fc40007ffe003 */
[----:B------:R-:W-:-:S05]  /*305a0*/  SEL R7, RZ, 0x80, P2 ;  /* 0x00000080ff077807 */ /* 0x000fca0001000000 */
[----:B------:R-:W-:Y:S01]  /*305b0*/  IMAD.IADD R7, R5, 0x1, R7 ;  /* 0x0000000105077824 */ /* 0x000fe200078e0207 */
[----:B------:R-:W-:Y:S06]  /*305c0*/  BRA.DIV UR4, `(.L_x_2157) ;  /* 0x0000004a04e07947 */ /* 0x000fec000b800000 */
[----:B------:R-:W2:Y:S01]  /*305d0*/  LDL.LU R2, [R1+0x460] ;  /* 0x0004600001027983 */ /* 0x000ea20000300800 */
[----:B------:R-:W-:-:S03]  /*305e0*/  ULDC UR4, c[0x0][0x288] ;  /* 0x0000a20000047ab9 */ /* 0x000fc60000000800 */
[----:B------:R-:W3:Y:S04]  /*305f0*/  LDL.LU R3, [R1+0x454] ;  /* 0x0004540001037983 */ /* 0x000ee80000300800 */
[----:B------:R-:W4:Y:S04]  /*30600*/  LDL R11, [R1+0x444] ;  /* 0x00044400010b7983 */ /* 0x000f280000100800 */
[----:B------:R-:W5:Y:S01]  /*30610*/  LDL.LU R13, [R1+0x464] ;  /* 0x00046400010d7983 */ /* 0x000f620000300800 */
[----:B------:R-:W-:Y:S01]  /*30620*/  IMAD R4, R8, UR4, RZ ;  /* 0x0000000408047c24 */ /* 0x000fe2000f8e02ff */
[----:B------:R-:W-:-:S04]  /*30630*/  LOP3.LUT R18, R18, 0xffffbfff, RZ, 0xc0, !PT ;  /* 0xffffbfff12127812 */ /* 0x000fc800078ec0ff */
[----:B------:R-:W-:-:S04]  /*30640*/  @P0 LOP3.LUT R18, R18, 0x4000, RZ, 0xfc, !PT ;  /* 0x0000400012120812 */ /* 0x000fc800078efcff */
[C---:B------:R-:W-:Y:S02]  /*30650*/  LOP3.LUT P0, RZ, R18.reuse, 0x10, RZ, 0xc0, !PT ;  /* 0x0000001012ff7812 */ /* 0x040fe4000780c0ff */
[----:B------:R-:W-:-:S04]  /*30660*/  LOP3.LUT R18, R18, 0xffffdfff, RZ, 0xc0, !PT ;  /* 0xffffdfff12127812 */ /* 0x000fc800078ec0ff */
[----:B------:R-:W-:-:S04]  /*30670*/  @P1 LOP3.LUT R18, R18, 0x2000, RZ, 0xfc, !PT ;  /* 0x0000200012121812 */ /* 0x000fc800078efcff */
[C---:B------:R-:W-:Y:S02]  /*30680*/  LOP3.LUT P1, RZ, R18.reuse, 0x8, RZ, 0xc0, !PT ;  /* 0x0000000812ff7812 */ /* 0x040fe4000782c0ff */
[----:B------:R-:W-:Y:S01]  /*30690*/  LOP3.LUT R18, R18, 0xffffefff, RZ, 0xc0, !PT ;  /* 0xffffefff12127812 */ /* 0x000fe200078ec0ff */
[----:B------:R-:W-:Y:S01]  /*306a0*/  SHFL.IDX PT, R14, R0, 0x1, 0x181f ;  /* 0x00381f00000e7f89 */ /* 0x000fe200000e0000 */
[-C--:B--2---:R-:W-:Y:S02]  /*306b0*/  ISETP.GE.AND P3, PT, R2, R4.reuse, PT ;  /* 0x000000040200720c */ /* 0x084fe40003f66270 */
[----:B------:R-:W0:Y:S01]  /*306c0*/  S2R R2, SR_TID.X ;  /* 0x0000000000027919 */ /* 0x000e220000002100 */
[----:B---3--:R-:W-:Y:S02]  /*306d0*/  ISETP.GE.AND P2, PT, R3, R4, PT ;  /* 0x000000040300720c */ /* 0x008fe40003f46270 */
[----:B------:R-:W1:Y:S01]  /*306e0*/  SHFL.IDX PT, R3, R0, RZ, 0x181f ;  /* 0x00181fff00037589 */ /* 0x000e6200000e0000 */
[----:B0-----:R-:W-:-:S03]  /*306f0*/  IMAD.SHL.U32 R12, R2, 0x8, RZ ;  /* 0x00000008020c7824 */ /* 0x001fc600078e00ff */
[----:B------:R-:W0:Y:S02]  /*30700*/  SHFL.IDX PT, R2, R6, RZ, 0x181f ;  /* 0x00181fff06027589 */ /* 0x000e2400000e0000 */
[----:B------:R-:W-:-:S05]  /*30710*/  LOP3.LUT R12, R12, 0x38, RZ, 0xc0, !PT ;  /* 0x000000380c0c7812 */ /* 0x000fca00078ec0ff */
[----:B-1----:R-:W-:Y:S02]  /*30720*/  @!P2 LEA R3, P6, R12, R3, 0x1 ;  /* 0x000000030c03a211 */ /* 0x002fe400078c08ff */
[----:B------:R-:W-:Y:S02]  /*30730*/  @!P2 LOP3.LUT R8, R5, 0x40, RZ, 0xc0, !PT ;  /* 0x000000400508a812 */ /* 0x000fe400078ec0ff */
[----:B------:R-:W-:Y:S01]  /*30740*/  @P3 LOP3.LUT R18, R18, 0x1000, RZ, 0xfc, !PT ;  /* 0x0000100012123812 */ /* 0x000fe200078efcff */
[----:B0-----:R-:W-:-:S05]  /*30750*/  @!P2 IMAD.X R2, RZ, RZ, R2, P6 ;  /* 0x000000ffff02a224 */ /* 0x001fca00030e0602 */
[----:B------:R-:W-:-:S04]  /*30760*/  @!P2 LOP3.LUT R3, R3, R2, RZ, 0x3c, !PT ;  /* 0x000000020303a212 */ /* 0x000fc800078e3cff */
[C---:B------:R-:W-:Y:S02]  /*30770*/  @!P2 LOP3.LUT R2, R3.reuse, R2, RZ, 0x3c, !PT ;  /* 0x000000020302a212 */ /* 0x040fe400078e3cff */
[----:B------:R-:W-:Y:S02]  /*30780*/  @!P2 SHF.R.U32.HI R8, RZ, 0x2, R8 ;  /* 0x00000002ff08a819 */ /* 0x000fe40000011608 */
[----:B------:R-:W-:Y:S02]  /*30790*/  @!P2 LOP3.LUT R3, R3, R2, RZ, 0x3c, !PT ;  /* 0x000000020303a212 */ /* 0x000fe400078e3cff */
[----:B------:R-:W-:Y:S02]  /*307a0*/  LOP3.LUT P6, RZ, R18, 0x4, RZ, 0xc0, !PT ;  /* 0x0000000412ff7812 */ /* 0x000fe400078cc0ff */
[----:B------:R-:W-:Y:S01]  /*307b0*/  @!P2 ISETP.NE.U32.AND P3, PT, R8, RZ, PT ;  /* 0x000000ff0800a20c */ /* 0x000fe20003f65070 */
[----:B----4-:R-:W-:Y:S01]  /*307c0*/  @!P2 LDGSTS.E.BYPASS.LTC128B.128 [R11+0x26400], desc[UR46][R2.64], !P0 ;  /* 0x26400000020bafae */ /* 0x010fe2000c101d6e */
[----:B------:R-:W-:-:S02]  /*307d0*/  @!P2 LOP3.LUT R8, R7, 0x80, RZ, 0xc0, !PT ;  /* 0x000000800708a812 */ /* 0x000fc400078ec0ff */
[C---:B------:R-:W-:Y:S01]  /*307e0*/  LOP3.LUT P0, RZ, R18.reuse, 0x4000, RZ, 0xc0, !PT ;  /* 0x0000400012ff7812 */ /* 0x040fe2000780c0ff */
[----:B------:R-:W-:Y:S01]  /*307f0*/  @!P2 LDGSTS.E.BYPASS.LTC128B.128 [R11+0x28400], desc[UR46][R2.64+0x80], !P1 ;  /* 0x28400080020bafae */ /* 0x000fe2000c901d6e */
        /* <DEDUP_REMOVED lines=57> */
.L_x_2282:
        /* <DEDUP_REMOVED lines=15> */
[----:B--2---:R-:W-:Y:S01]  /*30c80*/  LEA R2, P2, R2, R0, 0x1 ;  /* 0x0000000002027211 */ /* 0x004fe200078408ff */
[----:B---3--:R-:W-:-:S04]  /*30c90*/  IMAD.MOV.U32 R8, RZ, RZ, R3 ;  /* 0x000000ffff087224 */ /* 0x008fc800078e0003 */
[----:B-1----:R-:W-:Y:S01]  /*30ca0*/  IMAD.X R3, RZ, RZ, R6, P2 ;  /* 0x000000ffff037224 */ /* 0x002fe200010e0606 */
[----:B------:R-:W-:-:S04]  /*30cb0*/  ISETP.NE.U32.AND P2, PT, R5, RZ, PT ;  /* 0x000000ff0500720c */ /* 0x000fc80003f45070 */
[----:B------:R-:W-:Y:S01]  /*30cc0*/  @!PT LDS RZ, [RZ] ;  /* 0x00000000fffff984 */ /* 0x000fe20000000800 */
[----:B------:R-:W-:Y:S01]  /*30cd0*/  @!PT LDS RZ, [RZ] ;  /* 0x00000000fffff984 */ /* 0x000fe20000000800 */
[----:B------:R-:W-:Y:S01]  /*30ce0*/  @!PT LDS RZ, [RZ] ;  /* 0x00000000fffff984 */ /* 0x000fe20000000800 */
[----:B------:R0:W-:Y:S04]  /*30cf0*/  LDGSTS.E.BYPASS.LTC128B.128 [R8+0x27c00], desc[UR46][R2.64], !P6 ;  /* 0x27c0000002087fae */ /* 0x0001e8000f101d6e */
        /* <DEDUP_REMOVED lines=8> */
.L_x_2159:
[----:B------:R-:W-:Y:S05]  /*30d80*/  BSYNC B0 ;  /* 0x0000000000007941 */ /* 0x000fea0003800000 */
.L_x_2158:
[----:B------:R-:W-:Y:S01]  /*30d90*/  NOP ;  /* 0x0000000000007918 */ /* 0x000fe20000000000 */
[----:B------:R-:W-:-:S13]  /*30da0*/  PLOP3.LUT P0, PT, PT, PT, PT, 0x80, 0x0 ;  /* 0x000000000000781c */ /* 0x000fda0003f0f070 */
.L_x_2160:
[----:B------:R-:W-:Y:S02]  /*30db0*/  PLOP3.LUT P1, PT, P1, P0, PT, 0xa2, 0x0 ;  /* 0x000000000000781c */ /* 0x000fe40000f21472 */
[----:B------:R-:W-:-:S08]  /*30dc0*/  @P0 R2UR P1, UR4, R17 ;  /* 0x00000000110402ca */ /* 0x000fd00000020000 */
[----:B------:R-:W-:-:S05]  /*30dd0*/  @P0 PLOP3.LUT P0, PT, P1, PT, PT, 0x80, 0x0 ;  /* 0x000000000000081c */ /* 0x000fca0000f0f070 */
[----:B------:R-:W-:Y:S01]  /*30de0*/  @!P1 SYNCS.ARRIVE.TRANS64.RED.A0T1 RZ, [UR4+0x38810], RZ ;  /* 0x038810ffffff99a7 */ /* 0x000fe20008200404 */
[----:B------:R-:W-:Y:S07]  /*30df0*/  @!P1 ARRIVES.LDGSTSBAR.64.TRANSCNT [UR4+0x38810] ;  /* 0x03881000ff0099b0 */ /* 0x000fee0008000a84 */
[----:B------:R-:W-:Y:S05]  /*30e00*/  @P0 BRA.U.ANY `(.L_x_2160) ;  /* 0xfffffffd00e80947 */ /* 0x000fea000393ffff */
[----:B0-----:R-:W3:Y:S02]  /*30e10*/  LDL.LU R2, [R1+0x468] ;  /* 0x0004680001027983 */ /* 0x001ee40000300800 */
[----:B---3--:R-:W-:-:S05]  /*30e20*/  VIADD R2, R2, 0x1 ;  /* 0x0000000102027836 */ /* 0x008fca0000000000 */
[----:B------:R0:W-:Y:S01]  /*30e30*/  STL [R1+0x468], R2 ;  /* 0x0004680201007387 */ /* 0x0001e20000100800 */
[----:B--2---:R-:W-:-:S04]  /*30e40*/  LEA.HI R0, R2, R2, RZ, 0x1 ;  /* 0x0000000202007211 */ /* 0x004fc800078f08ff */
[----:B------:R-:W-:-:S05]  /*30e50*/  LOP3.LUT R0, R0, 0xfffffffe, RZ, 0xc0, !PT ;  /* 0xfffffffe00007812 */ /* 0x000fca00078ec0ff */
[----:B------:R-:W-:-:S05]  /*30e60*/  IMAD.IADD R0, R2, 0x1, -R0 ;  /* 0x0000000102007824 */ /* 0x000fca00078e0a00 */
[----:B------:R-:W-:Y:S01]  /*30e70*/  SHF.L.U32 R0, R0, 0x1f, RZ ;  /* 0x0000001f00007819 */ /* 0x000fe200000006ff */
[----:B------:R-:W-:Y:S01]  /*30e80*/  NOP ;  /* 0x0000000000007918 */ /* 0x000fe20000000000 */
[----:B------:R0:W-:Y:S01]  /*30e90*/  SYNCS.ARRIVE.TRANS64.A1T0 RZ, [R17+URZ+0x38810], RZ ;  /* 0x038810ff11ff79a7 */ /* 0x0001e2000810003f */
[----:B------:R-:W-:Y:S01]  /*30ea0*/  BSSY B0, `(.L_x_2161) ;  /* 0x0000003000007945 */ /* 0x000fe20003800000 */
[----:B------:R-:W2:Y:S03]  /*30eb0*/  SYNCS.PHASECHK.TRANS64.TRYWAIT P0, [R17+URZ+0x38820], R0 ;  /* 0x03882000110075a7 */ /* 0x000ea6000800017f */
[----:B0-2---:R-:W-:Y:S05]  /*30ec0*/  @!P0 BRA `(.L_x_2162) ;  /* 0x0000004800f48947 */ /* 0x005fea0003800000 */
.L_x_2283:
[----:B------:R-:W-:Y:S05]  /*30ed0*/  BSYNC B0 ;  /* 0x0000000000007941 */ /* 0x000fea0003800000 */
.L_x_2161:
[----:B------:R-:W-:Y:S01]  /*30ee0*/  LOP3.LUT P0, RZ, R18, 0x2, RZ, 0xc0, !PT ;  /* 0x0000000212ff7812 */ /* 0x000fe2000780c0ff */
[----:B------:R-:W-:-:S12]  /*30ef0*/  BSSY B0, `(.L_x_2163) ;  /* 0x0000094000007945 */ /* 0x000fd80003800000 */
[----:B------:R-:W-:Y:S05]  /*30f00*/  @!P0 BRA `(.L_x_2164) ;  /* 0x0000000800488947 */ /* 0x000fea0003800000 */
[----:B------:R-:W2:Y:S01]  /*30f10*/  LDL R2, [R1+0x448] ;  /* 0x0004480001027983 */ /* 0x000ea20000100800 */
[----:B0-----:R-:W-:Y:S01]  /*30f20*/  IMAD R0, R19, 0x8, R17 ;  /* 0x0000000813007824 */ /* 0x001fe200078e0211 */
[----:B------:R-:W0:Y:S01]  /*30f30*/  S2R R3, SR_TID.X ;  /* 0x0000000000037919 */ /* 0x000e220000002100 */
[----:B------:R-:W-:Y:S01]  /*30f40*/  BSSY B1, `(.L_x_2165) ;  /* 0x0000006000017945 */ /* 0x000fe20003800000 */
[----:B0-----:R-:W-:-:S04]  /*30f50*/  LOP3.LUT R3, R3, 0x7f, RZ, 0xc0, !PT ;  /* 0x0000007f03037812 */ /* 0x001fc800078ec0ff */
[----:B------:R-:W-:Y:S02]  /*30f60*/  ISETP.NE.AND P1, PT, R3, RZ, PT ;  /* 0x000000ff0300720c */ /* 0x000fe40003f25270 */
[----:B--2---:R-:W-:-:S04]  /*30f70*/  SHF.L.U32 R2, R2, 0x1f, RZ ;  /* 0x0000001f02027819 */ /* 0x004fc800000006ff */
[----:B------:R-:W0:Y:S02]  /*30f80*/  SYNCS.PHASECHK.TRANS64.TRYWAIT P0, [R0+URZ+0x38860], R2 ;  /* 0x03886002000075a7 */ /* 0x000e24000800017f */
[----:B0-----:R-:W-:Y:S05]  /*30f90*/  @!P0 BRA `(.L_x_2166) ;  /* 0x0000004800d48947 */ /* 0x001fea0003800000 */
.L_x_2284:
[----:B------:R-:W-:Y:S05]  /*30fa0*/  BSYNC B1 ;  /* 0x0000000000017941 */ /* 0x000fea0003800000 */
.L_x_2165:
        /* <DEDUP_REMOVED lines=9> */
.L_x_2168:
[----:B------:R-:W-:Y:S05]  /*31040*/  BSYNC B1 ;  /* 0x0000000000017941 */ /* 0x000fea0003800000 */
.L_x_2167:
[----:B0-----:R-:W2:Y:S01]  /*31050*/  LDL.LU R2, [R1+0x45c] ;  /* 0x00045c0001027983 */ /* 0x001ea20000300800 */
[----:B------:R-:W-:Y:S01]  /*31060*/  UIADD3 UR4, UP0, UR44, 0x470, URZ ;  /* 0x000004702c047890 */ /* 0x000fe2000ff1e03f */
[----:B------:R-:W-:Y:S01]  /*31070*/  PLOP3.LUT P0, PT, PT, PT, PT, 0x80, 0x0 ;  /* 0x000000000000781c */ /* 0x000fe20003f0f070 */
[----:B------:R-:W-:Y:S01]  /*31080*/  VIADD R0, R0, 0x38850 ;  /* 0x0003885000007836 */ /* 0x000fe20000000000 */
[----:B------:R-:W-:Y:S01]  /*31090*/  UMOV UR6, 0x0 ;  /* 0x0000000000067882 */ /* 0x000fe20000000000 */
[----:B------:R-:W-:Y:S01]  /*310a0*/  UIADD3.X UR5, URZ, UR45, URZ, UP0, !UPT ;  /* 0x0000002d3f057290 */ /* 0x000fe200087fe43f */
[----:B------:R-:W-:Y:S01]  /*310b0*/  UMOV UR7, 0x14f00000 ;  /* 0x14f0000000077882 */ /* 0x000fe20000000000 */
[----:B------:R-:W-:Y:S01]  /*310c0*/  UMOV UR10, URZ ;  /* 0x0000003f000a7c82 */ /* 0x000fe20008000000 */
[----:B--2---:R-:W-:Y:S02]  /*310d0*/  IMAD.SHL.U32 R3, R2, 0x40, RZ ;  /* 0x0000004002037824 */ /* 0x004fe400078e00ff */
[----:B------:R-:W-:-:S04]  /*310e0*/  IMAD R2, R19, 0x10000, R17 ;  /* 0x0001000013027824 */ /* 0x000fc800078e0211 */
[----:B------:R-:W-:-:S07]  /*310f0*/  VIADD R4, R2, 0x400 ;  /* 0x0000040002047836 */ /* 0x000fce0000000000 */
.L_x_2169:
        /* <DEDUP_REMOVED lines=15> */
.L_x_2170:
        /* <DEDUP_REMOVED lines=15> */
.L_x_2171:
        /* <DEDUP_REMOVED lines=15> */
.L_x_2172:
        /* <DEDUP_REMOVED lines=15> */
.L_x_2173:
        /* <DEDUP_REMOVED lines=15> */
.L_x_2174:
        /* <DEDUP_REMOVED lines=15> */
.L_x_2175:
        /* <DEDUP_REMOVED lines=15> */
.L_x_2176:
        /* <DEDUP_REMOVED lines=10> */
.L_x_2164:
[----:B------:R-:W-:Y:S05]  /*31830*/  BSYNC B0 ;  /* 0x0000000000007941 */ /* 0x000fea0003800000 */
.L_x_2163:
[----:B------:R-:W-:-:S04]  /*31840*/  UIADD3 UR4, UR39, -0x2, URZ ;  /* 0xfffffffe27047890 */ /* 0x000fc8000fffe03f */
[----:B------:R-:W-:-:S06]  /*31850*/  UISETP.GE.AND UP0, UPT, UR4, UR38, UPT ;  /* 0x000000260400728c */ /* 0x000fcc000bf06270 */
[----:B------:R-:W-:-:S13]  /*31860*/  PLOP3.LUT P0, PT, PT, PT, UP0, 0x80, 0x0 ;  /* 0x000000000000781c */ /* 0x000fda0003f0f008 */
[----:B------:R-:W-:Y:S05]  /*31870*/  @!P0 BRA `(.L_x_2177) ;  /* 0x0000002800508947 */ /* 0x000fea0003800000 */
[----:B0-----:R-:W-:Y:S01]  /*31880*/  IMAD R0, RZ, RZ, -UR39 ;  /* 0x80000027ff007e24 */ /* 0x001fe2000f8e02ff */
[----:B-1----:R-:W-:-:S04]  /*31890*/  LOP3.LUT R6, RZ, UR38, RZ, 0x33, !PT ;  /* 0x00000026ff067c12 */ /* 0x002fc8000f8e33ff */
[----:B------:R-:W-:-:S05]  /*318a0*/  VIADDMNMX R6, R0, 0x1, R6, !PT ;  /* 0x0000000100067846 */ /* 0x000fca0007800106 */
[----:B------:R-:W-:-:S05]  /*318b0*/  VIADD R0, R6, UR39 ;  /* 0x0000002706007c36 */ /* 0x000fca0008000000 */
[----:B------:R-:W-:-:S04]  /*318c0*/  LOP3.LUT R0, R0, 0x1, RZ, 0xc0, !PT ;  /* 0x0000000100007812 */ /* 0x000fc800078ec0ff */
[----:B------:R-:W-:Y:S01]  /*318d0*/  ISETP.NE.U32.AND P0, PT, R0, 0x1, PT ;  /* 0x000000010000780c */ /* 0x000fe20003f05070 */
[----:B------:R-:W-:-:S12]  /*318e0*/  IMAD.U32 R0, RZ, RZ, UR4 ;  /* 0x00000004ff007e24 */ /* 0x000fd8000f8e00ff */
[----:B------:R-:W-:Y:S05]  /*318f0*/  @P0 BRA `(.L_x_2178) ;  /* 0x0000000c005c0947 */ /* 0x000fea0003800000 */
[----:B------:R-:W2:Y:S01]  /*31900*/  LDL.LU R8, [R1+0x448] ;  /* 0x0004480001087983 */ /* 0x000ea20000300800 */
[----:B------:R-:W-:Y:S01]  /*31910*/  VIADD R19, R19, 0x1 ;  /* 0x0000000113137836 */ /* 0x000fe20000000000 */
[----:B------:R-:W-:Y:S01]  /*31920*/  LOP3.LUT P2, RZ, R18, 0x2, RZ, 0xc0, !PT ;  /* 0x0000000212ff7812 */ /* 0x000fe2000784c0ff */
[----:B------:R-:W-:Y:S03]  /*31930*/  BSSY B0, `(.L_x_2179) ;  /* 0x00000d1000007945 */ /* 0x000fe60003800000 */
[----:B------:R-:W-:-:S04]  /*31940*/  ISETP.NE.AND P0, PT, R19, 0x2, PT ;  /* 0x000000021300780c */ /* 0x000fc80003f05270 */
[----:B------:R-:W-:Y:S02]  /*31950*/  SEL R2, RZ, 0x1, P0 ;  /* 0x00000001ff027807 */ /* 0x000fe40000000000 */
[----:B------:R-:W-:Y:S02]  /*31960*/  SEL R19, R19, RZ, P0 ;  /* 0x000000ff13137207 */ /* 0x000fe40000000000 */
[----:B--2---:R-:W-:-:S05]  /*31970*/  LOP3.LUT R8, R8, R2, RZ, 0x3c, !PT ;  /* 0x0000000208087212 */ /* 0x004fca00078e3cff */
[----:B------:R0:W-:Y:S01]  /*31980*/  STL [R1+0x448], R8 ;  /* 0x0004480801007387 */ /* 0x0001e20000100800 */
[----:B------:R-:W-:Y:S05]  /*31990*/  @!P2 BRA `(.L_x_2180) ;  /* 0x0000000c0028a947 */ /* 0x000fea0003800000 */
[----:B------:R-:W-:-:S13]  /*319a0*/  LOP3.LUT P2, RZ, R18, 0x1, RZ, 0xc0, !PT ;  /* 0x0000000112ff7812 */ /* 0x000fda000784c0ff */
[----:B------:R-:W-:Y:S05]  /*319b0*/  @!P2 BRA `(.L_x_2181) ;  /* 0x000000000050a947 */ /* 0x000fea0003800000 */
[----:B------:R-:W2:Y:S01]  /*319c0*/  LDL R7, [R1+0x44c] ;  /* 0x00044c0001077983 */ /* 0x000ea20000100800 */
[----:B------:R-:W1:Y:S03]  /*319d0*/  LDC R5, c[0x0][0x43c] ;  /* 0x00010f00ff057b82 */ /* 0x000e660000000800 */
[----:B------:R-:W3:Y:S01]  /*319e0*/  LDL R9, [R1+0x440] ;  /* 0x0004400001097983 */ /* 0x000ee20000100800 */
        /* <DEDUP_REMOVED lines=8> */
[----:B------:R-:W-:Y:S01]  /*31a70*/  SHF.R.S32.HI R5, RZ, 0x1f, R4 ;  /* 0x0000001fff057819 */ /* 0x000fe20000011404 */
[----:B------:R-:W1:Y:S01]  /*31a80*/  LDC.64 R2, c[0x0][0x418] ;  /* 0x00010600ff027b82 */ /* 0x000e620000000a00 */
[----:B--2---:R-:W-:-:S04]  /*31a90*/  IMAD R7, R7, UR4, RZ ;  /* 0x0000000407077c24 */ /* 0x004fc8000f8e02ff */
[C---:B---3--:R-:W-:Y:S02]  /*31aa0*/  IMAD R7, R9.reuse, UR5, R7 ;  /* 0x0000000509077c24 */ /* 0x048fe4000f8e0207 */
[----:B------:R-:W-:-:S04]  /*31ab0*/  IMAD.WIDE.U32 R4, R9, UR4, R4 ;  /* 0x0000000409047c25 */ /* 0x000fc8000f8e0004 */
[----:B------:R-:W-:Y:S01]  /*31ac0*/  IMAD.IADD R7, R7, 0x1, R5 ;  /* 0x0000000107077824 */ /* 0x000fe200078e0205 */
[----:B-1----:R-:W-:-:S04]  /*31ad0*/  LEA R2, P0, R4, R2, 0x2 ;  /* 0x0000000204027211 */ /* 0x002fc800078010ff */
[----:B------:R-:W-:-:S05]  /*31ae0*/  LEA.HI.X R3, R4, R3, R7, 0x2, P0 ;  /* 0x0000000304037211 */ /* 0x000fca00000f1407 */
[----:B------:R1:W5:Y:S04]  /*31af0*/  LDG.E R16, desc[UR46][R2.64] ;  /* 0x0000002e02107981 */ /* 0x000368000c1e1900 */
.L_x_2181:
[----:B-1----:R-:W1:Y:S01]  /*31b00*/  S2R R2, SR_TID.X ;  /* 0x0000000000027919 */ /* 0x002e620000002100 */
[----:B------:R-:W-:Y:S01]  /*31b10*/  IMAD R3, R19, 0x8, R17 ;  /* 0x0000000813037824 */ /* 0x000fe200078e0211 */
[----:B------:R-:W-:Y:S01]  /*31b20*/  BSSY B1, `(.L_x_2182) ;  /* 0x0000006000017945 */ /* 0x000fe20003800000 */
[----:B-1----:R-:W-:Y:S02]  /*31b30*/  LOP3.LUT R4, R2, 0x7f, RZ, 0xc0, !PT ;  /* 0x0000007f02047812 */ /* 0x002fe400078ec0ff */
[----:B------:R-:W-:Y:S02]  /*31b40*/  SHF.L.U32 R2, R8, 0x1f, RZ ;  /* 0x0000001f08027819 */ /* 0x000fe400000006ff */
[----:B------:R-:W-:Y:S02]  /*31b50*/  ISETP.NE.AND P1, PT, R4, RZ, PT ;  /* 0x000000ff0400720c */ /* 0x000fe40003f25270 */
[----:B------:R-:W1:Y:S02]  /*31b60*/  SYNCS.PHASECHK.TRANS64.TRYWAIT P0, [R3+URZ+0x38840], R2 ;  /* 0x03884002030075a7 */ /* 0x000e64000800017f */
[----:B-1----:R-:W-:Y:S09]  /*31b70*/  @!P0 BRA `(.L_x_2183) ;  /* 0x0000003c00f08947 */ /* 0x002ff20003800000 */
.L_x_2285:
[----:B------:R-:W-:Y:S05]  /*31b80*/  BSYNC B1 ;  /* 0x0000000000017941 */ /* 0x000fea0003800000 */
.L_x_2182:
        /* <DEDUP_REMOVED lines=9> */
.L_x_2185:
[----:B------:R-:W-:Y:S05]  /*31c20*/  BSYNC B1 ;  /* 0x0000000000017941 */ /* 0x000fea0003800000 */
.L_x_2184:
        /* <DEDUP_REMOVED lines=11> */
.L_x_2186:
        /* <DEDUP_REMOVED lines=13> */
.L_x_2286:
[----:B------:R-:W-:Y:S05]  /*31db0*/  BSYNC B1 ;  /* 0x0000000000017941 */ /* 0x000fea0003800000 */
.L_x_2187:
[----:B------:R-:W-:Y:S01]  /*31dc0*/  BSSY B1, `(.L_x_2189) ;  /* 0x000000b000017945 */ /* 0x000fe20003800000 */
[----:B0-----:R-:W-:Y:S02]  /*31dd0*/  IMAD.MOV.U32 R8, RZ, RZ, 0x0 ;  /* 0x00000000ff087424 */ /* 0x001fe400078e00ff */
[----:B------:R-:W-:Y:S01]  /*31de0*/  IMAD.MOV.U32 R9, RZ, RZ, 0x14f00000 ;  /* 0x14f00000ff097424 */ /* 0x000fe200078e00ff */
        /* <DEDUP_REMOVED lines=8> */
.L_x_2190:
[----:B------:R-:W-:Y:S05]  /*31e70*/  BSYNC B1 ;  /* 0x0000000000017941 */ /* 0x000fea0003800000 */
.L_x_2189:
[----:B------:R-:W-:Y:S01]  /*31e80*/  R2UR UR10, R7 ;  /* 0x00000000070a72ca */ /* 0x000fe200000e0000 */
[----:B-12---:R-:W-:Y:S01]  /*31e90*/  IMAD R2, R19, 0x10000, R17 ;  /* 0x0001000013027824 */ /* 0x006fe200078e0211 */
[----:B------:R-:W-:Y:S01]  /*31ea0*/  R2UR UR6, R8 ;  /* 0x00000000080672ca */ /* 0x000fe200000e0000 */
[----:B------:R-:W-:Y:S01]  /*31eb0*/  UIADD3 UR4, UP0, UR44, 0x470, URZ ;  /* 0x000004702c047890 */ /* 0x000fe2000ff1e03f */
[----:B------:R-:W-:Y:S01]  /*31ec0*/  R2UR UR7, R9 ;  /* 0x00000000090772ca */ /* 0x000fe200000e0000 */
[----:B------:R-:W-:Y:S01]  /*31ed0*/  VIADD R3, R3, 0x38850 ;  /* 0x0003885003037836 */ /* 0x000fe20000000000 */
[----:B------:R-:W-:Y:S01]  /*31ee0*/  PLOP3.LUT P0, PT, PT, PT, PT, 0x80, 0x0 ;  /* 0x000000000000781c */ /* 0x000fe20003f0f070 */
[----:B------:R-:W-:Y:S01]  /*31ef0*/  VIADD R4, R2, 0x400 ;  /* 0x0000040002047836 */ /* 0x000fe20000000000 */
[----:B------:R-:W-:-:S12]  /*31f00*/  UIADD3.X UR5, URZ, UR45, URZ, UP0, !UPT ;  /* 0x0000002d3f057290 */ /* 0x000fd800087fe43f */
.L_x_2191:
        /* <DEDUP_REMOVED lines=15> */
.L_x_2192:
        /* <DEDUP_REMOVED lines=15> */
.L_x_2193:
        /* <DEDUP_REMOVED lines=15> */
.L_x_2194:
        /* <DEDUP_REMOVED lines=15> */
.L_x_2195:
        /* <DEDUP_REMOVED lines=15> */
.L_x_2196:
        /* <DEDUP_REMOVED lines=15> */
.L_x_2197:
        /* <DEDUP_REMOVED lines=15> */
.L_x_2198:
        /* <DEDUP_REMOVED lines=10> */
.L_x_2180:
[----:B------:R-:W-:Y:S05]  /*32640*/  BSYNC B0 ;  /* 0x0000000000007941 */ /* 0x000fea0003800000 */
.L_x_2179:
[----:B------:R-:W-:-:S06]  /*32650*/  UIADD3 UR4, UR39, -0x3, URZ ;  /* 0xfffffffd27047890 */ /* 0x000fcc000fffe03f */
[----:B------:R-:W-:-:S07]  /*32660*/  IMAD.U32 R0, RZ, RZ, UR4 ;  /* 0x00000004ff007e24 */ /* 0x000fce000f8e00ff */
.L_x_2178:
[----:B------:R-:W-:Y:S01]  /*32670*/  ULOP3.LUT UR4, URZ, UR39, URZ, 0x33, !UPT ;  /* 0x000000273f047292 */ /* 0x000fe2000f8e333f */
[----:B------:R-:W-:Y:S01]  /*32680*/  VIADD R6, R6, 0xfffffffe ;  /* 0xfffffffe06067836 */ /* 0x000fe20000000000 */
[----:B------:R-:W-:Y:S04]  /*32690*/  BSSY B0, `(.L_x_2177) ;  /* 0x00001b2000007945 */ /* 0x000fe80003800000 */
[----:B------:R-:W-:-:S13]  /*326a0*/  ISETP.NE.AND P0, PT, R6, UR4, PT ;  /* 0x0000000406007c0c */ /* 0x000fda000bf05270 */
[----:B------:R-:W-:Y:S05]  /*326b0*/  @!P0 BRA `(.L_x_2199) ;  /* 0x0000001800bc8947 */ /* 0x000fea0003800000 */
.L_x_2240:
[----:B------:R-:W2:Y:S01]  /*326c0*/  LDL.LU R2, [R1+0x448] ;  /* 0x0004480001027983 */ /* 0x000ea20000300800 */
[----:B------:R-:W-:Y:S01]  /*326d0*/  LOP3.LUT P1, RZ, R18, 0x2, RZ, 0xc0, !PT ;  /* 0x0000000212ff7812 */ /* 0x000fe2000782c0ff */
[----:B------:R-:W-:Y:S01]  /*326e0*/  VIADD R7, R19, 0x1 ;  /* 0x0000000113077836 */ /* 0x000fe20000000000 */
[----:B------:R-:W-:Y:S05]  /*326f0*/  YIELD ;  /* 0x0000000000007946 */ /* 0x000fea0003800000 */
[----:B------:R-:W-:Y:S01]  /*32700*/  ISETP.NE.AND P0, PT, R7, 0x2, PT ;  /* 0x000000020700780c */ /* 0x000fe20003f05270 */
[----:B------:R-:W-:Y:S03]  /*32710*/  BSSY B1, `(.L_x_2200) ;  /* 0x00000d0000017945 */ /* 0x000fe60003800000 */
[----:B------:R-:W-:-:S02]  /*32720*/  SEL R6, RZ, 0x1, P0 ;  /* 0x00000001ff067807 */ /* 0x000fc40000000000 */
[----:B------:R-:W-:Y:S02]  /*32730*/  SEL R7, R7, RZ, P0 ;  /* 0x000000ff07077207 */ /* 0x000fe40000000000 */
[----:B--2---:R-:W-:Y:S01]  /*32740*/  LOP3.LUT R6, R2, R6, RZ, 0x3c, !PT ;  /* 0x0000000602067212 */ /* 0x004fe200078e3cff */
[----:B------:R-:W-:Y:S06]  /*32750*/  @!P1 BRA `(.L_x_2201) ;  /* 0x0000000c002c9947 */ /* 0x000fec0003800000 */
[----:B------:R-:W-:Y:S01]  /*32760*/  LOP3.LUT P1, RZ, R18, 0x1, RZ, 0xc0, !PT ;  /* 0x0000000112ff7812 */ /* 0x000fe2000782c0ff */
[----:B0-----:R-:W-:-:S12]  /*32770*/  IMAD.MOV.U32 R8, RZ, RZ, R0 ;  /* 0x000000ffff087224 */ /* 0x001fd800078e0000 */
        /* <DEDUP_REMOVED lines=21> */
.L_x_2202:
[----:B------:R-:W1:Y:S01]  /*328d0*/  S2R R2, SR_TID.X ;  /* 0x0000000000027919 */ /* 0x000e620000002100 */
[----:B0-----:R-:W-:Y:S01]  /*328e0*/  IMAD R4, R7, 0x8, R17 ;  /* 0x0000000807047824 */ /* 0x001fe200078e0211 */
[----:B------:R-:W-:Y:S01]  /*328f0*/  BSSY B2, `(.L_x_2203) ;  /* 0x0000006000027945 */ /* 0x000fe20003800000 */
[----:B-1----:R-:W-:Y:S02]  /*32900*/  LOP3.LUT R3, R2, 0x7f, RZ, 0xc0, !PT ;  /* 0x0000007f02037812 */ /* 0x002fe400078ec0ff */
[----:B------:R-:W-:Y:S02]  /*32910*/  SHF.L.U32 R2, R6, 0x1f, RZ ;  /* 0x0000001f06027819 */ /* 0x000fe400000006ff */
[----:B------:R-:W-:Y:S02]  /*32920*/  ISETP.NE.AND P1, PT, R3, RZ, PT ;  /* 0x000000ff0300720c */ /* 0x000fe40003f25270 */
[----:B------:R-:W0:Y:S02]  /*32930*/  SYNCS.PHASECHK.TRANS64.TRYWAIT P0, [R4+URZ+0x38840], R2 ;  /* 0x03884002040075a7 */ /* 0x000e24000800017f */
[----:B0-----:R-:W-:Y:S09]  /*32940*/  @!P0 BRA `(.L_x_2204) ;  /* 0x0000003000a48947 */ /* 0x001ff20003800000 */
.L_x_2287:
[----:B------:R-:W-:Y:S05]  /*32950*/  BSYNC B2 ;  /* 0x0000000000027941 */ /* 0x000fea0003800000 */
.L_x_2203:
        /* <DEDUP_REMOVED lines=9> */
.L_x_2206:
[----:B------:R-:W-:Y:S05]  /*329f0*/  BSYNC B2 ;  /* 0x0000000000027941 */ /* 0x000fea0003800000 */
.L_x_2205:
        /* <DEDUP_REMOVED lines=11> */
.L_x_2207:
        /* <DEDUP_REMOVED lines=13> */
.L_x_2288:
[----:B------:R-:W-:Y:S05]  /*32b80*/  BSYNC B2 ;  /* 0x0000000000027941 */ /* 0x000fea0003800000 */
.L_x_2208:
        /* <DEDUP_REMOVED lines=11> */
.L_x_2211:
[----:B------:R-:W-:Y:S05]  /*32c40*/  BSYNC B2 ;  /* 0x0000000000027941 */ /* 0x000fea0003800000 */
.L_x_2210:
        /* <DEDUP_REMOVED lines=9> */
.L_x_2212:
        /* <DEDUP_REMOVED lines=15> */
.L_x_2213:
        /* <DEDUP_REMOVED lines=15> */
.L_x_2214:
        /* <DEDUP_REMOVED lines=15> */
.L_x_2215:
        /* <DEDUP_REMOVED lines=15> */
.L_x_2216:
        /* <DEDUP_REMOVED lines=15> */
.L_x_2217:
        /* <DEDUP_REMOVED lines=15> */
.L_x_2218:
        /* <DEDUP_REMOVED lines=15> */
.L_x_2219:
        /* <DEDUP_REMOVED lines=10> */
.L_x_2201:
[----:B------:R-:W-:Y:S05]  /*33410*/  BSYNC B1 ;  /* 0x0000000000017941 */ /* 0x000fea0003800000 */
.L_x_2200:
[----:B------:R-:W-:Y:S01]  /*33420*/  VIADD R7, R7, 0x1 ;  /* 0x0000000107077836 */ /* 0x000fe20000000000 */
[----:B------:R-:W-:Y:S01]  /*33430*/  LOP3.LUT P2, RZ, R18, 0x2, RZ, 0xc0, !PT ;  /* 0x0000000212ff7812 */ /* 0x000fe2000784c0ff */
[----:B------:R-:W-:Y:S03]  /*33440*/  BSSY B1, `(.L_x_2220) ;  /* 0x00000d3000017945 */ /* 0x000fe60003800000 */
[----:B------:R-:W-:-:S04]  /*33450*/  ISETP.NE.AND P0, PT, R7, 0x2, PT ;  /* 0x000000020700780c */ /* 0x000fc80003f05270 */
[----:B------:R-:W-:Y:S02]  /*33460*/  SEL R2, RZ, 0x1, P0 ;  /* 0x00000001ff027807 */ /* 0x000fe40000000000 */
[----:B------:R-:W-:Y:S02]  /*33470*/  SEL R19, R7, RZ, P0 ;  /* 0x000000ff07137207 */ /* 0x000fe40000000000 */
[----:B0-----:R-:W-:Y:S01]  /*33480*/  LOP3.LUT R8, R6, R2, RZ, 0x3c, !PT ;  /* 0x0000000206087212 */ /* 0x001fe200078e3cff */
[----:B------:R-:W-:-:S04]  /*33490*/  VIADD R6, R0, 0xffffffff ;  /* 0xffffffff00067836 */ /* 0x000fc80000000000 */
[----:B------:R0:W-:Y:S01]  /*334a0*/  STL [R1+0x448], R8 ;  /* 0x0004480801007387 */ /* 0x0001e20000100800 */
[----:B------:R-:W-:Y:S05]  /*334b0*/  @!P2 BRA `(.L_x_2221) ;  /* 0x0000000c002ca947 */ /* 0x000fea0003800000 */
[----:B------:R-:W-:Y:S01]  /*334c0*/  LOP3.LUT P2, RZ, R18, 0x1, RZ, 0xc0, !PT ;  /* 0x0000000112ff7812 */ /* 0x000fe2000784c0ff */
[----:B------:R-:W-:-:S12]  /*334d0*/  IMAD.MOV.U32 R7, RZ, RZ, R6 ;  /* 0x000000ffff077224 */ /* 0x000fd800078e0006 */
        /* <DEDUP_REMOVED lines=21> */
.L_x_2222:
[----:B------:R-:W2:Y:S01]  /*33630*/  S2R R2, SR_TID.X ;  /* 0x0000000000027919 */ /* 0x000ea20000002100 */
[----:B-1----:R-:W-:Y:S01]  /*33640*/  IMAD R4, R19, 0x8, R17 ;  /* 0x0000000813047824 */ /* 0x002fe200078e0211 */
[----:B------:R-:W-:Y:S01]  /*33650*/  BSSY B2, `(.L_x_2223) ;  /* 0x0000006000027945 */ /* 0x000fe20003800000 */
[----:B--2---:R-:W-:Y:S02]  /*33660*/  LOP3.LUT R3, R2, 0x7f, RZ, 0xc0, !PT ;  /* 0x0000007f02037812 */ /* 0x004fe400078ec0ff */
[----:B------:R-:W-:Y:S02]  /*33670*/  SHF.L.U32 R2, R8, 0x1f, RZ ;  /* 0x0000001f08027819 */ /* 0x000fe400000006ff */
[----:B------:R-:W-:Y:S02]  /*33680*/  ISETP.NE.AND P1, PT, R3, RZ, PT ;  /* 0x000000ff0300720c */ /* 0x000fe40003f25270 */
[----:B------:R-:W1:Y:S02]  /*33690*/  SYNCS.PHASECHK.TRANS64.TRYWAIT P0, [R4+URZ+0x38840], R2 ;  /* 0x03884002040075a7 */ /* 0x000e64000800017f */
[----:B-1----:R-:W-:Y:S09]  /*336a0*/  @!P0 BRA `(.L_x_2224) ;  /* 0x0000002400748947 */ /* 0x002ff20003800000 */
.L_x_2289:
[----:B------:R-:W-:Y:S05]  /*336b0*/  BSYNC B2 ;  /* 0x0000000000027941 */ /* 0x000fea0003800000 */
.L_x_2223:
        /* <DEDUP_REMOVED lines=9> */
.L_x_2226:
[----:B------:R-:W-:Y:S05]  /*33750*/  BSYNC B2 ;  /* 0x0000000000027941 */ /* 0x000fea0003800000 */
.L_x_2225:
        /* <DEDUP_REMOVED lines=11> */
.L_x_2227:
        /* <DEDUP_REMOVED lines=10> */
[----:B------:R-:W0:Y:S01]  /*338b0*/  SYNCS.PHASECHK.TRANS64.TRYWAIT P0, [R4+URZ+0x38860], R2 ;  /* 0x03886002040075a7 */ /* 0x000e22000800017f */
[----:B------:R-:W-:Y:S04]  /*338c0*/  BSSY B2, `(.L_x_2228) ;  /* 0x0000002000027945 */ /* 0x000fe80003800000 */
[----:B0-----:R-:W-:Y:S05]  /*338d0*/  @!P0 BRA `(.L_x_2229) ;  /* 0x0000002000fc8947 */ /* 0x001fea0003800000 */
.L_x_2290:
[----:B------:R-:W-:Y:S05]  /*338e0*/  BSYNC B2 ;  /* 0x0000000000027941 */ /* 0x000fea0003800000 */
.L_x_2228:
        /* <DEDUP_REMOVED lines=11> */
.L_x_2231:
[----:B------:R-:W-:Y:S05]  /*339a0*/  BSYNC B2 ;  /* 0x0000000000027941 */ /* 0x000fea0003800000 */
.L_x_2230:
        /* <DEDUP_REMOVED lines=9> */
.L_x_2232:
        /* <DEDUP_REMOVED lines=15> */
.L_x_2233:
        /* <DEDUP_REMOVED lines=15> */
.L_x_2234:
        /* <DEDUP_REMOVED lines=15> */
.L_x_2235:
        /* <DEDUP_REMOVED lines=15> */
.L_x_2236:
        /* <DEDUP_REMOVED lines=15> */
.L_x_2237:
        /* <DEDUP_REMOVED lines=15> */
.L_x_2238:
        /* <DEDUP_REMOVED lines=15> */
.L_x_2239:
        /* <DEDUP_REMOVED lines=10> */
.L_x_2221:
[----:B------:R-:W-:Y:S05]  /*34170*/  BSYNC B1 ;  /* 0x0000000000017941 */ /* 0x000fea0003800000 */
.L_x_2220:
[----:B------:R-:W-:Y:S01]  /*34180*/  ISETP.GT.AND P0, PT, R6, UR38, PT ;  /* 0x0000002606007c0c */ /* 0x000fe2000bf04270 */
[----:B------:R-:W-:-:S12]  /*34190*/  VIADD R0, R0, 0xfffffffe ;  /* 0xfffffffe00007836 */ /* 0x000fd80000000000 */
[----:B------:R-:W-:Y:S05]  /*341a0*/  @P0 BRA `(.L_x_2240) ;  /* 0xffffffe400440947 */ /* 0x000fea000383ffff */
.L_x_2199:
[----:B------:R-:W-:Y:S05]  /*341b0*/  BSYNC B0 ;  /* 0x0000000000007941 */ /* 0x000fea0003800000 */
.L_x_2177:
[----:B------:R-:W2:Y:S01]  /*341c0*/  LDL.LU R2, [R1+0x448] ;  /* 0x0004480001027983 */ /* 0x000ea20000300800 */
        /* <DEDUP_REMOVED lines=8> */
[----:B------:R0:W-:Y:S02]  /*34250*/  STL [R1+0x448], R2 ;  /* 0x0004480201007387 */ /* 0x0001e40000100800 */
[----:B------:R-:W-:Y:S05]  /*34260*/  @P2 BRA `(.L_x_2242) ;  /* 0x0000000000342947 */ /* 0x000fea0003800000 */
[----:B------:R-:W2:Y:S01]  /*34270*/  S2R R3, SR_LANEID ;  /* 0x0000000000037919 */ /* 0x000ea20000000000 */
[----:B------:R-:W-:Y:S01]  /*34280*/  VOTEU.ANY UR4, UPT, PT ;  /* 0x0000000000047886 */ /* 0x000fe200038e0100 */
[----:B------:R-:W3:Y:S01]  /*34290*/  LDC.64 R4, c[0x0][0xd80] ;  /* 0x00036000ff047b82 */ /* 0x000ee20000000a00 */
[----:B------:R-:W2:Y:S08]  /*342a0*/  FLO.U32 R0, UR4 ;  /* 0x0000000400007d00 */ /* 0x000eb000080e0000 */
[----:B0-----:R-:W3:Y:S01]  /*342b0*/  POPC R2, UR4 ;  /* 0x0000000400027d09 */ /* 0x001ee20008000000 */
[----:B--2---:R-:W-:-:S13]  /*342c0*/  ISETP.EQ.U32.AND P1, PT, R0, R3, PT ;  /* 0x000000030000720c */ /* 0x004fda0003f22070 */
[----:B---3--:R-:W2:Y:S01]  /*342d0*/  @P1 ATOMG.E.ADD.STRONG.GPU PT, R5, desc[UR46][R4.64], R2 ;  /* 0x00000002040519a8 */ /* 0x008ea200081ee1ee */
[----:B------:R-:W0:Y:S02]  /*342e0*/  S2R R3, SR_LTMASK ;  /* 0x0000000000037919 */ /* 0x000e240000003900 */
[----:B0-----:R-:W-:-:S06]  /*342f0*/  LOP3.LUT R3, R3, UR4, RZ, 0xc0, !PT ;  /* 0x0000000403037c12 */ /* 0x001fcc000f8ec0ff */
[----:B------:R-:W0:Y:S01]  /*34300*/  POPC R3, R3 ;  /* 0x0000000300037309 */ /* 0x000e220000000000 */
[----:B--2---:R-:W0:Y:S02]  /*34310*/  SHFL.IDX PT, R0, R5, R0, 0x1f ;  /* 0x00001f0005007589 */ /* 0x004e2400000e0000 */
[----:B0-----:R-:W-:-:S05]  /*34320*/  IADD3 R0, R0, UR41, R3 ;  /* 0x0000002900007c10 */ /* 0x001fca000fffe003 */
[----:B------:R2:W-:Y:S02]  /*34330*/  STL [R1+0x450], R0 ;  /* 0x0004500001007387 */ /* 0x0005e40000100800 */
.L_x_2242:
[----:B------:R-:W-:Y:S05]  /*34340*/  BSYNC B0 ;  /* 0x0000000000007941 */ /* 0x000fea0003800000 */
.L_x_2241:
[----:B------:R-:W-:-:S07]  /*34350*/  SEL R19, R19, RZ, P0 ;  /* 0x000000ff13137207 */ /* 0x000fce0000000000 */
.L_x_2139:
[----:B------:R-:W-:Y:S05]  /*34360*/  BSYNC B7 ;  /* 0x0000000000077941 */ /* 0x000fea0003800000 */
.L_x_2137:
[----:B------:R4:W5:Y:S01]  /*34370*/  LDL R3, [R1+0x450] ;  /* 0x0004500001037983 */ /* 0x0009620000100800 */
[----:B------:R-:W-:-:S13]  /*34380*/  LOP3.LUT P0, RZ, R18, 0x80, RZ, 0xc0, !PT ;  /* 0x0000008012ff7812 */ /* 0x000fda000780c0ff */
[----:B----4-:R-:W-:Y:S05]  /*34390*/  @!P0 BRA `(.L_x_2243) ;  /* 0x0000000000288947 */ /* 0x010fea0003800000 */
[----:B------:R-:W-:Y:S05]  /*343a0*/  WARPSYNC.ALL ;  /* 0x0000000000007948 */ /* 0x000fea0003800000 */
[----:B------:R-:W4:Y:S08]  /*343b0*/  S2UR UR5, SR_CgaCtaId ;  /* 0x00000000000579c3 */ /* 0x000f300000008800 */
[----:B------:R-:W-:Y:S06]  /*343c0*/  BAR.SYNC.DEFER_BLOCKING 0x5, 0x180 ;  /* 0x0146000000007b1d */ /* 0x000fec0000010000 */
[----:B------:R-:W-:-:S02]  /*343d0*/  UMOV UR4, 0x400 ;  /* 0x0000040000047882 */ /* 0x000fc40000000000 */
[----:B----4-:R-:W-:-:S06]  /*343e0*/  ULEA UR4, UR5, UR4, 0x18 ;  /* 0x0000000405047291 */ /* 0x010fcc000f8ec03f */
[----:B------:R-:W-:-:S05]  /*343f0*/  IMAD.U32 R17, RZ, RZ, UR4 ;  /* 0x00000004ff117e24 */ /* 0x000fca000f8e00ff */
[----:B-----5:R-:W4:Y:S04]  /*34400*/  LDS R3, [R17+0x388d0] ;  /* 0x0388d00011037984 */ /* 0x020f280000000800 */
[----:B----4-:R4:W-:Y:S01]  /*34410*/  STL [R1+0x450], R3 ;  /* 0x0004500301007387 */ /* 0x0109e20000100800 */
[----:B------:R-:W-:Y:S06]  /*34420*/  BAR.ARV 0x4, 0x180 ;  /* 0x0106000000007b1d */ /* 0x000fec0000002000 */
[----:B------:R-:W-:Y:S05]  /*34430*/  BRA `(.L_x_2244) ;  /* 0x00000000002c7947 */ /* 0x000fea0003800000 */
.L_x_2243:
[----:B------:R-:W-:-:S03]  /*34440*/  UMOV UR4, 0xffffffff ;  /* 0xffffffff00047882 */ /* 0x000fc60000000000 */
[----:B------:R-:W-:Y:S05]  /*34450*/  BRA.DIV UR4, `(.L_x_2245) ;  /* 0x0000001a04307947 */ /* 0x000fea000b800000 */
[----:B-----5:R4:W0:Y:S02]  /*34460*/  SHFL.IDX PT, R14, R3, RZ, 0x1f ;  /* 0x00001fff030e7589 */ /* 0x02082400000e0000 */
.L_x_2293:
[----:B--23--:R-:W2:Y:S01]  /*34470*/  @!P2 S2R R0, SR_CgaCtaId ;  /* 0x000000000000a919 */ /* 0x00cea20000008800 */
[----:B------:R-:W-:Y:S05]  /*34480*/  WARPSYNC.ALL ;  /* 0x0000000000007948 */ /* 0x000fea0003800000 */
[----:B------:R-:W-:Y:S01]  /*34490*/  BAR.SYNC.DEFER_BLOCKING 0x4, 0x180 ;  /* 0x0106000000007b1d */ /* 0x000fe20000010000 */
[----:B0-----:R-:W-:-:S05]  /*344a0*/  @!P2 MOV R2, 0x400 ;  /* 0x000004000002a802 */ /* 0x001fca0000000f00 */
[----:B------:R0:W-:Y:S01]  /*344b0*/  STL [R1+0x450], R14 ;  /* 0x0004500e01007387 */ /* 0x0001e20000100800 */
[----:B--2---:R-:W-:-:S05]  /*344c0*/  @!P2 LEA R17, R0, R2, 0x18 ;  /* 0x000000020011a211 */ /* 0x004fca00078ec0ff */
[----:B------:R0:W-:Y:S01]  /*344d0*/  @!P2 STS [R17+0x388d0], R3 ;  /* 0x0388d0031100a388 */ /* 0x0001e20000000800 */
[----:B------:R-:W-:Y:S06]  /*344e0*/  BAR.ARV 0x5, 0x180 ;  /* 0x0146000000007b1d */ /* 0x000fec0000002000 */
.L_x_2244:
[----:B--23--:R-:W2:Y:S01]  /*344f0*/  LDL R0, [R1+0x450] ;  /* 0x0004500001007983 */ /* 0x00cea20000100800 */
[----:B------:R-:W-:Y:S02]  /*34500*/  ULDC UR4, c[0x0][0xd38] ;  /* 0x00034e0000047ab9 */ /* 0x000fe40000000800 */
[----:B--2---:R-:W-:-:S13]  /*34510*/  ISETP.GE.AND P0, PT, R0, UR4, PT ;  /* 0x0000000400007c0c */ /* 0x004fda000bf06270 */
[----:B------:R-:W-:Y:S05]  /*34520*/  @!P0 BRA `(.L_x_2246) ;  /* 0xffffff9c00708947 */ /* 0x000fea000383ffff */
.L_x_2128:
[----:B0-----:R-:W2:Y:S01]  /*34530*/  LDL.LU R0, [R1+0x468] ;  /* 0x0004680001007983 */ /* 0x001ea20000300800 */
[----:B------:R-:W-:Y:S01]  /*34540*/  BSSY B0, `(.L_x_2247) ;  /* 0x000000b000007945 */ /* 0x000fe20003800000 */
[----:B------:R-:W0:Y:S01]  /*34550*/  S2R R5, SR_CgaCtaId ;  /* 0x0000000000057919 */ /* 0x000e220000008800 */
[----:B--2---:R-:W-:-:S05]  /*34560*/  VIADD R0, R0, 0x1 ;  /* 0x0000000100007836 */ /* 0x004fca0000000000 */
[----:B------:R-:W-:-:S04]  /*34570*/  LEA.HI R2, R0, R0, RZ, 0x1 ;  /* 0x0000000000027211 */ /* 0x000fc800078f08ff */
[----:B----4-:R-:W-:Y:S02]  /*34580*/  LOP3.LUT R3, R2, 0xfffffffe, RZ, 0xc0, !PT ;  /* 0xfffffffe02037812 */ /* 0x010fe400078ec0ff */
[----:B------:R-:W-:-:S03]  /*34590*/  MOV R2, 0x400 ;  /* 0x0000040000027802 */ /* 0x000fc60000000f00 */
[----:B------:R-:W-:Y:S01]  /*345a0*/  IMAD.IADD R0, R0, 0x1, -R3 ;  /* 0x0000000100007824 */ /* 0x000fe200078e0a03 */
[----:B0-----:R-:W-:-:S04]  /*345b0*/  LEA R9, R5, R2, 0x18 ;  /* 0x0000000205097211 */ /* 0x001fc800078ec0ff */
[----:B------:R-:W-:-:S04]  /*345c0*/  SHF.L.U32 R0, R0, 0x1f, RZ ;  /* 0x0000001f00007819 */ /* 0x000fc800000006ff */
[----:B------:R-:W0:Y:S02]  /*345d0*/  SYNCS.PHASECHK.TRANS64.TRYWAIT P0, [R9+URZ+0x38820], R0 ;  /* 0x03882000090075a7 */ /* 0x000e24000800017f */
[----:B0-----:R-:W-:Y:S05]  /*345e0*/  @!P0 BRA `(.L_x_2248) ;  /* 0x0000001400f48947 */ /* 0x001fea0003800000 */
.L_x_2294:
[----:B------:R-:W-:Y:S05]  /*345f0*/  BSYNC B0 ;  /* 0x0000000000007941 */ /* 0x000fea0003800000 */
.L_x_2247:
[----:B------:R-:W-:-:S03]  /*34600*/  UMOV UR4, 0xffffffff ;  /* 0xffffffff00047882 */ /* 0x000fc60000000000 */
[----:B------:R-:W-:Y:S05]  /*34610*/  BRA.DIV UR4, `(.L_x_2249) ;  /* 0x0000001604fc7947 */ /* 0x000fea000b800000 */
[----:B0-----:R-:W0:Y:S02]  /*34620*/  S2R R0, SR_TID.X ;  /* 0x0000000000007919 */ /* 0x001e240000002100 */
[----:B0-----:R-:W-:-:S04]  /*34630*/  SHF.R.U32.HI R0, RZ, 0x5, R0 ;  /* 0x00000005ff007819 */ /* 0x001fc80000011600 */
[----:B------:R-:W-:-:S05]  /*34640*/  LOP3.LUT R0, R0, 0x3, RZ, 0xc0, !PT ;  /* 0x0000000300007812 */ /* 0x000fca00078ec0ff */
[----:B------:R0:W2:Y:S02]  /*34650*/  SHFL.IDX PT, R14, R0, RZ, 0x1f ;  /* 0x00001fff000e7589 */ /* 0x0000a400000e0000 */
.L_x_2297:
[----:B--2---:R-:W-:Y:S01]  /*34660*/  ISETP.NE.AND P0, PT, R14, RZ, PT ;  /* 0x000000ff0e00720c */ /* 0x004fe20003f05270 */
[----:B------:R-:W-:-:S12]  /*34670*/  BSSY B0, `(.L_x_2250) ;  /* 0x000001e000007945 */ /* 0x000fd80003800000 */
[----:B------:R-:W-:Y:S05]  /*34680*/  @P0 BRA `(.L_x_2251) ;  /* 0x0000000000700947 */ /* 0x000fea0003800000 */
[----:B------:R-:W-:-:S03]  /*34690*/  UMOV UR4, 0xffffffff ;  /* 0xffffffff00047882 */ /* 0x000fc60000000000 */
[----:B------:R-:W-:Y:S05]  /*346a0*/  BRA.DIV UR4, `(.L_x_2252) ;  /* 0x0000001a040c7947 */ /* 0x000fea000b800000 */
[----:B------:R-:W-:-:S13]  /*346b0*/  ELECT P6, URZ, PT ;  /* 0x00000000003f782f */ /* 0x000fda00038c0000 */
.L_x_2300:
[----:B------:R-:W-:Y:S05]  /*346c0*/  @!P6 BRA `(.L_x_2251) ;  /* 0x000000000060e947 */ /* 0x000fea0003800000 */
[----:B-1----:R-:W2:Y:S01]  /*346d0*/  LDL.LU R6, [R1+0x448] ;  /* 0x0004480001067983 */ /* 0x002ea20000300800 */
        /* <DEDUP_REMOVED lines=12> */
.L_x_2301:
[----:B------:R-:W1:Y:S01]  /*347a0*/  SYNCS.PHASECHK.TRANS64.TRYWAIT P0, [R7+URZ], R2 ;  /* 0x00000002070075a7 */ /* 0x000e62000800017f */
[----:B------:R-:W-:-:S04]  /*347b0*/  VIADD R0, R9, 0x38860 ;  /* 0x0003886009007836 */ /* 0x000fc80000000000 */
[----:B------:R-:W-:Y:S01]  /*347c0*/  IMAD R19, R19, 0x8, R0 ;  /* 0x0000000813137824 */ /* 0x000fe200078e0200 */
[----:B-1----:R-:W-:Y:S06]  /*347d0*/  @!P0 BRA `(.L_x_2254) ;  /* 0x0000001400f48947 */ /* 0x002fec0003800000 */
.L_x_2302:
[----:B------:R-:W2:Y:S02]  /*347e0*/  SYNCS.PHASECHK.TRANS64.TRYWAIT P0, [R19+URZ], R4 ;  /* 0x00000004130075a7 */ /* 0x000ea4000800017f */
[----:B--2---:R-:W-:Y:S05]  /*347f0*/  @!P0 BRA `(.L_x_2255) ;  /* 0x0000001800008947 */ /* 0x004fea0003800000 */
.L_x_2303:
[----:B------:R-:W-:-:S07]  /*34800*/  IMAD R3, R3, 0x8, R0 ;  /* 0x0000000803037824 */ /* 0x000fce00078e0200 */
.L_x_2256:
[----:B---3--:R3:W4:Y:S02]  /*34810*/  SYNCS.PHASECHK.TRANS64.TRYWAIT P0, [R3+URZ], R2 ;  /* 0x00000002030075a7 */ /* 0x008724000800017f */
[----:B----4-:R-:W-:Y:S05]  /*34820*/  @!P0 NANOSLEEP.SYNCS 0x989680 ;  /* 0x009896800000895d */ /* 0x010fea0003900000 */
[----:B------:R-:W4:Y:S02]  /*34830*/  @!P0 SYNCS.PHASECHK.TRANS64 P0, [R3+URZ], R2 ;  /* 0x00000002030085a7 */ /* 0x000f24000800007f */
[----:B----4-:R-:W-:Y:S05]  /*34840*/  @!P0 BRA `(.L_x_2256) ;  /* 0xfffffffc00f08947 */ /* 0x010fea000383ffff */
.L_x_2251:
[----:B------:R-:W-:Y:S05]  /*34850*/  BSYNC B0 ;  /* 0x0000000000007941 */ /* 0x000fea0003800000 */
.L_x_2250:
[----:B------:R-:W-:Y:S05]  /*34860*/  EXIT ;  /* 0x000000000000794d */ /* 0x000fea0003800000 */
.L_x_2027:
[----:B0-----:R-:W-:-:S04]  /*34870*/  IMAD.U32 R5, RZ, RZ, UR39 ;  /* 0x00000027ff057e24 */ /* 0x001fc8000f8e00ff */
[----:B------:R0:W1:Y:S03]  /*34880*/  SYNCS.PHASECHK.TRANS64.TRYWAIT P0, [R5+URZ+0x38800], R0 ;  /* 0x03880000050075a7 */ /* 0x000066000800017f */
[----:B-1----:R-:W-:Y:S05]  /*34890*/  @!P0 NANOSLEEP.SYNCS 0x989680 ;  /* 0x009896800000895d */ /* 0x002fea0003900000 */
[----:B------:R-:W1:Y:S02]  /*348a0*/  @!P0 SYNCS.PHASECHK.TRANS64 P0, [R5+URZ+0x38800], R0 ;  /* 0x03880000050085a7 */ /* 0x000e64000800007f */
[----:B-1----:R-:W-:Y:S05]  /*348b0*/  @!P0 BRA `(.L_x_2027) ;  /* 0xfffffffc00ec8947 */ /* 0x002fea000383ffff */
[----:B------:R-:W-:Y:S05]  /*348c0*/  BRA `(.L_x_2257) ;  /* 0xfffffd6000987947 */ /* 0x000fea000383ffff */
.L_x_2040:
[----:B0-----:R0:W1:Y:S02]  /*348d0*/  SYNCS.PHASECHK.TRANS64.TRYWAIT P0, [R5+URZ], R8 ;  /* 0x00000008050075a7 */ /* 0x001064000800017f */
[----:B-1----:R-:W-:Y:S05]  /*348e0*/  @!P0 NANOSLEEP.SYNCS 0x989680 ;  /* 0x009896800000895d */ /* 0x002fea0003900000 */
[----:B------:R-:W1:Y:S02]  /*348f0*/  @!P0 SYNCS.PHASECHK.TRANS64 P0, [R5+URZ], R8 ;  /* 0x00000008050085a7 */ /* 0x000e64000800007f */
[----:B-1----:R-:W-:Y:S05]  /*34900*/  @!P0 BRA `(.L_x_2040) ;  /* 0xfffffffc00f08947 */ /* 0x002fea000383ffff */
[----:B------:R-:W-:Y:S05]  /*34910*/  BRA `(.L_x_2039) ;  /* 0xfffffd6800cc7947 */ /* 0x000fea000383ffff */
.L_x_2047:
[----:B-1----:R1:W2:Y:S02]  /*34920*/  SYNCS.PHASECHK.TRANS64.TRYWAIT P0, [R8+URZ], R9 ;  /* 0x00000009080075a7 */ /* 0x0022a4000800017f */
[----:B--2---:R-:W-:Y:S05]  /*34930*/  @!P0 NANOSLEEP.SYNCS 0x989680 ;  /* 0x009896800000895d */ /* 0x004fea0003900000 */
[----:B------:R-:W2:Y:S02]  /*34940*/  @!P0 SYNCS.PHASECHK.TRANS64 P0, [R8+URZ], R9 ;  /* 0x00000009080085a7 */ /* 0x000ea4000800007f */
[----:B--2---:R-:W-:Y:S05]  /*34950*/  @!P0 BRA `(.L_x_2047) ;  /* 0xfffffffc00f08947 */ /* 0x004fea000383ffff */
[----:B------:R-:W-:Y:S05]  /*34960*/  BRA `(.L_x_2046) ;  /* 0xfffffd7000087947 */ /* 0x000fea000383ffff */
.L_x_2074:
[----:B0-----:R0:W1:Y:S02]  /*34970*/  SYNCS.PHASECHK.TRANS64.TRYWAIT P1, [R8+URZ], R9 ;  /* 0x00000009080075a7 */ /* 0x001064000802017f */
[----:B-1----:R-:W-:Y:S05]  /*34980*/  @!P1 NANOSLEEP.SYNCS 0x989680 ;  /* 0x009896800000995d */ /* 0x002fea0003900000 */
[----:B------:R-:W1:Y:S02]  /*34990*/  @!P1 SYNCS.PHASECHK.TRANS64 P1, [R8+URZ], R9 ;  /* 0x00000009080095a7 */ /* 0x000e64000802007f */
[----:B-1----:R-:W-:Y:S05]  /*349a0*/  @!P1 BRA `(.L_x_2074) ;  /* 0xfffffffc00f09947 */ /* 0x002fea000383ffff */
[----:B------:R-:W-:Y:S05]  /*349b0*/  BRA `(.L_x_2073) ;  /* 0xfffffe14007c7947 */ /* 0x000fea000383ffff */
.L_x_2081:
[----:B-1----:R1:W2:Y:S02]  /*349c0*/  SYNCS.PHASECHK.TRANS64.TRYWAIT P1, [R8+URZ], R11 ;  /* 0x0000000b080075a7 */ /* 0x0022a4000802017f */
[----:B--2---:R-:W-:Y:S05]  /*349d0*/  @!P1 NANOSLEEP.SYNCS 0x989680 ;  /* 0x009896800000995d */ /* 0x004fea0003900000 */
[----:B------:R-:W2:Y:S02]  /*349e0*/  @!P1 SYNCS.PHASECHK.TRANS64 P1, [R8+URZ], R11 ;  /* 0x0000000b080095a7 */ /* 0x000ea4000802007f */
[----:B--2---:R-:W-:Y:S05]  /*349f0*/  @!P1 BRA `(.L_x_2081) ;  /* 0xfffffffc00f09947 */ /* 0x004fea000383ffff */
[----:B------:R-:W-:Y:S05]  /*34a00*/  BRA `(.L_x_2080) ;  /* 0xfffffe1800c07947 */ /* 0x000fea000383ffff */
.L_x_2094:
[----:B0-----:R0:W1:Y:S02]  /*34a10*/  SYNCS.PHASECHK.TRANS64.TRYWAIT P0, [R6+URZ], R7 ;  /* 0x00000007060075a7 */ /* 0x001064000800017f */
[----:B-1----:R-:W-:Y:S05]  /*34a20*/  @!P0 NANOSLEEP.SYNCS 0x989680 ;  /* 0x009896800000895d */ /* 0x002fea0003900000 */
[----:B------:R-:W1:Y:S02]  /*34a30*/  @!P0 SYNCS.PHASECHK.TRANS64 P0, [R6+URZ], R7 ;  /* 0x00000007060085a7 */ /* 0x000e64000800007f */
[----:B-1----:R-:W-:Y:S05]  /*34a40*/  @!P0 BRA `(.L_x_2094) ;  /* 0xfffffffc00f08947 */ /* 0x002fea000383ffff */
[----:B------:R-:W-:Y:S05]  /*34a50*/  BRA `(.L_x_2093) ;  /* 0xfffffeac00ec7947 */ /* 0x000fea000383ffff */
.L_x_2101:
[----:B-1----:R1:W2:Y:S02]  /*34a60*/  SYNCS.PHASECHK.TRANS64.TRYWAIT P0, [R6+URZ], R7 ;  /* 0x00000007060075a7 */ /* 0x0022a4000800017f */
[----:B--2---:R-:W-:Y:S05]  /*34a70*/  @!P0 NANOSLEEP.SYNCS 0x989680 ;  /* 0x009896800000895d */ /* 0x004fea0003900000 */
[----:B------:R-:W2:Y:S02]  /*34a80*/  @!P0 SYNCS.PHASECHK.TRANS64 P0, [R6+URZ], R7 ;  /* 0x00000007060085a7 */ /* 0x000ea4000800007f */
[----:B--2---:R-:W-:Y:S05]  /*34a90*/  @!P0 BRA `(.L_x_2101) ;  /* 0xfffffffc00f08947 */ /* 0x004fea000383ffff */
[----:B------:R-:W-:Y:S05]  /*34aa0*/  BRA `(.L_x_2100) ;  /* 0xfffffeb400287947 */ /* 0x000fea000383ffff */
.L_x_2145:
[----:B------:R-:W-:Y:S02]  /*34ab0*/  IMAD.MOV.U32 R13, RZ, RZ, R4 ;  /* 0x000000ffff0d7224 */ /* 0x000fe400078e0004 */
[----:B------:R-:W-:Y:S02]  /*34ac0*/  IMAD.MOV.U32 R12, RZ, RZ, RZ ;  /* 0x000000ffff0c7224 */ /* 0x000fe400078e00ff */
[----:B------:R-:W-:Y:S02]  /*34ad0*/  IMAD.MOV.U32 R11, RZ, RZ, 0x1f ;  /* 0x0000001fff0b7424 */ /* 0x000fe400078e00ff */
[----:B------:R-:W-:-:S07]  /*34ae0*/  IMAD.MOV.U32 R15, RZ, RZ, -0x1 ;  /* 0xffffffffff0f7424 */ /* 0x000fce00078e00ff */
[----:B0-----:R-:W-:Y:S05]  /*34af0*/  WARPSYNC.COLLECTIVE R15, `(.L_x_2258) ;  /* 0x000000000f087348 */ /* 0x001fea0003c00000 */
[----:B------:R1:W2:Y:S02]  /*34b00*/  SHFL.IDX P6, R14, R13, R12, R11 ;  /* 0x0000000c0d0e7389 */ /* 0x0002a400000c000b */
[----:B012---:R-:W-:Y:S01]  /*34b10*/  ENDCOLLECTIVE ;  /* 0x000000000000791b */ /* 0x007fe20003800000 */
.L_x_2258:
[----:B------:R-:W-:Y:S05]  /*34b20*/  BRA `(.L_x_2259) ;  /* 0xffffffa400987947 */ /* 0x000fea000383ffff */
.L_x_2147:
[----:B------:R-:W-:Y:S01]  /*34b30*/  BSSY B0, `(.L_x_2260) ;  /* 0x0000006000007945 */ /* 0x000fe20003800000 */
[----:B------:R-:W-:-:S07]  /*34b40*/  IMAD.MOV.U32 R15, RZ, RZ, -0x1 ;  /* 0xffffffffff0f7424 */ /* 0x000fce00078e00ff */
[----:B01----:R-:W-:Y:S05]  /*34b50*/  WARPSYNC.COLLECTIVE R15, `(.L_x_2261) ;  /* 0x000000000f0c7348 */ /* 0x003fea0003c00000 */
[----:B------:R-:W-:Y:S02]  /*34b60*/  ELECT P6, UR62, PT ;  /* 0x00000000003e782f */ /* 0x000fe400038c0000 */
[----:B------:R-:W-:Y:S01]  /*34b70*/  MOV R14, UR62 ;  /* 0x0000003e000e7c02 */ /* 0x000fe20008000f00 */
[----:B01----:R-:W-:Y:S10]  /*34b80*/  ENDCOLLECTIVE ;  /* 0x000000000000791b */ /* 0x003ff40003800000 */
.L_x_2261:
[----:B------:R-:W-:Y:S05]  /*34b90*/  BSYNC B0 ;  /* 0x0000000000007941 */ /* 0x000fea0003800000 */
.L_x_2260:
[----:B------:R-:W-:Y:S05]  /*34ba0*/  BRA `(.L_x_2262) ;  /* 0xffffffa4009c7947 */ /* 0x000fea000383ffff */
.L_x_2149:
[----:B--2---:R2:W3:Y:S02]  /*34bb0*/  SYNCS.PHASECHK.TRANS64.TRYWAIT P0, [R0+URZ+0x38840], R2 ;  /* 0x03884002000075a7 */ /* 0x0044e4000800017f */
[----:B---3--:R-:W-:Y:S05]  /*34bc0*/  @!P0 NANOSLEEP.SYNCS 0x989680 ;  /* 0x009896800000895d */ /* 0x008fea0003900000 */
[----:B------:R-:W3:Y:S02]  /*34bd0*/  @!P0 SYNCS.PHASECHK.TRANS64 P0, [R0+URZ+0x38840], R2 ;  /* 0x03884002000085a7 */ /* 0x000ee4000800007f */
[----:B---3--:R-:W-:Y:S05]  /*34be0*/  @!P0 BRA `(.L_x_2149) ;  /* 0xfffffffc00f08947 */ /* 0x008fea000383ffff */
[----:B------:R-:W-:Y:S05]  /*34bf0*/  BRA `(.L_x_2263) ;  /* 0xffffffa400f47947 */ /* 0x000fea000383ffff */
.L_x_2153:
[----:B------:R-:W-:Y:S02]  /*34c00*/  IMAD.MOV.U32 R13, RZ, RZ, R3 ;  /* 0x000000ffff0d7224 */ /* 0x000fe400078e0003 */
[----:B------:R-:W-:Y:S02]  /*34c10*/  IMAD.MOV.U32 R12, RZ, RZ, RZ ;  /* 0x000000ffff0c7224 */ /* 0x000fe400078e00ff */
[----:B------:R-:W-:Y:S02]  /*34c20*/  IMAD.MOV.U32 R11, RZ, RZ, 0x181f ;  /* 0x0000181fff0b7424 */ /* 0x000fe400078e00ff */
[----:B------:R-:W-:Y:S02]  /*34c30*/  IMAD.MOV.U32 R15, RZ, RZ, -0x1 ;  /* 0xffffffffff0f7424 */ /* 0x000fe400078e00ff */
[----:B------:R-:W-:-:S07]  /*34c40*/  VIADD R9, R9, UR40 ;  /* 0x0000002809097c36 */ /* 0x000fce0008000000 */
[----:B-----5:R-:W-:Y:S05]  /*34c50*/  WARPSYNC.COLLECTIVE R15, `(.L_x_2264) ;  /* 0x000000000f087348 */ /* 0x020fea0003c00000 */
[----:B------:R0:W1:Y:S02]  /*34c60*/  SHFL.IDX P6, R14, R13, R12, R11 ;  /* 0x0000000c0d0e7389 */ /* 0x00006400000c000b */
[----:B01---5:R-:W-:Y:S01]  /*34c70*/  ENDCOLLECTIVE ;  /* 0x000000000000791b */ /* 0x023fe20003800000 */
.L_x_2264:
[----:B------:R-:W-:Y:S01]  /*34c80*/  VIADD R10, R9, 0x10 ;  /* 0x00000010090a7836 */ /* 0x000fe20000000000 */
[----:B------:R0:W-:Y:S04]  /*34c90*/  STL [R1+0x454], R9 ;  /* 0x0004540901007387 */ /* 0x0001e80000100800 */
[----:B------:R0:W-:Y:S01]  /*34ca0*/  STL [R1+0x460], R10 ;  /* 0x0004600a01007387 */ /* 0x0001e20000100800 */
[----:B------:R-:W-:Y:S02]  /*34cb0*/  IMAD.MOV.U32 R13, RZ, RZ, R0 ;  /* 0x000000ffff0d7224 */ /* 0x000fe400078e0000 */
[----:B------:R-:W-:-:S07]  /*34cc0*/  IMAD.MOV.U32 R4, RZ, RZ, R14 ;  /* 0x000000ffff047224 */ /* 0x000fce00078e000e */
[----:B0-----:R-:W-:Y:S05]  /*34cd0*/  WARPSYNC.COLLECTIVE R15, `(.L_x_2265) ;  /* 0x000000000f087348 */ /* 0x001fea0003c00000 */
[----:B------:R1:W2:Y:S02]  /*34ce0*/  SHFL.IDX P6, R14, R13, R12, R11 ;  /* 0x0000000c0d0e7389 */ /* 0x0002a400000c000b */
[----:B012---:R-:W-:Y:S01]  /*34cf0*/  ENDCOLLECTIVE ;  /* 0x000000000000791b */ /* 0x007fe20003800000 */
.L_x_2265:
[----:B------:R-:W-:Y:S02]  /*34d00*/  ULDC UR4, c[0x0][0x288] ;  /* 0x0000a20000047ab9 */ /* 0x000fe40000000800 */
[----:B------:R-:W-:Y:S02]  /*34d10*/  IMAD R2, R6, UR4, RZ ;  /* 0x0000000406027c24 */ /* 0x000fe4000f8e02ff */
[----:B------:R-:W-:-:S03]  /*34d20*/  VIADD R6, R9, 0x20 ;  /* 0x0000002009067836 */ /* 0x000fc60000000000 */
[----:B------:R-:W-:Y:S02]  /*34d30*/  ISETP.GE.AND P1, PT, R9, R2, PT ;  /* 0x000000020900720c */ /* 0x000fe40003f26270 */
[----:B------:R0:W-:Y:S01]  /*34d40*/  STL [R1+0x464], R6 ;  /* 0x0004640601007387 */ /* 0x0001e20000100800 */
[----:B------:R-:W-:Y:S02]  /*34d50*/  IMAD.MOV.U32 R13, RZ, RZ, R3 ;  /* 0x000000ffff0d7224 */ /* 0x000fe400078e0003 */
[----:B------:R-:W-:Y:S02]  /*34d60*/  IMAD.MOV.U32 R12, RZ, RZ, 0x1 ;  /* 0x00000001ff0c7424 */ /* 0x000fe400078e00ff */
[----:B------:R-:W-:-:S07]  /*34d70*/  IMAD.MOV.U32 R5, RZ, RZ, R14 ;  /* 0x000000ffff057224 */ /* 0x000fce00078e000e */
[----:B0-----:R-:W-:Y:S05]  /*34d80*/  WARPSYNC.COLLECTIVE R15, `(.L_x_2266) ;  /* 0x000000000f087348 */ /* 0x001fea0003c00000 */
[----:B------:R1:W2:Y:S02]  /*34d90*/  SHFL.IDX P6, R14, R13, R12, R11 ;  /* 0x0000000c0d0e7389 */ /* 0x0002a400000c000b */
[----:B012---:R-:W-:Y:S01]  /*34da0*/  ENDCOLLECTIVE ;  /* 0x000000000000791b */ /* 0x007fe20003800000 */
.L_x_2266:
        /* <DEDUP_REMOVED lines=15> */
.L_x_2267:
[----:B------:R-:W-:Y:S02]  /*34ea0*/  IMAD.MOV.U32 R13, RZ, RZ, R3 ;  /* 0x000000ffff0d7224 */ /* 0x000fe400078e0003 */
[----:B------:R-:W-:Y:S02]  /*34eb0*/  IMAD.MOV.U32 R12, RZ, RZ, 0x2 ;  /* 0x00000002ff0c7424 */ /* 0x000fe400078e00ff */
[----:B------:R-:W-:-:S07]  /*34ec0*/  IMAD.MOV.U32 R5, RZ, RZ, R14 ;  /* 0x000000ffff057224 */ /* 0x000fce00078e000e */
[----:B------:R-:W-:Y:S05]  /*34ed0*/  WARPSYNC.COLLECTIVE R15, `(.L_x_2268) ;  /* 0x000000000f087348 */ /* 0x000fea0003c00000 */
[----:B------:R0:W1:Y:S02]  /*34ee0*/  SHFL.IDX P6, R14, R13, R12, R11 ;  /* 0x0000000c0d0e7389 */ /* 0x00006400000c000b */
[----:B01----:R-:W-:Y:S01]  /*34ef0*/  ENDCOLLECTIVE ;  /* 0x000000000000791b */ /* 0x003fe20003800000 */
.L_x_2268:
        /* <DEDUP_REMOVED lines=15> */
.L_x_2269:
[----:B------:R-:W-:Y:S02]  /*34ff0*/  IMAD.MOV.U32 R13, RZ, RZ, R3 ;  /* 0x000000ffff0d7224 */ /* 0x000fe400078e0003 */
[----:B------:R-:W-:Y:S02]  /*35000*/  IMAD.MOV.U32 R12, RZ, RZ, 0x3 ;  /* 0x00000003ff0c7424 */ /* 0x000fe400078e00ff */
[----:B------:R-:W-:-:S07]  /*35010*/  IMAD.MOV.U32 R5, RZ, RZ, R14 ;  /* 0x000000ffff057224 */ /* 0x000fce00078e000e */
[----:B------:R-:W-:Y:S05]  /*35020*/  WARPSYNC.COLLECTIVE R15, `(.L_x_2270) ;  /* 0x000000000f087348 */ /* 0x000fea0003c00000 */
[----:B------:R0:W1:Y:S02]  /*35030*/  SHFL.IDX P6, R14, R13, R12, R11 ;  /* 0x0000000c0d0e7389 */ /* 0x00006400000c000b */
[----:B01----:R-:W-:Y:S01]  /*35040*/  ENDCOLLECTIVE ;  /* 0x000000000000791b */ /* 0x003fe20003800000 */
.L_x_2270:
        /* <DEDUP_REMOVED lines=10> */
.L_x_2271:
[----:B------:R-:W-:Y:S01]  /*350f0*/  @!PT LDS RZ, [RZ] ;  /* 0x00000000fffff984 */ /* 0x000fe20000000800 */
[----:B------:R-:W-:Y:S01]  /*35100*/  @!PT LDS RZ, [RZ] ;  /* 0x00000000fffff984 */ /* 0x000fe20000000800 */
[----:B------:R-:W-:Y:S01]  /*35110*/  @!PT LDS RZ, [RZ] ;  /* 0x00000000fffff984 */ /* 0x000fe20000000800 */
[----:B------:R0:W-:Y:S01]  /*35120*/  @!P1 LDGSTS.E.BYPASS.LTC128B.128 [R7+0x21400], desc[UR46][R4.64], !P0 ;  /* 0x2140000004079fae */ /* 0x0001e2000c101d6e */
[----:B------:R-:W-:Y:S01]  /*35130*/  IMAD.MOV.U32 R0, RZ, RZ, R14 ;  /* 0x000000ffff007224 */ /* 0x000fe200078e000e */
[----:B------:R-:W-:Y:S06]  /*35140*/  BRA `(.L_x_2272) ;  /* 0xffffffa800f47947 */ /* 0x000fec000383ffff */
.L_x_2157:
        /* <DEDUP_REMOVED lines=8> */
.L_x_2274:
[----:B------:R-:W-:Y:S05]  /*351d0*/  BSYNC B0 ;  /* 0x0000000000007941 */ /* 0x000fea0003800000 */
.L_x_2273:
        /* <DEDUP_REMOVED lines=10> */
.L_x_2275:
[----:B------:R-:W-:Y:S01]  /*35280*/  ULDC UR4, c[0x0][0x288] ;  /* 0x0000a20000047ab9 */ /* 0x000fe20000000800 */
[----:B------:R-:W2:Y:S01]  /*35290*/  LDL R16, [R1+0x444] ;  /* 0x0004440001107983 */ /* 0x000ea20000100800 */
[----:B------:R-:W-:-:S03]  /*352a0*/  LOP3.LUT R18, R18, 0xffffdfff, RZ, 0xc0, !PT ;  /* 0xffffdfff12127812 */ /* 0x000fc600078ec0ff */
[----:B------:R-:W3:Y:S04]  /*352b0*/  LDL.LU R11, [R1+0x454] ;  /* 0x00045400010b7983 */ /* 0x000ee80000300800 */
[----:B------:R-:W4:Y:S01]  /*352c0*/  LDL.LU R15, [R1+0x460] ;  /* 0x00046000010f7983 */ /* 0x000f220000300800 */
[----:B------:R-:W-:Y:S01]  /*352d0*/  IMAD R4, R8, UR4, RZ ;  /* 0x0000000408047c24 */ /* 0x000fe2000f8e02ff */
[----:B------:R-:W-:Y:S01]  /*352e0*/  @P1 LOP3.LUT R18, R18, 0x2000, RZ, 0xfc, !PT ;  /* 0x0000200012121812 */ /* 0x000fe200078efcff */
[----:B------:R-:W-:-:S03]  /*352f0*/  IMAD.MOV.U32 R3, RZ, RZ, R14 ;  /* 0x000000ffff037224 */ /* 0x000fc600078e000e */
[C---:B------:R-:W-:Y:S02]  /*35300*/  LOP3.LUT P1, RZ, R18.reuse, 0x10, RZ, 0xc0, !PT ;  /* 0x0000001012ff7812 */ /* 0x040fe4000782c0ff */
[----:B------:R-:W-:Y:S01]  /*35310*/  LOP3.LUT R18, R18, 0xffffefff, RZ, 0xc0, !PT ;  /* 0xffffefff12127812 */ /* 0x000fe200078ec0ff */
[----:B------:R-:W-:Y:S02]  /*35320*/  IMAD.MOV.U32 R13, RZ, RZ, R6 ;  /* 0x000000ffff0d7224 */ /* 0x000fe400078e0006 */
[----:B------:R-:W-:Y:S01]  /*35330*/  IMAD.MOV.U32 R12, RZ, RZ, 0x1 ;  /* 0x00000001ff0c7424 */ /* 0x000fe200078e00ff */
[-C--:B------:R-:W-:Y:S02]  /*35340*/  ISETP.GE.AND P3, PT, R10, R4.reuse, PT ;  /* 0x000000040a00720c */ /* 0x080fe40003f66270 */
[----:B---3--:R-:W-:-:S11]  /*35350*/  ISETP.GE.AND P4, PT, R11, R4, PT ;  /* 0x000000040b00720c */ /* 0x008fd60003f86270 */
[----:B------:R-:W-:Y:S02]  /*35360*/  @P3 LOP3.LUT R18, R18, 0x1000, RZ, 0xfc, !PT ;  /* 0x0000100012123812 */ /* 0x000fe400078efcff */
[----:B------:R-:W-:-:S05]  /*35370*/  @!P4 LEA R3, P6, R9, R3, 0x1 ;  /* 0x000000030903c211 */ /* 0x000fca00078c08ff */
[----:B------:R-:W-:Y:S01]  /*35380*/  @!P4 IMAD.X R2, RZ, RZ, R2, P6 ;  /* 0x000000ffff02c224 */ /* 0x000fe200030e0602 */
[----:B------:R-:W-:-:S04]  /*35390*/  LOP3.LUT P6, RZ, R18, 0x8, RZ, 0xc0, !PT ;  /* 0x0000000812ff7812 */ /* 0x000fc800078cc0ff */
[----:B------:R-:W-:-:S04]  /*353a0*/  @!P4 LOP3.LUT R3, R3, R2, RZ, 0x3c, !PT ;  /* 0x000000020303c212 */ /* 0x000fc800078e3cff */
[----:B------:R-:W-:Y:S02]  /*353b0*/  @!P4 LOP3.LUT R2, R3, R2, RZ, 0x3c, !PT ;  /* 0x000000020302c212 */ /* 0x000fe400078e3cff */
[----:B------:R-:W-:Y:S02]  /*353c0*/  @!P4 LOP3.LUT R8, R5, 0x40, RZ, 0xc0, !PT ;  /* 0x000000400508c812 */ /* 0x000fe400078ec0ff */
[----:B------:R-:W-:Y:S02]  /*353d0*/  @!P4 LOP3.LUT R3, R3, R2, RZ, 0x3c, !PT ;  /* 0x000000020303c212 */ /* 0x000fe400078e3cff */
[C---:B------:R-:W-:Y:S02]  /*353e0*/  LOP3.LUT P3, RZ, R18.reuse, 0x4, RZ, 0xc0, !PT ;  /* 0x0000000412ff7812 */ /* 0x040fe4000786c0ff */
[----:B------:R-:W-:Y:S01]  /*353f0*/  @!P4 SHF.R.U32.HI R8, RZ, 0x2, R8 ;  /* 0x00000002ff08c819 */ /* 0x000fe20000011608 */
[----:B------:R-:W-:Y:S01]  /*35400*/  @!PT LDS RZ, [RZ] ;  /* 0x00000000fffff984 */ /* 0x000fe20000000800 */
[----:B------:R-:W-:Y:S01]  /*35410*/  @!PT LDS RZ, [RZ] ;  /* 0x00000000fffff984 */ /* 0x000fe20000000800 */
[----:B------:R-:W-:Y:S01]  /*35420*/  @!PT LDS RZ, [RZ] ;  /* 0x00000000fffff984 */ /* 0x000fe20000000800 */
[----:B--2---:R0:W-:Y:S01]  /*35430*/  @!P4 LDGSTS.E.BYPASS.LTC128B.128 [R16+0x26400], desc[UR46][R2.64], !P1 ;  /* 0x264000000210cfae */ /* 0x0041e2000c901d6e */
[----:B------:R-:W-:-:S03]  /*35440*/  LOP3.LUT P1, RZ, R18, 0x2000, RZ, 0xc0, !PT ;  /* 0x0000200012ff7812 */ /* 0x000fc6000782c0ff */
        /* <DEDUP_REMOVED lines=8> */
[----:B------:R0:W-:Y:S01]  /*354d0*/  @!P4 LDGSTS.E.BYPASS.LTC128B.128 [R16+0x32400], desc[UR46][R2.64+0x300], P6 ;  /* 0x324003000210cfae */ /* 0x0001e2000b101d6e */
[----:B------:R-:W-:Y:S01]  /*354e0*/  @!P4 ISETP.NE.U32.AND P6, PT, R8, RZ, PT ;  /* 0x000000ff0800c20c */ /* 0x000fe20003fc5070 */
[----:B------:R-:W-:Y:S01]  /*354f0*/  IMAD.MOV.U32 R11, RZ, RZ, 0x181f ;  /* 0x0000181fff0b7424 */ /* 0x000fe200078e00ff */
[----:B----4-:R-:W-:Y:S01]  /*35500*/  ISETP.GE.AND P2, PT, R15, R4, PT ;  /* 0x000000040f00720c */ /* 0x010fe20003f46270 */
[----:B------:R-:W-:-:S10]  /*35510*/  IMAD.MOV.U32 R15, RZ, RZ, -0x1 ;  /* 0xffffffffff0f7424 */ /* 0x000fd400078e00ff */
[----:B------:R0:W-:Y:S02]  /*35520*/  @!P4 LDGSTS.E.BYPASS.LTC128B.128 [R16+0x34400], desc[UR46][R2.64+0x380], P6 ;  /* 0x344003800210cfae */ /* 0x0001e4000b101d6e */
[----:B0-----:R-:W-:Y:S05]  /*35530*/  WARPSYNC.COLLECTIVE R15, `(.L_x_2276) ;  /* 0x000000000f087348 */ /* 0x001fea0003c00000 */
[----:B------:R1:W2:Y:S02]  /*35540*/  SHFL.IDX P6, R14, R13, R12, R11 ;  /* 0x0000000c0d0e7389 */ /* 0x0002a400000c000b */
[----:B012---:R-:W-:Y:S01]  /*35550*/  ENDCOLLECTIVE ;  /* 0x000000000000791b */ /* 0x007fe20003800000 */
.L_x_2276:
[----:B------:R-:W-:Y:S02]  /*35560*/  IMAD.MOV.U32 R13, RZ, RZ, R0 ;  /* 0x000000ffff0d7224 */ /* 0x000fe400078e0000 */
[----:B------:R-:W-:-:S07]  /*35570*/  IMAD.MOV.U32 R8, RZ, RZ, R14 ;  /* 0x000000ffff087224 */ /* 0x000fce00078e000e */
[----:B------:R-:W-:Y:S05]  /*35580*/  WARPSYNC.COLLECTIVE R15, `(.L_x_2277) ;  /* 0x000000000f087348 */ /* 0x000fea0003c00000 */
[----:B------:R0:W1:Y:S02]  /*35590*/  SHFL.IDX P6, R14, R13, R12, R11 ;  /* 0x0000000c0d0e7389 */ /* 0x00006400000c000b */
[----:B01----:R-:W-:Y:S01]  /*355a0*/  ENDCOLLECTIVE ;  /* 0x000000000000791b */ /* 0x003fe20003800000 */
.L_x_2277:
[----:B------:R-:W-:-:S05]  /*355b0*/  @!P2 LEA R9, P4, R9, R14, 0x1 ;  /* 0x0000000e0909a211 */ /* 0x000fca00078808ff */
[----:B------:R-:W-:Y:S01]  /*355c0*/  @!P2 IMAD.X R10, RZ, RZ, R8, P4 ;  /* 0x000000ffff0aa224 */ /* 0x000fe200020e0608 */
[C---:B------:R-:W-:Y:S02]  /*355d0*/  LOP3.LUT P4, RZ, R18.reuse, 0x10, RZ, 0xc0, !PT ;  /* 0x0000001012ff7812 */ /* 0x040fe4000788c0ff */
[----:B------:R-:W-:Y:S02]  /*355e0*/  LOP3.LUT P6, RZ, R18, 0x8, RZ, 0xc0, !PT ;  /* 0x0000000812ff7812 */ /* 0x000fe400078cc0ff */
[----:B------:R-:W-:Y:S01]  /*355f0*/  @!P2 LOP3.LUT R8, R5, 0x40, RZ, 0xc0, !PT ;  /* 0x000000400508a812 */ /* 0x000fe200078ec0ff */
[----:B------:R-:W-:Y:S02]  /*35600*/  @!P2 IMAD.MOV.U32 R2, RZ, RZ, R9 ;  /* 0x000000ffff02a224 */ /* 0x000fe400078e0009 */
[----:B------:R-:W-:Y:S01]  /*35610*/  @!P2 IMAD.MOV.U32 R3, RZ, RZ, R10 ;  /* 0x000000ffff03a224 */ /* 0x000fe200078e000a */
[----:B------:R-:W-:Y:S01]  /*35620*/  @!P2 SHF.R.U32.HI R8, RZ, 0x2, R8 ;  /* 0x00000002ff08a819 */ /* 0x000fe20000011608 */
[----:B------:R-:W-:-:S02]  /*35630*/  IMAD.MOV.U32 R13, RZ, RZ, R6 ;  /* 0x000000ffff0d7224 */ /* 0x000fc400078e0006 */
[----:B------:R-:W-:Y:S02]  /*35640*/  IMAD.MOV.U32 R12, RZ, RZ, 0x2 ;  /* 0x00000002ff0c7424 */ /* 0x000fe400078e00ff */
[----:B------:R-:W-:Y:S01]  /*35650*/  @!PT LDS RZ, [RZ] ;  /* 0x00000000fffff984 */ /* 0x000fe20000000800 */
[----:B------:R-:W-:Y:S01]  /*35660*/  @!PT LDS RZ, [RZ] ;  /* 0x00000000fffff984 */ /* 0x000fe20000000800 */
[----:B------:R-:W-:Y:S01]  /*35670*/  @!PT LDS RZ, [RZ] ;  /* 0x00000000fffff984 */ /* 0x000fe20000000800 */
[----:B------:R0:W-:Y:S01]  /*35680*/  @!P2 LDGSTS.E.BYPASS.LTC128B.128 [R16+0x26c00], desc[UR46][R2.64], !P4 ;  /* 0x26c000000210afae */ /* 0x0001e2000e101d6e */
[----:B------:R-:W-:-:S03]  /*35690*/  @!P2 ISETP.NE.U32.AND P4, PT, R8, RZ, PT ;  /* 0x000000ff0800a20c */ /* 0x000fc60003f85070 */
[----:B------:R0:W-:Y:S01]  /*356a0*/  @!P2 LDGSTS.E.BYPASS.LTC128B.128 [R16+0x28c00], desc[UR46][R2.64+0x80], !P6 ;  /* 0x28c000800210afae */ /* 0x0001e2000f101d6e */
[----:B------:R-:W-:-:S09]  /*356b0*/  @!P2 LOP3.LUT R8, R7, 0x80, RZ, 0xc0, !PT ;  /* 0x000000800708a812 */ /* 0x000fd200078ec0ff */
[----:B0-----:R-:W-:Y:S05]  /*356c0*/  WARPSYNC.COLLECTIVE R15, `(.L_x_2278) ;  /* 0x000000000f087348 */ /* 0x001fea0003c00000 */
[----:B------:R1:W2:Y:S02]  /*356d0*/  SHFL.IDX P6, R14, R13, R12, R11 ;  /* 0x0000000c0d0e7389 */ /* 0x0002a400000c000b */
[----:B012---:R-:W-:Y:S01]  /*356e0*/  ENDCOLLECTIVE ;  /* 0x000000000000791b */ /* 0x007fe20003800000 */
.L_x_2278:
[----:B------:R-:W-:Y:S01]  /*356f0*/  @!P2 SHF.R.U32.HI R8, RZ, 0x3, R8 ;  /* 0x00000003ff08a819 */ /* 0x000fe20000011608 */
[----:B------:R-:W-:Y:S01]  /*35700*/  @!PT LDS RZ, [RZ] ;  /* 0x00000000fffff984 */ /* 0x000fe20000000800 */
[----:B------:R-:W-:Y:S01]  /*35710*/  @!PT LDS RZ, [RZ] ;  /* 0x00000000fffff984 */ /* 0x000fe20000000800 */
[----:B------:R-:W-:Y:S01]  /*35720*/  @!PT LDS RZ, [RZ] ;  /* 0x00000000fffff984 */ /* 0x000fe20000000800 */
[----:B------:R-:W-:Y:S04]  /*35730*/  @!P2 LDGSTS.E.BYPASS.LTC128B.128 [R16+0x2ac00], desc[UR46][R2.64+0x100], !P3 ;  /* 0x2ac001000210afae */ /* 0x000fe8000d901d6e */
[----:B------:R-:W-:Y:S04]  /*35740*/  @!P2 LDGSTS.E.BYPASS.LTC128B.128 [R16+0x2cc00], desc[UR46][R2.64+0x180], !P5 ;  /* 0x2cc001800210afae */ /* 0x000fe8000e901d6e */
[----:B------:R-:W-:Y:S04]  /*35750*/  @!P2 LDGSTS.E.BYPASS.LTC128B.128 [R16+0x2ec00], desc[UR46][R2.64+0x200], !P0 ;  /* 0x2ec002000210afae */ /* 0x000fe8000c101d6e */
[----:B------:R-:W-:Y:S04]  /*35760*/  @!P2 LDGSTS.E.BYPASS.LTC128B.128 [R16+0x30c00], desc[UR46][R2.64+0x280], !P1 ;  /* 0x30c002800210afae */ /* 0x000fe8000c901d6e */
[----:B------:R-:W-:Y:S01]  /*35770*/  @!P2 LDGSTS.E.BYPASS.LTC128B.128 [R16+0x32c00], desc[UR46][R2.64+0x300], P4 ;  /* 0x32c003000210afae */ /* 0x000fe2000a101d6e */
[----:B------:R-:W-:Y:S01]  /*35780*/  @!P2 ISETP.NE.U32.AND P4, PT, R8, RZ, PT ;  /* 0x000000ff0800a20c */ /* 0x000fe20003f85070 */
[----:B------:R-:W0:Y:S01]  /*35790*/  S2R R10, SR_TID.X ;  /* 0x00000000000a7919 */ /* 0x000e220000002100 */
[----:B------:R-:W-:-:S11]  /*357a0*/  IMAD.MOV.U32 R13, RZ, RZ, R0 ;  /* 0x000000ffff0d7224 */ /* 0x000fd600078e0000 */
[----:B------:R1:W-:Y:S02]  /*357b0*/  @!P2 LDGSTS.E.BYPASS.LTC128B.128 [R16+0x34c00], desc[UR46][R2.64+0x380], P4 ;  /* 0x34c003800210afae */ /* 0x0003e4000a101d6e */
[----:B-1----:R-:W-:-:S07]  /*357c0*/  IMAD.MOV.U32 R2, RZ, RZ, R14 ;  /* 0x000000ffff027224 */ /* 0x002fce00078e000e */
[----:B0-----:R-:W-:Y:S05]  /*357d0*/  WARPSYNC.COLLECTIVE R15, `(.L_x_2279) ;  /* 0x000000000f087348 */ /* 0x001fea0003c00000 */
[----:B------:R1:W2:Y:S02]  /*357e0*/  SHFL.IDX P6, R14, R13, R12, R11 ;  /* 0x0000000c0d0e7389 */ /* 0x0002a400000c000b */
[----:B012---:R-:W-:Y:S01]  /*357f0*/  ENDCOLLECTIVE ;  /* 0x000000000000791b */ /* 0x007fe20003800000 */
.L_x_2279:
[----:B------:R-:W-:Y:S01]  /*35800*/  LOP3.LUT P3, RZ, R18, 0x1000, RZ, 0xc0, !PT ;  /* 0x0000100012ff7812 */ /* 0x000fe2000786c0ff */
[----:B------:R-:W-:-:S05]  /*35810*/  IMAD.SHL.U32 R10, R10, 0x8, RZ ;  /* 0x000000080a0a7824 */ /* 0x000fca00078e00ff */
[----:B------:R-:W-:Y:S01]  /*35820*/  LOP3.LUT R10, R10, 0x38, RZ, 0xc0, !PT ;  /* 0x000000380a0a7812 */ /* 0x000fe200078ec0ff */
[----:B------:R-:W-:-:S06]  /*35830*/  IMAD.MOV.U32 R3, RZ, RZ, R14 ;  /* 0x000000ffff037224 */ /* 0x000fcc00078e000e */
[----:B------:R-:W-:-:S05]  /*35840*/  @!P3 LEA R3, P4, R10, R3, 0x1 ;  /* 0x000000030a03b211 */ /* 0x000fca00078808ff */
[----:B------:R-:W-:Y:S01]  /*35850*/  @!P3 IMAD.X R2, RZ, RZ, R2, P4 ;  /* 0x000000ffff02b224 */ /* 0x000fe200020e0602 */
[----:B------:R-:W-:-:S04]  /*35860*/  LOP3.LUT P4, RZ, R18, 0x10, RZ, 0xc0, !PT ;  /* 0x0000001012ff7812 */ /* 0x000fc8000788c0ff */
[-C--:B------:R-:W-:Y:S02]  /*35870*/  @!P3 LOP3.LUT R3, R3, R2.reuse, RZ, 0x3c, !PT ;  /* 0x000000020303b212 */ /* 0x080fe400078e3cff */
[----:B------:R-:W-:Y:S02]  /*35880*/  @!P3 LOP3.LUT R8, R5, 0x40, RZ, 0xc0, !PT ;  /* 0x000000400508b812 */ /* 0x000fe400078ec0ff */
[C---:B------:R-:W-:Y:S02]  /*35890*/  @!P3 LOP3.LUT R2, R3.reuse, R2, RZ, 0x3c, !PT ;  /* 0x000000020302b212 */ /* 0x040fe400078e3cff */
[C---:B------:R-:W-:Y:S02]  /*358a0*/  LOP3.LUT P6, RZ, R18.reuse, 0x8, RZ, 0xc0, !PT ;  /* 0x0000000812ff7812 */ /* 0x040fe400078cc0ff */
[----:B------:R-:W-:Y:S02]  /*358b0*/  @!P3 LOP3.LUT R3, R3, R2, RZ, 0x3c, !PT ;  /* 0x000000020303b212 */ /* 0x000fe400078e3cff */
[----:B------:R-:W-:-:S02]  /*358c0*/  LOP3.LUT P2, RZ, R18, 0x4, RZ, 0xc0, !PT ;  /* 0x0000000412ff7812 */ /* 0x000fc4000784c0ff */
[----:B------:R-:W-:Y:S01]  /*358d0*/  @!P3 SHF.R.U32.HI R8, RZ, 0x2, R8 ;  /* 0x00000002ff08b819 */ /* 0x000fe20000011608 */
[----:B------:R-:W-:Y:S01]  /*358e0*/  @!PT LDS RZ, [RZ] ;  /* 0x00000000fffff984 */ /* 0x000fe20000000800 */
[----:B------:R-:W-:Y:S01]  /*358f0*/  @!PT LDS RZ, [RZ] ;  /* 0x00000000fffff984 */ /* 0x000fe20000000800 */
[----:B------:R-:W-:Y:S01]  /*35900*/  @!PT LDS RZ, [RZ] ;  /* 0x00000000fffff984 */ /* 0x000fe20000000800 */
[----:B------:R0:W-:Y:S03]  /*35910*/  @!P3 LDGSTS.E.BYPASS.LTC128B.128 [R16+0x27400], desc[UR46][R2.64], !P4 ;  /* 0x274000000210bfae */ /* 0x0001e6000e101d6e */
        /* <DEDUP_REMOVED lines=17> */
.L_x_2280:
[----:B------:R-:W-:Y:S02]  /*35a30*/  IMAD.MOV.U32 R13, RZ, RZ, R0 ;  /* 0x000000ffff0d7224 */ /* 0x000fe400078e0000 */
[----:B------:R-:W-:-:S07]  /*35a40*/  IMAD.MOV.U32 R6, RZ, RZ, R14 ;  /* 0x000000ffff067224 */ /* 0x000fce00078e000e */
[----:B------:R-:W-:Y:S05]  /*35a50*/  WARPSYNC.COLLECTIVE R15, `(.L_x_2281) ;  /* 0x000000000f087348 */ /* 0x000fea0003c00000 */
[----:B------:R0:W1:Y:S02]  /*35a60*/  SHFL.IDX P6, R14, R13, R12, R11 ;  /* 0x0000000c0d0e7389 */ /* 0x00006400000c000b */
[----:B01----:R-:W-:Y:S01]  /*35a70*/  ENDCOLLECTIVE ;  /* 0x000000000000791b */ /* 0x003fe20003800000 */
.L_x_2281:
[----:B------:R-:W-:Y:S01]  /*35a80*/  IMAD.MOV.U32 R0, RZ, RZ, R14 ;  /* 0x000000ffff007224 */ /* 0x000fe200078e000e */
[----:B------:R-:W-:Y:S06]  /*35a90*/  BRA `(.L_x_2282) ;  /* 0xffffffb0003c7947 */ /* 0x000fec000383ffff */
.L_x_2162:
[----:B0-----:R0:W2:Y:S02]  /*35aa0*/  SYNCS.PHASECHK.TRANS64.TRYWAIT P0, [R17+URZ+0x38820], R0 ;  /* 0x03882000110075a7 */ /* 0x0010a4000800017f */
[----:B--2---:R-:W-:Y:S05]  /*35ab0*/  @!P0 NANOSLEEP.SYNCS 0x989680 ;  /* 0x009896800000895d */ /* 0x004fea0003900000 */
[----:B------:R-:W2:Y:S02]  /*35ac0*/  @!P0 SYNCS.PHASECHK.TRANS64 P0, [R17+URZ+0x38820], R0 ;  /* 0x03882000110085a7 */ /* 0x000ea4000800007f */
[----:B--2---:R-:W-:Y:S05]  /*35ad0*/  @!P0 BRA `(.L_x_2162) ;  /* 0xfffffffc00f08947 */ /* 0x004fea000383ffff */
[----:B------:R-:W-:Y:S05]  /*35ae0*/  BRA `(.L_x_2283) ;  /* 0xffffffb000f87947 */ /* 0x000fea000383ffff */
.L_x_2166:
[----:B0-----:R0:W2:Y:S02]  /*35af0*/  SYNCS.PHASECHK.TRANS64.TRYWAIT P0, [R0+URZ+0x38860], R2 ;  /* 0x03886002000075a7 */ /* 0x0010a4000800017f */
[----:B--2---:R-:W-:Y:S05]  /*35b00*/  @!P0 NANOSLEEP.SYNCS 0x989680 ;  /* 0x009896800000895d */ /* 0x004fea0003900000 */
[----:B------:R-:W2:Y:S02]  /*35b10*/  @!P0 SYNCS.PHASECHK.TRANS64 P0, [R0+URZ+0x38860], R2 ;  /* 0x03886002000085a7 */ /* 0x000ea4000800007f */
[----:B--2---:R-:W-:Y:S05]  /*35b20*/  @!P0 BRA `(.L_x_2166) ;  /* 0xfffffffc00f08947 */ /* 0x004fea000383ffff */
[----:B------:R-:W-:Y:S05]  /*35b30*/  BRA `(.L_x_2284) ;  /* 0xffffffb400187947 */ /* 0x000fea000383ffff */
.L_x_2183:
[----:B-1----:R1:W2:Y:S02]  /*35b40*/  SYNCS.PHASECHK.TRANS64.TRYWAIT P0, [R3+URZ+0x38840], R2 ;  /* 0x03884002030075a7 */ /* 0x0022a4000800017f */
[----:B--2---:R-:W-:Y:S05]  /*35b50*/  @!P0 NANOSLEEP.SYNCS 0x989680 ;  /* 0x009896800000895d */ /* 0x004fea0003900000 */
[----:B------:R-:W2:Y:S02]  /*35b60*/  @!P0 SYNCS.PHASECHK.TRANS64 P0, [R3+URZ+0x38840], R2 ;  /* 0x03884002030085a7 */ /* 0x000ea4000800007f */
[----:B--2---:R-:W-:Y:S05]  /*35b70*/  @!P0 BRA `(.L_x_2183) ;  /* 0xfffffffc00f08947 */ /* 0x004fea000383ffff */
[----:B------:R-:W-:Y:S05]  /*35b80*/  BRA `(.L_x_2285) ;  /* 0xffffffbc00fc7947 */ /* 0x000fea000383ffff */
.L_x_2188:
[----:B--2---:R2:W3:Y:S02]  /*35b90*/  SYNCS.PHASECHK.TRANS64.TRYWAIT P0, [R3+URZ+0x38860], R2 ;  /* 0x03886002030075a7 */ /* 0x0044e4000800017f */
[----:B---3--:R-:W-:Y:S05]  /*35ba0*/  @!P0 NANOSLEEP.SYNCS 0x989680 ;  /* 0x009896800000895d */ /* 0x008fea0003900000 */
[----:B------:R-:W3:Y:S02]  /*35bb0*/  @!P0 SYNCS.PHASECHK.TRANS64 P0, [R3+URZ+0x38860], R2 ;  /* 0x03886002030085a7 */ /* 0x000ee4000800007f */
[----:B---3--:R-:W-:Y:S05]  /*35bc0*/  @!P0 BRA `(.L_x_2188) ;  /* 0xfffffffc00f08947 */ /* 0x008fea000383ffff */
[----:B------:R-:W-:Y:S05]  /*35bd0*/  BRA `(.L_x_2286) ;  /* 0xffffffc000747947 */ /* 0x000fea000383ffff */
.L_x_2204:
[----:B0-----:R0:W1:Y:S02]  /*35be0*/  SYNCS.PHASECHK.TRANS64.TRYWAIT P0, [R4+URZ+0x38840], R2 ;  /* 0x03884002040075a7 */ /* 0x001064000800017f */
[----:B-1----:R-:W-:Y:S05]  /*35bf0*/  @!P0 NANOSLEEP.SYNCS 0x989680 ;  /* 0x009896800000895d */ /* 0x002fea0003900000 */
[----:B------:R-:W1:Y:S02]  /*35c00*/  @!P0 SYNCS.PHASECHK.TRANS64 P0, [R4+URZ+0x38840], R2 ;  /* 0x03884002040085a7 */ /* 0x000e64000800007f */
[----:B-1----:R-:W-:Y:S05]  /*35c10*/  @!P0 BRA `(.L_x_2204) ;  /* 0xfffffffc00f08947 */ /* 0x002fea000383ffff */
[----:B------:R-:W-:Y:S05]  /*35c20*/  BRA `(.L_x_2287) ;  /* 0xffffffcc00487947 */ /* 0x000fea000383ffff */
.L_x_2209:
[----:B-1----:R1:W2:Y:S02]  /*35c30*/  SYNCS.PHASECHK.TRANS64.TRYWAIT P0, [R4+URZ+0x38860], R2 ;  /* 0x03886002040075a7 */ /* 0x0022a4000800017f */
[----:B--2---:R-:W-:Y:S05]  /*35c40*/  @!P0 NANOSLEEP.SYNCS 0x989680 ;  /* 0x009896800000895d */ /* 0x004fea0003900000 */
[----:B------:R-:W2:Y:S02]  /*35c50*/  @!P0 SYNCS.PHASECHK.TRANS64 P0, [R4+URZ+0x38860], R2 ;  /* 0x03886002040085a7 */ /* 0x000ea4000800007f */
[----:B--2---:R-:W-:Y:S05]  /*35c60*/  @!P0 BRA `(.L_x_2209) ;  /* 0xfffffffc00f08947 */ /* 0x004fea000383ffff */
[----:B------:R-:W-:Y:S05]  /*35c70*/  BRA `(.L_x_2288) ;  /* 0xffffffcc00c07947 */ /* 0x000fea000383ffff */
.L_x_2224:
[----:B-1----:R1:W2:Y:S02]  /*35c80*/  SYNCS.PHASECHK.TRANS64.TRYWAIT P0, [R4+URZ+0x38840], R2 ;  /* 0x03884002040075a7 */ /* 0x0022a4000800017f */
[----:B--2---:R-:W-:Y:S05]  /*35c90*/  @!P0 NANOSLEEP.SYNCS 0x989680 ;  /* 0x009896800000895d */ /* 0x004fea0003900000 */
[----:B------:R-:W2:Y:S02]  /*35ca0*/  @!P0 SYNCS.PHASECHK.TRANS64 P0, [R4+URZ+0x38840], R2 ;  /* 0x03884002040085a7 */ /* 0x000ea4000800007f */
[----:B--2---:R-:W-:Y:S05]  /*35cb0*/  @!P0 BRA `(.L_x_2224) ;  /* 0xfffffffc00f08947 */ /* 0x004fea000383ffff */
[----:B------:R-:W-:Y:S05]  /*35cc0*/  BRA `(.L_x_2289) ;  /* 0xffffffd800787947 */ /* 0x000fea000383ffff */
.L_x_2229:
[----:B0-----:R0:W2:Y:S02]  /*35cd0*/  SYNCS.PHASECHK.TRANS64.TRYWAIT P0, [R4+URZ+0x38860], R2 ;  /* 0x03886002040075a7 */ /* 0x0010a4000800017f */
[----:B--2---:R-:W-:Y:S05]  /*35ce0*/  @!P0 NANOSLEEP.SYNCS 0x989680 ;  /* 0x009896800000895d */ /* 0x004fea0003900000 */
[----:B------:R-:W2:Y:S02]  /*35cf0*/  @!P0 SYNCS.PHASECHK.TRANS64 P0, [R4+URZ+0x38860], R2 ;  /* 0x03886002040085a7 */ /* 0x000ea4000800007f */
[----:B--2---:R-:W-:Y:S05]  /*35d00*/  @!P0 BRA `(.L_x_2229) ;  /* 0xfffffffc00f08947 */ /* 0x004fea000383ffff */
[----:B------:R-:W-:Y:S05]  /*35d10*/  BRA `(.L_x_2290) ;  /* 0xffffffd800f07947 */ /* 0x000fea000383ffff */
.L_x_2245:
[----:B------:R-:W-:Y:S01]  /*35d20*/  BSSY B0, `(.L_x_2291) ;  /* 0x0000008000007945 */ /* 0x000fe20003800000 */
[----:B-----5:R-:W-:Y:S02]  /*35d30*/  IMAD.MOV.U32 R13, RZ, RZ, R3 ;  /* 0x000000ffff0d7224 */ /* 0x020fe400078e0003 */
[----:B------:R-:W-:Y:S02]  /*35d40*/  IMAD.MOV.U32 R12, RZ, RZ, RZ ;  /* 0x000000ffff0c7224 */ /* 0x000fe400078e00ff */
[----:B------:R-:W-:Y:S02]  /*35d50*/  IMAD.MOV.U32 R11, RZ, RZ, 0x1f ;  /* 0x0000001fff0b7424 */ /* 0x000fe400078e00ff */
[----:B------:R-:W-:-:S07]  /*35d60*/  IMAD.MOV.U32 R15, RZ, RZ, -0x1 ;  /* 0xffffffffff0f7424 */ /* 0x000fce00078e00ff */
[----:B0123--:R-:W-:Y:S05]  /*35d70*/  WARPSYNC.COLLECTIVE R15, `(.L_x_2292) ;  /* 0x000000000f087348 */ /* 0x00ffea0003c00000 */
[----:B------:R4:W0:Y:S02]  /*35d80*/  SHFL.IDX P6, R14, R13, R12, R11 ;  /* 0x0000000c0d0e7389 */ /* 0x00082400000c000b */
[----:B01234-:R-:W-:Y:S01]  /*35d90*/  ENDCOLLECTIVE ;  /* 0x000000000000791b */ /* 0x01ffe20003800000 */
.L_x_2292:
[----:B------:R-:W-:Y:S05]  /*35da0*/  BSYNC B0 ;  /* 0x0000000000007941 */ /* 0x000fea0003800000 */
.L_x_2291:
[----:B------:R-:W-:Y:S05]  /*35db0*/  BRA `(.L_x_2293) ;  /* 0xffffffe400ac7947 */ /* 0x000fea000383ffff */
.L_x_2248:
[----:B0-----:R0:W2:Y:S02]  /*35dc0*/  SYNCS.PHASECHK.TRANS64.TRYWAIT P0, [R9+URZ+0x38820], R0 ;  /* 0x03882000090075a7 */ /* 0x0010a4000800017f */
[----:B--2---:R-:W-:Y:S05]  /*35dd0*/  @!P0 NANOSLEEP.SYNCS 0x989680 ;  /* 0x009896800000895d */ /* 0x004fea0003900000 */
[----:B------:R-:W2:Y:S02]  /*35de0*/  @!P0 SYNCS.PHASECHK.TRANS64 P0, [R9+URZ+0x38820], R0 ;  /* 0x03882000090085a7 */ /* 0x000ea4000800007f */
[----:B--2---:R-:W-:Y:S05]  /*35df0*/  @!P0 BRA `(.L_x_2248) ;  /* 0xfffffffc00f08947 */ /* 0x004fea000383ffff */
[----:B------:R-:W-:Y:S05]  /*35e00*/  BRA `(.L_x_2294) ;  /* 0xffffffe400f87947 */ /* 0x000fea000383ffff */
.L_x_2249:
        /* <DEDUP_REMOVED lines=11> */
.L_x_2296:
[----:B------:R-:W-:Y:S05]  /*35ec0*/  BSYNC B0 ;  /* 0x0000000000007941 */ /* 0x000fea0003800000 */
.L_x_2295:
[----:B------:R-:W-:Y:S05]  /*35ed0*/  BRA `(.L_x_2297) ;  /* 0xffffffe400e07947 */ /* 0x000fea000383ffff */
.L_x_2252:
[----:B------:R-:W-:Y:S01]  /*35ee0*/  BSSY B1, `(.L_x_2298) ;  /* 0x0000006000017945 */ /* 0x000fe20003800000 */
[----:B------:R-:W-:-:S07]  /*35ef0*/  IMAD.MOV.U32 R15, RZ, RZ, -0x1 ;  /* 0xffffffffff0f7424 */ /* 0x000fce00078e00ff */
[----:B01----:R-:W-:Y:S05]  /*35f00*/  WARPSYNC.COLLECTIVE R15, `(.L_x_2299) ;  /* 0x000000000f0c7348 */ /* 0x003fea0003c00000 */
[----:B------:R-:W-:Y:S02]  /*35f10*/  ELECT P6, UR62, PT ;  /* 0x00000000003e782f */ /* 0x000fe400038c0000 */
[----:B------:R-:W-:Y:S01]  /*35f20*/  MOV R14, UR62 ;  /* 0x0000003e000e7c02 */ /* 0x000fe20008000f00 */
[----:B01----:R-:W-:Y:S10]  /*35f30*/  ENDCOLLECTIVE ;  /* 0x000000000000791b */ /* 0x003ff40003800000 */
.L_x_2299:
[----:B------:R-:W-:Y:S05]  /*35f40*/  BSYNC B1 ;  /* 0x0000000000017941 */ /* 0x000fea0003800000 */
.L_x_2298:
[----:B------:R-:W-:Y:S05]  /*35f50*/  BRA `(.L_x_2300) ;  /* 0xffffffe400d87947 */ /* 0x000fea000383ffff */
.L_x_2253:
[----:B0-----:R0:W1:Y:S02]  /*35f60*/  SYNCS.PHASECHK.TRANS64.TRYWAIT P0, [R5+URZ], R4 ;  /* 0x00000004050075a7 */ /* 0x001064000800017f */
[----:B-1----:R-:W-:Y:S05]  /*35f70*/  @!P0 NANOSLEEP.SYNCS 0x989680 ;  /* 0x009896800000895d */ /* 0x002fea0003900000 */
[----:B------:R-:W1:Y:S02]  /*35f80*/  @!P0 SYNCS.PHASECHK.TRANS64 P0, [R5+URZ], R4 ;  /* 0x00000004050085a7 */ /* 0x000e64000800007f */
[----:B-1----:R-:W-:Y:S05]  /*35f90*/  @!P0 BRA `(.L_x_2253) ;  /* 0xfffffffc00f08947 */ /* 0x002fea000383ffff */
[----:B------:R-:W-:Y:S05]  /*35fa0*/  BRA `(.L_x_2301) ;  /* 0xffffffe400fc7947 */ /* 0x000fea000383ffff */
.L_x_2254:
[----:B-1----:R1:W2:Y:S02]  /*35fb0*/  SYNCS.PHASECHK.TRANS64.TRYWAIT P0, [R7+URZ], R2 ;  /* 0x00000002070075a7 */ /* 0x0022a4000800017f */
[----:B--2---:R-:W-:Y:S05]  /*35fc0*/  @!P0 NANOSLEEP.SYNCS 0x989680 ;  /* 0x009896800000895d */ /* 0x004fea0003900000 */
[----:B------:R-:W2:Y:S02]  /*35fd0*/  @!P0 SYNCS.PHASECHK.TRANS64 P0, [R7+URZ], R2 ;  /* 0x00000002070085a7 */ /* 0x000ea4000800007f */
[----:B--2---:R-:W-:Y:S05]  /*35fe0*/  @!P0 BRA `(.L_x_2254) ;  /* 0xfffffffc00f08947 */ /* 0x004fea000383ffff */
[----:B------:R-:W-:Y:S05]  /*35ff0*/  BRA `(.L_x_2302) ;  /* 0xffffffe400f87947 */ /* 0x000fea000383ffff */
.L_x_2255:
[----:B--2---:R2:W3:Y:S02]  /*36000*/  SYNCS.PHASECHK.TRANS64.TRYWAIT P0, [R19+URZ], R4 ;  /* 0x00000004130075a7 */ /* 0x0044e4000800017f */
[----:B---3--:R-:W-:Y:S05]  /*36010*/  @!P0 NANOSLEEP.SYNCS 0x989680 ;  /* 0x009896800000895d */ /* 0x008fea0003900000 */
[----:B------:R-:W3:Y:S02]  /*36020*/  @!P0 SYNCS.PHASECHK.TRANS64 P0, [R19+URZ], R4 ;  /* 0x00000004130085a7 */ /* 0x000ee4000800007f */
[----:B---3--:R-:W-:Y:S05]  /*36030*/  @!P0 BRA `(.L_x_2255) ;  /* 0xfffffffc00f08947 */ /* 0x008fea000383ffff */
[----:B------:R-:W-:Y:S05]  /*36040*/  BRA `(.L_x_2303) ;  /* 0xffffffe400ec7947 */ /* 0x000fea000383ffff */
        .type           $_ZN7cutlass13device_kernelIN5flash11enable_sm90INS1_16FlashAttnFwdSm90INS1_25CollectiveMainloopFwdSm90ILi2EN4cute5tupleIJNS5_1CILi1EEES8_S8_EEENS6_IJNS7_ILi64EEESA_SA_EEELi512ENS_6half_tEfNS_4arch4Sm90ELb0ELb1ELb1ELb0ELb0ELb0ELb1ELb0ELb0ELb1ELb0ELb0EEENS1_21CollectiveEpilogueFwdINS6_IJSA_NS7_ILi512EEESA_EEES9_SC_SE_Li256ELb0ELb1ELb0ELb0EEENS1_30DynamicPersistentTileSchedulerILi256ELi128ELb0ELb1ELb1EEEEEEEEEvNT_6ParamsE$_ZZN5flash25CollectiveMainloopFwdSm90ILi2EN4cute5tupleIJNS1_1CILi1EEES4_S4_EEENS2_IJNS3_ILi64EEES6_S6_EEELi512EN7cutlass6half_tEfNS8_4arch4Sm90ELb0ELb1ELb1ELb0ELb0ELb0ELb1ELb0ELb0ELb1ELb0ELb0EE3mmaINS_16FlashAttnFwdSm90ISC_NS_21CollectiveEpilogueFwdINS2_IJS6_NS3_ILi512EEES6_EEES5_S9_SB_Li256ELb0ELb1ELb0ELb0EEENS_30DynamicPersistentTileSchedulerILi256ELi128ELb0ELb1ELb1EEEE13SharedStorageENS1_6TensorINS1_11ArrayEngineIfLm128EEENS1_6LayoutINS2_IJNS2_IJNS3_ILi2EEESR_NS3_ILi32EEEEEES4_S4_EEENS2_IJNS2_IJS4_SR_NS3_ILi4EEEEEENS3_ILi0EEESX_EEEEEEENS_7SoftmaxILi2ELi0EEEEEbRKNSC_6ParamsENS8_25PipelineTmaAsyncNoClusterILi2ENS8_16PipelineTmaAsyncILi2EEEEES19_RNS8_13PipelineStateILj2EEERT0_RT1_iRiRKNS_16SeqlenInfoQKNewKILb0ELb0EEENS2_IJiiiiEEERT_ENKUliT_T0_T1_E_clIZSD_ISM_S10_S12_EbS15_S19_S19_S1C_S1E_S1G_iS1H_S1L_S1M_S1O_EUlRS1P_iE0_NS3_ILb1EEES1W_EEDaiS1P_S1Q_S1R_,@function
        .size           $_ZN7cutlass13device_kernelIN5flash11enable_sm90INS1_16FlashAttnFwdSm90INS1_25CollectiveMainloopFwdSm90ILi2EN4cute5tupleIJNS5_1CILi1EEES8_S8_EEENS6_IJNS7_ILi64EEESA_SA_EEELi512ENS_6half_tEfNS_4arch4Sm90ELb0ELb1ELb1ELb0ELb0ELb0ELb1ELb0ELb0ELb1ELb0ELb0EEENS1_21CollectiveEpilogueFwdINS6_IJSA_NS7_ILi512EEESA_EEES9_SC_SE_Li256ELb0ELb1ELb0ELb0EEENS1_30DynamicPersistentTileSchedulerILi256ELi128ELb0ELb1ELb1EEEEEEEEEvNT_6ParamsE$_ZZN5flash25CollectiveMainloopFwdSm90ILi2EN4cute5tupleIJNS1_1CILi1EEES4_S4_EEENS2_IJNS3_ILi64EEES6_S6_EEELi512EN7cutlass6half_tEfNS8_4arch4Sm90ELb0ELb1ELb1ELb0ELb0ELb0ELb1ELb0ELb0ELb1ELb0ELb0EE3mmaINS_16FlashAttnFwdSm90ISC_NS_21CollectiveEpilogueFwdINS2_IJS6_NS3_ILi512EEES6_EEES5_S9_SB_Li256ELb0ELb1ELb0ELb0EEENS_30DynamicPersistentTileSchedulerILi256ELi128ELb0ELb1ELb1EEEE13SharedStorageENS1_6TensorINS1_11ArrayEngineIfLm128EEENS1_6LayoutINS2_IJNS2_IJNS3_ILi2EEESR_NS3_ILi32EEEEEES4_S4_EEENS2_IJNS2_IJS4_SR_NS3_ILi4EEEEEENS3_ILi0EEESX_EEEEEEENS_7SoftmaxILi2ELi0EEEEEbRKNSC_6ParamsENS8_25PipelineTmaAsyncNoClusterILi2ENS8_16PipelineTmaAsyncILi2EEEEES19_RNS8_13PipelineStateILj2EEERT0_RT1_iRiRKNS_16SeqlenInfoQKNewKILb0ELb0EEENS2_IJiiiiEEERT_ENKUliT_T0_T1_E_clIZSD_ISM_S10_S12_EbS15_S19_S19_S1C_S1E_S1G_iS1H_S1L_S1M_S1O_EUlRS1P_iE0_NS3_ILb1EEES1W_EEDaiS1P_S1Q_S1R_,(.L_x_6026 - $_ZN7cutlass13device_kernelIN5flash11enable_sm90INS1_16FlashAttnFwdSm90INS1_25CollectiveMainloopFwdSm90ILi2EN4cute5tupleIJNS5_1CILi1EEES8_S8_EEENS6_IJNS7_ILi64EEESA_SA_EEELi512ENS_6half_tEfNS_4arch4Sm90ELb0ELb1ELb1ELb0ELb0ELb0ELb1ELb0ELb0ELb1ELb0ELb0EEENS1_21CollectiveEpilogueFwdINS6_IJSA_NS7_ILi512EEESA_EEES9_SC_SE_Li256ELb0ELb1ELb0ELb0EEENS1_30DynamicPersistentTileSchedulerILi256ELi128ELb0ELb1ELb1EEEEEEEEEvNT_6ParamsE$_ZZN5flash25CollectiveMainloopFwdSm90ILi2EN4cute5tupleIJNS1_1CILi1EEES4_S4_EEENS2_IJNS3_ILi64EEES6_S6_EEELi512EN7cutlass6half_tEfNS8_4arch4Sm90ELb0ELb1ELb1ELb0ELb0ELb0ELb1ELb0ELb0ELb1ELb0ELb0EE3mmaINS_16FlashAttnFwdSm90ISC_NS_21CollectiveEpilogueFwdINS2_IJS6_NS3_ILi512EEES6_EEES5_S9_SB_Li256ELb0ELb1ELb0ELb0EEENS_30DynamicPersistentTileSchedulerILi256ELi128ELb0ELb1ELb1EEEE13SharedStorageENS1_6TensorINS1_11ArrayEngineIfLm128EEENS1_6LayoutINS2_IJNS2_IJNS3_ILi2EEESR_NS3_ILi32EEEEEES4_S4_EEENS2_IJNS2_IJS4_SR_NS3_ILi4EEEEEENS3_ILi0EEESX_EEEEEEENS_7SoftmaxILi2ELi0EEEEEbRKNSC_6ParamsENS8_25PipelineTmaAsyncNoClusterILi2ENS8_16PipelineTmaAsyncILi2EEEEES19_RNS8_13PipelineStateILj2EEERT0_RT1_iRiRKNS_16SeqlenInfoQKNewKILb0ELb0EEENS2_IJiiiiEEERT_ENKUliT_T0_T1_E_clIZSD_ISM_S10_S12_EbS15_S19_S19_S1C_S1E_S1G_iS1H_S1L_S1M_S1O_EUlRS1P_iE0_NS3_ILb1EEES1W_EEDaiS1P_S1Q_S1R_)
$_ZN7cutlass13device_kernelIN5flash11enable_sm90INS1_16FlashAttnFwdSm90INS1_25CollectiveMainloopFwdSm90ILi2EN4cute5tupleIJNS5_1CILi1EEES8_S8_EEENS6_IJNS7_ILi64EEESA_SA_EEELi512ENS_6half_tEfNS_4arch4Sm90ELb0ELb1ELb1ELb0ELb0ELb0ELb1ELb0ELb0ELb1ELb0ELb0EEENS1_21CollectiveEpilogueFwdINS6_IJSA_NS7_ILi512EEESA_EEES9_SC_SE_Li256ELb0ELb1ELb0ELb0EEENS1_30DynamicPersistentTileSchedulerILi256ELi128ELb0ELb1ELb1EEEEEEEEEvNT_6ParamsE$_ZZN5flash25CollectiveMainloopFwdSm90ILi2EN4cute5tupleIJNS1_1CILi1EEES4_S4_EEENS2_IJNS3_ILi64EEES6_S6_EEELi512EN7cutlass6half_tEfNS8_4arch4Sm90ELb0ELb1ELb1ELb0ELb0ELb0ELb1ELb0ELb0ELb1ELb0ELb0EE3mmaINS_16FlashAttnFwdSm90ISC_NS_21CollectiveEpilogueFwdINS2_IJS6_NS3_ILi512EEES6_EEES5_S9_SB_Li256ELb0ELb1ELb0ELb0EEENS_30DynamicPersistentTileSchedulerILi256ELi128ELb0ELb1ELb1EEEE13SharedStorageENS1_6TensorINS1_11ArrayEngineIfLm128EEENS1_6LayoutINS2_IJNS2_IJNS3_ILi2EEESR_NS3_ILi32EEEEEES4_S4_EEENS2_IJNS2_IJS4_SR_NS3_ILi4EEEEEENS3_ILi0EEESX_EEEEEEENS_7SoftmaxILi2ELi0EEEEEbRKNSC_6ParamsENS8_25PipelineTmaAsyncNoClusterILi2ENS8_16PipelineTmaAsyncILi2EEEEES19_RNS8_13PipelineStateILj2EEERT0_RT1_iRiRKNS_16SeqlenInfoQKNewKILb0ELb0EEENS2_IJiiiiEEERT_ENKUliT_T0_T1_E_clIZSD_ISM_S10_S12_EbS15_S19_S19_S1C_S1E_S1G_iS1H_S1L_S1M_S1O_EUlRS1P_iE0_NS3_ILb1EEES1W_EEDaiS1P_S1Q_S1R_:
[----:B------:R-:W-:Y:S05]  /*36050*/  YIELD ;  /* 0x0000000000007946 */ /* 0x000fea0003800000 */
[----:B------:R-:W-:Y:S02]  /*36060*/  ULDC UR4, c[0x0][0x20] ;  /* 0x0000080000047ab9 */ /* 0x000fe40000000800 */
[----:B------:R-:W-:-:S05]  /*36070*/  VIADD R0, R0, -UR4 ;  /* 0x8000000400007c36 */ /* 0x000fca0008000000 */
[----:B------:R-:W2:Y:S01]  /*36080*/  LDL.64 R20, [R0+0x18] ;  /* 0x0000180000147983 */ /* 0x000ea20000100a00 */
[----:B------:R-:W0:Y:S03]  /*36090*/  LDC.64 R4, c[0x0][0x208] ;  /* 0x00008200ff047b82 */ /* 0x000e260000000a00 */
[----:B------:R-:W3:Y:S01]  /*360a0*/  LDL.64 R14, [R0] ;  /* 0x00000000000e7983 */ /* 0x000ee20000100a00 */
[----:B0-----:R-:W-:Y:S02]  /*360b0*/  R2UR UR4, R4 ;  /* 0x00000000040472ca */ /* 0x001fe400000e0000 */
[----:B------:R-:W-:-:S13]  /*360c0*/  R2UR UR5, R5 ;  /* 0x00000000050572ca */ /* 0x000fda00000e0000 */
[----:B--2---:R-:W2:Y:S01]  /*360d0*/  LD.E R24, desc[UR4][R20.64+0x1c] ;  /* 0x00001c0414187980 */ /* 0x004ea2000c101900 */
[C---:B------:R-:W-:Y:S02]  /*360e0*/  R2UR UR4, R4.reuse ;  /* 0x00000000040472ca */ /* 0x040fe400000e0000 */
[C---:B------:R-:W-:Y:S02]  /*360f0*/  R2UR UR5, R5.reuse ;  /* 0x00000000050572ca */ /* 0x040fe400000e0000 */
[----:B------:R-:W-:Y:S02]  /*36100*/  R2UR UR6, R4 ;  /* 0x00000000040672ca */ /* 0x000fe400000e0000 */
[----:B------:R-:W-:Y:S01]  /*36110*/  R2UR UR7, R5 ;  /* 0x00000000050772ca */ /* 0x000fe200000e0000 */
[----:B------:R-:W-:Y:S08]  /*36120*/  BSSY B1, `(.L_x_2304) ;  /* 0x0000007000017945 */ /* 0x000ff00003800000 */
[----:B---3--:R0:W5:Y:S04]  /*36130*/  LD.E R9, desc[UR4][R14.64] ;  /* 0x000000040e097980 */ /* 0x008168000c101900 */
[----:B------:R0:W5:Y:S01]  /*36140*/  LD.E R13, desc[UR6][R14.64+0x4] ;  /* 0x000004060e0d7980 */ /* 0x000162000c101900 */
[----:B--2---:R-:W-:-:S04]  /*36150*/  LOP3.LUT R24, R24, 0x1, RZ, 0xfc, !PT ;  /* 0x0000000118187812 */ /* 0x004fc800078efcff */
[----:B------:R-:W-:-:S13]  /*36160*/  ISETP.NE.AND P0, PT, R24, 0x3, PT ;  /* 0x000000031800780c */ /* 0x000fda0003f05270 */
[----:B0-----:R-:W-:Y:S05]  /*36170*/  @!P0 BRA `(.L_x_2305) ;  /* 0x0000000000048947 */ /* 0x001fea0003800000 */
[----:B------:R-:W-:Y:S01]  /*36180*/  BPT.TRAP 0x1 ;  /* 0x000000040000795c */ /* 0x000fe20000300000 */
.L_x_2305:
[----:B------:R-:W-:Y:S05]  /*36190*/  BSYNC B1 ;  /* 0x0000000000017941 */ /* 0x000fea0003800000 */
.L_x_2304:
[----:B------:R-:W-:Y:S02]  /*361a0*/  R2UR UR4, R4 ;  /* 0x00000000040472ca */ /* 0x000fe400000e0000 */
[----:B------:R-:W-:-:S13]  /*361b0*/  R2UR UR5, R5 ;  /* 0x00000000050572ca */ /* 0x000fda00000e0000 */
[----:B------:R-:W2:Y:S01]  /*361c0*/  LD.E.64 R24, desc[UR4][R20.64+0x8] ;  /* 0x0000080414187980 */ /* 0x000ea2000c101b00 */
[----:B-----5:R-:W-:Y:S02]  /*361d0*/  SHF.L.U32 R26, R13, 0x1f, RZ ;  /* 0x0000001f0d1a7819 */ /* 0x020fe400000006ff */
[----:B--2---:R-:W-:-:S05]  /*361e0*/  MOV R24, R24 ;  /* 0x0000001800187202 */ /* 0x004fca0000000f00 */
[----:B------:R-:W-:-:S04]  /*361f0*/  IMAD R9, R9, 0x8, R24 ;  /* 0x0000000809097824 */ /* 0x000fc800078e0218 */
[----:B------:R0:W1:Y:S01]  /*36200*/  SYNCS.PHASECHK.TRANS64.TRYWAIT P0, [R9+URZ], R26 ;  /* 0x0000001a090075a7 */ /* 0x000062000800017f */
[----:B------:R-:W2:Y:S01]  /*36210*/  LD.E R25, desc[UR4][R20.64+0x1c] ;  /* 0x00001c0414197980 */ /* 0x000ea2000c101900 */
[----:B------:R-:W-:Y:S02]  /*36220*/  R2UR UR6, R4 ;  /* 0x00000000040672ca */ /* 0x000fe400000e0000 */
[----:B------:R-:W-:Y:S01]  /*36230*/  R2UR UR7, R5 ;  /* 0x00000000050772ca */ /* 0x000fe200000e0000 */
[----:B------:R0:W5:Y:S01]  /*36240*/  LD.E R13, desc[UR4][R14.64] ;  /* 0x000000040e0d7980 */ /* 0x000162000c101900 */
[----:B------:R-:W-:Y:S11]  /*36250*/  BSSY B1, `(.L_x_2306) ;  /* 0x0000006000017945 */ /* 0x000ff60003800000 */
[----:B------:R0:W5:Y:S01]  /*36260*/  LD.E R24, desc[UR6][R14.64+0x4] ;  /* 0x000004060e187980 */ /* 0x000162000c101900 */
[----:B--2---:R-:W-:-:S04]  /*36270*/  LOP3.LUT R25, R25, 0x1, RZ, 0xfc, !PT ;  /* 0x0000000119197812 */ /* 0x004fc800078efcff */
[----:B------:R-:W-:-:S13]  /*36280*/  ISETP.NE.AND P1, PT, R25, 0x3, PT ;  /* 0x000000031900780c */ /* 0x000fda0003f25270 */
[----:B01----:R-:W-:Y:S05]  /*36290*/  @!P1 BRA `(.L_x_2307) ;  /* 0x0000000000049947 */ /* 0x003fea0003800000 */
[----:B------:R-:W-:Y:S01]  /*362a0*/  BPT.TRAP 0x1 ;  /* 0x000000040000795c */ /* 0x000fe20000300000 */
.L_x_2307:
[----:B------:R-:W-:Y:S05]  /*362b0*/  BSYNC B1 ;  /* 0x0000000000017941 */ /* 0x000fea0003800000 */
.L_x_2306:
[----:B------:R-:W-:Y:S04]  /*362c0*/  BSSY B1, `(.L_x_2308) ;  /* 0x000000a000017945 */ /* 0x000fe80003800000 */
[----:B------:R-:W-:Y:S05]  /*362d0*/  @P0 BRA `(.L_x_2309) ;  /* 0x0000000000200947 */ /* 0x000fea0003800000 */
[----:B------:R-:W-:Y:S02]  /*362e0*/  R2UR UR4, R4 ;  /* 0x00000000040472ca */ /* 0x000fe400000e0000 */
[----:B------:R-:W-:-:S13]  /*362f0*/  R2UR UR5, R5 ;  /* 0x00000000050572ca */ /* 0x000fda00000e0000 */
[----:B------:R-:W2:Y:S01]  /*36300*/  LD.E.64 R20, desc[UR4][R20.64+0x8] ;  /* 0x0000080414147980 */ /* 0x000ea2000c101b00 */
[----:B-----5:R-:W-:Y:S02]  /*36310*/  SHF.L.U32 R24, R24, 0x1f, RZ ;  /* 0x0000001f18187819 */ /* 0x020fe400000006ff */
[----:B--2---:R-:W-:-:S05]  /*36320*/  MOV R14, R20 ;  /* 0x00000014000e7202 */ /* 0x004fca0000000f00 */
[----:B------:R-:W-:-:S04]  /*36330*/  IMAD R13, R13, 0x8, R14 ;  /* 0x000000080d0d7824 */ /* 0x000fc800078e020e */
[----:B------:R-:W0:Y:S02]  /*36340*/  SYNCS.PHASECHK.TRANS64.TRYWAIT P0, [R13+URZ], R24 ;  /* 0x000000180d0075a7 */ /* 0x000e24000800017f */
[----:B0-----:R-:W-:Y:S05]  /*36350*/  @!P0 BRA `(.L_x_2310) ;  /* 0x000000f000d48947 */ /* 0x001fea0003800000 */
.L_x_2309:
[----:B------:R-:W-:Y:S05]  /*36360*/  BSYNC B1 ;  /* 0x0000000000017941 */ /* 0x000fea0003800000 */
.L_x_2308:
[----:B0----5:R-:W2:Y:S04]  /*36370*/  LDL.64 R24, [R0] ;  /* 0x0000000000187983 */ /* 0x021ea80000100a00 */
[----:B------:R-:W3:Y:S01]  /*36380*/  LDL.64 R20, [R0+0x28] ;  /* 0x0000280000147983 */ /* 0x000ee20000100a00 */
[C---:B------:R-:W-:Y:S02]  /*36390*/  R2UR UR6, R4.reuse ;  /* 0x00000000040672ca */ /* 0x040fe400000e0000 */
[C---:B------:R-:W-:Y:S01]  /*363a0*/  R2UR UR7, R5.reuse ;  /* 0x00000000050772ca */ /* 0x040fe200000e0000 */
[----:B------:R-:W4:Y:S01]  /*363b0*/  LDL.64 R14, [R0+0x20] ;  /* 0x00002000000e7983 */ /* 0x000f220000100a00 */
[C---:B------:R-:W-:Y:S02]  /*363c0*/  R2UR UR4, R4.reuse ;  /* 0x00000000040472ca */ /* 0x040fe400000e0000 */
[----:B------:R-:W-:Y:S01]  /*363d0*/  R2UR UR5, R5 ;  /* 0x00000000050572ca */ /* 0x000fe200000e0000 */
[----:B------:R-:W4:Y:S08]  /*363e0*/  LDL.64 R56, [R0+0x8] ;  /* 0x0000080000387983 */ /* 0x000f300000100a00 */
[----:B--2---:R-:W2:Y:S04]  /*363f0*/  LD.E R25, desc[UR6][R24.64] ;  /* 0x0000000618197980 */ /* 0x004ea8000c101900 */
[----:B---3--:R-:W2:Y:S01]  /*36400*/  LD.E.64 R58, desc[UR4][R20.64] ;  /* 0x00000004143a7980 */ /* 0x008ea2000c101b00 */
[----:B------:R-:W-:Y:S05]  /*36410*/  WARPSYNC.ALL ;  /* 0x0000000000007948 */ /* 0x000fea0003800000 */
[----:B------:R-:W-:-:S02]  /*36420*/  R2UR UR4, R4 ;  /* 0x00000000040472ca */ /* 0x000fc400000e0000 */
[C---:B------:R-:W-:Y:S02]  /*36430*/  R2UR UR5, R5.reuse ;  /* 0x00000000050572ca */ /* 0x040fe400000e0000 */
[----:B------:R-:W-:Y:S02]  /*36440*/  R2UR UR6, R4 ;  /* 0x00000000040672ca */ /* 0x000fe400000e0000 */
[----:B------:R-:W-:-:S09]  /*36450*/  R2UR UR7, R5 ;  /* 0x00000000050772ca */ /* 0x000fd200000e0000 */
[----:B----4-:R0:W-:Y:S04]  /*36460*/  ST.E desc[UR4][R56.64], RZ ;  /* 0x000000ff38007985 */ /* 0x0101e8000c101904 */
[----:B------:R-:W3:Y:S01]  /*36470*/  LD.E.64 R20, desc[UR6][R14.64] ;  /* 0x000000060e147980 */ /* 0x000ee2000c101b00 */
[----:B--2---:R-:W-:Y:S01]  /*36480*/  IMAD R58, R25, 0x200, R58 ;  /* 0x00000200193a7824 */ /* 0x004fe200078e023a */
[----:B------:R-:W-:Y:S01]  /*36490*/  R2UR UR7, R59 ;  /* 0x000000003b0772ca */ /* 0x000fe200000e0000 */
[----:B------:R-:W-:Y:S01]  /*364a0*/  WARPGROUP.ARRIVE ;  /* 0x00000000000079c5 */ /* 0x000fe20000000000 */
[----:B------:R-:W-:Y:S01]  /*364b0*/  R2UR UR8, R4 ;  /* 0x00000000040872ca */ /* 0x000fe200000e0000 */
[----:B------:R-:W-:Y:S01]  /*364c0*/  IMAD.MOV.U32 R9, RZ, RZ, 0x1 ;  /* 0x00000001ff097424 */ /* 0x000fe200078e00ff */
[----:B------:R-:W-:-:S02]  /*364d0*/  R2UR UR6, R58 ;  /* 0x000000003a0672ca */ /* 0x000fc400000e0000 */
[C---:B------:R-:W-:Y:S02]  /*364e0*/  R2UR UR9, R5.reuse ;  /* 0x00000000050972ca */ /* 0x040fe400000e0000 */
[----:B------:R-:W-:Y:S02]  /*364f0*/  R2UR UR10, R4 ;  /* 0x00000000040a72ca */ /* 0x000fe400000e0000 */
[----:B------:R-:W-:Y:S02]  /*36500*/  R2UR UR11, R5 ;  /* 0x00000000050b72ca */ /* 0x000fe400000e0000 */
[----:B---3--:R-:W-:Y:S02]  /*36510*/  R2UR UR4, R20 ;  /* 0x00000000140472ca */ /* 0x008fe400000e0000 */
[----:B------:R-:W-:-:S13]  /*36520*/  R2UR UR5, R21 ;  /* 0x00000000150572ca */ /* 0x000fda00000e0000 */
[----:B------:R-:W-:Y:S03]  /*36530*/  HGMMA.64x64x16.F32 R24, gdesc[UR4], RZ, !UPT, gsb0 ;  /* 0x00e00000041879f0 */ /* 0x000fe6000c0008ff */
[----:B------:R-:W-:Y:S02]  /*36540*/  WARPGROUP.DEPBAR.LE gsb0, 0x0 ;  /* 0x00008000000079c5 */ /* 0x000fe40000010000 */
[----:B------:R0:W-:Y:S04]  /*36550*/  ST.E desc[UR8][R56.64], R9 ;  /* 0x0000000938007985 */ /* 0x0001e8000c101908 */
[----:B------:R-:W2:Y:S01]  /*36560*/  LD.E.64 R20, desc[UR10][R14.64] ;  /* 0x0000000a0e147980 */ /* 0x000ea2000c101b00 */
[----:B------:R-:W-:Y:S01]  /*36570*/  VIADD R60, R58, 0x2 ;  /* 0x000000023a3c7836 */ /* 0x000fe20000000000 */
[----:B------:R-:W-:Y:S01]  /*36580*/  WARPGROUP.ARRIVE ;  /* 0x00000000000079c5 */ /* 0x000fe20000000000 */
[----:B------:R-:W-:Y:S01]  /*36590*/  IMAD.MOV.U32 R61, RZ, RZ, R59 ;  /* 0x000000ffff3d7224 */ /* 0x000fe200078e003b */
[----:B------:R-:W-:-:S02]  /*365a0*/  R2UR UR8, R4 ;  /* 0x00000000040872ca */ /* 0x000fc400000e0000 */
[----:B------:R-:W-:Y:S02]  /*365b0*/  R2UR UR6, R60 ;  /* 0x000000003c0672ca */ /* 0x000fe400000e0000 */
[----:B------:R-:W-:Y:S02]  /*365c0*/  R2UR UR7, R61 ;  /* 0x000000003d0772ca */ /* 0x000fe400000e0000 */
[C---:B------:R-:W-:Y:S02]  /*365d0*/  R2UR UR9, R5.reuse ;  /* 0x00000000050972ca */ /* 0x040fe400000e0000 */
[----:B------:R-:W-:Y:S02]  /*365e0*/  R2UR UR10, R4 ;  /* 0x00000000040a72ca */ /* 0x000fe400000e0000 */
[----:B------:R-:W-:Y:S01]  /*365f0*/  R2UR UR11, R5 ;  /* 0x00000000050b72ca */ /* 0x000fe200000e0000 */
[----:B--2---:R-:W-:Y:S01]  /*36600*/  VIADD R20, R20, 0x2 ;  /* 0x0000000214147836 */ /* 0x004fe20000000000 */
[----:B------:R-:W-:-:S04]  /*36610*/  R2UR UR5, R21 ;  /* 0x00000000150572ca */ /* 0x000fc800000e0000 */
[----:B------:R-:W-:-:S13]  /*36620*/  R2UR UR4, R20 ;  /* 0x00000000140472ca */ /* 0x000fda00000e0000 */
[----:B------:R-:W-:Y:S03]  /*36630*/  HGMMA.64x64x16.F32 R24, gdesc[UR4], R24, gsb0 ;  /* 0x00e00000041879f0 */ /* 0x000fe60008000818 */
        /* <DEDUP_REMOVED lines=20> */
[----:B------:R-:W-:Y:S01]  /*36780*/  R2UR UR7, R59 ;  /* 0x000000003b0772ca */ /* 0x000fe200000e0000 */
[----:B------:R-:W-:Y:S01]  /*36790*/  WARPGROUP.ARRIVE ;  /* 0x00000000000079c5 */ /* 0x000fe20000000000 */
[----:B------:R-:W-:-:S02]  /*367a0*/  R2UR UR8, R4 ;  /* 0x00000000040872ca */ /* 0x000fc400000e0000 */
        /* <DEDUP_REMOVED lines=8> */
[----:B------:R-:W2:Y:S01]  /*36830*/  LDL.64 R20, [R0+0x38] ;  /* 0x0000380000147983 */ /* 0x000ea20000100a00 */
[----:B------:R-:W-:-:S02]  /*36840*/  R2UR UR4, R4 ;  /* 0x00000000040472ca */ /* 0x000fc400000e0000 */
[----:B------:R-:W-:Y:S01]  /*36850*/  R2UR UR5, R5 ;  /* 0x00000000050572ca */ /* 0x000fe200000e0000 */
[----:B------:R-:W3:-:S12]  /*36860*/  LDL.64 R14, [R0+0x30] ;  /* 0x00003000000e7983 */ /* 0x000ed80000100a00 */
[----:B--2---:R-:W2:Y:S01]  /*36870*/  LD.E R20, desc[UR4][R20.64] ;  /* 0x0000000414147980 */ /* 0x004ea2000c101900 */
[----:B---3--:R-:W-:Y:S01]  /*36880*/  MOV R14, R14 ;  /* 0x0000000e000e7202 */ /* 0x008fe20000000f00 */
[----:B------:R-:W-:Y:S01]  /*36890*/  BSSY B1, `(.L_x_2311) ;  /* 0x0000007000017945 */ /* 0x000fe20003800000 */
[----:B--2---:R-:W-:-:S04]  /*368a0*/  LEA.HI R13, R20, R20, RZ, 0x1 ;  /* 0x00000014140d7211 */ /* 0x004fc800078f08ff */
[----:B------:R-:W-:-:S05]  /*368b0*/  LOP3.LUT R13, R13, 0xfffffffe, RZ, 0xc0, !PT ;  /* 0xfffffffe0d0d7812 */ /* 0x000fca00078ec0ff */
[----:B------:R-:W-:-:S05]  /*368c0*/  IMAD.IADD R13, R20, 0x1, -R13 ;  /* 0x00000001140d7824 */ /* 0x000fca00078e0a0d */
[----:B------:R-:W-:-:S04]  /*368d0*/  SHF.L.U32 R13, R13, 0x1f, RZ ;  /* 0x0000001f0d0d7819 */ /* 0x000fc800000006ff */
[----:B------:R-:W1:Y:S02]  /*368e0*/  SYNCS.PHASECHK.TRANS64.TRYWAIT P0, [R14+URZ+0x38810], R13 ;  /* 0x0388100d0e0075a7 */ /* 0x000e64000800017f */
[----:B01----:R-:W-:Y:S05]  /*368f0*/  @!P0 BRA `(.L_x_2312) ;  /* 0x000000ec00808947 */ /* 0x003fea0003800000 */
.L_x_2335:
[----:B------:R-:W-:Y:S05]  /*36900*/  BSYNC B1 ;  /* 0x0000000000017941 */ /* 0x000fea0003800000 */
.L_x_2311:
[----:B------:R-:W2:Y:S01]  /*36910*/  LDL.64 R20, [R0+0x40] ;  /* 0x0000400000147983 */ /* 0x000ea20000100a00 */
[----:B------:R-:W-:Y:S02]  /*36920*/  R2UR UR4, R4 ;  /* 0x00000000040472ca */ /* 0x000fe400000e0000 */
[----:B------:R-:W-:Y:S01]  /*36930*/  R2UR UR5, R5 ;  /* 0x00000000050572ca */ /* 0x000fe200000e0000 */
[----:B0-----:R-:W3:-:S12]  /*36940*/  LDL.64 R14, [R0] ;  /* 0x00000000000e7983 */ /* 0x001ed80000100a00 */
[----:B--2---:R-:W2:Y:S01]  /*36950*/  LD.E R56, desc[UR4][R20.64+0x1c] ;  /* 0x00001c0414387980 */ /* 0x004ea2000c101900 */
[----:B------:R-:W-:Y:S02]  /*36960*/  R2UR UR6, R4 ;  /* 0x00000000040672ca */ /* 0x000fe400000e0000 */
[----:B------:R-:W-:Y:S01]  /*36970*/  R2UR UR7, R5 ;  /* 0x00000000050772ca */ /* 0x000fe200000e0000 */
[----:B---3--:R0:W5:Y:S01]  /*36980*/  LD.E R13, desc[UR4][R14.64] ;  /* 0x000000040e0d7980 */ /* 0x008162000c101900 */
[----:B------:R-:W-:Y:S11]  /*36990*/  BSSY B1, `(.L_x_2313) ;  /* 0x0000006000017945 */ /* 0x000ff60003800000 */
[----:B------:R0:W5:Y:S01]  /*369a0*/  LD.E R58, desc[UR6][R14.64+0x4] ;  /* 0x000004060e3a7980 */ /* 0x000162000c101900 */
[----:B--2---:R-:W-:-:S04]  /*369b0*/  LOP3.LUT R56, R56, 0x1, RZ, 0xfc, !PT ;  /* 0x0000000138387812 */ /* 0x004fc800078efcff */
[----:B------:R-:W-:-:S13]  /*369c0*/  ISETP.NE.AND P0, PT, R56, 0x3, PT ;  /* 0x000000033800780c */ /* 0x000fda0003f05270 */
[----:B0-----:R-:W-:Y:S05]  /*369d0*/  @!P0 BRA `(.L_x_2314) ;  /* 0x0000000000048947 */ /* 0x001fea0003800000 */
[----:B------:R-:W-:Y:S01]  /*369e0*/  BPT.TRAP 0x1 ;  /* 0x000000040000795c */ /* 0x000fe20000300000 */
.L_x_2314:
[----:B------:R-:W-:Y:S05]  /*369f0*/  BSYNC B1 ;  /* 0x0000000000017941 */ /* 0x000fea0003800000 */
.L_x_2313:
        /* <DEDUP_REMOVED lines=17> */
.L_x_2316:
[----:B------:R-:W-:Y:S05]  /*36b10*/  BSYNC B1 ;  /* 0x0000000000017941 */ /* 0x000fea0003800000 */
.L_x_2315:
        /* <DEDUP_REMOVED lines=10> */
.L_x_2318:
[----:B------:R-:W-:Y:S05]  /*36bc0*/  BSYNC B1 ;  /* 0x0000000000017941 */ /* 0x000fea0003800000 */
.L_x_2317:
[----:B------:R-:W2:Y:S04]  /*36bd0*/  LDL.64 R60, [R0] ;  /* 0x00000000003c7983 */ /* 0x000ea80000100a00 */
[----:B------:R-:W0:Y:S04]  /*36be0*/  LDL.64 R58, [R0+0x58] ;  /* 0x00005800003a7983 */ /* 0x000e280000100a00 */
[----:B------:R-:W3:Y:S04]  /*36bf0*/  LDL.64 R14, [R0+0x48] ;  /* 0x00004800000e7983 */ /* 0x000ee80000100a00 */
[----:B------:R-:W4:Y:S01]  /*36c00*/  LDL.64 R20, [R0+0x50] ;  /* 0x0000500000147983 */ /* 0x000f220000100a00 */
[----:B------:R-:W-:-:S02]  /*36c10*/  R2UR UR6, R4 ;  /* 0x00000000040672ca */ /* 0x000fc400000e0000 */
[C---:B------:R-:W-:Y:S02]  /*36c20*/  R2UR UR7, R5.reuse ;  /* 0x00000000050772ca */ /* 0x040fe400000e0000 */
[----:B------:R-:W-:Y:S02]  /*36c30*/  R2UR UR4, R4 ;  /* 0x00000000040472ca */ /* 0x000fe400000e0000 */
[----:B------:R-:W-:-:S09]  /*36c40*/  R2UR UR5, R5 ;  /* 0x00000000050572ca */ /* 0x000fd200000e0000 */
[----:B--2---:R-:W2:Y:S04]  /*36c50*/  LD.E R61, desc[UR6][R60.64] ;  /* 0x000000063c3d7980 */ /* 0x004ea8000c101900 */
[----:B0----5:R-:W2:Y:S01]  /*36c60*/  LD.E.64 R56, desc[UR4][R58.64] ;  /* 0x000000043a387980 */ /* 0x021ea2000c101b00 */
[----:B------:R-:W-:Y:S05]  /*36c70*/  WARPSYNC.ALL ;  /* 0x0000000000007948 */ /* 0x000fea0003800000 */
[----:B------:R-:W-:-:S02]  /*36c80*/  R2UR UR6, R4 ;  /* 0x00000000040672ca */ /* 0x000fc400000e0000 */
[C---:B------:R-:W-:Y:S02]  /*36c90*/  R2UR UR7, R5.reuse ;  /* 0x00000000050772ca */ /* 0x040fe400000e0000 */
[----:B------:R-:W-:Y:S02]  /*36ca0*/  R2UR UR4, R4 ;  /* 0x00000000040472ca */ /* 0x000fe400000e0000 */
[----:B------:R-:W-:-:S09]  /*36cb0*/  R2UR UR5, R5 ;  /* 0x00000000050572ca */ /* 0x000fd200000e0000 */
[----:B---3--:R-:W3:Y:S04]  /*36cc0*/  LD.E R13, desc[UR6][R14.64] ;  /* 0x000000060e0d7980 */ /* 0x008ee8000c101900 */
[----:B----4-:R-:W4:Y:S01]  /*36cd0*/  LD.E.64 R62, desc[UR4][R20.64] ;  /* 0x00000004143e7980 */ /* 0x010f22000c101b00 */
[----:B------:R-:W-:Y:S01]  /*36ce0*/  WARPGROUP.ARRIVE ;  /* 0x00000000000079c5 */ /* 0x000fe20000000000 */
[C---:B------:R-:W-:Y:S02]  /*36cf0*/  R2UR UR8, R4.reuse ;  /* 0x00000000040872ca */ /* 0x040fe400000e0000 */
[----:B------:R-:W-:Y:S02]  /*36d00*/  R2UR UR9, R5 ;  /* 0x00000000050972ca */ /* 0x000fe400000e0000 */
[----:B------:R-:W-:-:S02]  /*36d10*/  R2UR UR10, R4 ;  /* 0x00000000040a72ca */ /* 0x000fc400000e0000 */
[----:B------:R-:W-:Y:S01]  /*36d20*/  R2UR UR11, R5 ;  /* 0x00000000050b72ca */ /* 0x000fe200000e0000 */
[----:B--2---:R-:W-:Y:S01]  /*36d30*/  IMAD R56, R61, 0x1000, R56 ;  /* 0x000010003d387824 */ /* 0x004fe200078e0238 */
[----:B------:R-:W-:-:S04]  /*36d40*/  R2UR UR7, R57 ;  /* 0x00000000390772ca */ /* 0x000fc800000e0000 */
[----:B------:R-:W-:Y:S02]  /*36d50*/  R2UR UR6, R56 ;  /* 0x00000000380672ca */ /* 0x000fe400000e0000 */
[----:B---3--:R-:W-:Y:S02]  /*36d60*/  ISETP.NE.U32.AND P0, PT, R13, RZ, PT ;  /* 0x000000ff0d00720c */ /* 0x008fe40003f05070 */
[----:B----4-:R-:W-:Y:S02]  /*36d70*/  R2UR UR4, R62 ;  /* 0x000000003e0472ca */ /* 0x010fe400000e0000 */
[----:B------:R-:W-:-:S09]  /*36d80*/  R2UR UR5, R63 ;  /* 0x000000003f0572ca */ /* 0x000fd200000e0000 */
[----:B------:R-:W-:-:S05]  /*36d90*/  VOTEU.ANY UP0, P0 ;  /* 0x00000000003f7886 */ /* 0x000fca0000000100 */
[----:B------:R-:W-:Y:S03]  /*36da0*/  HGMMA.64x64x16.F32 R24, gdesc[UR4], R24, UP0, gsb0 ;  /* 0x00e00000041879f0 */ /* 0x000fe6000b800818 */
[----:B------:R-:W-:Y:S02]  /*36db0*/  WARPGROUP.DEPBAR.LE gsb0, 0x0 ;  /* 0x00008000000079c5 */ /* 0x000fe40000010000 */
[----:B------:R-:W-:Y:S04]  /*36dc0*/  ST.E desc[UR8][R14.64], R9 ;  /* 0x000000090e007985 */ /* 0x000fe8000c101908 */
        /* <DEDUP_REMOVED lines=242> */
[----:B------:R-:W-:Y:S01]  /*37cf0*/  UMOV UR8, 0x1 ;  /* 0x0000000100087882 */ /* 0x000fe20000000000 */
[----:B------:R-:W-:Y:S01]  /*37d00*/  IMAD.MOV.U32 R61, RZ, RZ, R57 ;  /* 0x000000ffff3d7224 */ /* 0x000fe200078e0039 */
[----:B------:R-:W0:Y:S01]  /*37d10*/  S2R R13, SR_TID.X ;  /* 0x00000000000d7919 */ /* 0x000e220000002100 */
[----:B------:R-:W-:Y:S01]  /*37d20*/  UISETP.NE.U32.AND UP0, UPT, UR8, URZ, UPT ;  /* 0x0000003f0800728c */ /* 0x000fe2000bf05070 */
[----:B------:R-:W-:Y:S01]  /*37d30*/  WARPGROUP.ARRIVE ;  /* 0x00000000000079c5 */ /* 0x000fe20000000000 */
[----:B------:R-:W-:-:S02]  /*37d40*/  R2UR UR10, R4 ;  /* 0x00000000040a72ca */ /* 0x000fc400000e0000 */
[----:B------:R-:W-:Y:S02]  /*37d50*/  R2UR UR7, R61 ;  /* 0x000000003d0772ca */ /* 0x000fe400000e0000 */
[C---:B------:R-:W-:Y:S02]  /*37d60*/  R2UR UR11, R5.reuse ;  /* 0x00000000050b72ca */ /* 0x040fe400000e0000 */
[----:B------:R-:W-:Y:S02]  /*37d70*/  R2UR UR12, R4 ;  /* 0x00000000040c72ca */ /* 0x000fe400000e0000 */
[----:B------:R-:W-:Y:S02]  /*37d80*/  R2UR UR13, R5 ;  /* 0x00000000050d72ca */ /* 0x000fe400000e0000 */
[----:B0-----:R-:W-:-:S06]  /*37d90*/  SHF.R.U32.HI R62, RZ, 0x7, R13 ;  /* 0x00000007ff3e7819 */ /* 0x001fcc000001160d */
[----:B------:R-:W0:Y:S02]  /*37da0*/  SHFL.IDX PT, R62, R62, RZ, 0x1f ;  /* 0x00001fff3e3e7589 */ /* 0x000e2400000e0000 */
[----:B0-----:R-:W-:-:S04]  /*37db0*/  ISETP.GT.AND P0, PT, R62, 0x7f, PT ;  /* 0x0000007f3e00780c */ /* 0x001fc80003f04270 */
[----:B------:R-:W-:-:S05]  /*37dc0*/  SEL R63, RZ, 0x2, !P0 ;  /* 0x00000002ff3f7807 */ /* 0x000fca0004000000 */
[----:B------:R-:W-:-:S05]  /*37dd0*/  IMAD.IADD R60, R63, 0x1, R64 ;  /* 0x000000013f3c7824 */ /* 0x000fca00078e0240 */
[----:B------:R-:W-:Y:S02]  /*37de0*/  R2UR UR6, R60 ;  /* 0x000000003c0672ca */ /* 0x000fe400000e0000 */
[----:B--2---:R-:W-:Y:S02]  /*37df0*/  IADD3 R58, R63, 0x800, R58 ;  /* 0x000008003f3a7810 */ /* 0x004fe40007ffe03a */
[----:B------:R-:W-:Y:S02]  /*37e00*/  R2UR UR5, R59 ;  /* 0x000000003b0572ca */ /* 0x000fe400000e0000 */
[----:B------:R-:W-:-:S13]  /*37e10*/  R2UR UR4, R58 ;  /* 0x000000003a0472ca */ /* 0x000fda00000e0000 */
[----:B------:R-:W-:Y:S03]  /*37e20*/  HGMMA.64x64x16.F32 R24, gdesc[UR4], R24, UP0, gsb0 ;  /* 0x00e00000041879f0 */ /* 0x000fe6000b800818 */
[----:B------:R-:W-:Y:S02]  /*37e30*/  WARPGROUP.DEPBAR.LE gsb0, 0x0 ;  /* 0x00008000000079c5 */ /* 0x000fe40000010000 */
[----:B------:R-:W-:Y:S04]  /*37e40*/  ST.E desc[UR10][R14.64], R9 ;  /* 0x000000090e007985 */ /* 0x000fe8000c10190a */
[----:B------:R-:W2:Y:S01]  /*37e50*/  LD.E.64 R58, desc[UR12][R20.64] ;  /* 0x0000000c143a7980 */ /* 0x000ea2000c101b00 */
[----:B------:R-:W-:Y:S01]  /*37e60*/  IMAD.MOV.U32 R67, RZ, RZ, 0x4 ;  /* 0x00000004ff437424 */ /* 0x000fe200078e00ff */
[----:B------:R-:W-:Y:S01]  /*37e70*/  WARPGROUP.ARRIVE ;  /* 0x00000000000079c5 */ /* 0x000fe20000000000 */
[----:B------:R-:W-:Y:S01]  /*37e80*/  IMAD.MOV.U32 R61, RZ, RZ, R57 ;  /* 0x000000ffff3d7224 */ /* 0x000fe200078e0039 */
[----:B------:R-:W-:-:S02]  /*37e90*/  R2UR UR8, R4 ;  /* 0x00000000040872ca */ /* 0x000fc400000e0000 */
[----:B------:R-:W-:Y:S02]  /*37ea0*/  SEL R65, R67, 0x2, P0 ;  /* 0x0000000243417807 */ /* 0x000fe40000000000 */
[----:B------:R-:W-:Y:S02]  /*37eb0*/  R2UR UR7, R61 ;  /* 0x000000003d0772ca */ /* 0x000fe400000e0000 */
[C---:B------:R-:W-:Y:S01]  /*37ec0*/  R2UR UR9, R5.reuse ;  /* 0x00000000050972ca */ /* 0x040fe200000e0000 */
[----:B------:R-:W-:Y:S01]  /*37ed0*/  IMAD.IADD R60, R64, 0x1, R65 ;  /* 0x00000001403c7824 */ /* 0x000fe200078e0241 */
[----:B------:R-:W-:Y:S02]  /*37ee0*/  R2UR UR10, R4 ;  /* 0x00000000040a72ca */ /* 0x000fe400000e0000 */
[----:B------:R-:W-:Y:S02]  /*37ef0*/  R2UR UR11, R5 ;  /* 0x00000000050b72ca */ /* 0x000fe400000e0000 */
[----:B------:R-:W-:-:S02]  /*37f00*/  R2UR UR6, R60 ;  /* 0x000000003c0672ca */ /* 0x000fc400000e0000 */
[----:B--2---:R-:W-:Y:S02]  /*37f10*/  IADD3 R58, R65, 0x800, R58 ;  /* 0x00000800413a7810 */ /* 0x004fe40007ffe03a */
[----:B------:R-:W-:Y:S02]  /*37f20*/  R2UR UR5, R59 ;  /* 0x000000003b0572ca */ /* 0x000fe400000e0000 */
[----:B------:R-:W-:-:S13]  /*37f30*/  R2UR UR4, R58 ;  /* 0x000000003a0472ca */ /* 0x000fda00000e0000 */
[----:B------:R-:W-:Y:S03]  /*37f40*/  HGMMA.64x64x16.F32 R24, gdesc[UR4], R24, gsb0 ;  /* 0x00e00000041879f0 */ /* 0x000fe60008000818 */
[----:B------:R-:W-:Y:S02]  /*37f50*/  WARPGROUP.DEPBAR.LE gsb0, 0x0 ;  /* 0x00008000000079c5 */ /* 0x000fe40000010000 */
[----:B------:R-:W-:Y:S04]  /*37f60*/  ST.E desc[UR8][R14.64], R9 ;  /* 0x000000090e007985 */ /* 0x000fe8000c101908 */
[----:B------:R-:W2:Y:S01]  /*37f70*/  LD.E.64 R58, desc[UR10][R20.64] ;  /* 0x0000000a143a7980 */ /* 0x000ea2000c101b00 */
[----:B------:R-:W-:Y:S01]  /*37f80*/  SEL R67, R67, 0x6, !P0 ;  /* 0x0000000643437807 */ /* 0x000fe20004000000 */
[----:B------:R-:W-:Y:S01]  /*37f90*/  IMAD.MOV.U32 R61, RZ, RZ, R57 ;  /* 0x000000ffff3d7224 */ /* 0x000fe200078e0039 */
[----:B------:R-:W-:Y:S01]  /*37fa0*/  WARPGROUP.ARRIVE ;  /* 0x00000000000079c5 */ /* 0x000fe20000000000 */
[----:B------:R-:W-:-:S02]  /*37fb0*/  R2UR UR8, R4 ;  /* 0x00000000040872ca */ /* 0x000fc400000e0000 */
[----:B------:R-:W-:Y:S01]  /*37fc0*/  IMAD.IADD R60, R64, 0x1, R67 ;  /* 0x00000001403c7824 */ /* 0x000fe200078e0243 */
[----:B------:R-:W-:Y:S02]  /*37fd0*/  R2UR UR7, R61 ;  /* 0x000000003d0772ca */ /* 0x000fe400000e0000 */
[C---:B------:R-:W-:Y:S02]  /*37fe0*/  R2UR UR9, R5.reuse ;  /* 0x00000000050972ca */ /* 0x040fe400000e0000 */
[----:B------:R-:W-:Y:S02]  /*37ff0*/  R2UR UR6, R60 ;  /* 0x000000003c0672ca */ /* 0x000fe400000e0000 */
[----:B------:R-:W-:Y:S02]  /*38000*/  R2UR UR10, R4 ;  /* 0x00000000040a72ca */ /* 0x000fe400000e0000 */
[----:B------:R-:W-:Y:S02]  /*38010*/  R2UR UR11, R5 ;  /* 0x00000000050b72ca */ /* 0x000fe400000e0000 */
[----:B--2---:R-:W-:-:S02]  /*38020*/  IADD3 R58, R67, 0x800, R58 ;  /* 0x00000800433a7810 */ /* 0x004fc40007ffe03a */
[----:B------:R-:W-:Y:S02]  /*38030*/  R2UR UR5, R59 ;  /* 0x000000003b0572ca */ /* 0x000fe400000e0000 */
[----:B------:R-:W-:-:S13]  /*38040*/  R2UR UR4, R58 ;  /* 0x000000003a0472ca */ /* 0x000fda00000e0000 */
[----:B------:R-:W-:Y:S03]  /*38050*/  HGMMA.64x64x16.F32 R24, gdesc[UR4], R24, gsb0 ;  /* 0x00e00000041879f0 */ /* 0x000fe60008000818 */
[----:B------:R-:W-:Y:S02]  /*38060*/  WARPGROUP.DEPBAR.LE gsb0, 0x0 ;  /* 0x00008000000079c5 */ /* 0x000fe40000010000 */
[----:B------:R-:W-:Y:S04]  /*38070*/  ST.E desc[UR8][R14.64], R9 ;  /* 0x000000090e007985 */ /* 0x000fe8000c101908 */
[----:B------:R-:W2:Y:S01]  /*38080*/  LD.E.64 R68, desc[UR10][R20.64] ;  /* 0x0000000a14447980 */ /* 0x000ea2000c101b00 */
[----:B------:R-:W-:Y:S01]  /*38090*/  IMAD.MOV.U32 R58, RZ, RZ, 0x28 ;  /* 0x00000028ff3a7424 */ /* 0x000fe200078e00ff */
[----:B------:R-:W-:Y:S01]  /*380a0*/  WARPGROUP.ARRIVE ;  /* 0x00000000000079c5 */ /* 0x000fe20000000000 */
[----:B------:R-:W-:Y:S01]  /*380b0*/  IMAD.MOV.U32 R59, RZ, RZ, 0xa00 ;  /* 0x00000a00ff3b7424 */ /* 0x000fe200078e00ff */
[----:B------:R-:W-:Y:S01]  /*380c0*/  R2UR UR8, R4 ;  /* 0x00000000040872ca */ /* 0x000fe200000e0000 */
[----:B------:R-:W-:Y:S01]  /*380d0*/  IMAD.MOV.U32 R61, RZ, RZ, R57 ;  /* 0x000000ffff3d7224 */ /* 0x000fe200078e0039 */
[----:B------:R-:W-:-:S02]  /*380e0*/  SEL R58, R58, 0x26, P0 ;  /* 0x000000263a3a7807 */ /* 0x000fc40000000000 */
[----:B------:R-:W-:Y:S02]  /*380f0*/  SEL R59, R59, 0x980, P0 ;  /* 0x000009803b3b7807 */ /* 0x000fe40000000000 */
[----:B------:R-:W-:Y:S02]  /*38100*/  R2UR UR7, R61 ;  /* 0x000000003d0772ca */ /* 0x000fe400000e0000 */
[C---:B------:R-:W-:Y:S01]  /*38110*/  R2UR UR9, R5.reuse ;  /* 0x00000000050972ca */ /* 0x040fe200000e0000 */
[----:B------:R-:W-:Y:S01]  /*38120*/  IMAD.IADD R58, R58, 0x1, R59 ;  /* 0x000000013a3a7824 */ /* 0x000fe200078e023b */
[----:B------:R-:W-:Y:S02]  /*38130*/  R2UR UR10, R4 ;  /* 0x00000000040a72ca */ /* 0x000fe400000e0000 */
[----:B------:R-:W-:Y:S02]  /*38140*/  R2UR UR11, R5 ;  /* 0x00000000050b72ca */ /* 0x000fe400000e0000 */
[----:B------:R-:W-:-:S05]  /*38150*/  LOP3.LUT R59, R58, 0xa06, RZ, 0xc0, !PT ;  /* 0x00000a063a3b7812 */ /* 0x000fca00078ec0ff */
[----:B------:R-:W-:-:S05]  /*38160*/  IMAD.IADD R60, R56, 0x1, R59 ;  /* 0x00000001383c7824 */ /* 0x000fca00078e023b */
[----:B------:R-:W-:Y:S01]  /*38170*/  R2UR UR6, R60 ;  /* 0x000000003c0672ca */ /* 0x000fe200000e0000 */
[----:B--2---:R-:W-:Y:S02]  /*38180*/  IMAD.IADD R58, R59, 0x1, R68 ;  /* 0x000000013b3a7824 */ /* 0x004fe400078e0244 */
[----:B------:R-:W-:-:S03]  /*38190*/  IMAD.MOV.U32 R59, RZ, RZ, R69 ;  /* 0x000000ffff3b7224 */ /* 0x000fc600078e0045 */
[----:B------:R-:W-:Y:S02]  /*381a0*/  R2UR UR4, R58 ;  /* 0x000000003a0472ca */ /* 0x000fe400000e0000 */
        /* <DEDUP_REMOVED lines=8> */
[----:B------:R-:W-:Y:S01]  /*38230*/  R2UR UR8, R4 ;  /* 0x00000000040872ca */ /* 0x000fe200000e0000 */
[----:B------:R-:W-:Y:S01]  /*38240*/  IMAD.IADD R60, R63, 0x1, R62 ;  /* 0x000000013f3c7824 */ /* 0x000fe200078e023e */
[----:B------:R-:W-:-:S02]  /*38250*/  R2UR UR9, R5 ;  /* 0x00000000050972ca */ /* 0x000fc400000e0000 */
[----:B------:R-:W-:Y:S02]  /*38260*/  R2UR UR7, R61 ;  /* 0x000000003d0772ca */ /* 0x000fe400000e0000 */
[----:B------:R-:W-:Y:S02]  /*38270*/  R2UR UR6, R60 ;  /* 0x000000003c0672ca */ /* 0x000fe400000e0000 */
[----:B------:R-:W-:Y:S02]  /*38280*/  R2UR UR10, R4 ;  /* 0x00000000040a72ca */ /* 0x000fe400000e0000 */
[----:B------:R-:W-:Y:S02]  /*38290*/  R2UR UR11, R5 ;  /* 0x00000000050b72ca */ /* 0x000fe400000e0000 */
[----:B--2---:R-:W-:Y:S02]  /*382a0*/  IADD3 R58, R63, 0xa00, R58 ;  /* 0x00000a003f3a7810 */ /* 0x004fe40007ffe03a */
[----:B------:R-:W-:-:S02]  /*382b0*/  R2UR UR5, R59 ;  /* 0x000000003b0572ca */ /* 0x000fc400000e0000 */
[----:B------:R-:W-:-:S13]  /*382c0*/  R2UR UR4, R58 ;  /* 0x000000003a0472ca */ /* 0x000fda00000e0000 */
[----:B------:R-:W-:Y:S03]  /*382d0*/  HGMMA.64x64x16.F32 R24, gdesc[UR4], R24, gsb0 ;  /* 0x00e00000041879f0 */ /* 0x000fe60008000818 */
[----:B------:R-:W-:Y:S02]  /*382e0*/  WARPGROUP.DEPBAR.LE gsb0, 0x0 ;  /* 0x00008000000079c5 */ /* 0x000fe40000010000 */
[----:B------:R-:W-:Y:S04]  /*382f0*/  ST.E desc[UR8][R14.64], R9 ;  /* 0x000000090e007985 */ /* 0x000fe8000c101908 */
[----:B------:R-:W2:Y:S01]  /*38300*/  LD.E.64 R58, desc[UR10][R20.64] ;  /* 0x0000000a143a7980 */ /* 0x000ea2000c101b00 */
[----:B------:R-:W-:Y:S01]  /*38310*/  IMAD.IADD R60, R65, 0x1, R62 ;  /* 0x00000001413c7824 */ /* 0x000fe200078e023e */
[----:B------:R-:W-:Y:S01]  /*38320*/  WARPGROUP.ARRIVE ;  /* 0x00000000000079c5 */ /* 0x000fe20000000000 */
[----:B------:R-:W-:Y:S01]  /*38330*/  IMAD.MOV.U32 R61, RZ, RZ, R57 ;  /* 0x000000ffff3d7224 */ /* 0x000fe200078e0039 */
[----:B------:R-:W-:-:S02]  /*38340*/  R2UR UR8, R4 ;  /* 0x00000000040872ca */ /* 0x000fc400000e0000 */
[----:B------:R-:W-:Y:S02]  /*38350*/  R2UR UR6, R60 ;  /* 0x000000003c0672ca */ /* 0x000fe400000e0000 */
[----:B------:R-:W-:Y:S02]  /*38360*/  R2UR UR7, R61 ;  /* 0x000000003d0772ca */ /* 0x000fe400000e0000 */
[C---:B------:R-:W-:Y:S02]  /*38370*/  R2UR UR9, R5.reuse ;  /* 0x00000000050972ca */ /* 0x040fe400000e0000 */
        /* <DEDUP_REMOVED lines=172> */
[----:B------:R-:W-:-:S02]  /*38e40*/  R2UR UR8, R4 ;  /* 0x00000000040872ca */ /* 0x000fc400000e0000 */
[----:B------:R-:W-:Y:S02]  /*38e50*/  SEL R58, R58, 0x3e, P0 ;  /* 0x0000003e3a3a7807 */ /* 0x000fe40000000000 */
[----:B------:R-:W-:Y:S02]  /*38e60*/  SEL R59, R59, 0xf80, P0 ;  /* 0x00000f803b3b7807 */ /* 0x000fe40000000000 */
[----:B------:R-:W-:Y:S02]  /*38e70*/  R2UR UR9, R5 ;  /* 0x00000000050972ca */ /* 0x000fe400000e0000 */
[----:B------:R-:W-:Y:S01]  /*38e80*/  LOP3.LUT P0, RZ, R13, 0x7f, RZ, 0xc0, !PT ;  /* 0x0000007f0dff7812 */ /* 0x000fe2000780c0ff */
[----:B------:R-:W-:-:S05]  /*38e90*/  IMAD.IADD R58, R58, 0x1, R59 ;  /* 0x000000013a3a7824 */ /* 0x000fca00078e023b */
[----:B------:R-:W-:-:S05]  /*38ea0*/  LOP3.LUT R59, R58, 0x1e06, RZ, 0xc0, !PT ;  /* 0x00001e063a3b7812 */ /* 0x000fca00078ec0ff */
[----:B------:R-:W-:-:S05]  /*38eb0*/  IMAD.IADD R58, R56, 0x1, R59 ;  /* 0x00000001383a7824 */ /* 0x000fca00078e023b */
[----:B------:R-:W-:Y:S01]  /*38ec0*/  R2UR UR6, R58 ;  /* 0x000000003a0672ca */ /* 0x000fe200000e0000 */
[----:B--2---:R-:W-:Y:S02]  /*38ed0*/  IMAD.IADD R56, R59, 0x1, R20 ;  /* 0x000000013b387824 */ /* 0x004fe400078e0214 */
[----:B------:R-:W-:Y:S02]  /*38ee0*/  IMAD.MOV.U32 R59, RZ, RZ, R57 ;  /* 0x000000ffff3b7224 */ /* 0x000fe400078e0039 */
[----:B------:R-:W-:Y:S01]  /*38ef0*/  IMAD.MOV.U32 R57, RZ, RZ, R21 ;  /* 0x000000ffff397224 */ /* 0x000fe200078e0015 */
[----:B------:R-:W-:Y:S02]  /*38f00*/  R2UR UR4, R56 ;  /* 0x00000000380472ca */ /* 0x000fe400000e0000 */
[----:B------:R-:W-:Y:S02]  /*38f10*/  R2UR UR7, R59 ;  /* 0x000000003b0772ca */ /* 0x000fe400000e0000 */
[----:B------:R-:W-:-:S13]  /*38f20*/  R2UR UR5, R57 ;  /* 0x00000000390572ca */ /* 0x000fda00000e0000 */
[----:B------:R-:W-:Y:S03]  /*38f30*/  HGMMA.64x64x16.F32 R24, gdesc[UR4], R24, gsb0 ;  /* 0x00e00000041879f0 */ /* 0x000fe60008000818 */
[----:B------:R-:W-:Y:S02]  /*38f40*/  WARPGROUP.DEPBAR.LE gsb0, 0x0 ;  /* 0x00008000000079c5 */ /* 0x000fe40000010000 */
[----:B------:R0:W-:Y:S04]  /*38f50*/  ST.E desc[UR8][R14.64], R9 ;  /* 0x000000090e007985 */ /* 0x0001e8000c101908 */
[----:B------:R-:W2:Y:S04]  /*38f60*/  @!P0 LDL.64 R20, [R0+0x18] ;  /* 0x0000180000148983 */ /* 0x000ea80000100a00 */
[----:B------:R-:W3:Y:S01]  /*38f70*/  @!P0 LDL.64 R56, [R0] ;  /* 0x0000000000388983 */ /* 0x000ee20000100a00 */
[----:B------:R-:W-:-:S02]  /*38f80*/  @!P0 R2UR UR4, R4 ;  /* 0x00000000040482ca */ /* 0x000fc400000e0000 */
[C---:B------:R-:W-:Y:S02]  /*38f90*/  @!P0 R2UR UR5, R5.reuse ;  /* 0x00000000050582ca */ /* 0x040fe400000e0000 */
[----:B------:R-:W-:Y:S02]  /*38fa0*/  @!P0 R2UR UR6, R4 ;  /* 0x00000000040682ca */ /* 0x000fe400000e0000 */
[----:B------:R-:W-:-:S09]  /*38fb0*/  @!P0 R2UR UR7, R5 ;  /* 0x00000000050782ca */ /* 0x000fd200000e0000 */
[----:B--2---:R-:W2:Y:S04]  /*38fc0*/  @!P0 LD.E.64 R20, desc[UR4][R20.64+0x30] ;  /* 0x0000300414148980 */ /* 0x004ea8000c101b00 */
[----:B---3--:R-:W3:Y:S01]  /*38fd0*/  @!P0 LD.E R56, desc[UR6][R56.64] ;  /* 0x0000000638388980 */ /* 0x008ee2000c101900 */
[----:B--2---:R-:W-:-:S05]  /*38fe0*/  @!P0 MOV R13, R20 ;  /* 0x00000014000d8202 */ /* 0x004fca0000000f00 */
[----:B---3--:R-:W-:-:S05]  /*38ff0*/  @!P0 IMAD R13, R56, 0x8, R13 ;  /* 0x00000008380d8824 */ /* 0x008fca00078e020d */
[----:B------:R-:W-:-:S04]  /*39000*/  @!P0 PRMT R13, RZ, 0x654, R13 ;  /* 0x00000654ff0d8816 */ /* 0x000fc8000000000d */
[----:B------:R1:W-:Y:S01]  /*39010*/  @!P0 SYNCS.ARRIVE.TRANS64.RED.A1T0 RZ, [R13+URZ], RZ ;  /* 0x000000ff0dff89a7 */ /* 0x0003e2000810043f */
[----:B0-----:R-:W2:Y:S01]  /*39020*/  LDL.64 R14, [R0+0x68] ;  /* 0x00006800000e7983 */ /* 0x001ea20000100a00 */
[----:B------:R-:W-:Y:S02]  /*39030*/  R2UR UR4, R4 ;  /* 0x00000000040472ca */ /* 0x000fe400000e0000 */
[----:B------:R-:W-:-:S13]  /*39040*/  R2UR UR5, R5 ;  /* 0x00000000050572ca */ /* 0x000fda00000e0000 */
[----:B--2---:R-:W2:Y:S01]  /*39050*/  LD.E.64 R14, desc[UR4][R14.64] ;  /* 0x000000040e0e7980 */ /* 0x004ea2000c101b00 */
[----:B------:R-:W-:Y:S02]  /*39060*/  R2UR UR4, R4 ;  /* 0x00000000040472ca */ /* 0x000fe400000e0000 */
[----:B------:R-:W-:-:S13]  /*39070*/  R2UR UR5, R5 ;  /* 0x00000000050572ca */ /* 0x000fda00000e0000 */
[----:B------:R-:W3:Y:S01]  /*39080*/  LD.E R9, desc[UR4][R10.64+0x24] ;  /* 0x000024040a097980 */ /* 0x000ee2000c101900 */
[C---:B------:R-:W-:Y:S02]  /*39090*/  R2UR UR4, R4.reuse ;  /* 0x00000000040472ca */ /* 0x040fe400000e0000 */
[C---:B------:R-:W-:Y:S02]  /*390a0*/  R2UR UR5, R5.reuse ;  /* 0x00000000050572ca */ /* 0x040fe400000e0000 */
[C---:B------:R-:W-:Y:S02]  /*390b0*/  R2UR UR14, R4.reuse ;  /* 0x00000000040e72ca */ /* 0x040fe400000e0000 */
[C---:B------:R-:W-:Y:S02]  /*390c0*/  R2UR UR15, R5.reuse ;  /* 0x00000000050f72ca */ /* 0x040fe400000e0000 */
[----:B------:R-:W-:Y:S02]  /*390d0*/  R2UR UR10, R4 ;  /* 0x00000000040a72ca */ /* 0x000fe400000e0000 */
[----:B------:R-:W-:-:S02]  /*390e0*/  R2UR UR11, R5 ;  /* 0x00000000050b72ca */ /* 0x000fc400000e0000 */
[C---:B------:R-:W-:Y:S02]  /*390f0*/  R2UR UR8, R4.reuse ;  /* 0x00000000040872ca */ /* 0x040fe400000e0000 */
[C---:B------:R-:W-:Y:S02]  /*39100*/  R2UR UR9, R5.reuse ;  /* 0x00000000050972ca */ /* 0x040fe400000e0000 */
[----:B------:R-:W-:Y:S02]  /*39110*/  R2UR UR12, R4 ;  /* 0x00000000040c72ca */ /* 0x000fe400000e0000 */
[----:B------:R-:W-:-:S05]  /*39120*/  R2UR UR13, R5 ;  /* 0x00000000050d72ca */ /* 0x000fca00000e0000 */
[----:B------:R-:W4:Y:S04]  /*39130*/  LD.E R62, desc[UR10][R10.64+0xc] ;  /* 0x00000c0a0a3e7980 */ /* 0x000f28000c101900 */
[----:B------:R-:W4:Y:S04]  /*39140*/  LD.E R61, desc[UR8][R10.64+0x10] ;  /* 0x000010080a3d7980 */ /* 0x000f28000c101900 */
[----:B------:R-:W4:Y:S04]  /*39150*/  LD.E R63, desc[UR12][R10.64+0x14] ;  /* 0x0000140c0a3f7980 */ /* 0x000f28000c101900 */
[----:B--2---:R-:W2:Y:S01]  /*39160*/  LD.E R56, desc[UR4][R14.64] ;  /* 0x000000040e387980 */ /* 0x004ea2000c101900 */
[----:B------:R-:W-:-:S02]  /*39170*/  R2UR UR4, R4 ;  /* 0x00000000040472ca */ /* 0x000fc400000e0000 */
[----:B------:R-:W-:-:S13]  /*39180*/  R2UR UR5, R5 ;  /* 0x00000000050572ca */ /* 0x000fda00000e0000 */
[----:B------:R-:W4:Y:S01]  /*39190*/  LD.E R57, desc[UR4][R10.64] ;  /* 0x000000040a397980 */ /* 0x000f22000c101900 */
[----:B------:R-:W-:Y:S02]  /*391a0*/  R2UR UR4, R4 ;  /* 0x00000000040472ca */ /* 0x000fe400000e0000 */
[----:B------:R-:W-:Y:S02]  /*391b0*/  R2UR UR5, R5 ;  /* 0x00000000050572ca */ /* 0x000fe400000e0000 */
[----:B---3--:R-:W-:Y:S01]  /*391c0*/  ISETP.NE.AND P1, PT, R9, 0x1, PT ;  /* 0x000000010900780c */ /* 0x008fe20003f25270 */
[----:B------:R-:W-:-:S10]  /*391d0*/  IMAD.MOV.U32 R9, RZ, RZ, R7 ;  /* 0x000000ffff097224 */ /* 0x000fd400078e0007 */
[----:B------:R-:W3:Y:S02]  /*391e0*/  LD.E R58, desc[UR4][R8.64] ;  /* 0x00000004083a7980 */ /* 0x000ee4000c101900 */
[C---:B------:R-:W-:Y:S02]  /*391f0*/  @P1 R2UR UR4, R4.reuse ;  /* 0x00000000040412ca */ /* 0x040fe400000e0000 */
[C---:B------:R-:W-:Y:S02]  /*39200*/  @P1 R2UR UR5, R5.reuse ;  /* 0x00000000050512ca */ /* 0x040fe400000e0000 */
[C---:B------:R-:W-:Y:S02]  /*39210*/  @P1 R2UR UR6, R4.reuse ;  /* 0x00000000040612ca */ /* 0x040fe400000e0000 */
[----:B------:R-:W-:Y:S01]  /*39220*/  @P1 R2UR UR7, R5 ;  /* 0x00000000050712ca */ /* 0x000fe200000e0000 */
[----:B------:R-:W3:Y:S08]  /*39230*/  LD.E R8, desc[UR14][R10.64+0x18] ;  /* 0x0000180e0a087980 */ /* 0x000ef0000c101900 */
[----:B------:R-:W3:Y:S04]  /*39240*/  @P1 LD.E R60, desc[UR4][R10.64+0x28] ;  /* 0x000028040a3c1980 */ /* 0x000ee8000c101900 */
[----:B------:R-:W3:Y:S01]  /*39250*/  @P1 LD.E R59, desc[UR6][R10.64+0x2c] ;  /* 0x00002c060a3b1980 */ /* 0x000ee2000c101900 */
[----:B------:R-:W-:-:S02]  /*39260*/  R2UR UR4, R4 ;  /* 0x00000000040472ca */ /* 0x000fc400000e0000 */
[C---:B------:R-:W-:Y:S02]  /*39270*/  R2UR UR5, R5.reuse ;  /* 0x00000000050572ca */ /* 0x040fe400000e0000 */
[----:B------:R-:W-:Y:S02]  /*39280*/  R2UR UR6, R4 ;  /* 0x00000000040672ca */ /* 0x000fe400000e0000 */
[----:B------:R-:W-:-:S09]  /*39290*/  R2UR UR7, R5 ;  /* 0x00000000050772ca */ /* 0x000fd200000e0000 */
[----:B------:R-:W3:Y:S04]  /*392a0*/  LD.E R14, desc[UR4][R10.64+0x8] ;  /* 0x000008040a0e7980 */ /* 0x000ee8000c101900 */
[----:B------:R-:W3:Y:S01]  /*392b0*/  LD.E R9, desc[UR6][R10.64+0x4] ;  /* 0x000004060a097980 */ /* 0x000ee2000c101900 */
[----:B------:R-:W-:Y:S01]  /*392c0*/  BSSY B1, `(.L_x_2320) ;  /* 0x000008c000017945 */ /* 0x000fe20003800000 */
[-C--:B--2---:R-:W-:Y:S01]  /*392d0*/  FMUL.FTZ R29, R29, R56.reuse ;  /* 0x000000381d1d7220 */ /* 0x084fe20000410000 */
[-C--:B------:R-:W-:Y:S01]  /*392e0*/  FMUL.FTZ R15, R30, R56.reuse ;  /* 0x000000381e0f7220 */ /* 0x080fe20000410000 */
[----:B------:R-:W-:Y:S02]  /*392f0*/  FMUL.FTZ R32, R32, R56 ;  /* 0x0000003820207220 */ /* 0x000fe40000410000 */
[----:B------:R0:W2:Y:S01]  /*39300*/  MUFU.TANH R66, R29 ;  /* 0x0000001d00427308 */ /* 0x0000a20000002400 */
[----:B----4-:R-:W-:-:S07]  /*39310*/  SHF.R.S32.HI R30, RZ, 0x1f, R57 ;  /* 0x0000001fff1e7819 */ /* 0x010fce0000011439 */
[----:B------:R4:W1:Y:S01]  /*39320*/  MUFU.TANH R67, R32 ;  /* 0x0000002000437308 */ /* 0x0008620000002400 */
[----:B0-----:R-:W-:-:S04]  /*39330*/  LEA.HI R29, R30, R57, RZ, 0x7 ;  /* 0x000000391e1d7211 */ /* 0x001fc800078f38ff */
[----:B----4-:R-:W-:-:S05]  /*39340*/  LOP3.LUT R32, R29, 0xffffff80, RZ, 0xc0, !PT ;  /* 0xffffff801d207812 */ /* 0x010fca00078ec0ff */
[----:B------:R-:W-:Y:S02]  /*39350*/  IMAD.IADD R32, R57, 0x1, -R32 ;  /* 0x0000000139207824 */ /* 0x000fe400078e0a20 */
[-C--:B------:R-:W-:Y:S01]  /*39360*/  FMUL.FTZ R20, R31, R56.reuse ;  /* 0x000000381f147220 */ /* 0x080fe20000410000 */
[-C--:B------:R-:W-:Y:S01]  /*39370*/  FMUL.FTZ R36, R36, R56.reuse ;  /* 0x0000003824247220 */ /* 0x080fe20000410000 */
[----:B------:R-:W-:Y:S02]  /*39380*/  LEA.HI R31, R30, R57, RZ, 0x2 ;  /* 0x000000391e1f7211 */ /* 0x000fe400078f10ff */
[----:B------:R-:W-:Y:S01]  /*39390*/  SHF.R.S32.HI R29, RZ, 0x1f, R32 ;  /* 0x0000001fff1d7819 */ /* 0x000fe20000011420 */
[----:B------:R0:W4:Y:S01]  /*393a0*/  MUFU.TANH R69, R36 ;  /* 0x0000002400457308 */ /* 0x0001220000002400 */
[----:B------:R-:W-:Y:S02]  /*393b0*/  FMUL.FTZ R21, R24, R56 ;  /* 0x0000003818157220 */ /* 0x000fe40000410000 */
[----:B------:R-:W-:Y:S01]  /*393c0*/  LEA.HI R30, R29, R32, RZ, 0x2 ;  /* 0x000000201d1e7211 */ /* 0x000fe200078f10ff */
[----:B------:R-:W-:-:S03]  /*393d0*/  FMUL.FTZ R24, R34, R56 ;  /* 0x0000003822187220 */ /* 0x000fc60000410000 */
[--C-:B------:R-:W-:Y:S02]  /*393e0*/  SHF.R.S32.HI R34, RZ, 0x1f, R30.reuse ;  /* 0x0000001fff227819 */ /* 0x100fe4000001141e */
[----:B0-----:R-:W-:Y:S02]  /*393f0*/  LOP3.LUT R36, R31, 0xfffffffc, RZ, 0xc0, !PT ;  /* 0xfffffffc1f247812 */ /* 0x001fe400078ec0ff */
[----:B------:R-:W-:Y:S01]  /*39400*/  SHF.R.S32.HI R31, RZ, 0x2, R30 ;  /* 0x00000002ff1f7819 */ /* 0x000fe2000001141e */
[----:B------:R-:W-:Y:S01]  /*39410*/  FMUL.FTZ R33, R33, R56 ;  /* 0x0000003821217220 */ /* 0x000fe20000410000 */
[----:B------:R-:W-:Y:S01]  /*39420*/  LEA.HI R29, R29, R32, RZ, 0x5 ;  /* 0x000000201d1d7211 */ /* 0x000fe200078f28ff */
[----:B------:R-:W-:Y:S01]  /*39430*/  IMAD.IADD R36, R57, 0x1, -R36 ;  /* 0x0000000139247824 */ /* 0x000fe200078e0a24 */
[----:B------:R-:W-:Y:S01]  /*39440*/  LEA.HI R34, R34, R31, RZ, 0x3 ;  /* 0x0000001f22227211 */ /* 0x000fe200078f18ff */
[----:B------:R0:W1:Y:S01]  /*39450*/  MUFU.TANH R68, R33 ;  /* 0x0000002100447308 */ /* 0x0000620000002400 */
[----:B------:R-:W-:-:S02]  /*39460*/  SHF.R.S32.HI R29, RZ, 0x5, R29 ;  /* 0x00000005ff1d7819 */ /* 0x000fc4000001141d */
[----:B------:R-:W-:Y:S02]  /*39470*/  LOP3.LUT R34, R34, 0xfffffff8, RZ, 0xc0, !PT ;  /* 0xfffffff822227812 */ /* 0x000fe400078ec0ff */
[----:B0-----:R-:W-:Y:S01]  /*39480*/  LEA.HI R33, R36, R36, RZ, 0x1 ;  /* 0x0000002424217211 */ /* 0x001fe200078f08ff */
[----:B---3--:R-:W-:Y:S02]  /*39490*/  IMAD R29, R58, 0x4, R29 ;  /* 0x000000043a1d7824 */ /* 0x008fe400078e021d */
[----:B------:R-:W-:Y:S01]  /*394a0*/  IMAD.IADD R34, R31, 0x1, -R34 ;  /* 0x000000011f227824 */ /* 0x000fe200078e0a22 */
[----:B------:R-:W-:-:S03]  /*394b0*/  LOP3.LUT R33, R33, 0x1ffffffe, RZ, 0xc0, !PT ;  /* 0x1ffffffe21217812 */ /* 0x000fc600078ec0ff */
[----:B------:R-:W-:Y:S02]  /*394c0*/  IMAD.U32 R34, R29, 0x10, R34 ;  /* 0x000000101d227824 */ /* 0x000fe400078e0022 */
[----:B------:R-:W-:-:S04]  /*394d0*/  IMAD.IADD R33, R36, 0x1, -R33 ;  /* 0x0000000124217824 */ /* 0x000fc800078e0a21 */
[----:B------:R-:W-:-:S04]  /*394e0*/  IMAD R33, R33, 0x8, R34 ;  /* 0x0000000821217824 */ /* 0x000fc800078e0222 */
[----:B------:R-:W-:-:S04]  /*394f0*/  @P1 IMAD.HI.U32 R60, R33, R60, RZ ;  /* 0x0000003c213c1227 */ /* 0x000fc800078e00ff */
[----:B------:R-:W-:Y:S01]  /*39500*/  FMUL.FTZ R25, R25, R56 ;  /* 0x0000003819197220 */ /* 0x000fe20000410000 */
[----:B------:R-:W-:-:S03]  /*39510*/  @P1 SHF.R.U32.HI R33, RZ, R59, R60 ;  /* 0x0000003bff211219 */ /* 0x000fc6000001163c */
[----:B------:R0:W3:Y:S01]  /*39520*/  MUFU.TANH R64, R25 ;  /* 0x0000001900407308 */ /* 0x0000e20000002400 */
[----:B------:R-:W-:Y:S01]  /*39530*/  IMAD.SHL.U32 R34, R6, 0x40, RZ ;  /* 0x0000004006227824 */ /* 0x000fe200078e00ff */
[----:B------:R-:W-:Y:S01]  /*39540*/  LOP3.LUT R29, R30, 0x7ffffffc, RZ, 0xc0, !PT ;  /* 0x7ffffffc1e1d7812 */ /* 0x000fe200078ec0ff */
[-C--:B------:R-:W-:Y:S01]  /*39550*/  FMUL.FTZ R28, R28, R56.reuse ;  /* 0x000000381c1c7220 */ /* 0x080fe20000410000 */
[-C--:B0-----:R-:W-:Y:S02]  /*39560*/  FMUL.FTZ R25, R35, R56.reuse ;  /* 0x0000003823197220 */ /* 0x081fe40000410000 */
[----:B------:R-:W0:Y:S01]  /*39570*/  SHFL.IDX PT, R35, R33, RZ, 0x1c1f ;  /* 0x001c1fff21237589 */ /* 0x000e2200000e0000 */
[----:B------:R-:W-:Y:S01]  /*39580*/  IADD3 R6, -R34, 0x1, RZ ;  /* 0x0000000122067810 */ /* 0x000fe20007ffe1ff */
[-C--:B------:R-:W-:Y:S01]  /*39590*/  FMUL.FTZ R7, R26, R56.reuse ;  /* 0x000000381a077220 */ /* 0x080fe20000410000 */
[----:B-1----:R-:W-:Y:S01]  /*395a0*/  FMUL.FTZ R13, R27, R56 ;  /* 0x000000381b0d7220 */ /* 0x002fe20000410000 */
[----:B------:R1:W0:Y:S01]  /*395b0*/  MUFU.TANH R65, R28 ;  /* 0x0000001c00417308 */ /* 0x0002220000002400 */
[----:B------:R-:W-:-:S02]  /*395c0*/  IMAD.IADD R29, R32, 0x1, -R29 ;  /* 0x00000001201d7824 */ /* 0x000fc400078e0a1d */
[-C--:B------:R-:W-:Y:S01]  /*395d0*/  FMUL.FTZ R26, R38, R56.reuse ;  /* 0x00000038261a7220 */ /* 0x080fe20000410000 */
[-C--:B------:R-:W-:Y:S01]  /*395e0*/  FMUL.FTZ R40, R40, R56.reuse ;  /* 0x0000003828287220 */ /* 0x080fe20000410000 */
[-C--:B------:R-:W-:Y:S01]  /*395f0*/  FMUL.FTZ R41, R41, R56.reuse ;  /* 0x0000003829297220 */ /* 0x080fe20000410000 */
[-C--:B------:R-:W-:Y:S01]  /*39600*/  FMUL.FTZ R42, R42, R56.reuse ;  /* 0x000000382a2a7220 */ /* 0x080fe20000410000 */
        /* <DEDUP_REMOVED lines=15> */
[----:B------:R-:W-:Y:S01]  /*39700*/  IMAD R30, R29, -0x2, R6 ;  /* 0xfffffffe1d1e7824 */ /* 0x000fe200078e0206 */
[----:B------:R-:W-:Y:S01]  /*39710*/  ISETP.GE.AND P2, PT, R8, 0x1, PT ;  /* 0x000000010800780c */ /* 0x000fe20003f46270 */
[----:B------:R-:W1:Y:S01]  /*39720*/  MUFU.TANH R21, R21 ;  /* 0x0000001500157308 */ /* 0x000e620000002400 */
[----:B------:R-:W-:Y:S01]  /*39730*/  IMAD.IADD R6, R14, 0x1, -R34 ;  /* 0x000000010e067824 */ /* 0x000fe200078e0a22 */
[----:B------:R-:W-:-:S02]  /*39740*/  LOP3.LUT R31, RZ, R62, RZ, 0x33, !PT ;  /* 0x0000003eff1f7212 */ /* 0x000fc400078e33ff */
[----:B------:R-:W-:-:S04]  /*39750*/  IADD3 R30, -R9, R30, R14 ;  /* 0x0000001e091e7210 */ /* 0x000fc80007ffe10e */
[----:B------:R-:W0:Y:S01]  /*39760*/  MUFU.TANH R7, R7 ;  /* 0x0000000700077308 */ /* 0x000e220000002400 */
[----:B------:R-:W-:-:S07]  /*39770*/  IMAD R36, R29, -0x2, R6 ;  /* 0xfffffffe1d247824 */ /* 0x000fce00078e0206 */
[----:B------:R-:W0:Y:S01]  /*39780*/  MUFU.TANH R13, R13 ;  /* 0x0000000d000d7308 */ /* 0x000e220000002400 */
[----:B------:R-:W-:-:S07]  /*39790*/  IMAD.IADD R61, R30, 0x1, R61 ;  /* 0x000000011e3d7824 */ /* 0x000fce00078e023d */
[----:B------:R-:W0:Y:S08]  /*397a0*/  MUFU.TANH R15, R15 ;  /* 0x0000000f000f7308 */ /* 0x000e300000002400 */
[----:B------:R-:W0:Y:S08]  /*397b0*/  MUFU.TANH R20, R20 ;  /* 0x0000001400147308 */ /* 0x000e300000002400 */
[----:B------:R-:W0:Y:S08]  /*397c0*/  MUFU.TANH R24, R24 ;  /* 0x0000001800187308 */ /* 0x000e300000002400 */
[----:B------:R-:W0:Y:S08]  /*397d0*/  MUFU.TANH R25, R25 ;  /* 0x0000001900197308 */ /* 0x000e300000002400 */
[----:B------:R0:W0:Y:S08]  /*397e0*/  MUFU.TANH R70, R37 ;  /* 0x0000002500467308 */ /* 0x0000300000002400 */
        /* <DEDUP_REMOVED lines=16> */
[----:B------:R-:W1:Y:S08]  /*398f0*/  MUFU.TANH R54, R54 ;  /* 0x0000003600367308 */ /* 0x000e700000002400 */
[----:B------:R1:W1:Y:S01]  /*39900*/  MUFU.TANH R32, R55 ;  /* 0x0000003700207308 */ /* 0x0002620000002400 */
[----:B------:R-:W-:Y:S01]  /*39910*/  IMAD.IADD R38, R30, 0x1, R31 ;  /* 0x000000011e267824 */ /* 0x000fe200078e021f */
[----:B0-----:R-:W-:Y:S01]  /*39920*/  VIADDMNMX R31, R35, R61, R36, PT ;  /* 0x0000003d231f7246 */ /* 0x001fe20003800124 */
[----:B------:R-:W-:-:S02]  /*39930*/  IMAD.IADD R63, R63, 0x1, -R34 ;  /* 0x000000013f3f7824 */ /* 0x000fc400078e0a22 */
[----:B------:R-:W-:Y:S01]  /*39940*/  IMAD.IADD R6, R38, 0x1, R35 ;  /* 0x0000000126067824 */ /* 0x000fe200078e0223 */
[----:B--234-:R-:W-:Y:S06]  /*39950*/  @!P2 BRA `(.L_x_2321) ;  /* 0x000000000088a947 */ /* 0x01cfec0003800000 */
[----:B------:R-:W-:Y:S01]  /*39960*/  IADD3 R35, -R9, R14, R35 ;  /* 0x0000000e09237210 */ /* 0x000fe20007ffe123 */
[----:B------:R-:W-:Y:S03]  /*39970*/  BSSY B2, `(.L_x_2322) ;  /* 0x000001c000027945 */ /* 0x000fe60003800000 */
[----:B------:R-:W-:-:S13]  /*39980*/  ISETP.GT.AND P1, PT, R35, -0x1, PT ;  /* 0xffffffff2300780c */ /* 0x000fda0003f24270 */
[----:B------:R-:W-:Y:S05]  /*39990*/  @P1 BRA `(.L_x_2323) ;  /* 0x00000000003c1947 */ /* 0x000fea0003800000 */
[----:B------:R-:W-:Y:S01]  /*399a0*/  ISETP.NE.AND P1, PT, R8, 0x1, PT ;  /* 0x000000010800780c */ /* 0x000fe20003f25270 */
[----:B------:R-:W-:Y:S01]  /*399b0*/  BSSY B3, `(.L_x_2324) ;  /* 0x000000b000037945 */ /* 0x000fe20003800000 */
[----:B------:R-:W-:-:S11]  /*399c0*/  LOP3.LUT R35, RZ, R35, RZ, 0x33, !PT ;  /* 0x00000023ff237212 */ /* 0x000fd600078e33ff */
[----:B------:R-:W-:Y:S05]  /*399d0*/  @!P1 BRA `(.L_x_2325) ;  /* 0x0000000000209947 */ /* 0x000fea0003800000 */
[C---:B------:R-:W-:Y:S02]  /*399e0*/  R2UR UR4, R4.reuse ;  /* 0x00000000040472ca */ /* 0x040fe400000e0000 */
[C---:B------:R-:W-:Y:S02]  /*399f0*/  R2UR UR5, R5.reuse ;  /* 0x00000000050572ca */ /* 0x040fe400000e0000 */
[----:B------:R-:W-:Y:S02]  /*39a00*/  R2UR UR6, R4 ;  /* 0x00000000040672ca */ /* 0x000fe400000e0000 */
[----:B------:R-:W-:-:S09]  /*39a10*/  R2UR UR7, R5 ;  /* 0x00000000050772ca */ /* 0x000fd200000e0000 */
[----:B------:R-:W2:Y:S04]  /*39a20*/  LD.E R30, desc[UR4][R10.64+0x1c] ;  /* 0x00001c040a1e7980 */ /* 0x000ea8000c101900 */
[----:B------:R-:W3:Y:S01]  /*39a30*/  LD.E R37, desc[UR6][R10.64+0x20] ;  /* 0x000020060a257980 */ /* 0x000ee2000c101900 */
[----:B--2---:R-:W-:-:S05]  /*39a40*/  IMAD.HI.U32 R30, R35, R30, RZ ;  /* 0x0000001e231e7227 */ /* 0x004fca00078e00ff */
[----:B---3--:R-:W-:-:S07]  /*39a50*/  SHF.R.U32.HI R35, RZ, R37, R30 ;  /* 0x00000025ff237219 */ /* 0x008fce000001161e */
.L_x_2325:
[----:B------:R-:W-:Y:S05]  /*39a60*/  BSYNC B3 ;  /* 0x0000000000037941 */ /* 0x000fea0003800000 */
.L_x_2324:
[----:B------:R-:W-:Y:S01]  /*39a70*/  LOP3.LUT R35, RZ, R35, RZ, 0x33, !PT ;  /* 0x00000023ff237212 */ /* 0x000fe200078e33ff */
[----:B------:R-:W-:Y:S06]  /*39a80*/  BRA `(.L_x_2326) ;  /* 0x0000000000287947 */ /* 0x000fec0003800000 */
.L_x_2323:
[----:B------:R-:W-:-:S13]  /*39a90*/  ISETP.NE.AND P1, PT, R8, 0x1, PT ;  /* 0x000000010800780c */ /* 0x000fda0003f25270 */
        /* <DEDUP_REMOVED lines=9> */
.L_x_2326:
[----:B------:R-:W-:Y:S05]  /*39b30*/  BSYNC B2 ;  /* 0x0000000000027941 */ /* 0x000fea0003800000 */
.L_x_2322:
[----:B------:R-:W-:-:S04]  /*39b40*/  IMAD R30, R8, R35, -R34 ;  /* 0x00000023081e7224 */ /* 0x000fc800078e0a22 */
[----:B------:R-:W-:-:S05]  /*39b50*/  IMAD R35, R29, -0x2, R30 ;  /* 0xfffffffe1d237824 */ /* 0x000fca00078e021e */
[----:B------:R-:W-:Y:S02]  /*39b60*/  VIMNMX R6, R6, R35, !PT ;  /* 0x0000002306067248 */ /* 0x000fe40007fe0100 */
[----:B------:R-:W-:-:S07]  /*39b70*/  VIADDMNMX R31, R35, R8, R31, PT ;  /* 0x00000008231f7246 */ /* 0x000fce000380011f */
.L_x_2321:
[----:B------:R-:W-:Y:S05]  /*39b80*/  BSYNC B1 ;  /* 0x0000000000017941 */ /* 0x000fea0003800000 */
.L_x_2320:
[C---:B------:R-:W-:Y:S01]  /*39b90*/  ISETP.GE.AND P1, PT, R63.reuse, 0x2, PT ;  /* 0x000000023f00780c */ /* 0x040fe20003f26270 */
[----:B------:R-:W0:Y:S01]  /*39ba0*/  SHFL.IDX PT, R33, R33, 0x1, 0x1c1f ;  /* 0x003c1f0021217f89 */ /* 0x000e2200000e0000 */
[C---:B------:R-:W-:Y:S01]  /*39bb0*/  ISETP.GE.AND P5, PT, R63.reuse, 0xa, PT ;  /* 0x0000000a3f00780c */ /* 0x040fe20003fa6270 */
[----:B------:R-:W-:Y:S01]  /*39bc0*/  BSSY B1, `(.L_x_2327) ;  /* 0x0000070000017945 */ /* 0x000fe20003800000 */
[----:B------:R-:W-:Y:S02]  /*39bd0*/  ISETP.GT.AND P3, PT, R6, 0x1, !P1 ;  /* 0x000000010600780c */ /* 0x000fe40004f64270 */
[----:B------:R-:W-:Y:S02]  /*39be0*/  ISETP.GE.AND P2, PT, R63, 0x9, PT ;  /* 0x000000093f00780c */ /* 0x000fe40003f46270 */
[----:B------:R-:W-:Y:S02]  /*39bf0*/  ISETP.LT.OR P3, PT, R31, 0x2, P3 ;  /* 0x000000021f00780c */ /* 0x000fe40001f61670 */
[----:B------:R-:W-:-:S02]  /*39c00*/  P2R R37, PR, RZ, 0x20 ;  /* 0x00000020ff257803 */ /* 0x000fc40000000000 */
[----:B-1----:R-:W-:Y:S02]  /*39c10*/  FSEL R55, R64, -INF , !P3 ;  /* 0xff80000040377808 */ /* 0x002fe40005800000 */
[C---:B------:R-:W-:Y:S02]  /*39c20*/  ISETP.GT.AND P3, PT, R6.reuse, 0x9, !P5 ;  /* 0x000000090600780c */ /* 0x040fe40006f64270 */
[----:B------:R-:W-:Y:S02]  /*39c30*/  ISETP.GT.AND P4, PT, R6, 0x8, !P2 ;  /* 0x000000080600780c */ /* 0x000fe40005784270 */
[----:B------:R-:W-:Y:S02]  /*39c40*/  ISETP.LT.OR P3, PT, R31, 0xa, P3 ;  /* 0x0000000a1f00780c */ /* 0x000fe40001f61670 */
[----:B------:R-:W-:Y:S02]  /*39c50*/  ISETP.GE.AND P5, PT, R63, 0x11, PT ;  /* 0x000000113f00780c */ /* 0x000fe40003fa6270 */
[----:B------:R-:W-:-:S02]  /*39c60*/  FSEL R57, R66, -INF , !P3 ;  /* 0xff80000042397808 */ /* 0x000fc40005800000 */
[----:B------:R-:W-:Y:S01]  /*39c70*/  ISETP.LT.OR P4, PT, R31, 0x9, P4 ;  /* 0x000000091f00780c */ /* 0x000fe20002781670 */
[----:B0-----:R-:W-:Y:S01]  /*39c80*/  IMAD.IADD R30, R38, 0x1, R33 ;  /* 0x00000001261e7824 */ /* 0x001fe200078e0221 */
[----:B------:R-:W-:Y:S02]  /*39c90*/  ISETP.GT.AND P3, PT, R6, 0x10, !P5 ;  /* 0x000000100600780c */ /* 0x000fe40006f64270 */
[----:B------:R-:W-:Y:S02]  /*39ca0*/  FSEL R65, R65, -INF , !P4 ;  /* 0xff80000041417808 */ /* 0x000fe40006000000 */
        /* <DEDUP_REMOVED lines=51> */
[----:B------:R-:W-:Y:S02]  /*39fe0*/  P2R R35, PR, RZ, 0x40 ;  /* 0x00000040ff237803 */ /* 0x000fe40000000000 */
[----:B------:R-:W-:-:S04]  /*39ff0*/  ISETP.GT.AND P6, PT, R6, RZ, !P6 ;  /* 0x000000ff0600720c */ /* 0x000fc800077c4270 */
[----:B------:R-:W-:-:S04]  /*3a000*/  ISETP.LT.OR P6, PT, R31, 0x1, P6 ;  /* 0x000000011f00780c */ /* 0x000fc800037c1670 */
[----:B------:R-:W-:Y:S02]  /*3a010*/  FSEL R41, R21, -INF , !P6 ;  /* 0xff80000015297808 */ /* 0x000fe40007000000 */
[----:B------:R-:W-:Y:S02]  /*3a020*/  ISETP.GE.AND P6, PT, R63, 0x3a, PT ;  /* 0x0000003a3f00780c */ /* 0x000fe40003fc6270 */
[----:B------:R-:W-:Y:S02]  /*3a030*/  VIADDMNMX R21, R33, R61, R36, PT ;  /* 0x0000003d21157246 */ /* 0x000fe40003800124 */
        /* <DEDUP_REMOVED lines=22> */
.L_x_2332:
[----:B------:R-:W-:Y:S05]  /*3a1a0*/  BSYNC B3 ;  /* 0x0000000000037941 */ /* 0x000fea0003800000 */
.L_x_2331:
[----:B------:R-:W-:Y:S01]  /*3a1b0*/  LOP3.LUT R9, RZ, R9, RZ, 0x33, !PT ;  /* 0x00000009ff097212 */ /* 0x000fe200078e33ff */
[----:B------:R-:W-:Y:S06]  /*3a1c0*/  BRA `(.L_x_2333) ;  /* 0x0000000000287947 */ /* 0x000fec0003800000 */
.L_x_2330:
        /* <DEDUP_REMOVED lines=10> */
.L_x_2333:
[----:B------:R-:W-:Y:S05]  /*3a270*/  BSYNC B2 ;  /* 0x0000000000027941 */ /* 0x000fea0003800000 */
.L_x_2329:
[----:B------:R-:W-:-:S04]  /*3a280*/  IMAD R6, R8, R9, -R34 ;  /* 0x0000000908067224 */ /* 0x000fc800078e0a22 */
[----:B------:R-:W-:-:S05]  /*3a290*/  IMAD R29, R29, -0x2, R6 ;  /* 0xfffffffe1d1d7824 */ /* 0x000fca00078e0206 */
[----:B------:R-:W-:Y:S02]  /*3a2a0*/  VIADDMNMX R21, R29, R8, R21, PT ;  /* 0x000000081d157246 */ /* 0x000fe40003800115 */
[----:B------:R-:W-:-:S07]  /*3a2b0*/  VIMNMX R30, R30, R29, !PT ;  /* 0x0000001d1e1e7248 */ /* 0x000fce0007fe0100 */
.L_x_2328:
[----:B------:R-:W-:Y:S05]  /*3a2c0*/  BSYNC B1 ;  /* 0x0000000000017941 */ /* 0x000fea0003800000 */
.L_x_2327:
[C---:B------:R-:W-:Y:S02]  /*3a2d0*/  ISETP.GT.AND P1, PT, R30.reuse, 0x1, !P1 ;  /* 0x000000011e00780c */ /* 0x040fe40004f24270 */
[----:B------:R-:W-:Y:S02]  /*3a2e0*/  ISETP.GT.AND P2, PT, R30, 0x8, !P2 ;  /* 0x000000081e00780c */ /* 0x000fe40005744270 */
[C---:B------:R-:W-:Y:S02]  /*3a2f0*/  ISETP.LT.OR P1, PT, R21.reuse, 0x2, P1 ;  /* 0x000000021500780c */ /* 0x040fe40000f21670 */
[----:B------:R-:W-:Y:S02]  /*3a300*/  ISETP.LT.OR P2, PT, R21, 0x9, P2 ;  /* 0x000000091500780c */ /* 0x000fe40001741670 */
[----:B------:R-:W-:Y:S02]  /*3a310*/  FSEL R13, R13, -INF , !P1 ;  /* 0xff8000000d0d7808 */ /* 0x000fe40004800000 */
[----:B------:R-:W-:-:S02]  /*3a320*/  ISETP.NE.AND P1, PT, R37, RZ, PT ;  /* 0x000000ff2500720c */ /* 0x000fc40003f25270 */
[----:B------:R-:W-:Y:S02]  /*3a330*/  FSEL R15, R15, -INF , !P2 ;  /* 0xff8000000f0f7808 */ /* 0x000fe40005000000 */
[----:B------:R-:W-:Y:S02]  /*3a340*/  ISETP.GT.AND P1, PT, R30, 0x9, !P1 ;  /* 0x000000091e00780c */ /* 0x000fe40004f24270 */
[----:B------:R-:W-:Y:S02]  /*3a350*/  ISETP.NE.AND P2, PT, R39, RZ, PT ;  /* 0x000000ff2700720c */ /* 0x000fe40003f45270 */
[----:B------:R-:W-:Y:S02]  /*3a360*/  ISETP.LT.OR P1, PT, R21, 0xa, P1 ;  /* 0x0000000a1500780c */ /* 0x000fe40000f21670 */
[----:B------:R-:W-:Y:S02]  /*3a370*/  ISETP.NE.AND P6, PT, R60, RZ, PT ;  /* 0x000000ff3c00720c */ /* 0x000fe40003fc5270 */
[----:B------:R-:W-:-:S02]  /*3a380*/  FSEL R20, R20, -INF , !P1 ;  /* 0xff80000014147808 */ /* 0x000fc40004800000 */
[----:B------:R-:W-:Y:S02]  /*3a390*/  ISETP.GT.AND P1, PT, R30, 0x10, !P2 ;  /* 0x000000101e00780c */ /* 0x000fe40005724270 */
        /* <DEDUP_REMOVED lines=24> */
[----:B------:R-:W-:-:S04]  /*3a520*/  ISETP.LT.OR P1, PT, R21, 0x22, P1 ;  /* 0x000000221500780c */ /* 0x000fc80000f21670 */
[----:B------:R-:W-:Y:S02]  /*3a530*/  FSEL R14, R43, -INF , !P1 ;  /* 0xff8000002b0e7808 */ /* 0x000fe40004800000 */
[----:B------:R-:W-:-:S04]  /*3a540*/  ISETP.NE.AND P1, PT, R35, RZ, PT ;  /* 0x000000ff2300720c */ /* 0x000fc80003f25270 */
[----:B------:R-:W-:-:S04]  /*3a550*/  ISETP.GT.AND P1, PT, R30, RZ, !P1 ;  /* 0x000000ff1e00720c */ /* 0x000fc80004f24270 */
[----:B------:R-:W-:-:S04]  /*3a560*/  ISETP.LT.OR P1, PT, R21, 0x1, P1 ;  /* 0x000000011500780c */ /* 0x000fc80000f21670 */
[----:B------:R-:W-:Y:S02]  /*3a570*/  FSEL R10, R7, -INF , !P1 ;  /* 0xff800000070a7808 */ /* 0x000fe40004800000 */
[----:B------:R-:W2:Y:S01]  /*3a580*/  LDL.64 R6, [R0+0x70] ;  /* 0x0000700000067983 */ /* 0x000ea20000100a00 */
[----:B------:R-:W-:Y:S02]  /*3a590*/  ISETP.NE.AND P1, PT, R62, RZ, PT ;  /* 0x000000ff3e00720c */ /* 0x000fe40003f25270 */
[----:B------:R-:W-:-:S04]  /*3a5a0*/  FMNMX.FTZ R8, R10, R13, !PT ;  /* 0x0000000d0a087209 */ /* 0x000fc80007810000 */
[----:B------:R-:W-:-:S04]  /*3a5b0*/  FMNMX.FTZ R9, R15, R8, !PT ;  /* 0x000000080f097209 */ /* 0x000fc80007810000 */
[----:B------:R-:W-:-:S04]  /*3a5c0*/  FMNMX.FTZ R9, R20, R9, !PT ;  /* 0x0000000914097209 */ /* 0x000fc80007810000 */
[----:B------:R-:W-:-:S04]  /*3a5d0*/  FMNMX.FTZ R8, R24, R9, !PT ;  /* 0x0000000918087209 */ /* 0x000fc80007810000 */
[----:B------:R-:W-:-:S04]  /*3a5e0*/  FMNMX.FTZ R9, R25, R8, !PT ;  /* 0x0000000819097209 */ /* 0x000fc80007810000 */
[----:B------:R-:W-:Y:S02]  /*3a5f0*/  FMNMX.FTZ R9, R26, R9, !PT ;  /* 0x000000091a097209 */ /* 0x000fe40007810000 */
[----:B------:R-:W-:Y:S02]  /*3a600*/  ISETP.GT.AND P1, PT, R30, 0x28, !P1 ;  /* 0x000000281e00780c */ /* 0x000fe40004f24270 */
[----:B------:R-:W-:Y:S02]  /*3a610*/  FMNMX.FTZ R8, R28, R9, !PT ;  /* 0x000000091c087209 */ /* 0x000fe40007810000 */
[----:B------:R-:W-:Y:S02]  /*3a620*/  ISETP.LT.OR P1, PT, R21, 0x29, P1 ;  /* 0x000000291500780c */ /* 0x000fe40000f21670 */
[----:B------:R-:W-:Y:S02]  /*3a630*/  FMNMX.FTZ R9, R11, R8, !PT ;  /* 0x000000080b097209 */ /* 0x000fe40007810000 */
[----:B------:R-:W-:-:S02]  /*3a640*/  ISETP.LT.OR P2, PT, R21, 0x2a, P2 ;  /* 0x0000002a1500780c */ /* 0x000fc40001741670 */
[----:B------:R-:W-:Y:S02]  /*3a650*/  FSEL R27, R27, -INF , !P1 ;  /* 0xff8000001b1b7808 */ /* 0x000fe40004800000 */
[----:B------:R-:W-:Y:S02]  /*3a660*/  FMNMX.FTZ R8, R14, R9, !PT ;  /* 0x000000090e087209 */ /* 0x000fe40007810000 */
[----:B------:R-:W-:Y:S02]  /*3a670*/  ISETP.LT.OR P3, PT, R21, 0x31, P3 ;  /* 0x000000311500780c */ /* 0x000fe40001f61670 */
[----:B------:R-:W-:Y:S02]  /*3a680*/  FSEL R29, R47, -INF , !P2 ;  /* 0xff8000002f1d7808 */ /* 0x000fe40005000000 */
[----:B------:R-:W-:Y:S02]  /*3a690*/  FMNMX.FTZ R8, R27, R8, !PT ;  /* 0x000000081b087209 */ /* 0x000fe40007810000 */
[----:B------:R-:W-:-:S02]  /*3a6a0*/  ISETP.GT.AND P5, PT, R30, 0x38, !P5 ;  /* 0x000000381e00780c */ /* 0x000fc40006fa4270 */
[----:B------:R-:W-:Y:S02]  /*3a6b0*/  ISETP.LT.OR P4, PT, R21, 0x32, P4 ;  /* 0x000000321500780c */ /* 0x000fe40002781670 */
[----:B------:R-:W-:Y:S02]  /*3a6c0*/  FSEL R31, R50, -INF , !P3 ;  /* 0xff800000321f7808 */ /* 0x000fe40005800000 */
[----:B------:R-:W-:Y:S02]  /*3a6d0*/  FMNMX.FTZ R8, R29, R8, !PT ;  /* 0x000000081d087209 */ /* 0x000fe40007810000 */
[----:B------:R-:W-:Y:S02]  /*3a6e0*/  ISETP.GT.AND P1, PT, R30, 0x39, !P6 ;  /* 0x000000391e00780c */ /* 0x000fe40007724270 */
[----:B------:R-:W-:Y:S02]  /*3a6f0*/  ISETP.LT.OR P5, PT, R21, 0x39, P5 ;  /* 0x000000391500780c */ /* 0x000fe40002fa1670 */
[----:B------:R-:W-:-:S02]  /*3a700*/  FSEL R30, R51, -INF , !P4 ;  /* 0xff800000331e7808 */ /* 0x000fc40006000000 */
[----:B------:R-:W-:Y:S02]  /*3a710*/  FMNMX.FTZ R9, R31, R8, !PT ;  /* 0x000000081f097209 */ /* 0x000fe40007810000 */
[----:B------:R-:W-:Y:S02]  /*3a720*/  ISETP.LT.OR P1, PT, R21, 0x3a, P1 ;  /* 0x0000003a1500780c */ /* 0x000fe40000f21670 */
[----:B------:R-:W-:Y:S02]  /*3a730*/  R2UR UR4, R4 ;  /* 0x00000000040472ca */ /* 0x000fe400000e0000 */
[----:B------:R-:W-:Y:S02]  /*3a740*/  R2UR UR5, R5 ;  /* 0x00000000050572ca */ /* 0x000fe400000e0000 */
[----:B------:R-:W-:Y:S02]  /*3a750*/  FSEL R21, R54, -INF , !P5 ;  /* 0xff80000036157808 */ /* 0x000fe40006800000 */
[----:B------:R-:W-:-:S02]  /*3a760*/  FMNMX.FTZ R8, R30, R9, !PT ;  /* 0x000000091e087209 */ /* 0x000fc40007810000 */
[----:B------:R-:W-:Y:S02]  /*3a770*/  R2UR UR6, R4 ;  /* 0x00000000040672ca */ /* 0x000fe400000e0000 */
[----:B------:R-:W-:Y:S02]  /*3a780*/  R2UR UR7, R5 ;  /* 0x00000000050772ca */ /* 0x000fe400000e0000 */
[----:B------:R-:W-:Y:S02]  /*3a790*/  FSEL R32, R32, -INF , !P1 ;  /* 0xff80000020207808 */ /* 0x000fe40004800000 */
[----:B------:R-:W-:-:S04]  /*3a7a0*/  FMNMX.FTZ R9, R21, R8, !PT ;  /* 0x0000000815097209 */ /* 0x000fc80007810000 */
[----:B------:R-:W-:-:S05]  /*3a7b0*/  FMNMX.FTZ R9, R32, R9, !PT ;  /* 0x0000000920097209 */ /* 0x000fca0007810000 */
[----:B--2---:R-:W-:Y:S04]  /*3a7c0*/  ST.E desc[UR4][R6.64+0x4], R9 ;  /* 0x0000040906007985 */ /* 0x004fe8000c101904 */
[----:B------:R-:W2:Y:S01]  /*3a7d0*/  LD.E R36, desc[UR6][R6.64+0x4] ;  /* 0x0000040606247980 */ /* 0x000ea2000c101900 */
        /* <DEDUP_REMOVED lines=14> */
[----:B------:R-:W-:-:S05]  /*3a8c0*/  FMNMX.FTZ R33, R53, R8, !PT ;  /* 0x0000000835217209 */ /* 0x000fca0007810000 */
[----:B------:R-:W0:Y:S01]  /*3a8d0*/  SHFL.BFLY PT, R8, R33, 0x2, 0x1f ;  /* 0x0c401f0021087f89 */ /* 0x000e2200000e0000 */
[----:B------:R-:W-:Y:S02]  /*3a8e0*/  R2UR UR8, R4 ;  /* 0x00000000040872ca */ /* 0x000fe400000e0000 */
[----:B------:R-:W-:Y:S02]  /*3a8f0*/  R2UR UR9, R5 ;  /* 0x00000000050972ca */ /* 0x000fe400000e0000 */
[----:B0-----:R-:W-:Y:S01]  /*3a900*/  FMNMX.FTZ R34, R33, R8, !PT ;  /* 0x0000000821227209 */ /* 0x001fe20007810000 */
[----:B------:R-:W-:Y:S04]  /*3a910*/  ST.E desc[UR4][R6.64], R33 ;  /* 0x0000002106007985 */ /* 0x000fe8000c101904 */
[----:B--2---:R-:W0:Y:S02]  /*3a920*/  SHFL.BFLY PT, R9, R36, 0x2, 0x1f ;  /* 0x0c401f0024097f89 */ /* 0x004e2400000e0000 */
[----:B0-----:R-:W-:-:S02]  /*3a930*/  FMNMX.FTZ R37, R36, R9, !PT ;  /* 0x0000000924257209 */ /* 0x001fc40007810000 */
[----:B------:R-:W0:Y:S04]  /*3a940*/  SHFL.BFLY PT, R9, R34, 0x1, 0x1f ;  /* 0x0c201f0022097f89 */ /* 0x000e2800000e0000 */
[----:B------:R-:W1:Y:S01]  /*3a950*/  SHFL.BFLY PT, R8, R37, 0x1, 0x1f ;  /* 0x0c201f0025087f89 */ /* 0x000e6200000e0000 */
[----:B0-----:R-:W-:Y:S02]  /*3a960*/  FMNMX.FTZ R35, R34, R9, !PT ;  /* 0x0000000922237209 */ /* 0x001fe40007810000 */
[----:B-1----:R-:W-:-:S03]  /*3a970*/  FMNMX.FTZ R39, R37, R8, !PT ;  /* 0x0000000825277209 */ /* 0x002fc60007810000 */
[----:B------:R-:W-:Y:S04]  /*3a980*/  ST.E desc[UR6][R6.64], R35 ;  /* 0x0000002306007985 */ /* 0x000fe8000c101906 */
[----:B------:R0:W-:Y:S04]  /*3a990*/  ST.E desc[UR8][R6.64+0x4], R39 ;  /* 0x0000042706007985 */ /* 0x0001e8000c101908 */
[----:B------:R-:W2:Y:S04]  /*3a9a0*/  LDL.64 R8, [R0+0x70] ;  /* 0x0000700000087983 */ /* 0x000ea80000100a00 */
[----:B--2---:R-:W2:Y:S04]  /*3a9b0*/  LD.E R37, desc[UR6][R8.64+0x20] ;  /* 0x0000200608257980 */ /* 0x004ea8000c101900 */
[----:B------:R-:W2:Y:S04]  /*3a9c0*/  LD.E R34, desc[UR4][R8.64] ;  /* 0x0000000408227980 */ /* 0x000ea8000c101900 */
[----:B------:R-:W3:Y:S01]  /*3a9d0*/  LD.E R48, desc[UR4][R8.64+0x4] ;  /* 0x0000040408307980 */ /* 0x000ee2000c101900 */
[C---:B--2---:R-:W-:Y:S01]  /*3a9e0*/  FMUL.FTZ R36, R34.reuse, R37 ;  /* 0x0000002522247220 */ /* 0x044fe20000410000 */
[----:B------:R-:W-:-:S04]  /*3a9f0*/  FSETP.NEU.FTZ.AND P1, PT, R34, -INF , PT ;  /* 0xff8000002200780b */ /* 0x000fc80003f3d000 */
[----:B------:R-:W-:-:S05]  /*3aa00*/  FSEL R36, R36, RZ, P1 ;  /* 0x000000ff24247208 */ /* 0x000fca0000800000 */
[----:B0-----:R-:W-:-:S04]  /*3aa10*/  FFMA.FTZ R7, R55, R37, -R36 ;  /* 0x0000002537077223 */ /* 0x001fc80000010824 */
[----:B------:R0:W-:Y:S01]  /*3aa20*/  MUFU.EX2 R33, R7 ;  /* 0x0000000700217308 */ /* 0x0001e20000000800 */
[-CC-:B------:R-:W-:Y:S01]  /*3aa30*/  FFMA.FTZ R6, R41, R37.reuse, -R36.reuse ;  /* 0x0000002529067223 */ /* 0x180fe20000010824 */
[-CC-:B------:R-:W-:Y:S01]  /*3aa40*/  FFMA.FTZ R42, R75, R37.reuse, -R36.reuse ;  /* 0x000000254b2a7223 */ /* 0x180fe20000010824 */
[----:B0-----:R-:W-:Y:S01]  /*3aa50*/  FFMA.FTZ R7, R71, R37, -R36 ;  /* 0x0000002547077223 */ /* 0x001fe20000010824 */
[----:B---3--:R-:W-:-:S04]  /*3aa60*/  FSETP.NEU.FTZ.AND P1, PT, R48, -INF , PT ;  /* 0xff8000003000780b */ /* 0x008fc80003f3d000 */
[----:B------:R0:W-:Y:S02]  /*3aa70*/  MUFU.EX2 R41, R7 ;  /* 0x0000000700297308 */ /* 0x0001e40000000800 */
[----:B0-----:R-:W-:Y:S01]  /*3aa80*/  FFMA.FTZ R7, R49, R37, -R36 ;  /* 0x0000002531077223 */ /* 0x001fe20000010824 */
[----:B------:R-:W-:-:S05]  /*3aa90*/  FMUL.FTZ R49, R37, R48 ;  /* 0x0000003025317220 */ /* 0x000fca0000410000 */
[----:B------:R0:W-:Y:S01]  /*3aaa0*/  MUFU.EX2 R43, R42 ;  /* 0x0000002a002b7308 */ /* 0x0001e20000000800 */
[----:B------:R-:W-:Y:S01]  /*3aab0*/  FFMA.FTZ R34, R65, R37, -R36 ;  /* 0x0000002541227223 */ /* 0x000fe20000010824 */
[----:B0-----:R-:W-:-:S06]  /*3aac0*/  FSEL R42, R49, RZ, P1 ;  /* 0x000000ff312a7208 */ /* 0x001fcc0000800000 */
[----:B------:R0:W1:Y:S01]  /*3aad0*/  MUFU.EX2 R168, R6 ;  /* 0x0000000600a87308 */ /* 0x0000620000000800 */
[-CC-:B------:R-:W-:Y:S01]  /*3aae0*/  FFMA.FTZ R10, R10, R37.reuse, -R42.reuse ;  /* 0x000000250a0a7223 */ /* 0x180fe2000001082a */
[-CC-:B------:R-:W-:Y:S01]  /*3aaf0*/  FFMA.FTZ R13, R13, R37.reuse, -R42.reuse ;  /* 0x000000250d0d7223 */ /* 0x180fe2000001082a */
[-C--:B------:R-:W-:Y:S01]  /*3ab00*/  FFMA.FTZ R15, R15, R37.reuse, -R42 ;  /* 0x000000250f0f7223 */ /* 0x080fe2000001082a */
[----:B------:R-:W-:-:S04]  /*3ab10*/  FFMA.FTZ R35, R57, R37, -R36 ;  /* 0x0000002539237223 */ /* 0x000fc80000010824 */
[----:B------:R-:W-:Y:S01]  /*3ab20*/  MUFU.EX2 R169, R10 ;  /* 0x0000000a00a97308 */ /* 0x000fe20000000800 */
[-C--:B------:R-:W-:Y:S01]  /*3ab30*/  FFMA.FTZ R20, R20, R37.reuse, -R42 ;  /* 0x0000002514147223 */ /* 0x080fe2000001082a */
[----:B------:R-:W-:-:S06]  /*3ab40*/  FFMA.FTZ R38, R67, R37, -R36 ;  /* 0x0000002543267223 */ /* 0x000fcc0000010824 */
[----:B------:R-:W2:Y:S01]  /*3ab50*/  MUFU.EX2 R48, R13 ;  /* 0x0000000d00307308 */ /* 0x000ea20000000800 */
[-C--:B------:R-:W-:Y:S01]  /*3ab60*/  FFMA.FTZ R24, R24, R37.reuse, -R42 ;  /* 0x0000002518187223 */ /* 0x080fe2000001082a */
[----:B0-----:R-:W-:-:S06]  /*3ab70*/  FFMA.FTZ R6, R69, R37, -R36 ;  /* 0x0000002545067223 */ /* 0x001fcc0000010824 */
[----:B------:R-:W0:Y:S01]  /*3ab80*/  MUFU.EX2 R34, R34 ;  /* 0x0000002200227308 */ /* 0x000e220000000800 */
[-C--:B------:R-:W-:Y:S01]  /*3ab90*/  FFMA.FTZ R39, R59, R37.reuse, -R36 ;  /* 0x000000253b277223 */ /* 0x080fe20000010824 */
[----:B------:R-:W-:-:S06]  /*3aba0*/  FFMA.FTZ R25, R25, R37, -R42 ;  /* 0x0000002519197223 */ /* 0x000fcc000001082a */
[----:B------:R-:W3:Y:S01]  /*3abb0*/  MUFU.EX2 R171, R15 ;  /* 0x0000000f00ab7308 */ /* 0x000ee20000000800 */
[----:B------:R-:W-:-:S07]  /*3abc0*/  FFMA.FTZ R26, R26, R37, -R42 ;  /* 0x000000251a1a7223 */ /* 0x000fce000001082a */
[----:B------:R-:W-:Y:S08]  /*3abd0*/  MUFU.EX2 R35, R35 ;  /* 0x0000002300237308 */ /* 0x000ff00000000800 */
[----:B------:R-:W4:Y:S08]  /*3abe0*/  MUFU.EX2 R20, R20 ;  /* 0x0000001400147308 */ /* 0x000f300000000800 */
[----:B------:R-:W-:Y:S08]  /*3abf0*/  MUFU.EX2 R38, R38 ;  /* 0x0000002600267308 */ /* 0x000ff00000000800 */
[----:B------:R5:W-:Y:S01]  /*3ac00*/  MUFU.EX2 R174, R6 ;  /* 0x0000000600ae7308 */ /* 0x000be20000000800 */
[----:B------:R-:W-:-:S07]  /*3ac10*/  FFMA.FTZ R11, R11, R37, -R42 ;  /* 0x000000250b0b7223 */ /* 0x000fce000001082a */
[----:B------:R-:W4:Y:S01]  /*3ac20*/  MUFU.EX2 R24, R24 ;  /* 0x0000001800187308 */ /* 0x000f220000000800 */
[-C--:B-----5:R-:W-:Y:S01]  /*3ac30*/  FFMA.FTZ R6, R79, R37.reuse, -R36 ;  /* 0x000000254f067223 */ /* 0x0a0fe20000010824 */
[----:B------:R-:W-:-:S06]  /*3ac40*/  FFMA.FTZ R28, R28, R37, -R42 ;  /* 0x000000251c1c7223 */ /* 0x000fcc000001082a */
[----:B------:R-:W5:Y:S01]  /*3ac50*/  MUFU.EX2 R39, R39 ;  /* 0x0000002700277308 */ /* 0x000f620000000800 */
[----:B------:R-:W-:-:S07]  /*3ac60*/  FFMA.FTZ R40, R73, R37, -R36 ;  /* 0x0000002549287223 */ /* 0x000fce0000010824 */
[----:B------:R1:W-:Y:S08]  /*3ac70*/  MUFU.EX2 R47, R7 ;  /* 0x00000007002f7308 */ /* 0x0003f00000000800 */
[----:B------:R2:W-:Y:S01]  /*3ac80*/  MUFU.EX2 R180, R6 ;  /* 0x0000000600b47308 */ /* 0x0005e20000000800 */
[----:B-1----:R-:W-:-:S07]  /*3ac90*/  FADD.FTZ R7, R168, R33 ;  /* 0x00000021a8077221 */ /* 0x002fce0000010000 */
[----:B------:R-:W1:Y:S01]  /*3aca0*/  MUFU.EX2 R25, R25 ;  /* 0x0000001900197308 */ /* 0x000e620000000800 */
[----:B--2---:R-:W-:Y:S01]  /*3acb0*/  FADD.FTZ R6, R169, R48 ;  /* 0x00000030a9067221 */ /* 0x004fe20000010000 */
[----:B0-----:R-:W-:-:S03]  /*3acc0*/  FADD.FTZ R10, R34, R7 ;  /* 0x00000007220a7221 */ /* 0x001fc60000010000 */
[----:B---3--:R-:W-:-:S03]  /*3acd0*/  FADD.FTZ R7, R171, R6 ;  /* 0x00000006ab077221 */ /* 0x008fc60000010000 */
[----:B------:R-:W0:Y:S01]  /*3ace0*/  MUFU.EX2 R26, R26 ;  /* 0x0000001a001a7308 */ /* 0x000e220000000800 */
[-CC-:B------:R-:W-:Y:S01]  /*3acf0*/  FFMA.FTZ R44, R77, R37.reuse, -R36.reuse ;  /* 0x000000254d2c7223 */ /* 0x180fe20000010824 */
[-CC-:B------:R-:W-:Y:S01]  /*3ad00*/  FFMA.FTZ R45, R45, R37.reuse, -R36.reuse ;  /* 0x000000252d2d7223 */ /* 0x180fe20000010824 */
[-CC-:B------:R-:W-:Y:S01]  /*3ad10*/  FFMA.FTZ R46, R81, R37.reuse, -R36.reuse ;  /* 0x00000025512e7223 */ /* 0x180fe20000010824 */
[----:B----4-:R-:W-:Y:S01]  /*3ad20*/  FADD.FTZ R7, R20, R7 ;  /* 0x0000000714077221 */ /* 0x010fe20000010000 */
[----:B------:R-:W-:-:S03]  /*3ad30*/  FFMA.FTZ R36, R53, R37, -R36 ;  /* 0x0000002535247223 */ /* 0x000fc60000010824 */
[----:B------:R2:W-:Y:S01]  /*3ad40*/  MUFU.EX2 R177, R11 ;  /* 0x0000000b00b17308 */ /* 0x0005e20000000800 */
[-CC-:B------:R-:W-:Y:S01]  /*3ad50*/  FFMA.FTZ R14, R14, R37.reuse, -R42.reuse ;  /* 0x000000250e0e7223 */ /* 0x180fe2000001082a */
[----:B------:R-:W-:-:S06]  /*3ad60*/  FFMA.FTZ R27, R27, R37, -R42 ;  /* 0x000000251b1b7223 */ /* 0x000fcc000001082a */
[----:B------:R-:W3:Y:S01]  /*3ad70*/  MUFU.EX2 R175, R28 ;  /* 0x0000001c00af7308 */ /* 0x000ee20000000800 */
[----:B--2---:R-:W-:Y:S01]  /*3ad80*/  FADD.FTZ R11, R35, R10 ;  /* 0x0000000a230b7221 */ /* 0x004fe20000010000 */
[----:B------:R-:W-:-:S03]  /*3ad90*/  FADD.FTZ R10, R24, R7 ;  /* 0x00000007180a7221 */ /* 0x000fc60000010000 */
[----:B------:R-:W-:-:S03]  /*3ada0*/  FADD.FTZ R6, R38, R11 ;  /* 0x0000000b26067221 */ /* 0x000fc60000010000 */
[----:B------:R-:W2:Y:S01]  /*3adb0*/  MUFU.EX2 R40, R40 ;  /* 0x0000002800287308 */ /* 0x000ea20000000800 */
[----:B-----5:R-:W-:Y:S01]  /*3adc0*/  FADD.FTZ R7, R39, R6 ;  /* 0x0000000627077221 */ /* 0x020fe20000010000 */
[----:B-1----:R-:W-:Y:S01]  /*3add0*/  FADD.FTZ R11, R25, R10 ;  /* 0x0000000a190b7221 */ /* 0x002fe20000010000 */
[----:B------:R-:W-:-:S05]  /*3ade0*/  FFMA.FTZ R29, R29, R37, -R42 ;  /* 0x000000251d1d7223 */ /* 0x000fca000001082a */
[----:B------:R-:W-:Y:S01]  /*3adf0*/  MUFU.EX2 R49, R36 ;  /* 0x0000002400317308 */ /* 0x000fe20000000800 */
[----:B------:R-:W-:Y:S01]  /*3ae00*/  FADD.FTZ R6, R174, R7 ;  /* 0x00000007ae067221 */ /* 0x000fe20000010000 */
[----:B0-----:R-:W-:-:S06]  /*3ae10*/  FADD.FTZ R10, R26, R11 ;  /* 0x0000000b1a0a7221 */ /* 0x001fcc0000010000 */
[----:B------:R-:W0:Y:S01]  /*3ae20*/  MUFU.EX2 R36, R14 ;  /* 0x0000000e00247308 */ /* 0x000e220000000800 */
[----:B------:R-:W-:Y:S01]  /*3ae30*/  FFMA.FTZ R31, R31, R37, -R42 ;  /* 0x000000251f1f7223 */ /* 0x000fe2000001082a */
[----:B------:R-:W-:Y:S01]  /*3ae40*/  FADD.FTZ R7, R41, R6 ;  /* 0x0000000629077221 */ /* 0x000fe20000010000 */
[----:B---3--:R-:W-:-:S05]  /*3ae50*/  FADD.FTZ R10, R175, R10 ;  /* 0x0000000aaf0a7221 */ /* 0x008fca0000010000 */
[----:B------:R-:W1:Y:S01]  /*3ae60*/  MUFU.EX2 R44, R44 ;  /* 0x0000002c002c7308 */ /* 0x000e620000000800 */
[----:B------:R-:W-:-:S07]  /*3ae70*/  FFMA.FTZ R30, R30, R37, -R42 ;  /* 0x000000251e1e7223 */ /* 0x000fce000001082a */
[----:B------:R-:W3:Y:S01]  /*3ae80*/  MUFU.EX2 R27, R27 ;  /* 0x0000001b001b7308 */ /* 0x000ee20000000800 */
[----:B--2---:R-:W-:Y:S01]  /*3ae90*/  FADD.FTZ R6, R40, R7 ;  /* 0x0000000728067221 */ /* 0x004fe20000010000 */
[----:B------:R-:W-:-:S06]  /*3aea0*/  FADD.FTZ R7, R177, R10 ;  /* 0x0000000ab1077221 */ /* 0x000fcc0000010000 */
[----:B------:R-:W2:Y:S01]  /*3aeb0*/  MUFU.EX2 R45, R45 ;  /* 0x0000002d002d7308 */ /* 0x000ea20000000800 */
[----:B------:R-:W-:-:S07]  /*3aec0*/  FFMA.FTZ R21, R21, R37, -R42 ;  /* 0x0000002515157223 */ /* 0x000fce000001082a */
[----:B------:R-:W4:Y:S01]  /*3aed0*/  MUFU.EX2 R28, R29 ;  /* 0x0000001d001c7308 */ /* 0x000f220000000800 */
[----:B------:R-:W-:Y:S01]  /*3aee0*/  FADD.FTZ R11, R43, R6 ;  /* 0x000000062b0b7221 */ /* 0x000fe20000010000 */
[----:B0-----:R-:W-:-:S06]  /*3aef0*/  FADD.FTZ R6, R36, R7 ;  /* 0x0000000724067221 */ /* 0x001fcc0000010000 */
[----:B------:R-:W0:Y:S01]  /*3af00*/  MUFU.EX2 R31, R31 ;  /* 0x0000001f001f7308 */ /* 0x000e220000000800 */
[----:B------:R-:W-:Y:S01]  /*3af10*/  FFMA.FTZ R32, R32, R37, -R42 ;  /* 0x0000002520207223 */ /* 0x000fe2000001082a */
[----:B-1----:R-:W-:Y:S01]  /*3af20*/  FADD.FTZ R10, R44, R11 ;  /* 0x0000000b2c0a7221 */ /* 0x002fe20000010000 */
[----:B---3--:R-:W-:-:S05]  /*3af30*/  FADD.FTZ R7, R27, R6 ;  /* 0x000000061b077221 */ /* 0x008fca0000010000 */
[----:B------:R-:W1:Y:S01]  /*3af40*/  MUFU.EX2 R30, R30 ;  /* 0x0000001e001e7308 */ /* 0x000e620000000800 */
[----:B--2---:R-:W-:Y:S01]  /*3af50*/  FADD.FTZ R11, R45, R10 ;  /* 0x0000000a2d0b7221 */ /* 0x004fe20000010000 */
[----:B----4-:R-:W-:-:S06]  /*3af60*/  FADD.FTZ R6, R28, R7 ;  /* 0x000000071c067221 */ /* 0x010fcc0000010000 */
[----:B------:R-:W2:Y:S08]  /*3af70*/  MUFU.EX2 R46, R46 ;  /* 0x0000002e002e7308 */ /* 0x000eb00000000800 */
[----:B------:R-:W3:Y:S01]  /*3af80*/  MUFU.EX2 R21, R21 ;  /* 0x0000001500157308 */ /* 0x000ee20000000800 */
[----:B------:R-:W-:Y:S01]  /*3af90*/  FADD.FTZ R10, R180, R11 ;  /* 0x0000000bb40a7221 */ /* 0x000fe20000010000 */
[----:B0-----:R-:W-:-:S06]  /*3afa0*/  FADD.FTZ R7, R31, R6 ;  /* 0x000000061f077221 */ /* 0x001fcc0000010000 */
[----:B------:R-:W0:Y:S01]  /*3afb0*/  MUFU.EX2 R32, R32 ;  /* 0x0000002000207308 */ /* 0x000e220000000800 */
[----:B------:R-:W-:Y:S01]  /*3afc0*/  FADD.FTZ R11, R47, R10 ;  /* 0x0000000a2f0b7221 */ /* 0x000fe20000010000 */
[----:B-1----:R-:W-:-:S03]  /*3afd0*/  FADD.FTZ R6, R30, R7 ;  /* 0x000000071e067221 */ /* 0x002fc60000010000 */
[----:B--2---:R-:W-:Y:S01]  /*3afe0*/  FADD.FTZ R10, R46, R11 ;  /* 0x0000000b2e0a7221 */ /* 0x004fe20000010000 */
[----:B---3--:R-:W-:-:S03]  /*3aff0*/  FADD.FTZ R7, R21, R6 ;  /* 0x0000000615077221 */ /* 0x008fc60000010000 */
[----:B------:R-:W-:Y:S01]  /*3b000*/  FADD.FTZ R13, R49, R10 ;  /* 0x0000000a310d7221 */ /* 0x000fe20000010000 */
[----:B0-----:R-:W-:-:S04]  /*3b010*/  FADD.FTZ R29, R32, R7 ;  /* 0x00000007201d7221 */ /* 0x001fc80000010000 */
[----:B------:R-:W-:Y:S04]  /*3b020*/  ST.E desc[UR4][R8.64+0x10], R13 ;  /* 0x0000100d08007985 */ /* 0x000fe8000c101904 */
[----:B------:R0:W-:Y:S04]  /*3b030*/  ST.E desc[UR6][R8.64+0x14], R29 ;  /* 0x0000141d08007985 */ /* 0x0001e8000c101906 */
[----:B------:R-:W2:Y:S01]  /*3b040*/  LDL.64 R10, [R0+0x80] ;  /* 0x00008000000a7983 */ /* 0x000ea20000100a00 */
[----:B------:R-:W-:Y:S06]  /*3b050*/  BAR.SYNC.DEFER_BLOCKING 0xf, 0x100 ;  /* 0x03c4000000007b1d */ /* 0x000fec0000010000 */
[----:B------:R-:W3:Y:S01]  /*3b060*/  LDL.64 R6, [R0+0x88] ;  /* 0x0000880000067983 */ /* 0x000ee20000100a00 */
[----:B------:R-:W-:-:S02]  /*3b070*/  F2FP.F16.F32.PACK_AB R168, R33, R168 ;  /* 0x000000a821a8723e */ /* 0x000fc400000000ff */
[----:B------:R-:W-:Y:S01]  /*3b080*/  F2FP.F16.F32.PACK_AB R170, R35, R34 ;  /* 0x0000002223aa723e */ /* 0x000fe200000000ff */
[----:B0-----:R-:W4:Y:S04]  /*3b090*/  LDL.64 R8, [R0+0x90] ;  /* 0x0000900000087983 */ /* 0x001f280000100a00 */
[----:B--2---:R-:W2:Y:S04]  /*3b0a0*/  LD.E.64 R10, desc[UR4][R10.64+0x10] ;  /* 0x000010040a0a7980 */ /* 0x004ea8000c101b00 */
[----:B--2---:R-:W2:Y:S04]  /*3b0b0*/  LD.E.64 R14, desc[UR6][R10.64+0x8] ;  /* 0x000008060a0e7980 */ /* 0x004ea8000c101b00 */
[----:B------:R-:W5:Y:S01]  /*3b0c0*/  LD.E.64 R50, desc[UR4][R10.64] ;  /* 0x000000040a327980 */ /* 0x000f62000c101b00 */
[----:B------:R-:W-:-:S02]  /*3b0d0*/  F2FP.F16.F32.PACK_AB R169, R48, R169 ;  /* 0x000000a930a9723e */ /* 0x000fc400000000ff */
[----:B------:R-:W-:Y:S02]  /*3b0e0*/  F2FP.F16.F32.PACK_AB R171, R20, R171 ;  /* 0x000000ab14ab723e */ /* 0x000fe400000000ff */
[----:B------:R-:W-:Y:S02]  /*3b0f0*/  F2FP.F16.F32.PACK_AB R172, R39, R38 ;  /* 0x0000002627ac723e */ /* 0x000fe400000000ff */
[----:B------:R-:W-:Y:S02]  /*3b100*/  F2FP.F16.F32.PACK_AB R174, R41, R174 ;  /* 0x000000ae29ae723e */ /* 0x000fe400000000ff */
[----:B------:R-:W-:Y:S01]  /*3b110*/  F2FP.F16.F32.PACK_AB R173, R25, R24 ;  /* 0x0000001819ad723e */ /* 0x000fe200000000ff */
[----:B------:R-:W3:Y:S01]  /*3b120*/  LDL.64 R10, [R0] ;  /* 0x00000000000a7983 */ /* 0x000ee20000100a00 */
        /* <DEDUP_REMOVED lines=9> */
[----:B--2---:R-:W-:-:S05]  /*3b1c0*/  MOV R14, R14 ;  /* 0x0000000e000e7202 */ /* 0x004fca0000000f00 */
[--C-:B-----5:R-:W-:Y:S02]  /*3b1d0*/  IMAD R50, R50, 0x2, R14.reuse ;  /* 0x0000000232327824 */ /* 0x120fe400078e020e */
[C---:B------:R-:W-:Y:S02]  /*3b1e0*/  IMAD R13, R51.reuse, 0x2, R14 ;  /* 0x00000002330d7824 */ /* 0x040fe400078e020e */
[----:B------:R-:W-:Y:S01]  /*3b1f0*/  IMAD R51, R51, 0x2, R50 ;  /* 0x0000000233337824 */ /* 0x000fe200078e0232 */
[----:B------:R-:W-:Y:S04]  /*3b200*/  STSM.16.M88.4 [R14], R168 ;  /* 0x000000a80e007844 */ /* 0x000fe80000000200 */
[----:B------:R-:W-:Y:S04]  /*3b210*/  STSM.16.M88.4 [R50], R172 ;  /* 0x000000ac32007844 */ /* 0x000fe80000000200 */
[----:B------:R0:W-:Y:S04]  /*3b220*/  STSM.16.M88.4 [R13], R176 ;  /* 0x000000b00d007844 */ /* 0x0001e80000000200 */
[----:B------:R1:W-:Y:S01]  /*3b230*/  STSM.16.M88.4 [R51], R180 ;  /* 0x000000b433007844 */ /* 0x0003e20000000200 */
[----:B------:R-:W-:-:S02]  /*3b240*/  R2UR UR28, R4 ;  /* 0x00000000041c72ca */ /* 0x000fc400000e0000 */
[----:B------:R-:W-:Y:S01]  /*3b250*/  R2UR UR29, R5 ;  /* 0x00000000051d72ca */ /* 0x000fe200000e0000 */
[----:B---3--:R-:W2:Y:S04]  /*3b260*/  LD.E R11, desc[UR6][R10.64] ;  /* 0x000000060a0b7980 */ /* 0x008ea8000c101900 */
[----:B----4-:R-:W2:Y:S04]  /*3b270*/  LD.E.64 R8, desc[UR4][R8.64] ;  /* 0x0000000408087980 */ /* 0x010ea8000c101b00 */
[----:B0-----:R-:W3:Y:S04]  /*3b280*/  LD.E R13, desc[UR4][R6.64+0x14] ;  /* 0x00001404060d7980 */ /* 0x001ee8000c101900 */
[----:B------:R-:W4:Y:S04]  /*3b290*/  LD.E R15, desc[UR4][R6.64] ;  /* 0x00000004060f7980 */ /* 0x000f28000c101900 */
[----:B------:R-:W5:Y:S04]  /*3b2a0*/  LD.E R21, desc[UR6][R6.64+0x4] ;  /* 0x0000040606157980 */ /* 0x000f68000c101900 */
[----:B------:R-:W2:Y:S01]  /*3b2b0*/  LD.E R25, desc[UR8][R6.64+0x8] ;  /* 0x0000080806197980 */ /* 0x000ea2000c101900 */
[----:B------:R-:W-:-:S02]  /*3b2c0*/  R2UR UR10, R4 ;  /* 0x00000000040a72ca */ /* 0x000fc400000e0000 */
[C---:B------:R-:W-:Y:S01]  /*3b2d0*/  R2UR UR11, R5.reuse ;  /* 0x00000000050b72ca */ /* 0x040fe200000e0000 */
[----:B------:R-:W2:Y:S01]  /*3b2e0*/  LD.E R31, desc[UR6][R6.64+0x18] ;  /* 0x00001806061f7980 */ /* 0x000ea2000c101900 */
[C---:B------:R-:W-:Y:S02]  /*3b2f0*/  R2UR UR12, R4.reuse ;  /* 0x00000000040c72ca */ /* 0x040fe400000e0000 */
[C---:B------:R-:W-:Y:S01]  /*3b300*/  R2UR UR13, R5.reuse ;  /* 0x00000000050d72ca */ /* 0x040fe200000e0000 */
[----:B------:R-:W2:Y:S01]  /*3b310*/  LD.E R33, desc[UR8][R6.64+0x1c] ;  /* 0x00001c0806217980 */ /* 0x000ea2000c101900 */
[C---:B------:R-:W-:Y:S02]  /*3b320*/  R2UR UR14, R4.reuse ;  /* 0x00000000040e72ca */ /* 0x040fe400000e0000 */
[----:B------:R-:W-:Y:S01]  /*3b330*/  R2UR UR15, R5 ;  /* 0x00000000050f72ca */ /* 0x000fe200000e0000 */
        /* <DEDUP_REMOVED lines=16> */
[----:B------:R-:W-:Y:S02]  /*3b440*/  R2UR UR26, R4 ;  /* 0x00000000041a72ca */ /* 0x000fe400000e0000 */
[----:B------:R-:W-:Y:S01]  /*3b450*/  R2UR UR27, R5 ;  /* 0x00000000051b72ca */ /* 0x000fe200000e0000 */
[----:B------:R-:W2:Y:S04]  /*3b460*/  LD.E R41, desc[UR16][R6.64+0x2c] ;  /* 0x00002c1006297980 */ /* 0x000ea8000c101900 */
[----:B------:R-:W2:Y:S04]  /*3b470*/  LD.E R43, desc[UR18][R6.64+0x30] ;  /* 0x00003012062b7980 */ /* 0x000ea8000c101900 */
[----:B------:R-:W2:Y:S04]  /*3b480*/  LD.E R45, desc[UR20][R6.64+0x34] ;  /* 0x00003414062d7980 */ /* 0x000ea8000c101900 */
[----:B------:R-:W2:Y:S04]  /*3b490*/  LD.E R47, desc[UR22][R6.64+0x38] ;  /* 0x00003816062f7980 */ /* 0x000ea8000c101900 */
[----:B------:R-:W2:Y:S04]  /*3b4a0*/  LD.E R49, desc[UR24][R6.64+0x3c] ;  /* 0x00003c1806317980 */ /* 0x000ea8000c101900 */
[----:B-1----:R-:W2:Y:S04]  /*3b4b0*/  LD.E R51, desc[UR26][R6.64+0x40] ;  /* 0x0000401a06337980 */ /* 0x002ea8000c101900 */
        /* <DEDUP_REMOVED lines=25> */
[----:B---3--:R0:W-:Y:S04]  /*3b650*/  ST.E desc[UR4][R6.64+0x14], R13 ;  /* 0x0000140d06007985 */ /* 0x0081e8000c101904 */
[----:B0-----:R-:W3:Y:S04]  /*3b660*/  LD.E R13, desc[UR28][R6.64+0xac] ;  /* 0x0000ac1c060d7980 */ /* 0x001ee8000c101900 */
[----:B----4-:R0:W-:Y:S04]  /*3b670*/  ST.E desc[UR8][R6.64], R15 ;  /* 0x0000000f06007985 */ /* 0x0101e8000c101908 */
[----:B-----5:R1:W-:Y:S04]  /*3b680*/  ST.E desc[UR10][R6.64+0x4], R21 ;  /* 0x0000041506007985 */ /* 0x0203e8000c10190a */
[----:B--2---:R2:W-:Y:S04]  /*3b690*/  ST.E desc[UR12][R6.64+0x8], R25 ;  /* 0x0000081906007985 */ /* 0x0045e8000c10190c */
[----:B0-----:R-:W4:Y:S04]  /*3b6a0*/  LD.E R15, desc[UR6][R6.64+0xb0] ;  /* 0x0000b006060f7980 */ /* 0x001f28000c101900 */
[----:B-1----:R-:W5:Y:S04]  /*3b6b0*/  LD.E R21, desc[UR6][R6.64+0xb4] ;  /* 0x0000b40606157980 */ /* 0x002f68000c101900 */
[----:B--2---:R-:W2:Y:S04]  /*3b6c0*/  LD.E R25, desc[UR6][R6.64+0xb8] ;  /* 0x0000b80606197980 */ /* 0x004ea8000c101900 */
        /* <DEDUP_REMOVED lines=105> */
[----:B----4-:R0:W-:Y:S04]  /*3bd60*/  ST.E desc[UR4][R6.64+0x130], R15 ;  /* 0x0001300f06007985 */ /* 0x0101e8000c101904 */
[----:B-----5:R1:W-:Y:S04]  /*3bd70*/  ST.E desc[UR4][R6.64+0x134], R21 ;  /* 0x0001341506007985 */ /* 0x0203e8000c101904 */
[----:B--2---:R2:W-:Y:S04]  /*3bd80*/  ST.E desc[UR4][R6.64+0x138], R25 ;  /* 0x0001381906007985 */ /* 0x0045e8000c101904 */
[----:B---3--:R3:W-:Y:S04]  /*3bd90*/  ST.E desc[UR4][R6.64+0x13c], R13 ;  /* 0x00013c0d06007985 */ /* 0x0087e8000c101904 */
[----:B0-----:R-:W4:Y:S04]  /*3bda0*/  LD.E R15, desc[UR6][R6.64+0x140] ;  /* 0x00014006060f7980 */ /* 0x001f28000c101900 */
[----:B----4-:R0:W-:Y:S04]  /*3bdb0*/  ST.E desc[UR4][R6.64+0x140], R15 ;  /* 0x0001400f06007985 */ /* 0x0101e8000c101904 */
[----:B-1----:R-:W4:Y:S04]  /*3bdc0*/  LD.E R21, desc[UR6][R6.64+0x144] ;  /* 0x0001440606157980 */ /* 0x002f28000c101900 */
[----:B----4-:R1:W-:Y:S04]  /*3bdd0*/  ST.E desc[UR4][R6.64+0x144], R21 ;  /* 0x0001441506007985 */ /* 0x0103e8000c101904 */
[----:B--2---:R-:W2:Y:S04]  /*3bde0*/  LD.E R25, desc[UR6][R6.64+0x148] ;  /* 0x0001480606197980 */ /* 0x004ea8000c101900 */
[----:B--2---:R2:W-:Y:S04]  /*3bdf0*/  ST.E desc[UR4][R6.64+0x148], R25 ;  /* 0x0001481906007985 */ /* 0x0045e8000c101904 */
[----:B---3--:R-:W3:Y:S04]  /*3be00*/  LD.E R13, desc[UR6][R6.64+0x14c] ;  /* 0x00014c06060d7980 */ /* 0x008ee8000c101900 */
        /* <DEDUP_REMOVED lines=78> */
[----:B--2---:R-:W-:Y:S04]  /*3c2f0*/  ST.E desc[UR4][R6.64+0x1e8], R25 ;  /* 0x0001e81906007985 */ /* 0x004fe8000c101904 */
[----:B---3--:R-:W2:Y:S04]  /*3c300*/  LD.E R13, desc[UR6][R6.64+0x1ec] ;  /* 0x0001ec06060d7980 */ /* 0x008ea8000c101900 */
[----:B--2---:R2:W-:Y:S04]  /*3c310*/  ST.E desc[UR4][R6.64+0x1ec], R13 ;  /* 0x0001ec0d06007985 */ /* 0x0045e8000c101904 */
[----:B0-----:R-:W3:Y:S04]  /*3c320*/  LD.E R15, desc[UR6][R6.64+0x1f0] ;  /* 0x0001f006060f7980 */ /* 0x001ee8000c101900 */
[----:B---3--:R-:W-:Y:S04]  /*3c330*/  ST.E desc[UR4][R6.64+0x1f0], R15 ;  /* 0x0001f00f06007985 */ /* 0x008fe8000c101904 */
[----:B-1----:R-:W3:Y:S04]  /*3c340*/  LD.E R21, desc[UR6][R6.64+0x1f4] ;  /* 0x0001f40606157980 */ /* 0x002ee8000c101900 */
[----:B---3--:R-:W-:Y:S04]  /*3c350*/  ST.E desc[UR4][R6.64+0x1f4], R21 ;  /* 0x0001f41506007985 */ /* 0x008fe8000c101904 */
[----:B------:R-:W3:Y:S01]  /*3c360*/  LD.E R155, desc[UR6][R6.64+0x1f8] ;  /* 0x0001f806069b7980 */ /* 0x000ee2000c101900 */
[----:B------:R-:W-:-:S03]  /*3c370*/  IMAD R8, R11, 0x1000, R8 ;  /* 0x000010000b087824 */ /* 0x000fc600078e0208 */
[----:B---3--:R-:W-:Y:S04]  /*3c380*/  ST.E desc[UR4][R6.64+0x1f8], R155 ;  /* 0x0001f89b06007985 */ /* 0x008fe8000c101904 */
[----:B--2---:R-:W2:Y:S01]  /*3c390*/  LD.E R13, desc[UR6][R6.64+0x1fc] ;  /* 0x0001fc06060d7980 */ /* 0x004ea2000c101900 */
[----:B------:R-:W-:Y:S02]  /*3c3a0*/  R2UR UR6, R8 ;  /* 0x00000000080672ca */ /* 0x000fe400000e0000 */
[----:B------:R-:W-:Y:S02]  /*3c3b0*/  R2UR UR7, R9 ;  /* 0x00000000090772ca */ /* 0x000fe400000e0000 */
[----:B------:R-:W-:Y:S02]  /*3c3c0*/  R2UR UR34, R4 ;  /* 0x00000000042272ca */ /* 0x000fe400000e0000 */
[----:B------:R-:W-:-:S02]  /*3c3d0*/  R2UR UR35, R5 ;  /* 0x00000000052372ca */ /* 0x000fc400000e0000 */
        /* <DEDUP_REMOVED lines=36> */
[----:B------:R-:W-:Y:S02]  /*3c620*/  R2UR UR32, R4 ;  /* 0x00000000042072ca */ /* 0x000fe400000e0000 */
[----:B------:R-:W-:Y:S01]  /*3c630*/  R2UR UR33, R5 ;  /* 0x00000000052172ca */ /* 0x000fe200000e0000 */
[----:B--2---:R-:W-:Y:S01]  /*3c640*/  ST.E desc[UR4][R6.64+0x1fc], R13 ;  /* 0x0001fc0d06007985 */ /* 0x004fe2000c101904 */
[----:B------:R-:W-:-:S06]  /*3c650*/  WARPGROUP.ARRIVE ;  /* 0x00000000000079c5 */ /* 0x000fcc0000000000 */
[----:B------:R-:W-:Y:S01]  /*3c660*/  HGMMA.64x256x16.F32 R24, R168, gdesc[UR4].tnspB, RZ, !UPT, gsb0 ;  /* 0x43e00004a8187df0 */ /* 0x000fe2000c0008ff */
[----:B------:R-:W-:Y:S02]  /*3c670*/  R2UR UR4, R4 ;  /* 0x00000000040472ca */ /* 0x000fe400000e0000 */
[----:B------:R-:W-:Y:S01]  /*3c680*/  R2UR UR5, R5 ;  /* 0x00000000050572ca */ /* 0x000fe200000e0000 */
[----:B------:R-:W-:Y:S02]  /*3c690*/  VIADD R10, R8, 0x80 ;  /* 0x00000080080a7836 */ /* 0x000fe40000000000 */
[----:B------:R-:W-:-:S03]  /*3c6a0*/  IMAD.MOV.U32 R11, RZ, RZ, R9 ;  /* 0x000000ffff0b7224 */ /* 0x000fc600078e0009 */
[----:B------:R-:W-:Y:S02]  /*3c6b0*/  R2UR UR6, R10 ;  /* 0x000000000a0672ca */ /* 0x000fe400000e0000 */
[----:B------:R-:W-:Y:S01]  /*3c6c0*/  R2UR UR7, R11 ;  /* 0x000000000b0772ca */ /* 0x000fe200000e0000 */
[----:B------:R-:W-:Y:S02]  /*3c6d0*/  WARPGROUP.DEPBAR.LE gsb0, 0x0 ;  /* 0x00008000000079c5 */ /* 0x000fe40000010000 */
[----:B------:R-:W-:Y:S04]  /*3c6e0*/  ST.E desc[UR34][R6.64], R24 ;  /* 0x0000001806007985 */ /* 0x000fe8000c101922 */
[----:B------:R-:W-:Y:S04]  /*3c6f0*/  ST.E desc[UR50][R6.64+0x4], R25 ;  /* 0x0000041906007985 */ /* 0x000fe8000c101932 */
[----:B------:R-:W-:Y:S04]  /*3c700*/  ST.E desc[UR60][R6.64+0x8], R26 ;  /* 0x0000081a06007985 */ /* 0x000fe8000c10193c */
[----:B------:R-:W-:Y:S04]  /*3c710*/  ST.E desc[UR58][R6.64+0xc], R27 ;  /* 0x00000c1b06007985 */ /* 0x000fe8000c10193a */
[----:B------:R-:W-:Y:S01]  /*3c720*/  ST.E desc[UR56][R6.64+0x10], R28 ;  /* 0x0000101c06007985 */ /* 0x000fe2000c101938 */
[----:B------:R-:W-:-:S03]  /*3c730*/  R2UR UR34, R4 ;  /* 0x00000000042272ca */ /* 0x000fc600000e0000 */
[----:B------:R-:W-:Y:S01]  /*3c740*/  ST.E desc[UR54][R6.64+0x14], R29 ;  /* 0x0000141d06007985 */ /* 0x000fe2000c101936 */
[----:B------:R-:W-:-:S03]  /*3c750*/  R2UR UR35, R5 ;  /* 0x00000000052372ca */ /* 0x000fc600000e0000 */
[----:B------:R-:W-:Y:S01]  /*3c760*/  ST.E desc[UR52][R6.64+0x18], R30 ;  /* 0x0000181e06007985 */ /* 0x000fe2000c101934 */
[----:B------:R-:W-:-:S03]  /*3c770*/  R2UR UR50, R4 ;  /* 0x00000000043272ca */ /* 0x000fc600000e0000 */
[----:B------:R-:W-:Y:S01]  /*3c780*/  ST.E desc[UR4][R6.64+0x1c], R31 ;  /* 0x00001c1f06007985 */ /* 0x000fe2000c101904 */
[----:B------:R-:W-:-:S03]  /*3c790*/  R2UR UR51, R5 ;  /* 0x00000000053372ca */ /* 0x000fc600000e0000 */
[----:B------:R-:W-:Y:S01]  /*3c7a0*/  ST.E desc[UR8][R6.64+0x20], R32 ;  /* 0x0000202006007985 */ /* 0x000fe2000c101908 */
[C---:B------:R-:W-:Y:S02]  /*3c7b0*/  R2UR UR60, R4.reuse ;  /* 0x00000000043c72ca */ /* 0x040fe400000e0000 */
[C---:B------:R-:W-:Y:S01]  /*3c7c0*/  R2UR UR61, R5.reuse ;  /* 0x00000000053d72ca */ /* 0x040fe200000e0000 */
[----:B------:R-:W-:Y:S01]  /*3c7d0*/  ST.E desc[UR10][R6.64+0x24], R33 ;  /* 0x0000242106007985 */ /* 0x000fe2000c10190a */
[C---:B------:R-:W-:Y:S02]  /*3c7e0*/  R2UR UR58, R4.reuse ;  /* 0x00000000043a72ca */ /* 0x040fe400000e0000 */
[C---:B------:R-:W-:Y:S01]  /*3c7f0*/  R2UR UR59, R5.reuse ;  /* 0x00000000053b72ca */ /* 0x040fe200000e0000 */
[----:B------:R-:W-:Y:S01]  /*3c800*/  ST.E desc[UR12][R6.64+0x28], R34 ;  /* 0x0000282206007985 */ /* 0x000fe2000c10190c */
[C---:B------:R-:W-:Y:S02]  /*3c810*/  R2UR UR56, R4.reuse ;  /* 0x00000000043872ca */ /* 0x040fe400000e0000 */
[----:B------:R-:W-:Y:S01]  /*3c820*/  R2UR UR57, R5 ;  /* 0x00000000053972ca */ /* 0x000fe200000e0000 */
[----:B------:R-:W-:Y:S01]  /*3c830*/  ST.E desc[UR14][R6.64+0x2c], R35 ;  /* 0x00002c2306007985 */ /* 0x000fe2000c10190e */
[----:B------:R-:W-:-:S02]  /*3c840*/  R2UR UR54, R4 ;  /* 0x00000000043672ca */ /* 0x000fc400000e0000 */
        /* <DEDUP_REMOVED lines=302> */
[----:B------:R-:W-:Y:S02]  /*3db30*/  R2UR UR50, R4 ;  /* 0x00000000043272ca */ /* 0x000fe400000e0000 */
[----:B------:R-:W-:Y:S01]  /*3db40*/  R2UR UR51, R5 ;  /* 0x00000000053372ca */ /* 0x000fe200000e0000 */
        /* <DEDUP_REMOVED lines=58> */
[----:B------:R-:W-:Y:S01]  /*3def0*/  R2UR UR33, R5 ;  /* 0x00000000052172ca */ /* 0x000fe200000e0000 */
[----:B------:R-:W-:-:S02]  /*3df00*/  VIADD R10, R8, 0x100 ;  /* 0x00000100080a7836 */ /* 0x000fc40000000000 */
        /* <DEDUP_REMOVED lines=390> */
[----:B------:R-:W-:Y:S01]  /*3f770*/  VIADD R8, R8, 0x180 ;  /* 0x0000018008087836 */ /* 0x000fe20000000000 */
[----:B------:R-:W-:-:S04]  /*3f780*/  R2UR UR7, R9 ;  /* 0x00000000090772ca */ /* 0x000fc800000e0000 */
        /* <DEDUP_REMOVED lines=367> */
[----:B------:R-:W-:Y:S01]  /*40e80*/  R2UR UR25, R5 ;  /* 0x00000000051972ca */ /* 0x000fe200000e0000 */
[----:B------:R-:W-:Y:S02]  /*40e90*/  WARPGROUP.DEPBAR.LE gsb0, 0x0 ;  /* 0x00008000000079c5 */ /* 0x000fe40000010000 */
[----:B------:R-:W-:Y:S01]  /*40ea0*/  ST.E desc[UR4][R6.64], R24 ;  /* 0x0000001806007985 */ /* 0x000fe2000c101904 */
[----:B------:R-:W-:-:S02]  /*40eb0*/  R2UR UR4, R4 ;  /* 0x00000000040472ca */ /* 0x000fc400000e0000 */
[----:B------:R-:W-:Y:S01]  /*40ec0*/  R2UR UR5, R5 ;  /* 0x00000000050572ca */ /* 0x000fe200000e0000 */
[----:B------:R-:W-:Y:S04]  /*40ed0*/  ST.E desc[UR6][R6.64+0x4], R25 ;  /* 0x0000041906007985 */ /* 0x000fe8000c101906 */
[----:B------:R-:W-:Y:S04]  /*40ee0*/  ST.E desc[UR8][R6.64+0x8], R26 ;  /* 0x0000081a06007985 */ /* 0x000fe8000c101908 */
[----:B------:R-:W-:Y:S01]  /*40ef0*/  ST.E desc[UR10][R6.64+0xc], R27 ;  /* 0x00000c1b06007985 */ /* 0x000fe2000c10190a */
[----:B------:R-:W-:-:S03]  /*40f00*/  R2UR UR6, R4 ;  /* 0x00000000040672ca */ /* 0x000fc600000e0000 */
[----:B------:R-:W-:Y:S01]  /*40f10*/  ST.E desc[UR12][R6.64+0x10], R28 ;  /* 0x0000101c06007985 */ /* 0x000fe2000c10190c */
[----:B------:R-:W-:-:S03]  /*40f20*/  R2UR UR7, R5 ;  /* 0x00000000050772ca */ /* 0x000fc600000e0000 */
        /* <DEDUP_REMOVED lines=21> */
[C---:B------:R-:W-:Y:S02]  /*41080*/  R2UR UR20, R4.reuse ;  /* 0x00000000041472ca */ /* 0x040fe400000e0000 */
[----:B------:R-:W-:Y:S01]  /*41090*/  R2UR UR21, R5 ;  /* 0x00000000051572ca */ /* 0x000fe200000e0000 */
[----:B------:R-:W-:Y:S01]  /*410a0*/  ST.E desc[UR6][R6.64+0x30], R36 ;  /* 0x0000302406007985 */ /* 0x000fe2000c101906 */
[----:B------:R-:W-:-:S02]  /*410b0*/  R2UR UR22, R4 ;  /* 0x00000000041672ca */ /* 0x000fc400000e0000 */
[C---:B------:R-:W-:Y:S02]  /*410c0*/  R2UR UR23, R5.reuse ;  /* 0x00000000051772ca */ /* 0x040fe400000e0000 */
[C---:B------:R-:W-:Y:S02]  /*410d0*/  R2UR UR24, R4.reuse ;  /* 0x00000000041872ca */ /* 0x040fe400000e0000 */
[C---:B------:R-:W-:Y:S02]  /*410e0*/  R2UR UR25, R5.reuse ;  /* 0x00000000051972ca */ /* 0x040fe400000e0000 */
[C---:B------:R-:W-:Y:S02]  /*410f0*/  R2UR UR6, R4.reuse ;  /* 0x00000000040672ca */ /* 0x040fe400000e0000 */
[----:B------:R-:W-:Y:S01]  /*41100*/  R2UR UR7, R5 ;  /* 0x00000000050772ca */ /* 0x000fe200000e0000 */
[----:B------:R-:W-:Y:S01]  /*41110*/  ST.E desc[UR8][R6.64+0x34], R37 ;  /* 0x0000342506007985 */ /* 0x000fe2000c101908 */
[----:B------:R-:W-:-:S02]  /*41120*/  R2UR UR8, R4 ;  /* 0x00000000040872ca */ /* 0x000fc400000e0000 */
[----:B------:R-:W-:Y:S01]  /*41130*/  R2UR UR9, R5 ;  /* 0x00000000050972ca */ /* 0x000fe200000e0000 */
[----:B------:R-:W-:Y:S04]  /*41140*/  ST.E desc[UR4][R6.64+0x38], R38 ;  /* 0x0000382606007985 */ /* 0x000fe8000c101904 */
        /* <DEDUP_REMOVED lines=27> */
[C---:B------:R-:W-:Y:S01]  /*41300*/  R2UR UR21, R5.reuse ;  /* 0x00000000051572ca */ /* 0x040fe200000e0000 */
[----:B------:R-:W-:Y:S01]  /*41310*/  ST.E desc[UR4][R6.64+0x64], R49 ;  /* 0x0000643106007985 */ /* 0x000fe2000c101904 */
[C---:B------:R-:W-:Y:S02]  /*41320*/  R2UR UR22, R4.reuse ;  /* 0x00000000041672ca */ /* 0x040fe400000e0000 */
[C---:B------:R-:W-:Y:S01]  /*41330*/  R2UR UR23, R5.reuse ;  /* 0x00000000051772ca */ /* 0x040fe200000e0000 */
[----:B------:R-:W-:Y:S01]  /*41340*/  ST.E desc[UR6][R6.64+0x68], R50 ;  /* 0x0000683206007985 */ /* 0x000fe2000c101906 */
[C---:B------:R-:W-:Y:S02]  /*41350*/  R2UR UR24, R4.reuse ;  /* 0x00000000041872ca */ /* 0x040fe400000e0000 */
[----:B------:R-:W-:Y:S02]  /*41360*/  R2UR UR25, R5 ;  /* 0x00000000051972ca */ /* 0x000fe400000e0000 */
[----:B------:R-:W-:-:S02]  /*41370*/  R2UR UR4, R4 ;  /* 0x00000000040472ca */ /* 0x000fc400000e0000 */
[C---:B------:R-:W-:Y:S02]  /*41380*/  R2UR UR5, R5.reuse ;  /* 0x00000000050572ca */ /* 0x040fe400000e0000 */
[C---:B------:R-:W-:Y:S02]  /*41390*/  R2UR UR6, R4.reuse ;  /* 0x00000000040672ca */ /* 0x040fe400000e0000 */
        /* <DEDUP_REMOVED lines=9> */
[----:B------:R-:W-:Y:S04]  /*41430*/  ST.E desc[UR20][R6.64+0x84], R57 ;  /* 0x0000843906007985 */ /* 0x000fe8000c101914 */
[----:B------:R-:W-:Y:S04]  /*41440*/  ST.E desc[UR22][R6.64+0x88], R58 ;  /* 0x0000883a06007985 */ /* 0x000fe8000c101916 */
[----:B------:R-:W-:Y:S01]  /*41450*/  ST.E desc[UR24][R6.64+0x8c], R59 ;  /* 0x00008c3b06007985 */ /* 0x000fe2000c101918 */
[----:B------:R-:W-:-:S03]  /*41460*/  R2UR UR10, R4 ;  /* 0x00000000040a72ca */ /* 0x000fc600000e0000 */
[----:B------:R-:W-:Y:S01]  /*41470*/  ST.E desc[UR4][R6.64+0x90], R60 ;  /* 0x0000903c06007985 */ /* 0x000fe2000c101904 */
[C---:B------:R-:W-:Y:S02]  /*41480*/  R2UR UR4, R4.reuse ;  /* 0x00000000040472ca */ /* 0x040fe400000e0000 */
[C---:B------:R-:W-:Y:S01]  /*41490*/  R2UR UR5, R5.reuse ;  /* 0x00000000050572ca */ /* 0x040fe200000e0000 */
[----:B------:R-:W-:Y:S01]  /*414a0*/  ST.E desc[UR6][R6.64+0x94], R61 ;  /* 0x0000943d06007985 */ /* 0x000fe2000c101906 */
        /* <DEDUP_REMOVED lines=267> */
[----:B------:R-:W2:Y:S01]  /*42560*/  LD.E R9, desc[UR28][R6.64] ;  /* 0x0000001c06097980 */ /* 0x000ea2000c101900 */
[----:B------:R-:W-:-:S02]  /*42570*/  R2UR UR4, R4 ;  /* 0x00000000040472ca */ /* 0x000fc400000e0000 */
[C---:B------:R-:W-:Y:S02]  /*42580*/  R2UR UR5, R5.reuse ;  /* 0x00000000050572ca */ /* 0x040fe400000e0000 */
[----:B------:R-:W-:Y:S02]  /*42590*/  R2UR UR6, R4 ;  /* 0x00000000040672ca */ /* 0x000fe400000e0000 */
[----:B------:R-:W-:-:S09]  /*425a0*/  R2UR UR7, R5 ;  /* 0x00000000050772ca */ /* 0x000fd200000e0000 */
[----:B--2---:R0:W-:Y:S04]  /*425b0*/  ST.E desc[UR4][R6.64], R9 ;  /* 0x0000000906007985 */ /* 0x0041e8000c101904 */
[----:B------:R-:W2:Y:S01]  /*425c0*/  LD.E R11, desc[UR6][R6.64+0x4] ;  /* 0x00000406060b7980 */ /* 0x000ea2000c101900 */
[C---:B------:R-:W-:Y:S02]  /*425d0*/  R2UR UR4, R4.reuse ;  /* 0x00000000040472ca */ /* 0x040fe400000e0000 */
        /* <DEDUP_REMOVED lines=10> */
[----:B------:R-:W3:Y:S01]  /*42680*/  LD.E R15, desc[UR6][R6.64+0xc] ;  /* 0x00000c06060f7980 */ /* 0x000ee2000c101900 */
[C---:B------:R-:W-:Y:S02]  /*42690*/  R2UR UR4, R4.reuse ;  /* 0x00000000040472ca */ /* 0x040fe400000e0000 */
[C---:B------:R-:W-:Y:S02]  /*426a0*/  R2UR UR5, R5.reuse ;  /* 0x00000000050572ca */ /* 0x040fe400000e0000 */
[----:B------:R-:W-:Y:S02]  /*426b0*/  R2UR UR6, R4 ;  /* 0x00000000040672ca */ /* 0x000fe400000e0000 */
[----:B------:R-:W-:-:S09]  /*426c0*/  R2UR UR7, R5 ;  /* 0x00000000050772ca */ /* 0x000fd200000e0000 */
[----:B---3--:R3:W-:Y:S04]  /*426d0*/  ST.E desc[UR4][R6.64+0xc], R15 ;  /* 0x00000c0f06007985 */ /* 0x0087e8000c101904 */
[----:B0-----:R-:W4:Y:S01]  /*426e0*/  LD.E R9, desc[UR6][R6.64+0x10] ;  /* 0x0000100606097980 */ /* 0x001f22000c101900 */
[C---:B------:R-:W-:Y:S02]  /*426f0*/  R2UR UR4, R4.reuse ;  /* 0x00000000040472ca */ /* 0x040fe400000e0000 */
[C---:B------:R-:W-:Y:S02]  /*42700*/  R2UR UR5, R5.reuse ;  /* 0x00000000050572ca */ /* 0x040fe400000e0000 */
[----:B------:R-:W-:Y:S02]  /*42710*/  R2UR UR6, R4 ;  /* 0x00000000040672ca */ /* 0x000fe400000e0000 */
[----:B------:R-:W-:-:S09]  /*42720*/  R2UR UR7, R5 ;  /* 0x00000000050772ca */ /* 0x000fd200000e0000 */
[----:B----4-:R0:W-:Y:S04]  /*42730*/  ST.E desc[UR4][R6.64+0x10], R9 ;  /* 0x0000100906007985 */ /* 0x0101e8000c101904 */
[----:B-1----:R-:W4:Y:S01]  /*42740*/  LD.E R11, desc[UR6][R6.64+0x14] ;  /* 0x00001406060b7980 */ /* 0x002f22000c101900 */
[C---:B------:R-:W-:Y:S02]  /*42750*/  R2UR UR4, R4.reuse ;  /* 0x00000000040472ca */ /* 0x040fe400000e0000 */
[C---:B------:R-:W-:Y:S02]  /*42760*/  R2UR UR5, R5.reuse ;  /* 0x00000000050572ca */ /* 0x040fe400000e0000 */
[----:B------:R-:W-:Y:S02]  /*42770*/  R2UR UR6, R4 ;  /* 0x00000000040672ca */ /* 0x000fe400000e0000 */
[----:B------:R-:W-:-:S09]  /*42780*/  R2UR UR7, R5 ;  /* 0x00000000050772ca */ /* 0x000fd200000e0000 */
[----:B----4-:R1:W-:Y:S04]  /*42790*/  ST.E desc[UR4][R6.64+0x14], R11 ;  /* 0x0000140b06007985 */ /* 0x0103e8000c101904 */
[----:B--2---:R-:W2:Y:S01]  /*427a0*/  LD.E R13, desc[UR6][R6.64+0x18] ;  /* 0x00001806060d7980 */ /* 0x004ea2000c101900 */
[C---:B------:R-:W-:Y:S02]  /*427b0*/  R2UR UR4, R4.reuse ;  /* 0x00000000040472ca */ /* 0x040fe400000e0000 */
[C---:B------:R-:W-:Y:S02]  /*427c0*/  R2UR UR5, R5.reuse ;  /* 0x00000000050572ca */ /* 0x040fe400000e0000 */
[----:B------:R-:W-:Y:S02]  /*427d0*/  R2UR UR6, R4 ;  /* 0x00000000040672ca */ /* 0x000fe400000e0000 */
[----:B------:R-:W-:-:S09]  /*427e0*/  R2UR UR7, R5 ;  /* 0x00000000050772ca */ /* 0x000fd200000e0000 */
[----:B--2---:R2:W-:Y:S04]  /*427f0*/  ST.E desc[UR4][R6.64+0x18], R13 ;  /* 0x0000180d06007985 */ /* 0x0045e8000c101904 */
[----:B---3--:R-:W3:Y:S01]  /*42800*/  LD.E R15, desc[UR6][R6.64+0x1c] ;  /* 0x00001c06060f7980 */ /* 0x008ee2000c101900 */
        /* <DEDUP_REMOVED lines=719> */
[----:B---3--:R-:W2:Y:S01]  /*45500*/  LD.E R15, desc[UR6][R6.64+0x1fc] ;  /* 0x0001fc06060f7980 */ /* 0x008ea2000c101900 */
[----:B------:R-:W-:Y:S02]  /*45510*/  R2UR UR4, R4 ;  /* 0x00000000040472ca */ /* 0x000fe400000e0000 */
[----:B------:R-:W-:-:S13]  /*45520*/  R2UR UR5, R5 ;  /* 0x00000000050572ca */ /* 0x000fda00000e0000 */
[----:B--2---:R0:W-:Y:S01]  /*45530*/  ST.E desc[UR4][R6.64+0x1fc], R15 ;  /* 0x0001fc0f06007985 */ /* 0x0041e2000c101904 */
        /* <DEDUP_REMOVED lines=8> */
[----:B------:R-:W-:Y:S05]  /*455c0*/  @P0 BRA `(.L_x_2334) ;  /* 0x0000000000300947 */ /* 0x000fea0003800000 */
[----:B0-----:R-:W2:Y:S04]  /*455d0*/  LDL.64 R6, [R0+0x40] ;  /* 0x0000400000067983 */ /* 0x001ea80000100a00 */
[----:B------:R-:W3:Y:S01]  /*455e0*/  LDL.64 R8, [R0] ;  /* 0x0000000000087983 */ /* 0x000ee20000100a00 */
[C---:B------:R-:W-:Y:S02]  /*455f0*/  R2UR UR4, R4.reuse ;  /* 0x00000000040472ca */ /* 0x040fe400000e0000 */
[C---:B------:R-:W-:Y:S02]  /*45600*/  R2UR UR5, R5.reuse ;  /* 0x00000000050572ca */ /* 0x040fe400000e0000 */
[----:B------:R-:W-:Y:S02]  /*45610*/  R2UR UR6, R4 ;  /* 0x00000000040672ca */ /* 0x000fe400000e0000 */
[----:B------:R-:W-:-:S09]  /*45620*/  R2UR UR7, R5 ;  /* 0x00000000050772ca */ /* 0x000fd200000e0000 */
[----:B--2---:R-:W2:Y:S04]  /*45630*/  LD.E.64 R6, desc[UR4][R6.64+0x30] ;  /* 0x0000300406067980 */ /* 0x004ea8000c101b00 */
[----:B---3--:R-:W3:Y:S01]  /*45640*/  LD.E R8, desc[UR6][R8.64] ;  /* 0x0000000608087980 */ /* 0x008ee2000c101900 */
[----:B--2---:R-:W-:-:S05]  /*45650*/  MOV R5, R6 ;  /* 0x0000000600057202 */ /* 0x004fca0000000f00 */
[----:B---3--:R-:W-:-:S05]  /*45660*/  IMAD R4, R8, 0x8, R5 ;  /* 0x0000000808047824 */ /* 0x008fca00078e0205 */
[----:B------:R-:W-:-:S04]  /*45670*/  PRMT R4, RZ, 0x654, R4 ;  /* 0x00000654ff047816 */ /* 0x000fc80000000004 */
[----:B------:R1:W-:Y:S03]  /*45680*/  SYNCS.ARRIVE.TRANS64.RED.A1T0 RZ, [R4+URZ], RZ ;  /* 0x000000ff04ff79a7 */ /* 0x0003e6000810043f */
.L_x_2334:
[----:B0-----:R-:W-:-:S04]  /*45690*/  IMAD.MOV.U32 R13, RZ, RZ, 0x0 ;  /* 0x00000000ff0d7424 */ /* 0x001fc800078e00ff */
[----:B-1----:R-:W-:Y:S05]  /*456a0*/  RET.REL.NODEC R12 `(_ZN7cutlass13device_kernelIN5flash11enable_sm90INS1_16FlashAttnFwdSm90INS1_25CollectiveMainloopFwdSm90ILi2EN4cute5tupleIJNS5_1CILi1EEES8_S8_EEENS6_IJNS7_ILi64EEESA_SA_EEELi512ENS_6half_tEfNS_4arch4Sm90ELb0ELb1ELb1ELb0ELb0ELb0ELb1ELb0ELb0ELb1ELb0ELb0EEENS1_21CollectiveEpilogueFwdINS6_IJSA_NS7_ILi512EEESA_EEES9_SC_SE_Li256ELb0ELb1ELb0ELb0EEENS1_30DynamicPersistentTileSchedulerILi256ELi128ELb0ELb1ELb1EEEEEEEEEvNT_6ParamsE) ;  /* 0xfffffba80c547950 */ /* 0x002fea0003c3ffff */
.L_x_2310:
[----:B0-----:R0:W1:Y:S02]  /*456b0*/  SYNCS.PHASECHK.TRANS64.TRYWAIT P0, [R13+URZ], R24 ;  /* 0x000000180d0075a7 */ /* 0x001064000800017f */
[----:B-1----:R-:W-:Y:S05]  /*456c0*/  @!P0 NANOSLEEP.SYNCS 0x989680 ;  /* 0x009896800000895d */ /* 0x002fea0003900000 */
[----:B------:R-:W1:Y:S02]  /*456d0*/  @!P0 SYNCS.PHASECHK.TRANS64 P0, [R13+URZ], R24 ;  /* 0x000000180d0085a7 */ /* 0x000e64000800007f */
[----:B-1----:R-:W-:Y:S05]  /*456e0*/  @!P0 BRA `(.L_x_2310) ;  /* 0xfffffffc00f08947 */ /* 0x002fea000383ffff */
[----:B------:R-:W-:Y:S05]  /*456f0*/  BRA `(.L_x_2309) ;  /* 0xffffff0c00187947 */ /* 0x000fea000383ffff */
.L_x_2312:
[----:B0-----:R0:W1:Y:S02]  /*45700*/  SYNCS.PHASECHK.TRANS64.TRYWAIT P0, [R14+URZ+0x38810], R13 ;  /* 0x0388100d0e0075a7 */ /* 0x001064000800017f */
[----:B-1----:R-:W-:Y:S05]  /*45710*/  @!P0 NANOSLEEP.SYNCS 0x989680 ;  /* 0x009896800000895d */ /* 0x002fea0003900000 */
[----:B------:R-:W1:Y:S02]  /*45720*/  @!P0 SYNCS.PHASECHK.TRANS64 P0, [R14+URZ+0x38810], R13 ;  /* 0x0388100d0e0085a7 */ /* 0x000e64000800007f */
[----:B-1----:R-:W-:Y:S05]  /*45730*/  @!P0 BRA `(.L_x_2312) ;  /* 0xfffffffc00f08947 */ /* 0x002fea000383ffff */
[----:B------:R-:W-:Y:S05]  /*45740*/  BRA `(.L_x_2335) ;  /* 0xffffff10006c7947 */ /* 0x000fea000383ffff */
.L_x_2319:
[----:B0-----:R0:W1:Y:S02]  /*45750*/  SYNCS.PHASECHK.TRANS64.TRYWAIT P0, [R56+URZ], R57 ;  /* 0x00000039380075a7 */ /* 0x001064000800017f */
[----:B-1----:R-:W-:Y:S05]  /*45760*/  @!P0 NANOSLEEP.SYNCS 0x989680 ;  /* 0x009896800000895d */ /* 0x002fea0003900000 */
[----:B------:R-:W1:Y:S02]  /*45770*/  @!P0 SYNCS.PHASECHK.TRANS64 P0, [R56+URZ], R57 ;  /* 0x00000039380085a7 */ /* 0x000e64000800007f */
[----:B-1----:R-:W-:Y:S05]  /*45780*/  @!P0 BRA `(.L_x_2319) ;  /* 0xfffffffc00f08947 */ /* 0x002fea000383ffff */
[----:B------:R-:W-:Y:S05]  /*45790*/  BRA `(.L_x_2318) ;  /* 0xffffff1400087947 */ /* 0x000fea000383ffff */
.L_x_2336:
        /* <DEDUP_REMOVED lines=14> */
.L_x_6026:


//--------------------- .text._ZN7cutlass13device_kernelIN5flash11enable_sm90INS1_16FlashAttnFwdSm90INS1_25CollectiveMainloopFwdSm90ILi2EN4cute5tupleIJNS5_1CILi1EEES8_S8_EEENS6_IJNS7_ILi64EEESA_SA_EEELi512ENS_6half_tEfNS_4arch4Sm90ELb0ELb1ELb1ELb1ELb0ELb0ELb0ELb0ELb0ELb1ELb0ELb0EEENS1_21CollectiveEpilogueFwdINS6_IJSA_NS7_ILi512EEESA_EEES9_SC_SE_Li256ELb1ELb1ELb0ELb0EEENS1_36VarlenDynamicPersistentTileSchedulerILi64ELi64ELi256ELi128ELb0ELb1ELb1ELb1ELb0ELb1EEEEEEEEEvNT_6ParamsE --------------------------
	.section	.text._ZN7cutlass13device_kernelIN5flash11enable_sm90INS1_16FlashAttnFwdSm90INS1_25CollectiveMainloopFwdSm90ILi2EN4cute5tupleIJNS5_1CILi1EEES8_S8_EEENS6_IJNS7_ILi64EEESA_SA_EEELi512ENS_6half_tEfNS_4arch4Sm90ELb0ELb1ELb1ELb1ELb0ELb0ELb0ELb0ELb0ELb1ELb0ELb0EEENS1_21CollectiveEpilogueFwdINS6_IJSA_NS7_ILi512EEESA_EEES9_SC_SE_Li256ELb1ELb1ELb0ELb0EEENS1_36VarlenDynamicPersistentTileSchedulerILi64ELi64ELi256ELi128ELb0ELb1ELb1ELb1ELb0ELb1EEEEEEEEEvNT_6ParamsE,"ax",@progbits
	.align	128
.text._ZN7cutlass13device_kernelIN5flash11enable_sm90INS1_16FlashAttnFwdSm90INS1_25CollectiveMainloopFwdSm90ILi2EN4cute5tupleIJNS5_1CILi1EEES8_S8_EEENS6_IJNS7_ILi64EEESA_SA_EEELi512ENS_6half_tEfNS_4arch4Sm90ELb0ELb1ELb1ELb1ELb0ELb0ELb0ELb0ELb0ELb1ELb0ELb0EEENS1_21CollectiveEpilogueFwdINS6_IJSA_NS7_ILi512EEESA_EEES9_SC_SE_Li256ELb1ELb1ELb0ELb0EEENS1_36VarlenDynamicPersistentTileSchedulerILi64ELi64ELi256ELi128ELb0ELb1ELb1ELb1ELb0ELb1EEEEEEEEEvNT_6ParamsE:
        .type           _ZN7cutlass13device_kernelIN5flash11enable_sm90INS1_16FlashAttnFwdSm90INS1_25CollectiveMainloopFwdSm90ILi2EN4cute5tupleIJNS5_1CILi1EEES8_S8_EEENS6_IJNS7_ILi64EEESA_SA_EEELi512ENS_6half_tEfNS_4arch4Sm90ELb0ELb1ELb1ELb1ELb0ELb0ELb0ELb0ELb0ELb1ELb0ELb0EEENS1_21CollectiveEpilogueFwdINS6_IJSA_NS7_ILi512EEESA_EEES9_SC_SE_Li256ELb1ELb1ELb0ELb0EEENS1_36VarlenDynamicPersistentTileSchedulerILi64ELi64ELi256ELi128ELb0ELb1ELb1ELb1ELb0ELb1EEEEEEEEEvNT_6ParamsE,@function
        .size           _ZN7cutlass13device_kernelIN5flash11enable_sm90INS1_16FlashAttnFwdSm90INS1_25CollectiveMainloopFwdSm90ILi2EN4cute5tupleIJNS5_1CILi1EEES8_S8_EEENS6_IJNS7_ILi64EEESA_SA_EEELi512ENS_6half_tEfNS_4arch4Sm90ELb0ELb1ELb1ELb1ELb0ELb0ELb0ELb0ELb0ELb1ELb0ELb0EEENS1_21CollectiveEpilogueFwdINS6_IJSA_NS7_ILi512EEESA_EEES9_SC_SE_Li256ELb1ELb1ELb0ELb0EEENS1_36VarlenDynamicPersistentTileSchedulerILi64ELi64ELi256ELi128ELb0ELb1ELb1ELb1ELb0ELb1EEEEEEEEEvNT_6ParamsE,(.L_x_6028 - _ZN7cutlass13device_kernelIN5flash11enable_sm90INS1_16FlashAttnFwdSm90INS1_25CollectiveMainloopFwdSm90ILi2EN4cute5tupleIJNS5_1CILi1EEES8_S8_EEENS6_IJNS7_ILi64EEESA_SA_EEELi512ENS_6half_tEfNS_4arch4Sm90ELb0ELb1ELb1ELb1ELb0ELb0ELb0ELb0ELb0ELb1ELb0ELb0EEENS1_21CollectiveEpilogueFwdINS6_IJSA_NS7_ILi512EEESA_EEES9_SC_SE_Li256ELb1ELb1ELb0ELb0EEENS1_36VarlenDynamicPersistentTileSchedulerILi64ELi64ELi256ELi128ELb0ELb1ELb1ELb1ELb0ELb1EEEEEEEEEvNT_6ParamsE)
        .other          _ZN7cutlass13device_kernelIN5flash11enable_sm90INS1_16FlashAttnFwdSm90INS1_25CollectiveMainloopFwdSm90ILi2EN4cute5tupleIJNS5_1CILi1EEES8_S8_EEENS6_IJNS7_ILi64EEESA_SA_EEELi512ENS_6half_tEfNS_4arch4Sm90ELb0ELb1ELb1ELb1ELb0ELb0ELb0ELb0ELb0ELb1ELb0ELb0EEENS1_21CollectiveEpilogueFwdINS6_IJSA_NS7_ILi512EEESA_EEES9_SC_SE_Li256ELb1ELb1ELb0ELb0EEENS1_36VarlenDynamicPersistentTileSchedulerILi64ELi64ELi256ELi128ELb0ELb1ELb1ELb1ELb0ELb1EEEEEEEEEvNT_6ParamsE,@"STO_CUDA_ENTRY STV_DEFAULT"
_ZN7cutlass13device_kernelIN5flash11enable_sm90INS1_16FlashAttnFwdSm90INS1_25CollectiveMainloopFwdSm90ILi2EN4cute5tupleIJNS5_1CILi1EEES8_S8_EEENS6_IJNS7_ILi64EEESA_SA_EEELi512ENS_6half_tEfNS_4arch4Sm90ELb0ELb1ELb1ELb1ELb0ELb0ELb0ELb0ELb0ELb1ELb0ELb0EEENS1_21CollectiveEpilogueFwdINS6_IJSA_NS7_ILi512EEESA_EEES9_SC_SE_Li256ELb1ELb1ELb0ELb0EEENS1_36VarlenDynamicPersistentTileSchedulerILi64ELi64ELi256ELi128ELb0ELb1ELb1ELb1ELb0ELb1EEEEEEEEEvNT_6ParamsE:
        /* <DEDUP_REMOVED lines=18> */
.L_x_2338:
[----:B------:R-:W-:Y:S05]  /*0120*/  BSYNC B0 ;  /* 0x0000000000007941 */ /* 0x000fea0003800000 */
.L_x_2337:
        /* <DEDUP_REMOVED lines=37> */
.L_x_2339:
        /* <DEDUP_REMOVED lines=22> */
.L_x_2340:
        /* <DEDUP_REMOVED lines=18> */
.L_x_2341:
        /* <DEDUP_REMOVED lines=22> */
.L_x_2342:
        /* <DEDUP_REMOVED lines=22> */
.L_x_2343:
[----:B------:R-:W-:Y:S01]  /*08c0*/  PLOP3.LUT P0, PT, PT, PT, UP0, 0x80, 0x0 ;  /* 0x000000000000781c */ /* 0x000fe20003f0f008 */
[----:B------:R-:W-:Y:S01]  /*08d0*/  UMOV UR36, 0x1 ;  /* 0x0000000100247882 */ /* 0x000fe20000000000 */
[----:B------:R-:W-:Y:S01]  /*08e0*/  NOP ;  /* 0x0000000000007918 */ /* 0x000fe20000000000 */
[----:B------:R-:W-:Y:S01]  /*08f0*/  USEL UR36, UR36, 0x2, !UP0 ;  /* 0x0000000224247887 */ /* 0x000fe2000c000000 */
[----:B------:R-:W-:Y:S01]  /*0900*/  ULDC.64 UR40, c[0x0][0x208] ;  /* 0x0000820000287ab9 */ /* 0x000fe20000000a00 */
[----:B012-4-:R-:W-:Y:S08]  /*0910*/  BAR.SYNC.DEFER_BLOCKING 0x0 ;  /* 0x0000000000007b1d */ /* 0x017ff00000010000 */
[----:B------:R-:W-:Y:S05]  /*0920*/  @!P0 BRA `(.L_x_2344) ;  /* 0x00000104002c8947 */ /* 0x000fea0003800000 */
.L_x_2345:
[----:B------:R-:W-:-:S08]  /*0930*/  NOP ;  /* 0x0000000000007918 */ /* 0x000fd00000000000 */
[----:B------:R-:W0:Y:S02]  /*0940*/  USETMAXREG.TRY_ALLOC.CTAPOOL UP0, 0xf0 ;  /* 0x000000f0000079c8 */ /* 0x000e240008000600 */
[----:B0-----:R-:W-:-:S13]  /*0950*/  PLOP3.LUT P0, PT, PT, PT, UP0, 0x80, 0x0 ;  /* 0x000000000000781c */ /* 0x001fda0003f0f008 */
[----:B------:R-:W-:Y:S05]  /*0960*/  @!P0 BRA `(.L_x_2345) ;  /* 0xfffffffc00f08947 */ /* 0x000fea000383ffff */
[----:B------:R-:W-:Y:S01]  /*0970*/  LOP3.LUT R0, R4, 0xffffff80, RZ, 0xc0, !PT ;  /* 0xffffff8004007812 */ /* 0x000fe200078ec0ff */
[----:B------:R-:W0:Y:S01]  /*0980*/  S2UR UR4, SR_CgaCtaId ;  /* 0x00000000000479c3 */ /* 0x000e220000008800 */
[----:B------:R-:W-:Y:S02]  /*0990*/  UMOV UR46, 0x400 ;  /* 0x00000400002e7882 */ /* 0x000fe40000000000 */
[----:B------:R-:W-:-:S13]  /*09a0*/  ISETP.NE.AND P0, PT, R0, 0x80, PT ;  /* 0x000000800000780c */ /* 0x000fda0003f05270 */
[----:B------:R-:W-:Y:S06]  /*09b0*/  @!P0 BAR.ARV 0x8, 0x100 ;  /* 0x0204000000008b1d */ /* 0x000fec0000002000 */
[----:B------:R-:W-:Y:S01]  /*09c0*/  ISETP.GE.U32.AND P0, PT, R4, 0x100, PT ;  /* 0x000001000400780c */ /* 0x000fe20003f06070 */
[----:B0-----:R-:W-:-:S03]  /*09d0*/  ULEA UR46, UR4, UR46, 0x18 ;  /* 0x0000002e042e7291 */ /* 0x001fc6000f8ec03f */
[----:B------:R-:W-:-:S09]  /*09e0*/  ULDC UR4, c[0x0][0xc3c] ;  /* 0x00030f0000047ab9 */ /* 0x000fd20000000800 */
        /* <DEDUP_REMOVED lines=13> */
[----:B------:R-:W-:Y:S01]  /*0ac0*/  R2UR UR5, R9 ;  /* 0x00000000090572ca */ /* 0x000fe200000e0000 */
[----:B------:R-:W-:Y:S01]  /*0ad0*/  UMOV UR38, URZ ;  /* 0x0000003f00267c82 */ /* 0x000fe20008000000 */
[CC--:B------:R-:W-:Y:S01]  /*0ae0*/  LEA.HI R2, R0.reuse, R197.reuse, RZ, 0x4 ;  /* 0x000000c500027211 */ /* 0x0c0fe200078f20ff */
[----:B------:R-:W-:Y:S01]  /*0af0*/  UMOV UR37, URZ ;  /* 0x0000003f00257c82 */ /* 0x000fe20008000000 */
[----:B------:R-:W-:-:S02]  /*0b00*/  LEA.HI R7, R0, R197, RZ, 0x2 ;  /* 0x000000c500077211 */ /* 0x000fc400078f10ff */
[----:B------:R-:W-:Y:S02]  /*0b10*/  SHF.R.S32.HI R5, RZ, 0x4, R2 ;  /* 0x00000004ff057819 */ /* 0x000fe40000011402 */
[----:B------:R-:W-:Y:S02]  /*0b20*/  LEA.HI R6, R0, R197, RZ, 0x7 ;  /* 0x000000c500067211 */ /* 0x000fe400078f38ff */
[C---:B------:R-:W-:Y:S02]  /*0b30*/  LEA.HI R3, R2.reuse, R5, RZ, 0x1 ;  /* 0x0000000502037211 */ /* 0x040fe400078f08ff */
[----:B------:R-:W-:Y:S02]  /*0b40*/  LOP3.LUT R2, R2, 0xfffffff0, RZ, 0xc0, !PT ;  /* 0xfffffff002027812 */ /* 0x000fe400078ec0ff */
[----:B------:R-:W-:Y:S02]  /*0b50*/  LOP3.LUT R4, R3, 0x1ffffffe, RZ, 0xc0, !PT ;  /* 0x1ffffffe03047812 */ /* 0x000fe400078ec0ff */
[----:B------:R-:W-:Y:S01]  /*0b60*/  LEA.HI R3, R0, R197, RZ, 0x5 ;  /* 0x000000c500037211 */ /* 0x000fe200078f28ff */
[----:B------:R-:W-:Y:S01]  /*0b70*/  IMAD.IADD R2, R197, 0x1, -R2 ;  /* 0x00000001c5027824 */ /* 0x000fe200078e0a02 */
[----:B------:R-:W-:Y:S01]  /*0b80*/  LOP3.LUT R10, R7, 0xfffffffc, RZ, 0xc0, !PT ;  /* 0xfffffffc070a7812 */ /* 0x000fe200078ec0ff */
[----:B------:R-:W-:Y:S01]  /*0b90*/  IMAD.IADD R5, R5, 0x1, -R4 ;  /* 0x0000000105057824 */ /* 0x000fe200078e0a04 */
[----:B------:R-:W-:-:S02]  /*0ba0*/  SHF.R.S32.HI R4, RZ, 0x5, R3 ;  /* 0x00000005ff047819 */ /* 0x000fc40000011403 */
[----:B------:R-:W-:Y:S01]  /*0bb0*/  SHF.R.S32.HI R3, RZ, 0x1f, R3 ;  /* 0x0000001fff037819 */ /* 0x000fe20000011403 */
[----:B------:R-:W-:Y:S01]  /*0bc0*/  IMAD.IADD R10, R197, 0x1, -R10 ;  /* 0x00000001c50a7824 */ /* 0x000fe200078e0a0a */
[----:B------:R-:W-:Y:S01]  /*0bd0*/  LOP3.LUT R8, R6, 0xffffff80, RZ, 0xc0, !PT ;  /* 0xffffff8006087812 */ /* 0x000fe200078ec0ff */
[----:B------:R-:W-:Y:S01]  /*0be0*/  IMAD.SHL.U32 R5, R5, 0x8, RZ ;  /* 0x0000000805057824 */ /* 0x000fe200078e00ff */
[----:B------:R-:W-:Y:S02]  /*0bf0*/  LEA.HI R3, R3, R4, RZ, 0x2 ;  /* 0x0000000403037211 */ /* 0x000fe400078f10ff */
[----:B------:R-:W-:Y:S01]  /*0c00*/  SHF.R.S32.HI R193, RZ, 0x7, R6 ;  /* 0x00000007ffc17819 */ /* 0x000fe20000011406 */
[----:B------:R-:W-:Y:S01]  /*0c10*/  IMAD.IADD R8, R197, 0x1, -R8 ;  /* 0x00000001c5087824 */ /* 0x000fe200078e0a08 */
[----:B------:R-:W-:Y:S02]  /*0c20*/  LOP3.LUT R3, R3, 0x3ffffc, RZ, 0xc0, !PT ;  /* 0x003ffffc03037812 */ /* 0x000fe400078ec0ff */
[--C-:B------:R-:W-:Y:S01]  /*0c30*/  SHF.R.S32.HI R7, RZ, 0x1f, R2.reuse ;  /* 0x0000001fff077819 */ /* 0x100fe20000011402 */
[----:B------:R-:W-:Y:S01]  /*0c40*/  IMAD R12, R193, 0x100, R2 ;  /* 0x00000100c10c7824 */ /* 0x000fe200078e0202 */
[----:B------:R-:W-:Y:S01]  /*0c50*/  LEA.HI R11, R10, R10, RZ, 0x1 ;  /* 0x0000000a0a0b7211 */ /* 0x000fe200078f08ff */
[----:B------:R-:W-:Y:S01]  /*0c60*/  IMAD.IADD R3, R4, 0x1, -R3 ;  /* 0x0000000104037824 */ /* 0x000fe200078e0a03 */
[----:B------:R-:W-:-:S02]  /*0c70*/  LEA.HI R9, R7, R2, RZ, 0x3 ;  /* 0x0000000207097211 */ /* 0x000fc400078f18ff */
[----:B------:R-:W-:Y:S01]  /*0c80*/  SHF.R.S32.HI R7, RZ, 0x1f, R8 ;  /* 0x0000001fff077819 */ /* 0x000fe20000011408 */
[----:B------:R-:W-:Y:S01]  /*0c90*/  IMAD R12, R3, 0x10, R12 ;  /* 0x00000010030c7824 */ /* 0x000fe200078e020c */
[----:B------:R-:W-:Y:S02]  /*0ca0*/  LOP3.LUT R13, R11, 0x1ffffffe, RZ, 0xc0, !PT ;  /* 0x1ffffffe0b0d7812 */ /* 0x000fe400078ec0ff */
[-C--:B------:R-:W-:Y:S01]  /*0cb0*/  LEA.HI R3, R7, R8.reuse, RZ, 0x2 ;  /* 0x0000000807037211 */ /* 0x080fe200078f10ff */
[----:B------:R-:W-:Y:S01]  /*0cc0*/  IMAD.U32 R196, R12, 0x40, R5 ;  /* 0x000000400cc47824 */ /* 0x000fe200078e0005 */
[----:B------:R-:W-:Y:S01]  /*0cd0*/  LOP3.LUT R11, R9, 0xfffffff8, RZ, 0xc0, !PT ;  /* 0xfffffff8090b7812 */ /* 0x000fe200078ec0ff */
[----:B------:R-:W-:Y:S01]  /*0ce0*/  IMAD.IADD R185, R10, 0x1, -R13 ;  /* 0x000000010ab97824 */ /* 0x000fe200078e0a0d */
[----:B------:R-:W-:Y:S01]  /*0cf0*/  LOP3.LUT R13, R3, 0x7ffffffc, RZ, 0xc0, !PT ;  /* 0x7ffffffc030d7812 */ /* 0x000fe200078ec0ff */
[----:B------:R-:W-:Y:S01]  /*0d00*/  IMAD.SHL.U32 R9, R9, 0x40, RZ ;  /* 0x0000004009097824 */ /* 0x000fe200078e00ff */
[----:B------:R-:W-:Y:S01]  /*0d10*/  LEA.HI R7, R7, R8, RZ, 0x5 ;  /* 0x0000000807077211 */ /* 0x000fe200078f28ff */
[----:B------:R-:W-:Y:S01]  /*0d20*/  IMAD.IADD R11, R2, 0x1, -R11 ;  /* 0x00000001020b7824 */ /* 0x000fe200078e0a0b */
[----:B------:R-:W-:Y:S01]  /*0d30*/  SHF.R.S32.HI R2, RZ, 0x2, R3 ;  /* 0x00000002ff027819 */ /* 0x000fe20000011403 */
[----:B------:R-:W-:Y:S01]  /*0d40*/  IMAD.IADD R13, R8, 0x1, -R13 ;  /* 0x00000001080d7824 */ /* 0x000fe200078e0a0d */
[----:B------:R-:W-:Y:S01]  /*0d50*/  SHF.R.S32.HI R3, RZ, 0x1f, R3 ;  /* 0x0000001fff037819 */ /* 0x000fe20000011403 */
[----:B------:R-:W-:Y:S01]  /*0d60*/  IMAD.SHL.U32 R8, R11, 0x40, RZ ;  /* 0x000000400b087824 */ /* 0x000fe200078e00ff */
[----:B------:R-:W-:-:S02]  /*0d70*/  LOP3.LUT R9, R9, 0x7ffffe00, RZ, 0xc0, !PT ;  /* 0x7ffffe0009097812 */ /* 0x000fc400078ec0ff */
[----:B------:R-:W-:Y:S02]  /*0d80*/  LEA.HI R3, R3, R2, RZ, 0x3 ;  /* 0x0000000203037211 */ /* 0x000fe400078f18ff */
[----:B------:R-:W-:Y:S01]  /*0d90*/  LOP3.LUT R8, R8, 0x1c0, RZ, 0xc0, !PT ;  /* 0x000001c008087812 */ /* 0x000fe200078ec0ff */
[----:B------:R-:W-:Y:S01]  /*0da0*/  IMAD R9, R4, 0x400, R9 ;  /* 0x0000040004097824 */ /* 0x000fe200078e0209 */
[----:B------:R-:W-:Y:S02]  /*0db0*/  LOP3.LUT R3, R3, 0xfffffff8, RZ, 0xc0, !PT ;  /* 0xfffffff803037812 */ /* 0x000fe400078ec0ff */
[----:B------:R-:W-:Y:S02]  /*0dc0*/  LOP3.LUT R5, R8, 0x8, R5, 0xf8, !PT ;  /* 0x0000000808057812 */ /* 0x000fe400078ef805 */
[----:B------:R-:W-:Y:S01]  /*0dd0*/  SHF.R.U32.HI R8, RZ, 0x3, R8 ;  /* 0x00000003ff087819 */ /* 0x000fe20000011608 */
[----:B------:R-:W-:Y:S01]  /*0de0*/  IMAD.IADD R16, R2, 0x1, -R3 ;  /* 0x0000000102107824 */ /* 0x000fe200078e0a03 */
[----:B------:R-:W-:-:S02]  /*0df0*/  LEA.HI R0, R0, R197, RZ, 0x3 ;  /* 0x000000c500007211 */ /* 0x000fc400078f18ff */
[----:B------:R-:W-:Y:S02]  /*0e00*/  LOP3.LUT R8, R5, R8, RZ, 0x3c, !PT ;  /* 0x0000000805087212 */ /* 0x000fe400078e3cff */
[----:B------:R-:W-:Y:S02]  /*0e10*/  LOP3.LUT R2, R0, 0xfffffff8, RZ, 0xc0, !PT ;  /* 0xfffffff800027812 */ /* 0x000fe400078ec0ff */
[----:B------:R-:W-:Y:S01]  /*0e20*/  R2P PR, R11, 0x6 ;  /* 0x000000060b007804 */ /* 0x000fe20000000000 */
[----:B------:R-:W-:Y:S01]  /*0e30*/  IMAD.IADD R8, R9, 0x1, R8 ;  /* 0x0000000109087824 */ /* 0x000fe200078e0208 */
[----:B------:R-:W-:Y:S01]  /*0e40*/  LEA.HI R6, R6, R193, RZ, 0x1 ;  /* 0x000000c106067211 */ /* 0x000fe200078f08ff */
[----:B------:R-:W-:Y:S01]  /*0e50*/  IMAD.IADD R191, R197, 0x1, -R2 ;  /* 0x00000001c5bf7824 */ /* 0x000fe200078e0a02 */
[----:B------:R-:W-:Y:S01]  /*0e60*/  SHF.R.S32.HI R7, RZ, 0x5, R7 ;  /* 0x00000005ff077819 */ /* 0x000fe20000011407 */
[----:B------:R-:W-:Y:S01]  /*0e70*/  IMAD.SHL.U32 R2, R13, 0x2, RZ ;  /* 0x000000020d027824 */ /* 0x000fe200078e00ff */
        /* <DEDUP_REMOVED lines=28> */
.L_x_2453:
[----:B------:R-:W-:Y:S01]  /*1040*/  ULDC.64 UR8, c[0x0][0xa28] ;  /* 0x00028a0000087ab9 */ /* 0x000fe20000000a00 */
[----:B------:R-:W-:Y:S01]  /*1050*/  ULDC UR4, c[0x0][0x424] ;  /* 0x0001090000047ab9 */ /* 0x000fe20000000800 */
[----:B------:R-:W-:-:S04]  /*1060*/  UISETP.NE.U32.AND UP0, UPT, UR8, URZ, UPT ;  /* 0x0000003f0800728c */ /* 0x000fc8000bf05070 */
[----:B------:R-:W-:-:S03]  /*1070*/  UISETP.NE.AND.EX UP0, UPT, UR9, URZ, UPT, UP0 ;  /* 0x0000003f0900728c */ /* 0x000fc6000bf05300 */
[----:B------:R-:W-:Y:S02]  /*1080*/  ULDC.64 UR8, c[0x0][0xa18] ;  /* 0x0002860000087ab9 */ /* 0x000fe40000000a00 */
[----:B------:R-:W-:Y:S01]  /*1090*/  UISETP.NE.U32.AND UP1, UPT, UR8, URZ, UPT ;  /* 0x0000003f0800728c */ /* 0x000fe2000bf25070 */
[----:B------:R-:W-:-:S03]  /*10a0*/  PLOP3.LUT P0, PT, PT, PT, UP0, 0x80, 0x0 ;  /* 0x000000000000781c */ /* 0x000fc60003f0f008 */
[----:B------:R-:W-:-:S03]  /*10b0*/  UISETP.NE.AND.EX UP1, UPT, UR9, URZ, UPT, UP1 ;  /* 0x0000003f0900728c */ /* 0x000fc6000bf25310 */
[----:B------:R-:W-:Y:S02]  /*10c0*/  @UP0 ULDC.64 UR8, c[0x0][0xa28] ;  /* 0x00028a0000080ab9 */ /* 0x000fe40000000a00 */
[----:B------:R-:W-:Y:S01]  /*10d0*/  @UP0 UIMAD.WIDE UR8, UR6, 0x4, UR8 ;  /* 0x00000004060808a5 */ /* 0x000fe2000f8e0208 */
[----:B------:R-:W-:-:S05]  /*10e0*/  PLOP3.LUT P2, PT, PT, PT, UP1, 0x80, 0x0 ;  /* 0x000000000000781c */ /* 0x000fca0003f4f018 */
[----:B------:R-:W-:Y:S01]  /*10f0*/  @UP1 ULDC.64 UR10, c[0x0][0xa18] ;  /* 0x00028600000a1ab9 */ /* 0x000fe20000000a00 */
[----:B0-23--:R-:W-:Y:S02]  /*1100*/  IMAD.U32 R4, RZ, RZ, UR8 ;  /* 0x00000008ff047e24 */ /* 0x00dfe4000f8e00ff */
[----:B------:R-:W-:Y:S01]  /*1110*/  IMAD.U32 R5, RZ, RZ, UR9 ;  /* 0x00000009ff057e24 */ /* 0x000fe2000f8e00ff */
[----:B------:R-:W-:-:S04]  /*1120*/  @UP1 UIMAD.WIDE UR8, UR6, 0x4, UR10 ;  /* 0x00000004060818a5 */ /* 0x000fc8000f8e020a */
[----:B------:R-:W2:Y:S02]  /*1130*/  @P0 LDG.E R4, desc[UR40][R4.64] ;  /* 0x0000002804040981 */ /* 0x000ea4000c1e1900 */
[----:B-1----:R-:W-:Y:S02]  /*1140*/  IMAD.U32 R6, RZ, RZ, UR8 ;  /* 0x00000008ff067e24 */ /* 0x002fe4000f8e00ff */
[----:B----4-:R-:W-:Y:S01]  /*1150*/  IMAD.U32 R7, RZ, RZ, UR9 ;  /* 0x00000009ff077e24 */ /* 0x010fe2000f8e00ff */
[----:B------:R-:W-:-:S04]  /*1160*/  ULDC.64 UR8, c[0x0][0x418] ;  /* 0x0001060000087ab9 */ /* 0x000fc80000000a00 */
[----:B------:R-:W3:Y:S01]  /*1170*/  @P2 LDG.E R6, desc[UR40][R6.64] ;  /* 0x0000002806062981 */ /* 0x000ee2000c1e1900 */
[----:B------:R-:W-:Y:S01]  /*1180*/  UISETP.NE.U32.AND UP0, UPT, UR8, URZ, UPT ;  /* 0x0000003f0800728c */ /* 0x000fe2000bf05070 */
[----:B------:R-:W-:Y:S01]  /*1190*/  UMOV UR49, URZ ;  /* 0x0000003f00317c82 */ /* 0x000fe20008000000 */
[----:B------:R-:W-:Y:S02]  /*11a0*/  ULDC UR51, c[0x0][0x288] ;  /* 0x0000a20000337ab9 */ /* 0x000fe40000000800 */
[----:B------:R-:W-:Y:S01]  /*11b0*/  UISETP.NE.AND.EX UP0, UPT, UR9, URZ, UPT, UP0 ;  /* 0x0000003f0900728c */ /* 0x000fe2000bf05300 */
[----:B------:R-:W-:Y:S02]  /*11c0*/  UMOV UR44, UR7 ;  /* 0x00000007002c7c82 */ /* 0x000fe40008000000 */
[----:B------:R-:W-:Y:S01]  /*11d0*/  ULDC.64 UR8, c[0x0][0xa20] ;  /* 0x0002880000087ab9 */ /* 0x000fe20000000a00 */
[----:B------:R-:W-:Y:S01]  /*11e0*/  USEL UR4, UR4, 0x1, UP0 ;  /* 0x0000000104047887 */ /* 0x000fe20008000000 */
[----:B------:R-:W-:Y:S01]  /*11f0*/  ISETP.NE.U32.AND P1, PT, RZ, UR8, PT ;  /* 0x00000008ff007c0c */ /* 0x000fe2000bf25070 */
[----:B------:R-:W-:-:S02]  /*1200*/  ULDC UR8, c[0x0][0x2f0] ;  /* 0x0000bc0000087ab9 */ /* 0x000fc40000000800 */
[----:B------:R-:W-:Y:S01]  /*1210*/  UIMAD UR4, UR4, UR8, URZ ;  /* 0x00000008040472a4 */ /* 0x000fe2000f8e023f */
[----:B------:R-:W-:Y:S02]  /*1220*/  ISETP.NE.AND.EX P1, PT, RZ, UR9, PT, P1 ;  /* 0x00000009ff007c0c */ /* 0x000fe4000bf25310 */
[----:B--2---:R-:W-:Y:S02]  /*1230*/  @P0 R2UR UR49, R4 ;  /* 0x00000000043102ca */ /* 0x004fe400000e0000 */
[----:B---3--:R-:W-:Y:S01]  /*1240*/  @P2 R2UR UR51, R6 ;  /* 0x00000000063322ca */ /* 0x008fe200000e0000 */
[----:B------:R-:W-:-:S14]  /*1250*/  @P2 BRA `(.L_x_2346) ;  /* 0x0000000000342947 */ /* 0x000fdc0003800000 */
[----:B------:R-:W-:Y:S02]  /*1260*/  ULDC.64 UR8, c[0x0][0xa00] ;  /* 0x0002800000087ab9 */ /* 0x000fe40000000a00 */
[----:B------:R-:W-:-:S04]  /*1270*/  ISETP.NE.U32.AND P0, PT, RZ, UR8, PT ;  /* 0x00000008ff007c0c */ /* 0x000fc8000bf05070 */
[----:B------:R-:W-:-:S13]  /*1280*/  ISETP.NE.AND.EX P0, PT, RZ, UR9, PT, P0 ;  /* 0x00000009ff007c0c */ /* 0x000fda000bf05300 */
[----:B------:R-:W-:Y:S05]  /*1290*/  @!P0 BRA `(.L_x_2346) ;  /* 0x0000000000248947 */ /* 0x000fea0003800000 */
[----:B------:R-:W-:Y:S02]  /*12a0*/  ULDC.64 UR8, c[0x0][0xa00] ;  /* 0x0002800000087ab9 */ /* 0x000fe40000000a00 */
[----:B------:R-:W-:-:S06]  /*12b0*/  UIMAD.WIDE UR8, UR6, 0x4, UR8 ;  /* 0x00000004060878a5 */ /* 0x000fcc000f8e0208 */
[----:B------:R-:W-:Y:S02]  /*12c0*/  IMAD.U32 R4, RZ, RZ, UR8 ;  /* 0x00000008ff047e24 */ /* 0x000fe4000f8e00ff */
[----:B------:R-:W-:-:S05]  /*12d0*/  IMAD.U32 R5, RZ, RZ, UR9 ;  /* 0x00000009ff057e24 */ /* 0x000fca000f8e00ff */
[----:B------:R-:W2:Y:S04]  /*12e0*/  LDG.E R3, desc[UR40][R4.64] ;  /* 0x0000002804037981 */ /* 0x000ea8000c1e1900 */
[----:B------:R-:W3:Y:S01]  /*12f0*/  LDG.E R0, desc[UR40][R4.64+0x4] ;  /* 0x0000042804007981 */ /* 0x000ee2000c1e1900 */
[----:B--2---:R-:W-:Y:S02]  /*1300*/  R2UR UR51, R3 ;  /* 0x00000000033372ca */ /* 0x004fe400000e0000 */
[----:B---3--:R-:W-:-:S13]  /*1310*/  R2UR UR7, R0 ;  /* 0x00000000000772ca */ /* 0x008fda00000e0000 */
[----:B------:R-:W-:-:S12]  /*1320*/  UIADD3 UR51, -UR51, UR7, URZ ;  /* 0x0000000733337290 */ /* 0x000fd8000fffe13f */
.L_x_2346:
[----:B------:R-:W-:Y:S01]  /*1330*/  UMOV UR43, UR6 ;  /* 0x00000006002b7c82 */ /* 0x000fe20008000000 */
[----:B------:R-:W-:Y:S05]  /*1340*/  @!P1 BRA `(.L_x_2347) ;  /* 0x00000000001c9947 */ /* 0x000fea0003800000 */
[----:B------:R-:W-:Y:S02]  /*1350*/  ULDC.64 UR8, c[0x0][0xa20] ;  /* 0x0002880000087ab9 */ /* 0x000fe40000000a00 */
[----:B------:R-:W-:-:S06]  /*1360*/  UIMAD.WIDE UR6, UR6, 0x4, UR8 ;  /* 0x00000004060678a5 */ /* 0x000fcc000f8e0208 */
[----:B------:R-:W-:Y:S02]  /*1370*/  IMAD.U32 R4, RZ, RZ, UR6 ;  /* 0x00000006ff047e24 */ /* 0x000fe4000f8e00ff */
[----:B------:R-:W-:-:S05]  /*1380*/  IMAD.U32 R5, RZ, RZ, UR7 ;  /* 0x00000007ff057e24 */ /* 0x000fca000f8e00ff */
[----:B------:R-:W2:Y:S02]  /*1390*/  LDG.E R4, desc[UR40][R4.64] ;  /* 0x0000002804047981 */ /* 0x000ea4000c1e1900 */
[----:B--2---:R-:W-:Y:S01]  /*13a0*/  R2UR UR4, R4 ;  /* 0x00000000040472ca */ /* 0x004fe200000e0000 */
[----:B------:R-:W-:-:S14]  /*13b0*/  BRA `(.L_x_2348) ;  /* 0x0000000000347947 */ /* 0x000fdc0003800000 */
.L_x_2347:
        /* <DEDUP_REMOVED lines=13> */
.L_x_2348:
[----:B------:R-:W-:Y:S02]  /*1490*/  UISETP.NE.AND UP0, UPT, UR47, 0x1, UPT ;  /* 0x000000012f00788c */ /* 0x000fe4000bf05270 */
[----:B------:R-:W-:Y:S02]  /*14a0*/  UIADD3 UR49, -UR49, UR4, URZ ;  /* 0x0000000431317290 */ /* 0x000fe4000fffe13f */
[----:B------:R-:W-:Y:S02]  /*14b0*/  USHF.L.U32 UR42, UR5, 0x6, URZ ;  /* 0x00000006052a7899 */ /* 0x000fe4000800063f */
[----:B------:R-:W-:Y:S01]  /*14c0*/  UIADD3 UR4, UR49, 0x3f, URZ ;  /* 0x0000003f31047890 */ /* 0x000fe2000fffe03f */
[----:B------:R-:W-:-:S03]  /*14d0*/  PLOP3.LUT P0, PT, PT, PT, UP0, 0x80, 0x0 ;  /* 0x000000000000781c */ /* 0x000fc60003f0f008 */
[----:B------:R-:W-:-:S04]  /*14e0*/  USHF.R.S32.HI UR6, URZ, 0x1f, UR4 ;  /* 0x0000001f3f067899 */ /* 0x000fc80008011404 */
[----:B------:R-:W-:-:S04]  /*14f0*/  ULEA.HI UR6, UR6, UR4, URZ, 0x6 ;  /* 0x0000000406067291 */ /* 0x000fc8000f8f303f */
[----:B------:R-:W-:Y:S02]  /*1500*/  USHF.R.S32.HI UR6, URZ, 0x6, UR6 ;  /* 0x000000063f067899 */ /* 0x000fe40008011406 */
[----:B------:R-:W-:Y:S10]  /*1510*/  @!P0 BRA `(.L_x_2349) ;  /* 0x0000002000348947 */ /* 0x000ff40003800000 */
[----:B------:R-:W0:Y:S01]  /*1520*/  LDC.64 R8, c[0x0][0x9e0] ;  /* 0x00027800ff087b82 */ /* 0x000e220000000a00 */
[----:B------:R-:W-:Y:S01]  /*1530*/  ULDC UR4, c[0x0][0x448] ;  /* 0x0001120000047ab9 */ /* 0x000fe20000000800 */
[----:B------:R-:W-:Y:S02]  /*1540*/  UIADD3 UR7, UR42, 0x3f, URZ ;  /* 0x0000003f2a077890 */ /* 0x000fe4000fffe03f */
[----:B------:R-:W-:Y:S02]  /*1550*/  UISETP.NE.AND UP0, UPT, UR4, 0x1, UPT ;  /* 0x000000010400788c */ /* 0x000fe4000bf05270 */
[----:B------:R-:W-:-:S09]  /*1560*/  UIADD3 UR8, UR49, 0x1, -UR51 ;  /* 0x0000000131087890 */ /* 0x000fd2000fffe833 */
[----:B------:R-:W-:Y:S01]  /*1570*/  @UP0 ULDC UR4, c[0x0][0x44c] ;  /* 0x0001130000040ab9 */ /* 0x000fe20000000800 */
[----:B------:R-:W-:Y:S01]  /*1580*/  @UP0 ULDC UR9, c[0x0][0x450] ;  /* 0x0001140000090ab9 */ /* 0x000fe20000000800 */
[----:B------:R-:W-:-:S04]  /*1590*/  UIMAD.WIDE.U32 UR4, UR7, UR4, URZ ;  /* 0x00000004070472a5 */ /* 0x000fc8000f8e003f */
[----:B------:R-:W-:Y:S01]  /*15a0*/  @UP0 USHF.R.U32.HI UR7, URZ, UR9, UR5 ;  /* 0x000000093f070299 */ /* 0x000fe20008011605 */
[----:B0-----:R-:W-:-:S03]  /*15b0*/  ISETP.GE.AND P1, PT, R9, 0x1, PT ;  /* 0x000000010900780c */ /* 0x001fc60003f26270 */
[----:B------:R-:W-:-:S06]  /*15c0*/  UIADD3 UR7, UR8, UR7, URZ ;  /* 0x0000000708077290 */ /* 0x000fcc000fffe03f */
[----:B------:R-:W-:-:S04]  /*15d0*/  VIADD R0, R8, UR7 ;  /* 0x0000000708007c36 */ /* 0x000fc80008000000 */
[----:B------:R-:W-:Y:S05]  /*15e0*/  @!P1 BRA `(.L_x_2350) ;  /* 0x0000000000449947 */ /* 0x000fea0003800000 */
[----:B------:R-:W-:Y:S01]  /*15f0*/  ISETP.LT.AND P0, PT, RZ, UR7, PT ;  /* 0x00000007ff007c0c */ /* 0x000fe2000bf01270 */
[----:B------:R-:W-:-:S06]  /*1600*/  UIADD3 UR4, UR7, -0x1, URZ ;  /* 0xffffffff07047890 */ /* 0x000fcc000fffe03f */
[----:B------:R-:W-:-:S06]  /*1610*/  IMAD.U32 R3, RZ, RZ, UR4 ;  /* 0x00000004ff037e24 */ /* 0x000fcc000f8e00ff */
[----:B------:R-:W-:Y:S05]  /*1620*/  @P0 BRA `(.L_x_2351) ;  /* 0x00000000001c0947 */ /* 0x000fea0003800000 */
[----:B------:R-:W-:Y:S01]  /*1630*/  ISETP.NE.AND P0, PT, R9, 0x1, PT ;  /* 0x000000010900780c */ /* 0x000fe20003f05270 */
[----:B------:R-:W-:-:S12]  /*1640*/  IMAD R3, RZ, RZ, -UR7 ;  /* 0x80000007ff037e24 */ /* 0x000fd8000f8e02ff */
[----:B------:R-:W0:Y:S02]  /*1650*/  @P0 LDC.64 R4, c[0x0][0x9e8] ;  /* 0x00027a00ff040b82 */ /* 0x000e240000000a00 */
[----:B0-----:R-:W-:-:S05]  /*1660*/  @P0 IMAD.HI.U32 R4, R3, R4, RZ ;  /* 0x0000000403040227 */ /* 0x001fca00078e00ff */
[----:B------:R-:W-:-:S04]  /*1670*/  @P0 SHF.R.U32.HI R3, RZ, R5, R4 ;  /* 0x00000005ff030219 */ /* 0x000fc80000011604 */
[----:B------:R-:W-:Y:S01]  /*1680*/  LOP3.LUT R3, RZ, R3, RZ, 0x33, !PT ;  /* 0x00000003ff037212 */ /* 0x000fe200078e33ff */
[----:B------:R-:W-:Y:S06]  /*1690*/  BRA `(.L_x_2352) ;  /* 0x0000000000107947 */ /* 0x000fec0003800000 */
.L_x_2351:
[----:B------:R-:W-:-:S13]  /*16a0*/  ISETP.NE.AND P0, PT, R9, 0x1, PT ;  /* 0x000000010900780c */ /* 0x000fda0003f05270 */
[----:B------:R-:W0:Y:S02]  /*16b0*/  @P0 LDC.64 R4, c[0x0][0x9e8] ;  /* 0x00027a00ff040b82 */ /* 0x000e240000000a00 */
[----:B0-----:R-:W-:-:S05]  /*16c0*/  @P0 IMAD.HI.U32 R4, R3, R4, RZ ;  /* 0x0000000403040227 */ /* 0x001fca00078e00ff */
[----:B------:R-:W-:-:S07]  /*16d0*/  @P0 SHF.R.U32.HI R3, RZ, R5, R4 ;  /* 0x00000005ff030219 */ /* 0x000fce0000011604 */
.L_x_2352:
[----:B------:R-:W-:-:S05]  /*16e0*/  IMAD R3, R3, R9, R9 ;  /* 0x0000000903037224 */ /* 0x000fca00078e0209 */
[----:B------:R-:W-:-:S07]  /*16f0*/  VIMNMX R0, R0, R3, PT ;  /* 0x0000000300007248 */ /* 0x000fce0003fe0100 */
.L_x_2350:
[----:B------:R-:W-:Y:S01]  /*1700*/  @UP0 ULDC UR4, c[0x0][0x44c] ;  /* 0x0001130000040ab9 */ /* 0x000fe20000000800 */
[----:B------:R-:W-:Y:S01]  /*1710*/  VIADD R0, R0, 0x3f ;  /* 0x0000003f00007836 */ /* 0x000fe20000000000 */
[----:B------:R-:W-:Y:S01]  /*1720*/  UIMAD.WIDE.U32 UR4, UR42, UR4, URZ ;  /* 0x000000042a0472a5 */ /* 0x000fe2000f8e003f */
[----:B------:R-:W-:Y:S01]  /*1730*/  @UP0 ULDC UR8, c[0x0][0x450] ;  /* 0x0001140000080ab9 */ /* 0x000fe20000000800 */
[----:B------:R-:W-:Y:S02]  /*1740*/  UMOV UR7, UR42 ;  /* 0x0000002a00077c82 */ /* 0x000fe40008000000 */
[----:B------:R-:W-:Y:S01]  /*1750*/  @UP0 USHF.R.U32.HI UR7, URZ, UR8, UR5 ;  /* 0x000000083f070299 */ /* 0x000fe20008011605 */
[----:B------:R-:W-:Y:S02]  /*1760*/  SHF.R.S32.HI R3, RZ, 0x1f, R0 ;  /* 0x0000001fff037819 */ /* 0x000fe40000011400 */
[----:B------:R-:W-:Y:S01]  /*1770*/  ULDC UR4, c[0x0][0x9dc] ;  /* 0x0002770000047ab9 */ /* 0x000fe20000000800 */
[----:B------:R-:W-:Y:S01]  /*1780*/  UIADD3 UR49, UR7, UR49, -UR51 ;  /* 0x0000003107317290 */ /* 0x000fe2000fffe833 */
[----:B------:R-:W-:-:S03]  /*1790*/  LEA.HI R3, R3, R0, RZ, 0x6 ;  /* 0x0000000003037211 */ /* 0x000fc600078f30ff */
[----:B------:R-:W-:Y:S01]  /*17a0*/  UIADD3 UR4, UR49, -UR4, URZ ;  /* 0x8000000431047290 */ /* 0x000fe2000fffe03f */
[----:B------:R-:W-:-:S04]  /*17b0*/  SHF.R.S32.HI R3, RZ, 0x6, R3 ;  /* 0x00000006ff037819 */ /* 0x000fc80000011403 */
[----:B------:R-:W-:Y:S01]  /*17c0*/  VIMNMX R5, R3, UR6, PT ;  /* 0x0000000603057c48 */ /* 0x000fe2000bfe0100 */
[----:B------:R-:W-:Y:S01]  /*17d0*/  IMAD.U32 R3, RZ, RZ, UR4 ;  /* 0x00000004ff037e24 */ /* 0x000fe2000f8e00ff */
[----:B------:R-:W-:Y:S06]  /*17e0*/  @!P1 BRA `(.L_x_2353) ;  /* 0x0000000000409947 */ /* 0x000fec0003800000 */
[----:B------:R-:W-:-:S05]  /*17f0*/  IMAD.U32 R0, RZ, RZ, UR49 ;  /* 0x00000031ff007e24 */ /* 0x000fca000f8e00ff */
        /* <DEDUP_REMOVED lines=9> */
.L_x_2354:
[----:B------:R-:W-:-:S13]  /*1890*/  ISETP.NE.AND P0, PT, R9, 0x1, PT ;  /* 0x000000010900780c */ /* 0x000fda0003f05270 */
[----:B------:R-:W0:Y:S02]  /*18a0*/  @P0 LDC.64 R6, c[0x0][0x9e8] ;  /* 0x00027a00ff060b82 */ /* 0x000e240000000a00 */
[----:B0-----:R-:W-:-:S05]  /*18b0*/  @P0 IMAD.HI.U32 R4, R0, R6, RZ ;  /* 0x0000000600040227 */ /* 0x001fca00078e00ff */
[----:B------:R-:W-:-:S07]  /*18c0*/  @P0 SHF.R.U32.HI R0, RZ, R7, R4 ;  /* 0x00000007ff000219 */ /* 0x000fce0000011604 */
.L_x_2355:
[----:B------:R-:W-:-:S05]  /*18d0*/  IMAD R0, R0, R9, RZ ;  /* 0x0000000900007224 */ /* 0x000fca00078e02ff */
[----:B------:R-:W-:-:S07]  /*18e0*/  VIMNMX R3, R3, R0, !PT ;  /* 0x0000000003037248 */ /* 0x000fce0007fe0100 */
.L_x_2353:
        /* <DEDUP_REMOVED lines=68> */
[----:B------:R-:W-:Y:S01]  /*1d30*/  CS2R R30, SRZ ;  /* 0x00000000001e7805 */ /* 0x000fe2000001ff00 */
[----:B------:R-:W-:Y:S01]  /*1d40*/  IMAD.MOV.U32 R12, RZ, RZ, RZ ;  /* 0x000000ffff0c7224 */ /* 0x000fe200078e00ff */
[----:B------:R-:W-:Y:S01]  /*1d50*/  CS2R R26, SRZ ;  /* 0x00000000001a7805 */ /* 0x000fe2000001ff00 */
[----:B------:R-:W-:Y:S02]  /*1d60*/  IMAD.MOV.U32 R169, RZ, RZ, RZ ;  /* 0x000000ffffa97224 */ /* 0x000fe400078e00ff */
[----:B------:R-:W-:Y:S02]  /*1d70*/  IMAD.MOV.U32 R14, RZ, RZ, RZ ;  /* 0x000000ffff0e7224 */ /* 0x000fe400078e00ff */
        /* <DEDUP_REMOVED lines=16> */
.L_x_2357:
[----:B------:R-:W-:Y:S01]  /*1e80*/  ULEA UR21, UR37, UR46, 0x3 ;  /* 0x0000002e25157291 */ /* 0x000fe2000f8e183f */
[----:B------:R-:W-:-:S05]  /*1e90*/  IMAD.U32 R0, RZ, RZ, UR38 ;  /* 0x00000026ff007e24 */ /* 0x000fca000f8e00ff */
[----:B------:R-:W-:-:S04]  /*1ea0*/  SHF.L.U32 R0, R0, 0x1f, RZ ;  /* 0x0000001f00007819 */ /* 0x000fc800000006ff */
[----:B------:R-:W0:Y:S02]  /*1eb0*/  SYNCS.PHASECHK.TRANS64.TRYWAIT P1, [UR21+0x28c50], R0 ;  /* 0x028c5000ff0075a7 */ /* 0x000e240008020155 */
[----:B0-----:R-:W-:Y:S05]  /*1ec0*/  @!P1 BRA `(.L_x_2358) ;  /* 0x00000160003c9947 */ /* 0x001fea0003800000 */
.L_x_2602:
        /* <DEDUP_REMOVED lines=45> */
.L_x_2364:
        /* <DEDUP_REMOVED lines=143> */
.L_x_2360:
[----:B------:R-:W-:Y:S01]  /*2a90*/  ULEA UR21, UR37, UR46, 0x3 ;  /* 0x0000002e25157291 */ /* 0x000fe2000f8e183f */
[----:B------:R-:W-:-:S05]  /*2aa0*/  IMAD.U32 R0, RZ, RZ, UR38 ;  /* 0x00000026ff007e24 */ /* 0x000fca000f8e00ff */
[----:B------:R-:W-:-:S04]  /*2ab0*/  SHF.L.U32 R0, R0, 0x1f, RZ ;  /* 0x0000001f00007819 */ /* 0x000fc800000006ff */
[----:B------:R0:W1:Y:S01]  /*2ac0*/  SYNCS.PHASECHK.TRANS64.TRYWAIT P1, [UR21+0x28c50], R0 ;  /* 0x028c5000ff0075a7 */ /* 0x0000620008020155 */
[----:B------:R-:W-:Y:S05]  /*2ad0*/  @!P0 BRA `(.L_x_2361) ;  /* 0x0000000000048947 */ /* 0x000fea0003800000 */
[----:B------:R-:W-:Y:S01]  /*2ae0*/  BPT.TRAP 0x1 ;  /* 0x000000040000795c */ /* 0x000fe20000300000 */
.L_x_2361:
[----:B-1----:R-:W-:Y:S05]  /*2af0*/  @P1 BRA `(.L_x_2362) ;  /* 0x0000000000081947 */ /* 0x002fea0003800000 */
[----:B------:R-:W1:Y:S02]  /*2b00*/  SYNCS.PHASECHK.TRANS64.TRYWAIT P1, [UR21+0x28c50], R0 ;  /* 0x028c5000ff0075a7 */ /* 0x000e640008020155 */
[----:B-1----:R-:W-:Y:S05]  /*2b10*/  @!P1 BRA `(.L_x_2363) ;  /* 0x0000015400409947 */ /* 0x002fea0003800000 */
.L_x_2362:
        /* <DEDUP_REMOVED lines=29> */
.L_x_2359:
        /* <DEDUP_REMOVED lines=144> */
.L_x_2349:
[----:B------:R-:W-:Y:S01]  /*35f0*/  ULDC UR4, c[0x0][0x448] ;  /* 0x0001120000047ab9 */ /* 0x000fe20000000800 */
[----:B------:R-:W-:Y:S02]  /*3600*/  UIADD3 UR7, UR42, 0x3f, URZ ;  /* 0x0000003f2a077890 */ /* 0x000fe4000fffe03f */
[----:B------:R-:W-:Y:S02]  /*3610*/  UISETP.NE.AND UP0, UPT, UR4, 0x1, UPT ;  /* 0x000000010400788c */ /* 0x000fe4000bf05270 */
[----:B------:R-:W-:Y:S01]  /*3620*/  UIADD3 UR10, UR49, 0x1, -UR51 ;  /* 0x00000001310a7890 */ /* 0x000fe2000fffe833 */
[----:B------:R-:W-:Y:S02]  /*3630*/  ULDC.64 UR4, c[0x0][0x9e0] ;  /* 0x0002780000047ab9 */ /* 0x000fe40000000a00 */
[----:B------:R-:W-:-:S06]  /*3640*/  UISETP.GE.AND UP1, UPT, UR5, 0x1, UPT ;  /* 0x000000010500788c */ /* 0x000fcc000bf26270 */
[----:B------:R-:W-:Y:S01]  /*3650*/  @UP0 ULDC UR8, c[0x0][0x44c] ;  /* 0x0001130000080ab9 */ /* 0x000fe20000000800 */
[----:B------:R-:W-:Y:S01]  /*3660*/  @UP0 ULDC UR11, c[0x0][0x450] ;  /* 0x00011400000b0ab9 */ /* 0x000fe20000000800 */
[----:B------:R-:W-:Y:S01]  /*3670*/  UIMAD.WIDE.U32 UR8, UR7, UR8, URZ ;  /* 0x00000008070872a5 */ /* 0x000fe2000f8e003f */
[----:B------:R-:W-:-:S03]  /*3680*/  PLOP3.LUT P1, PT, PT, PT, UP1, 0x80, 0x0 ;  /* 0x000000000000781c */ /* 0x000fc60003f2f018 */
[----:B------:R-:W-:-:S04]  /*3690*/  @UP0 USHF.R.U32.HI UR7, URZ, UR11, UR9 ;  /* 0x0000000b3f070299 */ /* 0x000fc80008011609 */
[----:B------:R-:W-:-:S04]  /*36a0*/  UIADD3 UR7, UR10, UR7, URZ ;  /* 0x000000070a077290 */ /* 0x000fc8000fffe03f */
[----:B------:R-:W-:-:S06]  /*36b0*/  UIADD3 UR4, UR7, UR4, URZ ;  /* 0x0000000407047290 */ /* 0x000fcc000fffe03f */
[----:B------:R-:W-:Y:S01]  /*36c0*/  IMAD.U32 R0, RZ, RZ, UR4 ;  /* 0x00000004ff007e24 */ /* 0x000fe2000f8e00ff */
[----:B------:R-:W-:Y:S06]  /*36d0*/  @!P1 BRA `(.L_x_2365) ;  /* 0x0000000000409947 */ /* 0x000fec0003800000 */
        /* <DEDUP_REMOVED lines=10> */
.L_x_2366:
[----:B------:R-:W-:-:S11]  /*3780*/  UISETP.NE.AND UP1, UPT, UR5, 0x1, UPT ;  /* 0x000000010500788c */ /* 0x000fd6000bf25270 */
[----:B------:R-:W-:Y:S02]  /*3790*/  @UP1 ULDC.64 UR10, c[0x0][0x9e8] ;  /* 0x00027a00000a1ab9 */ /* 0x000fe40000000a00 */
[----:B------:R-:W-:-:S04]  /*37a0*/  UIMAD.WIDE.U32 UR8, UR4, UR10, URZ ;  /* 0x0000000a040872a5 */ /* 0x000fc8000f8e003f */
[----:B------:R-:W-:-:S12]  /*37b0*/  @UP1 USHF.R.U32.HI UR4, URZ, UR11, UR9 ;  /* 0x0000000b3f041299 */ /* 0x000fd80008011609 */
.L_x_2367:
[----:B------:R-:W-:-:S06]  /*37c0*/  UIMAD UR4, UR4, UR5, UR5 ;  /* 0x00000005040472a4 */ /* 0x000fcc000f8e0205 */
[----:B------:R-:W-:-:S07]  /*37d0*/  VIMNMX R0, R0, UR4, PT ;  /* 0x0000000400007c48 */ /* 0x000fce000bfe0100 */
.L_x_2365:
[----:B------:R-:W-:Y:S01]  /*37e0*/  VIADD R0, R0, 0x3f ;  /* 0x0000003f00007836 */ /* 0x000fe20000000000 */
[----:B------:R-:W-:Y:S01]  /*37f0*/  @UP0 ULDC UR8, c[0x0][0x44c] ;  /* 0x0001130000080ab9 */ /* 0x000fe20000000800 */
[----:B------:R-:W-:Y:S01]  /*3800*/  @UP0 ULDC UR7, c[0x0][0x450] ;  /* 0x0001140000070ab9 */ /* 0x000fe20000000800 */
[----:B------:R-:W-:Y:S02]  /*3810*/  UIMAD.WIDE.U32 UR8, UR42, UR8, URZ ;  /* 0x000000082a0872a5 */ /* 0x000fe4000f8e003f */
[----:B------:R-:W-:Y:S01]  /*3820*/  SHF.R.S32.HI R3, RZ, 0x1f, R0 ;  /* 0x0000001fff037819 */ /* 0x000fe20000011400 */
[----:B------:R-:W-:Y:S01]  /*3830*/  UMOV UR4, UR42 ;  /* 0x0000002a00047c82 */ /* 0x000fe20008000000 */
[----:B------:R-:W-:Y:S02]  /*3840*/  @UP0 USHF.R.U32.HI UR4, URZ, UR7, UR9 ;  /* 0x000000073f040299 */ /* 0x000fe40008011609 */
[----:B------:R-:W-:Y:S01]  /*3850*/  LEA.HI R3, R3, R0, RZ, 0x6 ;  /* 0x0000000003037211 */ /* 0x000fe200078f30ff */
[----:B------:R-:W-:Y:S01]  /*3860*/  ULDC UR8, c[0x0][0x9dc] ;  /* 0x0002770000087ab9 */ /* 0x000fe20000000800 */
[----:B------:R-:W-:-:S02]  /*3870*/  UIADD3 UR4, UR4, UR49, -UR51 ;  /* 0x0000003104047290 */ /* 0x000fc4000fffe833 */
[----:B------:R-:W-:Y:S02]  /*3880*/  SHF.R.S32.HI R3, RZ, 0x6, R3 ;  /* 0x00000006ff037819 */ /* 0x000fe40000011403 */
[----:B------:R-:W-:Y:S02]  /*3890*/  UIADD3 UR8, UR4, -UR8, URZ ;  /* 0x8000000804087290 */ /* 0x000fe4000fffe03f */
[----:B------:R-:W-:Y:S01]  /*38a0*/  VIMNMX R168, R3, UR6, PT ;  /* 0x0000000603a87c48 */ /* 0x000fe2000bfe0100 */
[----:B------:R-:W-:Y:S09]  /*38b0*/  @!P1 BRA `(.L_x_2368) ;  /* 0x0000000000449947 */ /* 0x000ff20003800000 */
        /* <DEDUP_REMOVED lines=10> */
.L_x_2369:
[----:B------:R-:W-:-:S11]  /*3960*/  UISETP.NE.AND UP0, UPT, UR5, 0x1, UPT ;  /* 0x000000010500788c */ /* 0x000fd6000bf05270 */
[----:B------:R-:W-:Y:S02]  /*3970*/  @UP0 ULDC.64 UR10, c[0x0][0x9e8] ;  /* 0x00027a00000a0ab9 */ /* 0x000fe40000000a00 */
[----:B------:R-:W-:-:S04]  /*3980*/  UIMAD.WIDE.U32 UR6, UR4, UR10, URZ ;  /* 0x0000000a040672a5 */ /* 0x000fc8000f8e003f */
[----:B------:R-:W-:-:S12]  /*3990*/  @UP0 USHF.R.U32.HI UR4, URZ, UR11, UR7 ;  /* 0x0000000b3f040299 */ /* 0x000fd80008011607 */
.L_x_2370:
[----:B------:R-:W-:-:S04]  /*39a0*/  UIMAD UR4, UR4, UR5, URZ ;  /* 0x00000005040472a4 */ /* 0x000fc8000f8e023f */
[----:B------:R-:W-:-:S04]  /*39b0*/  UISETP.LT.AND UP0, UPT, UR8, UR4, UPT ;  /* 0x000000040800728c */ /* 0x000fc8000bf01270 */
[----:B------:R-:W-:-:S12]  /*39c0*/  USEL UR8, UR8, UR4, !UP0 ;  /* 0x0000000408087287 */ /* 0x000fd8000c000000 */
.L_x_2368:
[----:B------:R-:W-:Y:S01]  /*39d0*/  USHF.R.S32.HI UR4, URZ, 0x1f, UR8 ;  /* 0x0000001f3f047899 */ /* 0x000fe20008011408 */
[----:B------:R-:W-:Y:S01]  /*39e0*/  PLOP3.LUT P0, PT, PT, PT, PT, 0x80, 0x0 ;  /* 0x000000000000781c */ /* 0x000fe20003f0f070 */
[----:B------:R-:W-:Y:S01]  /*39f0*/  IMAD.MOV.U32 R0, RZ, RZ, RZ ;  /* 0x000000ffff007224 */ /* 0x000fe200078e00ff */
[----:B------:R-:W-:Y:S01]  /*3a00*/  CS2R R150, SRZ ;  /* 0x0000000000967805 */ /* 0x000fe2000001ff00 */
[----:B------:R-:W-:Y:S01]  /*3a10*/  ULEA.HI UR4, UR4, UR8, URZ, 0x6 ;  /* 0x0000000804047291 */ /* 0x000fe2000f8f303f */
[----:B------:R-:W-:Y:S01]  /*3a20*/  IMAD.MOV.U32 R3, RZ, RZ, RZ ;  /* 0x000000ffff037224 */ /* 0x000fe200078e00ff */
[----:B------:R-:W-:Y:S02]  /*3a30*/  CS2R R148, SRZ ;  /* 0x0000000000947805 */ /* 0x000fe4000001ff00 */
[----:B------:R-:W-:Y:S01]  /*3a40*/  CS2R R146, SRZ ;  /* 0x0000000000927805 */ /* 0x000fe2000001ff00 */
[----:B------:R-:W-:Y:S01]  /*3a50*/  USHF.R.S32.HI UR4, URZ, 0x6, UR4 ;  /* 0x000000063f047899 */ /* 0x000fe20008011404 */
[----:B------:R-:W-:-:S02]  /*3a60*/  CS2R R144, SRZ ;  /* 0x0000000000907805 */ /* 0x000fc4000001ff00 */
[----:B------:R-:W-:Y:S02]  /*3a70*/  CS2R R142, SRZ ;  /* 0x00000000008e7805 */ /* 0x000fe4000001ff00 */
[----:B------:R-:W-:Y:S01]  /*3a80*/  CS2R R140, SRZ ;  /* 0x00000000008c7805 */ /* 0x000fe2000001ff00 */
[----:B------:R-:W-:Y:S01]  /*3a90*/  UISETP.LT.AND UP0, UPT, URZ, UR4, UPT ;  /* 0x000000043f00728c */ /* 0x000fe2000bf01270 */
[----:B------:R-:W-:Y:S02]  /*3aa0*/  CS2R R138, SRZ ;  /* 0x00000000008a7805 */ /* 0x000fe4000001ff00 */
[----:B------:R-:W-:Y:S02]  /*3ab0*/  CS2R R136, SRZ ;  /* 0x0000000000887805 */ /* 0x000fe4000001ff00 */
[----:B------:R-:W-:Y:S01]  /*3ac0*/  CS2R R134, SRZ ;  /* 0x0000000000867805 */ /* 0x000fe2000001ff00 */
[----:B------:R-:W-:Y:S01]  /*3ad0*/  USEL UR48, URZ, UR4, !UP0 ;  /* 0x000000043f307287 */ /* 0x000fe2000c000000 */
[----:B------:R-:W-:-:S02]  /*3ae0*/  CS2R R132, SRZ ;  /* 0x0000000000847805 */ /* 0x000fc4000001ff00 */
[----:B------:R-:W-:Y:S02]  /*3af0*/  CS2R R130, SRZ ;  /* 0x0000000000827805 */ /* 0x000fe4000001ff00 */
[----:B------:R-:W-:Y:S02]  /*3b00*/  CS2R R128, SRZ ;  /* 0x0000000000807805 */ /* 0x000fe4000001ff00 */
[----:B------:R-:W-:Y:S02]  /*3b10*/  CS2R R126, SRZ ;  /* 0x00000000007e7805 */ /* 0x000fe4000001ff00 */
[----:B------:R-:W-:Y:S02]  /*3b20*/  CS2R R124, SRZ ;  /* 0x00000000007c7805 */ /* 0x000fe4000001ff00 */
[----:B------:R-:W-:Y:S02]  /*3b30*/  ISETP.GT.AND P1, PT, R168, UR48, PT ;  /* 0x00000030a8007c0c */ /* 0x000fe4000bf24270 */
        /* <DEDUP_REMOVED lines=48> */
[----:B------:R-:W-:Y:S01]  /*3e40*/  CS2R R26, SRZ ;  /* 0x00000000001a7805 */ /* 0x000fe2000001ff00 */
[----:B------:R-:W-:Y:S02]  /*3e50*/  IMAD.MOV.U32 R169, RZ, RZ, RZ ;  /* 0x000000ffffa97224 */ /* 0x000fe400078e00ff */
[----:B------:R-:W-:-:S02]  /*3e60*/  IMAD.MOV.U32 R14, RZ, RZ, RZ ;  /* 0x000000ffff0e7224 */ /* 0x000fc400078e00ff */
        /* <DEDUP_REMOVED lines=32> */
.L_x_2371:
        /* <DEDUP_REMOVED lines=9> */
.L_x_2603:
[----:B------:R-:W-:Y:S05]  /*4100*/  @!P0 BRA `(.L_x_2373) ;  /* 0x0000000000048947 */ /* 0x000fea0003800000 */
[----:B------:R-:W-:Y:S01]  /*4110*/  BPT.TRAP 0x1 ;  /* 0x000000040000795c */ /* 0x000fe20000300000 */
.L_x_2373:
[----:B------:R-:W-:Y:S02]  /*4120*/  IMAD.U32 R7, RZ, RZ, UR37 ;  /* 0x00000025ff077e24 */ /* 0x000fe4000f8e00ff */
[----:B------:R-:W-:-:S03]  /*4130*/  IMAD.U32 R8, RZ, RZ, UR38 ;  /* 0x00000026ff087e24 */ /* 0x000fc6000f8e00ff */
[----:B------:R-:W-:Y:S02]  /*4140*/  LEA R7, R7, UR46, 0x3 ;  /* 0x0000002e07077c11 */ /* 0x000fe4000f8e18ff */
[----:B------:R-:W-:-:S04]  /*4150*/  SHF.L.U32 R8, R8, 0x1f, RZ ;  /* 0x0000001f08087819 */ /* 0x000fc800000006ff */
[----:B------:R1:W2:Y:S01]  /*4160*/  SYNCS.PHASECHK.TRANS64.TRYWAIT P1, [R7+URZ+0x28c30], R8 ;  /* 0x028c3008070075a7 */ /* 0x0002a2000802017f */
[----:B------:R-:W-:Y:S05]  /*4170*/  @!P0 BRA `(.L_x_2374) ;  /* 0x0000000000048947 */ /* 0x000fea0003800000 */
[----:B------:R-:W-:Y:S01]  /*4180*/  BPT.TRAP 0x1 ;  /* 0x000000040000795c */ /* 0x000fe20000300000 */
.L_x_2374:
[----:B--2---:R-:W-:Y:S05]  /*4190*/  @P1 BRA `(.L_x_2375) ;  /* 0x0000000000081947 */ /* 0x004fea0003800000 */
[----:B------:R-:W2:Y:S02]  /*41a0*/  SYNCS.PHASECHK.TRANS64.TRYWAIT P1, [R7+URZ+0x28c30], R8 ;  /* 0x028c3008070075a7 */ /* 0x000ea4000802017f */
[----:B--2---:R-:W-:Y:S05]  /*41b0*/  @!P1 BRA `(.L_x_2376) ;  /* 0x0000013c00c89947 */ /* 0x004fea0003800000 */
.L_x_2375:
        /* <DEDUP_REMOVED lines=15> */
[----:B------:R-:W-:Y:S01]  /*42b0*/  VIADD R3, R185, UR42 ;  /* 0x0000002ab9037c36 */ /* 0x000fe20008000000 */
[----:B------:R-:W-:Y:S01]  /*42c0*/  UMOV UR7, 0x40000040 ;  /* 0x4000004000077882 */ /* 0x000fe20000000000 */
[----:B------:R-:W-:Y:S01]  /*42d0*/  UMOV UR5, 0x40000040 ;  /* 0x4000004000057882 */ /* 0x000fe20000000000 */
[----:B------:R-:W-:Y:S01]  /*42e0*/  ULOP3.LUT UR4, UR4, 0x3fff, URZ, 0xc0, !UPT ;  /* 0x00003fff04047892 */ /* 0x000fe2000f8ec03f */
[----:B------:R-:W-:Y:S01]  /*42f0*/  IMAD.MOV.U32 R4, RZ, RZ, R3 ;  /* 0x000000ffff047224 */ /* 0x000fe200078e0003 */
[----:B------:R-:W-:Y:S01]  /*4300*/  UMOV UR11, 0x40000040 ;  /* 0x40000040000b7882 */ /* 0x000fe20000000000 */
[----:B------:R-:W-:Y:S01]  /*4310*/  UMOV UR9, 0x40000040 ;  /* 0x4000004000097882 */ /* 0x000fe20000000000 */
[----:B------:R-:W-:-:S02]  /*4320*/  ULEA UR18, UR37, UR18, 0x9 ;  /* 0x0000001225127291 */ /* 0x000fc4000f8e483f */
[----:B------:R-:W-:Y:S02]  /*4330*/  ULOP3.LUT UR16, UR4, 0x10000, URZ, 0xfc, !UPT ;  /* 0x0001000004107892 */ /* 0x000fe4000f8efc3f */
[----:B------:R-:W-:Y:S02]  /*4340*/  UIADD3 UR6, UR18, 0x2, URZ ;  /* 0x0000000212067890 */ /* 0x000fe4000fffe03f */
[----:B------:R-:W-:Y:S02]  /*4350*/  UIADD3 UR4, UR16, 0x2, URZ ;  /* 0x0000000210047890 */ /* 0x000fe4000fffe03f */
[----:B------:R-:W-:Y:S02]  /*4360*/  UIADD3 UR10, UR18, 0x4, URZ ;  /* 0x00000004120a7890 */ /* 0x000fe4000fffe03f */
[----:B------:R-:W-:Y:S02]  /*4370*/  UIADD3 UR8, UR16, 0x4, URZ ;  /* 0x0000000410087890 */ /* 0x000fe4000fffe03f */
[----:B------:R-:W-:Y:S01]  /*4380*/  HGMMA.64x64x16.F32 R24, gdesc[UR16], RZ, !UPT, gsb0 ;  /* 0x00e00000101879f0 */ /* 0x000fe2000c0008ff */
[----:B------:R-:W-:-:S02]  /*4390*/  UIADD3 UR14, UR18, 0x6, URZ ;  /* 0x00000006120e7890 */ /* 0x000fc4000fffe03f */
[----:B------:R-:W-:Y:S01]  /*43a0*/  UIADD3 UR12, UR16, 0x6, URZ ;  /* 0x00000006100c7890 */ /* 0x000fe2000fffe03f */
[----:B------:R-:W-:Y:S01]  /*43b0*/  UMOV UR15, 0x40000040 ;  /* 0x40000040000f7882 */ /* 0x000fe20000000000 */
[----:B------:R-:W-:Y:S01]  /*43c0*/  UMOV UR13, 0x40000040 ;  /* 0x40000040000d7882 */ /* 0x000fe20000000000 */
[----:B------:R-:W-:Y:S02]  /*43d0*/  ULDC UR20, c[0x0][0x9dc] ;  /* 0x0002770000147ab9 */ /* 0x000fe40000000800 */
[----:B------:R-:W-:Y:S01]  /*43e0*/  ULOP3.LUT UR20, URZ, UR20, URZ, 0x33, !UPT ;  /* 0x000000143f147292 */ /* 0x000fe2000f8e333f */
[----:B------:R-:W-:Y:S02]  /*43f0*/  WARPGROUP.DEPBAR.LE gsb0, 0x0 ;  /* 0x00008000000079c5 */ /* 0x000fe40000010000 */
[----:B------:R-:W-:-:S06]  /*4400*/  WARPGROUP.ARRIVE ;  /* 0x00000000000079c5 */ /* 0x000fcc0000000000 */
[----:B------:R-:W-:Y:S01]  /*4410*/  HGMMA.64x64x16.F32 R24, gdesc[UR4], R24, gsb0 ;  /* 0x00e00000041879f0 */ /* 0x000fe20008000818 */
[----:B------:R-:W-:Y:S01]  /*4420*/  ULDC UR7, c[0x0][0x448] ;  /* 0x0001120000077ab9 */ /* 0x000fe20000000800 */
[----:B------:R-:W-:Y:S01]  /*4430*/  ULDC UR6, c[0x0][0x9d8] ;  /* 0x0002760000067ab9 */ /* 0x000fe20000000800 */
[----:B------:R-:W-:-:S06]  /*4440*/  UISETP.NE.AND UP0, UPT, UR7, 0x1, UPT ;  /* 0x000000010700788c */ /* 0x000fcc000bf05270 */
[----:B------:R-:W-:Y:S02]  /*4450*/  PLOP3.LUT P2, PT, PT, PT, UP0, 0x80, 0x0 ;  /* 0x000000000000781c */ /* 0x000fe40003f4f008 */
[----:B------:R-:W-:-:S03]  /*4460*/  PLOP3.LUT P3, PT, PT, PT, UP0, 0x80, 0x0 ;  /* 0x000000000000781c */ /* 0x000fc60003f6f008 */
[----:B------:R-:W-:-:S08]  /*4470*/  @UP0 ULDC UR7, c[0x0][0x44c] ;  /* 0x0001130000070ab9 */ /* 0x000fd00000000800 */
[----:B------:R-:W-:Y:S01]  /*4480*/  @P2 IMAD.HI.U32 R5, R3, UR7, RZ ;  /* 0x0000000703052c27 */ /* 0x000fe2000f8e00ff */
[----:B------:R-:W-:-:S03]  /*4490*/  @UP0 ULDC UR7, c[0x0][0x450] ;  /* 0x0001140000070ab9 */ /* 0x000fc60000000800 */
[----:B------:R-:W-:Y:S01]  /*44a0*/  @!P1 VIADD R3, R7, 0x28c40 ;  /* 0x00028c4007039836 */ /* 0x000fe20000000000 */
[----:B------:R-:W-:Y:S01]  /*44b0*/  @P3 SHF.R.U32.HI R4, RZ, UR7, R5 ;  /* 0x00000007ff043c19 */ /* 0x000fe20008011605 */
[----:B------:R-:W-:-:S03]  /*44c0*/  IMAD.MOV.U32 R5, RZ, RZ, -0x40 ;  /* 0xffffffc0ff057424 */ /* 0x000fc600078e00ff */
[----:B------:R-:W-:Y:S01]  /*44d0*/  @!P1 PRMT R3, RZ, 0x654, R3 ;  /* 0x00000654ff039816 */ /* 0x000fe20000000003 */
[----:B------:R-:W0:Y:S01]  /*44e0*/  SHFL.IDX PT, R9, R4, RZ, 0x1c1f ;  /* 0x001c1fff04097589 */ /* 0x000e2200000e0000 */
[----:B------:R-:W-:Y:S02]  /*44f0*/  WARPGROUP.DEPBAR.LE gsb0, 0x0 ;  /* 0x00008000000079c5 */ /* 0x000fe40000010000 */
[----:B------:R-:W-:-:S06]  /*4500*/  WARPGROUP.ARRIVE ;  /* 0x00000000000079c5 */ /* 0x000fcc0000000000 */
[----:B------:R-:W-:Y:S03]  /*4510*/  HGMMA.64x64x16.F32 R24, gdesc[UR8], R24, gsb0 ;  /* 0x00e00000081879f0 */ /* 0x000fe60008000818 */
[----:B------:R-:W-:Y:S02]  /*4520*/  WARPGROUP.DEPBAR.LE gsb0, 0x0 ;  /* 0x00008000000079c5 */ /* 0x000fe40000010000 */
[----:B------:R-:W-:-:S06]  /*4530*/  WARPGROUP.ARRIVE ;  /* 0x00000000000079c5 */ /* 0x000fcc0000000000 */
[----:B------:R-:W-:Y:S01]  /*4540*/  HGMMA.64x64x16.F32 R24, gdesc[UR12], R24, gsb0 ;  /* 0x00e000000c1879f0 */ /* 0x000fe20008000818 */
[----:B------:R-:W-:Y:S02]  /*4550*/  ULDC.64 UR14, c[0x0][0x9e0] ;  /* 0x00027800000e7ab9 */ /* 0x000fe40000000a00 */
[----:B------:R-:W-:-:S06]  /*4560*/  UISETP.GE.AND UP1, UPT, UR15, 0x1, UPT ;  /* 0x000000010f00788c */ /* 0x000fcc000bf26270 */
[----:B------:R-:W-:Y:S01]  /*4570*/  PLOP3.LUT P2, PT, PT, PT, UP1, 0x40, 0x0 ;  /* 0x000000000000781c */ /* 0x000fe20003f4e818 */
[----:B------:R-:W-:Y:S02]  /*4580*/  WARPGROUP.DEPBAR.LE gsb0, 0x0 ;  /* 0x00008000000079c5 */ /* 0x000fe40000010000 */
[----:B------:R3:W-:Y:S01]  /*4590*/  @!P1 SYNCS.ARRIVE.TRANS64.RED.A1T0 RZ, [R3+URZ], RZ ;  /* 0x000000ff03ff99a7 */ /* 0x0007e2000810043f */
[----:B------:R-:W-:Y:S01]  /*45a0*/  FMUL.FTZ R24, R24, UR6 ;  /* 0x0000000618187c20 */ /* 0x000fe20008410000 */
[----:B------:R-:W-:Y:S01]  /*45b0*/  FMUL.FTZ R25, R25, UR6 ;  /* 0x0000000619197c20 */ /* 0x000fe20008410000 */
[----:B------:R-:W-:Y:S01]  /*45c0*/  FMUL.FTZ R26, R26, UR6 ;  /* 0x000000061a1a7c20 */ /* 0x000fe20008410000 */
[----:B------:R-:W-:Y:S01]  /*45d0*/  FMUL.FTZ R27, R27, UR6 ;  /* 0x000000061b1b7c20 */ /* 0x000fe20008410000 */
[----:B------:R-:W-:Y:S01]  /*45e0*/  FMUL.FTZ R28, R28, UR6 ;  /* 0x000000061c1c7c20 */ /* 0x000fe20008410000 */
[----:B------:R-:W-:Y:S01]  /*45f0*/  FMUL.FTZ R29, R29, UR6 ;  /* 0x000000061d1d7c20 */ /* 0x000fe20008410000 */
[----:B------:R-:W-:Y:S01]  /*4600*/  FMUL.FTZ R32, R32, UR6 ;  /* 0x0000000620207c20 */ /* 0x000fe20008410000 */
[----:B---3--:R-:W-:-:S02]  /*4610*/  IMAD R3, R168, R5, 0x41 ;  /* 0x00000041a8037424 */ /* 0x008fc400078e0205 */
        /* <DEDUP_REMOVED lines=20> */
[----:B------:R-:W-:Y:S01]  /*4760*/  IADD3 R5, -R2, UR49, R3 ;  /* 0x0000003102057c10 */ /* 0x000fe2000fffe103 */
[----:B------:R-:W-:Y:S01]  /*4770*/  FMUL.FTZ R31, R31, UR6 ;  /* 0x000000061f1f7c20 */ /* 0x000fe20008410000 */
[----:B------:R-:W3:Y:S01]  /*4780*/  MUFU.TANH R24, R24 ;  /* 0x0000001800187308 */ /* 0x000ee20000002400 */
[----:B------:R-:W-:Y:S01]  /*4790*/  FMUL.FTZ R35, R35, UR6 ;  /* 0x0000000623237c20 */ /* 0x000fe20008410000 */
[----:B------:R-:W-:Y:S01]  /*47a0*/  FMUL.FTZ R30, R30, UR6 ;  /* 0x000000061e1e7c20 */ /* 0x000fe20008410000 */
[----:B------:R-:W-:Y:S01]  /*47b0*/  FMUL.FTZ R34, R34, UR6 ;  /* 0x0000000622227c20 */ /* 0x000fe20008410000 */
[----:B------:R-:W-:-:S02]  /*47c0*/  VIADD R5, R5, -UR51 ;  /* 0x8000003305057c36 */ /* 0x000fc40008000000 */
[----:B------:R-:W-:Y:S02]  /*47d0*/  FMUL.FTZ R38, R38, UR6 ;  /* 0x0000000626267c20 */ /* 0x000fe40008410000 */
[----:B------:R-:W4:Y:S08]  /*47e0*/  MUFU.TANH R25, R25 ;  /* 0x0000001900197308 */ /* 0x000f300000002400 */
        /* <DEDUP_REMOVED lines=25> */
[----:B------:R5:W0:Y:S08]  /*4980*/  MUFU.TANH R11, R31 ;  /* 0x0000001f000b7308 */ /* 0x000a300000002400 */
[----:B------:R1:W0:Y:S01]  /*4990*/  MUFU.TANH R13, R35 ;  /* 0x00000023000d7308 */ /* 0x0002220000002400 */
[----:B-----5:R-:W-:-:S07]  /*49a0*/  LEA R31, R168, 0xffffffc0, 0x6 ;  /* 0xffffffc0a81f7811 */ /* 0x020fce00078e30ff */
[----:B------:R5:W0:Y:S01]  /*49b0*/  MUFU.TANH R10, R30 ;  /* 0x0000001e000a7308 */ /* 0x000a220000002400 */
[----:B-1----:R-:W-:-:S07]  /*49c0*/  VIADD R35, R5, UR14 ;  /* 0x0000000e05237c36 */ /* 0x002fce0008000000 */
[----:B------:R1:W2:Y:S01]  /*49d0*/  MUFU.TANH R12, R34 ;  /* 0x00000022000c7308 */ /* 0x0002a20000002400 */
[----:B-----5:R-:W-:-:S07]  /*49e0*/  IADD3 R30, -R2, UR49, -R31 ;  /* 0x00000031021e7c10 */ /* 0x020fce000fffe91f */
[----:B------:R5:W2:Y:S01]  /*49f0*/  MUFU.TANH R14, R38 ;  /* 0x00000026000e7308 */ /* 0x000aa20000002400 */
[----:B-1----:R-:W-:-:S04]  /*4a00*/  VIADD R34, R5, UR20 ;  /* 0x0000001405227c36 */ /* 0x002fc80008000000 */
[----:B0-----:R-:W-:Y:S02]  /*4a10*/  IMAD.IADD R5, R34, 0x1, R9 ;  /* 0x0000000122057824 */ /* 0x001fe400078e0209 */
[----:B-----5:R-:W-:Y:S01]  /*4a20*/  VIADD R38, R3, 0xffffffff ;  /* 0xffffffff03267836 */ /* 0x020fe20000000000 */
[----:B------:R-:W-:Y:S01]  /*4a30*/  VIADDMNMX R3, R9, R35, R30, PT ;  /* 0x0000002309037246 */ /* 0x000fe2000380011e */
[----:B---34-:R-:W-:Y:S06]  /*4a40*/  @P2 BRA `(.L_x_2377) ;  /* 0x00000000005c2947 */ /* 0x018fec0003800000 */
[----:B------:R-:W-:Y:S01]  /*4a50*/  IMAD.U32 R6, RZ, RZ, UR51 ;  /* 0x00000033ff067e24 */ /* 0x000fe2000f8e00ff */
[----:B------:R-:W-:Y:S04]  /*4a60*/  BSSY B0, `(.L_x_2378) ;  /* 0x0000011000007945 */ /* 0x000fe80003800000 */
[----:B------:R-:W-:-:S04]  /*4a70*/  IADD3 R6, -R6, UR49, R9 ;  /* 0x0000003106067c10 */ /* 0x000fc8000fffe109 */
[----:B------:R-:W-:-:S13]  /*4a80*/  ISETP.GT.AND P2, PT, R6, -0x1, PT ;  /* 0xffffffff0600780c */ /* 0x000fda0003f44270 */
[----:B------:R-:W-:Y:S05]  /*4a90*/  @P2 BRA `(.L_x_2379) ;  /* 0x0000000000202947 */ /* 0x000fea0003800000 */
[----:B------:R-:W-:Y:S01]  /*4aa0*/  UISETP.NE.AND UP2, UPT, UR15, 0x1, UPT ;  /* 0x000000010f00788c */ /* 0x000fe2000bf45270 */
[----:B------:R-:W-:-:S05]  /*4ab0*/  LOP3.LUT R6, RZ, R6, RZ, 0x33, !PT ;  /* 0x00000006ff067212 */ /* 0x000fca00078e33ff */
[----:B------:R-:W-:-:S05]  /*4ac0*/  PLOP3.LUT P2, PT, PT, PT, UP2, 0x80, 0x0 ;  /* 0x000000000000781c */ /* 0x000fca0003f4f028 */
[----:B------:R-:W-:-:S08]  /*4ad0*/  @UP2 ULDC.64 UR6, c[0x0][0x9e8] ;  /* 0x00027a0000062ab9 */ /* 0x000fd00000000a00 */
[----:B------:R-:W-:-:S05]  /*4ae0*/  @P2 IMAD.HI.U32 R9, R6, UR6, RZ ;  /* 0x0000000606092c27 */ /* 0x000fca000f8e00ff */
[----:B------:R-:W-:-:S04]  /*4af0*/  @P2 SHF.R.U32.HI R6, RZ, UR7, R9 ;  /* 0x00000007ff062c19 */ /* 0x000fc80008011609 */
[----:B------:R-:W-:Y:S01]  /*4b00*/  LOP3.LUT R6, RZ, R6, RZ, 0x33, !PT ;  /* 0x00000006ff067212 */ /* 0x000fe200078e33ff */
[----:B------:R-:W-:Y:S06]  /*4b10*/  BRA `(.L_x_2380) ;  /* 0x0000000000147947 */ /* 0x000fec0003800000 */
.L_x_2379:
[----:B------:R-:W-:-:S06]  /*4b20*/  UISETP.NE.AND UP2, UPT, UR15, 0x1, UPT ;  /* 0x000000010f00788c */ /* 0x000fcc000bf45270 */
[----:B------:R-:W-:-:S05]  /*4b30*/  PLOP3.LUT P2, PT, PT, PT, UP2, 0x80, 0x0 ;  /* 0x000000000000781c */ /* 0x000fca0003f4f028 */
[----:B------:R-:W-:-:S08]  /*4b40*/  @UP2 ULDC.64 UR6, c[0x0][0x9e8] ;  /* 0x00027a0000062ab9 */ /* 0x000fd00000000a00 */
[----:B------:R-:W-:-:S05]  /*4b50*/  @P2 IMAD.HI.U32 R9, R6, UR6, RZ ;  /* 0x0000000606092c27 */ /* 0x000fca000f8e00ff */
[----:B------:R-:W-:-:S07]  /*4b60*/  @P2 SHF.R.U32.HI R6, RZ, UR7, R9 ;  /* 0x00000007ff062c19 */ /* 0x000fce0008011609 */
.L_x_2380:
[----:B------:R-:W-:Y:S05]  /*4b70*/  BSYNC B0 ;  /* 0x0000000000007941 */ /* 0x000fea0003800000 */
.L_x_2378:
[----:B------:R-:W-:-:S04]  /*4b80*/  IMAD R9, R6, UR15, -R31 ;  /* 0x0000000f06097c24 */ /* 0x000fc8000f8e0a1f */
[----:B------:R-:W-:-:S05]  /*4b90*/  IMAD.IADD R6, R9, 0x1, -R2 ;  /* 0x0000000109067824 */ /* 0x000fca00078e0a02 */
[----:B------:R-:W-:Y:S02]  /*4ba0*/  VIMNMX R5, R5, R6, !PT ;  /* 0x0000000605057248 */ /* 0x000fe40007fe0100 */
[----:B------:R-:W-:-:S07]  /*4bb0*/  VIADDMNMX R3, R6, UR15, R3, PT ;  /* 0x0000000f06037c46 */ /* 0x000fce000b800103 */
.L_x_2377:
[C---:B------:R-:W-:Y:S02]  /*4bc0*/  ISETP.GE.AND P2, PT, R38.reuse, 0x2, PT ;  /* 0x000000022600780c */ /* 0x040fe40003f46270 */
[C---:B------:R-:W-:Y:S02]  /*4bd0*/  ISETP.GE.AND P6, PT, R38.reuse, 0xa, PT ;  /* 0x0000000a2600780c */ /* 0x040fe40003fc6270 */
[----:B------:R-:W-:Y:S02]  /*4be0*/  ISETP.GT.AND P4, PT, R5, 0x1, !P2 ;  /* 0x000000010500780c */ /* 0x000fe40005784270 */
[----:B------:R-:W-:Y:S02]  /*4bf0*/  ISETP.GE.AND P3, PT, R38, 0x9, PT ;  /* 0x000000092600780c */ /* 0x000fe40003f66270 */
[----:B------:R-:W-:Y:S02]  /*4c00*/  ISETP.LT.OR P4, PT, R3, 0x2, P4 ;  /* 0x000000020300780c */ /* 0x000fe40002781670 */
[----:B------:R-:W-:-:S02]  /*4c10*/  ISETP.GT.AND P5, PT, R5, 0x8, !P3 ;  /* 0x000000080500780c */ /* 0x000fc40005fa4270 */
[----:B------:R-:W-:Y:S02]  /*4c20*/  FSEL R42, R25, -INF , !P4 ;  /* 0xff800000192a7808 */ /* 0x000fe40006000000 */
[----:B------:R-:W-:Y:S02]  /*4c30*/  ISETP.GT.AND P4, PT, R5, 0x9, !P6 ;  /* 0x000000090500780c */ /* 0x000fe40007784270 */
[----:B------:R-:W-:Y:S02]  /*4c40*/  P2R R25, PR, RZ, 0x40 ;  /* 0x00000040ff197803 */ /* 0x000fe40000000000 */
[----:B------:R-:W-:Y:S02]  /*4c50*/  ISETP.LT.OR P4, PT, R3, 0xa, P4 ;  /* 0x0000000a0300780c */ /* 0x000fe40002781670 */
[----:B------:R-:W-:Y:S02]  /*4c60*/  ISETP.GE.AND P6, PT, R38, 0x11, PT ;  /* 0x000000112600780c */ /* 0x000fe40003fc6270 */
[----:B------:R-:W-:-:S02]  /*4c70*/  FSEL R58, R29, -INF , !P4 ;  /* 0xff8000001d3a7808 */ /* 0x000fc40006000000 */
[----:B------:R-:W-:Y:S02]  /*4c80*/  ISETP.LT.OR P5, PT, R3, 0x9, P5 ;  /* 0x000000090300780c */ /* 0x000fe40002fa1670 */
        /* <DEDUP_REMOVED lines=58> */
[----:B------:R-:W-:-:S04]  /*5030*/  ISETP.GE.AND P6, PT, R38, 0x3a, PT ;  /* 0x0000003a2600780c */ /* 0x000fc80003fc6270 */
[----:B------:R-:W-:Y:S02]  /*5040*/  P2R R38, PR, RZ, 0x40 ;  /* 0x00000040ff267803 */ /* 0x000fe40000000000 */
[----:B------:R-:W-:Y:S02]  /*5050*/  ISETP.GT.AND P6, PT, R5, 0x39, !P6 ;  /* 0x000000390500780c */ /* 0x000fe400077c4270 */
[----:B------:R-:W0:Y:S02]  /*5060*/  SHFL.IDX PT, R5, R4, 0x1, 0x1c1f ;  /* 0x003c1f0004057f89 */ /* 0x000e2400000e0000 */
[----:B------:R-:W-:-:S04]  /*5070*/  ISETP.LT.OR P6, PT, R3, 0x3a, P6 ;  /* 0x0000003a0300780c */ /* 0x000fc800037c1670 */
[----:B------:R-:W-:Y:S02]  /*5080*/  FSEL R74, R53, -INF , !P6 ;  /* 0xff800000354a7808 */ /* 0x000fe40007000000 */
[----:B------:R-:W-:Y:S02]  /*5090*/  PLOP3.LUT P6, PT, PT, PT, UP1, 0x40, 0x0 ;  /* 0x000000000000781c */ /* 0x000fe40003fce818 */
[----:B0-----:R-:W-:Y:S01]  /*50a0*/  VIADDMNMX R3, R5, R35, R30, PT ;  /* 0x0000002305037246 */ /* 0x001fe2000380011e */
[----:B------:R-:W-:-:S10]  /*50b0*/  IMAD.IADD R6, R34, 0x1, R5 ;  /* 0x0000000122067824 */ /* 0x000fd400078e0205 */
[----:B------:R-:W-:Y:S05]  /*50c0*/  @P6 BRA `(.L_x_2381) ;  /* 0x0000000000646947 */ /* 0x000fea0003800000 */
        /* <DEDUP_REMOVED lines=9> */
[----:B------:R-:W-:Y:S01]  /*5160*/  @P6 IMAD.HI.U32 R5, R4, UR6, RZ ;  /* 0x0000000604056c27 */ /* 0x000fe2000f8e00ff */
[----:B------:R-:W-:-:S13]  /*5170*/  PLOP3.LUT P6, PT, PT, PT, UP2, 0x80, 0x0 ;  /* 0x000000000000781c */ /* 0x000fda0003fcf028 */
[----:B------:R-:W-:-:S04]  /*5180*/  @P6 SHF.R.U32.HI R4, RZ, UR7, R5 ;  /* 0x00000007ff046c19 */ /* 0x000fc80008011605 */
[----:B------:R-:W-:Y:S01]  /*5190*/  LOP3.LUT R4, RZ, R4, RZ, 0x33, !PT ;  /* 0x00000004ff047212 */ /* 0x000fe200078e33ff */
[----:B------:R-:W-:Y:S06]  /*51a0*/  BRA `(.L_x_2384) ;  /* 0x0000000000187947 */ /* 0x000fec0003800000 */
.L_x_2383:
[----:B------:R-:W-:-:S06]  /*51b0*/  UISETP.NE.AND UP2, UPT, UR15, 0x1, UPT ;  /* 0x000000010f00788c */ /* 0x000fcc000bf45270 */
[----:B------:R-:W-:-:S05]  /*51c0*/  PLOP3.LUT P6, PT, PT, PT, UP2, 0x80, 0x0 ;  /* 0x000000000000781c */ /* 0x000fca0003fcf028 */
[----:B------:R-:W-:-:S08]  /*51d0*/  @UP2 ULDC.64 UR6, c[0x0][0x9e8] ;  /* 0x00027a0000062ab9 */ /* 0x000fd00000000a00 */
[----:B------:R-:W-:Y:S01]  /*51e0*/  @P6 IMAD.HI.U32 R5, R4, UR6, RZ ;  /* 0x0000000604056c27 */ /* 0x000fe2000f8e00ff */
[----:B------:R-:W-:-:S13]  /*51f0*/  PLOP3.LUT P6, PT, PT, PT, UP2, 0x80, 0x0 ;  /* 0x000000000000781c */ /* 0x000fda0003fcf028 */
[----:B------:R-:W-:-:S07]  /*5200*/  @P6 SHF.R.U32.HI R4, RZ, UR7, R5 ;  /* 0x00000007ff046c19 */ /* 0x000fce0008011605 */
.L_x_2384:
[----:B------:R-:W-:Y:S05]  /*5210*/  BSYNC B0 ;  /* 0x0000000000007941 */ /* 0x000fea0003800000 */
.L_x_2382:
[----:B------:R-:W-:-:S04]  /*5220*/  IMAD R5, R4, UR15, -R31 ;  /* 0x0000000f04057c24 */ /* 0x000fc8000f8e0a1f */
[----:B------:R-:W-:-:S05]  /*5230*/  IMAD.IADD R5, R5, 0x1, -R2 ;  /* 0x0000000105057824 */ /* 0x000fca00078e0a02 */
[----:B------:R-:W-:Y:S02]  /*5240*/  VIMNMX R6, R6, R5, !PT ;  /* 0x0000000506067248 */ /* 0x000fe40007fe0100 */
[----:B------:R-:W-:-:S07]  /*5250*/  VIADDMNMX R3, R5, UR15, R3, PT ;  /* 0x0000000f05037c46 */ /* 0x000fce000b800103 */
.L_x_2381:
[----:B------:R-:W-:Y:S01]  /*5260*/  BAR.SYNC.DEFER_BLOCKING 0xf, 0x100 ;  /* 0x03c4000000007b1d */ /* 0x000fe20000010000 */
[----:B------:R-:W-:Y:S02]  /*5270*/  ISETP.GT.AND P2, PT, R6, 0x1, !P2 ;  /* 0x000000010600780c */ /* 0x000fe40005744270 */
[----:B------:R-:W-:Y:S02]  /*5280*/  ISETP.NE.AND P6, PT, R9, RZ, PT ;  /* 0x000000ff0900720c */ /* 0x000fe40003fc5270 */
[----:B------:R-:W-:Y:S01]  /*5290*/  ISETP.LT.OR P2, PT, R3, 0x2, P2 ;  /* 0x000000020300780c */ /* 0x000fe20001741670 */
[----:B------:R-:W-:Y:S01]  /*52a0*/  ULDC UR10, c[0x0][0x988] ;  /* 0x00026200000a7ab9 */ /* 0x000fe20000000800 */
[----:B------:R-:W-:Y:S02]  /*52b0*/  FMNMX.FTZ R5, R32, R42, !PT ;  /* 0x0000002a20057209 */ /* 0x000fe40007810000 */
[----:B------:R-:W-:Y:S02]  /*52c0*/  FSEL R9, R27, -INF , !P2 ;  /* 0xff8000001b097808 */ /* 0x000fe40005000000 */
[----:B------:R-:W-:-:S02]  /*52d0*/  ISETP.NE.AND P2, PT, R25, RZ, PT ;  /* 0x000000ff1900720c */ /* 0x000fc40003f45270 */
[----:B------:R-:W-:Y:S02]  /*52e0*/  FMNMX.FTZ R5, R56, R5, !PT ;  /* 0x0000000538057209 */ /* 0x000fe40007810000 */
[----:B------:R-:W-:Y:S02]  /*52f0*/  ISETP.GT.AND P2, PT, R6, 0x9, !P2 ;  /* 0x000000090600780c */ /* 0x000fe40005744270 */
[----:B------:R-:W-:Y:S02]  /*5300*/  FMNMX.FTZ R5, R58, R5, !PT ;  /* 0x000000053a057209 */ /* 0x000fe40007810000 */
[----:B------:R-:W-:Y:S02]  /*5310*/  ISETP.LT.OR P2, PT, R3, 0xa, P2 ;  /* 0x0000000a0300780c */ /* 0x000fe40001741670 */
[----:B------:R-:W-:Y:S02]  /*5320*/  FMNMX.FTZ R5, R60, R5, !PT ;  /* 0x000000053c057209 */ /* 0x000fe40007810000 */
[----:B------:R-:W-:-:S02]  /*5330*/  FSEL R11, R11, -INF , !P2 ;  /* 0xff8000000b0b7808 */ /* 0x000fc40005000000 */
[----:B------:R-:W-:Y:S02]  /*5340*/  ISETP.NE.AND P2, PT, R28, RZ, PT ;  /* 0x000000ff1c00720c */ /* 0x000fe40003f45270 */
[----:B------:R-:W-:Y:S02]  /*5350*/  FMNMX.FTZ R5, R62, R5, !PT ;  /* 0x000000053e057209 */ /* 0x000fe40007810000 */
[----:B------:R-:W-:Y:S02]  /*5360*/  ISETP.GT.AND P2, PT, R6, 0x10, !P2 ;  /* 0x000000100600780c */ /* 0x000fe40005744270 */
[----:B------:R-:W-:Y:S02]  /*5370*/  FMNMX.FTZ R5, R64, R5, !PT ;  /* 0x0000000540057209 */ /* 0x000fe40007810000 */
[----:B------:R-:W-:Y:S02]  /*5380*/  ISETP.LT.OR P2, PT, R3, 0x11, P2 ;  /* 0x000000110300780c */ /* 0x000fe40001741670 */
[----:B------:R-:W-:-:S02]  /*5390*/  FMNMX.FTZ R5, R66, R5, !PT ;  /* 0x0000000542057209 */ /* 0x000fc40007810000 */
[----:B--2---:R-:W-:Y:S02]  /*53a0*/  FSEL R12, R12, -INF , !P2 ;  /* 0xff8000000c0c7808 */ /* 0x004fe40005000000 */
[----:B------:R-:W-:Y:S02]  /*53b0*/  ISETP.NE.AND P2, PT, R29, RZ, PT ;  /* 0x000000ff1d00720c */ /* 0x000fe40003f45270 */
[----:B------:R-:W-:Y:S02]  /*53c0*/  FMNMX.FTZ R5, R40, R5, !PT ;  /* 0x0000000528057209 */ /* 0x000fe40007810000 */
[C---:B------:R-:W-:Y:S02]  /*53d0*/  ISETP.GT.AND P2, PT, R6.reuse, 0x11, !P2 ;  /* 0x000000110600780c */ /* 0x040fe40005744270 */
[----:B------:R-:W-:Y:S02]  /*53e0*/  ISETP.GT.AND P3, PT, R6, 0x8, !P3 ;  /* 0x000000080600780c */ /* 0x000fe40005f64270 */
[----:B------:R-:W-:-:S02]  /*53f0*/  ISETP.LT.OR P2, PT, R3, 0x12, P2 ;  /* 0x000000120300780c */ /* 0x000fc40001741670 */
[----:B------:R-:W-:Y:S02]  /*5400*/  FMNMX.FTZ R5, R68, R5, !PT ;  /* 0x0000000544057209 */ /* 0x000fe40007810000 */
[----:B------:R-:W-:Y:S02]  /*5410*/  FSEL R13, R13, -INF , !P2 ;  /* 0xff8000000d0d7808 */ /* 0x000fe40005000000 */
[----:B------:R-:W-:Y:S02]  /*5420*/  ISETP.NE.AND P2, PT, R33, RZ, PT ;  /* 0x000000ff2100720c */ /* 0x000fe40003f45270 */
[----:B------:R-:W-:Y:S02]  /*5430*/  ISETP.LT.OR P3, PT, R3, 0x9, P3 ;  /* 0x000000090300780c */ /* 0x000fe40001f61670 */
[----:B------:R-:W-:Y:S02]  /*5440*/  ISETP.GT.AND P2, PT, R6, 0x18, !P2 ;  /* 0x000000180600780c */ /* 0x000fe40005744270 */
[----:B------:R-:W-:-:S02]  /*5450*/  FMNMX.FTZ R5, R44, R5, !PT ;  /* 0x000000052c057209 */ /* 0x000fc40007810000 */
[----:B------:R-:W-:Y:S02]  /*5460*/  ISETP.LT.OR P2, PT, R3, 0x19, P2 ;  /* 0x000000190300780c */ /* 0x000fe40001741670 */
[----:B------:R-:W-:Y:S02]  /*5470*/  FSEL R10, R10, -INF , !P3 ;  /* 0xff8000000a0a7808 */ /* 0x000fe40005800000 */
[----:B------:R-:W-:Y:S02]  /*5480*/  FSEL R14, R14, -INF , !P2 ;  /* 0xff8000000e0e7808 */ /* 0x000fe40005000000 */
[----:B------:R-:W-:Y:S02]  /*5490*/  ISETP.NE.AND P2, PT, R36, RZ, PT ;  /* 0x000000ff2400720c */ /* 0x000fe40003f45270 */
[----:B------:R-:W-:Y:S02]  /*54a0*/  ISETP.NE.AND P3, PT, R41, RZ, PT ;  /* 0x000000ff2900720c */ /* 0x000fe40003f65270 */
[----:B------:R-:W-:-:S02]  /*54b0*/  ISETP.GT.AND P2, PT, R6, 0x19, !P2 ;  /* 0x000000190600780c */ /* 0x000fc40005744270 */
[----:B------:R-:W-:Y:S02]  /*54c0*/  FMNMX.FTZ R5, R70, R5, !PT ;  /* 0x0000000546057209 */ /* 0x000fe40007810000 */
[----:B------:R-:W-:Y:S02]  /*54d0*/  ISETP.LT.OR P2, PT, R3, 0x1a, P2 ;  /* 0x0000001a0300780c */ /* 0x000fe40001741670 */
[----:B------:R-:W-:Y:S02]  /*54e0*/  FMNMX.FTZ R5, R48, R5, !PT ;  /* 0x0000000530057209 */ /* 0x000fe40007810000 */
[----:B------:R-:W-:Y:S02]  /*54f0*/  FSEL R15, R15, -INF , !P2 ;  /* 0xff8000000f0f7808 */ /* 0x000fe40005000000 */
[----:B------:R-:W-:Y:S02]  /*5500*/  ISETP.NE.AND P2, PT, R37, RZ, PT ;  /* 0x000000ff2500720c */ /* 0x000fe40003f45270 */
[----:B------:R-:W-:-:S02]  /*5510*/  FMNMX.FTZ R5, R72, R5, !PT ;  /* 0x0000000548057209 */ /* 0x000fc40007810000 */
[----:B------:R-:W-:Y:S02]  /*5520*/  ISETP.GT.AND P2, PT, R6, 0x20, !P2 ;  /* 0x000000200600780c */ /* 0x000fe40005744270 */
[----:B------:R-:W-:Y:S02]  /*5530*/  FMNMX.FTZ R5, R52, R5, !PT ;  /* 0x0000000534057209 */ /* 0x000fe40007810000 */
[----:B------:R-:W-:Y:S02]  /*5540*/  ISETP.LT.OR P2, PT, R3, 0x21, P2 ;  /* 0x000000210300780c */ /* 0x000fe40001741670 */
[----:B------:R-:W-:Y:S02]  /*5550*/  FMNMX.FTZ R27, R74, R5, !PT ;  /* 0x000000054a1b7209 */ /* 0x000fe40007810000 */
[----:B------:R-:W-:Y:S02]  /*5560*/  FSEL R20, R20, -INF , !P2 ;  /* 0xff80000014147808 */ /* 0x000fe40005000000 */
[----:B------:R-:W-:-:S02]  /*5570*/  ISETP.NE.AND P2, PT, R39, RZ, PT ;  /* 0x000000ff2700720c */ /* 0x000fc40003f45270 */
[C---:B------:R-:W-:Y:S02]  /*5580*/  ISETP.GT.AND P4, PT, R6.reuse, 0x31, !P4 ;  /* 0x000000310600780c */ /* 0x040fe40006784270 */
[C---:B------:R-:W-:Y:S02]  /*5590*/  ISETP.GT.AND P2, PT, R6.reuse, 0x21, !P2 ;  /* 0x000000210600780c */ /* 0x040fe40005744270 */
[----:B------:R-:W-:Y:S02]  /*55a0*/  ISETP.GT.AND P5, PT, R6, 0x38, !P5 ;  /* 0x000000380600780c */ /* 0x000fe40006fa4270 */
[C---:B------:R-:W-:Y:S02]  /*55b0*/  ISETP.LT.OR P2, PT, R3.reuse, 0x22, P2 ;  /* 0x000000220300780c */ /* 0x040fe40001741670 */
[----:B------:R-:W-:Y:S02]  /*55c0*/  ISETP.LT.OR P4, PT, R3, 0x32, P4 ;  /* 0x000000320300780c */ /* 0x000fe40002781670 */
[----:B------:R-:W-:-:S02]  /*55d0*/  FSEL R21, R21, -INF , !P2 ;  /* 0xff80000015157808 */ /* 0x000fc40005000000 */
[C---:B------:R-:W-:Y:S02]  /*55e0*/  ISETP.GT.AND P2, PT, R6.reuse, 0x28, !P3 ;  /* 0x000000280600780c */ /* 0x040fe40005f44270 */
[----:B------:R-:W-:Y:S02]  /*55f0*/  ISETP.NE.AND P3, PT, R45, RZ, PT ;  /* 0x000000ff2d00720c */ /* 0x000fe40003f65270 */
[----:B------:R-:W-:Y:S02]  /*5600*/  ISETP.LT.OR P2, PT, R3, 0x29, P2 ;  /* 0x000000290300780c */ /* 0x000fe40001741670 */
[----:B------:R-:W-:Y:S02]  /*5610*/  ISETP.GT.AND P3, PT, R6, 0x30, !P3 ;  /* 0x000000300600780c */ /* 0x000fe40005f64270 */
[----:B------:R-:W-:Y:S02]  /*5620*/  FSEL R24, R46, -INF , !P2 ;  /* 0xff8000002e187808 */ /* 0x000fe40005000000 */
[----:B------:R-:W-:-:S02]  /*5630*/  ISETP.GT.AND P2, PT, R6, RZ, !P6 ;  /* 0x000000ff0600720c */ /* 0x000fc40007744270 */
[----:B------:R-:W-:Y:S02]  /*5640*/  ISETP.NE.AND P6, PT, R38, RZ, PT ;  /* 0x000000ff2600720c */ /* 0x000fe40003fc5270 */
[C---:B------:R-:W-:Y:S02]  /*5650*/  ISETP.LT.OR P2, PT, R3.reuse, 0x1, P2 ;  /* 0x000000010300780c */ /* 0x040fe40001741670 */
[----:B------:R-:W-:Y:S02]  /*5660*/  ISETP.LT.OR P3, PT, R3, 0x31, P3 ;  /* 0x000000310300780c */ /* 0x000fe40001f61670 */
[----:B------:R-:W-:Y:S02]  /*5670*/  FSEL R4, R26, -INF , !P2 ;  /* 0xff8000001a047808 */ /* 0x000fe40005000000 */
[----:B------:R-:W0:Y:S01]  /*5680*/  SHFL.BFLY PT, R26, R27, 0x2, 0x1f ;  /* 0x0c401f001b1a7f89 */ /* 0x000e2200000e0000 */
[----:B------:R-:W-:Y:S02]  /*5690*/  ISETP.NE.AND P2, PT, R43, RZ, PT ;  /* 0x000000ff2b00720c */ /* 0x000fe40003f45270 */
[----:B------:R-:W-:-:S02]  /*56a0*/  FMNMX.FTZ R5, R4, R9, !PT ;  /* 0x0000000904057209 */ /* 0x000fc40007810000 */
[----:B------:R-:W-:Y:S02]  /*56b0*/  ISETP.GT.AND P2, PT, R6, 0x29, !P2 ;  /* 0x000000290600780c */ /* 0x000fe40005744270 */
[C---:B------:R-:W-:Y:S02]  /*56c0*/  ISETP.LT.OR P5, PT, R3.reuse, 0x39, P5 ;  /* 0x000000390300780c */ /* 0x040fe40002fa1670 */
[----:B------:R-:W-:Y:S02]  /*56d0*/  ISETP.LT.OR P2, PT, R3, 0x2a, P2 ;  /* 0x0000002a0300780c */ /* 0x000fe40001741670 */
[----:B0-----:R-:W-:Y:S02]  /*56e0*/  FMNMX.FTZ R28, R27, R26, !PT ;  /* 0x0000001a1b1c7209 */ /* 0x001fe40007810000 */
[----:B------:R-:W-:-:S03]  /*56f0*/  FMNMX.FTZ R26, R10, R5, !PT ;  /* 0x000000050a1a7209 */ /* 0x000fc60007810000 */
[----:B------:R-:W0:Y:S01]  /*5700*/  SHFL.BFLY PT, R29, R28, 0x1, 0x1f ;  /* 0x0c201f001c1d7f89 */ /* 0x000e2200000e0000 */
[----:B------:R-:W-:-:S04]  /*5710*/  FMNMX.FTZ R5, R11, R26, !PT ;  /* 0x0000001a0b057209 */ /* 0x000fc80007810000 */
[----:B------:R-:W-:-:S04]  /*5720*/  FMNMX.FTZ R26, R12, R5, !PT ;  /* 0x000000050c1a7209 */ /* 0x000fc80007810000 */
[----:B------:R-:W-:-:S04]  /*5730*/  FMNMX.FTZ R25, R13, R26, !PT ;  /* 0x0000001a0d197209 */ /* 0x000fc80007810000 */
[----:B------:R-:W-:Y:S02]  /*5740*/  FMNMX.FTZ R26, R14, R25, !PT ;  /* 0x000000190e1a7209 */ /* 0x000fe40007810000 */
[----:B------:R-:W-:Y:S02]  /*5750*/  FSEL R25, R47, -INF , !P2 ;  /* 0xff8000002f197808 */ /* 0x000fe40005000000 */
[----:B------:R-:W-:-:S04]  /*5760*/  FMNMX.FTZ R27, R15, R26, !PT ;  /* 0x0000001a0f1b7209 */ /* 0x000fc80007810000 */
[----:B------:R-:W-:Y:S02]  /*5770*/  FMNMX.FTZ R26, R20, R27, !PT ;  /* 0x0000001b141a7209 */ /* 0x000fe40007810000 */
[----:B0-----:R-:W-:Y:S02]  /*5780*/  FMNMX.FTZ R5, R28, R29, !PT ;  /* 0x0000001d1c057209 */ /* 0x001fe40007810000 */
[----:B------:R-:W-:Y:S02]  /*5790*/  FMNMX.FTZ R27, R21, R26, !PT ;  /* 0x0000001a151b7209 */ /* 0x000fe40007810000 */
[C---:B------:R-:W-:Y:S01]  /*57a0*/  FSETP.NEU.FTZ.AND P2, PT, R5.reuse, -INF , PT ;  /* 0xff8000000500780b */ /* 0x040fe20003f5d000 */
[----:B------:R-:W-:Y:S01]  /*57b0*/  FMUL.FTZ R28, R5, UR10 ;  /* 0x0000000a051c7c20 */ /* 0x000fe20008410000 */
[----:B------:R-:W-:-:S04]  /*57c0*/  FSEL R26, R50, -INF , !P3 ;  /* 0xff800000321a7808 */ /* 0x000fc80005800000 */
[----:B------:R-:W-:Y:S02]  /*57d0*/  FSEL R31, R28, RZ, P2 ;  /* 0x000000ff1c1f7208 */ /* 0x000fe40001000000 */
[----:B------:R-:W-:Y:S02]  /*57e0*/  ISETP.GT.AND P2, PT, R6, 0x39, !P6 ;  /* 0x000000390600780c */ /* 0x000fe40007744270 */
[----:B------:R-:W-:Y:S01]  /*57f0*/  FMNMX.FTZ R6, R24, R27, !PT ;  /* 0x0000001b18067209 */ /* 0x000fe20007810000 */
[--C-:B------:R-:W-:Y:S01]  /*5800*/  FFMA.FTZ R30, R32, UR10, -R31.reuse ;  /* 0x0000000a201e7c23 */ /* 0x100fe2000801081f */
[----:B------:R-:W-:Y:S01]  /*5810*/  FSEL R27, R51, -INF , !P4 ;  /* 0xff800000331b7808 */ /* 0x000fe20006000000 */
[--C-:B------:R-:W-:Y:S01]  /*5820*/  FFMA.FTZ R34, R58, UR10, -R31.reuse ;  /* 0x0000000a3a227c23 */ /* 0x100fe2000801081f */
[----:B------:R-:W-:Y:S01]  /*5830*/  FMNMX.FTZ R29, R25, R6, !PT ;  /* 0x00000006191d7209 */ /* 0x000fe20007810000 */
[----:B------:R0:W-:Y:S01]  /*5840*/  MUFU.EX2 R152, R30 ;  /* 0x0000001e00987308 */ /* 0x0001e20000000800 */
[----:B------:R-:W-:Y:S01]  /*5850*/  ISETP.LT.OR P2, PT, R3, 0x3a, P2 ;  /* 0x0000003a0300780c */ /* 0x000fe20001741670 */
[--C-:B------:R-:W-:Y:S01]  /*5860*/  FFMA.FTZ R32, R42, UR10, -R31.reuse ;  /* 0x0000000a2a207c23 */ /* 0x100fe2000801081f */
[----:B------:R-:W-:Y:S01]  /*5870*/  FMNMX.FTZ R6, R26, R29, !PT ;  /* 0x0000001d1a067209 */ /* 0x000fe20007810000 */
[--C-:B------:R-:W-:Y:S01]  /*5880*/  FFMA.FTZ R36, R60, UR10, -R31.reuse ;  /* 0x0000000a3c247c23 */ /* 0x100fe2000801081f */
[----:B------:R-:W-:Y:S01]  /*5890*/  FSEL R3, R54, -INF , !P5 ;  /* 0xff80000036037808 */ /* 0x000fe20006800000 */
[--C-:B------:R-:W-:Y:S01]  /*58a0*/  FFMA.FTZ R38, R64, UR10, -R31.reuse ;  /* 0x0000000a40267c23 */ /* 0x100fe2000801081f */
[----:B------:R-:W-:Y:S01]  /*58b0*/  FMNMX.FTZ R6, R27, R6, !PT ;  /* 0x000000061b067209 */ /* 0x000fe20007810000 */
[----:B------:R1:W-:Y:S01]  /*58c0*/  MUFU.EX2 R35, R34 ;  /* 0x0000002200237308 */ /* 0x0003e20000000800 */
[----:B------:R-:W-:Y:S01]  /*58d0*/  FSEL R28, R55, -INF , !P2 ;  /* 0xff800000371c7808 */ /* 0x000fe20005000000 */
[--C-:B0-----:R-:W-:Y:S01]  /*58e0*/  FFMA.FTZ R30, R56, UR10, -R31.reuse ;  /* 0x0000000a381e7c23 */ /* 0x101fe2000801081f */
[----:B------:R-:W-:Y:S01]  /*58f0*/  FMNMX.FTZ R29, R3, R6, !PT ;  /* 0x00000006031d7209 */ /* 0x000fe20007810000 */
[--C-:B------:R-:W-:Y:S01]  /*5900*/  FFMA.FTZ R39, R66, UR10, -R31.reuse ;  /* 0x0000000a42277c23 */ /* 0x100fe2000801081f */
[--C-:B------:R-:W-:Y:S01]  /*5910*/  FFMA.FTZ R40, R40, UR10, -R31.reuse ;  /* 0x0000000a28287c23 */ /* 0x100fe2000801081f */
[--C-:B------:R-:W-:Y:S01]  /*5920*/  FFMA.FTZ R42, R70, UR10, -R31.reuse ;  /* 0x0000000a462a7c23 */ /* 0x100fe2000801081f */
[----:B------:R-:W-:Y:S01]  /*5930*/  FMNMX.FTZ R29, R28, R29, !PT ;  /* 0x0000001d1c1d7209 */ /* 0x000fe20007810000 */
[----:B------:R-:W-:Y:S01]  /*5940*/  MUFU.EX2 R154, R30 ;  /* 0x0000001e009a7308 */ /* 0x000fe20000000800 */
[--C-:B-1----:R-:W-:Y:S01]  /*5950*/  FFMA.FTZ R34, R68, UR10, -R31.reuse ;  /* 0x0000000a44227c23 */ /* 0x102fe2000801081f */
[----:B------:R-:W-:-:S02]  /*5960*/  FFMA.FTZ R45, R72, UR10, -R31 ;  /* 0x0000000a482d7c23 */ /* 0x000fc4000801081f */
[----:B------:R-:W0:Y:S04]  /*5970*/  SHFL.BFLY PT, R6, R29, 0x2, 0x1f ;  /* 0x0c401f001d067f89 */ /* 0x000e2800000e0000 */
[----:B------:R-:W-:Y:S08]  /*5980*/  MUFU.EX2 R41, R34 ;  /* 0x0000002200297308 */ /* 0x000ff00000000800 */
[----:B------:R1:W-:Y:S08]  /*5990*/  MUFU.EX2 R33, R32 ;  /* 0x0000002000217308 */ /* 0x0003f00000000800 */
[----:B------:R-:W-:Y:S01]  /*59a0*/  MUFU.EX2 R36, R36 ;  /* 0x0000002400247308 */ /* 0x000fe20000000800 */
[----:B-1----:R-:W-:Y:S01]  /*59b0*/  FFMA.FTZ R32, R62, UR10, -R31 ;  /* 0x0000000a3e207c23 */ /* 0x002fe2000801081f */
[----:B0-----:R-:W-:-:S06]  /*59c0*/  FMNMX.FTZ R30, R29, R6, !PT ;  /* 0x000000061d1e7209 */ /* 0x001fcc0007810000 */
[----:B------:R0:W1:Y:S01]  /*59d0*/  MUFU.EX2 R37, R32 ;  /* 0x0000002000257308 */ /* 0x0000620000000800 */
[----:B------:R-:W2:Y:S07]  /*59e0*/  SHFL.BFLY PT, R29, R30, 0x1, 0x1f ;  /* 0x0c201f001e1d7f89 */ /* 0x000eae00000e0000 */
[----:B------:R-:W-:Y:S01]  /*59f0*/  MUFU.EX2 R43, R42 ;  /* 0x0000002a002b7308 */ /* 0x000fe20000000800 */
[--C-:B0-----:R-:W-:Y:S01]  /*5a00*/  FFMA.FTZ R32, R44, UR10, -R31.reuse ;  /* 0x0000000a2c207c23 */ /* 0x101fe2000801081f */
[----:B------:R-:W-:-:S06]  /*5a10*/  FFMA.FTZ R44, R48, UR10, -R31 ;  /* 0x0000000a302c7c23 */ /* 0x000fcc000801081f */
[----:B------:R-:W-:Y:S01]  /*5a20*/  MUFU.EX2 R38, R38 ;  /* 0x0000002600267308 */ /* 0x000fe20000000800 */
[----:B-1----:R-:W-:-:S07]  /*5a30*/  F2FP.F16.F32.PACK_AB R156, R37, R36 ;  /* 0x00000024259c723e */ /* 0x002fce00000000ff */
[----:B------:R-:W0:Y:S01]  /*5a40*/  MUFU.EX2 R39, R39 ;  /* 0x0000002700277308 */ /* 0x000e220000000800 */
[----:B--2---:R-:W-:Y:S01]  /*5a50*/  FMNMX.FTZ R6, R30, R29, !PT ;  /* 0x0000001d1e067209 */ /* 0x004fe20007810000 */
[--C-:B------:R-:W-:Y:S01]  /*5a60*/  FFMA.FTZ R29, R52, UR10, -R31.reuse ;  /* 0x0000000a341d7c23 */ /* 0x100fe2000801081f */
[----:B------:R-:W-:Y:S02]  /*5a70*/  FFMA.FTZ R31, R74, UR10, -R31 ;  /* 0x0000000a4a1f7c23 */ /* 0x000fe4000801081f */
[C---:B------:R-:W-:Y:S01]  /*5a80*/  FSETP.NEU.FTZ.AND P2, PT, R6.reuse, -INF , PT ;  /* 0xff8000000600780b */ /* 0x040fe20003f5d000 */
[----:B------:R-:W-:Y:S02]  /*5a90*/  FMUL.FTZ R30, R6, UR10 ;  /* 0x0000000a061e7c20 */ /* 0x000fe40008410000 */
[----:B------:R-:W1:Y:S03]  /*5aa0*/  MUFU.EX2 R40, R40 ;  /* 0x0000002800287308 */ /* 0x000e660000000800 */
        /* <DEDUP_REMOVED lines=15> */
[----:B------:R-:W2:Y:S01]  /*5ba0*/  MUFU.EX2 R9, R9 ;  /* 0x0000000900097308 */ /* 0x000ea20000000800 */
[--C-:B------:R-:W-:Y:S01]  /*5bb0*/  FFMA.FTZ R27, R27, UR10, -R34.reuse ;  /* 0x0000000a1b1b7c23 */ /* 0x100fe20008010822 */
[--C-:B------:R-:W-:Y:S01]  /*5bc0*/  FFMA.FTZ R3, R3, UR10, -R34.reuse ;  /* 0x0000000a03037c23 */ /* 0x100fe20008010822 */
[----:B------:R-:W-:Y:S01]  /*5bd0*/  FFMA.FTZ R28, R28, UR10, -R34 ;  /* 0x0000000a1c1c7c23 */ /* 0x000fe20008010822 */
[----:B0-----:R-:W-:-:S02]  /*5be0*/  F2FP.F16.F32.PACK_AB R158, R39, R38 ;  /* 0x00000026279e723e */ /* 0x001fc400000000ff */
[----:B-1----:R-:W-:Y:S02]  /*5bf0*/  F2FP.F16.F32.PACK_AB R160, R41, R40 ;  /* 0x0000002829a0723e */ /* 0x002fe400000000ff */
[----:B------:R-:W-:Y:S08]  /*5c00*/  MUFU.EX2 R10, R10 ;  /* 0x0000000a000a7308 */ /* 0x000ff00000000800 */
[----:B------:R-:W0:Y:S01]  /*5c10*/  MUFU.EX2 R11, R11 ;  /* 0x0000000b000b7308 */ /* 0x000e220000000800 */
[----:B--2---:R-:W-:-:S07]  /*5c20*/  F2FP.F16.F32.PACK_AB R153, R9, R4 ;  /* 0x000000040999723e */ /* 0x004fce00000000ff */
[----:B------:R1:W-:Y:S08]  /*5c30*/  MUFU.EX2 R30, R31 ;  /* 0x0000001f001e7308 */ /* 0x0003f00000000800 */
[----:B------:R-:W2:Y:S01]  /*5c40*/  MUFU.EX2 R12, R12 ;  /* 0x0000000c000c7308 */ /* 0x000ea20000000800 */
[----:B-1----:R-:W-:Y:S01]  /*5c50*/  FADD.FTZ R31, R152, R33 ;  /* 0x00000021981f7221 */ /* 0x002fe20000010000 */
[----:B------:R-:W-:-:S02]  /*5c60*/  F2FP.F16.F32.PACK_AB R152, R33, R152 ;  /* 0x000000982198723e */ /* 0x000fc400000000ff */
[----:B0-----:R-:W-:Y:S01]  /*5c70*/  F2FP.F16.F32.PACK_AB R155, R11, R10 ;  /* 0x0000000a0b9b723e */ /* 0x001fe200000000ff */
[----:B------:R-:W-:Y:S01]  /*5c80*/  FADD.FTZ R42, R154, R31 ;  /* 0x0000001f9a2a7221 */ /* 0x000fe20000010000 */
[----:B------:R-:W-:Y:S01]  /*5c90*/  FADD.FTZ R31, R4, R9 ;  /* 0x00000009041f7221 */ /* 0x000fe20000010000 */
[C---:B------:R-:W-:Y:S01]  /*5ca0*/  F2FP.F16.F32.PACK_AB R154, R35.reuse, R154 ;  /* 0x0000009a239a723e */ /* 0x040fe200000000ff */
[----:B------:R-:W0:Y:S01]  /*5cb0*/  MUFU.EX2 R13, R13 ;  /* 0x0000000d000d7308 */ /* 0x000e220000000800 */
[----:B------:R-:W-:Y:S01]  /*5cc0*/  FADD.FTZ R47, R35, R42 ;  /* 0x0000002a232f7221 */ /* 0x000fe20000010000 */
[----:B------:R-:W-:Y:S02]  /*5cd0*/  FADD.FTZ R42, R10, R31 ;  /* 0x0000001f0a2a7221 */ /* 0x000fe40000010000 */
[----:B------:R1:W-:Y:S01]  /*5ce0*/  STSM.16.M88.4 [R18+0x26800], R152 ;  /* 0x0268009812007844 */ /* 0x0003e20000000200 */
[----:B------:R-:W-:Y:S01]  /*5cf0*/  FADD.FTZ R46, R36, R47 ;  /* 0x0000002f242e7221 */ /* 0x000fe20000010000 */
[----:B------:R-:W-:-:S02]  /*5d00*/  FADD.FTZ R31, R11, R42 ;  /* 0x0000002a0b1f7221 */ /* 0x000fc40000010000 */
[----:B------:R-:W3:Y:S01]  /*5d10*/  MUFU.EX2 R14, R14 ;  /* 0x0000000e000e7308 */ /* 0x000ee20000000800 */
[----:B------:R-:W-:Y:S01]  /*5d20*/  FADD.FTZ R47, R37, R46 ;  /* 0x0000002e252f7221 */ /* 0x000fe20000010000 */
[----:B--2---:R-:W-:-:S03]  /*5d30*/  FADD.FTZ R34, R12, R31 ;  /* 0x0000001f0c227221 */ /* 0x004fc60000010000 */
[----:B------:R-:W-:-:S03]  /*5d40*/  FADD.FTZ R42, R38, R47 ;  /* 0x0000002f262a7221 */ /* 0x000fc60000010000 */
[----:B------:R-:W2:Y:S01]  /*5d50*/  MUFU.EX2 R15, R15 ;  /* 0x0000000f000f7308 */ /* 0x000ea20000000800 */
[----:B0-----:R-:W-:Y:S01]  /*5d60*/  FADD.FTZ R31, R13, R34 ;  /* 0x000000220d1f7221 */ /* 0x001fe20000010000 */
[----:B------:R-:W-:Y:S01]  /*5d70*/  FADD.FTZ R33, R39, R42 ;  /* 0x0000002a27217221 */ /* 0x000fe20000010000 */
[----:B------:R-:W-:-:S03]  /*5d80*/  F2FP.F16.F32.PACK_AB R157, R13, R12 ;  /* 0x0000000c0d9d723e */ /* 0x000fc600000000ff */
[----:B------:R-:W-:Y:S02]  /*5d90*/  FADD.FTZ R36, R40, R33 ;  /* 0x0000002128247221 */ /* 0x000fe40000010000 */
[----:B------:R-:W0:Y:S01]  /*5da0*/  MUFU.EX2 R20, R20 ;  /* 0x0000001400147308 */ /* 0x000e220000000800 */
[----:B---3--:R-:W-:Y:S01]  /*5db0*/  FADD.FTZ R34, R14, R31 ;  /* 0x0000001f0e227221 */ /* 0x008fe20000010000 */
[----:B------:R-:W-:-:S06]  /*5dc0*/  FADD.FTZ R33, R41, R36 ;  /* 0x0000002429217221 */ /* 0x000fcc0000010000 */
[----:B------:R-:W3:Y:S01]  /*5dd0*/  MUFU.EX2 R21, R21 ;  /* 0x0000001500157308 */ /* 0x000ee20000000800 */
[C---:B--2---:R-:W-:Y:S01]  /*5de0*/  FADD.FTZ R31, R15.reuse, R34 ;  /* 0x000000220f1f7221 */ /* 0x044fe20000010000 */
[----:B------:R-:W-:-:S05]  /*5df0*/  F2FP.F16.F32.PACK_AB R159, R15, R14 ;  /* 0x0000000e0f9f723e */ /* 0x000fca00000000ff */
[----:B------:R1:W-:Y:S01]  /*5e00*/  STSM.16.M88.4 [R19], R156 ;  /* 0x0000009c13007844 */ /* 0x0003e20000000200 */
[----:B------:R-:W2:Y:S01]  /*5e10*/  MUFU.EX2 R32, R32 ;  /* 0x0000002000207308 */ /* 0x000ea20000000800 */
[----:B0-----:R-:W-:-:S07]  /*5e20*/  FADD.FTZ R4, R20, R31 ;  /* 0x0000001f14047221 */ /* 0x001fce0000010000 */
[----:B------:R-:W0:Y:S01]  /*5e30*/  MUFU.EX2 R24, R24 ;  /* 0x0000001800187308 */ /* 0x000e220000000800 */
[C---:B---3--:R-:W-:Y:S01]  /*5e40*/  FADD.FTZ R9, R21.reuse, R4 ;  /* 0x0000000415097221 */ /* 0x048fe20000010000 */
[----:B------:R-:W-:-:S06]  /*5e50*/  F2FP.F16.F32.PACK_AB R161, R21, R20 ;  /* 0x0000001415a1723e */ /* 0x000fcc00000000ff */
[----:B------:R-:W3:Y:S01]  /*5e60*/  MUFU.EX2 R25, R25 ;  /* 0x0000001900197308 */ /* 0x000ee20000000800 */
[----:B--2---:R-:W-:Y:S01]  /*5e70*/  FADD.FTZ R4, R32, R33 ;  /* 0x0000002120047221 */ /* 0x004fe20000010000 */
[----:B------:R-:W-:-:S03]  /*5e80*/  F2FP.F16.F32.PACK_AB R162, R43, R32 ;  /* 0x000000202ba2723e */ /* 0x000fc600000000ff */
[----:B------:R-:W-:-:S03]  /*5e90*/  FADD.FTZ R43, R43, R4 ;  /* 0x000000042b2b7221 */ /* 0x000fc60000010000 */
[----:B------:R-:W-:Y:S01]  /*5ea0*/  MUFU.EX2 R44, R44 ;  /* 0x0000002c002c7308 */ /* 0x000fe20000000800 */
[----:B0-----:R-:W-:-:S07]  /*5eb0*/  FADD.FTZ R10, R24, R9 ;  /* 0x00000009180a7221 */ /* 0x001fce0000010000 */
[----:B------:R-:W0:Y:S01]  /*5ec0*/  MUFU.EX2 R45, R45 ;  /* 0x0000002d002d7308 */ /* 0x000e220000000800 */
[C---:B---3--:R-:W-:Y:S01]  /*5ed0*/  F2FP.F16.F32.PACK_AB R163, R25.reuse, R24 ;  /* 0x0000001819a3723e */ /* 0x048fe200000000ff */
[----:B------:R-:W-:-:S04]  /*5ee0*/  FADD.FTZ R25, R25, R10 ;  /* 0x0000000a19197221 */ /* 0x000fc80000010000 */
[----:B------:R1:W-:Y:S02]  /*5ef0*/  STSM.16.M88.4 [R23], R160 ;  /* 0x000000a017007844 */ /* 0x0003e40000000200 */
[----:B------:R-:W-:Y:S08]  /*5f00*/  MUFU.EX2 R26, R26 ;  /* 0x0000001a001a7308 */ /* 0x000ff00000000800 */
[----:B------:R-:W2:Y:S01]  /*5f10*/  MUFU.EX2 R27, R27 ;  /* 0x0000001b001b7308 */ /* 0x000ea20000000800 */
[----:B0-----:R-:W-:Y:S01]  /*5f20*/  F2FP.F16.F32.PACK_AB R164, R45, R44 ;  /* 0x0000002c2da4723e */ /* 0x001fe200000000ff */
[----:B------:R-:W-:-:S04]  /*5f30*/  FADD.FTZ R44, R44, R43 ;  /* 0x0000002b2c2c7221 */ /* 0x000fc80000010000 */
[----:B------:R-:W-:Y:S02]  /*5f40*/  FADD.FTZ R44, R45, R44 ;  /* 0x0000002c2d2c7221 */ /* 0x000fe40000010000 */
[----:B------:R-:W0:Y:S08]  /*5f50*/  MUFU.EX2 R29, R29 ;  /* 0x0000001d001d7308 */ /* 0x000e300000000800 */
[----:B------:R-:W3:Y:S01]  /*5f60*/  MUFU.EX2 R3, R3 ;  /* 0x0000000300037308 */ /* 0x000ee20000000800 */
[----:B--2---:R-:W-:Y:S01]  /*5f70*/  F2FP.F16.F32.PACK_AB R165, R27, R26 ;  /* 0x0000001a1ba5723e */ /* 0x004fe200000000ff */
[----:B------:R-:W-:-:S04]  /*5f80*/  FADD.FTZ R26, R26, R25 ;  /* 0x000000191a1a7221 */ /* 0x000fc80000010000 */
[----:B------:R-:W-:Y:S02]  /*5f90*/  FADD.FTZ R26, R27, R26 ;  /* 0x0000001a1b1a7221 */ /* 0x000fe40000010000 */
[----:B------:R-:W2:Y:S01]  /*5fa0*/  MUFU.EX2 R28, R28 ;  /* 0x0000001c001c7308 */ /* 0x000ea20000000800 */
[----:B0-----:R-:W-:Y:S01]  /*5fb0*/  F2FP.F16.F32.PACK_AB R166, R30, R29 ;  /* 0x0000001d1ea6723e */ /* 0x001fe200000000ff */
[----:B------:R-:W-:Y:S01]  /*5fc0*/  FADD.FTZ R29, R29, R44 ;  /* 0x0000002c1d1d7221 */ /* 0x000fe20000010000 */
[----:B---3--:R-:W-:Y:S01]  /*5fd0*/  FADD.FTZ R9, R3, R26 ;  /* 0x0000001a03097221 */ /* 0x008fe20000010000 */
[----:B--2---:R-:W-:Y:S02]  /*5fe0*/  F2FP.F16.F32.PACK_AB R167, R28, R3 ;  /* 0x000000031ca7723e */ /* 0x004fe400000000ff */
[----:B------:R-:W-:Y:S01]  /*5ff0*/  FADD.FTZ R3, R30, R29 ;  /* 0x0000001d1e037221 */ /* 0x000fe20000010000 */
[----:B------:R-:W-:Y:S02]  /*6000*/  FADD.FTZ R4, R28, R9 ;  /* 0x000000091c047221 */ /* 0x000fe40000010000 */
[----:B------:R1:W-:Y:S01]  /*6010*/  STSM.16.M88.4 [R22], R164 ;  /* 0x000000a416007844 */ /* 0x0003e20000000200 */
[----:B------:R-:W-:Y:S05]  /*6020*/  @!P0 BRA `(.L_x_2385) ;  /* 0x0000000000048947 */ /* 0x000fea0003800000 */
[----:B------:R-:W-:Y:S01]  /*6030*/  BPT.TRAP 0x1 ;  /* 0x000000040000795c */ /* 0x000fe20000300000 */
.L_x_2385:
[----:B------:R0:W2:Y:S01]  /*6040*/  SYNCS.PHASECHK.TRANS64.TRYWAIT P2, [R7+URZ+0x28c50], R8 ;  /* 0x028c5008070075a7 */ /* 0x0000a2000804017f */
[----:B------:R-:W-:Y:S05]  /*6050*/  @!P0 BRA `(.L_x_2386) ;  /* 0x0000000000048947 */ /* 0x000fea0003800000 */
[----:B------:R-:W-:Y:S01]  /*6060*/  BPT.TRAP 0x1 ;  /* 0x000000040000795c */ /* 0x000fe20000300000 */
.L_x_2386:
[----:B--2---:R-:W-:Y:S05]  /*6070*/  @P2 BRA `(.L_x_2387) ;  /* 0x0000000000082947 */ /* 0x004fea0003800000 */
[----:B------:R-:W2:Y:S02]  /*6080*/  SYNCS.PHASECHK.TRANS64.TRYWAIT P2, [R7+URZ+0x28c50], R8 ;  /* 0x028c5008070075a7 */ /* 0x000ea4000804017f */
[----:B--2---:R-:W-:Y:S05]  /*6090*/  @!P2 BRA `(.L_x_2388) ;  /* 0x000001200024a947 */ /* 0x004fea0003800000 */
.L_x_2387:
[----:B------:R-:W-:Y:S01]  /*60a0*/  ULEA UR11, UR37, UR50, 0xc ;  /* 0x00000032250b7291 */ /* 0x000fe2000f8e603f */
[----:B------:R-:W-:Y:S01]  /*60b0*/  WARPGROUP.ARRIVE ;  /* 0x00000000000079c5 */ /* 0x000fe20000000000 */
[----:B------:R-:W-:Y:S01]  /*60c0*/  UMOV UR7, 0x40000040 ;  /* 0x4000004000077882 */ /* 0x000fe20000000000 */
[----:B------:R-:W-:Y:S01]  /*60d0*/  PLOP3.LUT P2, PT, PT, PT, UP1, 0x40, 0x0 ;  /* 0x000000000000781c */ /* 0x000fe20003f4e818 */
[----:B------:R-:W-:Y:S01]  /*60e0*/  @UP0 ULDC UR18, c[0x0][0x450] ;  /* 0x0001140000120ab9 */ /* 0x000fe20000000800 */
[----:B0-2---:R-:W-:Y:S02]  /*60f0*/  @!P1 VIADD R7, R7, 0x28c60 ;  /* 0x00028c6007079836 */ /* 0x005fe40000000000 */
        /* <DEDUP_REMOVED lines=16> */
[----:B------:R-:W-:Y:S02]  /*6200*/  UMOV UR7, 0x40000040 ;  /* 0x4000004000077882 */ /* 0x000fe40000000000 */
[----:B------:R-:W-:Y:S01]  /*6210*/  UMOV UR11, UR42 ;  /* 0x0000002a000b7c82 */ /* 0x000fe20008000000 */
[----:B------:R-:W-:Y:S02]  /*6220*/  WARPGROUP.DEPBAR.LE gsb0, 0x0 ;  /* 0x00008000000079c5 */ /* 0x000fe40000010000 */
[----:B------:R-:W-:-:S15]  /*6230*/  WARPGROUP.ARRIVE ;  /* 0x00000000000079c5 */ /* 0x000fde0000000000 */
[----:B------:R-:W-:-:S06]  /*6240*/  NOP ;  /* 0x0000000000007918 */ /* 0x000fcc0000000000 */
[----:B------:R-:W-:Y:S01]  /*6250*/  HGMMA.64x256x16.F32 R24, R164, gdesc[UR4].tnspB, R24, gsb0 ;  /* 0x43e00004a4187df0 */ /* 0x000fe20008000818 */
[----:B------:R-:W-:Y:S02]  /*6260*/  @UP0 ULDC UR6, c[0x0][0x44c] ;  /* 0x0001130000060ab9 */ /* 0x000fe40000000800 */
[----:B------:R-:W-:-:S04]  /*6270*/  UIMAD.WIDE.U32 UR6, UR42, UR6, URZ ;  /* 0x000000062a0672a5 */ /* 0x000fc8000f8e003f */
[----:B------:R-:W-:-:S04]  /*6280*/  @UP0 USHF.R.U32.HI UR11, URZ, UR18, UR7 ;  /* 0x000000123f0b0299 */ /* 0x000fc80008011607 */
[----:B------:R-:W-:-:S04]  /*6290*/  UIADD3 UR6, UR11, UR49, -UR51 ;  /* 0x000000310b067290 */ /* 0x000fc8000fffe833 */
[----:B------:R-:W-:Y:S01]  /*62a0*/  UIADD3 UR14, UR6, UR14, URZ ;  /* 0x0000000e060e7290 */ /* 0x000fe2000fffe03f */
        /* <DEDUP_REMOVED lines=10> */
[----:B0-----:R-:W-:Y:S01]  /*6350*/  VIADD R7, R168, 0xfffffffe ;  /* 0xfffffffea8077836 */ /* 0x001fe20000000000 */
[----:B------:R-:W-:Y:S06]  /*6360*/  @P2 BRA `(.L_x_2389) ;  /* 0x0000000000442947 */ /* 0x000fec0003800000 */
        /* <DEDUP_REMOVED lines=10> */
.L_x_2390:
[----:B------:R-:W-:-:S11]  /*6410*/  UISETP.NE.AND UP2, UPT, UR15, 0x1, UPT ;  /* 0x000000010f00788c */ /* 0x000fd6000bf45270 */
[----:B------:R-:W-:Y:S02]  /*6420*/  @UP2 ULDC.64 UR18, c[0x0][0x9e8] ;  /* 0x00027a0000122ab9 */ /* 0x000fe40000000a00 */
[----:B------:R-:W-:-:S04]  /*6430*/  UIMAD.WIDE.U32 UR6, UR11, UR18, URZ ;  /* 0x000000120b0672a5 */ /* 0x000fc8000f8e003f */
[----:B------:R-:W-:-:S12]  /*6440*/  @UP2 USHF.R.U32.HI UR11, URZ, UR19, UR7 ;  /* 0x000000133f0b2299 */ /* 0x000fd80008011607 */
.L_x_2391:
[----:B------:R-:W-:-:S04]  /*6450*/  UIMAD UR11, UR11, UR15, UR15 ;  /* 0x0000000f0b0b72a4 */ /* 0x000fc8000f8e020f */
[----:B------:R-:W-:-:S04]  /*6460*/  UISETP.LT.AND UP2, UPT, UR14, UR11, UPT ;  /* 0x0000000b0e00728c */ /* 0x000fc8000bf41270 */
[----:B------:R-:W-:-:S12]  /*6470*/  USEL UR14, UR14, UR11, UP2 ;  /* 0x0000000b0e0e7287 */ /* 0x000fd80009000000 */
.L_x_2389:
[----:B------:R-:W-:Y:S01]  /*6480*/  USHF.R.S32.HI UR6, URZ, 0x1f, UR14 ;  /* 0x0000001f3f067899 */ /* 0x000fe2000801140e */
[----:B------:R-:W-:Y:S01]  /*6490*/  ULDC UR24, c[0x0][0x9e4] ;  /* 0x0002790000187ab9 */ /* 0x000fe20000000800 */
[----:B------:R-:W-:Y:S02]  /*64a0*/  ULDC UR25, c[0x0][0x9d8] ;  /* 0x0002760000197ab9 */ /* 0x000fe40000000800 */
[----:B------:R-:W-:Y:S01]  /*64b0*/  ULEA.HI UR6, UR6, UR14, URZ, 0x6 ;  /* 0x0000000e06067291 */ /* 0x000fe2000f8f303f */
[----:B------:R-:W-:Y:S01]  /*64c0*/  ULDC UR22, c[0x0][0x988] ;  /* 0x0002620000167ab9 */ /* 0x000fe20000000800 */
[----:B------:R-:W-:Y:S02]  /*64d0*/  ULDC UR26, c[0x0][0x9e0] ;  /* 0x00027800001a7ab9 */ /* 0x000fe40000000800 */
[----:B------:R-:W-:-:S04]  /*64e0*/  USHF.R.S32.HI UR6, URZ, 0x6, UR6 ;  /* 0x000000063f067899 */ /* 0x000fc80008011406 */
[----:B------:R-:W-:-:S04]  /*64f0*/  UISETP.LT.AND UP2, UPT, UR48, UR6, UPT ;  /* 0x000000063000728c */ /* 0x000fc8000bf41270 */
[----:B------:R-:W-:-:S06]  /*6500*/  USEL UR21, UR48, UR6, !UP2 ;  /* 0x0000000630157287 */ /* 0x000fcc000d000000 */
[----:B------:R-:W-:-:S13]  /*6510*/  ISETP.GE.AND P2, PT, R7, UR21, PT ;  /* 0x0000001507007c0c */ /* 0x000fda000bf46270 */
[----:B------:R-:W-:Y:S05]  /*6520*/  @!P2 BRA `(.L_x_2392) ;  /* 0x0000002400d8a947 */ /* 0x000fea0003800000 */
.L_x_2409:
[----:B------:R-:W-:-:S04]  /*6530*/  UIADD3 UR23, UR37, 0x1, URZ ;  /* 0x0000000125177890 */ /* 0x000fc8000fffe03f */
[----:B------:R-:W-:-:S04]  /*6540*/  UISETP.NE.AND UP2, UPT, UR23, 0x2, UPT ;  /* 0x000000021700788c */ /* 0x000fc8000bf45270 */
[----:B------:R-:W-:Y:S02]  /*6550*/  USEL UR6, URZ, 0x1, UP2 ;  /* 0x000000013f067887 */ /* 0x000fe40009000000 */
[----:B------:R-:W-:Y:S02]  /*6560*/  USEL UR23, UR23, URZ, UP2 ;  /* 0x0000003f17177287 */ /* 0x000fe40009000000 */
[----:B------:R-:W-:Y:S01]  /*6570*/  ULOP3.LUT UR38, UR38, UR6, URZ, 0x3c, !UPT ;  /* 0x0000000626267292 */ /* 0x000fe2000f8e3c3f */
[----:B012---:R-:W-:Y:S11]  /*6580*/  @!P0 BRA `(.L_x_2393) ;  /* 0x0000000000048947 */ /* 0x007ff60003800000 */
[----:B------:R-:W-:Y:S01]  /*6590*/  BPT.TRAP 0x1 ;  /* 0x000000040000795c */ /* 0x000fe20000300000 */
.L_x_2393:
[----:B------:R-:W-:Y:S01]  /*65a0*/  ULEA UR27, UR23, UR46, 0x3 ;  /* 0x0000002e171b7291 */ /* 0x000fe2000f8e183f */
[----:B------:R-:W-:-:S05]  /*65b0*/  IMAD.U32 R8, RZ, RZ, UR38 ;  /* 0x00000026ff087e24 */ /* 0x000fca000f8e00ff */
[----:B------:R-:W-:-:S04]  /*65c0*/  SHF.L.U32 R8, R8, 0x1f, RZ ;  /* 0x0000001f08087819 */ /* 0x000fc800000006ff */
[----:B------:R0:W2:Y:S01]  /*65d0*/  SYNCS.PHASECHK.TRANS64.TRYWAIT P2, [UR27+0x28c30], R8 ;  /* 0x028c3008ff0075a7 */ /* 0x0000a2000804015b */
[----:B------:R-:W-:Y:S05]  /*65e0*/  @!P0 BRA `(.L_x_2394) ;  /* 0x0000000000048947 */ /* 0x000fea0003800000 */
[----:B------:R-:W-:Y:S01]  /*65f0*/  BPT.TRAP 0x1 ;  /* 0x000000040000795c */ /* 0x000fe20000300000 */
.L_x_2394:
[----:B--2---:R-:W-:Y:S05]  /*6600*/  @P2 BRA `(.L_x_2395) ;  /* 0x0000000000082947 */ /* 0x004fea0003800000 */
[----:B------:R-:W2:Y:S02]  /*6610*/  SYNCS.PHASECHK.TRANS64.TRYWAIT P2, [UR27+0x28c30], R8 ;  /* 0x028c3008ff0075a7 */ /* 0x000ea4000804015b */
[----:B--2---:R-:W-:Y:S05]  /*6620*/  @!P2 BRA `(.L_x_2396) ;  /* 0x0000011800d4a947 */ /* 0x004fea0003800000 */
.L_x_2395:
[----:B------:R-:W-:Y:S01]  /*6630*/  R2UR UR18, R0 ;  /* 0x00000000001272ca */ /* 0x000fe200000e0000 */
[----:B-1----:R-:W-:Y:S01]  /*6640*/  WARPGROUP.ARRIVE ;  /* 0x00000000000079c5 */ /* 0x002fe20000000000 */
[----:B------:R-:W-:Y:S01]  /*6650*/  UMOV UR19, 0x40000040 ;  /* 0x4000004000137882 */ /* 0x000fe20000000000 */
[----:B------:R-:W-:Y:S01]  /*6660*/  UMOV UR7, 0x40000040 ;  /* 0x4000004000077882 */ /* 0x000fe20000000000 */
[----:B------:R-:W-:Y:S01]  /*6670*/  UMOV UR11, 0x40000040 ;  /* 0x40000040000b7882 */ /* 0x000fe20000000000 */
[----:B------:R-:W-:Y:S01]  /*6680*/  UMOV UR15, 0x40000040 ;  /* 0x40000040000f7882 */ /* 0x000fe20000000000 */
[----:B------:R-:W-:Y:S01]  /*6690*/  PLOP3.LUT P2, PT, PT, PT, UP0, 0x80, 0x0 ;  /* 0x000000000000781c */ /* 0x000fe20003f4f008 */
[----:B------:R-:W-:Y:S01]  /*66a0*/  IMAD.U32 R21, RZ, RZ, UR27 ;  /* 0x0000001bff157e24 */ /* 0x000fe2000f8e00ff */
[----:B------:R-:W-:Y:S01]  /*66b0*/  PLOP3.LUT P3, PT, PT, PT, UP0, 0x80, 0x0 ;  /* 0x000000000000781c */ /* 0x000fe20003f6f008 */
[----:B------:R-:W-:-:S04]  /*66c0*/  IMAD.U32 R11, RZ, RZ, UR51 ;  /* 0x00000033ff0b7e24 */ /* 0x000fc8000f8e00ff */
[----:B------:R-:W-:-:S04]  /*66d0*/  ULEA UR18, UR23, UR18, 0x9 ;  /* 0x0000001217127291 */ /* 0x000fc8000f8e483f */
[----:B------:R-:W-:Y:S02]  /*66e0*/  UIADD3 UR6, UR18, 0x2, URZ ;  /* 0x0000000212067890 */ /* 0x000fe4000fffe03f */
[----:B------:R-:W-:Y:S02]  /*66f0*/  UIADD3 UR10, UR18, 0x4, URZ ;  /* 0x00000004120a7890 */ /* 0x000fe4000fffe03f */
[----:B------:R-:W-:Y:S02]  /*6700*/  UIADD3 UR14, UR18, 0x6, URZ ;  /* 0x00000006120e7890 */ /* 0x000fe4000fffe03f */
[----:B------:R-:W-:Y:S03]  /*6710*/  HGMMA.64x64x16.F32 R152, gdesc[UR16], RZ, !UPT, gsb0 ;  /* 0x00e00000109879f0 */ /* 0x000fe6000c0008ff */
[----:B------:R-:W-:Y:S02]  /*6720*/  WARPGROUP.DEPBAR.LE gsb0, 0x0 ;  /* 0x00008000000079c5 */ /* 0x000fe40000010000 */
[----:B------:R-:W-:-:S06]  /*6730*/  WARPGROUP.ARRIVE ;  /* 0x00000000000079c5 */ /* 0x000fcc0000000000 */
[----:B------:R-:W-:Y:S01]  /*6740*/  HGMMA.64x64x16.F32 R152, gdesc[UR4], R152, gsb0 ;  /* 0x00e00000049879f0 */ /* 0x000fe20008000898 */
[----:B------:R-:W-:Y:S02]  /*6750*/  @UP0 ULDC UR6, c[0x0][0x44c] ;  /* 0x0001130000060ab9 */ /* 0x000fe40000000800 */
        /* <DEDUP_REMOVED lines=14> */
[----:B------:R-:W-:Y:S01]  /*6840*/  @P2 IMAD.HI.U32 R10, R168, UR6, RZ ;  /* 0x00000006a80a2c27 */ /* 0x000fe2000f8e00ff */
[----:B------:R-:W-:-:S03]  /*6850*/  @UP0 ULDC UR6, c[0x0][0x450] ;  /* 0x0001140000060ab9 */ /* 0x000fc60000000800 */
[----:B------:R-:W-:Y:S01]  /*6860*/  FMUL.FTZ R205, R152, UR25 ;  /* 0x0000001998cd7c20 */ /* 0x000fe20008410000 */
[----:B------:R-:W-:Y:S01]  /*6870*/  FMUL.FTZ R206, R153, UR25 ;  /* 0x0000001999ce7c20 */ /* 0x000fe20008410000 */
[----:B------:R-:W-:Y:S01]  /*6880*/  FMUL.FTZ R152, R166, UR25 ;  /* 0x00000019a6987c20 */ /* 0x000fe20008410000 */
[----:B------:R-:W-:Y:S01]  /*6890*/  @P3 SHF.R.U32.HI R168, RZ, UR6, R10 ;  /* 0x00000006ffa83c19 */ /* 0x000fe2000801160a */
[----:B------:R-:W-:Y:S02]  /*68a0*/  @!P1 VIADD R10, R21, 0x28c40 ;  /* 0x00028c40150a9836 */ /* 0x000fe40000000000 */
[----:B------:R-:W-:Y:S01]  /*68b0*/  FMUL.FTZ R208, R157, UR25 ;  /* 0x000000199dd07c20 */ /* 0x000fe20008410000 */
[----:B------:R-:W-:Y:S01]  /*68c0*/  FMUL.FTZ R13, R158, UR25 ;  /* 0x000000199e0d7c20 */ /* 0x000fe20008410000 */
[----:B------:R-:W-:Y:S01]  /*68d0*/  FMUL.FTZ R153, R167, UR25 ;  /* 0x00000019a7997c20 */ /* 0x000fe20008410000 */
[----:B------:R-:W1:Y:S01]  /*68e0*/  SHFL.IDX PT, R169, R168, RZ, 0x1c1f ;  /* 0x001c1fffa8a97589 */ /* 0x000e6200000e0000 */
[----:B------:R-:W-:Y:S01]  /*68f0*/  FMUL.FTZ R166, R172, UR25 ;  /* 0x00000019aca67c20 */ /* 0x000fe20008410000 */
[----:B--2---:R-:W-:Y:S01]  /*6900*/  FMUL.FTZ R9, R154, UR25 ;  /* 0x000000199a097c20 */ /* 0x004fe20008410000 */
        /* <DEDUP_REMOVED lines=16> */
[----:B------:R-:W-:Y:S01]  /*6a10*/  @!P1 PRMT R10, RZ, 0x654, R10 ;  /* 0x00000654ff0a9816 */ /* 0x000fe2000000000a */
[----:B------:R-:W-:Y:S01]  /*6a20*/  FMUL.FTZ R160, R182, UR25 ;  /* 0x00000019b6a07c20 */ /* 0x000fe20008410000 */
[----:B------:R-:W-:-:S02]  /*6a30*/  IMAD.SHL.U32 R175, R7, 0x40, RZ ;  /* 0x0000004007af7824 */ /* 0x000fc400078e00ff */
[----:B------:R-:W-:Y:S01]  /*6a40*/  FMUL.FTZ R161, R183, UR25 ;  /* 0x00000019b7a17c20 */ /* 0x000fe20008410000 */
[----:B------:R-:W-:Y:S01]  /*6a50*/  PLOP3.LUT P2, PT, PT, PT, UP1, 0x40, 0x0 ;  /* 0x000000000000781c */ /* 0x000fe20003f4e818 */
[----:B------:R2:W-:Y:S01]  /*6a60*/  @!P1 SYNCS.ARRIVE.TRANS64.RED.A1T0 RZ, [R10+URZ], RZ ;  /* 0x000000ff0aff99a7 */ /* 0x0005e2000810043f */
[----:B------:R-:W3:Y:S01]  /*6a70*/  MUFU.TANH R205, R205 ;  /* 0x000000cd00cd7308 */ /* 0x000ee20000002400 */
[----:B--2---:R-:W-:-:S07]  /*6a80*/  IADD3 R10, -R2, 0x1, -R175 ;  /* 0x00000001020a7810 */ /* 0x004fce0007ffe9af */
[----:B------:R-:W2:Y:S01]  /*6a90*/  MUFU.TANH R206, R206 ;  /* 0x000000ce00ce7308 */ /* 0x000ea20000002400 */
[----:B------:R-:W-:-:S07]  /*6aa0*/  IADD3 R10, -R11, UR49, R10 ;  /* 0x000000310b0a7c10 */ /* 0x000fce000fffe10a */
[----:B------:R-:W4:Y:S01]  /*6ab0*/  MUFU.TANH R9, R9 ;  /* 0x0000000900097308 */ /* 0x000f220000002400 */
[C---:B------:R-:W-:Y:S02]  /*6ac0*/  VIADD R180, R10.reuse, UR26 ;  /* 0x0000001a0ab47c36 */ /* 0x040fe40008000000 */
[----:B------:R-:W-:Y:S02]  /*6ad0*/  VIADD R182, R10, UR20 ;  /* 0x000000140ab67c36 */ /* 0x000fe40008000000 */
[C---:B-1----:R-:W-:Y:S02]  /*6ae0*/  IMAD.IADD R176, R169.reuse, 0x1, R180 ;  /* 0x00000001a9b07824 */ /* 0x042fe400078e02b4 */
[----:B------:R-:W-:Y:S01]  /*6af0*/  IMAD.IADD R179, R169, 0x1, R182 ;  /* 0x00000001a9b37824 */ /* 0x000fe200078e02b6 */
[----:B------:R-:W1:Y:S08]  /*6b00*/  MUFU.TANH R12, R12 ;  /* 0x0000000c000c7308 */ /* 0x000e700000002400 */
        /* <DEDUP_REMOVED lines=28> */
[----:B-1234-:R-:W-:Y:S05]  /*6cd0*/  @P2 BRA `(.L_x_2397) ;  /* 0x00000000005c2947 */ /* 0x01efea0003800000 */
[----:B------:R-:W-:Y:S01]  /*6ce0*/  IMAD.U32 R10, RZ, RZ, UR51 ;  /* 0x00000033ff0a7e24 */ /* 0x000fe2000f8e00ff */
[----:B------:R-:W-:Y:S04]  /*6cf0*/  BSSY B0, `(.L_x_2398) ;  /* 0x0000011000007945 */ /* 0x000fe80003800000 */
[----:B------:R-:W-:-:S04]  /*6d00*/  IADD3 R169, -R10, UR49, R169 ;  /* 0x000000310aa97c10 */ /* 0x000fc8000fffe1a9 */
        /* <DEDUP_REMOVED lines=10> */
.L_x_2399:
[----:B------:R-:W-:-:S05]  /*6db0*/  IMAD.U32 R170, RZ, RZ, UR24 ;  /* 0x00000018ffaa7e24 */ /* 0x000fca000f8e00ff */
[----:B------:R-:W-:-:S13]  /*6dc0*/  ISETP.NE.AND P2, PT, R170, 0x1, PT ;  /* 0x00000001aa00780c */ /* 0x000fda0003f45270 */
[----:B------:R-:W1:Y:S02]  /*6dd0*/  @P2 LDC.64 R10, c[0x0][0x9e8] ;  /* 0x00027a00ff0a2b82 */ /* 0x000e640000000a00 */
[----:B-1----:R-:W-:-:S05]  /*6de0*/  @P2 IMAD.HI.U32 R10, R169, R10, RZ ;  /* 0x0000000aa90a2227 */ /* 0x002fca00078e00ff */
[----:B------:R-:W-:-:S07]  /*6df0*/  @P2 SHF.R.U32.HI R169, RZ, R11, R10 ;  /* 0x0000000bffa92219 */ /* 0x000fce000001160a */
.L_x_2400:
[----:B------:R-:W-:Y:S05]  /*6e00*/  BSYNC B0 ;  /* 0x0000000000007941 */ /* 0x000fea0003800000 */
.L_x_2398:
[----:B------:R-:W-:-:S04]  /*6e10*/  IMAD R169, R169, R170, -R175 ;  /* 0x000000aaa9a97224 */ /* 0x000fc800078e0aaf */
[----:B------:R-:W-:-:S05]  /*6e20*/  IMAD.IADD R169, R169, 0x1, -R2 ;  /* 0x00000001a9a97824 */ /* 0x000fca00078e0a02 */
[----:B------:R-:W-:Y:S02]  /*6e30*/  VIADDMNMX R176, R169, R170, R176, PT ;  /* 0x000000aaa9b07246 */ /* 0x000fe400038001b0 */
[----:B------:R-:W-:-:S07]  /*6e40*/  VIMNMX R179, R179, R169, !PT ;  /* 0x000000a9b3b37248 */ /* 0x000fce0007fe0100 */
.L_x_2397:
[----:B------:R-:W-:Y:S01]  /*6e50*/  ISETP.GT.AND P2, PT, R7, -0x1, PT ;  /* 0xffffffff0700780c */ /* 0x000fe20003f44270 */
[----:B------:R1:W2:Y:S03]  /*6e60*/  SHFL.IDX PT, R11, R168, 0x1, 0x1c1f ;  /* 0x003c1f00a80b7f89 */ /* 0x0002a600000e0000 */
[C---:B------:R-:W-:Y:S02]  /*6e70*/  ISETP.GT.AND P5, PT, R179.reuse, RZ, P2 ;  /* 0x000000ffb300720c */ /* 0x040fe400017a4270 */
[C---:B------:R-:W-:Y:S02]  /*6e80*/  ISETP.GT.AND P4, PT, R179.reuse, 0x1, P2 ;  /* 0x00000001b300780c */ /* 0x040fe40001784270 */
[----:B------:R-:W-:Y:S02]  /*6e90*/  ISETP.LT.OR P5, PT, R176, 0x1, P5 ;  /* 0x00000001b000780c */ /* 0x000fe40002fa1670 */
[----:B------:R-:W-:-:S02]  /*6ea0*/  ISETP.GT.AND P6, PT, R179, 0x8, P2 ;  /* 0x00000008b300780c */ /* 0x000fc400017c4270 */
[----:B------:R-:W-:Y:S02]  /*6eb0*/  FSEL R174, R205, -INF , !P5 ;  /* 0xff800000cdae7808 */ /* 0x000fe40006800000 */
[C---:B------:R-:W-:Y:S02]  /*6ec0*/  ISETP.GT.AND P5, PT, R179.reuse, 0x10, P2 ;  /* 0x00000010b300780c */ /* 0x040fe400017a4270 */
[----:B------:R-:W-:Y:S02]  /*6ed0*/  ISETP.GT.AND P3, PT, R179, 0x9, P2 ;  /* 0x00000009b300780c */ /* 0x000fe40001764270 */
[C---:B------:R-:W-:Y:S02]  /*6ee0*/  ISETP.LT.OR P5, PT, R176.reuse, 0x11, P5 ;  /* 0x00000011b000780c */ /* 0x040fe40002fa1670 */
[----:B------:R-:W-:Y:S02]  /*6ef0*/  ISETP.LT.OR P4, PT, R176, 0x2, P4 ;  /* 0x00000002b000780c */ /* 0x000fe40002781670 */
[----:B0-----:R-:W-:-:S02]  /*6f00*/  FSEL R209, R209, -INF , !P5 ;  /* 0xff800000d1d17808 */ /* 0x001fc40006800000 */
[----:B------:R-:W-:Y:S02]  /*6f10*/  ISETP.GT.AND P5, PT, R179, 0x20, P2 ;  /* 0x00000020b300780c */ /* 0x000fe400017a4270 */
[C---:B------:R-:W-:Y:S02]  /*6f20*/  ISETP.LT.OR P6, PT, R176.reuse, 0x9, P6 ;  /* 0x00000009b000780c */ /* 0x040fe400037c1670 */
[C---:B------:R-:W-:Y:S02]  /*6f30*/  ISETP.LT.OR P3, PT, R176.reuse, 0xa, P3 ;  /* 0x0000000ab000780c */ /* 0x040fe40001f61670 */
[----:B------:R-:W-:Y:S02]  /*6f40*/  ISETP.LT.OR P5, PT, R176, 0x21, P5 ;  /* 0x00000021b000780c */ /* 0x000fe40002fa1670 */
[----:B------:R-:W-:Y:S02]  /*6f50*/  FSEL R206, R206, -INF , !P4 ;  /* 0xff800000cece7808 */ /* 0x000fe40006000000 */
[----:B------:R-:W-:-:S02]  /*6f60*/  FSEL R207, R207, -INF , !P6 ;  /* 0xff800000cfcf7808 */ /* 0x000fc40007000000 */
[----:B------:R-:W-:Y:S02]  /*6f70*/  FSEL R208, R208, -INF , !P3 ;  /* 0xff800000d0d07808 */ /* 0x000fe40005800000 */
[C---:B------:R-:W-:Y:S02]  /*6f80*/  ISETP.GT.AND P4, PT, R179.reuse, 0x11, P2 ;  /* 0x00000011b300780c */ /* 0x040fe40001784270 */
[C---:B------:R-:W-:Y:S02]  /*6f90*/  ISETP.GT.AND P6, PT, R179.reuse, 0x18, P2 ;  /* 0x00000018b300780c */ /* 0x040fe400017c4270 */
[C---:B------:R-:W-:Y:S02]  /*6fa0*/  ISETP.GT.AND P3, PT, R179.reuse, 0x19, P2 ;  /* 0x00000019b300780c */ /* 0x040fe40001764270 */
[----:B------:R-:W-:Y:S02]  /*6fb0*/  FSEL R170, R164, -INF , !P5 ;  /* 0xff800000a4aa7808 */ /* 0x000fe40006800000 */
[----:B------:R-:W-:-:S02]  /*6fc0*/  ISETP.GT.AND P5, PT, R179, 0x30, P2 ;  /* 0x00000030b300780c */ /* 0x000fc400017a4270 */
[C---:B------:R-:W-:Y:S02]  /*6fd0*/  ISETP.LT.OR P4, PT, R176.reuse, 0x12, P4 ;  /* 0x00000012b000780c */ /* 0x040fe40002781670 */
[C---:B------:R-:W-:Y:S02]  /*6fe0*/  ISETP.LT.OR P6, PT, R176.reuse, 0x19, P6 ;  /* 0x00000019b000780c */ /* 0x040fe400037c1670 */
[C---:B------:R-:W-:Y:S02]  /*6ff0*/  ISETP.LT.OR P3, PT, R176.reuse, 0x1a, P3 ;  /* 0x0000001ab000780c */ /* 0x040fe40001f61670 */
[----:B------:R-:W-:Y:S02]  /*7000*/  ISETP.LT.OR P5, PT, R176, 0x31, P5 ;  /* 0x00000031b000780c */ /* 0x000fe40002fa1670 */
[----:B------:R-:W-:Y:S02]  /*7010*/  FSEL R210, R210, -INF , !P4 ;  /* 0xff800000d2d27808 */ /* 0x000fe40006000000 */
[----:B-1----:R-:W-:-:S02]  /*7020*/  FSEL R168, R162, -INF , !P6 ;  /* 0xff800000a2a87808 */ /* 0x002fc40007000000 */
[----:B------:R-:W-:Y:S02]  /*7030*/  FSEL R169, R163, -INF , !P3 ;  /* 0xff800000a3a97808 */ /* 0x000fe40005800000 */
[C---:B------:R-:W-:Y:S02]  /*7040*/  ISETP.GT.AND P4, PT, R179.reuse, 0x21, P2 ;  /* 0x00000021b300780c */ /* 0x040fe40001784270 */
[C---:B------:R-:W-:Y:S02]  /*7050*/  ISETP.GT.AND P6, PT, R179.reuse, 0x28, P2 ;  /* 0x00000028b300780c */ /* 0x040fe400017c4270 */
[----:B------:R-:W-:Y:S02]  /*7060*/  ISETP.GT.AND P3, PT, R179, 0x29, P2 ;  /* 0x00000029b300780c */ /* 0x000fe40001764270 */
[----:B------:R-:W-:Y:S01]  /*7070*/  FSEL R163, R173, -INF , !P5 ;  /* 0xff800000ada37808 */ /* 0x000fe20006800000 */
[----:B--2---:R-:W-:Y:S01]  /*7080*/  IMAD.IADD R173, R180, 0x1, R11 ;  /* 0x00000001b4ad7824 */ /* 0x004fe200078e020b */
[----:B------:R-:W-:-:S02]  /*7090*/  PLOP3.LUT P5, PT, PT, PT, UP1, 0x40, 0x0 ;  /* 0x000000000000781c */ /* 0x000fc40003fae818 */
[C---:B------:R-:W-:Y:S02]  /*70a0*/  ISETP.LT.OR P4, PT, R176.reuse, 0x22, P4 ;  /* 0x00000022b000780c */ /* 0x040fe40002781670 */
[C---:B------:R-:W-:Y:S02]  /*70b0*/  ISETP.LT.OR P6, PT, R176.reuse, 0x29, P6 ;  /* 0x00000029b000780c */ /* 0x040fe400037c1670 */
[----:B------:R-:W-:Y:S02]  /*70c0*/  ISETP.LT.OR P3, PT, R176, 0x2a, P3 ;  /* 0x0000002ab000780c */ /* 0x000fe40001f61670 */
[----:B------:R-:W-:Y:S02]  /*70d0*/  FSEL R171, R165, -INF , !P4 ;  /* 0xff800000a5ab7808 */ /* 0x000fe40006000000 */
[----:B------:R-:W-:Y:S02]  /*70e0*/  FSEL R166, R166, -INF , !P6 ;  /* 0xff800000a6a67808 */ /* 0x000fe40007000000 */
[----:B------:R-:W-:-:S02]  /*70f0*/  FSEL R167, R167, -INF , !P3 ;  /* 0xff800000a7a77808 */ /* 0x000fc40005800000 */
[C---:B------:R-:W-:Y:S02]  /*7100*/  ISETP.GT.AND P4, PT, R179.reuse, 0x31, P2 ;  /* 0x00000031b300780c */ /* 0x040fe40001784270 */
[C---:B------:R-:W-:Y:S02]  /*7110*/  ISETP.GT.AND P6, PT, R179.reuse, 0x38, P2 ;  /* 0x00000038b300780c */ /* 0x040fe400017c4270 */
[----:B------:R-:W-:Y:S02]  /*7120*/  ISETP.GT.AND P3, PT, R179, 0x39, P2 ;  /* 0x00000039b300780c */ /* 0x000fe40001764270 */
[C---:B------:R-:W-:Y:S02]  /*7130*/  ISETP.LT.OR P4, PT, R176.reuse, 0x32, P4 ;  /* 0x00000032b000780c */ /* 0x040fe40002781670 */
[C---:B------:R-:W-:Y:S02]  /*7140*/  ISETP.LT.OR P6, PT, R176.reuse, 0x39, P6 ;  /* 0x00000039b000780c */ /* 0x040fe400037c1670 */
[----:B------:R-:W-:Y:S01]  /*7150*/  ISETP.LT.OR P3, PT, R176, 0x3a, P3 ;  /* 0x0000003ab000780c */ /* 0x000fe20001f61670 */
[----:B------:R-:W-:Y:S01]  /*7160*/  IMAD.IADD R176, R182, 0x1, R11 ;  /* 0x00000001b6b07824 */ /* 0x000fe200078e020b */
[----:B------:R-:W-:-:S02]  /*7170*/  FSEL R164, R172, -INF , !P4 ;  /* 0xff800000aca47808 */ /* 0x000fc40006000000 */
[----:B------:R-:W-:Y:S02]  /*7180*/  FSEL R165, R177, -INF , !P6 ;  /* 0xff800000b1a57808 */ /* 0x000fe40007000000 */
[----:B------:R-:W-:Y:S01]  /*7190*/  FSEL R162, R178, -INF , !P3 ;  /* 0xff800000b2a27808 */ /* 0x000fe20005800000 */
[----:B------:R-:W-:Y:S06]  /*71a0*/  @P5 BRA `(.L_x_2401) ;  /* 0x00000000005c5947 */ /* 0x000fec0003800000 */
        /* <DEDUP_REMOVED lines=13> */
.L_x_2403:
[----:B------:R-:W-:-:S05]  /*7280*/  IMAD.U32 R178, RZ, RZ, UR24 ;  /* 0x00000018ffb27e24 */ /* 0x000fca000f8e00ff */
[----:B------:R-:W-:-:S13]  /*7290*/  ISETP.NE.AND P3, PT, R178, 0x1, PT ;  /* 0x00000001b200780c */ /* 0x000fda0003f65270 */
[----:B------:R-:W0:Y:S02]  /*72a0*/  @P3 LDC.64 R10, c[0x0][0x9e8] ;  /* 0x00027a00ff0a3b82 */ /* 0x000e240000000a00 */
[----:B0-----:R-:W-:-:S05]  /*72b0*/  @P3 IMAD.HI.U32 R10, R172, R10, RZ ;  /* 0x0000000aac0a3227 */ /* 0x001fca00078e00ff */
[----:B------:R-:W-:-:S07]  /*72c0*/  @P3 SHF.R.U32.HI R172, RZ, R11, R10 ;  /* 0x0000000bffac3219 */ /* 0x000fce000001160a */
.L_x_2404:
[----:B------:R-:W-:Y:S05]  /*72d0*/  BSYNC B0 ;  /* 0x0000000000007941 */ /* 0x000fea0003800000 */
.L_x_2402:
[----:B------:R-:W-:-:S04]  /*72e0*/  IMAD R175, R172, R178, -R175 ;  /* 0x000000b2acaf7224 */ /* 0x000fc800078e0aaf */
[----:B------:R-:W-:-:S05]  /*72f0*/  IMAD.IADD R175, R175, 0x1, -R2 ;  /* 0x00000001afaf7824 */ /* 0x000fca00078e0a02 */
[----:B------:R-:W-:Y:S02]  /*7300*/  VIADDMNMX R173, R175, R178, R173, PT ;  /* 0x000000b2afad7246 */ /* 0x000fe400038001ad */
[----:B------:R-:W-:-:S07]  /*7310*/  VIMNMX R176, R176, R175, !PT ;  /* 0x000000afb0b07248 */ /* 0x000fce0007fe0100 */
.L_x_2401:
[----:B------:R-:W-:Y:S01]  /*7320*/  FMNMX.FTZ R11, R174, R5, !PT ;  /* 0x00000005ae0b7209 */ /* 0x000fe20007810000 */
[----:B------:R-:W-:Y:S01]  /*7330*/  UMOV UR10, UR22 ;  /* 0x00000016000a7c82 */ /* 0x000fe20008000000 */
[----:B------:R-:W-:Y:S01]  /*7340*/  ISETP.GT.AND P4, PT, R176, RZ, P2 ;  /* 0x000000ffb000720c */ /* 0x000fe20001784270 */
[----:B------:R-:W-:Y:S01]  /*7350*/  IMAD.MOV R179, RZ, RZ, -R17 ;  /* 0x000000ffffb37224 */ /* 0x000fe200078e0a11 */
[----:B------:R-:W-:Y:S02]  /*7360*/  FMNMX.FTZ R10, R206, R11, !PT ;  /* 0x0000000bce0a7209 */ /* 0x000fe40007810000 */
[----:B------:R-:W-:Y:S02]  /*7370*/  ISETP.GT.AND P3, PT, R176, 0x1, P2 ;  /* 0x00000001b000780c */ /* 0x000fe40001764270 */
[----:B------:R-:W-:Y:S02]  /*7380*/  FMNMX.FTZ R11, R207, R10, !PT ;  /* 0x0000000acf0b7209 */ /* 0x000fe40007810000 */
[----:B------:R-:W-:-:S02]  /*7390*/  ISETP.LT.OR P4, PT, R173, 0x1, P4 ;  /* 0x00000001ad00780c */ /* 0x000fc40002781670 */
[----:B------:R-:W-:Y:S02]  /*73a0*/  FMNMX.FTZ R10, R208, R11, !PT ;  /* 0x0000000bd00a7209 */ /* 0x000fe40007810000 */
[----:B------:R-:W-:Y:S02]  /*73b0*/  ISETP.GT.AND P5, PT, R176, 0x8, P2 ;  /* 0x00000008b000780c */ /* 0x000fe400017a4270 */
[----:B------:R-:W-:Y:S02]  /*73c0*/  FMNMX.FTZ R11, R209, R10, !PT ;  /* 0x0000000ad10b7209 */ /* 0x000fe40007810000 */
[----:B------:R-:W-:Y:S02]  /*73d0*/  ISETP.LT.OR P3, PT, R173, 0x2, P3 ;  /* 0x00000002ad00780c */ /* 0x000fe40001f61670 */
[----:B------:R-:W-:Y:S02]  /*73e0*/  FMNMX.FTZ R11, R210, R11, !PT ;  /* 0x0000000bd20b7209 */ /* 0x000fe40007810000 */
[----:B------:R-:W-:-:S02]  /*73f0*/  FSEL R9, R9, -INF , !P4 ;  /* 0xff80000009097808 */ /* 0x000fc40006000000 */
        /* <DEDUP_REMOVED lines=15> */
[----:B------:R-:W-:Y:S02]  /*74f0*/  FSEL R14, R14, -INF , !P6 ;  /* 0xff8000000e0e7808 */ /* 0x000fe40007000000 */
[----:B------:R-:W-:Y:S02]  /*7500*/  FMNMX.FTZ R11, R165, R10, !PT ;  /* 0x0000000aa50b7209 */ /* 0x000fe40007810000 */
[----:B------:R-:W-:-:S02]  /*7510*/  ISETP.LT.OR P3, PT, R173, 0x11, P3 ;  /* 0x00000011ad00780c */ /* 0x000fc40001f61670 */
[----:B------:R-:W-:Y:S02]  /*7520*/  FMNMX.FTZ R11, R162, R11, !PT ;  /* 0x0000000ba20b7209 */ /* 0x000fe40007810000 */
[C---:B------:R-:W-:Y:S02]  /*7530*/  ISETP.GT.AND P4, PT, R176.reuse, 0x19, P2 ;  /* 0x00000019b000780c */ /* 0x040fe40001784270 */
[----:B------:R-:W-:Y:S01]  /*7540*/  ISETP.GT.AND P6, PT, R176, 0x18, P2 ;  /* 0x00000018b000780c */ /* 0x000fe200017c4270 */
[----:B------:R-:W0:Y:S01]  /*7550*/  SHFL.BFLY PT, R10, R11, 0x2, 0x1f ;  /* 0x0c401f000b0a7f89 */ /* 0x000e2200000e0000 */
[----:B------:R-:W-:Y:S02]  /*7560*/  ISETP.LT.OR P5, PT, R173, 0x12, P5 ;  /* 0x00000012ad00780c */ /* 0x000fe40002fa1670 */
[----:B------:R-:W-:Y:S02]  /*7570*/  FSEL R15, R15, -INF , !P3 ;  /* 0xff8000000f0f7808 */ /* 0x000fe40005800000 */
[----:B------:R-:W-:-:S02]  /*7580*/  ISETP.LT.OR P4, PT, R173, 0x1a, P4 ;  /* 0x0000001aad00780c */ /* 0x000fc40002781670 */
[----:B------:R-:W-:Y:S02]  /*7590*/  ISETP.LT.OR P6, PT, R173, 0x19, P6 ;  /* 0x00000019ad00780c */ /* 0x000fe400037c1670 */
[----:B------:R-:W-:Y:S02]  /*75a0*/  FSEL R20, R20, -INF , !P5 ;  /* 0xff80000014147808 */ /* 0x000fe40006800000 */
[----:B------:R-:W-:Y:S02]  /*75b0*/  FSEL R153, R153, -INF , !P4 ;  /* 0xff80000099997808 */ /* 0x000fe40006000000 */
[----:B------:R-:W-:Y:S02]  /*75c0*/  ISETP.GT.AND P3, PT, R176, 0x20, P2 ;  /* 0x00000020b000780c */ /* 0x000fe40001764270 */
[----:B------:R-:W-:Y:S02]  /*75d0*/  FSEL R152, R152, -INF , !P6 ;  /* 0xff80000098987808 */ /* 0x000fe40007000000 */
[----:B------:R-:W-:-:S02]  /*75e0*/  ISETP.GT.AND P5, PT, R176, 0x21, P2 ;  /* 0x00000021b000780c */ /* 0x000fc400017a4270 */
[C---:B------:R-:W-:Y:S02]  /*75f0*/  ISETP.LT.OR P3, PT, R173.reuse, 0x21, P3 ;  /* 0x00000021ad00780c */ /* 0x040fe40001f61670 */
[----:B------:R-:W-:Y:S02]  /*7600*/  ISETP.GT.AND P6, PT, R176, 0x28, P2 ;  /* 0x00000028b000780c */ /* 0x000fe400017c4270 */
[----:B------:R-:W-:Y:S02]  /*7610*/  ISETP.LT.OR P5, PT, R173, 0x22, P5 ;  /* 0x00000022ad00780c */ /* 0x000fe40002fa1670 */
[----:B0-----:R-:W-:Y:S02]  /*7620*/  FMNMX.FTZ R172, R11, R10, !PT ;  /* 0x0000000a0bac7209 */ /* 0x001fe40007810000 */
[----:B------:R-:W-:Y:S02]  /*7630*/  FMNMX.FTZ R11, R9, R6, !PT ;  /* 0x00000006090b7209 */ /* 0x000fe40007810000 */
[----:B------:R-:W-:Y:S01]  /*7640*/  FSEL R154, R154, -INF , !P3 ;  /* 0xff8000009a9a7808 */ /* 0x000fe20005800000 */
[----:B------:R-:W0:Y:S01]  /*7650*/  SHFL.BFLY PT, R175, R172, 0x1, 0x1f ;  /* 0x0c201f00acaf7f89 */ /* 0x000e2200000e0000 */
[----:B------:R-:W-:-:S02]  /*7660*/  ISETP.GT.AND P3, PT, R176, 0x29, P2 ;  /* 0x00000029b000780c */ /* 0x000fc40001764270 */
[----:B------:R-:W-:Y:S02]  /*7670*/  FSEL R155, R155, -INF , !P5 ;  /* 0xff8000009b9b7808 */ /* 0x000fe40006800000 */
[C---:B------:R-:W-:Y:S02]  /*7680*/  ISETP.LT.OR P6, PT, R173.reuse, 0x29, P6 ;  /* 0x00000029ad00780c */ /* 0x040fe400037c1670 */
[----:B------:R-:W-:Y:S02]  /*7690*/  ISETP.GT.AND P5, PT, R176, 0x30, P2 ;  /* 0x00000030b000780c */ /* 0x000fe400017a4270 */
[C---:B------:R-:W-:Y:S02]  /*76a0*/  ISETP.LT.OR P3, PT, R173.reuse, 0x2a, P3 ;  /* 0x0000002aad00780c */ /* 0x040fe40001f61670 */
[----:B------:R-:W-:Y:S02]  /*76b0*/  ISETP.LT.OR P5, PT, R173, 0x31, P5 ;  /* 0x00000031ad00780c */ /* 0x000fe40002fa1670 */
[----:B------:R-:W-:-:S02]  /*76c0*/  FSEL R157, R157, -INF , !P3 ;  /* 0xff8000009d9d7808 */ /* 0x000fc40005800000 */
[----:B------:R-:W-:Y:S02]  /*76d0*/  ISETP.GT.AND P3, PT, R176, 0x38, P2 ;  /* 0x00000038b000780c */ /* 0x000fe40001764270 */
[----:B------:R-:W-:Y:S02]  /*76e0*/  FSEL R158, R158, -INF , !P5 ;  /* 0xff8000009e9e7808 */ /* 0x000fe40006800000 */
[----:B------:R-:W-:-:S04]  /*76f0*/  ISETP.LT.OR P3, PT, R173, 0x39, P3 ;  /* 0x00000039ad00780c */ /* 0x000fc80001f61670 */
[----:B------:R-:W-:Y:S02]  /*7700*/  FSEL R160, R160, -INF , !P3 ;  /* 0xff800000a0a07808 */ /* 0x000fe40005800000 */
[----:B0-----:R-:W-:Y:S02]  /*7710*/  FMNMX.FTZ R10, R172, R175, !PT ;  /* 0x000000afac0a7209 */ /* 0x001fe40007810000 */
[----:B------:R-:W-:Y:S02]  /*7720*/  FMNMX.FTZ R172, R12, R11, !PT ;  /* 0x0000000b0cac7209 */ /* 0x000fe40007810000 */
[C---:B------:R-:W-:Y:S02]  /*7730*/  FSETP.NEU.FTZ.AND P4, PT, R10.reuse, -INF , PT ;  /* 0xff8000000a00780b */ /* 0x040fe40003f9d000 */
[----:B------:R-:W-:Y:S02]  /*7740*/  FMNMX.FTZ R11, R13, R172, !PT ;  /* 0x000000ac0d0b7209 */ /* 0x000fe40007810000 */
[----:B------:R-:W-:-:S02]  /*7750*/  FSEL R182, R10, RZ, P4 ;  /* 0x000000ff0ab67208 */ /* 0x000fc40002000000 */
[----:B------:R-:W-:-:S03]  /*7760*/  FMNMX.FTZ R172, R14, R11, !PT ;  /* 0x0000000b0eac7209 */ /* 0x000fc60007810000 */
[----:B------:R-:W-:Y:S01]  /*7770*/  FADD.FTZ R182, -R182, R5 ;  /* 0x00000005b6b67221 */ /* 0x000fe20000010100 */
[----:B------:R-:W-:Y:S01]  /*7780*/  FMNMX.FTZ R11, R15, R172, !PT ;  /* 0x000000ac0f0b7209 */ /* 0x000fe20007810000 */
[----:B------:R-:W-:Y:S02]  /*7790*/  FMUL.FTZ R172, R10, UR10 ;  /* 0x0000000a0aac7c20 */ /* 0x000fe40008410000 */
[----:B------:R-:W-:Y:S01]  /*77a0*/  FMUL.FTZ R5, R182, UR10 ;  /* 0x0000000ab6057c20 */ /* 0x000fe20008410000 */
[----:B------:R-:W-:Y:S02]  /*77b0*/  FMNMX.FTZ R175, R20, R11, !PT ;  /* 0x0000000b14af7209 */ /* 0x000fe40007810000 */
[----:B------:R-:W-:Y:S02]  /*77c0*/  FSEL R11, R172, RZ, P4 ;  /* 0x000000ffac0b7208 */ /* 0x000fe40002000000 */
[----:B------:R-:W-:Y:S01]  /*77d0*/  FMNMX.FTZ R172, R152, R175, !PT ;  /* 0x000000af98ac7209 */ /* 0x000fe20007810000 */
[----:B------:R-:W-:Y:S02]  /*77e0*/  MUFU.EX2 R5, R5 ;  /* 0x0000000500057308 */ /* 0x000fe40000000800 */
[--C-:B------:R-:W-:Y:S01]  /*77f0*/  FFMA.FTZ R178, R174, UR10, -R11.reuse ;  /* 0x0000000aaeb27c23 */ /* 0x100fe2000801080b */
[----:B------:R-:W-:Y:S01]  /*7800*/  FMNMX.FTZ R175, R153, R172, !PT ;  /* 0x000000ac99af7209 */ /* 0x000fe20007810000 */
[--C-:B------:R-:W-:Y:S01]  /*7810*/  FFMA.FTZ R207, R207, UR10, -R11.reuse ;  /* 0x0000000acfcf7c23 */ /* 0x100fe2000801080b */
[----:B------:R-:W-:Y:S01]  /*7820*/  FSEL R172, R156, -INF , !P6 ;  /* 0xff8000009cac7808 */ /* 0x000fe20007000000 */
[--C-:B------:R-:W-:Y:S01]  /*7830*/  FFMA.FTZ R168, R168, UR10, -R11.reuse ;  /* 0x0000000aa8a87c23 */ /* 0x100fe2000801080b */
[----:B------:R-:W-:Y:S01]  /*7840*/  FMNMX.FTZ R174, R154, R175, !PT ;  /* 0x000000af9aae7209 */ /* 0x000fe20007810000 */
[----:B------:R-:W0:Y:S01]  /*7850*/  MUFU.EX2 R156, R178 ;  /* 0x000000b2009c7308 */ /* 0x000e220000000800 */
[----:B------:R-:W-:Y:S01]  /*7860*/  ISETP.GT.AND P6, PT, R176, 0x31, P2 ;  /* 0x00000031b000780c */ /* 0x000fe200017c4270 */
[--C-:B------:R-:W-:Y:S01]  /*7870*/  FFMA.FTZ R175, R206, UR10, -R11.reuse ;  /* 0x0000000aceaf7c23 */ /* 0x100fe2000801080b */
[----:B------:R-:W-:Y:S01]  /*7880*/  FMNMX.FTZ R177, R155, R174, !PT ;  /* 0x000000ae9bb17209 */ /* 0x000fe20007810000 */
[--C-:B------:R-:W-:Y:S01]  /*7890*/  FFMA.FTZ R169, R169, UR10, -R11.reuse ;  /* 0x0000000aa9a97c23 */ /* 0x100fe2000801080b */
[----:B------:R-:W-:Y:S01]  /*78a0*/  ISETP.LT.OR P6, PT, R173, 0x32, P6 ;  /* 0x00000032ad00780c */ /* 0x000fe200037c1670 */
[--C-:B------:R-:W-:Y:S01]  /*78b0*/  FFMA.FTZ R170, R170, UR10, -R11.reuse ;  /* 0x0000000aaaaa7c23 */ /* 0x100fe2000801080b */
[----:B------:R-:W-:Y:S01]  /*78c0*/  FMNMX.FTZ R174, R172, R177, !PT ;  /* 0x000000b1acae7209 */ /* 0x000fe20007810000 */
[----:B------:R-:W1:Y:S01]  /*78d0*/  MUFU.EX2 R175, R175 ;  /* 0x000000af00af7308 */ /* 0x000e620000000800 */
[----:B------:R-:W-:Y:S01]  /*78e0*/  ISETP.GT.AND P2, PT, R176, 0x39, P2 ;  /* 0x00000039b000780c */ /* 0x000fe20001744270 */
[--C-:B------:R-:W-:Y:S01]  /*78f0*/  FFMA.FTZ R176, R208, UR10, -R11.reuse ;  /* 0x0000000ad0b07c23 */ /* 0x100fe2000801080b */
[----:B------:R-:W-:Y:S01]  /*7900*/  FMNMX.FTZ R177, R157, R174, !PT ;  /* 0x000000ae9db17209 */ /* 0x000fe20007810000 */
[--C-:B------:R-:W-:Y:S01]  /*7910*/  FFMA.FTZ R171, R171, UR10, -R11.reuse ;  /* 0x0000000aabab7c23 */ /* 0x100fe2000801080b */
[----:B------:R-:W-:Y:S01]  /*7920*/  FSEL R174, R159, -INF , !P6 ;  /* 0xff8000009fae7808 */ /* 0x000fe20007000000 */
[--C-:B------:R-:W-:Y:S01]  /*7930*/  FFMA.FTZ R166, R166, UR10, -R11.reuse ;  /* 0x0000000aa6a67c23 */ /* 0x100fe2000801080b */
[----:B------:R-:W-:Y:S01]  /*7940*/  FMNMX.FTZ R177, R158, R177, !PT ;  /* 0x000000b19eb17209 */ /* 0x000fe20007810000 */
[----:B------:R-:W2:Y:S01]  /*7950*/  MUFU.EX2 R159, R207 ;  /* 0x000000cf009f7308 */ /* 0x000ea20000000800 */
[----:B------:R-:W-:Y:S01]  /*7960*/  ISETP.LT.OR P2, PT, R173, 0x3a, P2 ;  /* 0x0000003aad00780c */ /* 0x000fe20001741670 */
[--C-:B------:R-:W-:Y:S01]  /*7970*/  FFMA.FTZ R173, R209, UR10, -R11.reuse ;  /* 0x0000000ad1ad7c23 */ /* 0x100fe2000801080b */
[----:B------:R-:W-:Y:S01]  /*7980*/  FMNMX.FTZ R177, R174, R177, !PT ;  /* 0x000000b1aeb17209 */ /* 0x000fe20007810000 */
[----:B0-----:R-:W-:Y:S01]  /*7990*/  FFMA.FTZ R182, R5, R3, R156 ;  /* 0x0000000305b67223 */ /* 0x001fe2000001009c */
[----:B------:R-:W-:Y:S01]  /*79a0*/  FSEL R161, R161, -INF , !P2 ;  /* 0xff800000a1a17808 */ /* 0x000fe20005000000 */
[--C-:B------:R-:W-:Y:S01]  /*79b0*/  FFMA.FTZ R167, R167, UR10, -R11.reuse ;  /* 0x0000000aa7a77c23 */ /* 0x100fe2000801080b */
[----:B------:R-:W-:Y:S01]  /*79c0*/  FMNMX.FTZ R178, R160, R177, !PT ;  /* 0x000000b1a0b27209 */ /* 0x000fe20007810000 */
[----:B------:R-:W0:Y:S01]  /*79d0*/  MUFU.EX2 R176, R176 ;  /* 0x000000b000b07308 */ /* 0x000e220000000800 */
[----:B-1----:R-:W-:Y:S01]  /*79e0*/  FADD.FTZ R182, R175, R182 ;  /* 0x000000b6afb67221 */ /* 0x002fe20000010000 */
[----:B------:R-:W-:Y:S01]  /*79f0*/  ISETP.NE.AND P2, PT, R2, R179, PT ;  /* 0x000000b30200720c */ /* 0x000fe20003f45270 */
[--C-:B------:R-:W-:Y:S01]  /*7a00*/  FFMA.FTZ R163, R163, UR10, -R11.reuse ;  /* 0x0000000aa3a37c23 */ /* 0x100fe2000801080b */
[----:B------:R-:W-:Y:S01]  /*7a10*/  FMNMX.FTZ R177, R161, R178, !PT ;  /* 0x000000b2a1b17209 */ /* 0x000fe20007810000 */
[--C-:B------:R-:W-:Y:S01]  /*7a20*/  FFMA.FTZ R178, R210, UR10, -R11.reuse ;  /* 0x0000000ad2b27c23 */ /* 0x100fe2000801080b */
[--C-:B------:R-:W-:Y:S01]  /*7a30*/  FFMA.FTZ R164, R164, UR10, -R11.reuse ;  /* 0x0000000aa4a47c23 */ /* 0x100fe2000801080b */
[--C-:B------:R-:W-:Y:S01]  /*7a40*/  FFMA.FTZ R165, R165, UR10, -R11.reuse ;  /* 0x0000000aa5a57c23 */ /* 0x100fe2000801080b */
[----:B------:R-:W1:Y:S01]  /*7a50*/  MUFU.EX2 R173, R173 ;  /* 0x000000ad00ad7308 */ /* 0x000e620000000800 */
[----:B------:R-:W3:Y:S01]  /*7a60*/  SHFL.BFLY PT, R180, R177, 0x2, 0x1f ;  /* 0x0c401f00b1b47f89 */ /* 0x000ee200000e0000 */
[-C--:B------:R-:W-:Y:S01]  /*7a70*/  FMUL.FTZ R24, R24, R5.reuse ;  /* 0x0000000518187220 */ /* 0x080fe20000410000 */
[-C--:B------:R-:W-:Y:S01]  /*7a80*/  FMUL.FTZ R25, R25, R5.reuse ;  /* 0x0000000519197220 */ /* 0x080fe20000410000 */
[-C--:B------:R-:W-:Y:S01]  /*7a90*/  FMUL.FTZ R28, R28, R5.reuse ;  /* 0x000000051c1c7220 */ /* 0x080fe20000410000 */
[-C--:B------:R-:W-:Y:S01]  /*7aa0*/  FMUL.FTZ R29, R29, R5.reuse ;  /* 0x000000051d1d7220 */ /* 0x080fe20000410000 */
[-C--:B------:R-:W-:Y:S01]  /*7ab0*/  FMUL.FTZ R32, R32, R5.reuse ;  /* 0x0000000520207220 */ /* 0x080fe20000410000 */
[-C--:B------:R-:W-:Y:S01]  /*7ac0*/  FMUL.FTZ R33, R33, R5.reuse ;  /* 0x0000000521217220 */ /* 0x080fe20000410000 */
[----:B------:R-:W4:Y:S01]  /*7ad0*/  MUFU.EX2 R178, R178 ;  /* 0x000000b200b27308 */ /* 0x000f220000000800 */
[-C--:B------:R-:W-:Y:S01]  /*7ae0*/  FMUL.FTZ R36, R36, R5.reuse ;  /* 0x0000000524247220 */ /* 0x080fe20000410000 */
[-C--:B------:R-:W-:Y:S01]  /*7af0*/  FMUL.FTZ R37, R37, R5.reuse ;  /* 0x0000000525257220 */ /* 0x080fe20000410000 */
[-C--:B------:R-:W-:Y:S01]  /*7b00*/  FMUL.FTZ R40, R40, R5.reuse ;  /* 0x0000000528287220 */ /* 0x080fe20000410000 */
[-C--:B------:R-:W-:Y:S01]  /*7b10*/  FMUL.FTZ R41, R41, R5.reuse ;  /* 0x0000000529297220 */ /* 0x080fe20000410000 */
[-C--:B------:R-:W-:Y:S01]  /*7b20*/  FMUL.FTZ R44, R44, R5.reuse ;  /* 0x000000052c2c7220 */ /* 0x080fe20000410000 */
[-C--:B------:R-:W-:Y:S01]  /*7b30*/  FMUL.FTZ R45, R45, R5.reuse ;  /* 0x000000052d2d7220 */ /* 0x080fe20000410000 */
[-C--:B------:R-:W-:Y:S01]  /*7b40*/  FMUL.FTZ R48, R48, R5.reuse ;  /* 0x0000000530307220 */ /* 0x080fe20000410000 */
[----:B------:R-:W5:Y:S01]  /*7b50*/  MUFU.EX2 R168, R168 ;  /* 0x000000a800a87308 */ /* 0x000f620000000800 */
        /* <DEDUP_REMOVED lines=8> */
[----:B---3--:R-:W-:Y:S01]  /*7be0*/  FMNMX.FTZ R180, R177, R180, !PT ;  /* 0x000000b4b1b47209 */ /* 0x008fe20007810000 */
[-C--:B------:R-:W-:Y:S01]  /*7bf0*/  FMUL.FTZ R64, R64, R5.reuse ;  /* 0x0000000540407220 */ /* 0x080fe20000410000 */
[-C--:B------:R-:W-:Y:S01]  /*7c00*/  FMUL.FTZ R65, R65, R5.reuse ;  /* 0x0000000541417220 */ /* 0x080fe20000410000 */
[-C--:B------:R-:W-:Y:S01]  /*7c10*/  FMUL.FTZ R68, R68, R5.reuse ;  /* 0x0000000544447220 */ /* 0x080fe20000410000 */
[-C--:B------:R-:W-:Y:S01]  /*7c20*/  FMUL.FTZ R69, R69, R5.reuse ;  /* 0x0000000545457220 */ /* 0x080fe20000410000 */
[----:B------:R-:W3:Y:S01]  /*7c30*/  SHFL.BFLY PT, R177, R180, 0x1, 0x1f ;  /* 0x0c201f00b4b17f89 */ /* 0x000ee200000e0000 */
        /* <DEDUP_REMOVED lines=22> */
[----:B------:R-:W-:Y:S01]  /*7da0*/  FMUL.FTZ R109, R109, R5 ;  /* 0x000000056d6d7220 */ /* 0x000fe20000410000 */
[----:B---3--:R-:W-:Y:S01]  /*7db0*/  FMNMX.FTZ R177, R180, R177, !PT ;  /* 0x000000b1b4b17209 */ /* 0x008fe20007810000 */
[----:B------:R-:W-:Y:S01]  /*7dc0*/  FFMA.FTZ R180, R162, UR10, -R11 ;  /* 0x0000000aa2b47c23 */ /* 0x000fe2000801080b */
[----:B------:R-:W-:Y:S01]  /*7dd0*/  IMAD.U32 R11, RZ, RZ, UR37 ;  /* 0x00000025ff0b7e24 */ /* 0x000fe2000f8e00ff */
[----:B------:R-:W3:Y:S01]  /*7de0*/  MUFU.EX2 R167, R167 ;  /* 0x000000a700a77308 */ /* 0x000ee20000000800 */
[C---:B------:R-:W-:Y:S01]  /*7df0*/  FSETP.NEU.FTZ.AND P3, PT, R177.reuse, -INF , PT ;  /* 0xff800000b100780b */ /* 0x040fe20003f7d000 */
[----:B------:R-:W-:Y:S01]  /*7e00*/  FMUL.FTZ R3, R177, UR10 ;  /* 0x0000000ab1037c20 */ /* 0x000fe20008410000 */
[----:B------:R-:W-:-:S02]  /*7e10*/  @!P2 IMAD R11, R11, 0x40, R16 ;  /* 0x000000400b0ba824 */ /* 0x000fc400078e0210 */
[-C--:B------:R-:W-:Y:S01]  /*7e20*/  FMUL.FTZ R112, R112, R5.reuse ;  /* 0x0000000570707220 */ /* 0x080fe20000410000 */
[-C--:B------:R-:W-:Y:S01]  /*7e30*/  FMUL.FTZ R113, R113, R5.reuse ;  /* 0x0000000571717220 */ /* 0x080fe20000410000 */
[-C--:B------:R-:W-:Y:S01]  /*7e40*/  FMUL.FTZ R116, R116, R5.reuse ;  /* 0x0000000574747220 */ /* 0x080fe20000410000 */
[----:B------:R-:W-:Y:S01]  /*7e50*/  FSEL R179, R3, RZ, P3 ;  /* 0x000000ff03b37208 */ /* 0x000fe20001800000 */
[----:B--2---:R-:W-:Y:S01]  /*7e60*/  FADD.FTZ R3, R159, R182 ;  /* 0x000000b69f037221 */ /* 0x004fe20000010000 */
[----:B------:R-:W2:Y:S01]  /*7e70*/  MUFU.EX2 R163, R163 ;  /* 0x000000a300a37308 */ /* 0x000ea20000000800 */
[----:B------:R-:W-:Y:S01]  /*7e80*/  @!P2 LEA R11, R11, UR46, 0x2 ;  /* 0x0000002e0b0bac11 */ /* 0x000fe2000f8e10ff */
[----:B------:R-:W-:Y:S01]  /*7e90*/  FMUL.FTZ R117, R117, R5 ;  /* 0x0000000575757220 */ /* 0x000fe20000410000 */
[----:B0-----:R-:W-:Y:S01]  /*7ea0*/  FADD.FTZ R162, R176, R3 ;  /* 0x00000003b0a27221 */ /* 0x001fe20000010000 */
[----:B------:R-:W-:Y:S01]  /*7eb0*/  FSEL R3, R177, RZ, P3 ;  /* 0x000000ffb1037208 */ /* 0x000fe20001800000 */
[--C-:B------:R-:W-:Y:S01]  /*7ec0*/  FFMA.FTZ R9, R9, UR10, -R179.reuse ;  /* 0x0000000a09097c23 */ /* 0x100fe200080108b3 */
[--C-:B------:R-:W-:Y:S01]  /*7ed0*/  FFMA.FTZ R12, R12, UR10, -R179.reuse ;  /* 0x0000000a0c0c7c23 */ /* 0x100fe200080108b3 */
[----:B-1----:R-:W-:Y:S01]  /*7ee0*/  FADD.FTZ R181, R173, R162 ;  /* 0x000000a2adb57221 */ /* 0x002fe20000010000 */
[--C-:B------:R-:W-:Y:S01]  /*7ef0*/  FFMA.FTZ R13, R13, UR10, -R179.reuse ;  /* 0x0000000a0d0d7c23 */ /* 0x100fe200080108b3 */
[----:B------:R-:W-:Y:S01]  /*7f00*/  FADD.FTZ R3, -R3, R6 ;  /* 0x0000000603037221 */ /* 0x000fe20000010100 */
[----:B------:R-:W-:Y:S01]  /*7f10*/  FFMA.FTZ R14, R14, UR10, -R179 ;  /* 0x0000000a0e0e7c23 */ /* 0x000fe200080108b3 */
[----:B----4-:R-:W-:Y:S01]  /*7f20*/  FADD.FTZ R181, R178, R181 ;  /* 0x000000b5b2b57221 */ /* 0x010fe20000010000 */
[----:B------:R-:W-:Y:S01]  /*7f30*/  MUFU.EX2 R9, R9 ;  /* 0x0000000900097308 */ /* 0x000fe20000000800 */
[----:B------:R-:W-:Y:S01]  /*7f40*/  FMUL.FTZ R3, R3, UR10 ;  /* 0x0000000a03037c20 */ /* 0x000fe20008410000 */
[----:B------:R-:W-:Y:S01]  /*7f50*/  FFMA.FTZ R15, R15, UR10, -R179 ;  /* 0x0000000a0f0f7c23 */ /* 0x000fe200080108b3 */
[----:B-----5:R-:W-:Y:S01]  /*7f60*/  FADD.FTZ R6, R168, R181 ;  /* 0x000000b5a8067221 */ /* 0x020fe20000010000 */
[--C-:B------:R-:W-:Y:S01]  /*7f70*/  FFMA.FTZ R181, R152, UR10, -R179.reuse ;  /* 0x0000000a98b57c23 */ /* 0x100fe200080108b3 */
[--C-:B------:R-:W-:Y:S01]  /*7f80*/  FFMA.FTZ R20, R20, UR10, -R179.reuse ;  /* 0x0000000a14147c23 */ /* 0x100fe200080108b3 */
[----:B------:R-:W-:Y:S01]  /*7f90*/  @!P2 STS [R11+0x28800], R5 ;  /* 0x028800050b00a388 */ /* 0x000fe20000000800 */
[----:B------:R-:W-:Y:S01]  /*7fa0*/  FADD.FTZ R183, R169, R6 ;  /* 0x00000006a9b77221 */ /* 0x000fe20000010000 */
[----:B------:R-:W-:Y:S01]  /*7fb0*/  MUFU.EX2 R12, R12 ;  /* 0x0000000c000c7308 */ /* 0x000fe20000000800 */
[----:B------:R-:W-:Y:S01]  /*7fc0*/  FFMA.FTZ R182, R154, UR10, -R179 ;  /* 0x0000000a9ab67c23 */ /* 0x000fe200080108b3 */
[----:B------:R-:W-:Y:S01]  /*7fd0*/  F2FP.F16.F32.PACK_AB R154, R176, R159 ;  /* 0x0000009fb09a723e */ /* 0x000fe200000000ff */
[----:B------:R-:W-:Y:S01]  /*7fe0*/  FADD.FTZ R152, R170, R183 ;  /* 0x000000b7aa987221 */ /* 0x000fe20000010000 */
[--C-:B------:R-:W-:Y:S01]  /*7ff0*/  FFMA.FTZ R183, R155, UR10, -R179.reuse ;  /* 0x0000000a9bb77c23 */ /* 0x100fe200080108b3 */
[--C-:B------:R-:W-:Y:S01]  /*8000*/  FFMA.FTZ R153, R153, UR10, -R179.reuse ;  /* 0x0000000a99997c23 */ /* 0x100fe200080108b3 */
[--C-:B------:R-:W-:Y:S01]  /*8010*/  FFMA.FTZ R206, R160, UR10, -R179.reuse ;  /* 0x0000000aa0ce7c23 */ /* 0x100fe200080108b3 */
[----:B------:R-:W-:Y:S01]  /*8020*/  FADD.FTZ R205, R171, R152 ;  /* 0x00000098abcd7221 */ /* 0x000fe20000010000 */
[----:B------:R2:W0:Y:S01]  /*8030*/  MUFU.EX2 R6, R3 ;  /* 0x0000000300067308 */ /* 0x0004220000000800 */
[--C-:B------:R-:W-:Y:S01]  /*8040*/  FFMA.FTZ R172, R172, UR10, -R179.reuse ;  /* 0x0000000aacac7c23 */ /* 0x100fe200080108b3 */
[----:B------:R-:W-:Y:S01]  /*8050*/  FFMA.FTZ R157, R157, UR10, -R179 ;  /* 0x0000000a9d9d7c23 */ /* 0x000fe200080108b3 */
[----:B------:R-:W-:Y:S01]  /*8060*/  FADD.FTZ R152, R166, R205 ;  /* 0x000000cda6987221 */ /* 0x000fe20000010000 */
[--C-:B------:R-:W-:Y:S01]  /*8070*/  FFMA.FTZ R205, R158, UR10, -R179.reuse ;  /* 0x0000000a9ecd7c23 */ /* 0x100fe200080108b3 */
[----:B------:R-:W-:Y:S01]  /*8080*/  F2FP.F16.F32.PACK_AB R158, R169, R168 ;  /* 0x000000a8a99e723e */ /* 0x000fe200000000ff */
[--C-:B------:R-:W-:Y:S01]  /*8090*/  FFMA.FTZ R174, R174, UR10, -R179.reuse ;  /* 0x0000000aaeae7c23 */ /* 0x100fe200080108b3 */
[----:B---3--:R-:W-:Y:S01]  /*80a0*/  FADD.FTZ R152, R167, R152 ;  /* 0x00000098a7987221 */ /* 0x008fe20000010000 */
[----:B------:R-:W1:Y:S01]  /*80b0*/  MUFU.EX2 R155, R13 ;  /* 0x0000000d009b7308 */ /* 0x000e620000000800 */
[----:B------:R-:W-:Y:S01]  /*80c0*/  FFMA.FTZ R179, R161, UR10, -R179 ;  /* 0x0000000aa1b37c23 */ /* 0x000fe200080108b3 */
[----:B------:R-:W-:Y:S01]  /*80d0*/  F2FP.F16.F32.PACK_AB R162, R167, R166 ;  /* 0x000000a6a7a2723e */ /* 0x000fe200000000ff */
[----:B--2---:R-:W-:Y:S01]  /*80e0*/  FADD.FTZ R3, R163, R152 ;  /* 0x00000098a3037221 */ /* 0x004fe20000010000 */
[----:B------:R-:W-:Y:S01]  /*80f0*/  F2FP.F16.F32.PACK_AB R152, R175, R156 ;  /* 0x0000009caf98723e */ /* 0x000fe200000000ff */
[----:B------:R-:W-:Y:S01]  /*8100*/  FMUL.FTZ R120, R120, R5 ;  /* 0x0000000578787220 */ /* 0x000fe20000410000 */
[----:B------:R-:W-:Y:S01]  /*8110*/  F2FP.F16.F32.PACK_AB R156, R178, R173 ;  /* 0x000000adb29c723e */ /* 0x000fe200000000ff */
[-C--:B------:R-:W-:Y:S01]  /*8120*/  FMUL.FTZ R121, R121, R5.reuse ;  /* 0x0000000579797220 */ /* 0x080fe20000410000 */
[----:B------:R-:W2:Y:S01]  /*8130*/  MUFU.EX2 R14, R14 ;  /* 0x0000000e000e7308 */ /* 0x000ea20000000800 */
[----:B0-----:R0:W-:Y:S01]  /*8140*/  @!P2 STS [R11+0x28820], R6 ;  /* 0x028820060b00a388 */ /* 0x0011e20000000800 */
[-C--:B------:R-:W-:Y:S01]  /*8150*/  FMUL.FTZ R124, R124, R5.reuse ;  /* 0x000000057c7c7220 */ /* 0x080fe20000410000 */
[-C--:B------:R-:W-:Y:S01]  /*8160*/  FMUL.FTZ R125, R125, R5.reuse ;  /* 0x000000057d7d7220 */ /* 0x080fe20000410000 */
[-C--:B------:R-:W-:Y:S01]  /*8170*/  FMUL.FTZ R128, R128, R5.reuse ;  /* 0x0000000580807220 */ /* 0x080fe20000410000 */
[-C--:B------:R-:W-:Y:S01]  /*8180*/  FMUL.FTZ R129, R129, R5.reuse ;  /* 0x0000000581817220 */ /* 0x080fe20000410000 */
[-C--:B------:R-:W-:Y:S01]  /*8190*/  FMUL.FTZ R132, R132, R5.reuse ;  /* 0x0000000584847220 */ /* 0x080fe20000410000 */
[-C--:B------:R-:W-:Y:S01]  /*81a0*/  FMUL.FTZ R133, R133, R5.reuse ;  /* 0x0000000585857220 */ /* 0x080fe20000410000 */
[----:B------:R-:W3:Y:S01]  /*81b0*/  MUFU.EX2 R164, R164 ;  /* 0x000000a400a47308 */ /* 0x000ee20000000800 */
[-C--:B------:R-:W-:Y:S01]  /*81c0*/  FMUL.FTZ R136, R136, R5.reuse ;  /* 0x0000000588887220 */ /* 0x080fe20000410000 */
[-C--:B------:R-:W-:Y:S01]  /*81d0*/  FMUL.FTZ R137, R137, R5.reuse ;  /* 0x0000000589897220 */ /* 0x080fe20000410000 */
[----:B0-----:R-:W-:Y:S01]  /*81e0*/  FFMA.FTZ R11, R6, R4, R9 ;  /* 0x00000004060b7223 */ /* 0x001fe20000010009 */
[-C--:B------:R-:W-:Y:S01]  /*81f0*/  FMUL.FTZ R140, R140, R5.reuse ;  /* 0x000000058c8c7220 */ /* 0x080fe20000410000 */
[-C--:B------:R-:W-:Y:S01]  /*8200*/  FMUL.FTZ R141, R141, R5.reuse ;  /* 0x000000058d8d7220 */ /* 0x080fe20000410000 */
[-C--:B------:R-:W-:Y:S01]  /*8210*/  FMUL.FTZ R144, R144, R5.reuse ;  /* 0x0000000590907220 */ /* 0x080fe20000410000 */
[----:B------:R-:W-:Y:S01]  /*8220*/  FADD.FTZ R4, R12, R11 ;  /* 0x0000000b0c047221 */ /* 0x000fe20000010000 */
[----:B------:R-:W0:Y:S01]  /*8230*/  MUFU.EX2 R15, R15 ;  /* 0x0000000f000f7308 */ /* 0x000e220000000800 */
[-C--:B------:R-:W-:Y:S01]  /*8240*/  FMUL.FTZ R145, R145, R5.reuse ;  /* 0x0000000591917220 */ /* 0x080fe20000410000 */
[----:B------:R-:W-:Y:S01]  /*8250*/  FMUL.FTZ R148, R148, R5 ;  /* 0x0000000594947220 */ /* 0x000fe20000410000 */
[----:B-1----:R-:W-:Y:S01]  /*8260*/  FADD.FTZ R11, R155, R4 ;  /* 0x000000049b0b7221 */ /* 0x002fe20000010000 */
[----:B--2---:R-:W-:Y:S01]  /*8270*/  F2FP.F16.F32.PACK_AB R155, R14, R155 ;  /* 0x0000009b0e9b723e */ /* 0x004fe200000000ff */
[----:B------:R-:W-:Y:S01]  /*8280*/  FMUL.FTZ R149, R149, R5 ;  /* 0x0000000595957220 */ /* 0x000fe20000410000 */
[-C--:B------:R-:W-:Y:S01]  /*8290*/  FMUL.FTZ R26, R26, R6.reuse ;  /* 0x000000061a1a7220 */ /* 0x080fe20000410000 */
[----:B------:R-:W-:Y:S01]  /*82a0*/  FADD.FTZ R176, R14, R11 ;  /* 0x0000000b0eb07221 */ /* 0x000fe20000010000 */
[----:B------:R-:W1:Y:S01]  /*82b0*/  MUFU.EX2 R165, R165 ;  /* 0x000000a500a57308 */ /* 0x000e620000000800 */
[C---:B---3--:R-:W-:Y:S01]  /*82c0*/  FADD.FTZ R160, R164.reuse, R3 ;  /* 0x00000003a4a07221 */ /* 0x048fe20000010000 */
[----:B------:R-:W-:Y:S01]  /*82d0*/  F2FP.F16.F32.PACK_AB R164, R164, R163 ;  /* 0x000000a3a4a4723e */ /* 0x000fe200000000ff */
[-C--:B------:R-:W-:Y:S01]  /*82e0*/  FMUL.FTZ R27, R27, R6.reuse ;  /* 0x000000061b1b7220 */ /* 0x080fe20000410000 */
[-C--:B------:R-:W-:Y:S01]  /*82f0*/  FMUL.FTZ R30, R30, R6.reuse ;  /* 0x000000061e1e7220 */ /* 0x080fe20000410000 */
[-C--:B------:R-:W-:Y:S01]  /*8300*/  FMUL.FTZ R31, R31, R6.reuse ;  /* 0x000000061f1f7220 */ /* 0x080fe20000410000 */
[-C--:B------:R-:W-:Y:S01]  /*8310*/  FMUL.FTZ R34, R34, R6.reuse ;  /* 0x0000000622227220 */ /* 0x080fe20000410000 */
[-C--:B------:R-:W-:Y:S01]  /*8320*/  FMUL.FTZ R35, R35, R6.reuse ;  /* 0x0000000623237220 */ /* 0x080fe20000410000 */
[----:B------:R-:W-:Y:S01]  /*8330*/  MUFU.EX2 R20, R20 ;  /* 0x0000001400147308 */ /* 0x000fe20000000800 */
[----:B0-----:R-:W-:Y:S01]  /*8340*/  FADD.FTZ R11, R15, R176 ;  /* 0x000000b00f0b7221 */ /* 0x001fe20000010000 */
[-C--:B------:R-:W-:Y:S01]  /*8350*/  FMUL.FTZ R38, R38, R6.reuse ;  /* 0x0000000626267220 */ /* 0x080fe20000410000 */
[-C--:B------:R-:W-:Y:S01]  /*8360*/  FMUL.FTZ R39, R39, R6.reuse ;  /* 0x0000000627277220 */ /* 0x080fe20000410000 */
[-C--:B------:R-:W-:Y:S01]  /*8370*/  FMUL.FTZ R42, R42, R6.reuse ;  /* 0x000000062a2a7220 */ /* 0x080fe20000410000 */
[-C--:B------:R-:W-:Y:S01]  /*8380*/  FMUL.FTZ R43, R43, R6.reuse ;  /* 0x000000062b2b7220 */ /* 0x080fe20000410000 */
[-C--:B------:R-:W-:Y:S01]  /*8390*/  FMUL.FTZ R46, R46, R6.reuse ;  /* 0x000000062e2e7220 */ /* 0x080fe20000410000 */
[----:B------:R-:W-:Y:S01]  /*83a0*/  FMUL.FTZ R47, R47, R6 ;  /* 0x000000062f2f7220 */ /* 0x000fe20000410000 */
[----:B------:R-:W-:Y:S01]  /*83b0*/  MUFU.EX2 R159, R181 ;  /* 0x000000b5009f7308 */ /* 0x000fe20000000800 */
[----:B-1----:R-:W-:Y:S01]  /*83c0*/  FADD.FTZ R3, R165, R160 ;  /* 0x000000a0a5037221 */ /* 0x002fe20000010000 */
[----:B------:R-:W-:Y:S01]  /*83d0*/  F2FP.F16.F32.PACK_AB R160, R171, R170 ;  /* 0x000000aaaba0723e */ /* 0x000fe200000000ff */
[-C--:B------:R-:W-:Y:S01]  /*83e0*/  FMUL.FTZ R50, R50, R6.reuse ;  /* 0x0000000632327220 */ /* 0x080fe20000410000 */
[-C--:B------:R-:W-:Y:S01]  /*83f0*/  FMUL.FTZ R51, R51, R6.reuse ;  /* 0x0000000633337220 */ /* 0x080fe20000410000 */
[-C--:B------:R-:W-:Y:S01]  /*8400*/  FMUL.FTZ R54, R54, R6.reuse ;  /* 0x0000000636367220 */ /* 0x080fe20000410000 */
[-C--:B------:R-:W-:Y:S01]  /*8410*/  FMUL.FTZ R55, R55, R6.reuse ;  /* 0x0000000637377220 */ /* 0x080fe20000410000 */
[-C--:B------:R-:W-:Y:S01]  /*8420*/  FMUL.FTZ R58, R58, R6.reuse ;  /* 0x000000063a3a7220 */ /* 0x080fe20000410000 */
[----:B------:R0:W-:Y:S01]  /*8430*/  MUFU.EX2 R168, R153 ;  /* 0x0000009900a87308 */ /* 0x0001e20000000800 */
        /* <DEDUP_REMOVED lines=24> */
[C---:B-1----:R-:W-:Y:S01]  /*85c0*/  F2FP.F16.F32.PACK_AB R166, R180.reuse, R165 ;  /* 0x000000a5b4a6723e */ /* 0x042fe200000000ff */
[----:B------:R-:W-:Y:S01]  /*85d0*/  FADD.FTZ R3, R180, R3 ;  /* 0x00000003b4037221 */ /* 0x000fe20000010000 */
[-C--:B------:R-:W-:Y:S01]  /*85e0*/  FMUL.FTZ R98, R98, R6.reuse ;  /* 0x0000000662627220 */ /* 0x080fe20000410000 */
[-C--:B------:R-:W-:Y:S01]  /*85f0*/  FMUL.FTZ R99, R99, R6.reuse ;  /* 0x0000000663637220 */ /* 0x080fe20000410000 */
[-C--:B------:R-:W-:Y:S01]  /*8600*/  FMUL.FTZ R102, R102, R6.reuse ;  /* 0x0000000666667220 */ /* 0x080fe20000410000 */
[-C--:B------:R-:W-:Y:S01]  /*8610*/  FMUL.FTZ R103, R103, R6.reuse ;  /* 0x0000000667677220 */ /* 0x080fe20000410000 */
[-C--:B------:R-:W-:Y:S01]  /*8620*/  FMUL.FTZ R106, R106, R6.reuse ;  /* 0x000000066a6a7220 */ /* 0x080fe20000410000 */
[----:B------:R1:W3:Y:S01]  /*8630*/  MUFU.EX2 R163, R172 ;  /* 0x000000ac00a37308 */ /* 0x0002e20000000800 */
[-C--:B------:R-:W-:Y:S01]  /*8640*/  FMUL.FTZ R107, R107, R6.reuse ;  /* 0x000000066b6b7220 */ /* 0x080fe20000410000 */
[----:B------:R4:W-:Y:S01]  /*8650*/  STSM.16.M88.4 [R18+0x26800], R152 ;  /* 0x0268009812007844 */ /* 0x0009e20000000200 */
[-C--:B------:R-:W-:Y:S01]  /*8660*/  FMUL.FTZ R110, R110, R6.reuse ;  /* 0x000000066e6e7220 */ /* 0x080fe20000410000 */
[-C--:B------:R-:W-:Y:S01]  /*8670*/  FMUL.FTZ R111, R111, R6.reuse ;  /* 0x000000066f6f7220 */ /* 0x080fe20000410000 */
[-C--:B------:R-:W-:Y:S01]  /*8680*/  FMUL.FTZ R114, R114, R6.reuse ;  /* 0x0000000672727220 */ /* 0x080fe20000410000 */
[-C--:B------:R-:W-:Y:S01]  /*8690*/  FMUL.FTZ R115, R115, R6.reuse ;  /* 0x0000000673737220 */ /* 0x080fe20000410000 */
[-C--:B------:R-:W-:Y:S01]  /*86a0*/  FMUL.FTZ R118, R118, R6.reuse ;  /* 0x0000000676767220 */ /* 0x080fe20000410000 */
[----:B------:R5:W4:Y:S01]  /*86b0*/  MUFU.EX2 R4, R157 ;  /* 0x0000009d00047308 */ /* 0x000b220000000800 */
[----:B-1----:R-:W-:Y:S01]  /*86c0*/  FADD.FTZ R172, R20, R11 ;  /* 0x0000000b14ac7221 */ /* 0x002fe20000010000 */
[-C--:B------:R-:W-:Y:S01]  /*86d0*/  FMUL.FTZ R119, R119, R6.reuse ;  /* 0x0000000677777220 */ /* 0x080fe20000410000 */
[-C--:B------:R-:W-:Y:S01]  /*86e0*/  FMUL.FTZ R122, R122, R6.reuse ;  /* 0x000000067a7a7220 */ /* 0x080fe20000410000 */
[-C--:B------:R-:W-:Y:S01]  /*86f0*/  FMUL.FTZ R123, R123, R6.reuse ;  /* 0x000000067b7b7220 */ /* 0x080fe20000410000 */
[----:B------:R-:W-:Y:S01]  /*8700*/  FADD.FTZ R11, R159, R172 ;  /* 0x000000ac9f0b7221 */ /* 0x000fe20000010000 */
[----:B------:R-:W-:Y:S01]  /*8710*/  F2FP.F16.F32.PACK_AB R159, R168, R159 ;  /* 0x0000009fa89f723e */ /* 0x000fe200000000ff */
[-C--:B------:R-:W-:Y:S01]  /*8720*/  FMUL.FTZ R126, R126, R6.reuse ;  /* 0x000000067e7e7220 */ /* 0x080fe20000410000 */
[----:B------:R-:W1:Y:S01]  /*8730*/  MUFU.EX2 R165, R205 ;  /* 0x000000cd00a57308 */ /* 0x000e620000000800 */
[----:B------:R-:W-:Y:S01]  /*8740*/  FADD.FTZ R172, R168, R11 ;  /* 0x0000000ba8ac7221 */ /* 0x000fe20000010000 */
[----:B-----5:R-:W-:Y:S01]  /*8750*/  F2FP.F16.F32.PACK_AB R157, R20, R15 ;  /* 0x0000000f149d723e */ /* 0x020fe200000000ff */
[-C--:B------:R-:W-:Y:S01]  /*8760*/  FMUL.FTZ R127, R127, R6.reuse ;  /* 0x000000067f7f7220 */ /* 0x080fe20000410000 */
[-C--:B------:R-:W-:Y:S01]  /*8770*/  FMUL.FTZ R130, R130, R6.reuse ;  /* 0x0000000682827220 */ /* 0x080fe20000410000 */
[----:B0-----:R-:W-:Y:S01]  /*8780*/  FADD.FTZ R11, R161, R172 ;  /* 0x000000aca10b7221 */ /* 0x001fe20000010000 */
[C---:B--2---:R-:W-:Y:S01]  /*8790*/  F2FP.F16.F32.PACK_AB R161, R170.reuse, R161 ;  /* 0x000000a1aaa1723e */ /* 0x044fe200000000ff */
[----:B------:R0:W-:Y:S01]  /*87a0*/  STSM.16.M88.4 [R19], R156 ;  /* 0x0000009c13007844 */ /* 0x0001e20000000200 */
[----:B------:R-:W2:Y:S01]  /*87b0*/  MUFU.EX2 R174, R174 ;  /* 0x000000ae00ae7308 */ /* 0x000ea20000000800 */
[----:B------:R-:W-:Y:S01]  /*87c0*/  FADD.FTZ R172, R170, R11 ;  /* 0x0000000baaac7221 */ /* 0x000fe20000010000 */
[-C--:B------:R-:W-:Y:S01]  /*87d0*/  FMUL.FTZ R131, R131, R6.reuse ;  /* 0x0000000683837220 */ /* 0x080fe20000410000 */
[-C--:B------:R-:W-:Y:S01]  /*87e0*/  FMUL.FTZ R134, R134, R6.reuse ;  /* 0x0000000686867220 */ /* 0x080fe20000410000 */
[-C--:B------:R-:W-:Y:S01]  /*87f0*/  FMUL.FTZ R135, R135, R6.reuse ;  /* 0x0000000687877220 */ /* 0x080fe20000410000 */
[----:B---3--:R-:W-:Y:S01]  /*8800*/  FADD.FTZ R11, R163, R172 ;  /* 0x000000aca30b7221 */ /* 0x008fe20000010000 */
[----:B----4-:R-:W-:Y:S01]  /*8810*/  F2FP.F16.F32.PACK_AB R163, R4, R163 ;  /* 0x000000a304a3723e */ /* 0x010fe200000000ff */
[-C--:B------:R-:W-:Y:S01]  /*8820*/  FMUL.FTZ R138, R138, R6.reuse ;  /* 0x000000068a8a7220 */ /* 0x080fe20000410000 */
[----:B------:R-:W3:Y:S01]  /*8830*/  MUFU.EX2 R167, R206 ;  /* 0x000000ce00a77308 */ /* 0x000ee20000000800 */
[----:B------:R-:W-:Y:S01]  /*8840*/  FADD.FTZ R176, R4, R11 ;  /* 0x0000000b04b07221 */ /* 0x000fe20000010000 */
[-C--:B------:R-:W-:Y:S01]  /*8850*/  FMUL.FTZ R139, R139, R6.reuse ;  /* 0x000000068b8b7220 */ /* 0x080fe20000410000 */
[----:B------:R0:W-:Y:S01]  /*8860*/  STSM.16.M88.4 [R23], R160 ;  /* 0x000000a017007844 */ /* 0x0001e20000000200 */
[-C--:B------:R-:W-:Y:S01]  /*8870*/  FMUL.FTZ R142, R142, R6.reuse ;  /* 0x000000068e8e7220 */ /* 0x080fe20000410000 */
[----:B-1----:R-:W-:Y:S01]  /*8880*/  FADD.FTZ R11, R165, R176 ;  /* 0x000000b0a50b7221 */ /* 0x002fe20000010000 */
[-C--:B------:R-:W-:Y:S01]  /*8890*/  FMUL.FTZ R143, R143, R6.reuse ;  /* 0x000000068f8f7220 */ /* 0x080fe20000410000 */
[-C--:B------:R-:W-:Y:S01]  /*88a0*/  FMUL.FTZ R146, R146, R6.reuse ;  /* 0x0000000692927220 */ /* 0x080fe20000410000 */
[----:B------:R-:W1:Y:S01]  /*88b0*/  MUFU.EX2 R172, R179 ;  /* 0x000000b300ac7308 */ /* 0x000e620000000800 */
[C---:B--2---:R-:W-:Y:S01]  /*88c0*/  FADD.FTZ R12, R174.reuse, R11 ;  /* 0x0000000bae0c7221 */ /* 0x044fe20000010000 */
[----:B------:R-:W-:Y:S01]  /*88d0*/  F2FP.F16.F32.PACK_AB R165, R174, R165 ;  /* 0x000000a5aea5723e */ /* 0x000fe200000000ff */
[-C--:B------:R-:W-:Y:S01]  /*88e0*/  FMUL.FTZ R147, R147, R6.reuse ;  /* 0x0000000693937220 */ /* 0x080fe20000410000 */
[-C--:B------:R-:W-:Y:S01]  /*88f0*/  FMUL.FTZ R150, R150, R6.reuse ;  /* 0x0000000696967220 */ /* 0x080fe20000410000 */
[----:B------:R-:W-:Y:S01]  /*8900*/  FMUL.FTZ R151, R151, R6 ;  /* 0x0000000697977220 */ /* 0x000fe20000410000 */
[----:B---3--:R-:W-:Y:S01]  /*8910*/  FADD.FTZ R5, R167, R12 ;  /* 0x0000000ca7057221 */ /* 0x008fe20000010000 */
[----:B-1----:R-:W-:-:S03]  /*8920*/  F2FP.F16.F32.PACK_AB R167, R172, R167 ;  /* 0x000000a7aca7723e */ /* 0x002fc600000000ff */
[----:B------:R-:W-:Y:S02]  /*8930*/  FADD.FTZ R4, R172, R5 ;  /* 0x00000005ac047221 */ /* 0x000fe40000010000 */
[----:B------:R0:W-:Y:S01]  /*8940*/  STSM.16.M88.4 [R22], R164 ;  /* 0x000000a416007844 */ /* 0x0001e20000000200 */
[----:B------:R-:W-:Y:S05]  /*8950*/  @!P0 BRA `(.L_x_2405) ;  /* 0x0000000000048947 */ /* 0x000fea0003800000 */
[----:B------:R-:W-:Y:S01]  /*8960*/  BPT.TRAP 0x1 ;  /* 0x000000040000795c */ /* 0x000fe20000300000 */
.L_x_2405:
[----:B------:R1:W2:Y:S01]  /*8970*/  SYNCS.PHASECHK.TRANS64.TRYWAIT P2, [UR27+0x28c50], R8 ;  /* 0x028c5008ff0075a7 */ /* 0x0002a2000804015b */
[----:B------:R-:W-:Y:S05]  /*8980*/  @!P0 BRA `(.L_x_2406) ;  /* 0x0000000000048947 */ /* 0x000fea0003800000 */
[----:B------:R-:W-:Y:S01]  /*8990*/  BPT.TRAP 0x1 ;  /* 0x000000040000795c */ /* 0x000fe20000300000 */
.L_x_2406:
[----:B--2---:R-:W-:Y:S05]  /*89a0*/  @P2 BRA `(.L_x_2407) ;  /* 0x0000000000082947 */ /* 0x004fea0003800000 */
[----:B------:R-:W2:Y:S02]  /*89b0*/  SYNCS.PHASECHK.TRANS64.TRYWAIT P2, [UR27+0x28c50], R8 ;  /* 0x028c5008ff0075a7 */ /* 0x000ea4000804015b */
[----:B--2---:R-:W-:Y:S05]  /*89c0*/  @!P2 BRA `(.L_x_2408) ;  /* 0x000000f80004a947 */ /* 0x004fea0003800000 */
.L_x_2407:
[----:B------:R-:W-:Y:S01]  /*89d0*/  ULEA UR11, UR23, UR50, 0xc ;  /* 0x00000032170b7291 */ /* 0x000fe2000f8e603f */
[----:B------:R-:W-:Y:S01]  /*89e0*/  WARPGROUP.ARRIVE ;  /* 0x00000000000079c5 */ /* 0x000fe20000000000 */
[----:B------:R-:W-:Y:S01]  /*89f0*/  UMOV UR7, 0x40000040 ;  /* 0x4000004000077882 */ /* 0x000fe20000000000 */
[----:B------:R-:W-:Y:S01]  /*8a00*/  ISETP.GT.AND P2, PT, R7, UR21, PT ;  /* 0x0000001507007c0c */ /* 0x000fe2000bf44270 */
[----:B--2---:R-:W-:Y:S01]  /*8a10*/  @!P1 VIADD R21, R21, 0x28c60 ;  /* 0x00028c6015159836 */ /* 0x004fe20000000000 */
[----:B------:R-:W-:Y:S01]  /*8a20*/  UMOV UR37, UR23 ;  /* 0x0000001700257c82 */ /* 0x000fe20008000000 */
[----:B------:R-:W-:Y:S01]  /*8a30*/  VIADD R7, R7, 0xffffffff ;  /* 0xffffffff07077836 */ /* 0x000fe20000000000 */
[----:B------:R-:W-:Y:S01]  /*8a40*/  UMOV UR6, UR11 ;  /* 0x0000000b00067c82 */ /* 0x000fe20008000000 */
[----:B------:R-:W-:Y:S01]  /*8a50*/  IMAD.MOV.U32 R6, RZ, RZ, R177 ;  /* 0x000000ffff067224 */ /* 0x000fe200078e00b1 */
        /* <DEDUP_REMOVED lines=32> */
[----:B------:R-:W-:Y:S01]  /*8c60*/  IMAD.MOV.U32 R6, RZ, RZ, R177 ;  /* 0x000000ffff067224 */ /* 0x000fe200078e00b1 */
[----:B------:R-:W-:Y:S01]  /*8c70*/  UMOV UR37, UR23 ;  /* 0x0000001700257c82 */ /* 0x000fe20008000000 */
[----:B------:R-:W-:-:S07]  /*8c80*/  IMAD.MOV.U32 R5, RZ, RZ, R10 ;  /* 0x000000ffff057224 */ /* 0x000fce00078e000a */
.L_x_2392:
[----:B------:R-:W-:Y:S01]  /*8c90*/  ULDC UR6, c[0x0][0x448] ;  /* 0x0001120000067ab9 */ /* 0x000fe20000000800 */
[----:B------:R-:W-:Y:S01]  /*8ca0*/  ULDC UR15, c[0x0][0x9e4] ;  /* 0x00027900000f7ab9 */ /* 0x000fe20000000800 */
[----:B------:R-:W-:Y:S02]  /*8cb0*/  UISETP.NE.AND UP0, UPT, UR6, 0x1, UPT ;  /* 0x000000010600788c */ /* 0x000fe4000bf05270 */
[----:B------:R-:W-:Y:S02]  /*8cc0*/  UISETP.GE.AND UP1, UPT, UR15, 0x1, UPT ;  /* 0x000000010f00788c */ /* 0x000fe4000bf26270 */
[----:B------:R-:W-:Y:S02]  /*8cd0*/  UIADD3 UR11, UR42, 0x3f, URZ ;  /* 0x0000003f2a0b7890 */ /* 0x000fe4000fffe03f */
[----:B------:R-:W-:Y:S02]  /*8ce0*/  UIADD3 UR14, UR49, 0x1, -UR51 ;  /* 0x00000001310e7890 */ /* 0x000fe4000fffe833 */
[----:B------:R-:W-:-:S03]  /*8cf0*/  PLOP3.LUT P6, PT, PT, PT, UP1, 0x80, 0x0 ;  /* 0x000000000000781c */ /* 0x000fc60003fcf018 */
[----:B------:R-:W-:Y:S01]  /*8d00*/  @UP0 ULDC UR6, c[0x0][0x44c] ;  /* 0x0001130000060ab9 */ /* 0x000fe20000000800 */
[----:B------:R-:W-:Y:S01]  /*8d10*/  @UP0 ULDC UR18, c[0x0][0x450] ;  /* 0x0001140000120ab9 */ /* 0x000fe20000000800 */
[----:B------:R-:W-:-:S04]  /*8d20*/  UIMAD.WIDE.U32 UR6, UR11, UR6, URZ ;  /* 0x000000060b0672a5 */ /* 0x000fc8000f8e003f */
[----:B------:R-:W-:-:S04]  /*8d30*/  @UP0 USHF.R.U32.HI UR11, URZ, UR18, UR7 ;  /* 0x000000123f0b0299 */ /* 0x000fc80008011607 */
[----:B------:R-:W-:-:S03]  /*8d40*/  UIADD3 UR11, UR14, UR11, URZ ;  /* 0x0000000b0e0b7290 */ /* 0x000fc6000fffe03f */
[----:B------:R-:W-:Y:S02]  /*8d50*/  ULDC UR14, c[0x0][0x9dc] ;  /* 0x00027700000e7ab9 */ /* 0x000fe40000000800 */
        /* <DEDUP_REMOVED lines=12> */
.L_x_2411:
[----:B------:R-:W-:-:S11]  /*8e20*/  UISETP.NE.AND UP1, UPT, UR15, 0x1, UPT ;  /* 0x000000010f00788c */ /* 0x000fd6000bf25270 */
[----:B------:R-:W-:Y:S02]  /*8e30*/  @UP1 ULDC.64 UR18, c[0x0][0x9e8] ;  /* 0x00027a0000121ab9 */ /* 0x000fe40000000a00 */
[----:B------:R-:W-:-:S04]  /*8e40*/  UIMAD.WIDE.U32 UR6, UR11, UR18, URZ ;  /* 0x000000120b0672a5 */ /* 0x000fc8000f8e003f */
[----:B------:R-:W-:-:S12]  /*8e50*/  @UP1 USHF.R.U32.HI UR11, URZ, UR19, UR7 ;  /* 0x000000133f0b1299 */ /* 0x000fd80008011607 */
.L_x_2412:
[----:B------:R-:W-:-:S04]  /*8e60*/  UIMAD UR11, UR11, UR15, URZ ;  /* 0x0000000f0b0b72a4 */ /* 0x000fc8000f8e023f */
[----:B------:R-:W-:-:S04]  /*8e70*/  UISETP.LT.AND UP1, UPT, UR14, UR11, UPT ;  /* 0x0000000b0e00728c */ /* 0x000fc8000bf21270 */
[----:B------:R-:W-:-:S12]  /*8e80*/  USEL UR14, UR14, UR11, !UP1 ;  /* 0x0000000b0e0e7287 */ /* 0x000fd8000c800000 */
.L_x_2410:
[----:B------:R-:W-:-:S04]  /*8e90*/  UIADD3 UR14, UR14, 0x3f, URZ ;  /* 0x0000003f0e0e7890 */ /* 0x000fc8000fffe03f */
[----:B------:R-:W-:-:S04]  /*8ea0*/  USHF.R.S32.HI UR6, URZ, 0x1f, UR14 ;  /* 0x0000001f3f067899 */ /* 0x000fc8000801140e */
[----:B------:R-:W-:-:S04]  /*8eb0*/  ULEA.HI UR6, UR6, UR14, URZ, 0x6 ;  /* 0x0000000e06067291 */ /* 0x000fc8000f8f303f */
[----:B------:R-:W-:-:S04]  /*8ec0*/  USHF.R.S32.HI UR6, URZ, 0x6, UR6 ;  /* 0x000000063f067899 */ /* 0x000fc80008011406 */
[----:B------:R-:W-:-:S04]  /*8ed0*/  UISETP.LT.AND UP1, UPT, UR48, UR6, UPT ;  /* 0x000000063000728c */ /* 0x000fc8000bf21270 */
[----:B------:R-:W-:-:S06]  /*8ee0*/  USEL UR21, UR48, UR6, !UP1 ;  /* 0x0000000630157287 */ /* 0x000fcc000c800000 */
[----:B------:R-:W-:-:S13]  /*8ef0*/  ISETP.GE.AND P2, PT, R7, UR21, PT ;  /* 0x0000001507007c0c */ /* 0x000fda000bf46270 */
[----:B------:R-:W-:Y:S05]  /*8f00*/  @!P2 BRA `(.L_x_2413) ;  /* 0x0000001c0038a947 */ /* 0x000fea0003800000 */
[----:B------:R-:W-:Y:S01]  /*8f10*/  IMAD.MOV.U32 R9, RZ, RZ, R6 ;  /* 0x000000ffff097224 */ /* 0x000fe200078e0006 */
[----:B------:R-:W-:Y:S01]  /*8f20*/  UMOV UR23, UR37 ;  /* 0x0000002500177c82 */ /* 0x000fe20008000000 */
[----:B------:R-:W-:Y:S01]  /*8f30*/  IMAD.MOV.U32 R14, RZ, RZ, R5 ;  /* 0x000000ffff0e7224 */ /* 0x000fe200078e0005 */
[----:B------:R-:W-:Y:S01]  /*8f40*/  ULDC UR24, c[0x0][0x9d8] ;  /* 0x0002760000187ab9 */ /* 0x000fe20000000800 */
[----:B-1----:R-:W-:Y:S01]  /*8f50*/  IMAD.MOV.U32 R8, RZ, RZ, R7 ;  /* 0x000000ffff087224 */ /* 0x002fe200078e0007 */
[----:B------:R-:W-:-:S06]  /*8f60*/  ULDC UR22, c[0x0][0x988] ;  /* 0x0002620000167ab9 */ /* 0x000fcc0000000800 */
.L_x_2422:
[----:B------:R-:W-:Y:S01]  /*8f70*/  UIADD3 UR37, UR23, 0x1, URZ ;  /* 0x0000000117257890 */ /* 0x000fe2000fffe03f */
[C---:B------:R-:W-:Y:S01]  /*8f80*/  ISETP.GT.AND P2, PT, R8.reuse, UR21, PT ;  /* 0x0000001508007c0c */ /* 0x040fe2000bf44270 */
[----:B------:R-:W-:Y:S02]  /*8f90*/  VIADD R8, R8, 0xffffffff ;  /* 0xffffffff08087836 */ /* 0x000fe40000000000 */
[----:B------:R-:W-:-:S04]  /*8fa0*/  UISETP.NE.AND UP1, UPT, UR37, 0x2, UPT ;  /* 0x000000022500788c */ /* 0x000fc8000bf25270 */
[----:B------:R-:W-:Y:S02]  /*8fb0*/  USEL UR6, URZ, 0x1, UP1 ;  /* 0x000000013f067887 */ /* 0x000fe40008800000 */
[----:B------:R-:W-:Y:S02]  /*8fc0*/  USEL UR37, UR37, URZ, UP1 ;  /* 0x0000003f25257287 */ /* 0x000fe40008800000 */
[----:B------:R-:W-:Y:S01]  /*8fd0*/  ULOP3.LUT UR38, UR38, UR6, URZ, 0x3c, !UPT ;  /* 0x0000000626267292 */ /* 0x000fe2000f8e3c3f */
[----:B0123--:R-:W-:Y:S11]  /*8fe0*/  @!P0 BRA `(.L_x_2414) ;  /* 0x0000000000048947 */ /* 0x00fff60003800000 */
[----:B------:R-:W-:Y:S01]  /*8ff0*/  BPT.TRAP 0x1 ;  /* 0x000000040000795c */ /* 0x000fe20000300000 */
.L_x_2414:
[----:B------:R-:W-:Y:S01]  /*9000*/  ULEA UR25, UR37, UR46, 0x3 ;  /* 0x0000002e25197291 */ /* 0x000fe2000f8e183f */
[----:B------:R-:W-:-:S05]  /*9010*/  IMAD.U32 R7, RZ, RZ, UR38 ;  /* 0x00000026ff077e24 */ /* 0x000fca000f8e00ff */
[----:B------:R-:W-:-:S04]  /*9020*/  SHF.L.U32 R7, R7, 0x1f, RZ ;  /* 0x0000001f07077819 */ /* 0x000fc800000006ff */
[----:B------:R1:W3:Y:S01]  /*9030*/  SYNCS.PHASECHK.TRANS64.TRYWAIT P3, [UR25+0x28c30], R7 ;  /* 0x028c3007ff0075a7 */ /* 0x0002e20008060159 */
[----:B------:R-:W-:Y:S05]  /*9040*/  @!P0 BRA `(.L_x_2415) ;  /* 0x0000000000048947 */ /* 0x000fea0003800000 */
[----:B------:R-:W-:Y:S01]  /*9050*/  BPT.TRAP 0x1 ;  /* 0x000000040000795c */ /* 0x000fe20000300000 */
.L_x_2415:
[----:B---3--:R-:W-:Y:S05]  /*9060*/  @P3 BRA `(.L_x_2416) ;  /* 0x0000000000083947 */ /* 0x008fea0003800000 */
[----:B------:R-:W3:Y:S02]  /*9070*/  SYNCS.PHASECHK.TRANS64.TRYWAIT P3, [UR25+0x28c30], R7 ;  /* 0x028c3007ff0075a7 */ /* 0x000ee40008060159 */
[----:B---3--:R-:W-:Y:S05]  /*9080*/  @!P3 BRA `(.L_x_2417) ;  /* 0x000000f00068b947 */ /* 0x008fea0003800000 */
.L_x_2416:
[----:B------:R-:W-:Y:S01]  /*9090*/  R2UR UR18, R0 ;  /* 0x00000000001272ca */ /* 0x000fe200000e0000 */
[----:B0-----:R-:W-:Y:S01]  /*90a0*/  WARPGROUP.ARRIVE ;  /* 0x00000000000079c5 */ /* 0x001fe20000000000 */
        /* <DEDUP_REMOVED lines=21> */
[----:B---3--:R-:W-:Y:S01]  /*9200*/  FMUL.FTZ R6, R153, UR24 ;  /* 0x0000001899067c20 */ /* 0x008fe20008410000 */
[----:B------:R-:W-:Y:S01]  /*9210*/  FMUL.FTZ R20, R156, UR24 ;  /* 0x000000189c147c20 */ /* 0x000fe20008410000 */
[----:B--2---:R-:W-:Y:S01]  /*9220*/  FMUL.FTZ R21, R157, UR24 ;  /* 0x000000189d157c20 */ /* 0x004fe20008410000 */
        /* <DEDUP_REMOVED lines=27> */
[----:B--2---:R-:W-:-:S07]  /*93e0*/  FMNMX.FTZ R5, R6, R5, !PT ;  /* 0x0000000506057209 */ /* 0x004fce0007810000 */
[----:B------:R-:W2:Y:S01]  /*93f0*/  MUFU.TANH R152, R152 ;  /* 0x0000009800987308 */ /* 0x000ea20000002400 */
[----:B---3--:R-:W-:-:S07]  /*9400*/  FMNMX.FTZ R156, R20, R5, !PT ;  /* 0x00000005149c7209 */ /* 0x008fce0007810000 */
[----:B------:R-:W3:Y:S01]  /*9410*/  MUFU.TANH R154, R154 ;  /* 0x0000009a009a7308 */ /* 0x000ee20000002400 */
[----:B0-----:R-:W-:-:S07]  /*9420*/  FMNMX.FTZ R5, R21, R156, !PT ;  /* 0x0000009c15057209 */ /* 0x001fce0007810000 */
        /* <DEDUP_REMOVED lines=17> */
[----:B0-----:R-:W-:Y:S01]  /*9540*/  FMNMX.FTZ R162, R165, R156, !PT ;  /* 0x0000009ca5a27209 */ /* 0x001fe20007810000 */
[----:B------:R-:W-:Y:S01]  /*9550*/  FMUL.FTZ R156, R163, UR24 ;  /* 0x00000018a39c7c20 */ /* 0x000fe20008410000 */
[----:B------:R-:W-:Y:S01]  /*9560*/  FMUL.FTZ R163, R170, UR24 ;  /* 0x00000018aaa37c20 */ /* 0x000fe20008410000 */
[----:B------:R-:W-:-:S04]  /*9570*/  FMUL.FTZ R170, R174, UR24 ;  /* 0x00000018aeaa7c20 */ /* 0x000fc80008410000 */
[----:B------:R-:W0:Y:S01]  /*9580*/  MUFU.TANH R168, R168 ;  /* 0x000000a800a87308 */ /* 0x000e220000002400 */
[----:B--2---:R-:W-:Y:S01]  /*9590*/  FMNMX.FTZ R5, R169, R162, !PT ;  /* 0x000000a2a9057209 */ /* 0x004fe20007810000 */
[----:B------:R-:W-:Y:S01]  /*95a0*/  FMUL.FTZ R162, R167, UR24 ;  /* 0x00000018a7a27c20 */ /* 0x000fe20008410000 */
[----:B------:R-:W-:-:S05]  /*95b0*/  FMUL.FTZ R167, R179, UR24 ;  /* 0x00000018b3a77c20 */ /* 0x000fca0008410000 */
[----:B------:R-:W2:Y:S01]  /*95c0*/  MUFU.TANH R10, R10 ;  /* 0x0000000a000a7308 */ /* 0x000ea20000002400 */
[----:B---3--:R-:W-:-:S07]  /*95d0*/  FMNMX.FTZ R5, R172, R5, !PT ;  /* 0x00000005ac057209 */ /* 0x008fce0007810000 */
[----:B------:R-:W3:Y:S01]  /*95e0*/  MUFU.TANH R11, R11 ;  /* 0x0000000b000b7308 */ /* 0x000ee20000002400 */
[----:B0-----:R-:W-:-:S05]  /*95f0*/  FMNMX.FTZ R5, R168, R5, !PT ;  /* 0x00000005a8057209 */ /* 0x001fca0007810000 */
[----:B------:R-:W0:Y:S02]  /*9600*/  SHFL.BFLY PT, R176, R5, 0x2, 0x1f ;  /* 0x0c401f0005b07f89 */ /* 0x000e2400000e0000 */
[----:B------:R-:W4:Y:S01]  /*9610*/  MUFU.TANH R12, R12 ;  /* 0x0000000c000c7308 */ /* 0x000f220000002400 */
[----:B--2---:R-:W-:-:S07]  /*9620*/  FMNMX.FTZ R174, R10, R9, !PT ;  /* 0x000000090aae7209 */ /* 0x004fce0007810000 */
[----:B------:R-:W2:Y:S08]  /*9630*/  MUFU.TANH R13, R13 ;  /* 0x0000000d000d7308 */ /* 0x000eb00000002400 */
[----:B------:R-:W5:Y:S01]  /*9640*/  MUFU.TANH R153, R153 ;  /* 0x0000009900997308 */ /* 0x000f620000002400 */
[----:B0-----:R-:W-:-:S07]  /*9650*/  FMNMX.FTZ R180, R5, R176, !PT ;  /* 0x000000b005b47209 */ /* 0x001fce0007810000 */
[----:B------:R-:W0:Y:S01]  /*9660*/  MUFU.TANH R156, R156 ;  /* 0x0000009c009c7308 */ /* 0x000e220000002400 */
[----:B---3--:R-:W-:Y:S01]  /*9670*/  FMNMX.FTZ R5, R11, R174, !PT ;  /* 0x000000ae0b057209 */ /* 0x008fe20007810000 */
[----:B------:R-:W-:Y:S01]  /*9680*/  FMUL.FTZ R174, R182, UR24 ;  /* 0x00000018b6ae7c20 */ /* 0x000fe20008410000 */
[----:B------:R-:W3:Y:S02]  /*9690*/  SHFL.BFLY PT, R181, R180, 0x1, 0x1f ;  /* 0x0c201f00b4b57f89 */ /* 0x000ee400000e0000 */
[----:B----4-:R-:W-:-:S03]  /*96a0*/  FMNMX.FTZ R176, R12, R5, !PT ;  /* 0x000000050cb07209 */ /* 0x010fc60007810000 */
[----:B------:R-:W4:Y:S01]  /*96b0*/  MUFU.TANH R159, R159 ;  /* 0x0000009f009f7308 */ /* 0x000f220000002400 */
[----:B--2---:R-:W-:-:S04]  /*96c0*/  FMNMX.FTZ R176, R13, R176, !PT ;  /* 0x000000b00db07209 */ /* 0x004fc80007810000 */
[----:B-----5:R-:W-:-:S03]  /*96d0*/  FMNMX.FTZ R177, R153, R176, !PT ;  /* 0x000000b099b17209 */ /* 0x020fc60007810000 */
[----:B------:R-:W2:Y:S01]  /*96e0*/  MUFU.TANH R162, R162 ;  /* 0x000000a200a27308 */ /* 0x000ea20000002400 */
[----:B0-----:R-:W-:-:S07]  /*96f0*/  FMNMX.FTZ R176, R156, R177, !PT ;  /* 0x000000b19cb07209 */ /* 0x001fce0007810000 */
[----:B------:R-:W0:Y:S01]  /*9700*/  MUFU.TANH R163, R163 ;  /* 0x000000a300a37308 */ /* 0x000e220000002400 */
[----:B----4-:R-:W-:Y:S02]  /*9710*/  FMNMX.FTZ R177, R159, R176, !PT ;  /* 0x000000b09fb17209 */ /* 0x010fe40007810000 */
[----:B---3--:R-:W-:-:S05]  /*9720*/  FMNMX.FTZ R5, R180, R181, !PT ;  /* 0x000000b5b4057209 */ /* 0x008fca0007810000 */
[----:B------:R-:W3:Y:S01]  /*9730*/  MUFU.TANH R166, R166 ;  /* 0x000000a600a67308 */ /* 0x000ee20000002400 */
[----:B--2---:R-:W-:Y:S01]  /*9740*/  FMNMX.FTZ R176, R162, R177, !PT ;  /* 0x000000b1a2b07209 */ /* 0x004fe20007810000 */
[C---:B------:R-:W-:Y:S01]  /*9750*/  FMUL.FTZ R179, R5.reuse, UR10 ;  /* 0x0000000a05b37c20 */ /* 0x040fe20008410000 */
[----:B------:R-:W-:-:S03]  /*9760*/  FADD.FTZ R14, -R5, R14 ;  /* 0x0000000e050e7221 */ /* 0x000fc60000010100 */
[--C-:B------:R-:W-:Y:S01]  /*9770*/  FFMA.FTZ R178, R6, UR10, -R179.reuse ;  /* 0x0000000a06b27c23 */ /* 0x100fe200080108b3 */
[----:B------:R-:W-:Y:S01]  /*9780*/  FMUL.FTZ R14, R14, UR10 ;  /* 0x0000000a0e0e7c20 */ /* 0x000fe20008410000 */
[----:B------:R-:W2:Y:S01]  /*9790*/  MUFU.TANH R170, R170 ;  /* 0x000000aa00aa7308 */ /* 0x000ea20000002400 */
        /* <DEDUP_REMOVED lines=16> */
[----:B--2---:R-:W-:Y:S01]  /*98a0*/  FMNMX.FTZ R176, R170, R177, !PT ;  /* 0x000000b1aab07209 */ /* 0x004fe20007810000 */
[----:B------:R-:W-:-:S06]  /*98b0*/  FFMA.FTZ R168, R168, UR10, -R179 ;  /* 0x0000000aa8a87c23 */ /* 0x000fcc00080108b3 */
[----:B------:R-:W2:Y:S01]  /*98c0*/  MUFU.TANH R167, R167 ;  /* 0x000000a700a77308 */ /* 0x000ea20000002400 */
[----:B0-----:R-:W-:-:S07]  /*98d0*/  FMNMX.FTZ R6, R173, R176, !PT ;  /* 0x000000b0ad067209 */ /* 0x001fce0007810000 */
[----:B------:R-:W0:Y:S01]  /*98e0*/  MUFU.TANH R174, R174 ;  /* 0x000000ae00ae7308 */ /* 0x000e220000002400 */
[----:B---3--:R-:W-:-:S07]  /*98f0*/  FMNMX.FTZ R6, R171, R6, !PT ;  /* 0x00000006ab067209 */ /* 0x008fce0007810000 */
[----:B------:R-:W3:Y:S01]  /*9900*/  MUFU.TANH R175, R175 ;  /* 0x000000af00af7308 */ /* 0x000ee20000002400 */
[----:B--2---:R-:W-:-:S07]  /*9910*/  FMNMX.FTZ R177, R167, R6, !PT ;  /* 0x00000006a7b17209 */ /* 0x004fce0007810000 */
[----:B------:R2:W-:Y:S01]  /*9920*/  MUFU.EX2 R176, R178 ;  /* 0x000000b200b07308 */ /* 0x0005e20000000800 */
[----:B0-----:R-:W-:Y:S01]  /*9930*/  FMNMX.FTZ R6, R174, R177, !PT ;  /* 0x000000b1ae067209 */ /* 0x001fe20007810000 */
[----:B------:R-:W-:-:S06]  /*9940*/  FFMA.FTZ R177, R152, UR10, -R179 ;  /* 0x0000000a98b17c23 */ /* 0x000fcc00080108b3 */
[----:B------:R-:W0:Y:S01]  /*9950*/  MUFU.EX2 R14, R14 ;  /* 0x0000000e000e7308 */ /* 0x000e220000000800 */
[----:B---3--:R-:W-:Y:S01]  /*9960*/  FMNMX.FTZ R6, R175, R6, !PT ;  /* 0x00000006af067209 */ /* 0x008fe20007810000 */
[----:B--2---:R-:W-:-:S04]  /*9970*/  FFMA.FTZ R178, R154, UR10, -R179 ;  /* 0x0000000a9ab27c23 */ /* 0x004fc800080108b3 */
[----:B------:R-:W2:Y:S02]  /*9980*/  SHFL.BFLY PT, R181, R6, 0x2, 0x1f ;  /* 0x0c401f0006b57f89 */ /* 0x000ea400000e0000 */
[----:B------:R-:W3:Y:S08]  /*9990*/  MUFU.EX2 R15, R15 ;  /* 0x0000000f000f7308 */ /* 0x000ef00000000800 */
[----:B------:R-:W4:Y:S01]  /*99a0*/  MUFU.EX2 R20, R20 ;  /* 0x0000001400147308 */ /* 0x000f220000000800 */
[-C--:B0-----:R-:W-:Y:S01]  /*99b0*/  FMUL.FTZ R24, R24, R14.reuse ;  /* 0x0000000e18187220 */ /* 0x081fe20000410000 */
        /* <DEDUP_REMOVED lines=12> */
[----:B--2---:R-:W-:Y:S01]  /*9a80*/  FMNMX.FTZ R181, R6, R181, !PT ;  /* 0x000000b506b57209 */ /* 0x004fe20007810000 */
        /* <DEDUP_REMOVED lines=33> */
[C---:B------:R-:W-:Y:S01]  /*9ca0*/  FMUL.FTZ R154, R6.reuse, UR10 ;  /* 0x0000000a069a7c20 */ /* 0x040fe20008410000 */
[----:B------:R-:W-:Y:S01]  /*9cb0*/  FADD.FTZ R9, -R6, R9 ;  /* 0x0000000906097221 */ /* 0x000fe20000010100 */
[----:B------:R-:W-:Y:S01]  /*9cc0*/  MUFU.EX2 R157, R157 ;  /* 0x0000009d009d7308 */ /* 0x000fe20000000800 */
[----:B------:R-:W-:Y:S01]  /*9cd0*/  FMUL.FTZ R97, R97, R14 ;  /* 0x0000000e61617220 */ /* 0x000fe20000410000 */
[--C-:B------:R-:W-:Y:S01]  /*9ce0*/  FFMA.FTZ R172, R153, UR10, -R154.reuse ;  /* 0x0000000a99ac7c23 */ /* 0x100fe2000801089a */
[----:B------:R-:W-:Y:S01]  /*9cf0*/  FMUL.FTZ R9, R9, UR10 ;  /* 0x0000000a09097c20 */ /* 0x000fe20008410000 */
[----:B------:R-:W-:Y:S01]  /*9d00*/  FFMA.FTZ R10, R10, UR10, -R154 ;  /* 0x0000000a0a0a7c23 */ /* 0x000fe2000801089a */
[----:B------:R-:W-:-:S02]  /*9d10*/  IMAD.MOV R153, RZ, RZ, -R17 ;  /* 0x000000ffff997224 */ /* 0x000fc400078e0a11 */
[--C-:B------:R-:W-:Y:S01]  /*9d20*/  FFMA.FTZ R11, R11, UR10, -R154.reuse ;  /* 0x0000000a0b0b7c23 */ /* 0x100fe2000801089a */
[--C-:B------:R-:W-:Y:S01]  /*9d30*/  FFMA.FTZ R181, R170, UR10, -R154.reuse ;  /* 0x0000000aaab57c23 */ /* 0x100fe2000801089a */
[----:B------:R-:W-:Y:S01]  /*9d40*/  IMAD.U32 R170, RZ, RZ, UR25 ;  /* 0x00000019ffaa7e24 */ /* 0x000fe2000f8e00ff */
[----:B------:R-:W-:Y:S01]  /*9d50*/  MUFU.EX2 R9, R9 ;  /* 0x0000000900097308 */ /* 0x000fe20000000800 */
[----:B------:R-:W-:Y:S01]  /*9d60*/  ISETP.NE.AND P3, PT, R2, R153, PT ;  /* 0x000000990200720c */ /* 0x000fe20003f65270 */
[--C-:B------:R-:W-:Y:S01]  /*9d70*/  FFMA.FTZ R12, R12, UR10, -R154.reuse ;  /* 0x0000000a0c0c7c23 */ /* 0x100fe2000801089a */
[----:B------:R-:W-:Y:S02]  /*9d80*/  @!P1 VIADD R152, R170, 0x28c40 ;  /* 0x00028c40aa989836 */ /* 0x000fe40000000000 */
[--C-:B------:R-:W-:Y:S01]  /*9d90*/  FFMA.FTZ R13, R13, UR10, -R154.reuse ;  /* 0x0000000a0d0d7c23 */ /* 0x100fe2000801089a */
[----:B------:R-:W-:Y:S02]  /*9da0*/  IMAD.U32 R153, RZ, RZ, UR23 ;  /* 0x00000017ff997e24 */ /* 0x000fe4000f8e00ff */
[--C-:B------:R-:W-:Y:S01]  /*9db0*/  FFMA.FTZ R179, R156, UR10, -R154.reuse ;  /* 0x0000000a9cb37c23 */ /* 0x100fe2000801089a */
[----:B------:R-:W-:Y:S01]  /*9dc0*/  FFMA.FTZ R159, R159, UR10, -R154 ;  /* 0x0000000a9f9f7c23 */ /* 0x000fe2000801089a */
[----:B------:R-:W0:Y:S01]  /*9dd0*/  MUFU.EX2 R10, R10 ;  /* 0x0000000a000a7308 */ /* 0x000e220000000800 */
[----:B------:R-:W-:Y:S01]  /*9de0*/  @!P1 PRMT R152, RZ, 0x654, R152 ;  /* 0x00000654ff989816 */ /* 0x000fe20000000098 */
[--C-:B------:R-:W-:Y:S01]  /*9df0*/  FFMA.FTZ R206, R162, UR10, -R154.reuse ;  /* 0x0000000aa2ce7c23 */ /* 0x100fe2000801089a */
[--C-:B------:R-:W-:Y:S01]  /*9e00*/  FFMA.FTZ R163, R163, UR10, -R154.reuse ;  /* 0x0000000aa3a37c23 */ /* 0x100fe2000801089a */
[----:B------:R-:W-:Y:S01]  /*9e10*/  FFMA.FTZ R208, R166, UR10, -R154 ;  /* 0x0000000aa6d07c23 */ /* 0x000fe2000801089a */
[----:B------:R4:W-:Y:S01]  /*9e20*/  @!P1 SYNCS.ARRIVE.TRANS64.RED.A1T0 RZ, [R152+URZ], RZ ;  /* 0x000000ff98ff99a7 */ /* 0x0009e2000810043f */
[----:B------:R-:W-:-:S02]  /*9e30*/  @!P3 IMAD R153, R153, 0x40, R16 ;  /* 0x000000409999b824 */ /* 0x000fc400078e0210 */
[--C-:B------:R-:W-:Y:S01]  /*9e40*/  FFMA.FTZ R210, R173, UR10, -R154.reuse ;  /* 0x0000000aadd27c23 */ /* 0x100fe2000801089a */
[----:B------:R-:W2:Y:S01]  /*9e50*/  MUFU.EX2 R11, R11 ;  /* 0x0000000b000b7308 */ /* 0x000ea20000000800 */
[--C-:B------:R-:W-:Y:S01]  /*9e60*/  FFMA.FTZ R171, R171, UR10, -R154.reuse ;  /* 0x0000000aabab7c23 */ /* 0x100fe2000801089a */
[----:B------:R-:W-:Y:S01]  /*9e70*/  FFMA.FTZ R167, R167, UR10, -R154 ;  /* 0x0000000aa7a77c23 */ /* 0x000fe2000801089a */
[----:B------:R-:W-:Y:S01]  /*9e80*/  @!P3 LEA R153, R153, UR46, 0x2 ;  /* 0x0000002e9999bc11 */ /* 0x000fe2000f8e10ff */
[-C--:B------:R-:W-:Y:S01]  /*9e90*/  FMUL.FTZ R100, R100, R14.reuse ;  /* 0x0000000e64647220 */ /* 0x080fe20000410000 */
[----:B----4-:R-:W-:Y:S01]  /*9ea0*/  FADD.FTZ R152, R20, R3 ;  /* 0x0000000314987221 */ /* 0x010fe20000010000 */
[-C--:B------:R-:W-:Y:S01]  /*9eb0*/  FMUL.FTZ R101, R101, R14.reuse ;  /* 0x0000000e65657220 */ /* 0x080fe20000410000 */
[----:B------:R-:W-:Y:S01]  /*9ec0*/  FMUL.FTZ R104, R104, R14 ;  /* 0x0000000e68687220 */ /* 0x000fe20000410000 */
[----:B------:R-:W3:Y:S01]  /*9ed0*/  MUFU.EX2 R12, R12 ;  /* 0x0000000c000c7308 */ /* 0x000ee20000000800 */
[----:B0-----:R-:W-:Y:S01]  /*9ee0*/  FFMA.FTZ R4, R9, R4, R10 ;  /* 0x0000000409047223 */ /* 0x001fe2000001000a */
[----:B------:R-:W-:Y:S01]  /*9ef0*/  FADD.FTZ R152, R21, R152 ;  /* 0x0000009815987221 */ /* 0x000fe20000010000 */
[----:B------:R-:W-:Y:S01]  /*9f00*/  @!P3 STS [R153+0x28800], R14 ;  /* 0x0288000e9900b388 */ /* 0x000fe20000000800 */
[-C--:B------:R-:W-:Y:S01]  /*9f10*/  FMUL.FTZ R105, R105, R14.reuse ;  /* 0x0000000e69697220 */ /* 0x080fe20000410000 */
[-C--:B------:R-:W-:Y:S01]  /*9f20*/  FMUL.FTZ R108, R108, R14.reuse ;  /* 0x0000000e6c6c7220 */ /* 0x080fe20000410000 */
        /* <DEDUP_REMOVED lines=12> */
[----:B---3--:R-:W-:Y:S01]  /*9ff0*/  FADD.FTZ R4, R12, R3 ;  /* 0x000000030c047221 */ /* 0x008fe20000010000 */
[-C--:B------:R-:W-:Y:S01]  /*a000*/  FMUL.FTZ R124, R124, R14.reuse ;  /* 0x0000000e7c7c7220 */ /* 0x080fe20000410000 */
[-C--:B------:R-:W-:Y:S01]  /*a010*/  FMUL.FTZ R125, R125, R14.reuse ;  /* 0x0000000e7d7d7220 */ /* 0x080fe20000410000 */
[----:B------:R-:W-:Y:S01]  /*a020*/  FADD.FTZ R152, R178, R153 ;  /* 0x00000099b2987221 */ /* 0x000fe20000010000 */
[-C--:B------:R-:W-:Y:S01]  /*a030*/  FMUL.FTZ R128, R128, R14.reuse ;  /* 0x0000000e80807220 */ /* 0x080fe20000410000 */
[-C--:B------:R-:W-:Y:S01]  /*a040*/  FMUL.FTZ R129, R129, R14.reuse ;  /* 0x0000000e81817220 */ /* 0x080fe20000410000 */
[----:B------:R-:W0:Y:S01]  /*a050*/  MUFU.EX2 R179, R179 ;  /* 0x000000b300b37308 */ /* 0x000e220000000800 */
        /* <DEDUP_REMOVED lines=16> */
[----:B0-----:R-:W-:Y:S01]  /*a160*/  FADD.FTZ R4, R179, R4 ;  /* 0x00000004b3047221 */ /* 0x001fe20000010000 */
[----:B------:R-:W-:Y:S01]  /*a170*/  FMUL.FTZ R149, R149, R14 ;  /* 0x0000000e95957220 */ /* 0x000fe20000410000 */
[--C-:B------:R-:W-:Y:S01]  /*a180*/  FFMA.FTZ R162, R174, UR10, -R154.reuse ;  /* 0x0000000aaea27c23 */ /* 0x100fe2000801089a */
[----:B------:R-:W-:Y:S01]  /*a190*/  FFMA.FTZ R175, R175, UR10, -R154 ;  /* 0x0000000aafaf7c23 */ /* 0x000fe2000801089a */
[----:B------:R-:W-:Y:S01]  /*a1a0*/  F2FP.F16.F32.PACK_AB R154, R21, R20 ;  /* 0x00000014159a723e */ /* 0x000fe200000000ff */
[----:B------:R-:W-:Y:S01]  /*a1b0*/  FMUL.FTZ R26, R26, R9 ;  /* 0x000000091a1a7220 */ /* 0x000fe20000410000 */
[----:B------:R-:W-:Y:S01]  /*a1c0*/  F2FP.F16.F32.PACK_AB R158, R180, R155 ;  /* 0x0000009bb49e723e */ /* 0x000fe200000000ff */
[----:B------:R-:W0:Y:S01]  /*a1d0*/  MUFU.EX2 R206, R206 ;  /* 0x000000ce00ce7308 */ /* 0x000e220000000800 */
        /* <DEDUP_REMOVED lines=16> */
[C---:B0-----:R-:W-:Y:S01]  /*a2e0*/  FADD.FTZ R4, R206.reuse, R3 ;  /* 0x00000003ce047221 */ /* 0x041fe20000010000 */
[----:B------:R-:W-:Y:S01]  /*a2f0*/  F2FP.F16.F32.PACK_AB R159, R206, R159 ;  /* 0x0000009fce9f723e */ /* 0x000fe200000000ff */
[-C--:B------:R-:W-:Y:S01]  /*a300*/  FMUL.FTZ R43, R43, R9.reuse ;  /* 0x000000092b2b7220 */ /* 0x080fe20000410000 */
[-C--:B------:R-:W-:Y:S01]  /*a310*/  FMUL.FTZ R46, R46, R9.reuse ;  /* 0x000000092e2e7220 */ /* 0x080fe20000410000 */
[-C--:B------:R-:W-:Y:S01]  /*a320*/  FMUL.FTZ R47, R47, R9.reuse ;  /* 0x000000092f2f7220 */ /* 0x080fe20000410000 */
[-C--:B------:R-:W-:Y:S01]  /*a330*/  FMUL.FTZ R50, R50, R9.reuse ;  /* 0x0000000932327220 */ /* 0x080fe20000410000 */
[----:B------:R-:W-:Y:S01]  /*a340*/  FMUL.FTZ R51, R51, R9 ;  /* 0x0000000933337220 */ /* 0x000fe20000410000 */
[----:B------:R-:W0:Y:S01]  /*a350*/  MUFU.EX2 R164, R164 ;  /* 0x000000a400a47308 */ /* 0x000e220000000800 */
        /* <DEDUP_REMOVED lines=17> */
[----:B------:R-:W-:Y:S01]  /*a470*/  F2FP.F16.F32.PACK_AB R153, R11, R10 ;  /* 0x0000000a0b99723e */ /* 0x000fe200000000ff */
        /* <DEDUP_REMOVED lines=56> */
[----:B--2---:R-:W-:-:S02]  /*a800*/  F2FP.F16.F32.PACK_AB R162, R164, R161 ;  /* 0x000000a1a4a2723e */ /* 0x004fc400000000ff */
[----:B------:R-:W-:Y:S02]  /*a810*/  F2FP.F16.F32.PACK_AB R161, R208, R163 ;  /* 0x000000a3d0a1723e */ /* 0x000fe400000000ff */
        /* <DEDUP_REMOVED lines=15> */
.L_x_2418:
[----:B------:R2:W3:Y:S01]  /*a910*/  SYNCS.PHASECHK.TRANS64.TRYWAIT P3, [UR25+0x28c50], R7 ;  /* 0x028c5007ff0075a7 */ /* 0x0004e20008060159 */
[----:B------:R-:W-:Y:S05]  /*a920*/  @!P0 BRA `(.L_x_2419) ;  /* 0x0000000000048947 */ /* 0x000fea0003800000 */
[----:B------:R-:W-:Y:S01]  /*a930*/  BPT.TRAP 0x1 ;  /* 0x000000040000795c */ /* 0x000fe20000300000 */
.L_x_2419:
[----:B---3--:R-:W-:Y:S05]  /*a940*/  @P3 BRA `(.L_x_2420) ;  /* 0x0000000000083947 */ /* 0x008fea0003800000 */
[----:B------:R-:W3:Y:S02]  /*a950*/  SYNCS.PHASECHK.TRANS64.TRYWAIT P3, [UR25+0x28c50], R7 ;  /* 0x028c5007ff0075a7 */ /* 0x000ee40008060159 */
[----:B---3--:R-:W-:Y:S05]  /*a960*/  @!P3 BRA `(.L_x_2421) ;  /* 0x000000d80048b947 */ /* 0x008fea0003800000 */
.L_x_2420:
        /* <DEDUP_REMOVED lines=39> */
[----:B-12---:R-:W-:-:S07]  /*abe0*/  IMAD.MOV.U32 R7, RZ, RZ, R8 ;  /* 0x000000ffff077224 */ /* 0x006fce00078e0008 */
.L_x_2413:
[----:B------:R-:W-:-:S13]  /*abf0*/  ISETP.GE.AND P2, PT, R7, UR48, PT ;  /* 0x0000003007007c0c */ /* 0x000fda000bf46270 */
[----:B------:R-:W-:Y:S05]  /*ac00*/  @!P2 BRA `(.L_x_2423) ;  /* 0x0000002400dca947 */ /* 0x000fea0003800000 */
[----:B------:R-:W-:Y:S01]  /*ac10*/  IMAD.MOV.U32 R12, RZ, RZ, R6 ;  /* 0x000000ffff0c7224 */ /* 0x000fe200078e0006 */
[----:B------:R-:W-:Y:S01]  /*ac20*/  UMOV UR22, UR37 ;  /* 0x0000002500167c82 */ /* 0x000fe20008000000 */
[----:B------:R-:W-:Y:S01]  /*ac30*/  IMAD.MOV.U32 R9, RZ, RZ, R5 ;  /* 0x000000ffff097224 */ /* 0x000fe200078e0005 */
[----:B------:R-:W-:Y:S01]  /*ac40*/  ULDC UR23, c[0x0][0x9e4] ;  /* 0x0002790000177ab9 */ /* 0x000fe20000000800 */
[----:B------:R-:W-:Y:S01]  /*ac50*/  ULDC UR24, c[0x0][0x9d8] ;  /* 0x0002760000187ab9 */ /* 0x000fe20000000800 */
[----:B------:R-:W-:Y:S01]  /*ac60*/  ULDC UR21, c[0x0][0x988] ;  /* 0x0002620000157ab9 */ /* 0x000fe20000000800 */
[----:B------:R-:W-:-:S05]  /*ac70*/  ULDC UR25, c[0x0][0x9e0] ;  /* 0x0002780000197ab9 */ /* 0x000fca0000000800 */
.L_x_2440:
[----:B------:R-:W-:-:S04]  /*ac80*/  UIADD3 UR37, UR22, 0x1, URZ ;  /* 0x0000000116257890 */ /* 0x000fc8000fffe03f */
[----:B------:R-:W-:-:S04]  /*ac90*/  UISETP.NE.AND UP1, UPT, UR37, 0x2, UPT ;  /* 0x000000022500788c */ /* 0x000fc8000bf25270 */
[----:B------:R-:W-:Y:S02]  /*aca0*/  USEL UR6, URZ, 0x1, UP1 ;  /* 0x000000013f067887 */ /* 0x000fe40008800000 */
[----:B------:R-:W-:Y:S02]  /*acb0*/  USEL UR37, UR37, URZ, UP1 ;  /* 0x0000003f25257287 */ /* 0x000fe40008800000 */
[----:B------:R-:W-:Y:S01]  /*acc0*/  ULOP3.LUT UR38, UR38, UR6, URZ, 0x3c, !UPT ;  /* 0x0000000626267292 */ /* 0x000fe2000f8e3c3f */
[----:B0---4-:R-:W-:Y:S11]  /*acd0*/  @!P0 BRA `(.L_x_2424) ;  /* 0x0000000000048947 */ /* 0x011ff60003800000 */
[----:B------:R-:W-:Y:S01]  /*ace0*/  BPT.TRAP 0x1 ;  /* 0x000000040000795c */ /* 0x000fe20000300000 */
.L_x_2424:
[----:B------:R-:W-:Y:S01]  /*acf0*/  ULEA UR26, UR37, UR46, 0x3 ;  /* 0x0000002e251a7291 */ /* 0x000fe2000f8e183f */
[----:B-1----:R-:W-:-:S05]  /*ad00*/  IMAD.U32 R8, RZ, RZ, UR38 ;  /* 0x00000026ff087e24 */ /* 0x002fca000f8e00ff */
[----:B------:R-:W-:-:S04]  /*ad10*/  SHF.L.U32 R8, R8, 0x1f, RZ ;  /* 0x0000001f08087819 */ /* 0x000fc800000006ff */
[----:B------:R1:W4:Y:S01]  /*ad20*/  SYNCS.PHASECHK.TRANS64.TRYWAIT P2, [UR26+0x28c30], R8 ;  /* 0x028c3008ff0075a7 */ /* 0x000322000804015a */
[----:B------:R-:W-:Y:S05]  /*ad30*/  @!P0 BRA `(.L_x_2425) ;  /* 0x0000000000048947 */ /* 0x000fea0003800000 */
[----:B------:R-:W-:Y:S01]  /*ad40*/  BPT.TRAP 0x1 ;  /* 0x000000040000795c */ /* 0x000fe20000300000 */
.L_x_2425:
[----:B----4-:R-:W-:Y:S05]  /*ad50*/  @P2 BRA `(.L_x_2426) ;  /* 0x0000000000082947 */ /* 0x010fea0003800000 */
[----:B------:R-:W4:Y:S02]  /*ad60*/  SYNCS.PHASECHK.TRANS64.TRYWAIT P2, [UR26+0x28c30], R8 ;  /* 0x028c3008ff0075a7 */ /* 0x000f24000804015a */
[----:B----4-:R-:W-:Y:S05]  /*ad70*/  @!P2 BRA `(.L_x_2427) ;  /* 0x000000d40058a947 */ /* 0x010fea0003800000 */
.L_x_2426:
[----:B------:R-:W-:Y:S01]  /*ad80*/  R2UR UR18, R0 ;  /* 0x00000000001272ca */ /* 0x000fe200000e0000 */
[----:B0--3--:R-:W-:Y:S01]  /*ad90*/  WARPGROUP.ARRIVE ;  /* 0x00000000000079c5 */ /* 0x009fe20000000000 */
[----:B------:R-:W-:Y:S01]  /*ada0*/  UMOV UR19, 0x40000040 ;  /* 0x4000004000137882 */ /* 0x000fe20000000000 */
[----:B------:R-:W-:Y:S01]  /*adb0*/  UMOV UR7, 0x40000040 ;  /* 0x4000004000077882 */ /* 0x000fe20000000000 */
[----:B------:R-:W-:Y:S01]  /*adc0*/  UMOV UR11, 0x40000040 ;  /* 0x40000040000b7882 */ /* 0x000fe20000000000 */
[----:B------:R-:W-:Y:S01]  /*add0*/  UMOV UR15, 0x40000040 ;  /* 0x40000040000f7882 */ /* 0x000fe20000000000 */
[----:B------:R-:W-:Y:S01]  /*ade0*/  PLOP3.LUT P2, PT, PT, PT, UP0, 0x80, 0x0 ;  /* 0x000000000000781c */ /* 0x000fe20003f4f008 */
[----:B--2---:R-:W-:Y:S02]  /*adf0*/  IMAD.U32 R21, RZ, RZ, UR26 ;  /* 0x0000001aff157e24 */ /* 0x004fe4000f8e00ff */
        /* <DEDUP_REMOVED lines=25> */
[----:B----4-:R-:W-:Y:S01]  /*af90*/  FMUL.FTZ R5, R152, UR24 ;  /* 0x0000001898057c20 */ /* 0x010fe20008410000 */
        /* <DEDUP_REMOVED lines=39> */
[--C-:B0-----:R-:W-:Y:S02]  /*b210*/  IMAD.IADD R180, R182, 0x1, R167.reuse ;  /* 0x00000001b6b47824 */ /* 0x101fe400078e02a7 */
[----:B------:R-:W-:Y:S01]  /*b220*/  IMAD.IADD R181, R183, 0x1, R167 ;  /* 0x00000001b7b57824 */ /* 0x000fe200078e02a7 */
        /* <DEDUP_REMOVED lines=29> */
[----:B--234-:R-:W-:Y:S05]  /*b400*/  @!P6 BRA `(.L_x_2428) ;  /* 0x00000000005ce947 */ /* 0x01cfea0003800000 */
        /* <DEDUP_REMOVED lines=8> */
[----:B------:R-:W2:Y:S02]  /*b490*/  @P2 LDC.64 R10, c[0x0][0x9e8] ;  /* 0x00027a00ff0a2b82 */ /* 0x000ea40000000a00 */
[----:B--2---:R-:W-:-:S05]  /*b4a0*/  @P2 IMAD.HI.U32 R10, R167, R10, RZ ;  /* 0x0000000aa70a2227 */ /* 0x004fca00078e00ff */
[----:B------:R-:W-:-:S04]  /*b4b0*/  @P2 SHF.R.U32.HI R167, RZ, R11, R10 ;  /* 0x0000000bffa72219 */ /* 0x000fc8000001160a */
[----:B------:R-:W-:Y:S01]  /*b4c0*/  LOP3.LUT R167, RZ, R167, RZ, 0x33, !PT ;  /* 0x000000a7ffa77212 */ /* 0x000fe200078e33ff */
[----:B------:R-:W-:Y:S06]  /*b4d0*/  BRA `(.L_x_2431) ;  /* 0x0000000000147947 */ /* 0x000fec0003800000 */
.L_x_2430:
[----:B------:R-:W-:-:S05]  /*b4e0*/  IMAD.U32 R170, RZ, RZ, UR23 ;  /* 0x00000017ffaa7e24 */ /* 0x000fca000f8e00ff */
[----:B------:R-:W-:-:S13]  /*b4f0*/  ISETP.NE.AND P2, PT, R170, 0x1, PT ;  /* 0x00000001aa00780c */ /* 0x000fda0003f45270 */
[----:B------:R-:W2:Y:S02]  /*b500*/  @P2 LDC.64 R10, c[0x0][0x9e8] ;  /* 0x00027a00ff0a2b82 */ /* 0x000ea40000000a00 */
[----:B--2---:R-:W-:-:S05]  /*b510*/  @P2 IMAD.HI.U32 R10, R167, R10, RZ ;  /* 0x0000000aa70a2227 */ /* 0x004fca00078e00ff */
[----:B------:R-:W-:-:S07]  /*b520*/  @P2 SHF.R.U32.HI R167, RZ, R11, R10 ;  /* 0x0000000bffa72219 */ /* 0x000fce000001160a */
.L_x_2431:
[----:B------:R-:W-:Y:S05]  /*b530*/  BSYNC B0 ;  /* 0x0000000000007941 */ /* 0x000fea0003800000 */
.L_x_2429:
[----:B------:R-:W-:-:S04]  /*b540*/  IMAD R167, R167, R170, -R175 ;  /* 0x000000aaa7a77224 */ /* 0x000fc800078e0aaf */
[----:B------:R-:W-:-:S05]  /*b550*/  IMAD.IADD R167, R167, 0x1, -R2 ;  /* 0x00000001a7a77824 */ /* 0x000fca00078e0a02 */
[----:B------:R-:W-:Y:S02]  /*b560*/  VIADDMNMX R180, R167, R170, R180, PT ;  /* 0x000000aaa7b47246 */ /* 0x000fe400038001b4 */
[----:B------:R-:W-:-:S07]  /*b570*/  VIMNMX R181, R181, R167, !PT ;  /* 0x000000a7b5b57248 */ /* 0x000fce0007fe0100 */
.L_x_2428:
[----:B------:R-:W-:-:S04]  /*b580*/  ISETP.GT.AND P2, PT, R7, -0x1, PT ;  /* 0xffffffff0700780c */ /* 0x000fc80003f44270 */
[C---:B------:R-:W-:Y:S02]  /*b590*/  ISETP.GT.AND P3, PT, R181.reuse, RZ, P2 ;  /* 0x000000ffb500720c */ /* 0x040fe40001764270 */
[C---:B------:R-:W-:Y:S02]  /*b5a0*/  ISETP.GT.AND P5, PT, R181.reuse, 0x1, P2 ;  /* 0x00000001b500780c */ /* 0x040fe400017a4270 */
[C---:B------:R-:W-:Y:S02]  /*b5b0*/  ISETP.LT.OR P4, PT, R180.reuse, 0x1, P3 ;  /* 0x00000001b400780c */ /* 0x040fe40001f81670 */
[----:B------:R-:W-:Y:S02]  /*b5c0*/  ISETP.GT.AND P3, PT, R181, 0x8, P2 ;  /* 0x00000008b500780c */ /* 0x000fe40001764270 */
[----:B------:R-:W-:Y:S02]  /*b5d0*/  FSEL R176, R5, -INF , !P4 ;  /* 0xff80000005b07808 */ /* 0x000fe40006000000 */
[----:B------:R-:W-:Y:S01]  /*b5e0*/  ISETP.GT.AND P4, PT, R181, 0x9, P2 ;  /* 0x00000009b500780c */ /* 0x000fe20001784270 */
[----:B------:R-:W2:Y:S01]  /*b5f0*/  SHFL.IDX PT, R5, R177, 0x1, 0x1c1f ;  /* 0x003c1f00b1057f89 */ /* 0x000ea200000e0000 */
[----:B------:R-:W-:-:S02]  /*b600*/  ISETP.LT.OR P5, PT, R180, 0x2, P5 ;  /* 0x00000002b400780c */ /* 0x000fc40002fa1670 */
[C---:B------:R-:W-:Y:S02]  /*b610*/  ISETP.LT.OR P3, PT, R180.reuse, 0x9, P3 ;  /* 0x00000009b400780c */ /* 0x040fe40001f61670 */
[----:B------:R-:W-:Y:S02]  /*b620*/  ISETP.LT.OR P4, PT, R180, 0xa, P4 ;  /* 0x0000000ab400780c */ /* 0x000fe40002781670 */
[----:B------:R-:W-:Y:S02]  /*b630*/  FSEL R205, R205, -INF , !P5 ;  /* 0xff800000cdcd7808 */ /* 0x000fe40006800000 */
[----:B0-----:R-:W-:Y:S02]  /*b640*/  FSEL R206, R206, -INF , !P3 ;  /* 0xff800000cece7808 */ /* 0x001fe40005800000 */
[----:B------:R-:W-:Y:S02]  /*b650*/  FSEL R207, R207, -INF , !P4 ;  /* 0xff800000cfcf7808 */ /* 0x000fe40006000000 */
[----:B------:R-:W-:-:S02]  /*b660*/  ISETP.GT.AND P5, PT, R181, 0x10, P2 ;  /* 0x00000010b500780c */ /* 0x000fc400017a4270 */
[C---:B------:R-:W-:Y:S02]  /*b670*/  ISETP.GT.AND P3, PT, R181.reuse, 0x11, P2 ;  /* 0x00000011b500780c */ /* 0x040fe40001764270 */
[----:B------:R-:W-:Y:S02]  /*b680*/  ISETP.GT.AND P4, PT, R181, 0x18, P2 ;  /* 0x00000018b500780c */ /* 0x000fe40001784270 */
[C---:B------:R-:W-:Y:S02]  /*b690*/  ISETP.LT.OR P5, PT, R180.reuse, 0x11, P5 ;  /* 0x00000011b400780c */ /* 0x040fe40002fa1670 */
[C---:B------:R-:W-:Y:S02]  /*b6a0*/  ISETP.LT.OR P3, PT, R180.reuse, 0x12, P3 ;  /* 0x00000012b400780c */ /* 0x040fe40001f61670 */
[----:B------:R-:W-:Y:S01]  /*b6b0*/  ISETP.LT.OR P4, PT, R180, 0x19, P4 ;  /* 0x00000019b400780c */ /* 0x000fe20002781670 */
[----:B--2---:R-:W-:Y:S01]  /*b6c0*/  IMAD.IADD R177, R183, 0x1, R5 ;  /* 0x00000001b7b17824 */ /* 0x004fe200078e0205 */
[----:B------:R-:W-:-:S02]  /*b6d0*/  FSEL R208, R208, -INF , !P5 ;  /* 0xff800000d0d07808 */ /* 0x000fc40006800000 */
[----:B------:R-:W-:Y:S02]  /*b6e0*/  FSEL R209, R209, -INF , !P3 ;  /* 0xff800000d1d17808 */ /* 0x000fe40005800000 */
[----:B------:R-:W-:Y:S02]  /*b6f0*/  FSEL R167, R163, -INF , !P4 ;  /* 0xff800000a3a77808 */ /* 0x000fe40006000000 */
        /* <DEDUP_REMOVED lines=9> */
[----:B------:R-:W-:-:S02]  /*b790*/  ISETP.GT.AND P5, PT, R181, 0x28, P2 ;  /* 0x00000028b500780c */ /* 0x000fc400017a4270 */
[C---:B------:R-:W-:Y:S02]  /*b7a0*/  ISETP.GT.AND P3, PT, R181.reuse, 0x29, P2 ;  /* 0x00000029b500780c */ /* 0x040fe40001764270 */
[----:B------:R-:W-:Y:S02]  /*b7b0*/  ISETP.GT.AND P4, PT, R181, 0x30, P2 ;  /* 0x00000030b500780c */ /* 0x000fe40001784270 */
[C---:B------:R-:W-:Y:S02]  /*b7c0*/  ISETP.LT.OR P5, PT, R180.reuse, 0x29, P5 ;  /* 0x00000029b400780c */ /* 0x040fe40002fa1670 */
[C---:B------:R-:W-:Y:S02]  /*b7d0*/  ISETP.LT.OR P3, PT, R180.reuse, 0x2a, P3 ;  /* 0x0000002ab400780c */ /* 0x040fe40001f61670 */
[----:B------:R-:W-:Y:S02]  /*b7e0*/  ISETP.LT.OR P4, PT, R180, 0x31, P4 ;  /* 0x00000031b400780c */ /* 0x000fe40002781670 */
[----:B------:R-:W-:-:S02]  /*b7f0*/  FSEL R168, R168, -INF , !P5 ;  /* 0xff800000a8a87808 */ /* 0x000fc40006800000 */
[----:B------:R-:W-:Y:S02]  /*b800*/  FSEL R169, R169, -INF , !P3 ;  /* 0xff800000a9a97808 */ /* 0x000fe40005800000 */
[----:B------:R-:W-:Y:S01]  /*b810*/  FSEL R164, R174, -INF , !P4 ;  /* 0xff800000aea47808 */ /* 0x000fe20006000000 */
[----:B------:R-:W-:Y:S01]  /*b820*/  IMAD.IADD R174, R182, 0x1, R5 ;  /* 0x00000001b6ae7824 */ /* 0x000fe200078e0205 */
        /* <DEDUP_REMOVED lines=8> */
[----:B------:R-:W-:Y:S01]  /*b8b0*/  FSEL R163, R179, -INF , !P4 ;  /* 0xff800000b3a37808 */ /* 0x000fe20006000000 */
[----:B------:R-:W-:Y:S06]  /*b8c0*/  @!P6 BRA `(.L_x_2432) ;  /* 0x00000000005ce947 */ /* 0x000fec0003800000 */
        /* <DEDUP_REMOVED lines=13> */
.L_x_2434:
[----:B------:R-:W-:-:S05]  /*b9a0*/  IMAD.U32 R178, RZ, RZ, UR23 ;  /* 0x00000017ffb27e24 */ /* 0x000fca000f8e00ff */
[----:B------:R-:W-:-:S13]  /*b9b0*/  ISETP.NE.AND P3, PT, R178, 0x1, PT ;  /* 0x00000001b200780c */ /* 0x000fda0003f65270 */
[----:B------:R-:W0:Y:S02]  /*b9c0*/  @P3 LDC.64 R10, c[0x0][0x9e8] ;  /* 0x00027a00ff0a3b82 */ /* 0x000e240000000a00 */
[----:B0-----:R-:W-:-:S05]  /*b9d0*/  @P3 IMAD.HI.U32 R10, R5, R10, RZ ;  /* 0x0000000a050a3227 */ /* 0x001fca00078e00ff */
[----:B------:R-:W-:-:S07]  /*b9e0*/  @P3 SHF.R.U32.HI R5, RZ, R11, R10 ;  /* 0x0000000bff053219 */ /* 0x000fce000001160a */
.L_x_2435:
[----:B------:R-:W-:Y:S05]  /*b9f0*/  BSYNC B0 ;  /* 0x0000000000007941 */ /* 0x000fea0003800000 */
.L_x_2433:
[----:B------:R-:W-:-:S04]  /*ba00*/  IMAD R5, R5, R178, -R175 ;  /* 0x000000b205057224 */ /* 0x000fc800078e0aaf */
[----:B------:R-:W-:-:S05]  /*ba10*/  IMAD.IADD R5, R5, 0x1, -R2 ;  /* 0x0000000105057824 */ /* 0x000fca00078e0a02 */
[----:B------:R-:W-:Y:S02]  /*ba20*/  VIADDMNMX R174, R5, R178, R174, PT ;  /* 0x000000b205ae7246 */ /* 0x000fe400038001ae */
[----:B------:R-:W-:-:S07]  /*ba30*/  VIMNMX R177, R177, R5, !PT ;  /* 0x00000005b1b17248 */ /* 0x000fce0007fe0100 */
.L_x_2432:
        /* <DEDUP_REMOVED lines=9> */
[----:B------:R-:W-:Y:S02]  /*bad0*/  ISETP.GT.AND P3, PT, R177, RZ, P2 ;  /* 0x000000ffb100720c */ /* 0x000fe40001764270 */
[----:B------:R-:W-:Y:S02]  /*bae0*/  FMNMX.FTZ R10, R208, R5, !PT ;  /* 0x00000005d00a7209 */ /* 0x000fe40007810000 */
[----:B------:R-:W-:Y:S02]  /*baf0*/  ISETP.LT.OR P3, PT, R174, 0x1, P3 ;  /* 0x00000001ae00780c */ /* 0x000fe40001f61670 */
[----:B------:R-:W-:Y:S02]  /*bb00*/  FMNMX.FTZ R10, R209, R10, !PT ;  /* 0x0000000ad10a7209 */ /* 0x000fe40007810000 */
[----:B------:R-:W-:-:S02]  /*bb10*/  ISETP.GT.AND P4, PT, R177, 0x8, P2 ;  /* 0x00000008b100780c */ /* 0x000fc40001784270 */
[----:B------:R-:W-:Y:S02]  /*bb20*/  FMNMX.FTZ R5, R167, R10, !PT ;  /* 0x0000000aa7057209 */ /* 0x000fe40007810000 */
[----:B------:R-:W-:Y:S02]  /*bb30*/  ISETP.LT.OR P4, PT, R174, 0x9, P4 ;  /* 0x00000009ae00780c */ /* 0x000fe40002781670 */
[----:B------:R-:W-:Y:S02]  /*bb40*/  FMNMX.FTZ R10, R170, R5, !PT ;  /* 0x00000005aa0a7209 */ /* 0x000fe40007810000 */
[----:B------:R-:W-:Y:S02]  /*bb50*/  ISETP.GT.AND P5, PT, R177, 0x9, P2 ;  /* 0x00000009b100780c */ /* 0x000fe400017a4270 */
[----:B------:R-:W-:Y:S02]  /*bb60*/  FMNMX.FTZ R5, R171, R10, !PT ;  /* 0x0000000aab057209 */ /* 0x000fe40007810000 */
[----:B------:R-:W-:-:S02]  /*bb70*/  FSEL R14, R14, -INF , !P4 ;  /* 0xff8000000e0e7808 */ /* 0x000fc40006000000 */
        /* <DEDUP_REMOVED lines=14> */
[C---:B------:R-:W-:Y:S01]  /*bc60*/  ISETP.GT.AND P4, PT, R177.reuse, 0x19, P2 ;  /* 0x00000019b100780c */ /* 0x040fe20001784270 */
[----:B------:R-:W0:Y:S01]  /*bc70*/  SHFL.BFLY PT, R5, R10, 0x2, 0x1f ;  /* 0x0c401f000a057f89 */ /* 0x000e2200000e0000 */
[----:B------:R-:W-:Y:S02]  /*bc80*/  FSEL R152, R152, -INF , !P5 ;  /* 0xff80000098987808 */ /* 0x000fe40006800000 */
[----:B------:R-:W-:Y:S02]  /*bc90*/  ISETP.GT.AND P5, PT, R177, 0x20, P2 ;  /* 0x00000020b100780c */ /* 0x000fe400017a4270 */
[----:B------:R-:W-:-:S02]  /*bca0*/  ISETP.LT.OR P4, PT, R174, 0x1a, P4 ;  /* 0x0000001aae00780c */ /* 0x000fc40002781670 */
[----:B------:R-:W-:Y:S02]  /*bcb0*/  ISETP.LT.OR P5, PT, R174, 0x21, P5 ;  /* 0x00000021ae00780c */ /* 0x000fe40002fa1670 */
[----:B------:R-:W-:Y:S02]  /*bcc0*/  FSEL R154, R154, -INF , !P4 ;  /* 0xff8000009a9a7808 */ /* 0x000fe40006000000 */
[----:B------:R-:W-:Y:S02]  /*bcd0*/  ISETP.GT.AND P4, PT, R177, 0x28, P2 ;  /* 0x00000028b100780c */ /* 0x000fe40001784270 */
[----:B------:R-:W-:Y:S02]  /*bce0*/  FSEL R155, R155, -INF , !P5 ;  /* 0xff8000009b9b7808 */ /* 0x000fe40006800000 */
[----:B------:R-:W-:-:S04]  /*bcf0*/  ISETP.LT.OR P4, PT, R174, 0x29, P4 ;  /* 0x00000029ae00780c */ /* 0x000fc80002781670 */
[----:B------:R-:W-:Y:S02]  /*bd00*/  FSEL R157, R157, -INF , !P4 ;  /* 0xff8000009d9d7808 */ /* 0x000fe40006000000 */
[----:B------:R-:W-:Y:S02]  /*bd10*/  ISETP.GT.AND P4, PT, R177, 0x30, P2 ;  /* 0x00000030b100780c */ /* 0x000fe40001784270 */
[----:B0-----:R-:W-:Y:S02]  /*bd20*/  FMNMX.FTZ R11, R10, R5, !PT ;  /* 0x000000050a0b7209 */ /* 0x001fe40007810000 */
[----:B------:R-:W-:-:S03]  /*bd30*/  ISETP.LT.OR P4, PT, R174, 0x31, P4 ;  /* 0x00000031ae00780c */ /* 0x000fc60002781670 */
[----:B------:R-:W0:Y:S02]  /*bd40*/  SHFL.BFLY PT, R178, R11, 0x1, 0x1f ;  /* 0x0c201f000bb27f89 */ /* 0x000e2400000e0000 */
[----:B0-----:R-:W-:Y:S02]  /*bd50*/  FMNMX.FTZ R5, R11, R178, !PT ;  /* 0x000000b20b057209 */ /* 0x001fe40007810000 */
[----:B------:R-:W-:Y:S02]  /*bd60*/  FSEL R11, R6, -INF , !P3 ;  /* 0xff800000060b7808 */ /* 0x000fe40005800000 */
[----:B------:R-:W-:Y:S01]  /*bd70*/  ISETP.GT.AND P3, PT, R177, 0x18, P2 ;  /* 0x00000018b100780c */ /* 0x000fe20001764270 */
[----:B------:R-:W-:Y:S01]  /*bd80*/  FMUL.FTZ R10, R5, UR10 ;  /* 0x0000000a050a7c20 */ /* 0x000fe20008410000 */
[----:B------:R-:W-:Y:S02]  /*bd90*/  FMNMX.FTZ R6, R11, R12, !PT ;  /* 0x0000000c0b067209 */ /* 0x000fe40007810000 */
[----:B------:R-:W-:-:S02]  /*bda0*/  ISETP.LT.OR P3, PT, R174, 0x19, P3 ;  /* 0x00000019ae00780c */ /* 0x000fc40001f61670 */
[----:B------:R-:W-:Y:S02]  /*bdb0*/  FMNMX.FTZ R173, R13, R6, !PT ;  /* 0x000000060dad7209 */ /* 0x000fe40007810000 */
[----:B------:R-:W-:Y:S02]  /*bdc0*/  FSEL R153, R153, -INF , !P3 ;  /* 0xff80000099997808 */ /* 0x000fe40005800000 */
[----:B------:R-:W-:Y:S02]  /*bdd0*/  FMNMX.FTZ R6, R14, R173, !PT ;  /* 0x000000ad0e067209 */ /* 0x000fe40007810000 */
[----:B------:R-:W-:Y:S02]  /*bde0*/  ISETP.GT.AND P3, PT, R177, 0x21, P2 ;  /* 0x00000021b100780c */ /* 0x000fe40001764270 */
        /* <DEDUP_REMOVED lines=9> */
[----:B------:R-:W-:Y:S02]  /*be80*/  FSETP.NEU.FTZ.AND P5, PT, R5, -INF , PT ;  /* 0xff8000000500780b */ /* 0x000fe40003fbd000 */
[----:B------:R-:W-:Y:S02]  /*be90*/  FMNMX.FTZ R175, R155, R6, !PT ;  /* 0x000000069baf7209 */ /* 0x000fe40007810000 */
[----:B------:R-:W-:Y:S02]  /*bea0*/  FSEL R158, R158, -INF , !P3 ;  /* 0xff8000009e9e7808 */ /* 0x000fe40005800000 */
[----:B------:R-:W-:Y:S02]  /*beb0*/  FMNMX.FTZ R6, R156, R175, !PT ;  /* 0x000000af9c067209 */ /* 0x000fe40007810000 */
[----:B------:R-:W-:-:S02]  /*bec0*/  ISETP.GT.AND P3, PT, R177, 0x31, P2 ;  /* 0x00000031b100780c */ /* 0x000fc40001764270 */
[----:B------:R-:W-:Y:S02]  /*bed0*/  FMNMX.FTZ R179, R157, R6, !PT ;  /* 0x000000069db37209 */ /* 0x000fe40007810000 */
[----:B------:R-:W-:Y:S02]  /*bee0*/  FSEL R173, R10, RZ, P5 ;  /* 0x000000ff0aad7208 */ /* 0x000fe40002800000 */
[----:B------:R-:W-:Y:S02]  /*bef0*/  FSEL R175, R159, -INF , !P4 ;  /* 0xff8000009faf7808 */ /* 0x000fe40006000000 */
[----:B------:R-:W-:Y:S01]  /*bf00*/  ISETP.GT.AND P4, PT, R177, 0x38, P2 ;  /* 0x00000038b100780c */ /* 0x000fe20001784270 */
[--C-:B------:R-:W-:Y:S01]  /*bf10*/  FFMA.FTZ R10, R176, UR10, -R173.reuse ;  /* 0x0000000ab00a7c23 */ /* 0x100fe200080108ad */
[----:B------:R-:W-:Y:S01]  /*bf20*/  ISETP.LT.OR P3, PT, R174, 0x32, P3 ;  /* 0x00000032ae00780c */ /* 0x000fe20001f61670 */
[--C-:B------:R-:W-:Y:S01]  /*bf30*/  FFMA.FTZ R205, R205, UR10, -R173.reuse ;  /* 0x0000000acdcd7c23 */ /* 0x100fe200080108ad */
[----:B------:R-:W-:Y:S01]  /*bf40*/  FMNMX.FTZ R6, R158, R179, !PT ;  /* 0x000000b39e067209 */ /* 0x000fe20007810000 */
[--C-:B------:R-:W-:Y:S01]  /*bf50*/  FFMA.FTZ R206, R206, UR10, -R173.reuse ;  /* 0x0000000acece7c23 */ /* 0x100fe200080108ad */
[----:B------:R-:W-:Y:S01]  /*bf60*/  ISETP.GT.AND P2, PT, R177, 0x39, P2 ;  /* 0x00000039b100780c */ /* 0x000fe20001744270 */
[----:B------:R-:W-:Y:S01]  /*bf70*/  MUFU.EX2 R10, R10 ;  /* 0x0000000a000a7308 */ /* 0x000fe20000000800 */
[----:B------:R-:W-:Y:S01]  /*bf80*/  ISETP.LT.OR P4, PT, R174, 0x39, P4 ;  /* 0x00000039ae00780c */ /* 0x000fe20002781670 */
[--C-:B------:R-:W-:Y:S01]  /*bf90*/  FFMA.FTZ R207, R207, UR10, -R173.reuse ;  /* 0x0000000acfcf7c23 */ /* 0x100fe200080108ad */
[----:B------:R-:W-:Y:S01]  /*bfa0*/  FSEL R176, R160, -INF , !P3 ;  /* 0xff800000a0b07808 */ /* 0x000fe20005800000 */
[--C-:B------:R-:W-:Y:S01]  /*bfb0*/  FFMA.FTZ R167, R167, UR10, -R173.reuse ;  /* 0x0000000aa7a77c23 */ /* 0x100fe200080108ad */
[----:B------:R-:W-:Y:S01]  /*bfc0*/  FMNMX.FTZ R177, R175, R6, !PT ;  /* 0x00000006afb17209 */ /* 0x000fe20007810000 */
[--C-:B------:R-:W-:Y:S01]  /*bfd0*/  FFMA.FTZ R170, R170, UR10, -R173.reuse ;  /* 0x0000000aaaaa7c23 */ /* 0x100fe200080108ad */
[----:B------:R-:W-:Y:S01]  /*bfe0*/  ISETP.LT.OR P2, PT, R174, 0x3a, P2 ;  /* 0x0000003aae00780c */ /* 0x000fe20001741670 */
[----:B------:R-:W-:Y:S01]  /*bff0*/  MUFU.EX2 R159, R205 ;  /* 0x000000cd009f7308 */ /* 0x000fe20000000800 */
[----:B------:R-:W-:Y:S01]  /*c000*/  FSEL R161, R161, -INF , !P4 ;  /* 0xff800000a1a17808 */ /* 0x000fe20006000000 */
[--C-:B------:R-:W-:Y:S01]  /*c010*/  FFMA.FTZ R174, R208, UR10, -R173.reuse ;  /* 0x0000000ad0ae7c23 */ /* 0x100fe200080108ad */
[----:B------:R-:W-:Y:S01]  /*c020*/  FMNMX.FTZ R6, R176, R177, !PT ;  /* 0x000000b1b0067209 */ /* 0x000fe20007810000 */
[--C-:B------:R-:W-:Y:S01]  /*c030*/  FFMA.FTZ R171, R171, UR10, -R173.reuse ;  /* 0x0000000aabab7c23 */ /* 0x100fe200080108ad */
[----:B------:R-:W-:Y:S01]  /*c040*/  FSEL R162, R162, -INF , !P2 ;  /* 0xff800000a2a27808 */ /* 0x000fe20005000000 */
[--C-:B------:R-:W-:Y:S01]  /*c050*/  FFMA.FTZ R172, R172, UR10, -R173.reuse ;  /* 0x0000000aacac7c23 */ /* 0x100fe200080108ad */
[----:B------:R-:W-:Y:S01]  /*c060*/  FMNMX.FTZ R179, R161, R6, !PT ;  /* 0x00000006a1b37209 */ /* 0x000fe20007810000 */
[----:B------:R-:W-:Y:S01]  /*c070*/  MUFU.EX2 R160, R206 ;  /* 0x000000ce00a07308 */ /* 0x000fe20000000800 */
[----:B------:R-:W-:Y:S01]  /*c080*/  FSEL R178, R5, RZ, P5 ;  /* 0x000000ff05b27208 */ /* 0x000fe20002800000 */
[--C-:B------:R-:W-:Y:S01]  /*c090*/  FFMA.FTZ R168, R168, UR10, -R173.reuse ;  /* 0x0000000aa8a87c23 */ /* 0x100fe200080108ad */
[----:B------:R-:W-:Y:S01]  /*c0a0*/  FMNMX.FTZ R6, R162, R179, !PT ;  /* 0x000000b3a2067209 */ /* 0x000fe20007810000 */
[----:B------:R-:W-:Y:S01]  /*c0b0*/  FFMA.FTZ R179, R209, UR10, -R173 ;  /* 0x0000000ad1b37c23 */ /* 0x000fe200080108ad */
[----:B------:R-:W-:Y:S01]  /*c0c0*/  ISETP.NE.AND P3, PT, R2, R183, PT ;  /* 0x000000b70200720c */ /* 0x000fe20003f65270 */
[----:B------:R-:W-:Y:S01]  /*c0d0*/  FADD.FTZ R178, -R178, R9 ;  /* 0x00000009b2b27221 */ /* 0x000fe20000010100 */
[--C-:B------:R-:W-:Y:S01]  /*c0e0*/  FFMA.FTZ R169, R169, UR10, -R173.reuse ;  /* 0x0000000aa9a97c23 */ /* 0x100fe200080108ad */
[----:B------:R-:W0:Y:S01]  /*c0f0*/  SHFL.BFLY PT, R181, R6, 0x2, 0x1f ;  /* 0x0c401f0006b57f89 */ /* 0x000e2200000e0000 */
[----:B------:R-:W-:Y:S01]  /*c100*/  MUFU.EX2 R177, R207 ;  /* 0x000000cf00b17308 */ /* 0x000fe20000000800 */
[----:B------:R-:W-:Y:S01]  /*c110*/  FMUL.FTZ R9, R178, UR10 ;  /* 0x0000000ab2097c20 */ /* 0x000fe20008410000 */
[--C-:B------:R-:W-:Y:S01]  /*c120*/  FFMA.FTZ R164, R164, UR10, -R173.reuse ;  /* 0x0000000aa4a47c23 */ /* 0x100fe200080108ad */
[--C-:B------:R-:W-:Y:S01]  /*c130*/  FFMA.FTZ R165, R165, UR10, -R173.reuse ;  /* 0x0000000aa5a57c23 */ /* 0x100fe200080108ad */
[--C-:B------:R-:W-:Y:S01]  /*c140*/  FFMA.FTZ R166, R166, UR10, -R173.reuse ;  /* 0x0000000aa6a67c23 */ /* 0x100fe200080108ad */
[----:B------:R-:W-:-:S03]  /*c150*/  FFMA.FTZ R163, R163, UR10, -R173 ;  /* 0x0000000aa3a37c23 */ /* 0x000fc600080108ad */
[----:B------:R-:W2:Y:S08]  /*c160*/  MUFU.EX2 R9, R9 ;  /* 0x0000000900097308 */ /* 0x000eb00000000800 */
[----:B------:R-:W3:Y:S01]  /*c170*/  MUFU.EX2 R174, R174 ;  /* 0x000000ae00ae7308 */ /* 0x000ee20000000800 */
[----:B0-----:R-:W-:-:S07]  /*c180*/  FMNMX.FTZ R181, R6, R181, !PT ;  /* 0x000000b506b57209 */ /* 0x001fce0007810000 */
[----:B------:R-:W0:Y:S01]  /*c190*/  MUFU.EX2 R179, R179 ;  /* 0x000000b300b37308 */ /* 0x000e220000000800 */
[----:B--2---:R-:W-:Y:S01]  /*c1a0*/  FFMA.FTZ R178, R9, R3, R10 ;  /* 0x0000000309b27223 */ /* 0x004fe2000001000a */
[-C--:B------:R-:W-:Y:S01]  /*c1b0*/  FMUL.FTZ R24, R24, R9.reuse ;  /* 0x0000000918187220 */ /* 0x080fe20000410000 */
[-C--:B------:R-:W-:Y:S01]  /*c1c0*/  FMUL.FTZ R25, R25, R9.reuse ;  /* 0x0000000919197220 */ /* 0x080fe20000410000 */
[----:B------:R-:W2:Y:S01]  /*c1d0*/  SHFL.BFLY PT, R6, R181, 0x1, 0x1f ;  /* 0x0c201f00b5067f89 */ /* 0x000ea200000e0000 */
[----:B------:R-:W-:Y:S01]  /*c1e0*/  FADD.FTZ R3, R159, R178 ;  /* 0x000000b29f037221 */ /* 0x000fe20000010000 */
[-C--:B------:R-:W-:Y:S01]  /*c1f0*/  FMUL.FTZ R28, R28, R9.reuse ;  /* 0x000000091c1c7220 */ /* 0x080fe20000410000 */
[-C--:B------:R-:W-:Y:S01]  /*c200*/  FMUL.FTZ R29, R29, R9.reuse ;  /* 0x000000091d1d7220 */ /* 0x080fe20000410000 */
[----:B------:R-:W4:Y:S01]  /*c210*/  MUFU.EX2 R167, R167 ;  /* 0x000000a700a77308 */ /* 0x000f220000000800 */
[----:B------:R-:W-:Y:S01]  /*c220*/  FADD.FTZ R178, R160, R3 ;  /* 0x00000003a0b27221 */ /* 0x000fe20000010000 */
[-C--:B------:R-:W-:Y:S01]  /*c230*/  FMUL.FTZ R32, R32, R9.reuse ;  /* 0x0000000920207220 */ /* 0x080fe20000410000 */
[-C--:B------:R-:W-:Y:S01]  /*c240*/  FMUL.FTZ R33, R33, R9.reuse ;  /* 0x0000000921217220 */ /* 0x080fe20000410000 */
[-C--:B------:R-:W-:Y:S01]  /*c250*/  FMUL.FTZ R36, R36, R9.reuse ;  /* 0x0000000924247220 */ /* 0x080fe20000410000 */
[----:B------:R-:W-:Y:S01]  /*c260*/  FADD.FTZ R173, R177, R178 ;  /* 0x000000b2b1ad7221 */ /* 0x000fe20000010000 */
[-C--:B------:R-:W-:Y:S01]  /*c270*/  FMUL.FTZ R37, R37, R9.reuse ;  /* 0x0000000925257220 */ /* 0x080fe20000410000 */
[-C--:B------:R-:W-:Y:S01]  /*c280*/  FMUL.FTZ R40, R40, R9.reuse ;  /* 0x0000000928287220 */ /* 0x080fe20000410000 */
[----:B------:R-:W5:Y:S01]  /*c290*/  MUFU.EX2 R170, R170 ;  /* 0x000000aa00aa7308 */ /* 0x000f620000000800 */
[----:B---3--:R-:W-:Y:S01]  /*c2a0*/  FADD.FTZ R182, R174, R173 ;  /* 0x000000adaeb67221 */ /* 0x008fe20000010000 */
[-C--:B------:R-:W-:Y:S01]  /*c2b0*/  FMUL.FTZ R41, R41, R9.reuse ;  /* 0x0000000929297220 */ /* 0x080fe20000410000 */
[-C--:B------:R-:W-:Y:S01]  /*c2c0*/  FMUL.FTZ R44, R44, R9.reuse ;  /* 0x000000092c2c7220 */ /* 0x080fe20000410000 */
[-C--:B------:R-:W-:Y:S01]  /*c2d0*/  FMUL.FTZ R45, R45, R9.reuse ;  /* 0x000000092d2d7220 */ /* 0x080fe20000410000 */
[----:B0-----:R-:W-:Y:S01]  /*c2e0*/  FADD.FTZ R182, R179, R182 ;  /* 0x000000b6b3b67221 */ /* 0x001fe20000010000 */
[-C--:B------:R-:W-:Y:S01]  /*c2f0*/  FMUL.FTZ R48, R48, R9.reuse ;  /* 0x0000000930307220 */ /* 0x080fe20000410000 */
[-C--:B------:R-:W-:Y:S01]  /*c300*/  FMUL.FTZ R49, R49, R9.reuse ;  /* 0x0000000931317220 */ /* 0x080fe20000410000 */
[----:B------:R-:W0:Y:S01]  /*c310*/  MUFU.EX2 R171, R171 ;  /* 0x000000ab00ab7308 */ /* 0x000e220000000800 */
[-C--:B------:R-:W-:Y:S01]  /*c320*/  FMUL.FTZ R52, R52, R9.reuse ;  /* 0x0000000934347220 */ /* 0x080fe20000410000 */
[-C--:B------:R-:W-:Y:S01]  /*c330*/  FMUL.FTZ R53, R53, R9.reuse ;  /* 0x0000000935357220 */ /* 0x080fe20000410000 */
[----:B------:R-:W-:Y:S01]  /*c340*/  FMUL.FTZ R56, R56, R9 ;  /* 0x0000000938387220 */ /* 0x000fe20000410000 */
[----:B--2---:R-:W-:Y:S01]  /*c350*/  FMNMX.FTZ R6, R181, R6, !PT ;  /* 0x00000006b5067209 */ /* 0x004fe20007810000 */
[----:B------:R-:W-:-:S02]  /*c360*/  IMAD.U32 R181, RZ, RZ, UR22 ;  /* 0x00000016ffb57e24 */ /* 0x000fc4000f8e00ff */
[-C--:B------:R-:W-:Y:S01]  /*c370*/  FMUL.FTZ R57, R57, R9.reuse ;  /* 0x0000000939397220 */ /* 0x080fe20000410000 */
[-C--:B------:R-:W-:Y:S01]  /*c380*/  FMUL.FTZ R60, R60, R9.reuse ;  /* 0x000000093c3c7220 */ /* 0x080fe20000410000 */
[C---:B------:R-:W-:Y:S01]  /*c390*/  FSETP.NEU.FTZ.AND P2, PT, R6.reuse, -INF , PT ;  /* 0xff8000000600780b */ /* 0x040fe20003f5d000 */
[C---:B------:R-:W-:Y:S01]  /*c3a0*/  FMUL.FTZ R180, R6.reuse, UR10 ;  /* 0x0000000a06b47c20 */ /* 0x040fe20008410000 */
[----:B------:R-:W2:Y:S01]  /*c3b0*/  MUFU.EX2 R172, R172 ;  /* 0x000000ac00ac7308 */ /* 0x000ea20000000800 */
[----:B------:R-:W-:Y:S01]  /*c3c0*/  @!P3 IMAD R173, R181, 0x40, R16 ;  /* 0x00000040b5adb824 */ /* 0x000fe200078e0210 */
[----:B------:R-:W-:Y:S01]  /*c3d0*/  FSEL R3, R6, RZ, P2 ;  /* 0x000000ff06037208 */ /* 0x000fe20001000000 */
[----:B----4-:R-:W-:Y:S01]  /*c3e0*/  FADD.FTZ R181, R167, R182 ;  /* 0x000000b6a7b57221 */ /* 0x010fe20000010000 */
[----:B------:R-:W-:Y:S01]  /*c3f0*/  FSEL R180, R180, RZ, P2 ;  /* 0x000000ffb4b47208 */ /* 0x000fe20001000000 */
[----:B------:R-:W-:Y:S01]  /*c400*/  FMUL.FTZ R61, R61, R9 ;  /* 0x000000093d3d7220 */ /* 0x000fe20000410000 */
[----:B------:R-:W-:Y:S01]  /*c410*/  @!P3 LEA R173, R173, UR46, 0x2 ;  /* 0x0000002eadadbc11 */ /* 0x000fe2000f8e10ff */
[----:B------:R-:W-:Y:S01]  /*c420*/  FADD.FTZ R3, -R3, R12 ;  /* 0x0000000c03037221 */ /* 0x000fe20000010100 */
[----:B------:R-:W3:Y:S01]  /*c430*/  MUFU.EX2 R168, R168 ;  /* 0x000000a800a87308 */ /* 0x000ee20000000800 */
[--C-:B------:R-:W-:Y:S01]  /*c440*/  FFMA.FTZ R11, R11, UR10, -R180.reuse ;  /* 0x0000000a0b0b7c23 */ /* 0x100fe200080108b4 */
[----:B-----5:R-:W-:Y:S01]  /*c450*/  FADD.FTZ R182, R170, R181 ;  /* 0x000000b5aab67221 */ /* 0x020fe20000010000 */
[----:B------:R-:W-:Y:S01]  /*c460*/  FMUL.FTZ R3, R3, UR10 ;  /* 0x0000000a03037c20 */ /* 0x000fe20008410000 */
[--C-:B------:R-:W-:Y:S01]  /*c470*/  FFMA.FTZ R178, R13, UR10, -R180.reuse ;  /* 0x0000000a0db27c23 */ /* 0x100fe200080108b4 */
[----:B------:R-:W-:Y:S01]  /*c480*/  FFMA.FTZ R13, R14, UR10, -R180 ;  /* 0x0000000a0e0d7c23 */ /* 0x000fe200080108b4 */
[----:B0-----:R-:W-:Y:S01]  /*c490*/  FADD.FTZ R205, R171, R182 ;  /* 0x000000b6abcd7221 */ /* 0x001fe20000010000 */
[--C-:B------:R-:W-:Y:S01]  /*c4a0*/  FFMA.FTZ R14, R15, UR10, -R180.reuse ;  /* 0x0000000a0f0e7c23 */ /* 0x100fe200080108b4 */
[----:B------:R-:W0:Y:S01]  /*c4b0*/  MUFU.EX2 R169, R169 ;  /* 0x000000a900a97308 */ /* 0x000e220000000800 */
[--C-:B------:R-:W-:Y:S01]  /*c4c0*/  FFMA.FTZ R15, R152, UR10, -R180.reuse ;  /* 0x0000000a980f7c23 */ /* 0x100fe200080108b4 */
[----:B--2---:R-:W-:Y:S01]  /*c4d0*/  FADD.FTZ R207, R172, R205 ;  /* 0x000000cdaccf7221 */ /* 0x004fe20000010000 */
[--C-:B------:R-:W-:Y:S01]  /*c4e0*/  FFMA.FTZ R182, R155, UR10, -R180.reuse ;  /* 0x0000000a9bb67c23 */ /* 0x100fe200080108b4 */
[--C-:B------:R-:W-:Y:S01]  /*c4f0*/  FFMA.FTZ R20, R20, UR10, -R180.reuse ;  /* 0x0000000a14147c23 */ /* 0x100fe200080108b4 */
[--C-:B------:R-:W-:Y:S01]  /*c500*/  FFMA.FTZ R183, R156, UR10, -R180.reuse ;  /* 0x0000000a9cb77c23 */ /* 0x100fe200080108b4 */
[--C-:B------:R-:W-:Y:S01]  /*c510*/  FFMA.FTZ R153, R153, UR10, -R180.reuse ;  /* 0x0000000a99997c23 */ /* 0x100fe200080108b4 */
[--C-:B------:R-:W-:Y:S01]  /*c520*/  FFMA.FTZ R181, R154, UR10, -R180.reuse ;  /* 0x0000000a9ab57c23 */ /* 0x100fe200080108b4 */
[----:B------:R-:W2:Y:S01]  /*c530*/  MUFU.EX2 R164, R164 ;  /* 0x000000a400a47308 */ /* 0x000ea20000000800 */
[----:B---3--:R-:W-:Y:S01]  /*c540*/  FADD.FTZ R152, R168, R207 ;  /* 0x000000cfa8987221 */ /* 0x008fe20000010000 */
[--C-:B------:R-:W-:Y:S01]  /*c550*/  FFMA.FTZ R205, R158, UR10, -R180.reuse ;  /* 0x0000000a9ecd7c23 */ /* 0x100fe200080108b4 */
[--C-:B------:R-:W-:Y:S01]  /*c560*/  FFMA.FTZ R206, R161, UR10, -R180.reuse ;  /* 0x0000000aa1ce7c23 */ /* 0x100fe200080108b4 */
[----:B------:R-:W-:Y:S01]  /*c570*/  F2FP.F16.F32.PACK_AB R158, R170, R167 ;  /* 0x000000a7aa9e723e */ /* 0x000fe200000000ff */
[--C-:B------:R-:W-:Y:S01]  /*c580*/  FFMA.FTZ R157, R157, UR10, -R180.reuse ;  /* 0x0000000a9d9d7c23 */ /* 0x100fe200080108b4 */
[--C-:B------:R-:W-:Y:S01]  /*c590*/  FFMA.FTZ R175, R175, UR10, -R180.reuse ;  /* 0x0000000aafaf7c23 */ /* 0x100fe200080108b4 */
[--C-:B------:R-:W-:Y:S01]  /*c5a0*/  FFMA.FTZ R176, R176, UR10, -R180.reuse ;  /* 0x0000000ab0b07c23 */ /* 0x100fe200080108b4 */
[----:B------:R-:W-:Y:S01]  /*c5b0*/  MUFU.EX2 R11, R11 ;  /* 0x0000000b000b7308 */ /* 0x000fe20000000800 */
[----:B------:R-:W-:Y:S01]  /*c5c0*/  FFMA.FTZ R180, R162, UR10, -R180 ;  /* 0x0000000aa2b47c23 */ /* 0x000fe200080108b4 */
[----:B0-----:R-:W-:Y:S01]  /*c5d0*/  F2FP.F16.F32.PACK_AB R162, R169, R168 ;  /* 0x000000a8a9a2723e */ /* 0x001fe200000000ff */
[----:B------:R0:W-:Y:S01]  /*c5e0*/  @!P3 STS [R173+0x28800], R9 ;  /* 0x02880009ad00b388 */ /* 0x0001e20000000800 */
[----:B------:R-:W-:Y:S01]  /*c5f0*/  F2FP.F16.F32.PACK_AB R154, R177, R160 ;  /* 0x000000a0b19a723e */ /* 0x000fe200000000ff */
[-C--:B------:R-:W-:Y:S01]  /*c600*/  FMUL.FTZ R64, R64, R9.reuse ;  /* 0x0000000940407220 */ /* 0x080fe20000410000 */
[-C--:B------:R-:W-:Y:S01]  /*c610*/  FMUL.FTZ R65, R65, R9.reuse ;  /* 0x0000000941417220 */ /* 0x080fe20000410000 */
[-C--:B------:R-:W-:Y:S01]  /*c620*/  FMUL.FTZ R68, R68, R9.reuse ;  /* 0x0000000944447220 */ /* 0x080fe20000410000 */
[----:B------:R3:W4:Y:S01]  /*c630*/  MUFU.EX2 R12, R3 ;  /* 0x00000003000c7308 */ /* 0x0007220000000800 */
        /* <DEDUP_REMOVED lines=8> */
[----:B---3--:R-:W-:Y:S01]  /*c6c0*/  FADD.FTZ R3, R169, R152 ;  /* 0x00000098a9037221 */ /* 0x008fe20000010000 */
[----:B------:R-:W-:Y:S01]  /*c6d0*/  F2FP.F16.F32.PACK_AB R152, R159, R10 ;  /* 0x0000000a9f98723e */ /* 0x000fe200000000ff */
[-C--:B------:R-:W-:Y:S01]  /*c6e0*/  FMUL.FTZ R84, R84, R9.reuse ;  /* 0x0000000954547220 */ /* 0x080fe20000410000 */
[-C--:B------:R-:W-:Y:S01]  /*c6f0*/  FMUL.FTZ R85, R85, R9.reuse ;  /* 0x0000000955557220 */ /* 0x080fe20000410000 */
[----:B--2---:R-:W-:Y:S01]  /*c700*/  FADD.FTZ R156, R164, R3 ;  /* 0x00000003a49c7221 */ /* 0x004fe20000010000 */
[-C--:B------:R-:W-:Y:S01]  /*c710*/  FMUL.FTZ R88, R88, R9.reuse ;  /* 0x0000000958587220 */ /* 0x080fe20000410000 */
[-C--:B------:R-:W-:Y:S01]  /*c720*/  FMUL.FTZ R89, R89, R9.reuse ;  /* 0x0000000959597220 */ /* 0x080fe20000410000 */
[----:B------:R-:W-:Y:S01]  /*c730*/  MUFU.EX2 R178, R178 ;  /* 0x000000b200b27308 */ /* 0x000fe20000000800 */
[----:B----4-:R2:W-:Y:S01]  /*c740*/  @!P3 STS [R173+0x28820], R12 ;  /* 0x0288200cad00b388 */ /* 0x0105e20000000800 */
[-C--:B------:R-:W-:Y:S01]  /*c750*/  FMUL.FTZ R92, R92, R9.reuse ;  /* 0x000000095c5c7220 */ /* 0x080fe20000410000 */
[-C--:B------:R-:W-:Y:S01]  /*c760*/  FMUL.FTZ R93, R93, R9.reuse ;  /* 0x000000095d5d7220 */ /* 0x080fe20000410000 */
[-C--:B------:R-:W-:Y:S01]  /*c770*/  FMUL.FTZ R96, R96, R9.reuse ;  /* 0x0000000960607220 */ /* 0x080fe20000410000 */
[-C--:B------:R-:W-:Y:S01]  /*c780*/  FMUL.FTZ R97, R97, R9.reuse ;  /* 0x0000000961617220 */ /* 0x080fe20000410000 */
[-C--:B------:R-:W-:Y:S01]  /*c790*/  FMUL.FTZ R100, R100, R9.reuse ;  /* 0x0000000964647220 */ /* 0x080fe20000410000 */
[-C--:B------:R-:W-:Y:S01]  /*c7a0*/  FMUL.FTZ R101, R101, R9.reuse ;  /* 0x0000000965657220 */ /* 0x080fe20000410000 */
[----:B------:R-:W3:Y:S01]  /*c7b0*/  MUFU.EX2 R166, R166 ;  /* 0x000000a600a67308 */ /* 0x000ee20000000800 */
[C---:B-----5:R-:W-:Y:S01]  /*c7c0*/  FADD.FTZ R3, R165.reuse, R156 ;  /* 0x0000009ca5037221 */ /* 0x060fe20000010000 */
[----:B------:R-:W-:Y:S01]  /*c7d0*/  F2FP.F16.F32.PACK_AB R164, R165, R164 ;  /* 0x000000a4a5a4723e */ /* 0x000fe200000000ff */
[-C--:B------:R-:W-:Y:S01]  /*c7e0*/  FMUL.FTZ R104, R104, R9.reuse ;  /* 0x0000000968687220 */ /* 0x080fe20000410000 */
[----:B------:R-:W-:Y:S01]  /*c7f0*/  F2FP.F16.F32.PACK_AB R156, R179, R174 ;  /* 0x000000aeb39c723e */ /* 0x000fe200000000ff */
[-C--:B------:R-:W-:Y:S01]  /*c800*/  FMUL.FTZ R105, R105, R9.reuse ;  /* 0x0000000969697220 */ /* 0x080fe20000410000 */
[-C--:B------:R-:W-:Y:S01]  /*c810*/  FMUL.FTZ R108, R108, R9.reuse ;  /* 0x000000096c6c7220 */ /* 0x080fe20000410000 */
[-C--:B------:R-:W-:Y:S01]  /*c820*/  FMUL.FTZ R109, R109, R9.reuse ;  /* 0x000000096d6d7220 */ /* 0x080fe20000410000 */
[----:B------:R4:W5:Y:S01]  /*c830*/  MUFU.EX2 R155, R13 ;  /* 0x0000000d009b7308 */ /* 0x0009620000000800 */
        /* <DEDUP_REMOVED lines=8> */
[----:B----4-:R-:W-:Y:S01]  /*c8c0*/  FFMA.FTZ R13, R12, R4, R11 ;  /* 0x000000040c0d7223 */ /* 0x010fe2000001000b */
[----:B---3--:R-:W-:Y:S01]  /*c8d0*/  FADD.FTZ R10, R166, R3 ;  /* 0x00000003a60a7221 */ /* 0x008fe20000010000 */
[-C--:B------:R-:W-:Y:S01]  /*c8e0*/  FMUL.FTZ R125, R125, R9.reuse ;  /* 0x000000097d7d7220 */ /* 0x080fe20000410000 */
[-C--:B------:R-:W-:Y:S01]  /*c8f0*/  FMUL.FTZ R128, R128, R9.reuse ;  /* 0x0000000980807220 */ /* 0x080fe20000410000 */
[----:B------:R-:W-:Y:S01]  /*c900*/  FADD.FTZ R4, R178, R13 ;  /* 0x0000000db2047221 */ /* 0x000fe20000010000 */
[-C--:B------:R-:W-:Y:S01]  /*c910*/  FMUL.FTZ R129, R129, R9.reuse ;  /* 0x0000000981817220 */ /* 0x080fe20000410000 */
[-C--:B------:R-:W-:Y:S01]  /*c920*/  FMUL.FTZ R132, R132, R9.reuse ;  /* 0x0000000984847220 */ /* 0x080fe20000410000 */
[----:B------:R-:W3:Y:S01]  /*c930*/  MUFU.EX2 R14, R14 ;  /* 0x0000000e000e7308 */ /* 0x000ee20000000800 */
        /* <DEDUP_REMOVED lines=8> */
[C---:B-1----:R-:W-:Y:S01]  /*c9c0*/  FADD.FTZ R3, R163.reuse, R10 ;  /* 0x0000000aa3037221 */ /* 0x042fe20000010000 */
[----:B------:R-:W-:Y:S01]  /*c9d0*/  F2FP.F16.F32.PACK_AB R166, R163, R166 ;  /* 0x000000a6a3a6723e */ /* 0x000fe200000000ff */
[-C--:B------:R-:W-:Y:S01]  /*c9e0*/  FMUL.FTZ R145, R145, R9.reuse ;  /* 0x0000000991917220 */ /* 0x080fe20000410000 */
[-C--:B------:R-:W-:Y:S01]  /*c9f0*/  FMUL.FTZ R148, R148, R9.reuse ;  /* 0x0000000994947220 */ /* 0x080fe20000410000 */
[----:B------:R-:W-:Y:S01]  /*ca00*/  FMUL.FTZ R149, R149, R9 ;  /* 0x0000000995957220 */ /* 0x000fe20000410000 */
[----:B------:R-:W-:Y:S01]  /*ca10*/  F2FP.F16.F32.PACK_AB R160, R172, R171 ;  /* 0x000000abaca0723e */ /* 0x000fe200000000ff */
[-C--:B------:R-:W-:Y:S01]  /*ca20*/  FMUL.FTZ R26, R26, R12.reuse ;  /* 0x0000000c1a1a7220 */ /* 0x080fe20000410000 */
        /* <DEDUP_REMOVED lines=17> */
[----:B-1----:R-:W-:Y:S01]  /*cb40*/  FADD.FTZ R170, R15, R170 ;  /* 0x000000aa0faa7221 */ /* 0x002fe20000010000 */
[----:B---3--:R-:W-:Y:S01]  /*cb50*/  F2FP.F16.F32.PACK_AB R153, R178, R11 ;  /* 0x0000000bb299723e */ /* 0x008fe200000000ff */
[----:B------:R-:W-:Y:S01]  /*cb60*/  BAR.SYNC.DEFER_BLOCKING 0xf, 0x100 ;  /* 0x03c4000000007b1d */ /* 0x000fe20000010000 */
[-C--:B------:R-:W-:Y:S01]  /*cb70*/  FMUL.FTZ R50, R50, R12.reuse ;  /* 0x0000000c32327220 */ /* 0x080fe20000410000 */
[-C--:B------:R-:W-:Y:S01]  /*cb80*/  FMUL.FTZ R51, R51, R12.reuse ;  /* 0x0000000c33337220 */ /* 0x080fe20000410000 */
[-C--:B------:R-:W-:Y:S01]  /*cb90*/  FMUL.FTZ R54, R54, R12.reuse ;  /* 0x0000000c36367220 */ /* 0x080fe20000410000 */
[-C--:B------:R-:W-:Y:S01]  /*cba0*/  FMUL.FTZ R55, R55, R12.reuse ;  /* 0x0000000c37377220 */ /* 0x080fe20000410000 */
[-C--:B------:R-:W-:Y:S01]  /*cbb0*/  FMUL.FTZ R58, R58, R12.reuse ;  /* 0x0000000c3a3a7220 */ /* 0x080fe20000410000 */
[----:B------:R-:W1:Y:S01]  /*cbc0*/  MUFU.EX2 R161, R182 ;  /* 0x000000b600a17308 */ /* 0x000e620000000800 */
[----:B-----5:R-:W-:Y:S01]  /*cbd0*/  FADD.FTZ R13, R159, R170 ;  /* 0x000000aa9f0d7221 */ /* 0x020fe20000010000 */
[-C--:B------:R-:W-:Y:S01]  /*cbe0*/  FMUL.FTZ R59, R59, R12.reuse ;  /* 0x0000000c3b3b7220 */ /* 0x080fe20000410000 */
[-C--:B------:R-:W-:Y:S01]  /*cbf0*/  FMUL.FTZ R62, R62, R12.reuse ;  /* 0x0000000c3e3e7220 */ /* 0x080fe20000410000 */
[-C--:B------:R-:W-:Y:S01]  /*cc00*/  FMUL.FTZ R63, R63, R12.reuse ;  /* 0x0000000c3f3f7220 */ /* 0x080fe20000410000 */
[-C--:B------:R-:W-:Y:S01]  /*cc10*/  FMUL.FTZ R66, R66, R12.reuse ;  /* 0x0000000c42427220 */ /* 0x080fe20000410000 */
[-C--:B------:R-:W-:Y:S01]  /*cc20*/  FMUL.FTZ R67, R67, R12.reuse ;  /* 0x0000000c43437220 */ /* 0x080fe20000410000 */
[-C--:B------:R-:W-:Y:S01]  /*cc30*/  FMUL.FTZ R70, R70, R12.reuse ;  /* 0x0000000c46467220 */ /* 0x080fe20000410000 */
[----:B------:R-:W3:Y:S01]  /*cc40*/  MUFU.EX2 R168, R183 ;  /* 0x000000b700a87308 */ /* 0x000ee20000000800 */
[C---:B----4-:R-:W-:Y:S01]  /*cc50*/  FADD.FTZ R170, R10.reuse, R13 ;  /* 0x0000000d0aaa7221 */ /* 0x050fe20000010000 */
[----:B------:R-:W-:Y:S01]  /*cc60*/  F2FP.F16.F32.PACK_AB R159, R10, R159 ;  /* 0x0000009f0a9f723e */ /* 0x000fe200000000ff */
[-C--:B------:R-:W-:Y:S01]  /*cc70*/  FMUL.FTZ R71, R71, R12.reuse ;  /* 0x0000000c47477220 */ /* 0x080fe20000410000 */
[-C--:B------:R-:W-:Y:S01]  /*cc80*/  FMUL.FTZ R74, R74, R12.reuse ;  /* 0x0000000c4a4a7220 */ /* 0x080fe20000410000 */
[-C--:B------:R-:W-:Y:S01]  /*cc90*/  FMUL.FTZ R75, R75, R12.reuse ;  /* 0x0000000c4b4b7220 */ /* 0x080fe20000410000 */
[-C--:B------:R-:W-:Y:S01]  /*cca0*/  FMUL.FTZ R78, R78, R12.reuse ;  /* 0x0000000c4e4e7220 */ /* 0x080fe20000410000 */
[-C--:B------:R-:W-:Y:S01]  /*ccb0*/  FMUL.FTZ R79, R79, R12.reuse ;  /* 0x0000000c4f4f7220 */ /* 0x080fe20000410000 */
[----:B------:R4:W5:Y:S01]  /*ccc0*/  MUFU.EX2 R163, R157 ;  /* 0x0000009d00a37308 */ /* 0x0009620000000800 */
[----:B-1----:R-:W-:Y:S01]  /*ccd0*/  FADD.FTZ R13, R161, R170 ;  /* 0x000000aaa10d7221 */ /* 0x002fe20000010000 */
[----:B------:R2:W-:Y:S01]  /*cce0*/  STSM.16.M88.4 [R18+0x26800], R152 ;  /* 0x0268009812007844 */ /* 0x0005e20000000200 */
[-C--:B------:R-:W-:Y:S01]  /*ccf0*/  FMUL.FTZ R82, R82, R12.reuse ;  /* 0x0000000c52527220 */ /* 0x080fe20000410000 */
[-C--:B------:R-:W-:Y:S01]  /*cd00*/  FMUL.FTZ R83, R83, R12.reuse ;  /* 0x0000000c53537220 */ /* 0x080fe20000410000 */
[-C--:B------:R-:W-:Y:S01]  /*cd10*/  FMUL.FTZ R86, R86, R12.reuse ;  /* 0x0000000c56567220 */ /* 0x080fe20000410000 */
[-C--:B------:R-:W-:Y:S01]  /*cd20*/  FMUL.FTZ R87, R87, R12.reuse ;  /* 0x0000000c57577220 */ /* 0x080fe20000410000 */
[----:B------:R-:W-:Y:S01]  /*cd30*/  FMUL.FTZ R90, R90, R12 ;  /* 0x0000000c5a5a7220 */ /* 0x000fe20000410000 */
[----:B------:R-:W1:Y:S01]  /*cd40*/  MUFU.EX2 R4, R205 ;  /* 0x000000cd00047308 */ /* 0x000e620000000800 */
[C---:B---3--:R-:W-:Y:S01]  /*cd50*/  FADD.FTZ R170, R168.reuse, R13 ;  /* 0x0000000da8aa7221 */ /* 0x048fe20000010000 */
[----:B----4-:R-:W-:Y:S01]  /*cd60*/  F2FP.F16.F32.PACK_AB R157, R15, R20 ;  /* 0x000000140f9d723e */ /* 0x010fe200000000ff */
[-C--:B------:R-:W-:Y:S01]  /*cd70*/  FMUL.FTZ R91, R91, R12.reuse ;  /* 0x0000000c5b5b7220 */ /* 0x080fe20000410000 */
[----:B------:R-:W-:Y:S01]  /*cd80*/  F2FP.F16.F32.PACK_AB R161, R168, R161 ;  /* 0x000000a1a8a1723e */ /* 0x000fe200000000ff */
[-C--:B------:R-:W-:Y:S01]  /*cd90*/  FMUL.FTZ R94, R94, R12.reuse ;  /* 0x0000000c5e5e7220 */ /* 0x080fe20000410000 */
[-C--:B------:R-:W-:Y:S01]  /*cda0*/  FMUL.FTZ R95, R95, R12.reuse ;  /* 0x0000000c5f5f7220 */ /* 0x080fe20000410000 */
[----:B------:R2:W-:Y:S01]  /*cdb0*/  STSM.16.M88.4 [R19], R156 ;  /* 0x0000009c13007844 */ /* 0x0005e20000000200 */
        /* <DEDUP_REMOVED lines=13> */
[-C--:B------:R-:W-:Y:S01]  /*ce90*/  FMUL.FTZ R114, R114, R12.reuse ;  /* 0x0000000c72727220 */ /* 0x080fe20000410000 */
[-C--:B------:R-:W-:Y:S01]  /*cea0*/  FMUL.FTZ R115, R115, R12.reuse ;  /* 0x0000000c73737220 */ /* 0x080fe20000410000 */
[----:B------:R2:W-:Y:S01]  /*ceb0*/  STSM.16.M88.4 [R23], R160 ;  /* 0x000000a017007844 */ /* 0x0005e20000000200 */
        /* <DEDUP_REMOVED lines=9> */
[C---:B----4-:R-:W-:Y:S01]  /*cf50*/  FADD.FTZ R170, R176.reuse, R13 ;  /* 0x0000000db0aa7221 */ /* 0x050fe20000010000 */
[----:B------:R-:W-:Y:S01]  /*cf60*/  F2FP.F16.F32.PACK_AB R165, R176, R165 ;  /* 0x000000a5b0a5723e */ /* 0x000fe200000000ff */
[-C--:B------:R-:W-:Y:S01]  /*cf70*/  FMUL.FTZ R130, R130, R12.reuse ;  /* 0x0000000c82827220 */ /* 0x080fe20000410000 */
[-C--:B------:R-:W-:Y:S01]  /*cf80*/  FMUL.FTZ R131, R131, R12.reuse ;  /* 0x0000000c83837220 */ /* 0x080fe20000410000 */
[-C--:B------:R-:W-:Y:S01]  /*cf90*/  FMUL.FTZ R134, R134, R12.reuse ;  /* 0x0000000c86867220 */ /* 0x080fe20000410000 */
[-C--:B------:R-:W-:Y:S01]  /*cfa0*/  FMUL.FTZ R135, R135, R12.reuse ;  /* 0x0000000c87877220 */ /* 0x080fe20000410000 */
[-C--:B------:R-:W-:Y:S01]  /*cfb0*/  FMUL.FTZ R138, R138, R12.reuse ;  /* 0x0000000c8a8a7220 */ /* 0x080fe20000410000 */
[-C--:B------:R-:W-:Y:S01]  /*cfc0*/  FMUL.FTZ R139, R139, R12.reuse ;  /* 0x0000000c8b8b7220 */ /* 0x080fe20000410000 */
[----:B0-----:R-:W-:Y:S01]  /*cfd0*/  FADD.FTZ R9, R167, R170 ;  /* 0x000000aaa7097221 */ /* 0x001fe20000010000 */
[-C--:B------:R-:W-:Y:S01]  /*cfe0*/  FMUL.FTZ R142, R142, R12.reuse ;  /* 0x0000000c8e8e7220 */ /* 0x080fe20000410000 */
[-C--:B------:R-:W-:Y:S01]  /*cff0*/  FMUL.FTZ R143, R143, R12.reuse ;  /* 0x0000000c8f8f7220 */ /* 0x080fe20000410000 */
[-C--:B------:R-:W-:Y:S01]  /*d000*/  FMUL.FTZ R146, R146, R12.reuse ;  /* 0x0000000c92927220 */ /* 0x080fe20000410000 */
[-C--:B------:R-:W-:Y:S01]  /*d010*/  FMUL.FTZ R147, R147, R12.reuse ;  /* 0x0000000c93937220 */ /* 0x080fe20000410000 */
[-C--:B------:R-:W-:Y:S01]  /*d020*/  FMUL.FTZ R150, R150, R12.reuse ;  /* 0x0000000c96967220 */ /* 0x080fe20000410000 */
[----:B------:R-:W-:Y:S01]  /*d030*/  FMUL.FTZ R151, R151, R12 ;  /* 0x0000000c97977220 */ /* 0x000fe20000410000 */
[C---:B-1----:R-:W-:Y:S01]  /*d040*/  F2FP.F16.F32.PACK_AB R167, R180.reuse, R167 ;  /* 0x000000a7b4a7723e */ /* 0x042fe200000000ff */
[----:B------:R-:W-:-:S04]  /*d050*/  FADD.FTZ R4, R180, R9 ;  /* 0x00000009b4047221 */ /* 0x000fc80000010000 */
[----:B------:R2:W-:Y:S01]  /*d060*/  STSM.16.M88.4 [R22], R164 ;  /* 0x000000a416007844 */ /* 0x0005e20000000200 */
[----:B------:R-:W-:Y:S05]  /*d070*/  @!P0 BRA `(.L_x_2436) ;  /* 0x0000000000048947 */ /* 0x000fea0003800000 */
[----:B------:R-:W-:Y:S01]  /*d080*/  BPT.TRAP 0x1 ;  /* 0x000000040000795c */ /* 0x000fe20000300000 */
.L_x_2436:
[----:B------:R0:W1:Y:S01]  /*d090*/  SYNCS.PHASECHK.TRANS64.TRYWAIT P2, [UR26+0x28c50], R8 ;  /* 0x028c5008ff0075a7 */ /* 0x000062000804015a */
[----:B------:R-:W-:Y:S05]  /*d0a0*/  @!P0 BRA `(.L_x_2437) ;  /* 0x0000000000048947 */ /* 0x000fea0003800000 */
[----:B------:R-:W-:Y:S01]  /*d0b0*/  BPT.TRAP 0x1 ;  /* 0x000000040000795c */ /* 0x000fe20000300000 */
.L_x_2437:
[----:B-1----:R-:W-:Y:S05]  /*d0c0*/  @P2 BRA `(.L_x_2438) ;  /* 0x0000000000082947 */ /* 0x002fea0003800000 */
[----:B------:R-:W1:Y:S02]  /*d0d0*/  SYNCS.PHASECHK.TRANS64.TRYWAIT P2, [UR26+0x28c50], R8 ;  /* 0x028c5008ff0075a7 */ /* 0x000e64000804015a */
[----:B-1----:R-:W-:Y:S05]  /*d0e0*/  @!P2 BRA `(.L_x_2439) ;  /* 0x000000b00094a947 */ /* 0x002fea0003800000 */
.L_x_2438:
[----:B------:R-:W-:Y:S01]  /*d0f0*/  ULEA UR11, UR37, UR50, 0xc ;  /* 0x00000032250b7291 */ /* 0x000fe2000f8e603f */
[----:B------:R-:W-:Y:S01]  /*d100*/  WARPGROUP.ARRIVE ;  /* 0x00000000000079c5 */ /* 0x000fe20000000000 */
[----:B------:R-:W-:Y:S01]  /*d110*/  UMOV UR7, 0x40000040 ;  /* 0x4000004000077882 */ /* 0x000fe20000000000 */
[----:B------:R-:W-:Y:S01]  /*d120*/  ISETP.GT.AND P2, PT, R7, UR48, PT ;  /* 0x0000003007007c0c */ /* 0x000fe2000bf44270 */
[----:B-1----:R-:W-:Y:S01]  /*d130*/  @!P1 VIADD R21, R21, 0x28c60 ;  /* 0x00028c6015159836 */ /* 0x002fe20000000000 */
[----:B------:R-:W-:Y:S01]  /*d140*/  UMOV UR22, UR37 ;  /* 0x0000002500167c82 */ /* 0x000fe20008000000 */
[----:B------:R-:W-:Y:S01]  /*d150*/  VIADD R7, R7, 0xffffffff ;  /* 0xffffffff07077836 */ /* 0x000fe20000000000 */
[----:B------:R-:W-:Y:S01]  /*d160*/  UMOV UR6, UR11 ;  /* 0x0000000b00067c82 */ /* 0x000fe20008000000 */
[----:B--2---:R-:W-:Y:S01]  /*d170*/  IMAD.MOV.U32 R12, RZ, RZ, R6 ;  /* 0x000000ffff0c7224 */ /* 0x004fe200078e0006 */
        /* <DEDUP_REMOVED lines=32> */
.L_x_2423:
[----:B------:R-:W5:Y:S01]  /*d380*/  SHFL.BFLY PT, R0, R3, 0x2, 0x1f ;  /* 0x0c401f0003007f89 */ /* 0x000f6200000e0000 */
[----:B------:R-:W-:Y:S01]  /*d390*/  IMAD.U32 R20, RZ, RZ, UR10 ;  /* 0x0000000aff147e24 */ /* 0x000fe2000f8e00ff */
[----:B------:R-:W-:Y:S02]  /*d3a0*/  UIADD3 UR39, UR39, 0x1, URZ ;  /* 0x0000000127277890 */ /* 0x000fe4000fffe03f */
[----:B------:R-:W0:Y:S01]  /*d3b0*/  SHFL.BFLY PT, R9, R4, 0x2, 0x1f ;  /* 0x0c401f0004097f89 */ /* 0x000e2200000e0000 */
[----:B------:R-:W-:Y:S08]  /*d3c0*/  BAR.ARV 0x8, 0x100 ;  /* 0x0204000000007b1d */ /* 0x000ff00000002000 */
[----:B------:R-:W-:Y:S01]  /*d3d0*/  BAR.SYNC.DEFER_BLOCKING 0xf, 0x100 ;  /* 0x03c4000000007b1d */ /* 0x000fe20000010000 */
[----:B-----5:R-:W-:Y:S01]  /*d3e0*/  FADD.FTZ R0, R0, R3 ;  /* 0x0000000300007221 */ /* 0x020fe20000010000 */
[----:B------:R-:W-:Y:S01]  /*d3f0*/  IMAD.U32 R3, RZ, RZ, UR37 ;  /* 0x00000025ff037e24 */ /* 0x000fe2000f8e00ff */
[----:B------:R-:W-:Y:S01]  /*d400*/  UIADD3 UR37, UR37, 0x1, URZ ;  /* 0x0000000125257890 */ /* 0x000fe2000fffe03f */
[----:B0-----:R-:W-:-:S02]  /*d410*/  FADD.FTZ R9, R9, R4 ;  /* 0x0000000409097221 */ /* 0x001fc40000010000 */
[----:B------:R-:W0:Y:S01]  /*d420*/  SHFL.BFLY PT, R7, R0, 0x1, 0x1f ;  /* 0x0c201f0000077f89 */ /* 0x000e2200000e0000 */
[----:B------:R-:W-:Y:S01]  /*d430*/  IMAD.MOV.U32 R4, RZ, RZ, RZ ;  /* 0x000000ffff047224 */ /* 0x000fe200078e00ff */
[----:B------:R-:W-:Y:S02]  /*d440*/  UISETP.NE.AND UP0, UPT, UR37, 0x2, UPT ;  /* 0x000000022500788c */ /* 0x000fe4000bf05270 */
[----:B-1----:R-:W1:Y:S02]  /*d450*/  SHFL.BFLY PT, R8, R9, 0x1, 0x1f ;  /* 0x0c201f0009087f89 */ /* 0x002e6400000e0000 */
[----:B------:R-:W-:Y:S02]  /*d460*/  USEL UR4, URZ, 0x1, UP0 ;  /* 0x000000013f047887 */ /* 0x000fe40008000000 */
[----:B------:R-:W-:Y:S02]  /*d470*/  USEL UR37, UR37, URZ, UP0 ;  /* 0x0000003f25257287 */ /* 0x000fe40008000000 */
[----:B------:R-:W-:Y:S01]  /*d480*/  ULOP3.LUT UR38, UR38, UR4, URZ, 0x3c, !UPT ;  /* 0x0000000426267292 */ /* 0x000fe2000f8e3c3f */
[----:B0-----:R-:W-:Y:S01]  /*d490*/  FADD.FTZ R13, R0, R7 ;  /* 0x00000007000d7221 */ /* 0x001fe20000010000 */
[----:B------:R-:W-:-:S02]  /*d4a0*/  IMAD.MOV R7, RZ, RZ, -R17 ;  /* 0x000000ffff077224 */ /* 0x000fc400078e0a11 */
[----:B-1----:R-:W-:Y:S02]  /*d4b0*/  FADD.FTZ R11, R9, R8 ;  /* 0x00000008090b7221 */ /* 0x002fe40000010000 */
[----:B------:R-:W-:Y:S02]  /*d4c0*/  FSETP.NE.FTZ.AND P1, PT, R13, RZ, PT ;  /* 0x000000ff0d00720b */ /* 0x000fe40003f35000 */
[----:B------:R-:W-:Y:S01]  /*d4d0*/  ISETP.NE.AND P0, PT, R2, R7, PT ;  /* 0x000000070200720c */ /* 0x000fe20003f05270 */
[----:B------:R-:W-:Y:S01]  /*d4e0*/  IMAD.MOV.U32 R7, RZ, RZ, RZ ;  /* 0x000000ffff077224 */ /* 0x000fe200078e00ff */
[----:B------:R-:W-:-:S09]  /*d4f0*/  FSETP.NE.FTZ.AND P2, PT, R11, RZ, PT ;  /* 0x000000ff0b00720b */ /* 0x000fd20003f55000 */
[----:B------:R-:W3:Y:S01]  /*d500*/  @P1 MUFU.RCP R7, R13 ;  /* 0x0000000d00071308 */ /* 0x000ee20000001000 */
[----:B------:R-:W-:Y:S01]  /*d510*/  @P1 FMUL.FTZ R20, R20, 0.69314718246459960938 ;  /* 0x3f31721814141820 */ /* 0x000fe20000410000 */
[----:B------:R-:W-:Y:S02]  /*d520*/  @!P0 IMAD R0, R3, 0x40, R16 ;  /* 0x0000004003008824 */ /* 0x000fe400078e0210 */
[----:B------:R-:W-:-:S03]  /*d530*/  IMAD.MOV.U32 R3, RZ, RZ, -0x800000 ;  /* 0xff800000ff037424 */ /* 0x000fc600078e00ff */
[----:B------:R-:W-:Y:S01]  /*d540*/  @!P0 LEA R9, R0, UR46, 0x2 ;  /* 0x0000002e00098c11 */ /* 0x000fe2000f8e10ff */
[----:B------:R-:W-:Y:S01]  /*d550*/  @P2 MUFU.RCP R4, R11 ;  /* 0x0000000b00042308 */ /* 0x000fe20000001000 */
[----:B------:R-:W-:-:S07]  /*d560*/  IMAD.MOV.U32 R0, RZ, RZ, -0x800000 ;  /* 0xff800000ff007424 */ /* 0x000fce00078e00ff */
[----:B------:R-:W0:Y:S01]  /*d570*/  @P1 MUFU.LG2 R13, R13 ;  /* 0x0000000d000d1308 */ /* 0x000e220000000c00 */
        /* <DEDUP_REMOVED lines=65> */
[----:B------:R-:W-:-:S02]  /*d990*/  IMAD.U32 R24, RZ, RZ, UR10 ;  /* 0x0000000aff187e24 */ /* 0x000fc4000f8e00ff */
[----:B0-----:R-:W-:Y:S01]  /*d9a0*/  @P1 FMUL.FTZ R13, R13, 0.69314718246459960938 ;  /* 0x3f3172180d0d1820 */ /* 0x001fe20000410000 */
[-C--:B------:R-:W-:Y:S01]  /*d9b0*/  FMUL.FTZ R26, R26, R4.reuse ;  /* 0x000000041a1a7220 */ /* 0x080fe20000410000 */
[----:B------:R0:W-:Y:S01]  /*d9c0*/  @!P0 STS [R9+0x28820], R4 ;  /* 0x0288200409008388 */ /* 0x0001e20000000800 */
[----:B------:R-:W-:Y:S01]  /*d9d0*/  @P2 FMUL.FTZ R24, R24, 0.69314718246459960938 ;  /* 0x3f31721818182820 */ /* 0x000fe20000410000 */
[----:B------:R-:W-:Y:S01]  /*d9e0*/  PLOP3.LUT P0, PT, PT, PT, PT, 0x8, 0x0 ;  /* 0x000000000000781c */ /* 0x000fe20003f0e170 */
[-C--:B------:R-:W-:Y:S01]  /*d9f0*/  FMUL.FTZ R27, R27, R4.reuse ;  /* 0x000000041b1b7220 */ /* 0x080fe20000410000 */
[-C--:B------:R-:W-:Y:S01]  /*da00*/  FMUL.FTZ R30, R30, R4.reuse ;  /* 0x000000041e1e7220 */ /* 0x080fe20000410000 */
[-C--:B------:R-:W-:Y:S01]  /*da10*/  FMUL.FTZ R31, R31, R4.reuse ;  /* 0x000000041f1f7220 */ /* 0x080fe20000410000 */
[----:B-1----:R1:W3:Y:S01]  /*da20*/  @P2 MUFU.LG2 R7, R11 ;  /* 0x0000000b00072308 */ /* 0x0022e20000000c00 */
        /* <DEDUP_REMOVED lines=64> */
.L_x_2356:
[----:B------:R-:W0:Y:S08]  /*de30*/  S2UR UR4, SR_CgaCtaId ;  /* 0x00000000000479c3 */ /* 0x000e300000008800 */
[----:B------:R-:W-:Y:S06]  /*de40*/  BAR.SYNC.DEFER_BLOCKING 0x5, 0x180 ;  /* 0x0146000000007b1d */ /* 0x000fec0000010000 */
[----:B------:R-:W-:Y:S01]  /*de50*/  UMOV UR46, 0x400 ;  /* 0x00000400002e7882 */ /* 0x000fe20000000000 */
[----:B------:R-:W-:Y:S01]  /*de60*/  BSSY B0, `(.L_x_2441) ;  /* 0x00002f2000007945 */ /* 0x000fe20003800000 */
[----:B0-----:R-:W-:-:S09]  /*de70*/  ULEA UR46, UR4, UR46, 0x18 ;  /* 0x0000002e042e7291 */ /* 0x001fd2000f8ec03f */
[----:B------:R-:W0:Y:S02]  /*de80*/  LDS.128 R4, [UR46+0x28cd0] ;  /* 0x028cd02eff047984 */ /* 0x000e240008000c00 */
[----:B0-----:R-:W-:Y:S02]  /*de90*/  R2UR UR5, R5 ;  /* 0x00000000050572ca */ /* 0x001fe400000e0000 */
[----:B------:R-:W-:Y:S02]  /*dea0*/  R2UR UR7, R6 ;  /* 0x00000000060772ca */ /* 0x000fe400000e0000 */
[----:B------:R-:W-:Y:S01]  /*deb0*/  R2UR UR6, R7 ;  /* 0x00000000070672ca */ /* 0x000fe200000e0000 */
[----:B------:R-:W-:Y:S06]  /*dec0*/  BAR.ARV 0x4, 0x180 ;  /* 0x0106000000007b1d */ /* 0x000fec0000002000 */
[----:B------:R-:W-:Y:S08]  /*ded0*/  @P0 BRA `(.L_x_2442) ;  /* 0x0000002000240947 */ /* 0x000ff00003800000 */
[----:B------:R-:W0:Y:S08]  /*dee0*/  S2UR UR4, SR_SWINHI ;  /* 0x00000000000479c3 */ /* 0x000e300000002f00 */
[----:B------:R-:W-:Y:S01]  /*def0*/  BAR.SYNC.DEFER_BLOCKING 0x1, 0x100 ;  /* 0x0044000000007b1d */ /* 0x000fe20000010000 */
        /* <DEDUP_REMOVED lines=23> */
[----:B------:R-:W-:-:S02]  /*e070*/  F2FP.F16.F32.PACK_AB R67, R71, R70 ;  /* 0x000000464743723e */ /* 0x000fc400000000ff */
[C---:B------:R-:W-:Y:S01]  /*e080*/  IADD3 R175, P1, R4.reuse, 0x20, RZ ;  /* 0x0000002004af7810 */ /* 0x040fe20007f3e0ff */
[----:B------:R-:W-:Y:S01]  /*e090*/  UISETP.NE.AND.EX UP0, UPT, UR9, URZ, UPT, UP0 ;  /* 0x0000003f0900728c */ /* 0x000fe2000bf05300 */
[C---:B------:R-:W-:Y:S02]  /*e0a0*/  LOP3.LUT R7, R4.reuse, 0x380, RZ, 0xc0, !PT ;  /* 0x0000038004077812 */ /* 0x040fe400078ec0ff */
[C---:B------:R-:W-:Y:S01]  /*e0b0*/  IADD3 R24, P0, R4.reuse, 0x40, RZ ;  /* 0x0000004004187810 */ /* 0x040fe20007f1e0ff */
[--C-:B--2-4-:R-:W-:Y:S01]  /*e0c0*/  IMAD.X R21, RZ, RZ, R5.reuse, P1 ;  /* 0x000000ffff157224 */ /* 0x114fe200008e0605 */
        /* <DEDUP_REMOVED lines=14> */
[C---:B------:R-:W-:Y:S01]  /*e1b0*/  IADD3 R207, P0, R4.reuse, 0x4020, RZ ;  /* 0x0000402004cf7810 */ /* 0x040fe20007f1e0ff */
[--C-:B------:R-:W-:Y:S01]  /*e1c0*/  IMAD.X R95, RZ, RZ, R5.reuse, P1 ;  /* 0x000000ffff5f7224 */ /* 0x100fe200008e0605 */
[C---:B------:R-:W-:Y:S01]  /*e1d0*/  IADD3 R102, P4, R4.reuse, 0x4040, RZ ;  /* 0x0000404004667810 */ /* 0x040fe20007f9e0ff */
[----:B------:R-:W-:Y:S01]  /*e1e0*/  UIMAD.WIDE UR8, UR43, 0x4, UR8 ;  /* 0x000000042b0878a5 */ /* 0x000fe2000f8e0208 */
        /* <DEDUP_REMOVED lines=10> */
[----:B------:R-:W-:Y:S01]  /*e290*/  LOP3.LUT R4, R7, R4, RZ, 0x3c, !PT ;  /* 0x0000000407047212 */ /* 0x000fe200078e3cff */
[--C-:B------:R-:W-:Y:S01]  /*e2a0*/  IMAD.X R13, RZ, RZ, R5.reuse, P2 ;  /* 0x000000ffff0d7224 */ /* 0x100fe200010e0605 */
[----:B------:R-:W-:Y:S01]  /*e2b0*/  LOP3.LUT R7, R24, 0x380, RZ, 0xc0, !PT ;  /* 0x0000038018077812 */ /* 0x000fe200078ec0ff */
[----:B------:R-:W-:Y:S01]  /*e2c0*/  IMAD.X R15, RZ, RZ, R5, P1 ;  /* 0x000000ffff0f7224 */ /* 0x000fe200008e0605 */
[----:B------:R-:W-:-:S02]  /*e2d0*/  LOP3.LUT R6, R175, 0x380, RZ, 0xc0, !PT ;  /* 0x00000380af067812 */ /* 0x000fc400078ec0ff */
[----:B------:R-:W-:Y:S02]  /*e2e0*/  SHF.R.U64 R7, R7, 0x3, RZ ;  /* 0x0000000307077819 */ /* 0x000fe400000012ff */
[----:B------:R-:W-:Y:S02]  /*e2f0*/  SHF.R.U64 R6, R6, 0x3, RZ ;  /* 0x0000000306067819 */ /* 0x000fe400000012ff */
[----:B------:R-:W-:Y:S02]  /*e300*/  LOP3.LUT R24, R7, R24, RZ, 0x3c, !PT ;  /* 0x0000001807187212 */ /* 0x000fe400078e3cff */
[----:B------:R-:W-:Y:S02]  /*e310*/  LOP3.LUT R7, R40, 0x380, RZ, 0xc0, !PT ;  /* 0x0000038028077812 */ /* 0x000fe400078ec0ff */
[----:B------:R-:W-:Y:S02]  /*e320*/  LOP3.LUT R20, R6, R175, RZ, 0x3c, !PT ;  /* 0x000000af06147212 */ /* 0x000fe400078e3cff */
        /* <DEDUP_REMOVED lines=10> */
[----:B------:R-:W-:Y:S02]  /*e3d0*/  MOV R174, R4 ;  /* 0x0000000400ae7202 */ /* 0x000fe40000000f00 */
[----:B------:R-:W-:Y:S02]  /*e3e0*/  LOP3.LUT R7, R168, 0x380, RZ, 0xc0, !PT ;  /* 0x00000380a8077812 */ /* 0x000fe400078ec0ff */
[----:B------:R-:W-:-:S02]  /*e3f0*/  LOP3.LUT R28, R177, 0x380, RZ, 0xc0, !PT ;  /* 0x00000380b11c7812 */ /* 0x000fc400078ec0ff */
[----:B------:R-:W-:Y:S02]  /*e400*/  F2FP.F16.F32.PACK_AB R5, R27, R26 ;  /* 0x0000001a1b05723e */ /* 0x000fe400000000ff */
[----:B------:R-:W-:Y:S02]  /*e410*/  LOP3.LUT R32, R179, 0x380, RZ, 0xc0, !PT ;  /* 0x00000380b3207812 */ /* 0x000fe400078ec0ff */
[----:B------:R-:W-:Y:S02]  /*e420*/  LOP3.LUT R98, R6, R207, RZ, 0x3c, !PT ;  /* 0x000000cf06627212 */ /* 0x000fe400078e3cff */
[----:B------:R-:W-:Y:S02]  /*e430*/  LOP3.LUT R27, R114, 0x380, RZ, 0xc0, !PT ;  /* 0x00000380721b7812 */ /* 0x000fe400078ec0ff */
[----:B------:R-:W-:Y:S02]  /*e440*/  F2FP.F16.F32.PACK_AB R6, R12, R169 ;  /* 0x000000a90c06723e */ /* 0x000fe400000000ff */
[----:B------:R-:W-:-:S02]  /*e450*/  SHF.R.U64 R169, R7, 0x3, RZ ;  /* 0x0000000307a97819 */ /* 0x000fc400000012ff */
[----:B------:R-:W-:Y:S02]  /*e460*/  SHF.R.U64 R28, R28, 0x3, RZ ;  /* 0x000000031c1c7819 */ /* 0x000fe400000012ff */
[----:B------:R-:W-:Y:S02]  /*e470*/  LOP3.LUT R90, R183, 0x380, RZ, 0xc0, !PT ;  /* 0x00000380b75a7812 */ /* 0x000fe400078ec0ff */
[----:B------:R-:W-:Y:S02]  /*e480*/  F2FP.F16.F32.PACK_AB R4, R14, R170 ;  /* 0x000000aa0e04723e */ /* 0x000fe400000000ff */
[----:B------:R-:W-:Y:S02]  /*e490*/  F2FP.F16.F32.PACK_AB R7, R31, R30 ;  /* 0x0000001e1f07723e */ /* 0x000fe400000000ff */
[----:B------:R-:W-:Y:S02]  /*e4a0*/  SHF.R.U64 R32, R32, 0x3, RZ ;  /* 0x0000000320207819 */ /* 0x000fe400000012ff */
[----:B------:R-:W-:Y:S01]  /*e4b0*/  LOP3.LUT R94, R205, 0x380, RZ, 0xc0, !PT ;  /* 0x00000380cd5e7812 */ /* 0x000fe200078ec0ff */
[----:B------:R0:W-:Y:S01]  /*e4c0*/  STSM.16.M88.4 [R174], R4 ;  /* 0x00000004ae007844 */ /* 0x0001e20000000200 */
[----:B------:R-:W-:-:S02]  /*e4d0*/  SHF.R.U64 R27, R27, 0x3, RZ ;  /* 0x000000031b1b7819 */ /* 0x000fc400000012ff */
[----:B------:R-:W-:Y:S02]  /*e4e0*/  LOP3.LUT R106, R209, 0x380, RZ, 0xc0, !PT ;  /* 0x00000380d16a7812 */ /* 0x000fe400078ec0ff */
[----:B------:R-:W-:Y:S02]  /*e4f0*/  LOP3.LUT R28, R28, R177, RZ, 0x3c, !PT ;  /* 0x000000b11c1c7212 */ /* 0x000fe400078e3cff */
[----:B------:R-:W-:Y:S02]  /*e500*/  SHF.R.U64 R90, R90, 0x3, RZ ;  /* 0x000000035a5a7819 */ /* 0x000fe400000012ff */
[----:B------:R-:W-:Y:S02]  /*e510*/  LOP3.LUT R32, R32, R179, RZ, 0x3c, !PT ;  /* 0x000000b320207212 */ /* 0x000fe400078e3cff */
[----:B------:R-:W-:Y:S02]  /*e520*/  SHF.R.U64 R94, R94, 0x3, RZ ;  /* 0x000000035e5e7819 */ /* 0x000fe400000012ff */
[----:B------:R-:W-:-:S02]  /*e530*/  LOP3.LUT R110, R211, 0x380, RZ, 0xc0, !PT ;  /* 0x00000380d36e7812 */ /* 0x000fc400078ec0ff */
[----:B------:R-:W-:Y:S02]  /*e540*/  LOP3.LUT R114, R27, R114, RZ, 0x3c, !PT ;  /* 0x000000721b727212 */ /* 0x000fe400078e3cff */
[----:B------:R-:W-:Y:S02]  /*e550*/  SHF.R.U64 R106, R106, 0x3, RZ ;  /* 0x000000036a6a7819 */ /* 0x000fe400000012ff */
[----:B------:R-:W-:Y:S02]  /*e560*/  MOV R27, R20 ;  /* 0x00000014001b7202 */ /* 0x000fe40000000f00 */
[----:B0-----:R-:W-:Y:S02]  /*e570*/  F2FP.F16.F32.PACK_AB R4, R163, R167 ;  /* 0x000000a7a304723e */ /* 0x001fe400000000ff */
[----:B------:R-:W-:Y:S02]  /*e580*/  F2FP.F16.F32.PACK_AB R5, R35, R34 ;  /* 0x000000222305723e */ /* 0x000fe400000000ff */
[----:B------:R-:W-:-:S02]  /*e590*/  F2FP.F16.F32.PACK_AB R6, R154, R165 ;  /* 0x000000a59a06723e */ /* 0x000fc400000000ff */
[----:B------:R-:W-:Y:S02]  /*e5a0*/  F2FP.F16.F32.PACK_AB R7, R39, R38 ;  /* 0x000000262707723e */ /* 0x000fe400000000ff */
[----:B------:R-:W-:Y:S02]  /*e5b0*/  MOV R26, R24 ;  /* 0x00000018001a7202 */ /* 0x000fe40000000f00 */
[----:B------:R-:W-:Y:S01]  /*e5c0*/  LOP3.LUT R90, R90, R183, RZ, 0x3c, !PT ;  /* 0x000000b75a5a7212 */ /* 0x000fe200078e3cff */
[----:B------:R0:W-:Y:S01]  /*e5d0*/  STSM.16.M88.4 [R27], R4 ;  /* 0x000000041b007844 */ /* 0x0001e20000000200 */
[----:B------:R-:W-:Y:S02]  /*e5e0*/  LOP3.LUT R14, R171, 0x380, RZ, 0xc0, !PT ;  /* 0x00000380ab0e7812 */ /* 0x000fe400078ec0ff */
[----:B------:R-:W-:Y:S01]  /*e5f0*/  MOV R28, R28 ;  /* 0x0000001c001c7202 */ /* 0x000fe20000000f00 */
[----:B------:R-:W-:Y:S01]  /*e600*/  STSM.16.M88.4 [R26], R8 ;  /* 0x000000081a007844 */ /* 0x000fe20000000200 */
[----:B------:R-:W-:-:S02]  /*e610*/  LOP3.LUT R94, R94, R205, RZ, 0x3c, !PT ;  /* 0x000000cd5e5e7212 */ /* 0x000fc400078e3cff */
[----:B------:R-:W-:Y:S01]  /*e620*/  SHF.R.U64 R110, R110, 0x3, RZ ;  /* 0x000000036e6e7819 */ /* 0x000fe200000012ff */
[----:B------:R-:W-:Y:S01]  /*e630*/  STSM.16.M88.4 [R28], R48 ;  /* 0x000000301c007844 */ /* 0x000fe20000000200 */
[----:B------:R-:W-:Y:S02]  /*e640*/  MOV R32, R32 ;  /* 0x0000002000207202 */ /* 0x000fe40000000f00 */
[----:B------:R-:W-:Y:S02]  /*e650*/  LOP3.LUT R106, R106, R209, RZ, 0x3c, !PT ;  /* 0x000000d16a6a7212 */ /* 0x000fe400078e3cff */
[----:B------:R-:W-:Y:S01]  /*e660*/  MOV R36, R36 ;  /* 0x0000002400247202 */ /* 0x000fe20000000f00 */
[----:B------:R-:W-:Y:S01]  /*e670*/  STSM.16.M88.4 [R32], R56 ;  /* 0x0000003820007844 */ /* 0x000fe20000000200 */
[----:B------:R-:W-:Y:S01]  /*e680*/  F2FP.F16.F32.PACK_AB R73, R75, R74 ;  /* 0x0000004a4b49723e */ /* 0x000fe200000000ff */
[----:B0-----:R-:W-:Y:S01]  /*e690*/  IMAD.U32 R4, RZ, RZ, UR8 ;  /* 0x00000008ff047e24 */ /* 0x001fe2000f8e00ff */
[----:B------:R-:W-:Y:S01]  /*e6a0*/  F2FP.F16.F32.PACK_AB R80, R81, R80 ;  /* 0x000000505150723e */ /* 0x000fe200000000ff */
[----:B------:R-:W-:Y:S01]  /*e6b0*/  STSM.16.M88.4 [R36], R64 ;  /* 0x0000004024007844 */ /* 0x000fe20000000200 */
[----:B------:R-:W-:Y:S01]  /*e6c0*/  MOV R40, R40 ;  /* 0x0000002800287202 */ /* 0x000fe20000000f00 */
[----:B------:R-:W-:Y:S01]  /*e6d0*/  IMAD.U32 R5, RZ, RZ, UR9 ;  /* 0x00000009ff057e24 */ /* 0x000fe2000f8e00ff */
[----:B------:R-:W-:Y:S01]  /*e6e0*/  F2FP.F16.F32.PACK_AB R74, R77, R76 ;  /* 0x0000004c4d4a723e */ /* 0x000fe200000000ff */
[----:B------:R-:W-:Y:S01]  /*e6f0*/  ULDC.64 UR8, c[0x0][0xc08] ;  /* 0x0003020000087ab9 */ /* 0x000fe20000000a00 */
[----:B------:R-:W-:-:S02]  /*e700*/  F2FP.F16.F32.PACK_AB R75, R79, R78 ;  /* 0x0000004e4f4b723e */ /* 0x000fc400000000ff */
[----:B------:R-:W-:Y:S02]  /*e710*/  F2FP.F16.F32.PACK_AB R81, R83, R82 ;  /* 0x000000525351723e */ /* 0x000fe400000000ff */
[----:B------:R-:W-:Y:S01]  /*e720*/  SHF.R.U64 R14, R14, 0x3, RZ ;  /* 0x000000030e0e7819 */ /* 0x000fe200000012ff */
[----:B------:R-:W-:Y:S01]  /*e730*/  STSM.16.M88.4 [R40], R72 ;  /* 0x0000004828007844 */ /* 0x000fe20000000200 */
[----:B------:R-:W-:Y:S02]  /*e740*/  MOV R25, R90 ;  /* 0x0000005a00197202 */ /* 0x000fe40000000f00 */
        /* <DEDUP_REMOVED lines=27> */
[----:B------:R-:W-:Y:S02]  /*e900*/  LOP3.LUT R14, R14, R171, RZ, 0x3c, !PT ;  /* 0x000000ab0e0e7212 */ /* 0x000fe400078e3cff */
[----:B------:R-:W-:Y:S02]  /*e910*/  F2FP.F16.F32.PACK_AB R113, R166, R164 ;  /* 0x000000a4a671723e */ /* 0x000fe400000000ff */
        /* <DEDUP_REMOVED lines=20> */
[----:B------:R-:W-:Y:S01]  /*ea60*/  MOV R14, R14 ;  /* 0x0000000e000e7202 */ /* 0x000fe20000000f00 */
[----:B------:R-:W-:Y:S01]  /*ea70*/  STSM.16.M88.4 [R12], R136 ;  /* 0x000000880c007844 */ /* 0x000fe20000000200 */
[----:B------:R-:W-:Y:S02]  /*ea80*/  F2FP.F16.F32.PACK_AB R146, R149, R148 ;  /* 0x000000949592723e */ /* 0x000fe400000000ff */
[----:B------:R-:W-:Y:S01]  /*ea90*/  F2FP.F16.F32.PACK_AB R147, R151, R150 ;  /* 0x000000969793723e */ /* 0x000fe200000000ff */
[----:B------:R-:W-:Y:S01]  /*eaa0*/  UISETP.NE.U32.AND UP1, UPT, UR8, URZ, UPT ;  /* 0x0000003f0800728c */ /* 0x000fe2000bf25070 */
[----:B------:R-:W-:-:S03]  /*eab0*/  PLOP3.LUT P0, PT, PT, PT, UP0, 0x80, 0x0 ;  /* 0x000000000000781c */ /* 0x000fc60003f0f008 */
[----:B------:R0:W-:Y:S01]  /*eac0*/  STSM.16.M88.4 [R14], R144 ;  /* 0x000000900e007844 */ /* 0x0001e20000000200 */
[----:B------:R-:W-:Y:S01]  /*ead0*/  BAR.SYNC.DEFER_BLOCKING 0x1, 0x100 ;  /* 0x0044000000007b1d */ /* 0x000fe20000010000 */
[----:B------:R-:W-:-:S06]  /*eae0*/  UISETP.NE.AND.EX UP1, UPT, UR9, URZ, UPT, UP1 ;  /* 0x0000003f0900728c */ /* 0x000fcc000bf25310 */
[----:B------:R-:W-:-:S05]  /*eaf0*/  PLOP3.LUT P6, PT, PT, PT, UP1, 0x80, 0x0 ;  /* 0x000000000000781c */ /* 0x000fca0003fcf018 */
[----:B------:R-:W-:Y:S02]  /*eb00*/  @UP1 ULDC.64 UR8, c[0x0][0xc08] ;  /* 0x0003020000081ab9 */ /* 0x000fe40000000a00 */
[----:B------:R-:W-:Y:S01]  /*eb10*/  @UP1 UIMAD.WIDE UR8, UR43, 0x4, UR8 ;  /* 0x000000042b0818a5 */ /* 0x000fe2000f8e0208 */
[----:B------:R-:W-:Y:S02]  /*eb20*/  ULDC UR4, c[0x0][0xa88] ;  /* 0x0002a20000047ab9 */ /* 0x000fe40000000800 */
[----:B------:R-:W-:-:S03]  /*eb30*/  IMAD.U32 R76, RZ, RZ, UR4 ;  /* 0x00000004ff4c7e24 */ /* 0x000fc6000f8e00ff */
[----:B0-----:R-:W-:Y:S02]  /*eb40*/  IMAD.U32 R14, RZ, RZ, UR8 ;  /* 0x00000008ff0e7e24 */ /* 0x001fe4000f8e00ff */
[----:B------:R-:W-:Y:S01]  /*eb50*/  IMAD.U32 R15, RZ, RZ, UR9 ;  /* 0x00000009ff0f7e24 */ /* 0x000fe2000f8e00ff */
[----:B------:R-:W2:Y:S01]  /*eb60*/  @P0 LDG.E R6, desc[UR40][R4.64] ;  /* 0x0000002804060981 */ /* 0x000ea2000c1e1900 */
        /* <DEDUP_REMOVED lines=11> */
[----:B------:R-:W-:Y:S02]  /*ec20*/  LOP3.LUT R12, R13, 0x380, RZ, 0xc0, !PT ;  /* 0x000003800d0c7812 */ /* 0x000fe400078ec0ff */
        /* <DEDUP_REMOVED lines=17> */
[----:B--2---:R-:W-:Y:S01]  /*ed40*/  @P0 R2UR UR4, R6 ;  /* 0x00000000060402ca */ /* 0x004fe200000e0000 */
[----:B0-----:R-:W-:-:S14]  /*ed50*/  @P6 BRA `(.L_x_2443) ;  /* 0x0000000000106947 */ /* 0x001fdc0003800000 */
[----:B------:R-:W-:Y:S05]  /*ed60*/  @!P0 BRA `(.L_x_2443) ;  /* 0x00000000000c8947 */ /* 0x000fea0003800000 */
[----:B------:R-:W2:Y:S04]  /*ed70*/  LDG.E R7, desc[UR40][R4.64] ;  /* 0x0000002804077981 */ /* 0x000ea8000c1e1900 */
[----:B-----5:R-:W2:Y:S02]  /*ed80*/  LDG.E R76, desc[UR40][R4.64+0x4] ;  /* 0x00000428044c7981 */ /* 0x020ea4000c1e1900 */
[----:B--2---:R-:W-:-:S07]  /*ed90*/  IMAD.IADD R76, R76, 0x1, -R7 ;  /* 0x000000014c4c7824 */ /* 0x004fce00078e0a07 */
.L_x_2443:
        /* <DEDUP_REMOVED lines=18> */
[----:B------:R-:W-:Y:S01]  /*eec0*/  USHF.R.S32.HI UR17, URZ, 0x1f, UR44 ;  /* 0x0000001f3f117899 */ /* 0x000fe2000801142c */
[----:B------:R-:W-:Y:S01]  /*eed0*/  SHF.R.U64 R44, R44, 0x3, RZ ;  /* 0x000000032c2c7819 */ /* 0x000fe200000012ff */
[----:B------:R-:W-:Y:S01]  /*eee0*/  USEL UR8, UR43, URZ, !UP0 ;  /* 0x0000003f2b087287 */ /* 0x000fe2000c000000 */
[----:B------:R-:W-:Y:S01]  /*eef0*/  LOP3.LUT R48, R48, R49, RZ, 0x3c, !PT ;  /* 0x0000003130307212 */ /* 0x000fe200078e3cff */
[--C-:B------:R-:W-:Y:S01]  /*ef00*/  IMAD.X R49, RZ, RZ, R173.reuse, P6 ;  /* 0x000000ffff317224 */ /* 0x100fe200030e06ad */
[----:B------:R-:W-:Y:S01]  /*ef10*/  LOP3.LUT R40, R40, R41, RZ, 0x3c, !PT ;  /* 0x0000002928287212 */ /* 0x000fe200078e3cff */
[--C-:B------:R-:W-:Y:S01]  /*ef20*/  IMAD.X R41, RZ, RZ, R173.reuse, P0 ;  /* 0x000000ffff297224 */ /* 0x100fe200000e06ad */
[----:B0-----:R-:W-:Y:S01]  /*ef30*/  ISETP.NE.AND P6, PT, R4, RZ, PT ;  /* 0x000000ff0400720c */ /* 0x001fe20003fc5270 */
[----:B------:R-:W-:Y:S01]  /*ef40*/  USEL UR18, UR9, URZ, !UP0 ;  /* 0x0000003f09127287 */ /* 0x000fe2000c000000 */
[----:B------:R-:W-:Y:S01]  /*ef50*/  LOP3.LUT R44, R44, R45, RZ, 0x3c, !PT ;  /* 0x0000002d2c2c7212 */ /* 0x000fe200078e3cff */
[----:B------:R-:W-:Y:S01]  /*ef60*/  IMAD.X R45, RZ, RZ, R173, P1 ;  /* 0x000000ffff2d7224 */ /* 0x000fe200008e06ad */
[----:B------:R-:W-:-:S02]  /*ef70*/  IADD3 R57, P2, R172, 0xa000, RZ ;  /* 0x0000a000ac397810 */ /* 0x000fc40007f5e0ff */
[C---:B------:R-:W-:Y:S02]  /*ef80*/  IADD3 R53, P3, R172.reuse, 0xb000, RZ ;  /* 0x0000b000ac357810 */ /* 0x040fe40007f7e0ff */
[C---:B------:R-:W-:Y:S02]  /*ef90*/  IADD3 R65, P4, R172.reuse, 0xc000, RZ ;  /* 0x0000c000ac417810 */ /* 0x040fe40007f9e0ff */
[C---:B------:R-:W-:Y:S02]  /*efa0*/  IADD3 R61, P5, R172.reuse, 0xd000, RZ ;  /* 0x0000d000ac3d7810 */ /* 0x040fe40007fbe0ff */
[C---:B------:R-:W-:Y:S02]  /*efb0*/  IADD3 R73, P0, R172.reuse, 0xe000, RZ ;  /* 0x0000e000ac497810 */ /* 0x040fe40007f1e0ff */
[----:B------:R-:W-:Y:S02]  /*efc0*/  IADD3 R5, P1, R172, 0xf000, RZ ;  /* 0x0000f000ac057810 */ /* 0x000fe40007f3e0ff */
[----:B------:R-:W-:-:S02]  /*efd0*/  LOP3.LUT R56, R57, 0x380, RZ, 0xc0, !PT ;  /* 0x0000038039387812 */ /* 0x000fc400078ec0ff */
[----:B------:R-:W-:Y:S01]  /*efe0*/  LOP3.LUT R52, R53, 0x380, RZ, 0xc0, !PT ;  /* 0x0000038035347812 */ /* 0x000fe200078ec0ff */
[----:B------:R-:W-:Y:S01]  /*eff0*/  IMAD.X R69, RZ, RZ, R173, P1 ;  /* 0x000000ffff457224 */ /* 0x000fe200008e06ad */
[----:B------:R-:W-:Y:S02]  /*f000*/  LOP3.LUT R64, R65, 0x380, RZ, 0xc0, !PT ;  /* 0x0000038041407812 */ /* 0x000fe400078ec0ff */
[----:B------:R-:W-:Y:S02]  /*f010*/  LOP3.LUT R60, R61, 0x380, RZ, 0xc0, !PT ;  /* 0x000003803d3c7812 */ /* 0x000fe400078ec0ff */
[----:B------:R-:W-:Y:S02]  /*f020*/  LOP3.LUT R72, R73, 0x380, RZ, 0xc0, !PT ;  /* 0x0000038049487812 */ /* 0x000fe400078ec0ff */
[----:B------:R-:W-:Y:S02]  /*f030*/  LOP3.LUT R7, R172, 0x380, RZ, 0xc0, !PT ;  /* 0x00000380ac077812 */ /* 0x000fe400078ec0ff */
[----:B------:R-:W-:-:S02]  /*f040*/  LOP3.LUT R4, R5, 0x380, RZ, 0xc0, !PT ;  /* 0x0000038005047812 */ /* 0x000fc400078ec0ff */
[----:B------:R-:W-:Y:S02]  /*f050*/  SHF.R.U64 R56, R56, 0x3, RZ ;  /* 0x0000000338387819 */ /* 0x000fe400000012ff */
[----:B------:R-:W-:Y:S02]  /*f060*/  SHF.R.U64 R52, R52, 0x3, RZ ;  /* 0x0000000334347819 */ /* 0x000fe400000012ff */
[----:B------:R-:W-:Y:S02]  /*f070*/  SHF.R.U64 R64, R64, 0x3, RZ ;  /* 0x0000000340407819 */ /* 0x000fe400000012ff */
[----:B------:R-:W-:Y:S02]  /*f080*/  SHF.R.U64 R60, R60, 0x3, RZ ;  /* 0x000000033c3c7819 */ /* 0x000fe400000012ff */
        /* <DEDUP_REMOVED lines=17> */
[----:B------:R-:W-:Y:S01]  /*f1a0*/  VIADD R10, R185, UR42 ;  /* 0x0000002ab90a7c36 */ /* 0x000fe20008000000 */
[----:B------:R-:W-:Y:S01]  /*f1b0*/  ULDC.64 UR12, c[0x0][0xb90] ;  /* 0x0002e400000c7ab9 */ /* 0x000fe20000000a00 */
[----:B------:R-:W-:Y:S01]  /*f1c0*/  UMOV UR10, UR4 ;  /* 0x00000004000a7c82 */ /* 0x000fe20008000000 */
[----:B------:R-:W-:Y:S01]  /*f1d0*/  UIMAD UR9, UR17, UR12, URZ ;  /* 0x0000000c110972a4 */ /* 0x000fe2000f8e023f */
[----:B------:R-:W-:Y:S01]  /*f1e0*/  IMAD.MOV.U32 R4, RZ, RZ, R10 ;  /* 0x000000ffff047224 */ /* 0x000fe200078e000a */
[----:B------:R-:W-:Y:S01]  /*f1f0*/  UMOV UR11, UR16 ;  /* 0x00000010000b7c82 */ /* 0x000fe20008000000 */
[----:B------:R-:W-:Y:S01]  /*f200*/  ULDC.64 UR14, c[0x0][0xb98] ;  /* 0x0002e600000e7ab9 */ /* 0x000fe20000000a00 */
[----:B------:R-:W-:Y:S01]  /*f210*/  UIMAD.WIDE.U32 UR10, UR44, UR12, UR10 ;  /* 0x0000000c2c0a72a5 */ /* 0x000fe2000f8e000a */
[----:B------:R-:W-:Y:S01]  /*f220*/  IMAD.MOV R21, RZ, RZ, -R17 ;  /* 0x000000ffff157224 */ /* 0x000fe200078e0a11 */
[----:B------:R-:W-:Y:S01]  /*f230*/  UIMAD UR9, UR44, UR13, UR9 ;  /* 0x0000000d2c0972a4 */ /* 0x000fe2000f8e0209 */
[----:B------:R-:W-:Y:S01]  /*f240*/  VIADD R20, R16, UR42 ;  /* 0x0000002a10147c36 */ /* 0x000fe20008000000 */
[----:B------:R-:W-:-:S02]  /*f250*/  UIMAD UR12, UR18, UR14, URZ ;  /* 0x0000000e120c72a4 */ /* 0x000fc4000f8e023f */
[----:B------:R-:W-:Y:S02]  /*f260*/  UIADD3 UR11, UR11, UR9, URZ ;  /* 0x000000090b0b7290 */ /* 0x000fe4000fffe03f */
[----:B------:R-:W-:Y:S02]  /*f270*/  UIMAD UR12, UR8, UR15, UR12 ;  /* 0x0000000f080c72a4 */ /* 0x000fe4000f8e020c */
[----:B------:R-:W-:Y:S01]  /*f280*/  UIMAD.WIDE.U32 UR10, UR8, UR14, UR10 ;  /* 0x0000000e080a72a5 */ /* 0x000fe2000f8e000a */
        /* <DEDUP_REMOVED lines=9> */
[----:B------:R-:W-:Y:S02]  /*f320*/  IMAD.U32 R10, RZ, RZ, UR12 ;  /* 0x0000000cff0a7e24 */ /* 0x000fe4000f8e00ff */
[----:B-----5:R-:W-:Y:S01]  /*f330*/  IMAD R11, R76, R11, RZ ;  /* 0x0000000b4c0b7224 */ /* 0x020fe200078e02ff */
[----:B------:R-:W-:Y:S02]  /*f340*/  SHF.R.S32.HI R6, RZ, 0x1f, R7 ;  /* 0x0000001fff067819 */ /* 0x000fe40000011407 */
[----:B------:R-:W-:Y:S01]  /*f350*/  IADD3.X R5, R5, UR11, R10, P0, !PT ;  /* 0x0000000b05057c10 */ /* 0x000fe200087fe40a */
[----:B------:R-:W-:Y:S01]  /*f360*/  ULDC.64 UR10, c[0x0][0xb88] ;  /* 0x0002e200000a7ab9 */ /* 0x000fe20000000a00 */
[----:B------:R-:W-:Y:S02]  /*f370*/  VIADD R10, R20, 0x8 ;  /* 0x00000008140a7836 */ /* 0x000fe40000000000 */
        /* <DEDUP_REMOVED lines=16> */
.L_x_2444:
        /* <DEDUP_REMOVED lines=8> */
[----:B------:R-:W-:-:S03]  /*f500*/  SEL R0, RZ, 0x1, P1 ;  /* 0x00000001ff007807 */ /* 0x000fc60000800000 */
[----:B------:R-:W-:Y:S01]  /*f510*/  IMAD.SHL.U32 R3, R3, 0x2, RZ ;  /* 0x0000000203037824 */ /* 0x000fe200078e00ff */
[----:B------:R-:W-:Y:S01]  /*f520*/  ISETP.GE.AND P0, PT, R189, UR14, PT ;  /* 0x0000000ebd007c0c */ /* 0x000fe2000bf06270 */
[----:B------:R-:W5:Y:S04]  /*f530*/  LD.E.128 R12, desc[UR40][R12.64] ;  /* 0x000000280c0c7980 */ /* 0x000f68000c101d00 */
[----:B------:R-:W5:Y:S04]  /*f540*/  LD.E.128 R24, desc[UR40][R24.64] ;  /* 0x0000002818187980 */ /* 0x000f68000c101d00 */
[----:B------:R-:W5:Y:S01]  /*f550*/  LD.E.128 R28, desc[UR40][R28.64] ;  /* 0x000000281c1c7980 */ /* 0x000f62000c101d00 */
[----:B-1----:R-:W-:-:S02]  /*f560*/  ISETP.NE.AND P2, PT, R81, 0x1, PT ;  /* 0x000000015100780c */ /* 0x002fc40003f45270 */
[----:B------:R-:W-:Y:S01]  /*f570*/  LOP3.LUT R0, R3, 0x2, R0, 0xe2, !PT ;  /* 0x0000000203007812 */ /* 0x000fe200078ee200 */
[----:B------:R-:W5:Y:S01]  /*f580*/  LD.E.128 R32, desc[UR40][R32.64] ;  /* 0x0000002820207980 */ /* 0x000f62000c101d00 */
[----:B------:R-:W-:Y:S01]  /*f590*/  SEL R3, RZ, 0xffffffff, P0 ;  /* 0xffffffffff037807 */ /* 0x000fe20000000000 */
[----:B------:R-:W-:Y:S02]  /*f5a0*/  UIMAD UR9, UR16, UR12, URZ ;  /* 0x0000000c100972a4 */ /* 0x000fe4000f8e023f */
[----:B------:R-:W5:Y:S04]  /*f5b0*/  LD.E.128 R36, desc[UR40][R36.64] ;  /* 0x0000002824247980 */ /* 0x000f68000c101d00 */
[----:B------:R-:W5:Y:S02]  /*f5c0*/  LD.E.128 R40, desc[UR40][R40.64] ;  /* 0x0000002828287980 */ /* 0x000f64000c101d00 */
[----:B------:R-:W1:Y:S01]  /*f5d0*/  @P2 LDC R21, c[0x0][0xbec] ;  /* 0x0002fb00ff152b82 */ /* 0x000e620000000800 */
[----:B------:R-:W-:Y:S01]  /*f5e0*/  IMAD.SHL.U32 R3, R3, 0x4, RZ ;  /* 0x0000000403037824 */ /* 0x000fe200078e00ff */
[----:B------:R-:W-:Y:S01]  /*f5f0*/  ISETP.GE.AND P0, PT, R188, UR14, PT ;  /* 0x0000000ebc007c0c */ /* 0x000fe2000bf06270 */
[----:B------:R-:W5:Y:S04]  /*f600*/  LD.E.128 R48, desc[UR40][R48.64] ;  /* 0x0000002830307980 */ /* 0x000f68000c101d00 */
[----:B------:R-:W5:Y:S01]  /*f610*/  LD.E.128 R44, desc[UR40][R44.64] ;  /* 0x000000282c2c7980 */ /* 0x000f62000c101d00 */
[----:B------:R-:W2:Y:S01]  /*f620*/  @P2 LDC R77, c[0x0][0xbf0] ;  /* 0x0002fc00ff4d2b82 */ /* 0x000ea20000000800 */
[----:B------:R-:W-:Y:S01]  /*f630*/  UIMAD.WIDE.U32 UR10, UR4, UR12, URZ ;  /* 0x0000000c040a72a5 */ /* 0x000fe2000f8e003f */
[----:B------:R-:W-:Y:S01]  /*f640*/  LOP3.LUT R3, R3, 0x4, R0, 0xe2, !PT ;  /* 0x0000000403037812 */ /* 0x000fe200078ee200 */
[----:B------:R-:W-:Y:S01]  /*f650*/  UIMAD UR9, UR4, UR13, UR9 ;  /* 0x0000000d040972a4 */ /* 0x000fe2000f8e0209 */
[----:B------:R-:W-:Y:S01]  /*f660*/  SEL R20, RZ, 0xffffffff, P0 ;  /* 0xffffffffff147807 */ /* 0x000fe20000000000 */
[----:B------:R-:W-:Y:S01]  /*f670*/  IMAD R0, R191, 0x20, R192 ;  /* 0x00000020bf007824 */ /* 0x000fe200078e02c0 */
[----:B------:R-:W-:Y:S01]  /*f680*/  ULDC.64 UR12, c[0x0][0xae8] ;  /* 0x0002ba00000c7ab9 */ /* 0x000fe20000000a00 */
[----:B------:R-:W-:Y:S01]  /*f690*/  ISETP.GE.AND P0, PT, R187, UR14, PT ;  /* 0x0000000ebb007c0c */ /* 0x000fe2000bf06270 */
[----:B------:R-:W-:Y:S01]  /*f6a0*/  UIADD3 UR11, UR11, UR9, URZ ;  /* 0x000000090b0b7290 */ /* 0x000fe2000fffe03f */
[----:B------:R-:W5:Y:S01]  /*f6b0*/  LD.E.128 R56, desc[UR40][R56.64] ;  /* 0x0000002838387980 */ /* 0x000f62000c101d00 */
[----:B------:R-:W-:Y:S01]  /*f6c0*/  UIMAD UR4, UR17, UR12, URZ ;  /* 0x0000000c110472a4 */ /* 0x000fe2000f8e023f */
[----:B------:R-:W-:Y:S01]  /*f6d0*/  VIADD R82, R0, UR42 ;  /* 0x0000002a00527c36 */ /* 0x000fe20008000000 */
[----:B------:R-:W-:Y:S01]  /*f6e0*/  SEL R0, RZ, 0xffffffff, P0 ;  /* 0xffffffffff007807 */ /* 0x000fe20000000000 */
[----:B------:R-:W-:Y:S01]  /*f6f0*/  UIMAD.WIDE.U32 UR10, UR44, UR12, UR10 ;  /* 0x0000000c2c0a72a5 */ /* 0x000fe2000f8e000a */
[----:B------:R-:W5:Y:S01]  /*f700*/  LD.E.128 R52, desc[UR40][R52.64] ;  /* 0x0000002834347980 */ /* 0x000f62000c101d00 */
[----:B------:R-:W-:Y:S01]  /*f710*/  UIMAD UR4, UR44, UR13, UR4 ;  /* 0x0000000d2c0472a4 */ /* 0x000fe2000f8e0204 */
[----:B------:R-:W-:-:S02]  /*f720*/  IMAD.SHL.U32 R20, R20, 0x8, RZ ;  /* 0x0000000814147824 */ /* 0x000fc400078e00ff */
[----:B------:R-:W-:Y:S01]  /*f730*/  ULDC.64 UR12, c[0x0][0xaf0] ;  /* 0x0002bc00000c7ab9 */ /* 0x000fe20000000a00 */
[----:B------:R-:W-:Y:S01]  /*f740*/  UIADD3 UR11, UR11, UR4, URZ ;  /* 0x000000040b0b7290 */ /* 0x000fe2000fffe03f */
[----:B------:R-:W-:Y:S01]  /*f750*/  IMAD.SHL.U32 R79, R0, 0x10, RZ ;  /* 0x00000010004f7824 */ /* 0x000fe200078e00ff */
[----:B------:R-:W-:Y:S01]  /*f760*/  UIMAD UR4, UR18, UR12, URZ ;  /* 0x0000000c120472a4 */ /* 0x000fe2000f8e023f */
[----:B-1----:R-:W-:Y:S01]  /*f770*/  @P2 IMAD.HI.U32 R0, R82, R21, RZ ;  /* 0x0000001552002227 */ /* 0x002fe200078e00ff */
[----:B------:R-:W-:Y:S01]  /*f780*/  LOP3.LUT R20, R20, 0x8, R3, 0xe2, !PT ;  /* 0x0000000814147812 */ /* 0x000fe200078ee203 */
[----:B------:R-:W5:Y:S01]  /*f790*/  LD.E.128 R64, desc[UR40][R64.64] ;  /* 0x0000002840407980 */ /* 0x000f62000c101d00 */
[----:B------:R-:W-:Y:S01]  /*f7a0*/  UIMAD UR4, UR8, UR13, UR4 ;  /* 0x0000000d080472a4 */ /* 0x000fe2000f8e0204 */
[----:B------:R-:W-:Y:S01]  /*f7b0*/  IMAD.MOV.U32 R3, RZ, RZ, R82 ;  /* 0x000000ffff037224 */ /* 0x000fe200078e0052 */
[----:B------:R-:W-:Y:S01]  /*f7c0*/  UIMAD.WIDE.U32 UR8, UR8, UR12, UR10 ;  /* 0x0000000c080872a5 */ /* 0x000fe2000f8e000a */
[----:B--2---:R-:W-:Y:S01]  /*f7d0*/  @P2 SHF.R.U32.HI R3, RZ, R77, R0 ;  /* 0x0000004dff032219 */ /* 0x004fe20000011600 */
[----:B------:R-:W5:Y:S01]  /*f7e0*/  LD.E.128 R60, desc[UR40][R60.64] ;  /* 0x000000283c3c7980 */ /* 0x000f62000c101d00 */
[----:B------:R-:W-:-:S02]  /*f7f0*/  LOP3.LUT R78, R79, 0x10, R20, 0xe2, !PT ;  /* 0x000000104f4e7812 */ /* 0x000fc400078ee214 */
        /* <DEDUP_REMOVED lines=11> */
[----:B------:R-:W-:Y:S01]  /*f8b0*/  IMAD R77, R81, R79, R82 ;  /* 0x0000004f514d7224 */ /* 0x000fe200078e0252 */
[----:B------:R-:W-:Y:S01]  /*f8c0*/  ISETP.GE.AND P0, PT, R195, UR14, PT ;  /* 0x0000000ec3007c0c */ /* 0x000fe2000bf06270 */
[----:B------:R-:W-:Y:S01]  /*f8d0*/  IMAD.U32 R21, RZ, RZ, UR4 ;  /* 0x00000004ff157e24 */ /* 0x000fe2000f8e00ff */
[----:B------:R-:W-:Y:S01]  /*f8e0*/  @!PT LDS RZ, [RZ] ;  /* 0x00000000fffff984 */ /* 0x000fe20000000800 */
[----:B------:R-:W-:Y:S01]  /*f8f0*/  @!PT LDS RZ, [RZ] ;  /* 0x00000000fffff984 */ /* 0x000fe20000000800 */
[----:B------:R-:W-:Y:S01]  /*f900*/  @!PT LDS RZ, [RZ] ;  /* 0x00000000fffff984 */ /* 0x000fe20000000800 */
[----:B------:R-:W-:Y:S01]  /*f910*/  @!PT LDS RZ, [RZ] ;  /* 0x00000000fffff984 */ /* 0x000fe20000000800 */
[----:B------:R1:W-:Y:S06]  /*f920*/  MEMBAR.ALL.CTA ;  /* 0x0000000000007992 */ /* 0x0003ec0000008000 */
[----:B-1----:R-:W1:Y:S01]  /*f930*/  FENCE.VIEW.ASYNC.S ;  /* 0x00000000000073c6 */ /* 0x002e620000000000 */
[----:B------:R-:W-:Y:S01]  /*f940*/  IMAD.SHL.U32 R83, R0, 0x20, RZ ;  /* 0x0000002000537824 */ /* 0x000fe200078e00ff */
        /* <DEDUP_REMOVED lines=11> */
[----:B-----5:R-:W-:Y:S01]  /*fa00*/  IMAD R87, R76, R81, RZ ;  /* 0x000000514c577224 */ /* 0x020fe200078e02ff */
[----:B------:R-:W-:Y:S01]  /*fa10*/  BSSY B1, `(.L_x_2445) ;  /* 0x000002f000017945 */ /* 0x000fe20003800000 */
[----:B------:R-:W-:Y:S01]  /*fa20*/  VIADD R86, R192, UR42 ;  /* 0x0000002ac0567c36 */ /* 0x000fe20008000000 */
[----:B------:R-:W-:Y:S01]  /*fa30*/  LOP3.LUT R3, R78, R3, RZ, 0xfc, !PT ;  /* 0x000000034e037212 */ /* 0x000fe200078efcff */
        /* <DEDUP_REMOVED lines=44> */
.L_x_2446:
[----:B------:R-:W-:Y:S05]  /*fd00*/  BSYNC B1 ;  /* 0x0000000000017941 */ /* 0x000fea0003800000 */
.L_x_2445:
[----:B---3--:R-:W-:Y:S01]  /*fd10*/  VIADD R4, R86, 0x20 ;  /* 0x0000002056047836 */ /* 0x008fe20000000000 */
[----:B------:R3:W4:Y:S04]  /*fd20*/  SHFL.IDX PT, R7, R85, 0x1, 0x181f ;  /* 0x00381f0055077f89 */ /* 0x00072800000e0000 */
[----:B------:R-:W-:Y:S01]  /*fd30*/  ISETP.GE.AND P0, PT, R4, R87, PT ;  /* 0x000000570400720c */ /* 0x000fe20003f06270 */
[----:B------:R3:W0:-:S12]  /*fd40*/  SHFL.IDX PT, R6, R84, 0x1, 0x181f ;  /* 0x00381f0054067f89 */ /* 0x00061800000e0000 */
[----:B---3--:R-:W-:Y:S05]  /*fd50*/  @P0 BRA `(.L_x_2447) ;  /* 0x0000001000080947 */ /* 0x008fea0003800000 */
[----:B------:R-:W-:Y:S02]  /*fd60*/  ISETP.GE.AND P0, PT, R184, UR14, PT ;  /* 0x0000000eb8007c0c */ /* 0x000fe4000bf06270 */
[----:B------:R-:W-:Y:S02]  /*fd70*/  ISETP.GE.AND P5, PT, R190, UR14, PT ;  /* 0x0000000ebe007c0c */ /* 0x000fe4000bfa6270 */
[----:B------:R-:W-:Y:S02]  /*fd80*/  ISETP.GE.AND P3, PT, R189, UR14, PT ;  /* 0x0000000ebd007c0c */ /* 0x000fe4000bf66270 */
[----:B------:R-:W-:Y:S02]  /*fd90*/  ISETP.GE.AND P2, PT, R188, UR14, PT ;  /* 0x0000000ebc007c0c */ /* 0x000fe4000bf46270 */
[----:B------:R-:W-:-:S05]  /*fda0*/  ISETP.GE.AND P1, PT, R187, UR14, PT ;  /* 0x0000000ebb007c0c */ /* 0x000fca000bf26270 */
[----:B0---4-:R-:W-:Y:S02]  /*fdb0*/  @!P0 IMAD.WIDE R4, R184, 0x2, R6 ;  /* 0x00000002b8048825 */ /* 0x011fe400078e0206 */
[-C--:B------:R-:W-:Y:S02]  /*fdc0*/  @!P5 LEA R12, P4, R190, R6.reuse, 0x1 ;  /* 0x00000006be0cd211 */ /* 0x080fe400078808ff */
[----:B------:R-:W-:Y:S01]  /*fdd0*/  @!P3 LEA R14, P6, R189, R6, 0x1 ;  /* 0x00000006bd0eb211 */ /* 0x000fe200078c08ff */
[----:B------:R0:W-:Y:S01]  /*fde0*/  @!P0 ST.E.128 desc[UR40][R4.64], R8 ;  /* 0x0000000804008985 */ /* 0x0001e2000c101d28 */
[----:B------:R-:W-:Y:S02]  /*fdf0*/  ISETP.GE.AND P0, PT, R186, UR14, PT ;  /* 0x0000000eba007c0c */ /* 0x000fe4000bf06270 */
[----:B------:R-:W-:Y:S02]  /*fe00*/  @!P5 LEA.HI.X R13, R190, R7, R204, 0x1, P4 ;  /* 0x00000007be0dd211 */ /* 0x000fe400020f0ccc */
[----:B------:R-:W-:-:S02]  /*fe10*/  LOP3.LUT P4, RZ, R3, 0x40, RZ, 0xc0, !PT ;  /* 0x0000004003ff7812 */ /* 0x000fc4000788c0ff */
[----:B------:R-:W-:Y:S01]  /*fe20*/  @!P3 LEA.HI.X R15, R189, R7, R203, 0x1, P6 ;  /* 0x00000007bd0fb211 */ /* 0x000fe200030f0ccb */
        /* <DEDUP_REMOVED lines=20> */
.L_x_2442:
        /* <DEDUP_REMOVED lines=11> */
[----:B------:R-:W-:Y:S01]  /*10020*/  UISETP.NE.U32.AND UP1, UPT, UR8, URZ, UPT ;  /* 0x0000003f0800728c */ /* 0x000fe2000bf25070 */
[----:B------:R-:W-:Y:S02]  /*10030*/  IMAD.U32 R0, RZ, RZ, UR4 ;  /* 0x00000004ff007e24 */ /* 0x000fe4000f8e00ff */
[----:B------:R-:W3:Y:S01]  /*10040*/  @P1 LDG.E R3, desc[UR40][R4.64] ;  /* 0x0000002804031981 */ /* 0x000ee2000c1e1900 */
[----:B------:R-:W-:-:S06]  /*10050*/  UISETP.NE.AND.EX UP1, UPT, UR9, URZ, UPT, UP1 ;  /* 0x0000003f0900728c */ /* 0x000fcc000bf25310 */
        /* <DEDUP_REMOVED lines=9> */
[----:B---3--:R-:W-:Y:S01]  /*100f0*/  @P1 R2UR UR4, R3 ;  /* 0x00000000030412ca */ /* 0x008fe200000e0000 */
[----:B01----:R-:W-:-:S14]  /*10100*/  @P2 BRA `(.L_x_2448) ;  /* 0x0000000000102947 */ /* 0x003fdc0003800000 */
[----:B------:R-:W-:Y:S05]  /*10110*/  @!P1 BRA `(.L_x_2448) ;  /* 0x00000000000c9947 */ /* 0x000fea0003800000 */
[----:B------:R-:W3:Y:S04]  /*10120*/  LDG.E R3, desc[UR40][R4.64] ;  /* 0x0000002804037981 */ /* 0x000ee8000c1e1900 */
[----:B-----5:R-:W3:Y:S02]  /*10130*/  LDG.E R0, desc[UR40][R4.64+0x4] ;  /* 0x0000042804007981 */ /* 0x020ee4000c1e1900 */
[----:B---3--:R-:W-:-:S07]  /*10140*/  IMAD.IADD R0, R0, 0x1, -R3 ;  /* 0x0000000100007824 */ /* 0x008fce00078e0a03 */
.L_x_2448:
[----:B------:R-:W-:Y:S01]  /*10150*/  USHF.R.S32.HI UR9, URZ, 0x1f, UR43 ;  /* 0x0000001f3f097899 */ /* 0x000fe2000801142b */
[----:B------:R-:W-:Y:S01]  /*10160*/  BSSY B1, `(.L_x_2449) ;  /* 0x000002e000017945 */ /* 0x000fe20003800000 */
[----:B------:R-:W-:Y:S02]  /*10170*/  USHF.R.S32.HI UR12, URZ, 0x1f, UR4 ;  /* 0x0000001f3f0c7899 */ /* 0x000fe40008011404 */
[----:B------:R-:W-:Y:S02]  /*10180*/  USEL UR8, UR43, URZ, !UP0 ;  /* 0x0000003f2b087287 */ /* 0x000fe4000c000000 */
[----:B------:R-:W-:Y:S01]  /*10190*/  USEL UR14, UR9, URZ, !UP0 ;  /* 0x0000003f090e7287 */ /* 0x000fe2000c000000 */
[----:B------:R-:W-:Y:S11]  /*101a0*/  @P0 BRA `(.L_x_2450) ;  /* 0x0000000000a40947 */ /* 0x000ff60003800000 */
[----:B------:R-:W0:Y:S01]  /*101b0*/  S2R R6, SR_TID.X ;  /* 0x0000000000067919 */ /* 0x000e220000002100 */
[----:B------:R-:W1:Y:S01]  /*101c0*/  LDC R5, c[0x0][0xbe8] ;  /* 0x0002fa00ff057b82 */ /* 0x000e620000000800 */
[----:B------:R-:W-:Y:S02]  /*101d0*/  IMAD.U32 R7, RZ, RZ, UR42 ;  /* 0x0000002aff077e24 */ /* 0x000fe4000f8e00ff */
[----:B-1---5:R-:W-:-:S03]  /*101e0*/  IMAD R3, R0, R5, RZ ;  /* 0x0000000500037224 */ /* 0x022fc600078e02ff */
[----:B0-----:R-:W-:-:S04]  /*101f0*/  IADD3 R6, R7, -0x80, R6 ;  /* 0xffffff8007067810 */ /* 0x001fc80007ffe006 */
[----:B------:R-:W-:-:S13]  /*10200*/  ISETP.GE.AND P0, PT, R6, R3, PT ;  /* 0x000000030600720c */ /* 0x000fda0003f06270 */
[----:B------:R-:W-:Y:S05]  /*10210*/  @P0 BRA `(.L_x_2450) ;  /* 0x0000000000880947 */ /* 0x000fea0003800000 */
[----:B------:R-:W-:Y:S01]  /*10220*/  ISETP.NE.AND P0, PT, R5, 0x1, PT ;  /* 0x000000010500780c */ /* 0x000fe20003f05270 */
[----:B------:R-:W-:Y:S01]  /*10230*/  ULDC.64 UR16, c[0x0][0xb90] ;  /* 0x0002e40000107ab9 */ /* 0x000fe20000000a00 */
[----:B------:R-:W-:Y:S01]  /*10240*/  UMOV UR10, UR4 ;  /* 0x00000004000a7c82 */ /* 0x000fe20008000000 */
[----:B------:R-:W-:Y:S01]  /*10250*/  UIMAD UR9, UR13, UR16, URZ ;  /* 0x000000100d0972a4 */ /* 0x000fe2000f8e023f */
[----:B------:R-:W-:Y:S01]  /*10260*/  IMAD.MOV.U32 R4, RZ, RZ, R6 ;  /* 0x000000ffff047224 */ /* 0x000fe200078e0006 */
[----:B------:R-:W-:Y:S02]  /*10270*/  UMOV UR11, UR12 ;  /* 0x0000000c000b7c82 */ /* 0x000fe40008000000 */
[----:B------:R-:W-:Y:S02]  /*10280*/  UIMAD.WIDE.U32 UR10, UR44, UR16, UR10 ;  /* 0x000000102c0a72a5 */ /* 0x000fe4000f8e000a */
[----:B------:R-:W-:-:S03]  /*10290*/  UIMAD UR9, UR44, UR17, UR9 ;  /* 0x000000112c0972a4 */ /* 0x000fc6000f8e0209 */
[----:B------:R-:W-:Y:S01]  /*102a0*/  ULDC.64 UR16, c[0x0][0xb98] ;  /* 0x0002e60000107ab9 */ /* 0x000fe20000000a00 */
[----:B------:R-:W0:Y:S01]  /*102b0*/  @P0 LDC R3, c[0x0][0xbec] ;  /* 0x0002fb00ff030b82 */ /* 0x000e220000000800 */
[----:B------:R-:W-:Y:S02]  /*102c0*/  UIADD3 UR11, UR11, UR9, URZ ;  /* 0x000000090b0b7290 */ /* 0x000fe4000fffe03f */
[----:B------:R-:W-:Y:S02]  /*102d0*/  UIMAD UR9, UR14, UR16, URZ ;  /* 0x000000100e0972a4 */ /* 0x000fe4000f8e023f */
[----:B------:R-:W-:Y:S02]  /*102e0*/  UIMAD.WIDE.U32 UR10, UR8, UR16, UR10 ;  /* 0x00000010080a72a5 */ /* 0x000fe4000f8e000a */
[----:B------:R-:W-:Y:S01]  /*102f0*/  UIMAD UR9, UR8, UR17, UR9 ;  /* 0x00000011080972a4 */ /* 0x000fe2000f8e0209 */
[----:B------:R-:W1:Y:S02]  /*10300*/  @P0 LDC R8, c[0x0][0xbf0] ;  /* 0x0002fc00ff080b82 */ /* 0x000e640000000800 */
[----:B------:R-:W-:Y:S01]  /*10310*/  ULDC.64 UR16, c[0x0][0xb88] ;  /* 0x0002e20000107ab9 */ /* 0x000fe20000000a00 */
[----:B0-----:R-:W-:-:S05]  /*10320*/  @P0 IMAD.HI.U32 R3, R6, R3, RZ ;  /* 0x0000000306030227 */ /* 0x001fca00078e00ff */
        /* <DEDUP_REMOVED lines=17> */
.L_x_2450:
[----:B------:R-:W-:Y:S05]  /*10440*/  BSYNC B1 ;  /* 0x0000000000017941 */ /* 0x000fea0003800000 */
.L_x_2449:
        /* <DEDUP_REMOVED lines=10> */
[----:B-----5:R-:W-:Y:S01]  /*104f0*/  IMAD R25, R0, R11, RZ ;  /* 0x0000000b00197224 */ /* 0x020fe200078e02ff */
[----:B------:R-:W-:Y:S01]  /*10500*/  ULDC.64 UR16, c[0x0][0xae8] ;  /* 0x0002ba0000107ab9 */ /* 0x000fe20000000a00 */
[----:B------:R-:W-:Y:S01]  /*10510*/  IMAD.SHL.U32 R4, R4, 0x2, RZ ;  /* 0x0000000204047824 */ /* 0x000fe200078e00ff */
[----:B------:R-:W0:Y:S01]  /*10520*/  @P0 LDC R5, c[0x0][0xbec] ;  /* 0x0002fb00ff050b82 */ /* 0x000e220000000800 */
[----:B------:R-:W-:Y:S01]  /*10530*/  UIADD3 UR11, UR11, UR9, URZ ;  /* 0x000000090b0b7290 */ /* 0x000fe2000fffe03f */
[----:B------:R-:W-:Y:S01]  /*10540*/  ISETP.GE.AND P2, PT, R189, UR15, PT ;  /* 0x0000000fbd007c0c */ /* 0x000fe2000bf46270 */
[----:B------:R-:W-:Y:S01]  /*10550*/  UIMAD UR4, UR13, UR16, URZ ;  /* 0x000000100d0472a4 */ /* 0x000fe2000f8e023f */
[----:B------:R-:W-:Y:S01]  /*10560*/  LOP3.LUT R4, R4, 0x2, R3, 0xe2, !PT ;  /* 0x0000000204047812 */ /* 0x000fe200078ee203 */
[----:B------:R-:W-:Y:S01]  /*10570*/  IMAD R3, R191, 0x20, R192 ;  /* 0x00000020bf037824 */ /* 0x000fe200078e02c0 */
[----:B------:R-:W-:Y:S01]  /*10580*/  UIMAD.WIDE.U32 UR10, UR44, UR16, UR10 ;  /* 0x000000102c0a72a5 */ /* 0x000fe2000f8e000a */
[----:B------:R-:W-:Y:S01]  /*10590*/  SEL R6, RZ, 0xffffffff, P2 ;  /* 0xffffffffff067807 */ /* 0x000fe20001000000 */
[----:B------:R-:W1:Y:S01]  /*105a0*/  @P0 LDC R7, c[0x0][0xbf0] ;  /* 0x0002fc00ff070b82 */ /* 0x000e620000000800 */
[----:B------:R-:W-:Y:S01]  /*105b0*/  UIMAD UR4, UR44, UR17, UR4 ;  /* 0x000000112c0472a4 */ /* 0x000fe2000f8e0204 */
[----:B------:R-:W-:Y:S01]  /*105c0*/  VIADD R8, R3, UR42 ;  /* 0x0000002a03087c36 */ /* 0x000fe20008000000 */
[----:B------:R-:W-:Y:S01]  /*105d0*/  ULDC.64 UR12, c[0x0][0xaf0] ;  /* 0x0002bc00000c7ab9 */ /* 0x000fe20000000a00 */
[----:B------:R-:W-:Y:S01]  /*105e0*/  ISETP.GE.AND P1, PT, R188, UR15, PT ;  /* 0x0000000fbc007c0c */ /* 0x000fe2000bf26270 */
[----:B------:R-:W-:Y:S01]  /*105f0*/  UIADD3 UR11, UR11, UR4, URZ ;  /* 0x000000040b0b7290 */ /* 0x000fe2000fffe03f */
[----:B------:R-:W-:Y:S01]  /*10600*/  IMAD.SHL.U32 R9, R6, 0x4, RZ ;  /* 0x0000000406097824 */ /* 0x000fe200078e00ff */
[----:B------:R-:W-:Y:S01]  /*10610*/  UIMAD UR4, UR14, UR12, URZ ;  /* 0x0000000c0e0472a4 */ /* 0x000fe2000f8e023f */
[----:B------:R-:W-:Y:S01]  /*10620*/  SEL R10, RZ, 0xffffffff, P1 ;  /* 0xffffffffff0a7807 */ /* 0x000fe20000800000 */
[----:B------:R-:W-:Y:S01]  /*10630*/  IMAD.MOV.U32 R3, RZ, RZ, R8 ;  /* 0x000000ffff037224 */ /* 0x000fe200078e0008 */
[----:B------:R-:W-:Y:S01]  /*10640*/  ISETP.GE.AND P2, PT, R194, UR15, PT ;  /* 0x0000000fc2007c0c */ /* 0x000fe2000bf46270 */
[----:B------:R-:W-:Y:S01]  /*10650*/  UIMAD UR4, UR8, UR13, UR4 ;  /* 0x0000000d080472a4 */ /* 0x000fe2000f8e0204 */
[----:B------:R-:W-:Y:S01]  /*10660*/  LOP3.LUT R9, R9, 0x4, R4, 0xe2, !PT ;  /* 0x0000000409097812 */ /* 0x000fe200078ee204 */
[----:B------:R-:W-:Y:S01]  /*10670*/  UIMAD.WIDE.U32 UR8, UR8, UR12, UR10 ;  /* 0x0000000c080872a5 */ /* 0x000fe2000f8e000a */
[----:B------:R-:W-:Y:S01]  /*10680*/  IMAD.SHL.U32 R10, R10, 0x8, RZ ;  /* 0x000000080a0a7824 */ /* 0x000fe200078e00ff */
[----:B------:R-:W-:Y:S01]  /*10690*/  SEL R0, RZ, 0x80, P2 ;  /* 0x00000080ff007807 */ /* 0x000fe20001000000 */
[----:B0-----:R-:W-:Y:S01]  /*106a0*/  @P0 IMAD.HI.U32 R6, R8, R5, RZ ;  /* 0x0000000508060227 */ /* 0x001fe200078e00ff */
[----:B------:R-:W-:Y:S01]  /*106b0*/  UIADD3 UR4, UR9, UR4, URZ ;  /* 0x0000000409047290 */ /* 0x000fe2000fffe03f */
[----:B------:R-:W-:Y:S01]  /*106c0*/  BSSY B1, `(.L_x_2451) ;  /* 0x0000047000017945 */ /* 0x000fe20003800000 */
[----:B------:R-:W-:Y:S01]  /*106d0*/  LOP3.LUT R10, R10, 0x8, R9, 0xe2, !PT ;  /* 0x000000080a0a7812 */ /* 0x000fe200078ee209 */
[----:B------:R-:W-:-:S02]  /*106e0*/  IMAD.U32 R4, RZ, RZ, UR8 ;  /* 0x00000008ff047e24 */ /* 0x000fc4000f8e00ff */
[----:B------:R-:W-:Y:S01]  /*106f0*/  IMAD.U32 R5, RZ, RZ, UR9 ;  /* 0x00000009ff057e24 */ /* 0x000fe2000f8e00ff */
[----:B------:R-:W-:Y:S01]  /*10700*/  ULDC.64 UR8, c[0x0][0xae0] ;  /* 0x0002b80000087ab9 */ /* 0x000fe20000000a00 */
[----:B-1----:R-:W-:Y:S01]  /*10710*/  @P0 SHF.R.U32.HI R3, RZ, R7, R6 ;  /* 0x00000007ff030219 */ /* 0x002fe20000011606 */
[----:B------:R-:W-:Y:S01]  /*10720*/  IMAD.U32 R5, RZ, RZ, UR4 ;  /* 0x00000004ff057e24 */ /* 0x000fe2000f8e00ff */
[----:B------:R-:W-:Y:S01]  /*10730*/  ISETP.GE.AND P0, PT, R187, UR15, PT ;  /* 0x0000000fbb007c0c */ /* 0x000fe2000bf06270 */
[----:B------:R-:W-:Y:S01]  /*10740*/  VIADD R26, R192, UR42 ;  /* 0x0000002ac01a7c36 */ /* 0x000fe20008000000 */
        /* <DEDUP_REMOVED lines=16> */
[----:B------:R-:W-:-:S04]  /*10850*/  IMAD.WIDE.U32 R4, R7, UR8, R4 ;  /* 0x0000000807047c25 */ /* 0x000fc8000f8e0004 */
[----:B------:R-:W-:Y:S01]  /*10860*/  IMAD R3, R7, UR9, R6 ;  /* 0x0000000907037c24 */ /* 0x000fe2000f8e0206 */
[----:B------:R-:W-:Y:S01]  /*10870*/  SEL R7, RZ, 0x40, P0 ;  /* 0x00000040ff077807 */ /* 0x000fe20000000000 */
[----:B------:R-:W-:Y:S01]  /*10880*/  ULDC.64 UR8, c[0x0][0xa80] ;  /* 0x0002a00000087ab9 */ /* 0x000fe20000000a00 */
[----:B------:R-:W-:Y:S01]  /*10890*/  ISETP.GE.AND P0, PT, R26, R25, PT ;  /* 0x000000191a00720c */ /* 0x000fe20003f06270 */
[----:B------:R-:W-:Y:S01]  /*108a0*/  IMAD.SHL.U32 R13, R8, 0x20, RZ ;  /* 0x00000020080d7824 */ /* 0x000fe200078e00ff */
[----:B------:R-:W-:Y:S01]  /*108b0*/  LEA R20, P1, R4, UR8, 0x1 ;  /* 0x0000000804147c11 */ /* 0x000fe2000f8208ff */
[----:B------:R-:W-:-:S03]  /*108c0*/  IMAD.IADD R3, R5, 0x1, R3 ;  /* 0x0000000105037824 */ /* 0x000fc600078e0203 */
[----:B------:R-:W-:Y:S01]  /*108d0*/  LOP3.LUT R10, R13, 0x20, R10, 0xe2, !PT ;  /* 0x000000200d0a7812 */ /* 0x000fe200078ee20a */
[----:B------:R0:W1:Y:S01]  /*108e0*/  SHFL.IDX PT, R6, R20, RZ, 0x181f ;  /* 0x00181fff14067589 */ /* 0x00006200000e0000 */
[----:B------:R-:W-:Y:S02]  /*108f0*/  LEA.HI.X R3, R4, UR9, R3, 0x1, P1 ;  /* 0x0000000904037c11 */ /* 0x000fe400088f0c03 */
[----:B--2-4-:R-:W-:-:S03]  /*10900*/  LOP3.LUT R21, R10, R7, RZ, 0xfc, !PT ;  /* 0x000000070a157212 */ /* 0x014fc600078efcff */
        /* <DEDUP_REMOVED lines=34> */
.L_x_2452:
[----:B------:R-:W-:Y:S05]  /*10b30*/  BSYNC B1 ;  /* 0x0000000000017941 */ /* 0x000fea0003800000 */
.L_x_2451:
        /* <DEDUP_REMOVED lines=36> */
.L_x_2447:
[----:B------:R-:W-:Y:S05]  /*10d80*/  BSYNC B0 ;  /* 0x0000000000007941 */ /* 0x000fea0003800000 */
.L_x_2441:
[----:B------:R-:W-:Y:S02]  /*10d90*/  ULDC UR4, c[0x0][0xc3c] ;  /* 0x00030f0000047ab9 */ /* 0x000fe40000000800 */
[----:B------:R-:W-:-:S06]  /*10da0*/  UISETP.GE.AND UP0, UPT, UR6, UR4, UPT ;  /* 0x000000040600728c */ /* 0x000fcc000bf06270 */
[----:B------:R-:W-:-:S13]  /*10db0*/  PLOP3.LUT P0, PT, PT, PT, UP0, 0x80, 0x0 ;  /* 0x000000000000781c */ /* 0x000fda0003f0f008 */
[----:B------:R-:W-:Y:S05]  /*10dc0*/  @!P0 BRA `(.L_x_2453) ;  /* 0xffffff00009c8947 */ /* 0x000fea000383ffff */
[----:B------:R-:W-:Y:S05]  /*10dd0*/  EXIT ;  /* 0x000000000000794d */ /* 0x000fea0003800000 */
.L_x_2344:
[----:B------:R-:W-:-:S08]  /*10de0*/  NOP ;  /* 0x0000000000007918 */ /* 0x000fd00000000000 */
[----:B------:R-:W0:-:S00]  /*10df0*/  USETMAXREG.DEALLOC.CTAPOOL 0x18 ;  /* 0x00000018000079c8 */ /* 0x000e0000080e0500 */
[----:B0-----:R-:W2:Y:S01]  /*10e00*/  LDL.LU R2, [R1+0x10] ;  /* 0x0000100001027983 */ /* 0x001ea20000300800 */
[----:B------:R-:W-:Y:S01]  /*10e10*/  LOP3.LUT R0, R0, 0x3, RZ, 0xc0, !PT ;  /* 0x0000000300007812 */ /* 0x000fe200078ec0ff */
[----:B------:R-:W-:-:S05]  /*10e20*/  IMAD.MOV.U32 R5, RZ, RZ, RZ ;  /* 0x000000ffff057224 */ /* 0x000fca00078e00ff */
[----:B------:R-:W0:Y:S02]  /*10e30*/  SHFL.IDX PT, R0, R0, RZ, 0x1f ;  /* 0x00001fff00007589 */ /* 0x000e2400000e0000 */
[----:B0-----:R-:W-:Y:S02]  /*10e40*/  ISETP.NE.AND P0, PT, R0, RZ, PT ;  /* 0x000000ff0000720c */ /* 0x001fe40003f05270 */
        /* <DEDUP_REMOVED lines=8> */
[----:B------:R-:W2:Y:S01]  /*10ed0*/  LDS.128 R16, [UR4+0x28cd0] ;  /* 0x028cd004ff107984 */ /* 0x000ea20008000c00 */
[----:B------:R-:W-:Y:S06]  /*10ee0*/  BAR.ARV 0x4, 0x180 ;  /* 0x0106000000007b1d */ /* 0x000fec0000002000 */
[----:B------:R-:W-:Y:S05]  /*10ef0*/  BRA `(.L_x_2455) ;  /* 0x0000000800847947 */ /* 0x000fea0003800000 */
.L_x_2454:
[----:B------:R-:W-:Y:S01]  /*10f00*/  LOP3.LUT R0, R4, 0x1f, RZ, 0xc0, !PT ;  /* 0x0000001f04007812 */ /* 0x000fe200078ec0ff */
[----:B------:R-:W-:Y:S01]  /*10f10*/  ULDC UR4, c[0x0][0xc3c] ;  /* 0x00030f0000047ab9 */ /* 0x000fe20000000800 */
[----:B------:R-:W1:Y:S01]  /*10f20*/  S2UR UR6, SR_CTAID.X ;  /* 0x00000000000679c3 */ /* 0x000e620000002500 */
[----:B------:R-:W-:Y:S01]  /*10f30*/  ULDC UR5, c[0x0][0xc38] ;  /* 0x00030e0000057ab9 */ /* 0x000fe20000000800 */
[----:B------:R-:W-:-:S04]  /*10f40*/  ISETP.NE.AND P0, PT, R0, 0x1f, PT ;  /* 0x0000001f0000780c */ /* 0x000fc80003f05270 */
[----:B------:R-:W-:-:S13]  /*10f50*/  ISETP.GE.OR P1, PT, R0, UR4, !P0 ;  /* 0x0000000400007c0c */ /* 0x000fda000c726670 */
[----:B0-----:R-:W0:Y:S02]  /*10f60*/  @!P1 LDC.64 R2, c[0x0][0xc80] ;  /* 0x00032000ff029b82 */ /* 0x001e240000000a00 */
        /* <DEDUP_REMOVED lines=34> */
.L_x_2460:
        /* <DEDUP_REMOVED lines=12> */
.L_x_2459:
[----:B------:R-:W-:Y:S05]  /*11250*/  BSYNC B0 ;  /* 0x0000000000007941 */ /* 0x000fea0003800000 */
.L_x_2458:
        /* <DEDUP_REMOVED lines=20> */
[----:B------:R-:W-:-:S07]  /*113a0*/  IMAD.MOV.U32 R6, RZ, RZ, R10 ;  /* 0x000000ffff067224 */ /* 0x000fce00078e000a */
.L_x_2456:
[----:B------:R-:W-:-:S04]  /*113b0*/  IMAD.IADD R7, R7, 0x1, -R2 ;  /* 0x0000000107077824 */ /* 0x000fc800078e0a02 */
[----:B------:R-:W-:-:S05]  /*113c0*/  IMAD R2, R6, UR5, R7 ;  /* 0x0000000506027c24 */ /* 0x000fca000f8e0207 */
[----:B------:R-:W-:Y:S02]  /*113d0*/  ISETP.GT.AND P0, PT, R2, UR6, PT ;  /* 0x0000000602007c0c */ /* 0x000fe4000bf04270 */
[----:B------:R-:W0:Y:S11]  /*113e0*/  LDC.64 R2, c[0x0][0xc90] ;  /* 0x00032400ff027b82 */ /* 0x000e360000000a00 */
[----:B------:R-:W-:-:S04]  /*113f0*/  VOTE.ANY R12, PT, !P0 ;  /* 0x00000000000c7806 */ /* 0x000fc800040e0100 */
[----:B------:R-:W1:Y:S02]  /*11400*/  POPC R8, R12 ;  /* 0x0000000c00087309 */ /* 0x000e640000000000 */
[----:B-1----:R-:W-:-:S04]  /*11410*/  VIADD R19, R8, UR4 ;  /* 0x0000000408137c36 */ /* 0x002fc80008000000 */
[----:B0-----:R-:W-:-:S05]  /*11420*/  IMAD.WIDE R2, R19, 0x4, R2 ;  /* 0x0000000413027825 */ /* 0x001fca00078e0202 */
[----:B------:R-:W2:Y:S01]  /*11430*/  LDG.E R10, desc[UR40][R2.64] ;  /* 0x00000028020a7981 */ /* 0x000ea2000c1e1900 */
[----:B------:R-:W-:-:S03]  /*11440*/  ISETP.NE.AND P0, PT, R12, RZ, PT ;  /* 0x000000ff0c00720c */ /* 0x000fc60003f05270 */
[----:B------:R-:W2:Y:S02]  /*11450*/  SHFL.IDX PT, R5, R5, R8, 0x1f ;  /* 0x00001f0805057589 */ /* 0x000ea400000e0000 */
[----:B--2---:R-:W-:-:S05]  /*11460*/  IMAD R9, R5, R10, RZ ;  /* 0x0000000a05097224 */ /* 0x004fca00078e02ff */
[----:B------:R-:W-:-:S04]  /*11470*/  IABS R11, R9 ;  /* 0x00000009000b7213 */ /* 0x000fc80000000000 */
[----:B------:R-:W0:Y:S08]  /*11480*/  I2F.RP R13, R11 ;  /* 0x0000000b000d7306 */ /* 0x000e300000209400 */
[----:B0-----:R-:W0:Y:S02]  /*11490*/  MUFU.RCP R13, R13 ;  /* 0x0000000d000d7308 */ /* 0x001e240000001000 */
[----:B0-----:R-:W-:-:S06]  /*114a0*/  VIADD R14, R13, 0xffffffe ;  /* 0x0ffffffe0d0e7836 */ /* 0x001fcc0000000000 */
[----:B------:R0:W1:Y:S01]  /*114b0*/  F2I.FTZ.U32.TRUNC.NTZ R3, R14 ;  /* 0x0000000e00037305 */ /* 0x000062000021f000 */
[----:B------:R-:W-:Y:S05]  /*114c0*/  @!P0 BRA `(.L_x_2461) ;  /* 0x0000000000088947 */ /* 0x000fea0003800000 */
[----:B------:R-:W-:-:S05]  /*114d0*/  VIADD R13, R8, 0xffffffff ;  /* 0xffffffff080d7836 */ /* 0x000fca0000000000 */
[----:B------:R2:W3:Y:S02]  /*114e0*/  SHFL.IDX PT, R16, R6, R13, 0x1f ;  /* 0x00001f0d06107589 */ /* 0x0004e400000e0000 */
.L_x_2461:
[----:B-1----:R-:W-:Y:S02]  /*114f0*/  IMAD.MOV R2, RZ, RZ, -R3 ;  /* 0x000000ffff027224 */ /* 0x002fe400078e0a03 */
[----:B---3--:R-:W-:Y:S02]  /*11500*/  IMAD R16, R16, UR5, R7 ;  /* 0x0000000510107c24 */ /* 0x008fe4000f8e0207 */
[----:B------:R-:W-:Y:S02]  /*11510*/  IMAD R7, R2, R11, RZ ;  /* 0x0000000b02077224 */ /* 0x000fe400078e02ff */
[----:B------:R-:W-:-:S04]  /*11520*/  IMAD.MOV.U32 R2, RZ, RZ, RZ ;  /* 0x000000ffff027224 */ /* 0x000fc800078e00ff */
[----:B------:R-:W-:Y:S01]  /*11530*/  IMAD.HI.U32 R3, R3, R7, R2 ;  /* 0x0000000703037227 */ /* 0x000fe200078e0002 */
[----:B------:R-:W-:Y:S02]  /*11540*/  IADD3 R2, -R16, UR6, RZ ;  /* 0x0000000610027c10 */ /* 0x000fe4000fffe1ff */
[----:B------:R-:W-:Y:S02]  /*11550*/  IABS R7, R9 ;  /* 0x0000000900077213 */ /* 0x000fe40000000000 */
[----:B--2---:R-:W-:-:S03]  /*11560*/  IABS R6, R2 ;  /* 0x0000000200067213 */ /* 0x004fc60000000000 */
        /* <DEDUP_REMOVED lines=10> */
[----:B------:R-:W-:-:S04]  /*11610*/  @P0 VIADD R3, R3, 0x1 ;  /* 0x0000000103030836 */ /* 0x000fc80000000000 */
[----:B------:R-:W-:-:S04]  /*11620*/  IMAD.MOV.U32 R11, RZ, RZ, R3 ;  /* 0x000000ffff0b7224 */ /* 0x000fc800078e0003 */
[----:B------:R-:W-:Y:S01]  /*11630*/  @!P2 IMAD.MOV R11, RZ, RZ, -R11 ;  /* 0x000000ffff0ba224 */ /* 0x000fe200078e0a0b */
[----:B------:R-:W-:-:S05]  /*11640*/  @!P1 LOP3.LUT R11, RZ, R9, RZ, 0x33, !PT ;  /* 0x00000009ff0b9212 */ /* 0x000fca00078e33ff */
[----:B------:R-:W-:Y:S02]  /*11650*/  IMAD R6, R10, R11, RZ ;  /* 0x0000000b0a067224 */ /* 0x000fe400078e02ff */
[----:B------:R-:W-:Y:S02]  /*11660*/  IMAD.MOV R11, RZ, RZ, -R11 ;  /* 0x000000ffff0b7224 */ /* 0x000fe400078e0a0b */
[----:B------:R-:W-:Y:S02]  /*11670*/  IMAD.MOV R3, RZ, RZ, -R6 ;  /* 0x000000ffff037224 */ /* 0x000fe400078e0a06 */
[----:B------:R-:W-:-:S03]  /*11680*/  IMAD R9, R9, R11, R2 ;  /* 0x0000000b09097224 */ /* 0x000fc600078e0202 */
[----:B------:R-:W-:-:S04]  /*11690*/  VIADDMNMX R10, R3, UR5, R10, PT ;  /* 0x00000005030a7c46 */ /* 0x000fc8000b80010a */
[----:B------:R-:W-:-:S04]  /*116a0*/  IABS R7, R10 ;  /* 0x0000000a00077213 */ /* 0x000fc80000000000 */
[----:B------:R-:W1:Y:S08]  /*116b0*/  I2F.RP R8, R7 ;  /* 0x0000000700087306 */ /* 0x000e700000209400 */
[----:B-1----:R-:W1:Y:S02]  /*116c0*/  MUFU.RCP R8, R8 ;  /* 0x0000000800087308 */ /* 0x002e640000001000 */
[----:B-1----:R-:W-:Y:S01]  /*116d0*/  VIADD R3, R8, 0xffffffe ;  /* 0x0ffffffe08037836 */ /* 0x002fe20000000000 */
[----:B------:R-:W-:-:S05]  /*116e0*/  IABS R8, R10 ;  /* 0x0000000a00087213 */ /* 0x000fca0000000000 */
[----:B------:R-:W1:Y:S01]  /*116f0*/  F2I.FTZ.U32.TRUNC.NTZ R3, R3 ;  /* 0x0000000300037305 */ /* 0x000e62000021f000 */
[----:B------:R-:W-:Y:S02]  /*11700*/  IMAD.MOV R8, RZ, RZ, -R8 ;  /* 0x000000ffff087224 */ /* 0x000fe400078e0a08 */
[----:B-1----:R-:W-:-:S04]  /*11710*/  IMAD.MOV R2, RZ, RZ, -R3 ;  /* 0x000000ffff027224 */ /* 0x002fc800078e0a03 */
[----:B------:R-:W-:Y:S02]  /*11720*/  IMAD R11, R2, R7, RZ ;  /* 0x00000007020b7224 */ /* 0x000fe400078e02ff */
[----:B------:R-:W-:-:S04]  /*11730*/  IMAD.MOV.U32 R2, RZ, RZ, RZ ;  /* 0x000000ffff027224 */ /* 0x000fc800078e00ff */
[----:B------:R-:W-:Y:S01]  /*11740*/  IMAD.HI.U32 R2, R3, R11, R2 ;  /* 0x0000000b03027227 */ /* 0x000fe200078e0002 */
[----:B------:R-:W-:Y:S02]  /*11750*/  IABS R11, R9 ;  /* 0x00000009000b7213 */ /* 0x000fe40000000000 */
[C---:B------:R-:W-:Y:S01]  /*11760*/  LOP3.LUT R3, R9.reuse, R10, RZ, 0x3c, !PT ;  /* 0x0000000a09037212 */ /* 0x040fe200078e3cff */
[----:B------:R-:W-:Y:S02]  /*11770*/  IMAD.IADD R9, R9, 0x1, R6 ;  /* 0x0000000109097824 */ /* 0x000fe400078e0206 */
[----:B------:R-:W-:Y:S01]  /*11780*/  IMAD.HI.U32 R2, R2, R11, RZ ;  /* 0x0000000b02027227 */ /* 0x000fe200078e00ff */
[----:B------:R-:W-:-:S03]  /*11790*/  ISETP.GE.AND P2, PT, R3, RZ, PT ;  /* 0x000000ff0300720c */ /* 0x000fc60003f46270 */
[----:B------:R-:W-:-:S05]  /*117a0*/  IMAD R8, R2, R8, R11 ;  /* 0x0000000802087224 */ /* 0x000fca00078e020b */
[----:B------:R-:W-:-:S13]  /*117b0*/  ISETP.GT.U32.AND P1, PT, R7, R8, PT ;  /* 0x000000080700720c */ /* 0x000fda0003f24070 */
[----:B------:R-:W-:Y:S02]  /*117c0*/  @!P1 IMAD.IADD R8, R8, 0x1, -R7 ;  /* 0x0000000108089824 */ /* 0x000fe400078e0a07 */
[----:B------:R-:W-:Y:S01]  /*117d0*/  @!P1 VIADD R2, R2, 0x1 ;  /* 0x0000000102029836 */ /* 0x000fe20000000000 */
[----:B------:R-:W-:Y:S02]  /*117e0*/  ISETP.NE.AND P1, PT, R10, RZ, PT ;  /* 0x000000ff0a00720c */ /* 0x000fe40003f25270 */
[----:B------:R-:W-:-:S13]  /*117f0*/  ISETP.GE.U32.AND P0, PT, R8, R7, PT ;  /* 0x000000070800720c */ /* 0x000fda0003f06070 */
[----:B------:R-:W-:-:S04]  /*11800*/  @P0 VIADD R2, R2, 0x1 ;  /* 0x0000000102020836 */ /* 0x000fc80000000000 */
[----:B------:R-:W-:Y:S01]  /*11810*/  @!P2 IMAD.MOV R2, RZ, RZ, -R2 ;  /* 0x000000ffff02a224 */ /* 0x000fe200078e0a02 */
[----:B------:R-:W-:Y:S01]  /*11820*/  @!P1 LOP3.LUT R2, RZ, R10, RZ, 0x33, !PT ;  /* 0x0000000aff029212 */ /* 0x000fe200078e33ff */
[----:B------:R-:W-:-:S04]  /*11830*/  IMAD.MOV R10, RZ, RZ, -R10 ;  /* 0x000000ffff0a7224 */ /* 0x000fc800078e0a0a */
[----:B------:R-:W-:Y:S01]  /*11840*/  IMAD R18, R2, R10, R9 ;  /* 0x0000000a02127224 */ /* 0x000fe200078e0209 */
[----:B------:R-:W-:-:S05]  /*11850*/  LOP3.LUT R2, RZ, R2, RZ, 0x33, !PT ;  /* 0x00000002ff027212 */ /* 0x000fca00078e33ff */
[----:B------:R-:W-:Y:S01]  /*11860*/  IMAD.IADD R17, R5, 0x1, R2 ;  /* 0x0000000105117824 */ /* 0x000fe200078e0202 */
[----:B------:R-:W-:Y:S06]  /*11870*/  BRA `(.L_x_2462) ;  /* 0x00000000000c7947 */ /* 0x000fec0003800000 */
.L_x_2457:
[----:B------:R-:W-:Y:S02]  /*11880*/  IMAD.MOV.U32 R17, RZ, RZ, RZ ;  /* 0x000000ffff117224 */ /* 0x000fe400078e00ff */
[----:B------:R-:W-:Y:S02]  /*11890*/  IMAD.U32 R16, RZ, RZ, UR6 ;  /* 0x00000006ff107e24 */ /* 0x000fe4000f8e00ff */
[----:B------:R-:W-:-:S07]  /*118a0*/  IMAD.MOV.U32 R18, RZ, RZ, RZ ;  /* 0x000000ffff127224 */ /* 0x000fce00078e00ff */
.L_x_2462:
[----:B------:R-:W-:-:S13]  /*118b0*/  ISETP.NE.AND P0, PT, R0, RZ, PT ;  /* 0x000000ff0000720c */ /* 0x000fda0003f05270 */
[----:B------:R-:W1:Y:S01]  /*118c0*/  @!P0 S2R R3, SR_CgaCtaId ;  /* 0x0000000000038919 */ /* 0x000e620000008800 */
[----:B------:R-:W-:-:S04]  /*118d0*/  @!P0 MOV R0, 0x400 ;  /* 0x0000040000008802 */ /* 0x000fc80000000f00 */
[----:B-1----:R-:W-:-:S05]  /*118e0*/  @!P0 LEA R0, R3, R0, 0x18 ;  /* 0x0000000003008211 */ /* 0x002fca00078ec0ff */
[----:B------:R1:W-:Y:S01]  /*118f0*/  @!P0 STS.128 [R0+0x28cd0], R16 ;  /* 0x028cd01000008388 */ /* 0x0003e20000000c00 */
[----:B------:R-:W-:Y:S06]  /*11900*/  BAR.ARV 0x5, 0x180 ;  /* 0x0146000000007b1d */ /* 0x000fec0000002000 */
.L_x_2455:
[----:B-1----:R-:W-:Y:S01]  /*11910*/  IMAD.MOV.U32 R0, RZ, RZ, 0x1 ;  /* 0x00000001ff007424 */ /* 0x002fe200078e00ff */
[----:B------:R1:W-:Y:S01]  /*11920*/  STL [R1+0x4], RZ ;  /* 0x000004ff01007387 */ /* 0x0003e20000100800 */
[----:B------:R-:W-:Y:S02]  /*11930*/  ULDC UR4, c[0x0][0xc3c] ;  /* 0x00030f0000047ab9 */ /* 0x000fe40000000800 */
[----:B--2---:R-:W-:Y:S01]  /*11940*/  ISETP.GE.AND P0, PT, R19, UR4, PT ;  /* 0x0000000413007c0c */ /* 0x004fe2000bf06270 */
[----:B------:R1:W-:Y:S04]  /*11950*/  STL [R1+0xc], R0 ;  /* 0x00000c0001007387 */ /* 0x0003e80000100800 */
[----:B------:R1:W-:Y:S08]  /*11960*/  STL [R1+0x40], RZ ;  /* 0x000040ff01007387 */ /* 0x0003f00000100800 */
[----:B-1----:R-:W-:Y:S05]  /*11970*/  @P0 BRA `(.L_x_2463) ;  /* 0x00000060009c0947 */ /* 0x002fea0003800000 */
[----:B------:R-:W1:Y:S01]  /*11980*/  S2UR UR5, SR_CgaCtaId ;  /* 0x00000000000579c3 */ /* 0x000e620000008800 */
[C---:B------:R-:W-:Y:S01]  /*11990*/  IMAD.SHL.U32 R0, R4.reuse, 0x8, RZ ;  /* 0x0000000804007824 */ /* 0x040fe200078e00ff */
[----:B------:R-:W-:Y:S01]  /*119a0*/  LOP3.LUT R5, R4, 0x7f, RZ, 0xc0, !PT ;  /* 0x0000007f04057812 */ /* 0x000fe200078ec0ff */
[----:B------:R-:W-:Y:S01]  /*119b0*/  UMOV UR4, 0x400 ;  /* 0x0000040000047882 */ /* 0x000fe20000000000 */
[----:B------:R-:W-:Y:S01]  /*119c0*/  BSSY B8, `(.L_x_2463) ;  /* 0x0000622000087945 */ /* 0x000fe20003800000 */
[----:B------:R-:W-:Y:S01]  /*119d0*/  ULDC UR37, c[0x0][0xc] ;  /* 0x0000030000257ab9 */ /* 0x000fe20000000800 */
[----:B------:R-:W-:Y:S01]  /*119e0*/  LOP3.LUT R3, R0, 0x1f8, RZ, 0xc0, !PT ;  /* 0x000001f800037812 */ /* 0x000fe200078ec0ff */
[----:B0-----:R-:W-:Y:S01]  /*119f0*/  IMAD.SHL.U32 R2, R5, 0x8, RZ ;  /* 0x0000000805027824 */ /* 0x001fe200078e00ff */
[----:B------:R-:W-:Y:S01]  /*11a00*/  SHF.R.U32.HI R5, RZ, 0x3, R5 ;  /* 0x00000003ff057819 */ /* 0x000fe20000011605 */
[----:B------:R-:W-:Y:S01]  /*11a10*/  ULDC.64 UR38, c[0x0][0x198] ;  /* 0x0000660000267ab9 */ /* 0x000fe20000000a00 */
[----:B------:R-:W-:Y:S01]  /*11a20*/  LOP3.LUT R3, R3, 0x38, R4, 0x78, !PT ;  /* 0x0000003803037812 */ /* 0x000fe200078e7804 */
[----:B------:R-:W-:-:S03]  /*11a30*/  IMAD.SHL.U32 R4, R4, 0x10, RZ ;  /* 0x0000001004047824 */ /* 0x000fc600078e00ff */
[----:B------:R-:W-:Y:S02]  /*11a40*/  LOP3.LUT R2, R3, 0x200, R2, 0xf8, !PT ;  /* 0x0000020003027812 */ /* 0x000fe400078ef802 */
[----:B------:R-:W-:Y:S01]  /*11a50*/  LOP3.LUT R0, R5, 0x70, R4, 0xf8, !PT ;  /* 0x0000007005007812 */ /* 0x000fe200078ef804 */
[----:B------:R-:W-:Y:S01]  /*11a60*/  IMAD.MOV.U32 R0, RZ, RZ, 0x1 ;  /* 0x00000001ff007424 */ /* 0x000fe200078e00ff */
[----:B-1----:R-:W-:-:S06]  /*11a70*/  ULEA UR4, UR5, UR4, 0x18 ;  /* 0x0000000405047291 */ /* 0x002fcc000f8ec03f */
[----:B------:R-:W-:-:S04]  /*11a80*/  IMAD.U32 R3, RZ, RZ, UR4 ;  /* 0x00000004ff037e24 */ /* 0x000fc8000f8e00ff */
[----:B------:R-:W-:Y:S01]  /*11a90*/  IMAD R2, R2, 0x2, R3 ;  /* 0x0000000202027824 */ /* 0x000fe200078e0203 */
[----:B------:R0:W-:Y:S04]  /*11aa0*/  STL [R1], R3 ;  /* 0x0000000301007387 */ /* 0x0001e80000100800 */
[----:B------:R0:W-:Y:S04]  /*11ab0*/  STL [R1+0x44], R2 ;  /* 0x0000440201007387 */ /* 0x0001e80000100800 */
[----:B------:R0:W-:Y:S04]  /*11ac0*/  STL [R1+0x40], RZ ;  /* 0x000040ff01007387 */ /* 0x0001e80000100800 */
[----:B------:R0:W-:Y:S04]  /*11ad0*/  STL [R1+0xc], R0 ;  /* 0x00000c0001007387 */ /* 0x0001e80000100800 */
[----:B------:R0:W-:Y:S02]  /*11ae0*/  STL [R1+0x4], RZ ;  /* 0x000004ff01007387 */ /* 0x0001e40000100800 */
.L_x_2589:
[----:B------:R-:W-:Y:S05]  /*11af0*/  YIELD ;  /* 0x0000000000007946 */ /* 0x000fea0003800000 */
[----:B------:R-:W-:Y:S01]  /*11b00*/  ULDC.64 UR4, c[0x0][0xa28] ;  /* 0x00028a0000047ab9 */ /* 0x000fe20000000a00 */
[----:B0--3--:R-:W-:Y:S01]  /*11b10*/  IMAD.MOV.U32 R0, RZ, RZ, RZ ;  /* 0x000000ffff007224 */ /* 0x009fe200078e00ff */
[----:B------:R-:W-:Y:S01]  /*11b20*/  ISETP.NE.U32.AND P0, PT, RZ, UR4, PT ;  /* 0x00000004ff007c0c */ /* 0x000fe2000bf05070 */
[----:B------:R-:W0:Y:S01]  /*11b30*/  LDC.64 R4, c[0x0][0xa00] ;  /* 0x00028000ff047b82 */ /* 0x000e220000000a00 */
[----:B-1---5:R-:W-:Y:S01]  /*11b40*/  CS2R R8, SRZ ;  /* 0x0000000000087805 */ /* 0x022fe2000001ff00 */
[----:B------:R-:W-:Y:S01]  /*11b50*/  ULDC.64 UR6, c[0x0][0xa08] ;  /* 0x0002820000067ab9 */ /* 0x000fe20000000a00 */
[----:B------:R-:W-:Y:S01]  /*11b60*/  ISETP.NE.AND.EX P0, PT, RZ, UR5, PT, P0 ;  /* 0x00000005ff007c0c */ /* 0x000fe2000bf05300 */
[----:B------:R-:W-:-:S12]  /*11b70*/  ULDC.64 UR4, c[0x0][0xa18] ;  /* 0x0002860000047ab9 */ /* 0x000fd80000000a00 */
[----:B--2---:R-:W1:Y:S02]  /*11b80*/  @P0 LDC.64 R2, c[0x0][0xa28] ;  /* 0x00028a00ff020b82 */ /* 0x004e640000000a00 */
[----:B-1----:R-:W-:-:S05]  /*11b90*/  @P0 IMAD.WIDE R2, R19, 0x4, R2 ;  /* 0x0000000413020825 */ /* 0x002fca00078e0202 */
[----:B------:R1:W5:Y:S01]  /*11ba0*/  @P0 LDG.E R0, desc[UR40][R2.64] ;  /* 0x0000002802000981 */ /* 0x000362000c1e1900 */
[----:B------:R-:W-:Y:S01]  /*11bb0*/  ISETP.NE.U32.AND P0, PT, RZ, UR4, PT ;  /* 0x00000004ff007c0c */ /* 0x000fe2000bf05070 */
[----:B0-----:R-:W-:Y:S01]  /*11bc0*/  IMAD.WIDE R4, R19, 0x4, R4 ;  /* 0x0000000413047825 */ /* 0x001fe200078e0204 */
[----:B------:R-:W-:Y:S02]  /*11bd0*/  ISETP.NE.U32.AND P1, PT, RZ, UR6, PT ;  /* 0x00000006ff007c0c */ /* 0x000fe4000bf25070 */
[----:B------:R-:W-:Y:S01]  /*11be0*/  ISETP.NE.AND.EX P2, PT, RZ, UR5, PT, P0 ;  /* 0x00000005ff007c0c */ /* 0x000fe2000bf45300 */
[----:B------:R-:W-:Y:S01]  /*11bf0*/  ULDC.64 UR4, c[0x0][0xa00] ;  /* 0x0002800000047ab9 */ /* 0x000fe20000000a00 */
[----:B------:R-:W-:Y:S02]  /*11c00*/  ISETP.NE.AND.EX P1, PT, RZ, UR7, PT, P1 ;  /* 0x00000007ff007c0c */ /* 0x000fe4000bf25310 */
[----:B------:R-:W-:Y:S01]  /*11c10*/  ISETP.NE.U32.AND P0, PT, RZ, UR4, PT ;  /* 0x00000004ff007c0c */ /* 0x000fe2000bf05070 */
[----:B-1----:R-:W0:Y:S03]  /*11c20*/  LDC.64 R2, c[0x0][0xa08] ;  /* 0x00028200ff027b82 */ /* 0x002e260000000a00 */
[----:B------:R-:W-:-:S05]  /*11c30*/  ISETP.NE.AND.EX P0, PT, RZ, UR5, PT, P0 ;  /* 0x00000005ff007c0c */ /* 0x000fca000bf05300 */
[----:B------:R-:W1:Y:S08]  /*11c40*/  @P2 LDC.64 R6, c[0x0][0xa18] ;  /* 0x00028600ff062b82 */ /* 0x000e700000000a00 */
[----:B------:R-:W2:Y:S01]  /*11c50*/  @P0 LDG.E R9, desc[UR40][R4.64] ;  /* 0x0000002804090981 */ /* 0x000ea2000c1e1900 */
[----:B------:R-:W-:Y:S01]  /*11c60*/  ULDC UR4, c[0x0][0x288] ;  /* 0x0000a20000047ab9 */ /* 0x000fe20000000800 */
[----:B0-----:R-:W-:-:S05]  /*11c70*/  IMAD.WIDE R2, R19, 0x4, R2 ;  /* 0x0000000413027825 */ /* 0x001fca00078e0202 */
[----:B------:R-:W5:Y:S01]  /*11c80*/  @P1 LDG.E R8, desc[UR40][R2.64] ;  /* 0x0000002802081981 */ /* 0x000f62000c1e1900 */
[----:B-1----:R-:W-:-:S03]  /*11c90*/  @P2 IMAD.WIDE R6, R19, 0x4, R6 ;  /* 0x0000000413062825 */ /* 0x002fc600078e0206 */
        /* <DEDUP_REMOVED lines=14> */
[----:B------:R-:W0:Y:S04]  /*11d80*/  LDG.E R7, desc[UR40][R4.64] ;  /* 0x0000002804077981 */ /* 0x000e28000c1e1900 */
[----:B------:R-:W0:Y:S02]  /*11d90*/  LDG.E R4, desc[UR40][R4.64+0x4] ;  /* 0x0000042804047981 */ /* 0x000e24000c1e1900 */
[----:B0-----:R-:W-:-:S05]  /*11da0*/  IMAD.IADD R9, R4, 0x1, -R7 ;  /* 0x0000000104097824 */ /* 0x001fca00078e0a07 */
[----:B------:R1:W-:Y:S02]  /*11db0*/  STL [R1+0x2c], R9 ;  /* 0x00002c0901007387 */ /* 0x0003e40000100800 */
.L_x_2464:
[----:B-----5:R-:W-:Y:S01]  /*11dc0*/  IMAD.IADD R4, R8, 0x1, R0 ;  /* 0x0000000108047824 */ /* 0x020fe200078e0200 */
[----:B------:R-:W-:Y:S02]  /*11dd0*/  ULDC.64 UR4, c[0x0][0xa20] ;  /* 0x0002880000047ab9 */ /* 0x000fe40000000a00 */
[----:B------:R-:W-:Y:S02]  /*11de0*/  ISETP.NE.U32.AND P0, PT, RZ, UR4, PT ;  /* 0x00000004ff007c0c */ /* 0x000fe4000bf05070 */
[----:B------:R2:W-:Y:S02]  /*11df0*/  STL [R1+0x18], R4 ;  /* 0x0000180401007387 */ /* 0x0005e40000100800 */
[----:B------:R-:W-:-:S13]  /*11e00*/  ISETP.NE.AND.EX P0, PT, RZ, UR5, PT, P0 ;  /* 0x00000005ff007c0c */ /* 0x000fda000bf05300 */
[----:B--2---:R-:W-:Y:S05]  /*11e10*/  @!P0 BRA `(.L_x_2465) ;  /* 0x0000000000108947 */ /* 0x004fea0003800000 */
[----:B------:R-:W2:Y:S02]  /*11e20*/  LDC.64 R2, c[0x0][0xa20] ;  /* 0x00028800ff027b82 */ /* 0x000ea40000000a00 */
[----:B--2---:R-:W-:-:S05]  /*11e30*/  IMAD.WIDE R2, R19, 0x4, R2 ;  /* 0x0000000413027825 */ /* 0x004fca00078e0202 */
[----:B------:R2:W5:Y:S01]  /*11e40*/  LDG.E R6, desc[UR40][R2.64] ;  /* 0x0000002802067981 */ /* 0x000562000c1e1900 */
[----:B------:R-:W-:Y:S05]  /*11e50*/  BRA `(.L_x_2466) ;  /* 0x0000000000107947 */ /* 0x000fea0003800000 */
.L_x_2465:
[----:B------:R-:W-:Y:S05]  /*11e60*/  @!P1 BRA `(.L_x_2466) ;  /* 0x00000000000c9947 */ /* 0x000fea0003800000 */
[----:B------:R-:W2:Y:S04]  /*11e70*/  LDG.E R6, desc[UR40][R2.64] ;  /* 0x0000002802067981 */ /* 0x000ea8000c1e1900 */
[----:B------:R-:W2:Y:S02]  /*11e80*/  LDG.E R2, desc[UR40][R2.64+0x4] ;  /* 0x0000042802027981 */ /* 0x000ea4000c1e1900 */
[----:B--2---:R-:W-:-:S07]  /*11e90*/  IMAD.IADD R6, R2, 0x1, -R6 ;  /* 0x0000000102067824 */ /* 0x004fce00078e0a06 */
.L_x_2466:
[----:B--2---:R-:W2:Y:S01]  /*11ea0*/  LDC R2, c[0x0][0x448] ;  /* 0x00011200ff027b82 */ /* 0x004ea20000000800 */
[----:B------:R-:W-:Y:S02]  /*11eb0*/  IMAD.SHL.U32 R8, R17, 0x40, RZ ;  /* 0x0000004011087824 */ /* 0x000fe400078e00ff */
[----:B-----5:R-:W-:Y:S02]  /*11ec0*/  IMAD.IADD R0, R6, 0x1, -R0 ;  /* 0x0000000106007824 */ /* 0x020fe400078e0a00 */
[----:B------:R-:W-:Y:S01]  /*11ed0*/  VIADD R4, R8, 0x3f ;  /* 0x0000003f08047836 */ /* 0x000fe20000000000 */
[----:B------:R3:W-:Y:S03]  /*11ee0*/  STL [R1+0x28], R8 ;  /* 0x0000280801007387 */ /* 0x0007e60000100800 */
[----:B------:R-:W-:Y:S01]  /*11ef0*/  IMAD.MOV.U32 R6, RZ, RZ, R4 ;  /* 0x000000ffff067224 */ /* 0x000fe200078e0004 */
[----:B--2---:R-:W-:-:S13]  /*11f00*/  ISETP.NE.AND P1, PT, R2, 0x1, PT ;  /* 0x000000010200780c */ /* 0x004fda0003f25270 */
[----:B------:R-:W2:Y:S08]  /*11f10*/  @P1 LDC R3, c[0x0][0x44c] ;  /* 0x00011300ff031b82 */ /* 0x000eb00000000800 */
[----:B------:R-:W4:Y:S01]  /*11f20*/  @P1 LDC R2, c[0x0][0x450] ;  /* 0x00011400ff021b82 */ /* 0x000f220000000800 */
[----:B--2---:R-:W-:-:S05]  /*11f30*/  @P1 IMAD.HI.U32 R3, R4, R3, RZ ;  /* 0x0000000304031227 */ /* 0x004fca00078e00ff */
[----:B----4-:R-:W-:Y:S02]  /*11f40*/  @P1 SHF.R.U32.HI R6, RZ, R2, R3 ;  /* 0x00000002ff061219 */ /* 0x010fe40000011603 */
[----:B------:R-:W-:-:S05]  /*11f50*/  IADD3 R2, R0, 0x1, -R9 ;  /* 0x0000000100027810 */ /* 0x000fca0007ffe809 */
[----:B------:R-:W-:Y:S02]  /*11f60*/  IMAD.IADD R6, R2, 0x1, R6 ;  /* 0x0000000102067824 */ /* 0x000fe400078e0206 */
[----:B------:R-:W2:Y:S02]  /*11f70*/  LDC.64 R2, c[0x0][0x9e0] ;  /* 0x00027800ff027b82 */ /* 0x000ea40000000a00 */
[----:B--2---:R-:W-:Y:S01]  /*11f80*/  ISETP.GE.AND P2, PT, R3, 0x1, PT ;  /* 0x000000010300780c */ /* 0x004fe20003f46270 */
[----:B------:R-:W-:-:S12]  /*11f90*/  IMAD.IADD R2, R6, 0x1, R2 ;  /* 0x0000000106027824 */ /* 0x000fd800078e0202 */
[----:B---3--:R-:W-:Y:S05]  /*11fa0*/  @!P2 BRA `(.L_x_2467) ;  /* 0x000000000048a947 */ /* 0x008fea0003800000 */
[C---:B------:R-:W-:Y:S01]  /*11fb0*/  ISETP.GT.AND P0, PT, R6.reuse, RZ, PT ;  /* 0x000000ff0600720c */ /* 0x040fe20003f04270 */
[----:B------:R-:W-:Y:S01]  /*11fc0*/  BSSY B0, `(.L_x_2468) ;  /* 0x000000e000007945 */ /* 0x000fe20003800000 */
[----:B------:R-:W-:-:S11]  /*11fd0*/  VIADD R7, R6, 0xffffffff ;  /* 0xffffffff06077836 */ /* 0x000fd60000000000 */
[----:B------:R-:W-:Y:S05]  /*11fe0*/  @P0 BRA `(.L_x_2469) ;  /* 0x00000000001c0947 */ /* 0x000fea0003800000 */
[----:B------:R-:W-:Y:S01]  /*11ff0*/  ISETP.NE.AND P0, PT, R3, 0x1, PT ;  /* 0x000000010300780c */ /* 0x000fe20003f05270 */
[----:B------:R-:W-:-:S12]  /*12000*/  IMAD.MOV R6, RZ, RZ, -R6 ;  /* 0x000000ffff067224 */ /* 0x000fd800078e0a06 */
[----:B------:R-:W2:Y:S02]  /*12010*/  @P0 LDC.64 R4, c[0x0][0x9e8] ;  /* 0x00027a00ff040b82 */ /* 0x000ea40000000a00 */
[----:B--2---:R-:W-:-:S05]  /*12020*/  @P0 IMAD.HI.U32 R4, R6, R4, RZ ;  /* 0x0000000406040227 */ /* 0x004fca00078e00ff */
[----:B------:R-:W-:-:S04]  /*12030*/  @P0 SHF.R.U32.HI R6, RZ, R5, R4 ;  /* 0x00000005ff060219 */ /* 0x000fc80000011604 */
[----:B------:R-:W-:Y:S01]  /*12040*/  LOP3.LUT R7, RZ, R6, RZ, 0x33, !PT ;  /* 0x00000006ff077212 */ /* 0x000fe200078e33ff */
[----:B------:R-:W-:Y:S06]  /*12050*/  BRA `(.L_x_2470) ;  /* 0x0000000000107947 */ /* 0x000fec0003800000 */
.L_x_2469:
[----:B------:R-:W-:-:S13]  /*12060*/  ISETP.NE.AND P0, PT, R3, 0x1, PT ;  /* 0x000000010300780c */ /* 0x000fda0003f05270 */
[----:B------:R-:W2:Y:S02]  /*12070*/  @P0 LDC.64 R4, c[0x0][0x9e8] ;  /* 0x00027a00ff040b82 */ /* 0x000ea40000000a00 */
[----:B--2---:R-:W-:-:S05]  /*12080*/  @P0 IMAD.HI.U32 R4, R7, R4, RZ ;  /* 0x0000000407040227 */ /* 0x004fca00078e00ff */
[----:B------:R-:W-:-:S07]  /*12090*/  @P0 SHF.R.U32.HI R7, RZ, R5, R4 ;  /* 0x00000005ff070219 */ /* 0x000fce0000011604 */
.L_x_2470:
[----:B------:R-:W-:Y:S05]  /*120a0*/  BSYNC B0 ;  /* 0x0000000000007941 */ /* 0x000fea0003800000 */
.L_x_2468:
[----:B------:R-:W-:-:S05]  /*120b0*/  IMAD R7, R7, R3, R3 ;  /* 0x0000000307077224 */ /* 0x000fca00078e0203 */
[----:B------:R-:W-:-:S07]  /*120c0*/  VIMNMX R2, R2, R7, PT ;  /* 0x0000000702027248 */ /* 0x000fce0003fe0100 */
.L_x_2467:
[----:B------:R-:W2:Y:S01]  /*120d0*/  @P1 LDC R5, c[0x0][0x44c] ;  /* 0x00011300ff051b82 */ /* 0x000ea20000000800 */
[----:B------:R-:W-:Y:S01]  /*120e0*/  IMAD.MOV.U32 R6, RZ, RZ, R8 ;  /* 0x000000ffff067224 */ /* 0x000fe200078e0008 */
[----:B------:R-:W-:-:S06]  /*120f0*/  ULDC UR4, c[0x0][0x9dc] ;  /* 0x0002770000047ab9 */ /* 0x000fcc0000000800 */
[----:B------:R-:W3:Y:S01]  /*12100*/  @P1 LDC R4, c[0x0][0x450] ;  /* 0x00011400ff041b82 */ /* 0x000ee20000000800 */
[----:B--2---:R-:W-:-:S05]  /*12110*/  @P1 IMAD.HI.U32 R5, R8, R5, RZ ;  /* 0x0000000508051227 */ /* 0x004fca00078e00ff */
[----:B---3--:R-:W-:Y:S01]  /*12120*/  @P1 SHF.R.U32.HI R6, RZ, R4, R5 ;  /* 0x00000004ff061219 */ /* 0x008fe20000011605 */
[----:B------:R-:W-:-:S03]  /*12130*/  VIADD R4, R2, 0x3f ;  /* 0x0000003f02047836 */ /* 0x000fc60000000000 */
[----:B------:R-:W-:Y:S01]  /*12140*/  IADD3 R2, R6, R0, -R9 ;  /* 0x0000000006027210 */ /* 0x000fe20007ffe809 */
[----:B------:R-:W-:Y:S01]  /*12150*/  VIADD R0, R0, 0x3f ;  /* 0x0000003f00007836 */ /* 0x000fe20000000000 */
[----:B------:R-:W-:-:S04]  /*12160*/  SHF.R.S32.HI R5, RZ, 0x1f, R4 ;  /* 0x0000001fff057819 */ /* 0x000fc80000011404 */
[----:B------:R-:W-:Y:S02]  /*12170*/  LEA.HI R5, R5, R4, RZ, 0x6 ;  /* 0x0000000405057211 */ /* 0x000fe400078f30ff */
[----:B------:R-:W-:Y:S02]  /*12180*/  SHF.R.S32.HI R4, RZ, 0x1f, R0 ;  /* 0x0000001fff047819 */ /* 0x000fe40000011400 */
[----:B------:R-:W-:Y:S02]  /*12190*/  SHF.R.S32.HI R5, RZ, 0x6, R5 ;  /* 0x00000006ff057819 */ /* 0x000fe40000011405 */
[----:B------:R-:W-:Y:S01]  /*121a0*/  LEA.HI R4, R4, R0, RZ, 0x6 ;  /* 0x0000000004047211 */ /* 0x000fe200078f30ff */
[----:B------:R-:W-:-:S03]  /*121b0*/  VIADD R0, R2, -UR4 ;  /* 0x8000000402007c36 */ /* 0x000fc60008000000 */
[----:B------:R-:W-:-:S04]  /*121c0*/  SHF.R.S32.HI R4, RZ, 0x6, R4 ;  /* 0x00000006ff047819 */ /* 0x000fc80000011404 */
[----:B------:R-:W-:-:S05]  /*121d0*/  VIMNMX R7, R4, R5, PT ;  /* 0x0000000504077248 */ /* 0x000fca0003fe0100 */
[----:B------:R2:W-:Y:S01]  /*121e0*/  STL [R1+0x20], R7 ;  /* 0x0000200701007387 */ /* 0x0005e20000100800 */
[----:B------:R-:W-:Y:S05]  /*121f0*/  @!P2 BRA `(.L_x_2471) ;  /* 0x000000000044a947 */ /* 0x000fea0003800000 */
[----:B------:R-:W-:Y:S01]  /*12200*/  ISETP.GT.AND P0, PT, R2, -0x1, PT ;  /* 0xffffffff0200780c */ /* 0x000fe20003f04270 */
[----:B------:R-:W-:-:S12]  /*12210*/  BSSY B0, `(.L_x_2472) ;  /* 0x000000d000007945 */ /* 0x000fd80003800000 */
[----:B------:R-:W-:Y:S05]  /*12220*/  @P0 BRA `(.L_x_2473) ;  /* 0x00000000001c0947 */ /* 0x000fea0003800000 */
[----:B------:R-:W-:Y:S02]  /*12230*/  ISETP.NE.AND P0, PT, R3, 0x1, PT ;  /* 0x000000010300780c */ /* 0x000fe40003f05270 */
[----:B------:R-:W-:-:S11]  /*12240*/  LOP3.LUT R2, RZ, R2, RZ, 0x33, !PT ;  /* 0x00000002ff027212 */ /* 0x000fd600078e33ff */
[----:B------:R-:W3:Y:S02]  /*12250*/  @P0 LDC.64 R4, c[0x0][0x9e8] ;  /* 0x00027a00ff040b82 */ /* 0x000ee40000000a00 */
[----:B---3--:R-:W-:-:S05]  /*12260*/  @P0 IMAD.HI.U32 R4, R2, R4, RZ ;  /* 0x0000000402040227 */ /* 0x008fca00078e00ff */
[----:B------:R-:W-:-:S04]  /*12270*/  @P0 SHF.R.U32.HI R2, RZ, R5, R4 ;  /* 0x00000005ff020219 */ /* 0x000fc80000011604 */
[----:B------:R-:W-:Y:S01]  /*12280*/  LOP3.LUT R2, RZ, R2, RZ, 0x33, !PT ;  /* 0x00000002ff027212 */ /* 0x000fe200078e33ff */
[----:B------:R-:W-:Y:S06]  /*12290*/  BRA `(.L_x_2474) ;  /* 0x0000000000107947 */ /* 0x000fec0003800000 */
.L_x_2473:
[----:B------:R-:W-:-:S13]  /*122a0*/  ISETP.NE.AND P0, PT, R3, 0x1, PT ;  /* 0x000000010300780c */ /* 0x000fda0003f05270 */
[----:B------:R-:W3:Y:S02]  /*122b0*/  @P0 LDC.64 R4, c[0x0][0x9e8] ;  /* 0x00027a00ff040b82 */ /* 0x000ee40000000a00 */
[----:B---3--:R-:W-:-:S05]  /*122c0*/  @P0 IMAD.HI.U32 R4, R2, R4, RZ ;  /* 0x0000000402040227 */ /* 0x008fca00078e00ff */
[----:B------:R-:W-:-:S07]  /*122d0*/  @P0 SHF.R.U32.HI R2, RZ, R5, R4 ;  /* 0x00000005ff020219 */ /* 0x000fce0000011604 */
.L_x_2474:
[----:B------:R-:W-:Y:S05]  /*122e0*/  BSYNC B0 ;  /* 0x0000000000007941 */ /* 0x000fea0003800000 */
.L_x_2472:
[----:B------:R-:W-:-:S05]  /*122f0*/  IMAD R2, R2, R3, RZ ;  /* 0x0000000302027224 */ /* 0x000fca00078e02ff */
[----:B------:R-:W-:-:S07]  /*12300*/  VIMNMX R0, R0, R2, !PT ;  /* 0x0000000200007248 */ /* 0x000fce0007fe0100 */
.L_x_2471:
[----:B------:R-:W-:Y:S01]  /*12310*/  SHF.R.S32.HI R2, RZ, 0x1f, R0 ;  /* 0x0000001fff027819 */ /* 0x000fe20000011400 */
[----:B------:R-:W-:Y:S03]  /*12320*/  BSSY B7, `(.L_x_2475) ;  /* 0x00004c6000077945 */ /* 0x000fe60003800000 */
[----:B------:R-:W-:-:S04]  /*12330*/  LEA.HI R2, R2, R0, RZ, 0x6 ;  /* 0x0000000002027211 */ /* 0x000fc800078f30ff */
[----:B------:R-:W-:-:S04]  /*12340*/  SHF.R.S32.HI R2, RZ, 0x6, R2 ;  /* 0x00000006ff027819 */ /* 0x000fc80000011402 */
[----:B------:R-:W-:-:S04]  /*12350*/  VIMNMX R3, RZ, R2, !PT ;  /* 0x00000002ff037248 */ /* 0x000fc80007fe0100 */
[----:B------:R-:W-:Y:S01]  /*12360*/  ISETP.GT.AND P0, PT, R7, R3, PT ;  /* 0x000000030700720c */ /* 0x000fe20003f04270 */
[----:B------:R3:W-:-:S12]  /*12370*/  STL [R1+0x1c], R3 ;  /* 0x00001c0301007387 */ /* 0x0007d80000100800 */
[----:B---3--:R-:W-:Y:S05]  /*12380*/  @P0 BRA `(.L_x_2476) ;  /* 0x0000000000440947 */ /* 0x008fea0003800000 */
[----:B------:R-:W3:Y:S02]  /*12390*/  S2R R3, SR_TID.X ;  /* 0x0000000000037919 */ /* 0x000ee40000002100 */
[----:B---3--:R-:W-:-:S04]  /*123a0*/  LOP3.LUT R3, R3, 0x7f, RZ, 0xc0, !PT ;  /* 0x0000007f03037812 */ /* 0x008fc800078ec0ff */
[----:B------:R-:W-:-:S13]  /*123b0*/  ISETP.NE.AND P0, PT, R3, RZ, PT ;  /* 0x000000ff0300720c */ /* 0x000fda0003f05270 */
[----:B------:R-:W-:Y:S05]  /*123c0*/  @P0 BRA `(.L_x_2477) ;  /* 0x0000004800ec0947 */ /* 0x000fea0003800000 */
[----:B------:R-:W3:Y:S01]  /*123d0*/  S2R R5, SR_LANEID ;  /* 0x0000000000057919 */ /* 0x000ee20000000000 */
[----:B------:R-:W-:Y:S01]  /*123e0*/  VOTEU.ANY UR4, UPT, PT ;  /* 0x0000000000047886 */ /* 0x000fe200038e0100 */
[----:B------:R-:W4:Y:S01]  /*123f0*/  LDC.64 R2, c[0x0][0xc60] ;  /* 0x00031800ff027b82 */ /* 0x000f220000000a00 */
[----:B------:R-:W3:Y:S02]  /*12400*/  FLO.U32 R0, UR4 ;  /* 0x0000000400007d00 */ /* 0x000ee400080e0000 */
[----:B---3--:R-:W-:-:S06]  /*12410*/  ISETP.EQ.U32.AND P0, PT, R0, R5, PT ;  /* 0x000000050000720c */ /* 0x008fcc0003f02070 */
[----:B------:R-:W4:Y:S07]  /*12420*/  POPC R5, UR4 ;  /* 0x0000000400057d09 */ /* 0x000f2e0008000000 */
[----:B----4-:R-:W3:Y:S01]  /*12430*/  @P0 ATOMG.E.ADD.STRONG.GPU PT, R3, desc[UR40][R2.64], R5 ;  /* 0x00000005020309a8 */ /* 0x010ee200081ee1e8 */
[----:B------:R-:W4:Y:S02]  /*12440*/  S2R R4, SR_LTMASK ;  /* 0x0000000000047919 */ /* 0x000f240000003900 */
[----:B----4-:R-:W-:-:S04]  /*12450*/  LOP3.LUT R4, R4, UR4, RZ, 0xc0, !PT ;  /* 0x0000000404047c12 */ /* 0x010fc8000f8ec0ff */
[----:B--2---:R-:W2:Y:S01]  /*12460*/  POPC R7, R4 ;  /* 0x0000000400077309 */ /* 0x004ea20000000000 */
[----:B---3--:R-:W2:Y:S02]  /*12470*/  SHFL.IDX PT, R0, R3, R0, 0x1f ;  /* 0x00001f0003007589 */ /* 0x008ea400000e0000 */
[----:B--2---:R-:W-:Y:S01]  /*12480*/  IADD3 R16, R0, UR37, R7 ;  /* 0x0000002500107c10 */ /* 0x004fe2000fffe007 */
[----:B------:R-:W-:Y:S06]  /*12490*/  BRA `(.L_x_2477) ;  /* 0x0000004800b87947 */ /* 0x000fec0003800000 */
.L_x_2476:
[----:B------:R-:W3:Y:S01]  /*124a0*/  LDL R17, [R1] ;  /* 0x0000000001117983 */ /* 0x000ee20000100800 */
[----:B------:R-:W-:Y:S01]  /*124b0*/  BSSY B6, `(.L_x_2478) ;  /* 0x0000014000067945 */ /* 0x000fe20003800000 */
[----:B---3--:R-:W-:-:S05]  /*124c0*/  VIADD R0, R17, 0x22400 ;  /* 0x0002240011007836 */ /* 0x008fca0000000000 */
[----:B------:R-:W-:-:S13]  /*124d0*/  LOP3.LUT P0, RZ, R0, 0x3ff, RZ, 0xc0, !PT ;  /* 0x000003ff00ff7812 */ /* 0x000fda000780c0ff */
[----:B------:R-:W-:Y:S05]  /*124e0*/  @!P0 BRA `(.L_x_2479) ;  /* 0x0000000000408947 */ /* 0x000fea0003800000 */
[----:B------:R-:W-:Y:S01]  /*124f0*/  MOV R2, 0x0 ;  /* 0x0000000000027802 */ /* 0x000fe20000000f00 */
[----:B------:R-:W-:Y:S01]  /*12500*/  ULDC.64 UR6, c[0x4][0x90] ;  /* 0x0100240000067ab9 */ /* 0x000fe20000000a00 */
[----:B------:R-:W-:Y:S01]  /*12510*/  ULDC.64 UR8, c[0x4][0x98] ;  /* 0x0100260000087ab9 */ /* 0x000fe20000000a00 */
[----:B------:R-:W-:Y:S01]  /*12520*/  ULDC.64 UR4, c[0x4][0x8] ;  /* 0x0100020000047ab9 */ /* 0x000fe20000000a00 */
[----:B------:R-:W-:Y:S02]  /*12530*/  IMAD.U32 R4, RZ, RZ, UR6 ;  /* 0x00000006ff047e24 */ /* 0x000fe4000f8e00ff */
[----:B------:R-:W3:Y:S01]  /*12540*/  LDC.64 R2, c[0x4][R2] ;  /* 0x0100000002027b82 */ /* 0x000ee20000000a00 */
[----:B------:R-:W-:Y:S02]  /*12550*/  IMAD.U32 R5, RZ, RZ, UR7 ;  /* 0x00000007ff057e24 */ /* 0x000fe4000f8e00ff */
[----:B------:R-:W-:Y:S02]  /*12560*/  IMAD.U32 R6, RZ, RZ, UR8 ;  /* 0x00000008ff067e24 */ /* 0x000fe4000f8e00ff */
[----:B--2---:R-:W-:-:S02]  /*12570*/  IMAD.U32 R7, RZ, RZ, UR9 ;  /* 0x00000009ff077e24 */ /* 0x004fc4000f8e00ff */
[----:B------:R-:W-:Y:S02]  /*12580*/  IMAD.U32 R10, RZ, RZ, UR4 ;  /* 0x00000004ff0a7e24 */ /* 0x000fe4000f8e00ff */
[----:B------:R-:W-:Y:S02]  /*12590*/  IMAD.U32 R11, RZ, RZ, UR5 ;  /* 0x00000005ff0b7e24 */ /* 0x000fe4000f8e00ff */
[----:B------:R-:W-:Y:S02]  /*125a0*/  IMAD.MOV.U32 R8, RZ, RZ, 0x70 ;  /* 0x00000070ff087424 */ /* 0x000fe400078e00ff */
[----:B------:R-:W-:Y:S02]  /*125b0*/  IMAD.MOV.U32 R12, RZ, RZ, 0x1 ;  /* 0x00000001ff0c7424 */ /* 0x000fe400078e00ff */
[----:B------:R-:W-:-:S07]  /*125c0*/  IMAD.MOV.U32 R13, RZ, RZ, RZ ;  /* 0x000000ffff0d7224 */ /* 0x000fce00078e00ff */
[----:B------:R-:W-:-:S07]  /*125d0*/  LEPC R20, `(.L_x_2479) ;  /* 0x000000001014794e */ /* 0x000fce0000000000 */
[----:B01-3--:R-:W-:Y:S05]  /*125e0*/  CALL.ABS.NOINC R2 ;  /* 0x0000000002007343 */ /* 0x00bfea0003c00000 */
.L_x_2479:
[----:B------:R-:W-:Y:S05]  /*125f0*/  BSYNC B6 ;  /* 0x0000000000067941 */ /* 0x000fea0003800000 */
.L_x_2478:
        /* <DEDUP_REMOVED lines=8> */
[----:B------:R3:W4:Y:S01]  /*12680*/  LDC.64 R2, c[0x4][R17] ;  /* 0x0100000011027b82 */ /* 0x0007220000000a00 */
[----:B------:R-:W-:Y:S02]  /*12690*/  IMAD.U32 R4, RZ, RZ, UR6 ;  /* 0x00000006ff047e24 */ /* 0x000fe4000f8e00ff */
[----:B------:R-:W-:Y:S02]  /*126a0*/  IMAD.U32 R5, RZ, RZ, UR7 ;  /* 0x00000007ff057e24 */ /* 0x000fe4000f8e00ff */
[----:B------:R-:W-:Y:S02]  /*126b0*/  IMAD.U32 R6, RZ, RZ, UR8 ;  /* 0x00000008ff067e24 */ /* 0x000fe4000f8e00ff */
[----:B--2---:R-:W-:-:S02]  /*126c0*/  IMAD.U32 R7, RZ, RZ, UR9 ;  /* 0x00000009ff077e24 */ /* 0x004fc4000f8e00ff */
[----:B------:R-:W-:Y:S02]  /*126d0*/  IMAD.U32 R10, RZ, RZ, UR4 ;  /* 0x00000004ff0a7e24 */ /* 0x000fe4000f8e00ff */
[----:B------:R-:W-:Y:S02]  /*126e0*/  IMAD.U32 R11, RZ, RZ, UR5 ;  /* 0x00000005ff0b7e24 */ /* 0x000fe4000f8e00ff */
[----:B------:R-:W-:Y:S02]  /*126f0*/  IMAD.MOV.U32 R8, RZ, RZ, 0x70 ;  /* 0x00000070ff087424 */ /* 0x000fe400078e00ff */
[----:B------:R-:W-:Y:S02]  /*12700*/  IMAD.MOV.U32 R12, RZ, RZ, 0x1 ;  /* 0x00000001ff0c7424 */ /* 0x000fe400078e00ff */
[----:B---3--:R-:W-:-:S07]  /*12710*/  IMAD.MOV.U32 R13, RZ, RZ, RZ ;  /* 0x000000ffff0d7224 */ /* 0x008fce00078e00ff */
[----:B------:R-:W-:-:S07]  /*12720*/  LEPC R20, `(.L_x_2482) ;  /* 0x000000001014794e */ /* 0x000fce0000000000 */
[----:B01--4-:R-:W-:Y:S05]  /*12730*/  CALL.ABS.NOINC R2 ;  /* 0x0000000002007343 */ /* 0x013fea0003c00000 */
.L_x_2482:
        /* <DEDUP_REMOVED lines=15> */
.L_x_2481:
[----:B------:R-:W-:Y:S05]  /*12830*/  BSYNC B6 ;  /* 0x0000000000067941 */ /* 0x000fea0003800000 */
.L_x_2480:
[----:B------:R-:W-:Y:S01]  /*12840*/  ULDC.64 UR4, c[0x0][0x9f8] ;  /* 0x00027e0000047ab9 */ /* 0x000fe20000000a00 */
[----:B------:R-:W3:Y:S01]  /*12850*/  LDL R17, [R1+0x20] ;  /* 0x0000200001117983 */ /* 0x000ee20000100800 */
[----:B------:R-:W-:Y:S01]  /*12860*/  ISETP.NE.U32.AND P0, PT, RZ, UR4, PT ;  /* 0x00000004ff007c0c */ /* 0x000fe2000bf05070 */
[----:B--2---:R-:W-:-:S03]  /*12870*/  IMAD.MOV.U32 R7, RZ, RZ, R19 ;  /* 0x000000ffff077224 */ /* 0x004fc600078e0013 */
[----:B------:R-:W-:Y:S01]  /*12880*/  ISETP.NE.AND.EX P0, PT, RZ, UR5, PT, P0 ;  /* 0x00000005ff007c0c */ /* 0x000fe2000bf05300 */
[----:B------:R-:W-:-:S12]  /*12890*/  ULDC.64 UR4, c[0x0][0xa08] ;  /* 0x0002820000047ab9 */ /* 0x000fd80000000a00 */
[----:B------:R-:W2:Y:S02]  /*128a0*/  @P0 LDC.64 R2, c[0x0][0x9f8] ;  /* 0x00027e00ff020b82 */ /* 0x000ea40000000a00 */
[----:B--2---:R-:W-:-:S05]  /*128b0*/  @P0 IMAD.WIDE R2, R19, 0x4, R2 ;  /* 0x0000000413020825 */ /* 0x004fca00078e0202 */
[----:B------:R2:W4:Y:S02]  /*128c0*/  @P0 LDG.E R7, desc[UR40][R2.64] ;  /* 0x0000002802070981 */ /* 0x000524000c1e1900 */
[----:B--2---:R-:W2:Y:S02]  /*128d0*/  LDC.64 R2, c[0x0][0x418] ;  /* 0x00010600ff027b82 */ /* 0x004ea40000000a00 */
[----:B--2---:R-:W-:Y:S01]  /*128e0*/  LOP3.LUT P0, RZ, R2, UR4, RZ, 0xfc, !PT ;  /* 0x0000000402ff7c12 */ /* 0x004fe2000f80fcff */
[----:B------:R-:W-:-:S03]  /*128f0*/  UMOV UR4, 0xffffffff ;  /* 0xffffffff00047882 */ /* 0x000fc60000000000 */
[----:B------:R-:W-:Y:S01]  /*12900*/  LOP3.LUT P0, RZ, R3, UR5, RZ, 0xfc, P0 ;  /* 0x0000000503ff7c12 */ /* 0x000fe2000800fcff */
[----:B---3--:R-:W-:Y:S01]  /*12910*/  VIADD R0, R17, 0xffffffff ;  /* 0xffffffff11007836 */ /* 0x008fe20000000000 */
[----:B----4-:R-:W-:Y:S01]  /*12920*/  SHF.R.S32.HI R8, RZ, 0x1f, R7 ;  /* 0x0000001fff087819 */ /* 0x010fe20000011407 */
[----:B------:R2:W-:Y:S01]  /*12930*/  STL [R1+0x8], R7 ;  /* 0x0000080701007387 */ /* 0x0005e20000100800 */
[----:B------:R-:W-:-:S03]  /*12940*/  SEL R17, R7, RZ, !P0 ;  /* 0x000000ff07117207 */ /* 0x000fc60004000000 */
[----:B------:R2:W-:Y:S01]  /*12950*/  STL [R1+0x14], R8 ;  /* 0x0000140801007387 */ /* 0x0005e20000100800 */
[----:B------:R-:W-:Y:S05]  /*12960*/  BRA.DIV UR4, `(.L_x_2483) ;  /* 0x0000005a04887947 */ /* 0x000fea000b800000 */
[----:B------:R-:W3:Y:S02]  /*12970*/  S2R R4, SR_TID.X ;  /* 0x0000000000047919 */ /* 0x000ee40000002100 */
[----:B---3--:R-:W-:-:S04]  /*12980*/  SHF.R.U32.HI R4, RZ, 0x5, R4 ;  /* 0x00000005ff047819 */ /* 0x008fc80000011604 */
[----:B------:R-:W-:-:S05]  /*12990*/  LOP3.LUT R4, R4, 0x3, RZ, 0xc0, !PT ;  /* 0x0000000304047812 */ /* 0x000fca00078ec0ff */
[----:B------:R3:W4:Y:S02]  /*129a0*/  SHFL.IDX PT, R14, R4, RZ, 0x1f ;  /* 0x00001fff040e7589 */ /* 0x00072400000e0000 */
.L_x_2606:
[----:B---3--:R-:W3:Y:S01]  /*129b0*/  LDL.LU R4, [R1+0x10] ;  /* 0x0000100001047983 */ /* 0x008ee20000300800 */
[----:B------:R-:W-:Y:S02]  /*129c0*/  PLOP3.LUT P1, PT, PT, PT, PT, 0x8, 0x0 ;  /* 0x000000000000781c */ /* 0x000fe40003f2e170 */
[----:B----4-:R-:W-:Y:S01]  /*129d0*/  ISETP.NE.AND P0, PT, R14, RZ, PT ;  /* 0x000000ff0e00720c */ /* 0x010fe20003f05270 */
[----:B------:R4:W-:Y:S01]  /*129e0*/  STL [R1+0x24], R0 ;  /* 0x0000240001007387 */ /* 0x0009e20000100800 */
[----:B---3--:R-:W-:-:S09]  /*129f0*/  LOP3.LUT R4, R4, 0xfffffffe, RZ, 0xc0, !PT ;  /* 0xfffffffe04047812 */ /* 0x008fd200078ec0ff */
[----:B------:R-:W-:-:S05]  /*12a00*/  @P1 LOP3.LUT R4, R4, 0x1, RZ, 0xfc, !PT ;  /* 0x0000000104041812 */ /* 0x000fca00078efcff */
[----:B------:R4:W-:Y:S01]  /*12a10*/  STL [R1+0x10], R4 ;  /* 0x0000100401007387 */ /* 0x0009e20000100800 */
[----:B------:R-:W-:Y:S05]  /*12a20*/  @P0 BRA `(.L_x_2484) ;  /* 0x00000004001c0947 */ /* 0x000fea0003800000 */
[----:B------:R-:W-:-:S03]  /*12a30*/  UMOV UR4, 0xffffffff ;  /* 0xffffffff00047882 */ /* 0x000fc60000000000 */
[----:B------:R-:W-:Y:S05]  /*12a40*/  BRA.DIV UR4, `(.L_x_2485) ;  /* 0x0000005a04847947 */ /* 0x000fea000b800000 */
[----:B------:R-:W-:-:S13]  /*12a50*/  ELECT P6, URZ, PT ;  /* 0x00000000003f782f */ /* 0x000fda00038c0000 */
.L_x_2609:
[----:B------:R-:W-:Y:S05]  /*12a60*/  @!P6 BRA `(.L_x_2484) ;  /* 0x00000004000ce947 */ /* 0x000fea0003800000 */
[----:B------:R-:W-:-:S04]  /*12a70*/  ISETP.NE.U32.AND P0, PT, R2, RZ, PT ;  /* 0x000000ff0200720c */ /* 0x000fc80003f05070 */
[----:B------:R-:W-:-:S13]  /*12a80*/  ISETP.NE.AND.EX P0, PT, R3, RZ, PT, P0 ;  /* 0x000000ff0300720c */ /* 0x000fda0003f05300 */
[----:B------:R-:W-:Y:S05]  /*12a90*/  @!P0 BRA `(.L_x_2486) ;  /* 0x0000000000508947 */ /* 0x000fea0003800000 */
[----:B------:R-:W3:Y:S01]  /*12aa0*/  LDC R6, c[0x0][0x43c] ;  /* 0x00010f00ff067b82 */ /* 0x000ee20000000800 */
[----:B01----:R-:W-:Y:S01]  /*12ab0*/  IMAD.MOV.U32 R9, RZ, RZ, R0 ;  /* 0x000000ffff097224 */ /* 0x003fe200078e0000 */
[----:B------:R-:W-:-:S03]  /*12ac0*/  ULDC.64 UR4, c[0x0][0x428] ;  /* 0x00010a0000047ab9 */ /* 0x000fc60000000a00 */
[----:B----4-:R-:W-:Y:S01]  /*12ad0*/  IMAD.MOV.U32 R0, RZ, RZ, R9 ;  /* 0x000000ffff007224 */ /* 0x010fe200078e0009 */
[----:B---3--:R-:W-:-:S13]  /*12ae0*/  ISETP.NE.AND P0, PT, R6, 0x1, PT ;  /* 0x000000010600780c */ /* 0x008fda0003f05270 */
[----:B------:R-:W0:Y:S02]  /*12af0*/  @P0 LDC.64 R4, c[0x0][0x440] ;  /* 0x00011000ff040b82 */ /* 0x000e240000000a00 */
[----:B0-----:R-:W-:-:S05]  /*12b00*/  @P0 IMAD.HI.U32 R4, R9, R4, RZ ;  /* 0x0000000409040227 */ /* 0x001fca00078e00ff */
[----:B------:R-:W-:-:S04]  /*12b10*/  @P0 SHF.R.U32.HI R0, RZ, R5, R4 ;  /* 0x00000005ff000219 */ /* 0x000fc80000011604 */
[--C-:B------:R-:W-:Y:S01]  /*12b20*/  SHF.R.S32.HI R5, RZ, 0x1f, R0.reuse ;  /* 0x0000001fff057819 */ /* 0x100fe20000011400 */
[----:B------:R-:W-:-:S04]  /*12b30*/  IMAD.MOV R4, RZ, RZ, -R0 ;  /* 0x000000ffff047224 */ /* 0x000fc800078e0a00 */
[----:B------:R-:W-:Y:S02]  /*12b40*/  IMAD R9, R6, R4, R9 ;  /* 0x0000000406097224 */ /* 0x000fe400078e0209 */
[----:B------:R-:W-:Y:S02]  /*12b50*/  IMAD R6, R8, UR4, RZ ;  /* 0x0000000408067c24 */ /* 0x000fe4000f8e02ff */
[----:B------:R-:W-:Y:S01]  /*12b60*/  IMAD.MOV.U32 R4, RZ, RZ, R0 ;  /* 0x000000ffff047224 */ /* 0x000fe200078e0000 */
[----:B------:R3:W-:Y:S01]  /*12b70*/  STL [R1+0x24], R9 ;  /* 0x0000240901007387 */ /* 0x0007e20000100800 */
[C---:B------:R-:W-:Y:S02]  /*12b80*/  IMAD R0, R7.reuse, UR5, R6 ;  /* 0x0000000507007c24 */ /* 0x040fe4000f8e0206 */
[----:B------:R-:W-:-:S04]  /*12b90*/  IMAD.WIDE.U32 R4, R7, UR4, R4 ;  /* 0x0000000407047c25 */ /* 0x000fc8000f8e0004 */
[----:B------:R-:W-:Y:S01]  /*12ba0*/  IMAD.IADD R0, R5, 0x1, R0 ;  /* 0x0000000105007824 */ /* 0x000fe200078e0200 */
[----:B------:R-:W-:-:S04]  /*12bb0*/  LEA R2, P0, R4, R2, 0x2 ;  /* 0x0000000204027211 */ /* 0x000fc800078010ff */
[----:B------:R-:W-:-:S05]  /*12bc0*/  LEA.HI.X R3, R4, R3, R0, 0x2, P0 ;  /* 0x0000000304037211 */ /* 0x000fca00000f1400 */
[----:B------:R3:W5:Y:S04]  /*12bd0*/  LDG.E R17, desc[UR40][R2.64] ;  /* 0x0000002802117981 */ /* 0x000768000c1e1900 */
.L_x_2486:
[----:B--2---:R-:W2:Y:S04]  /*12be0*/  LDL R7, [R1] ;  /* 0x0000000001077983 */ /* 0x004ea80000100800 */
[----:B----4-:R-:W2:Y:S04]  /*12bf0*/  LDL R0, [R1+0x4] ;  /* 0x0000040001007983 */ /* 0x010ea80000100800 */
[----:B---3--:R-:W3:Y:S01]  /*12c00*/  LDL R2, [R1+0xc] ;  /* 0x00000c0001027983 */ /* 0x008ee20000100800 */
[----:B--2---:R-:W-:Y:S01]  /*12c10*/  IMAD R0, R0, 0x8, R7 ;  /* 0x0000000800007824 */ /* 0x004fe200078e0207 */
[----:B---3--:R-:W-:-:S04]  /*12c20*/  SHF.L.U32 R2, R2, 0x1f, RZ ;  /* 0x0000001f02027819 */ /* 0x008fc800000006ff */
[----:B------:R-:W2:Y:S02]  /*12c30*/  SYNCS.PHASECHK.TRANS64.TRYWAIT P0, [R0+URZ+0x28c40], R2 ;  /* 0x028c4002000075a7 */ /* 0x000ea4000800017f */
[----:B--2---:R-:W-:Y:S05]  /*12c40*/  @!P0 BRA `(.L_x_2487) ;  /* 0x0000005800248947 */ /* 0x004fea0003800000 */
.L_x_2610:
        /* <DEDUP_REMOVED lines=11> */
.L_x_2488:
[----:B------:R-:W3:Y:S04]  /*12d00*/  LDL R5, [R1] ;  /* 0x0000000001057983 */ /* 0x000ee80000100800 */
[----:B------:R-:W3:Y:S04]  /*12d10*/  LDL R4, [R1+0x4] ;  /* 0x0000040001047983 */ /* 0x000ee80000100800 */
[----:B------:R-:W4:Y:S04]  /*12d20*/  LDL R6, [R1+0x24] ;  /* 0x0000240001067983 */ /* 0x000f280000100800 */
[----:B------:R-:W4:Y:S04]  /*12d30*/  LDL R3, [R1+0x18] ;  /* 0x0000180001037983 */ /* 0x000f280000100800 */
[----:B--2---:R-:W2:Y:S01]  /*12d40*/  LDL.LU R2, [R1+0x10] ;  /* 0x0000100001027983 */ /* 0x004ea20000300800 */
[----:B------:R-:W-:-:S02]  /*12d50*/  R2UR UR9, R0 ;  /* 0x00000000000972ca */ /* 0x000fc400000e0000 */
[----:B------:R-:W-:Y:S01]  /*12d60*/  PLOP3.LUT P0, PT, PT, PT, PT, 0x80, 0x0 ;  /* 0x000000000000781c */ /* 0x000fe20003f0f070 */
[----:B------:R-:W-:Y:S01]  /*12d70*/  UIADD3 UR6, UP0, UR38, 0x370, URZ ;  /* 0x0000037026067890 */ /* 0x000fe2000ff1e03f */
[----:B------:R-:W-:Y:S02]  /*12d80*/  R2UR UR12, R18 ;  /* 0x00000000120c72ca */ /* 0x000fe400000e0000 */
[----:B-----5:R-:W-:Y:S01]  /*12d90*/  R2UR UR13, R17 ;  /* 0x00000000110d72ca */ /* 0x020fe200000e0000 */
[----:B------:R-:W-:-:S06]  /*12da0*/  UIADD3.X UR7, URZ, UR39, URZ, UP0, !UPT ;  /* 0x000000273f077290 */ /* 0x000fcc00087fe43f */
[----:B------:R-:W-:Y:S01]  /*12db0*/  UIADD3 UR9, UR9, 0x28c30, URZ ;  /* 0x00028c3009097890 */ /* 0x000fe2000fffe03f */
[----:B------:R-:W-:Y:S01]  /*12dc0*/  UMOV UR5, 0x14f00000 ;  /* 0x14f0000000057882 */ /* 0x000fe20000000000 */
[----:B------:R-:W-:Y:S01]  /*12dd0*/  UMOV UR10, URZ ;  /* 0x0000003f000a7c82 */ /* 0x000fe20008000000 */
[----:B---3--:R-:W-:Y:S01]  /*12de0*/  IMAD R0, R4, 0x2000, R5 ;  /* 0x0000200004007824 */ /* 0x008fe200078e0205 */
[----:B----4-:R-:W-:-:S04]  /*12df0*/  R2UR UR11, R6 ;  /* 0x00000000060b72ca */ /* 0x010fc800000e0000 */
[----:B------:R-:W-:Y:S02]  /*12e00*/  R2UR UR8, R0 ;  /* 0x00000000000872ca */ /* 0x000fe400000e0000 */
[----:B------:R-:W-:Y:S02]  /*12e10*/  R2UR UR4, R3 ;  /* 0x00000000030472ca */ /* 0x000fe400000e0000 */
[----:B--2---:R-:W-:-:S09]  /*12e20*/  LOP3.LUT R2, R2, 0xfffffffe, RZ, 0xc0, !PT ;  /* 0xfffffffe02027812 */ /* 0x004fd200078ec0ff */
[----:B------:R-:W-:Y:S02]  /*12e30*/  UIADD3 UR8, UR8, 0x22400, URZ ;  /* 0x0002240008087890 */ /* 0x000fe4000fffe03f */
[----:B------:R-:W-:Y:S01]  /*12e40*/  ULEA UR11, UR11, UR4, 0x6 ;  /* 0x000000040b0b7291 */ /* 0x000fe2000f8e303f */
[----:B------:R-:W-:Y:S02]  /*12e50*/  @P0 LOP3.LUT R2, R2, 0x1, RZ, 0xfc, !PT ;  /* 0x0000000102020812 */ /* 0x000fe400078efcff */
[----:B------:R-:W-:-:S03]  /*12e60*/  UMOV UR4, 0x0 ;  /* 0x0000000000047882 */ /* 0x000fc60000000000 */
[----:B------:R3:W-:Y:S03]  /*12e70*/  STL [R1+0x10], R2 ;  /* 0x0000100201007387 */ /* 0x0007e60000100800 */
[----:B------:R3:W-:Y:S01]  /*12e80*/  UTMALDG.4D [UR8], [UR6], desc[UR4] ;  /* 0x00000408060075b4 */ /* 0x0007e20008019000 */
[----:B------:R-:W-:Y:S02]  /*12e90*/  NOP ;  /* 0x0000000000007918 */ /* 0x000fe40000000000 */
.L_x_2484:
[----:B----4-:R-:W4:Y:S04]  /*12ea0*/  LDL R0, [R1] ;  /* 0x0000000001007983 */ /* 0x010f280000100800 */
[----:B------:R-:W5:Y:S01]  /*12eb0*/  LDL.LU R3, [R1+0x34] ;  /* 0x0000340001037983 */ /* 0x000f620000300800 */
[----:B------:R-:W-:Y:S05]  /*12ec0*/  WARPSYNC.ALL ;  /* 0x0000000000007948 */ /* 0x000fea0003800000 */
[----:B---3--:R-:W-:Y:S01]  /*12ed0*/  ULDC.64 UR4, c[0x0][0x298] ;  /* 0x0000a60000047ab9 */ /* 0x008fe20000000a00 */
[----:B------:R-:W-:Y:S01]  /*12ee0*/  BSSY B6, `(.L_x_2489) ;  /* 0x000001c000067945 */ /* 0x000fe20003800000 */
[----:B------:R-:W-:Y:S01]  /*12ef0*/  BAR.SYNC.DEFER_BLOCKING 0x8, 0x100 ;  /* 0x0204000000007b1d */ /* 0x000fe20000010000 */
[----:B----4-:R-:W-:Y:S01]  /*12f00*/  VIADD R0, R0, 0x20400 ;  /* 0x0002040000007836 */ /* 0x010fe20000000000 */
[----:B-----5:R-:W-:Y:S01]  /*12f10*/  SHF.R.S32.HI R2, RZ, 0x1f, R3 ;  /* 0x0000001fff027819 */ /* 0x020fe20000011403 */
[----:B------:R-:W-:-:S03]  /*12f20*/  IMAD.WIDE.U32 R4, R3, UR4, RZ ;  /* 0x0000000403047c25 */ /* 0x000fc6000f8e00ff */
[----:B------:R-:W-:Y:S01]  /*12f30*/  LOP3.LUT P0, RZ, R0, 0x3ff, RZ, 0xc0, !PT ;  /* 0x000003ff00ff7812 */ /* 0x000fe2000780c0ff */
[----:B------:R-:W-:Y:S01]  /*12f40*/  IMAD R2, R2, UR4, RZ ;  /* 0x0000000402027c24 */ /* 0x000fe2000f8e02ff */
[----:B------:R3:W-:Y:S03]  /*12f50*/  STL.64 [R1+0x38], R4 ;  /* 0x0000380401007387 */ /* 0x0007e60000100a00 */
[----:B------:R-:W-:-:S04]  /*12f60*/  IMAD R2, R3, UR5, R2 ;  /* 0x0000000503027c24 */ /* 0x000fc8000f8e0202 */
[----:B------:R-:W-:-:S05]  /*12f70*/  IMAD.IADD R0, R5, 0x1, R2 ;  /* 0x0000000105007824 */ /* 0x000fca00078e0202 */
[----:B------:R3:W-:Y:S01]  /*12f80*/  STL [R1+0x34], R0 ;  /* 0x0000340001007387 */ /* 0x0007e20000100800 */
[----:B------:R-:W-:Y:S05]  /*12f90*/  @!P0 BRA `(.L_x_2490) ;  /* 0x0000000000408947 */ /* 0x000fea0003800000 */
[----:B------:R-:W-:Y:S01]  /*12fa0*/  MOV R2, 0x0 ;  /* 0x0000000000027802 */ /* 0x000fe20000000f00 */
[----:B------:R-:W-:Y:S01]  /*12fb0*/  ULDC.64 UR4, c[0x4][0x90] ;  /* 0x0100240000047ab9 */ /* 0x000fe20000000a00 */
[----:B------:R-:W-:Y:S01]  /*12fc0*/  ULDC.64 UR6, c[0x4][0x98] ;  /* 0x0100260000067ab9 */ /* 0x000fe20000000a00 */
[----:B------:R-:W-:Y:S01]  /*12fd0*/  ULDC.64 UR8, c[0x4][0x20] ;  /* 0x0100080000087ab9 */ /* 0x000fe20000000a00 */
[----:B---3--:R-:W-:Y:S02]  /*12fe0*/  IMAD.U32 R4, RZ, RZ, UR4 ;  /* 0x00000004ff047e24 */ /* 0x008fe4000f8e00ff */
        /* <DEDUP_REMOVED lines=11> */
.L_x_2490:
[----:B------:R-:W-:Y:S05]  /*130a0*/  BSYNC B6 ;  /* 0x0000000000067941 */ /* 0x000fea0003800000 */
.L_x_2489:
[----:B---3--:R-:W3:Y:S01]  /*130b0*/  LDL.LU R0, [R1+0x34] ;  /* 0x0000340001007983 */ /* 0x008ee20000300800 */
[----:B--2---:R-:W2:Y:S01]  /*130c0*/  LDC R7, c[0x0][0x448] ;  /* 0x00011200ff077b82 */ /* 0x004ea20000000800 */
[----:B------:R-:W-:Y:S01]  /*130d0*/  ULDC.64 UR4, c[0x0][0x2d8] ;  /* 0x0000b60000047ab9 */ /* 0x000fe20000000a00 */
[----:B------:R-:W-:Y:S01]  /*130e0*/  ULDC UR6, c[0x0][0x2b8] ;  /* 0x0000ae0000067ab9 */ /* 0x000fe20000000800 */
[----:B------:R-:W3:Y:S04]  /*130f0*/  LDL.LU.64 R2, [R1+0x38] ;  /* 0x0000380001027983 */ /* 0x000ee80000300a00 */
[----:B------:R-:W4:Y:S04]  /*13100*/  LDL R12, [R1+0x28] ;  /* 0x00002800010c7983 */ /* 0x000f280000100800 */
[----:B01----:R0:W5:Y:S01]  /*13110*/  LDL R9, [R1+0x44] ;  /* 0x0000440001097983 */ /* 0x0031620000100800 */
[----:B------:R-:W1:Y:S01]  /*13120*/  S2R R5, SR_TID.X ;  /* 0x0000000000057919 */ /* 0x000e620000002100 */
[----:B------:R-:W0:Y:S01]  /*13130*/  S2R R8, SR_TID.X ;  /* 0x0000000000087919 */ /* 0x000e220000002100 */
[----:B-1----:R-:W-:-:S04]  /*13140*/  LOP3.LUT R5, R5, 0x7f, RZ, 0xc0, !PT ;  /* 0x0000007f05057812 */ /* 0x002fc800078ec0ff */
[----:B------:R-:W-:Y:S01]  /*13150*/  SHF.R.U32.HI R5, RZ, 0x3, R5 ;  /* 0x00000003ff057819 */ /* 0x000fe20000011605 */
[----:B0-----:R-:W-:-:S05]  /*13160*/  IMAD.SHL.U32 R8, R8, 0x10, RZ ;  /* 0x0000001008087824 */ /* 0x001fca00078e00ff */
[----:B------:R-:W-:Y:S01]  /*13170*/  LOP3.LUT R8, R5, 0x70, R8, 0xf8, !PT ;  /* 0x0000007005087812 */ /* 0x000fe200078ef808 */
[----:B------:R-:W0:Y:S02]  /*13180*/  S2R R10, SR_TID.X ;  /* 0x00000000000a7919 */ /* 0x000e240000002100 */
[----:B0-----:R-:W-:-:S05]  /*13190*/  IMAD.SHL.U32 R10, R10, 0x8, RZ ;  /* 0x000000080a0a7824 */ /* 0x001fca00078e00ff */
[----:B------:R-:W-:Y:S01]  /*131a0*/  LOP3.LUT R10, R10, 0x38, RZ, 0xc0, !PT ;  /* 0x000000380a0a7812 */ /* 0x000fe200078ec0ff */
[----:B---3--:R-:W-:Y:S01]  /*131b0*/  IMAD.MOV.U32 R3, RZ, RZ, R0 ;  /* 0x000000ffff037224 */ /* 0x008fe200078e0000 */
[----:B------:R-:W-:-:S05]  /*131c0*/  SHF.R.S32.HI R0, RZ, 0x1f, R18 ;  /* 0x0000001fff007819 */ /* 0x000fca0000011412 */
[----:B------:R-:W-:Y:S02]  /*131d0*/  IMAD R0, R0, UR4, RZ ;  /* 0x0000000400007c24 */ /* 0x000fe4000f8e02ff */
[----:B------:R-:W-:-:S04]  /*131e0*/  IMAD.WIDE.U32 R2, R18, UR4, R2 ;  /* 0x0000000412027c25 */ /* 0x000fc8000f8e0002 */
[----:B------:R-:W-:Y:S01]  /*131f0*/  IMAD R0, R18, UR5, R0 ;  /* 0x0000000512007c24 */ /* 0x000fe2000f8e0200 */
[----:B------:R-:W-:Y:S02]  /*13200*/  ULDC.64 UR4, c[0x0][0xa00] ;  /* 0x0002800000047ab9 */ /* 0x000fe40000000a00 */
[----:B------:R-:W-:Y:S01]  /*13210*/  ISETP.NE.U32.AND P0, PT, RZ, UR4, PT ;  /* 0x00000004ff007c0c */ /* 0x000fe2000bf05070 */
[----:B------:R-:W-:Y:S01]  /*13220*/  IMAD.IADD R3, R3, 0x1, R0 ;  /* 0x0000000103037824 */ /* 0x000fe200078e0200 */
[----:B------:R-:W-:Y:S02]  /*13230*/  SHF.R.S32.HI R0, RZ, 0x1f, R19 ;  /* 0x0000001fff007819 */ /* 0x000fe40000011413 */
[----:B------:R-:W-:Y:S01]  /*13240*/  ISETP.NE.AND.EX P0, PT, RZ, UR5, PT, P0 ;  /* 0x00000005ff007c0c */ /* 0x000fe2000bf05300 */
[----:B------:R-:W-:-:S03]  /*13250*/  ULDC.64 UR4, c[0x0][0x2e0] ;  /* 0x0000b80000047ab9 */ /* 0x000fc60000000a00 */
[----:B------:R-:W-:Y:S02]  /*13260*/  SEL R4, R0, RZ, !P0 ;  /* 0x000000ff00047207 */ /* 0x000fe40004000000 */
[----:B------:R-:W-:Y:S02]  /*13270*/  SEL R0, R19, RZ, !P0 ;  /* 0x000000ff13007207 */ /* 0x000fe40004000000 */
[----:B--2---:R-:W-:Y:S01]  /*13280*/  ISETP.NE.AND P0, PT, R7, 0x1, PT ;  /* 0x000000010700780c */ /* 0x004fe20003f05270 */
[----:B------:R-:W-:-:S12]  /*13290*/  IMAD R4, R4, UR4, RZ ;  /* 0x0000000404047c24 */ /* 0x000fd8000f8e02ff */
[----:B------:R-:W0:Y:S08]  /*132a0*/  @P0 LDC R5, c[0x0][0x44c] ;  /* 0x00011300ff050b82 */ /* 0x000e300000000800 */
[----:B------:R-:W1:Y:S01]  /*132b0*/  @P0 LDC R6, c[0x0][0x450] ;  /* 0x00011400ff060b82 */ /* 0x000e620000000800 */
[----:B------:R-:W-:-:S04]  /*132c0*/  IMAD.WIDE.U32 R2, R0, UR4, R2 ;  /* 0x0000000400027c25 */ /* 0x000fc8000f8e0002 */
[----:B------:R-:W-:Y:S01]  /*132d0*/  IMAD R0, R0, UR5, R4 ;  /* 0x0000000500007c24 */ /* 0x000fe2000f8e0204 */
[----:B------:R-:W-:-:S03]  /*132e0*/  ULDC.64 UR4, c[0x0][0x2d0] ;  /* 0x0000b40000047ab9 */ /* 0x000fc60000000a00 */
[----:B------:R-:W-:Y:S02]  /*132f0*/  IMAD.IADD R3, R3, 0x1, R0 ;  /* 0x0000000103037824 */ /* 0x000fe400078e0200 */
[----:B----4-:R-:W-:-:S04]  /*13300*/  IMAD.IADD R0, R8, 0x1, R12 ;  /* 0x0000000108007824 */ /* 0x010fc800078e020c */
[----:B0-----:R-:W-:-:S04]  /*13310*/  @P0 IMAD.HI.U32 R5, R0, R5, RZ ;  /* 0x0000000500050227 */ /* 0x001fc800078e00ff */
[----:B------:R-:W-:Y:S01]  /*13320*/  IMAD.MOV.U32 R4, RZ, RZ, R0 ;  /* 0x000000ffff047224 */ /* 0x000fe200078e0000 */
[----:B-1----:R-:W-:Y:S01]  /*13330*/  @P0 SHF.R.U32.HI R4, RZ, R6, R5 ;  /* 0x00000006ff040219 */ /* 0x002fe20000011605 */
[----:B------:R-:W0:Y:S04]  /*13340*/  S2R R8, SR_TID.X ;  /* 0x0000000000087919 */ /* 0x000e280000002100 */
        /* <DEDUP_REMOVED lines=16> */
[----:B0-----:R-:W-:Y:S02]  /*13450*/  LOP3.LUT R8, R8, 0x7f, RZ, 0xc0, !PT ;  /* 0x0000007f08087812 */ /* 0x001fe400078ec0ff */
[----:B------:R-:W-:Y:S02]  /*13460*/  ISETP.GE.AND P0, PT, R10, UR6, PT ;  /* 0x000000060a007c0c */ /* 0x000fe4000bf06270 */
[----:B------:R-:W-:-:S02]  /*13470*/  LEA.HI.X R3, R2, UR5, R0, 0x1, P1 ;  /* 0x0000000502037c11 */ /* 0x000fc400088f0c00 */
[----:B------:R-:W-:Y:S01]  /*13480*/  SHF.R.U32.HI R8, RZ, 0x3, R8 ;  /* 0x00000003ff087819 */ /* 0x000fe20000011608 */
[----:B------:R-:W-:Y:S08]  /*13490*/  BRA.DIV UR4, `(.L_x_2491) ;  /* 0x0000005204247947 */ /* 0x000ff0000b800000 */
[----:B------:R-:W2:Y:S04]  /*134a0*/  LDL.LU R6, [R1+0x2c] ;  /* 0x00002c0001067983 */ /* 0x000ea80000300800 */
[----:B------:R-:W3:Y:S01]  /*134b0*/  LDL.LU R5, [R1+0x28] ;  /* 0x0000280001057983 */ /* 0x000ee20000300800 */
[----:B--2---:R-:W-:-:S03]  /*134c0*/  IMAD R0, R6, R7, RZ ;  /* 0x0000000706007224 */ /* 0x004fc600078e02ff */
[----:B------:R-:W0:Y:S01]  /*134d0*/  SHFL.IDX PT, R7, R4, RZ, 0x181f ;  /* 0x00181fff04077589 */ /* 0x000e2200000e0000 */
[----:B---3--:R-:W-:-:S03]  /*134e0*/  IMAD.IADD R2, R8, 0x1, R5 ;  /* 0x0000000108027824 */ /* 0x008fc600078e0205 */
[----:B------:R-:W1:Y:S01]  /*134f0*/  SHFL.IDX PT, R6, R3, RZ, 0x181f ;  /* 0x00181fff03067589 */ /* 0x000e6200000e0000 */
[C---:B------:R-:W-:Y:S01]  /*13500*/  VIADD R5, R2.reuse, 0x10 ;  /* 0x0000001002057836 */ /* 0x040fe20000000000 */
[----:B------:R-:W-:-:S13]  /*13510*/  ISETP.GE.AND P1, PT, R2, R0, PT ;  /* 0x000000000200720c */ /* 0x000fda0003f26270 */
[----:B0-----:R-:W-:-:S05]  /*13520*/  @!P1 LEA R7, P2, R10, R7, 0x1 ;  /* 0x000000070a079211 */ /* 0x001fca00078408ff */
[----:B-1----:R-:W-:-:S05]  /*13530*/  @!P1 IMAD.X R6, RZ, RZ, R6, P2 ;  /* 0x000000ffff069224 */ /* 0x002fca00010e0606 */
[----:B------:R-:W-:-:S04]  /*13540*/  @!P1 LOP3.LUT R7, R7, R6, RZ, 0x3c, !PT ;  /* 0x0000000607079212 */ /* 0x000fc800078e3cff */
[----:B------:R-:W-:-:S04]  /*13550*/  @!P1 LOP3.LUT R6, R7, R6, RZ, 0x3c, !PT ;  /* 0x0000000607069212 */ /* 0x000fc800078e3cff */
[----:B------:R-:W-:-:S05]  /*13560*/  @!P1 LOP3.LUT R7, R7, R6, RZ, 0x3c, !PT ;  /* 0x0000000607079212 */ /* 0x000fca00078e3cff */
[----:B------:R-:W-:Y:S01]  /*13570*/  @!PT LDS RZ, [RZ] ;  /* 0x00000000fffff984 */ /* 0x000fe20000000800 */
[----:B-----5:R0:W-:Y:S01]  /*13580*/  @!P1 LDGSTS.E.BYPASS.LTC128B.128 [R9+0x20400], desc[UR40][R6.64], !P0 ;  /* 0x2040000006099fae */ /* 0x0201e2000c101d68 */
[----:B------:R-:W-:-:S03]  /*13590*/  ISETP.GE.AND P1, PT, R5, R0, PT ;  /* 0x000000000500720c */ /* 0x000fc60003f26270 */
[----:B------:R-:W1:Y:S04]  /*135a0*/  SHFL.IDX PT, R5, R4, 0x1, 0x181f ;  /* 0x00381f0004057f89 */ /* 0x000e6800000e0000 */
[----:B0-----:R-:W0:Y:S06]  /*135b0*/  SHFL.IDX PT, R6, R3, 0x1, 0x181f ;  /* 0x00381f0003067f89 */ /* 0x001e2c00000e0000 */
[----:B-1----:R-:W-:-:S05]  /*135c0*/  @!P1 LEA R5, P2, R10, R5, 0x1 ;  /* 0x000000050a059211 */ /* 0x002fca00078408ff */
[----:B0-----:R-:W-:-:S04]  /*135d0*/  @!P1 IMAD.X R6, RZ, RZ, R6, P2 ;  /* 0x000000ffff069224 */ /* 0x001fc800010e0606 */
[----:B------:R-:W-:Y:S02]  /*135e0*/  @!P1 IMAD.MOV.U32 R7, RZ, RZ, R6 ;  /* 0x000000ffff079224 */ /* 0x000fe400078e0006 */
[----:B------:R-:W-:Y:S02]  /*135f0*/  @!P1 IMAD.MOV.U32 R6, RZ, RZ, R5 ;  /* 0x000000ffff069224 */ /* 0x000fe400078e0005 */
[----:B------:R-:W-:-:S03]  /*13600*/  VIADD R5, R2, 0x20 ;  /* 0x0000002002057836 */ /* 0x000fc60000000000 */
[----:B------:R0:W-:Y:S02]  /*13610*/  @!P1 LDGSTS.E.BYPASS.LTC128B.128 [R9+0x20c00], desc[UR40][R6.64], !P0 ;  /* 0x20c0000006099fae */ /* 0x0001e4000c101d68 */
[----:B------:R-:W-:Y:S02]  /*13620*/  ISETP.GE.AND P1, PT, R5, R0, PT ;  /* 0x000000000500720c */ /* 0x000fe40003f26270 */
[----:B------:R-:W1:Y:S04]  /*13630*/  SHFL.IDX PT, R5, R4, 0x2, 0x181f ;  /* 0x00581f0004057f89 */ /* 0x000e6800000e0000 */
[----:B------:R-:W-:Y:S04]  /*13640*/  SHFL.IDX PT, R4, R4, 0x3, 0x181f ;  /* 0x00781f0004047f89 */ /* 0x000fe800000e0000 */
[----:B0-----:R-:W0:Y:S04]  /*13650*/  SHFL.IDX PT, R6, R3, 0x2, 0x181f ;  /* 0x00581f0003067f89 */ /* 0x001e2800000e0000 */
[----:B------:R-:W2:Y:S01]  /*13660*/  SHFL.IDX PT, R3, R3, 0x3, 0x181f ;  /* 0x00781f0003037f89 */ /* 0x000ea200000e0000 */
[----:B-1----:R-:W-:-:S05]  /*13670*/  @!P1 LEA R5, P2, R10, R5, 0x1 ;  /* 0x000000050a059211 */ /* 0x002fca00078408ff */
[----:B0-----:R-:W-:-:S04]  /*13680*/  @!P1 IMAD.X R6, RZ, RZ, R6, P2 ;  /* 0x000000ffff069224 */ /* 0x001fc800010e0606 */
[----:B------:R-:W-:Y:S02]  /*13690*/  @!P1 IMAD.MOV.U32 R7, RZ, RZ, R6 ;  /* 0x000000ffff079224 */ /* 0x000fe400078e0006 */
[----:B------:R-:W-:-:S05]  /*136a0*/  @!P1 IMAD.MOV.U32 R6, RZ, RZ, R5 ;  /* 0x000000ffff069224 */ /* 0x000fca00078e0005 */
[----:B--2---:R0:W-:Y:S02]  /*136b0*/  @!P1 LDGSTS.E.BYPASS.LTC128B.128 [R9+0x21400], desc[UR40][R6.64], !P0 ;  /* 0x2140000006099fae */ /* 0x0041e4000c101d68 */
.L_x_2619:
[----:B------:R1:W5:Y:S01]  /*136c0*/  LDL R8, [R1] ;  /* 0x0000000001087983 */ /* 0x0003620000100800 */
        /* <DEDUP_REMOVED lines=10> */
.L_x_2492:
[----:B-1----:R-:W2:Y:S01]  /*13770*/  LDL R2, [R1] ;  /* 0x0000000001027983 */ /* 0x002ea20000100800 */
        /* <DEDUP_REMOVED lines=16> */
[----:B------:R-:W2:Y:S03]  /*13880*/  SYNCS.PHASECHK.TRANS64.TRYWAIT P0, [R2+URZ+0x28c20], R0 ;  /* 0x028c2000020075a7 */ /* 0x000ea6000800017f */
[----:B-12---:R-:W-:Y:S05]  /*13890*/  @!P0 BRA `(.L_x_2494) ;  /* 0x0000005000688947 */ /* 0x006fea0003800000 */
.L_x_2620:
[----:B------:R-:W-:Y:S05]  /*138a0*/  BSYNC B0 ;  /* 0x0000000000007941 */ /* 0x000fea0003800000 */
.L_x_2493:
[----:B-1----:R-:W2:Y:S01]  /*138b0*/  LDL R2, [R1+0x10] ;  /* 0x0000100001027983 */ /* 0x002ea20000100800 */
[----:B------:R-:W-:Y:S01]  /*138c0*/  BSSY B0, `(.L_x_2495) ;  /* 0x000009a000007945 */ /* 0x000fe20003800000 */
[----:B--2---:R-:W-:-:S13]  /*138d0*/  LOP3.LUT P0, RZ, R2, 0x1, RZ, 0xc0, !PT ;  /* 0x0000000102ff7812 */ /* 0x004fda000780c0ff */
[----:B------:R-:W-:Y:S05]  /*138e0*/  @!P0 BRA `(.L_x_2496) ;  /* 0x00000008005c8947 */ /* 0x000fea0003800000 */
[----:B------:R-:W2:Y:S04]  /*138f0*/  LDL R5, [R1] ;  /* 0x0000000001057983 */ /* 0x000ea80000100800 */
[----:B------:R-:W2:Y:S04]  /*13900*/  LDL R4, [R1+0x4] ;  /* 0x0000040001047983 */ /* 0x000ea80000100800 */
[----:B------:R-:W3:Y:S01]  /*13910*/  LDL R2, [R1+0xc] ;  /* 0x00000c0001027983 */ /* 0x000ee20000100800 */
[----:B------:R-:W-:Y:S01]  /*13920*/  BSSY B1, `(.L_x_2497) ;  /* 0x0000008000017945 */ /* 0x000fe20003800000 */
[----:B------:R-:W1:Y:S02]  /*13930*/  S2R R3, SR_TID.X ;  /* 0x0000000000037919 */ /* 0x000e640000002100 */
[----:B-1----:R-:W-:-:S04]  /*13940*/  LOP3.LUT R3, R3, 0x7f, RZ, 0xc0, !PT ;  /* 0x0000007f03037812 */ /* 0x002fc800078ec0ff */
[----:B------:R-:W-:Y:S01]  /*13950*/  ISETP.NE.AND P1, PT, R3, RZ, PT ;  /* 0x000000ff0300720c */ /* 0x000fe20003f25270 */
[----:B--2---:R-:W-:Y:S01]  /*13960*/  IMAD R0, R4, 0x8, R5 ;  /* 0x0000000804007824 */ /* 0x004fe200078e0205 */
[----:B---3--:R-:W-:-:S04]  /*13970*/  SHF.L.U32 R2, R2, 0x1f, RZ ;  /* 0x0000001f02027819 */ /* 0x008fc800000006ff */
[----:B------:R-:W1:Y:S02]  /*13980*/  SYNCS.PHASECHK.TRANS64.TRYWAIT P0, [R0+URZ+0x28c60], R2 ;  /* 0x028c6002000075a7 */ /* 0x000e64000800017f */
[----:B-1----:R-:W-:Y:S05]  /*13990*/  @!P0 BRA `(.L_x_2498) ;  /* 0x0000005000408947 */ /* 0x002fea0003800000 */
.L_x_2621:
[----:B------:R-:W-:Y:S05]  /*139a0*/  BSYNC B1 ;  /* 0x0000000000017941 */ /* 0x000fea0003800000 */
.L_x_2497:
[----:B------:R-:W-:Y:S04]  /*139b0*/  BSSY B1, `(.L_x_2499) ;  /* 0x0000009000017945 */ /* 0x000fe80003800000 */
        /* <DEDUP_REMOVED lines=8> */
.L_x_2500:
[----:B------:R-:W-:Y:S05]  /*13a40*/  BSYNC B1 ;  /* 0x0000000000017941 */ /* 0x000fea0003800000 */
.L_x_2499:
[----:B------:R-:W2:Y:S04]  /*13a50*/  LDL R5, [R1+0x18] ;  /* 0x0000180001057983 */ /* 0x000ea80000100800 */
[----:B------:R-:W2:Y:S04]  /*13a60*/  LDL.LU R3, [R1+0x24] ;  /* 0x0000240001037983 */ /* 0x000ea80000300800 */
[----:B------:R-:W3:Y:S04]  /*13a70*/  LDL R4, [R1] ;  /* 0x0000000001047983 */ /* 0x000ee80000100800 */
[----:B-1----:R-:W3:Y:S01]  /*13a80*/  LDL R2, [R1+0x4] ;  /* 0x0000040001027983 */ /* 0x002ee20000100800 */
[----:B------:R-:W-:Y:S01]  /*13a90*/  UIADD3 UR4, UP0, UR38, 0x470, URZ ;  /* 0x0000047026047890 */ /* 0x000fe2000ff1e03f */
[----:B------:R-:W-:Y:S01]  /*13aa0*/  PLOP3.LUT P0, PT, PT, PT, PT, 0x80, 0x0 ;  /* 0x000000000000781c */ /* 0x000fe20003f0f070 */
[----:B------:R-:W-:Y:S01]  /*13ab0*/  VIADD R0, R0, 0x28c50 ;  /* 0x00028c5000007836 */ /* 0x000fe20000000000 */
[----:B------:R-:W-:Y:S01]  /*13ac0*/  UMOV UR6, 0x0 ;  /* 0x0000000000067882 */ /* 0x000fe20000000000 */
[----:B------:R-:W-:Y:S01]  /*13ad0*/  UIADD3.X UR5, URZ, UR39, URZ, UP0, !UPT ;  /* 0x000000273f057290 */ /* 0x000fe200087fe43f */
[----:B------:R-:W-:Y:S01]  /*13ae0*/  UMOV UR7, 0x14f00000 ;  /* 0x14f0000000077882 */ /* 0x000fe20000000000 */
[----:B------:R-:W-:Y:S01]  /*13af0*/  UMOV UR10, URZ ;  /* 0x0000003f000a7c82 */ /* 0x000fe20008000000 */
[----:B--2---:R-:W-:-:S02]  /*13b00*/  IMAD R3, R3, 0x40, R5 ;  /* 0x0000004003037824 */ /* 0x004fc400078e0205 */
[----:B---3--:R-:W-:-:S04]  /*13b10*/  IMAD R2, R2, 0x10000, R4 ;  /* 0x0001000002027824 */ /* 0x008fc800078e0204 */
[----:B------:R-:W-:-:S07]  /*13b20*/  VIADD R4, R2, 0x400 ;  /* 0x0000040002047836 */ /* 0x000fce0000000000 */
.L_x_2501:
        /* <DEDUP_REMOVED lines=10> */
[----:B------:R-:W-:Y:S01]  /*13bd0*/  PLOP3.LUT P0, PT, PT, PT, PT, 0x80, 0x0 ;  /* 0x000000000000781c */ /* 0x000fe20003f0f070 */
[----:B------:R-:W-:Y:S01]  /*13be0*/  VIADD R4, R2, 0x2400 ;  /* 0x0000240002047836 */ /* 0x000fe20000000000 */
[----:B------:R-:W-:Y:S01]  /*13bf0*/  UMOV UR6, 0x0 ;  /* 0x0000000000067882 */ /* 0x000fe20000000000 */
[----:B------:R-:W-:Y:S01]  /*13c00*/  UMOV UR7, 0x14f00000 ;  /* 0x14f0000000077882 */ /* 0x000fe20000000000 */
[----:B------:R-:W-:-:S09]  /*13c10*/  UMOV UR10, 0x40 ;  /* 0x00000040000a7882 */ /* 0x000fd20000000000 */
.L_x_2502:
        /* <DEDUP_REMOVED lines=15> */
.L_x_2503:
        /* <DEDUP_REMOVED lines=15> */
.L_x_2504:
        /* <DEDUP_REMOVED lines=15> */
.L_x_2505:
        /* <DEDUP_REMOVED lines=15> */
.L_x_2506:
        /* <DEDUP_REMOVED lines=15> */
.L_x_2507:
        /* <DEDUP_REMOVED lines=15> */
.L_x_2508:
        /* <DEDUP_REMOVED lines=10> */
.L_x_2496:
[----:B------:R-:W-:Y:S05]  /*14260*/  BSYNC B0 ;  /* 0x0000000000007941 */ /* 0x000fea0003800000 */
.L_x_2495:
[----:B------:R-:W2:Y:S04]  /*14270*/  LDL R4, [R1+0x20] ;  /* 0x0000200001047983 */ /* 0x000ea80000100800 */
[----:B------:R-:W3:Y:S01]  /*14280*/  LDL R5, [R1+0x1c] ;  /* 0x00001c0001057983 */ /* 0x000ee20000100800 */
[----:B------:R-:W-:Y:S01]  /*14290*/  BSSY B0, `(.L_x_2509) ;  /* 0x00002b3000007945 */ /* 0x000fe20003800000 */
[----:B--2---:R-:W-:-:S05]  /*142a0*/  VIADD R0, R4, 0xfffffffe ;  /* 0xfffffffe04007836 */ /* 0x004fca0000000000 */
[----:B---3--:R-:W-:-:S13]  /*142b0*/  ISETP.GE.AND P0, PT, R0, R5, PT ;  /* 0x000000050000720c */ /* 0x008fda0003f06270 */
[----:B------:R-:W-:Y:S05]  /*142c0*/  @!P0 BRA `(.L_x_2510) ;  /* 0x0000002800bc8947 */ /* 0x000fea0003800000 */
[----:B------:R-:W-:Y:S01]  /*142d0*/  IMAD.MOV R2, RZ, RZ, -R4 ;  /* 0x000000ffff027224 */ /* 0x000fe200078e0a04 */
[----:B0-----:R-:W-:Y:S01]  /*142e0*/  LOP3.LUT R6, RZ, R5, RZ, 0x33, !PT ;  /* 0x00000005ff067212 */ /* 0x001fe200078e33ff */
[----:B------:R-:W-:Y:S03]  /*142f0*/  BSSY B2, `(.L_x_2511) ;  /* 0x00000e7000027945 */ /* 0x000fe60003800000 */
[----:B------:R-:W-:-:S05]  /*14300*/  VIADDMNMX R6, R2, 0x1, R6, !PT ;  /* 0x0000000102067846 */ /* 0x000fca0007800106 */
[----:B------:R-:W-:-:S05]  /*14310*/  IMAD.IADD R2, R4, 0x1, R6 ;  /* 0x0000000104027824 */ /* 0x000fca00078e0206 */
[----:B------:R-:W-:-:S04]  /*14320*/  LOP3.LUT R2, R2, 0x1, RZ, 0xc0, !PT ;  /* 0x0000000102027812 */ /* 0x000fc800078ec0ff */
[----:B------:R-:W-:-:S13]  /*14330*/  ISETP.NE.U32.AND P0, PT, R2, 0x1, PT ;  /* 0x000000010200780c */ /* 0x000fda0003f05070 */
        /* <DEDUP_REMOVED lines=36> */
[----:B------:R1:W5:Y:S04]  /*14580*/  LDG.E R17, desc[UR40][R4.64] ;  /* 0x0000002804117981 */ /* 0x000368000c1e1900 */
.L_x_2515:
[----:B------:R-:W2:Y:S01]  /*14590*/  LDL R2, [R1] ;  /* 0x0000000001027983 */ /* 0x000ea20000100800 */
[----:B------:R-:W-:Y:S01]  /*145a0*/  BSSY B3, `(.L_x_2516) ;  /* 0x0000008000037945 */ /* 0x000fe20003800000 */
[----:B-1----:R-:W1:Y:S02]  /*145b0*/  S2R R4, SR_TID.X ;  /* 0x0000000000047919 */ /* 0x002e640000002100 */
[----:B-1----:R-:W-:-:S04]  /*145c0*/  LOP3.LUT R4, R4, 0x7f, RZ, 0xc0, !PT ;  /* 0x0000007f04047812 */ /* 0x002fc800078ec0ff */
[----:B------:R-:W-:Y:S01]  /*145d0*/  ISETP.NE.AND P1, PT, R4, RZ, PT ;  /* 0x000000ff0400720c */ /* 0x000fe20003f25270 */
[----:B--2---:R-:W-:Y:S01]  /*145e0*/  IMAD R3, R8, 0x8, R2 ;  /* 0x0000000808037824 */ /* 0x004fe200078e0202 */
[----:B------:R-:W-:-:S04]  /*145f0*/  SHF.L.U32 R2, R7, 0x1f, RZ ;  /* 0x0000001f07027819 */ /* 0x000fc800000006ff */
[----:B------:R-:W1:Y:S02]  /*14600*/  SYNCS.PHASECHK.TRANS64.TRYWAIT P0, [R3+URZ+0x28c40], R2 ;  /* 0x028c4002030075a7 */ /* 0x000e64000800017f */
[----:B-1----:R-:W-:Y:S05]  /*14610*/  @!P0 BRA `(.L_x_2517) ;  /* 0x0000004400348947 */ /* 0x002fea0003800000 */
.L_x_2622:
[----:B------:R-:W-:Y:S05]  /*14620*/  BSYNC B3 ;  /* 0x0000000000037941 */ /* 0x000fea0003800000 */
.L_x_2516:
        /* <DEDUP_REMOVED lines=9> */
.L_x_2519:
[----:B------:R-:W-:Y:S05]  /*146c0*/  BSYNC B3 ;  /* 0x0000000000037941 */ /* 0x000fea0003800000 */
.L_x_2518:
[----:B0-----:R-:W2:Y:S04]  /*146d0*/  LDL R8, [R1] ;  /* 0x0000000001087983 */ /* 0x001ea80000100800 */
        /* <DEDUP_REMOVED lines=13> */
.L_x_2520:
        /* <DEDUP_REMOVED lines=13> */
.L_x_2623:
[----:B------:R-:W-:Y:S05]  /*14880*/  BSYNC B3 ;  /* 0x0000000000037941 */ /* 0x000fea0003800000 */
.L_x_2521:
        /* <DEDUP_REMOVED lines=11> */
.L_x_2524:
[----:B------:R-:W-:Y:S05]  /*14940*/  BSYNC B3 ;  /* 0x0000000000037941 */ /* 0x000fea0003800000 */
.L_x_2523:
[----:B------:R-:W2:Y:S04]  /*14950*/  LDL R4, [R1] ;  /* 0x0000000001047983 */ /* 0x000ea80000100800 */
        /* <DEDUP_REMOVED lines=10> */
.L_x_2525:
        /* <DEDUP_REMOVED lines=15> */
.L_x_2526:
        /* <DEDUP_REMOVED lines=15> */
.L_x_2527:
        /* <DEDUP_REMOVED lines=15> */
.L_x_2528:
        /* <DEDUP_REMOVED lines=15> */
.L_x_2529:
        /* <DEDUP_REMOVED lines=15> */
.L_x_2530:
        /* <DEDUP_REMOVED lines=15> */
.L_x_2531:
        /* <DEDUP_REMOVED lines=15> */
.L_x_2532:
        /* <DEDUP_REMOVED lines=10> */
.L_x_2514:
[----:B------:R-:W-:Y:S05]  /*15130*/  BSYNC B1 ;  /* 0x0000000000017941 */ /* 0x000fea0003800000 */
.L_x_2513:
[----:B------:R-:W2:Y:S02]  /*15140*/  LDL R4, [R1+0x20] ;  /* 0x0000200001047983 */ /* 0x000ea40000100800 */
[----:B--2---:R-:W-:-:S07]  /*15150*/  VIADD R0, R4, 0xfffffffd ;  /* 0xfffffffd04007836 */ /* 0x004fce0000000000 */
.L_x_2512:
[----:B------:R-:W-:Y:S05]  /*15160*/  BSYNC B2 ;  /* 0x0000000000027941 */ /* 0x000fea0003800000 */
.L_x_2511:
[----:B------:R-:W2:Y:S01]  /*15170*/  LDL.LU R2, [R1+0x20] ;  /* 0x0000200001027983 */ /* 0x000ea20000300800 */
[----:B------:R-:W-:Y:S01]  /*15180*/  VIADD R6, R6, 0xfffffffe ;  /* 0xfffffffe06067836 */ /* 0x000fe20000000000 */
[----:B--2---:R-:W-:-:S04]  /*15190*/  LOP3.LUT R2, RZ, R2, RZ, 0x33, !PT ;  /* 0x00000002ff027212 */ /* 0x004fc800078e33ff */
[----:B------:R-:W-:-:S13]  /*151a0*/  ISETP.NE.AND P0, PT, R6, R2, PT ;  /* 0x000000020600720c */ /* 0x000fda0003f05270 */
[----:B------:R-:W-:Y:S05]  /*151b0*/  @!P0 BRA `(.L_x_2510) ;  /* 0x0000001c00008947 */ /* 0x000fea0003800000 */
.L_x_2573:
        /* <DEDUP_REMOVED lines=36> */
.L_x_2535:
[----:B------:R-:W0:Y:S01]  /*15400*/  LDL R2, [R1] ;  /* 0x0000000001027983 */ /* 0x000e220000100800 */
[----:B------:R-:W-:Y:S01]  /*15410*/  BSSY B2, `(.L_x_2536) ;  /* 0x0000008000027945 */ /* 0x000fe20003800000 */
[----:B------:R-:W1:Y:S02]  /*15420*/  S2R R3, SR_TID.X ;  /* 0x0000000000037919 */ /* 0x000e640000002100 */
[----:B-1----:R-:W-:-:S04]  /*15430*/  LOP3.LUT R3, R3, 0x7f, RZ, 0xc0, !PT ;  /* 0x0000007f03037812 */ /* 0x002fc800078ec0ff */
[----:B------:R-:W-:Y:S01]  /*15440*/  ISETP.NE.AND P1, PT, R3, RZ, PT ;  /* 0x000000ff0300720c */ /* 0x000fe20003f25270 */
[----:B0-----:R-:W-:Y:S01]  /*15450*/  IMAD R4, R7, 0x8, R2 ;  /* 0x0000000807047824 */ /* 0x001fe200078e0202 */
[----:B------:R-:W-:-:S04]  /*15460*/  SHF.L.U32 R2, R6, 0x1f, RZ ;  /* 0x0000001f06027819 */ /* 0x000fc800000006ff */
[----:B------:R-:W0:Y:S02]  /*15470*/  SYNCS.PHASECHK.TRANS64.TRYWAIT P0, [R4+URZ+0x28c40], R2 ;  /* 0x028c4002040075a7 */ /* 0x000e24000800017f */
[----:B0-----:R-:W-:Y:S05]  /*15480*/  @!P0 BRA `(.L_x_2537) ;  /* 0x0000003400c08947 */ /* 0x001fea0003800000 */
.L_x_2624:
[----:B------:R-:W-:Y:S05]  /*15490*/  BSYNC B2 ;  /* 0x0000000000027941 */ /* 0x000fea0003800000 */
.L_x_2536:
        /* <DEDUP_REMOVED lines=9> */
.L_x_2539:
[----:B------:R-:W-:Y:S05]  /*15530*/  BSYNC B2 ;  /* 0x0000000000027941 */ /* 0x000fea0003800000 */
.L_x_2538:
[----:B------:R-:W2:Y:S04]  /*15540*/  LDL R3, [R1] ;  /* 0x0000000001037983 */ /* 0x000ea80000100800 */
        /* <DEDUP_REMOVED lines=12> */
.L_x_2540:
        /* <DEDUP_REMOVED lines=13> */
.L_x_2625:
[----:B------:R-:W-:Y:S05]  /*156e0*/  BSYNC B2 ;  /* 0x0000000000027941 */ /* 0x000fea0003800000 */
.L_x_2541:
        /* <DEDUP_REMOVED lines=11> */
.L_x_2544:
[----:B------:R-:W-:Y:S05]  /*157a0*/  BSYNC B2 ;  /* 0x0000000000027941 */ /* 0x000fea0003800000 */
.L_x_2543:
[----:B------:R-:W2:Y:S01]  /*157b0*/  LDL R5, [R1] ;  /* 0x0000000001057983 */ /* 0x000ea20000100800 */
        /* <DEDUP_REMOVED lines=9> */
.L_x_2545:
        /* <DEDUP_REMOVED lines=15> */
.L_x_2546:
        /* <DEDUP_REMOVED lines=15> */
.L_x_2547:
        /* <DEDUP_REMOVED lines=15> */
.L_x_2548:
        /* <DEDUP_REMOVED lines=15> */
.L_x_2549:
        /* <DEDUP_REMOVED lines=15> */
.L_x_2550:
        /* <DEDUP_REMOVED lines=15> */
.L_x_2551:
        /* <DEDUP_REMOVED lines=15> */
.L_x_2552:
        /* <DEDUP_REMOVED lines=10> */
.L_x_2534:
[----:B------:R-:W-:Y:S05]  /*15f80*/  BSYNC B1 ;  /* 0x0000000000017941 */ /* 0x000fea0003800000 */
.L_x_2533:
[----:B------:R-:W2:Y:S01]  /*15f90*/  LDL R2, [R1+0x10] ;  /* 0x0000100001027983 */ /* 0x000ea20000100800 */
[----:B------:R-:W-:Y:S01]  /*15fa0*/  VIADD R7, R7, 0x1 ;  /* 0x0000000107077836 */ /* 0x000fe20000000000 */
[----:B------:R-:W-:Y:S04]  /*15fb0*/  BSSY B1, `(.L_x_2553) ;  /* 0x00000dc000017945 */ /* 0x000fe80003800000 */
[----:B------:R-:W-:-:S04]  /*15fc0*/  ISETP.NE.AND P0, PT, R7, 0x2, PT ;  /* 0x000000020700780c */ /* 0x000fc80003f05270 */
[----:B------:R-:W-:Y:S02]  /*15fd0*/  SEL R9, R7, RZ, P0 ;  /* 0x000000ff07097207 */ /* 0x000fe40000000000 */
[----:B--2---:R-:W-:Y:S02]  /*15fe0*/  LOP3.LUT P2, RZ, R2, 0x1, RZ, 0xc0, !PT ;  /* 0x0000000102ff7812 */ /* 0x004fe4000784c0ff */
[----:B------:R-:W-:-:S04]  /*15ff0*/  SEL R2, RZ, 0x1, P0 ;  /* 0x00000001ff027807 */ /* 0x000fc80000000000 */
[----:B-----5:R-:W-:Y:S01]  /*16000*/  LOP3.LUT R8, R6, R2, RZ, 0x3c, !PT ;  /* 0x0000000206087212 */ /* 0x020fe200078e3cff */
[----:B------:R-:W-:-:S04]  /*16010*/  VIADD R6, R0, 0xffffffff ;  /* 0xffffffff00067836 */ /* 0x000fc80000000000 */
[----:B------:R0:W-:Y:S04]  /*16020*/  STL [R1+0xc], R8 ;  /* 0x00000c0801007387 */ /* 0x0001e80000100800 */
[----:B------:R0:W-:Y:S01]  /*16030*/  STL [R1+0x4], R9 ;  /* 0x0000040901007387 */ /* 0x0001e20000100800 */
[----:B------:R-:W-:Y:S05]  /*16040*/  @!P2 BRA `(.L_x_2554) ;  /* 0x0000000c0048a947 */ /* 0x000fea0003800000 */
[----:B------:R-:W-:Y:S01]  /*16050*/  ULDC.64 UR4, c[0x0][0x418] ;  /* 0x0001060000047ab9 */ /* 0x000fe20000000a00 */
[----:B------:R-:W-:Y:S01]  /*16060*/  IMAD.MOV.U32 R7, RZ, RZ, R6 ;  /* 0x000000ffff077224 */ /* 0x000fe200078e0006 */
        /* <DEDUP_REMOVED lines=22> */
.L_x_2555:
[----:B------:R-:W1:Y:S01]  /*161d0*/  LDL R2, [R1] ;  /* 0x0000000001027983 */ /* 0x000e620000100800 */
[----:B------:R-:W-:Y:S01]  /*161e0*/  BSSY B2, `(.L_x_2556) ;  /* 0x0000008000027945 */ /* 0x000fe20003800000 */
[----:B------:R-:W2:Y:S02]  /*161f0*/  S2R R3, SR_TID.X ;  /* 0x0000000000037919 */ /* 0x000ea40000002100 */
[----:B--2---:R-:W-:-:S04]  /*16200*/  LOP3.LUT R3, R3, 0x7f, RZ, 0xc0, !PT ;  /* 0x0000007f03037812 */ /* 0x004fc800078ec0ff */
[----:B------:R-:W-:Y:S01]  /*16210*/  ISETP.NE.AND P1, PT, R3, RZ, PT ;  /* 0x000000ff0300720c */ /* 0x000fe20003f25270 */
[----:B-1----:R-:W-:Y:S01]  /*16220*/  IMAD R4, R9, 0x8, R2 ;  /* 0x0000000809047824 */ /* 0x002fe200078e0202 */
[----:B------:R-:W-:-:S04]  /*16230*/  SHF.L.U32 R2, R8, 0x1f, RZ ;  /* 0x0000001f08027819 */ /* 0x000fc800000006ff */
[----:B------:R-:W1:Y:S02]  /*16240*/  SYNCS.PHASECHK.TRANS64.TRYWAIT P0, [R4+URZ+0x28c40], R2 ;  /* 0x028c4002040075a7 */ /* 0x000e64000800017f */
[----:B-1----:R-:W-:Y:S05]  /*16250*/  @!P0 BRA `(.L_x_2557) ;  /* 0x0000002800748947 */ /* 0x002fea0003800000 */
.L_x_2626:
[----:B------:R-:W-:Y:S05]  /*16260*/  BSYNC B2 ;  /* 0x0000000000027941 */ /* 0x000fea0003800000 */
.L_x_2556:
        /* <DEDUP_REMOVED lines=9> */
.L_x_2559:
[----:B------:R-:W-:Y:S05]  /*16300*/  BSYNC B2 ;  /* 0x0000000000027941 */ /* 0x000fea0003800000 */
.L_x_2558:
        /* <DEDUP_REMOVED lines=14> */
.L_x_2560:
        /* <DEDUP_REMOVED lines=13> */
.L_x_2627:
[----:B------:R-:W-:Y:S05]  /*164c0*/  BSYNC B2 ;  /* 0x0000000000027941 */ /* 0x000fea0003800000 */
.L_x_2561:
        /* <DEDUP_REMOVED lines=11> */
.L_x_2564:
[----:B------:R-:W-:Y:S05]  /*16580*/  BSYNC B2 ;  /* 0x0000000000027941 */ /* 0x000fea0003800000 */
.L_x_2563:
[----:B------:R-:W2:Y:S04]  /*16590*/  LDL R9, [R1] ;  /* 0x0000000001097983 */ /* 0x000ea80000100800 */
        /* <DEDUP_REMOVED lines=10> */
.L_x_2565:
        /* <DEDUP_REMOVED lines=15> */
.L_x_2566:
        /* <DEDUP_REMOVED lines=15> */
.L_x_2567:
        /* <DEDUP_REMOVED lines=15> */
.L_x_2568:
        /* <DEDUP_REMOVED lines=15> */
.L_x_2569:
        /* <DEDUP_REMOVED lines=15> */
.L_x_2570:
        /* <DEDUP_REMOVED lines=15> */
.L_x_2571:
        /* <DEDUP_REMOVED lines=15> */
.L_x_2572:
        /* <DEDUP_REMOVED lines=10> */
.L_x_2554:
[----:B------:R-:W-:Y:S05]  /*16d70*/  BSYNC B1 ;  /* 0x0000000000017941 */ /* 0x000fea0003800000 */
.L_x_2553:
[----:B------:R-:W2:Y:S01]  /*16d80*/  LDL R2, [R1+0x1c] ;  /* 0x00001c0001027983 */ /* 0x000ea20000100800 */
[----:B------:R-:W-:Y:S01]  /*16d90*/  VIADD R0, R0, 0xfffffffe ;  /* 0xfffffffe00007836 */ /* 0x000fe20000000000 */
[----:B--2---:R-:W-:-:S13]  /*16da0*/  ISETP.GT.AND P0, PT, R6, R2, PT ;  /* 0x000000020600720c */ /* 0x004fda0003f04270 */
[----:B------:R-:W-:Y:S05]  /*16db0*/  @P0 BRA `(.L_x_2573) ;  /* 0xffffffe400000947 */ /* 0x000fea000383ffff */
.L_x_2510:
[----:B------:R-:W-:Y:S05]  /*16dc0*/  BSYNC B0 ;  /* 0x0000000000007941 */ /* 0x000fea0003800000 */
.L_x_2509:
        /* <DEDUP_REMOVED lines=19> */
[----:B0-----:R-:W0:Y:S02]  /*16f00*/  S2R R6, SR_LTMASK ;  /* 0x0000000000067919 */ /* 0x001e240000003900 */
[----:B0-----:R-:W-:-:S04]  /*16f10*/  LOP3.LUT R6, R6, UR4, RZ, 0xc0, !PT ;  /* 0x0000000406067c12 */ /* 0x001fc8000f8ec0ff */
[----:B------:R-:W0:Y:S01]  /*16f20*/  POPC R7, R6 ;  /* 0x0000000600077309 */ /* 0x000e220000000000 */
[----:B--2---:R-:W0:Y:S02]  /*16f30*/  SHFL.IDX PT, R4, R3, R4, 0x1f ;  /* 0x00001f0403047589 */ /* 0x004e2400000e0000 */
[----:B0-----:R-:W-:-:S07]  /*16f40*/  IADD3 R16, R4, UR37, R7 ;  /* 0x0000002504107c10 */ /* 0x001fce000fffe007 */
.L_x_2575:
[----:B------:R-:W-:Y:S05]  /*16f50*/  BSYNC B0 ;  /* 0x0000000000007941 */ /* 0x000fea0003800000 */
.L_x_2574:
[----:B------:R-:W-:-:S05]  /*16f60*/  SEL R0, R0, RZ, P0 ;  /* 0x000000ff00007207 */ /* 0x000fca0000000000 */
[----:B------:R2:W-:Y:S02]  /*16f70*/  STL [R1+0x4], R0 ;  /* 0x0000040001007387 */ /* 0x0005e40000100800 */
.L_x_2477:
[----:B------:R-:W-:Y:S05]  /*16f80*/  BSYNC B7 ;  /* 0x0000000000077941 */ /* 0x000fea0003800000 */
.L_x_2475:
        /* <DEDUP_REMOVED lines=10> */
[----:B------:R3:W-:Y:S01]  /*17030*/  STL [R1], R0 ;  /* 0x0000000001007387 */ /* 0x0007e20000100800 */
[----:B------:R-:W-:Y:S06]  /*17040*/  BAR.ARV 0x4, 0x180 ;  /* 0x0106000000007b1d */ /* 0x000fec0000002000 */
[----:B------:R-:W-:Y:S05]  /*17050*/  BRA `(.L_x_2577) ;  /* 0x0000000800d47947 */ /* 0x000fea0003800000 */
.L_x_2576:
        /* <DEDUP_REMOVED lines=36> */
.L_x_2637:
[----:B------:R-:W-:Y:S02]  /*172a0*/  ULDC UR4, c[0x0][0xc38] ;  /* 0x00030e0000047ab9 */ /* 0x000fe40000000800 */
[----:B------:R-:W-:-:S04]  /*172b0*/  IMAD.U32 R4, RZ, RZ, UR4 ;  /* 0x00000004ff047e24 */ /* 0x000fc8000f8e00ff */
[----:B--2---:R-:W-:-:S04]  /*172c0*/  IMAD R5, R14, R4, RZ ;  /* 0x000000040e057224 */ /* 0x004fc800078e02ff */
[----:B------:R-:W-:-:S05]  /*172d0*/  IMAD.IADD R16, R16, 0x1, R5 ;  /* 0x0000000110107824 */ /* 0x000fca00078e0205 */
[----:B------:R-:W-:-:S13]  /*172e0*/  ISETP.GT.AND P6, PT, R16, R0, PT ;  /* 0x000000001000720c */ /* 0x000fda0003fc4270 */
[----:B------:R-:W-:Y:S05]  /*172f0*/  @P6 BRA `(.L_x_2579) ;  /* 0x00000000009c6947 */ /* 0x000fea0003800000 */
.L_x_2584:
[----:B------:R-:W2:Y:S01]  /*17300*/  LDC R4, c[0x0][0xc3c] ;  /* 0x00030f00ff047b82 */ /* 0x000ea20000000800 */
[----:B------:R-:W-:-:S05]  /*17310*/  VIADD R19, R19, 0x1f ;  /* 0x0000001f13137836 */ /* 0x000fca0000000000 */
[----:B--2---:R-:W-:-:S13]  /*17320*/  ISETP.GE.AND P6, PT, R19, R4, PT ;  /* 0x000000041300720c */ /* 0x004fda0003fc6270 */
[----:B0-----:R-:W-:Y:S05]  /*17330*/  @P6 BRA `(.L_x_2580) ;  /* 0x0000000400d06947 */ /* 0x001fea0003800000 */
        /* <DEDUP_REMOVED lines=10> */
.L_x_2582:
[----:B------:R-:W-:Y:S05]  /*173e0*/  BSYNC B0 ;  /* 0x0000000000007941 */ /* 0x000fea0003800000 */
.L_x_2581:
[----:B------:R-:W-:-:S03]  /*173f0*/  UMOV UR4, 0xffffffff ;  /* 0xffffffff00047882 */ /* 0x000fc60000000000 */
[----:B------:R-:W-:Y:S05]  /*17400*/  BRA.DIV UR4, `(.L_x_2583) ;  /* 0x0000001e04547947 */ /* 0x000fea000b800000 */
[----:B-----5:R-:W3:Y:S02]  /*17410*/  SHFL.UP PT, R14, R2, 0x1, RZ ;  /* 0x04200000020e7989 */ /* 0x020ee400000e00ff */
[----:B---3--:R-:W-:-:S05]  /*17420*/  SEL R13, R14, RZ, P1 ;  /* 0x000000ff0e0d7207 */ /* 0x008fca0000800000 */
[----:B------:R-:W-:-:S05]  /*17430*/  IMAD.IADD R13, R2, 0x1, R13 ;  /* 0x00000001020d7824 */ /* 0x000fca00078e020d */
[----:B------:R-:W3:Y:S02]  /*17440*/  SHFL.UP PT, R14, R13, 0x2, RZ ;  /* 0x044000000d0e7989 */ /* 0x000ee400000e00ff */
[----:B---3--:R-:W-:-:S05]  /*17450*/  SEL R4, R14, RZ, P2 ;  /* 0x000000ff0e047207 */ /* 0x008fca0001000000 */
[----:B------:R-:W-:-:S05]  /*17460*/  IMAD.IADD R4, R13, 0x1, R4 ;  /* 0x000000010d047824 */ /* 0x000fca00078e0204 */
[----:B------:R-:W3:Y:S02]  /*17470*/  SHFL.UP PT, R14, R4, 0x4, RZ ;  /* 0x04800000040e7989 */ /* 0x000ee400000e00ff */
[----:B---3--:R-:W-:-:S05]  /*17480*/  SEL R5, R14, RZ, P3 ;  /* 0x000000ff0e057207 */ /* 0x008fca0001800000 */
[----:B------:R-:W-:-:S05]  /*17490*/  IMAD.IADD R5, R4, 0x1, R5 ;  /* 0x0000000104057824 */ /* 0x000fca00078e0205 */
[----:B------:R-:W0:Y:S02]  /*174a0*/  SHFL.UP PT, R14, R5, 0x8, RZ ;  /* 0x05000000050e7989 */ /* 0x000e2400000e00ff */
[----:B0-----:R-:W-:-:S05]  /*174b0*/  SEL R6, R14, RZ, P4 ;  /* 0x000000ff0e067207 */ /* 0x001fca0002000000 */
[----:B------:R-:W-:-:S05]  /*174c0*/  IMAD.IADD R6, R5, 0x1, R6 ;  /* 0x0000000105067824 */ /* 0x000fca00078e0206 */
[----:B------:R-:W1:Y:S02]  /*174d0*/  SHFL.UP PT, R14, R6, 0x10, RZ ;  /* 0x06000000060e7989 */ /* 0x000e6400000e00ff */
[----:B-12---:R-:W-:-:S05]  /*174e0*/  SEL R3, R14, RZ, P5 ;  /* 0x000000ff0e037207 */ /* 0x006fca0002800000 */
[----:B------:R-:W-:-:S05]  /*174f0*/  IMAD.IADD R3, R6, 0x1, R3 ;  /* 0x0000000106037824 */ /* 0x000fca00078e0203 */
[----:B------:R0:W1:Y:S02]  /*17500*/  SHFL.IDX PT, R14, R3, 0x1f, 0x1f ;  /* 0x03e01f00030e7f89 */ /* 0x00006400000e0000 */
.L_x_2645:
[----:B------:R-:W-:Y:S02]  /*17510*/  ULDC UR4, c[0x0][0xc38] ;  /* 0x00030e0000047ab9 */ /* 0x000fe40000000800 */
[----:B------:R-:W-:-:S04]  /*17520*/  IMAD.U32 R4, RZ, RZ, UR4 ;  /* 0x00000004ff047e24 */ /* 0x000fc8000f8e00ff */
[----:B-1----:R-:W-:-:S04]  /*17530*/  IMAD R5, R14, R4, RZ ;  /* 0x000000040e057224 */ /* 0x002fc800078e02ff */
[----:B------:R-:W-:-:S05]  /*17540*/  IMAD.IADD R16, R5, 0x1, R16 ;  /* 0x0000000105107824 */ /* 0x000fca00078e0210 */
[----:B------:R-:W-:-:S13]  /*17550*/  ISETP.GT.AND P6, PT, R16, R0, PT ;  /* 0x000000001000720c */ /* 0x000fda0003fc4270 */
[----:B------:R-:W-:Y:S05]  /*17560*/  @!P6 BRA `(.L_x_2584) ;  /* 0xfffffffc0064e947 */ /* 0x000fea000383ffff */
.L_x_2579:
[----:B------:R-:W-:Y:S01]  /*17570*/  IMAD.IADD R16, R16, 0x1, -R5 ;  /* 0x0000000110107824 */ /* 0x000fe200078e0a05 */
[----:B------:R-:W-:-:S03]  /*17580*/  UMOV UR4, 0xffffffff ;  /* 0xffffffff00047882 */ /* 0x000fc60000000000 */
[----:B------:R-:W-:-:S05]  /*17590*/  IMAD R5, R3, R4, R16 ;  /* 0x0000000403057224 */ /* 0x000fca00078e0210 */
[----:B------:R-:W-:Y:S01]  /*175a0*/  ISETP.GT.AND P6, PT, R5, R0, PT ;  /* 0x000000000500720c */ /* 0x000fe20003fc4270 */
[----:B------:R-:W-:-:S12]  /*175b0*/  BRA.DIV UR4, `(.L_x_2585) ;  /* 0x0000001e04a47947 */ /* 0x000fd8000b800000 */
[----:B------:R-:W-:-:S04]  /*175c0*/  VOTE.ANY R5, PT, !P6 ;  /* 0x0000000000057806 */ /* 0x000fc800070e0100 */
[----:B0-----:R-:W0:Y:S02]  /*175d0*/  POPC R6, R5 ;  /* 0x0000000500067309 */ /* 0x001e240000000000 */
[----:B0-----:R0:W2:Y:S02]  /*175e0*/  SHFL.IDX PT, R17, R2, R6, 0x1f ;  /* 0x00001f0602117589 */ /* 0x0010a400000e0000 */
.L_x_2649:
[----:B------:R-:W-:Y:S01]  /*175f0*/  ISETP.NE.AND P0, PT, R5, RZ, PT ;  /* 0x000000ff0500720c */ /* 0x000fe20003f05270 */
[----:B------:R-:W-:-:S12]  /*17600*/  IMAD.MOV.U32 R5, RZ, RZ, RZ ;  /* 0x000000ffff057224 */ /* 0x000fd800078e00ff */
[----:B------:R-:W-:Y:S05]  /*17610*/  @!P0 BRA `(.L_x_2586) ;  /* 0x0000000000108947 */ /* 0x000fea0003800000 */
[----:B------:R-:W-:Y:S01]  /*17620*/  UMOV UR4, 0xffffffff ;  /* 0xffffffff00047882 */ /* 0x000fe20000000000 */
[----:B------:R-:W-:Y:S02]  /*17630*/  VIADD R12, R6, 0xffffffff ;  /* 0xffffffff060c7836 */ /* 0x000fe40000000000 */
[----:B------:R-:W-:Y:S05]  /*17640*/  BRA.DIV UR4, `(.L_x_2587) ;  /* 0x0000001e04c87947 */ /* 0x000fea000b800000 */
[----:B------:R3:W4:Y:S02]  /*17650*/  SHFL.IDX PT, R5, R3, R12, 0x1f ;  /* 0x00001f0c03057589 */ /* 0x00072400000e0000 */
.L_x_2586:
[----:B01-3--:R-:W0:Y:S01]  /*17660*/  LDC.64 R2, c[0x0][0xc90] ;  /* 0x00032400ff027b82 */ /* 0x00be220000000a00 */
[----:B------:R-:W-:-:S04]  /*17670*/  IMAD.IADD R19, R6, 0x1, R19 ;  /* 0x0000000106137824 */ /* 0x000fc800078e0213 */
[----:B0-----:R-:W-:-:S05]  /*17680*/  IMAD.WIDE R2, R19, 0x4, R2 ;  /* 0x0000000413027825 */ /* 0x001fca00078e0202 */
[----:B------:R-:W2:Y:S01]  /*17690*/  LDG.E R7, desc[UR40][R2.64] ;  /* 0x0000002802077981 */ /* 0x000ea2000c1e1900 */
[----:B----4-:R-:W-:-:S04]  /*176a0*/  IMAD R16, R5, R4, R16 ;  /* 0x0000000405107224 */ /* 0x010fc800078e0210 */
[----:B------:R-:W-:Y:S02]  /*176b0*/  IMAD.IADD R0, R0, 0x1, -R16 ;  /* 0x0000000100007824 */ /* 0x000fe400078e0a10 */
[----:B--2---:R-:W-:-:S05]  /*176c0*/  IMAD R6, R17, R7, RZ ;  /* 0x0000000711067224 */ /* 0x004fca00078e02ff */
[----:B-----5:R-:W-:-:S04]  /*176d0*/  IABS R8, R6 ;  /* 0x0000000600087213 */ /* 0x020fc80000000000 */
[----:B------:R-:W0:Y:S08]  /*176e0*/  I2F.RP R2, R8 ;  /* 0x0000000800027306 */ /* 0x000e300000209400 */
        /* <DEDUP_REMOVED lines=9> */
[----:B------:R-:W-:-:S04]  /*17780*/  IMAD.HI.U32 R2, R2, R3, RZ ;  /* 0x0000000302027227 */ /* 0x000fc800078e00ff */
[----:B------:R-:W-:-:S04]  /*17790*/  IMAD.MOV R5, RZ, RZ, -R5 ;  /* 0x000000ffff057224 */ /* 0x000fc800078e0a05 */
        /* <DEDUP_REMOVED lines=11> */
[----:B------:R-:W-:Y:S02]  /*17850*/  IMAD R5, R7, R2, RZ ;  /* 0x0000000207057224 */ /* 0x000fe400078e02ff */
[----:B------:R-:W-:Y:S02]  /*17860*/  IMAD.MOV R2, RZ, RZ, -R2 ;  /* 0x000000ffff027224 */ /* 0x000fe400078e0a02 */
[----:B------:R-:W-:Y:S02]  /*17870*/  IMAD.MOV R3, RZ, RZ, -R5 ;  /* 0x000000ffff037224 */ /* 0x000fe400078e0a05 */
[----:B------:R-:W-:-:S03]  /*17880*/  IMAD R0, R6, R2, R0 ;  /* 0x0000000206007224 */ /* 0x000fc600078e0200 */
[----:B------:R-:W-:Y:S01]  /*17890*/  VIADDMNMX R4, R3, R4, R7, PT ;  /* 0x0000000403047246 */ /* 0x000fe20003800107 */
[----:B------:R-:W-:-:S03]  /*178a0*/  IMAD.IADD R5, R0, 0x1, R5 ;  /* 0x0000000100057824 */ /* 0x000fc600078e0205 */
[----:B------:R-:W-:-:S04]  /*178b0*/  IABS R7, R4 ;  /* 0x0000000400077213 */ /* 0x000fc80000000000 */
        /* <DEDUP_REMOVED lines=28> */
.L_x_2580:
[----:B------:R-:W-:Y:S01]  /*17a80*/  UMOV UR4, URZ ;  /* 0x0000003f00047c82 */ /* 0x000fe20008000000 */
[----:B------:R-:W-:Y:S01]  /*17a90*/  UMOV UR5, URZ ;  /* 0x0000003f00057c82 */ /* 0x000fe20008000000 */
[----:B------:R-:W-:Y:S01]  /*17aa0*/  ULDC UR6, c[0x0][0xc3c] ;  /* 0x00030f0000067ab9 */ /* 0x000fe20000000800 */
[----:B------:R-:W-:Y:S02]  /*17ab0*/  IMAD.MOV.U32 R16, RZ, RZ, R0 ;  /* 0x000000ffff107224 */ /* 0x000fe400078e0000 */
[----:B------:R-:W-:Y:S02]  /*17ac0*/  IMAD.U32 R17, RZ, RZ, UR4 ;  /* 0x00000004ff117e24 */ /* 0x000fe4000f8e00ff */
[----:B------:R-:W-:Y:S02]  /*17ad0*/  IMAD.U32 R18, RZ, RZ, UR5 ;  /* 0x00000005ff127e24 */ /* 0x000fe4000f8e00ff */
[----:B------:R-:W-:-:S07]  /*17ae0*/  IMAD.U32 R19, RZ, RZ, UR6 ;  /* 0x00000006ff137e24 */ /* 0x000fce000f8e00ff */
.L_x_2588:
[----:B------:R2:W3:Y:S01]  /*17af0*/  LDL R2, [R1] ;  /* 0x0000000001027983 */ /* 0x0004e20000100800 */
        /* <DEDUP_REMOVED lines=9> */
[----:B------:R2:W-:Y:S01]  /*17b90*/  @!P0 STL [R1], R2 ;  /* 0x0000000201008387 */ /* 0x0005e20000100800 */
[----:B------:R-:W-:Y:S06]  /*17ba0*/  BAR.ARV 0x5, 0x180 ;  /* 0x0146000000007b1d */ /* 0x000fec0000002000 */
.L_x_2577:
[----:B------:R-:W-:Y:S02]  /*17bb0*/  ULDC UR4, c[0x0][0xc3c] ;  /* 0x00030f0000047ab9 */ /* 0x000fe40000000800 */
[----:B----4-:R-:W-:-:S13]  /*17bc0*/  ISETP.GE.AND P0, PT, R19, UR4, PT ;  /* 0x0000000413007c0c */ /* 0x010fda000bf06270 */
[----:B------:R-:W-:Y:S05]  /*17bd0*/  @!P0 BRA `(.L_x_2589) ;  /* 0xffffff9c00c48947 */ /* 0x000fea000383ffff */
[----:B------:R-:W-:Y:S05]  /*17be0*/  BSYNC B8 ;  /* 0x0000000000087941 */ /* 0x000fea0003800000 */
.L_x_2463:
[----:B---3--:R-:W3:Y:S01]  /*17bf0*/  LDL.LU R0, [R1+0x40] ;  /* 0x0000400001007983 */ /* 0x008ee20000300800 */
[----:B------:R-:W-:Y:S01]  /*17c00*/  BSSY B0, `(.L_x_2590) ;  /* 0x000000b000007945 */ /* 0x000fe20003800000 */
[----:B------:R-:W4:Y:S01]  /*17c10*/  S2R R5, SR_CgaCtaId ;  /* 0x0000000000057919 */ /* 0x000f220000008800 */
[----:B---3--:R-:W-:-:S05]  /*17c20*/  VIADD R0, R0, 0x1 ;  /* 0x0000000100007836 */ /* 0x008fca0000000000 */
[----:B0-2---:R-:W-:-:S04]  /*17c30*/  LEA.HI R2, R0, R0, RZ, 0x1 ;  /* 0x0000000000027211 */ /* 0x005fc800078f08ff */
[----:B-1----:R-:W-:-:S05]  /*17c40*/  LOP3.LUT R3, R2, 0xfffffffe, RZ, 0xc0, !PT ;  /* 0xfffffffe02037812 */ /* 0x002fca00078ec0ff */
[----:B------:R-:W-:Y:S01]  /*17c50*/  IMAD.IADD R3, R0, 0x1, -R3 ;  /* 0x0000000100037824 */ /* 0x000fe200078e0a03 */
[----:B------:R-:W-:-:S04]  /*17c60*/  MOV R0, 0x400 ;  /* 0x0000040000007802 */ /* 0x000fc80000000f00 */
[----:B----4-:R-:W-:Y:S02]  /*17c70*/  LEA R0, R5, R0, 0x18 ;  /* 0x0000000005007211 */ /* 0x010fe400078ec0ff */
[----:B------:R-:W-:-:S04]  /*17c80*/  SHF.L.U32 R3, R3, 0x1f, RZ ;  /* 0x0000001f03037819 */ /* 0x000fc800000006ff */
[----:B------:R-:W0:Y:S02]  /*17c90*/  SYNCS.PHASECHK.TRANS64.TRYWAIT P0, [R0+URZ+0x28c20], R3 ;  /* 0x028c2003000075a7 */ /* 0x000e24000800017f */
[----:B0-----:R-:W-:Y:S05]  /*17ca0*/  @!P0 BRA `(.L_x_2591) ;  /* 0x0000001800588947 */ /* 0x001fea0003800000 */
.L_x_2652:
[----:B------:R-:W-:Y:S05]  /*17cb0*/  BSYNC B0 ;  /* 0x0000000000007941 */ /* 0x000fea0003800000 */
.L_x_2590:
[----:B------:R-:W-:-:S03]  /*17cc0*/  UMOV UR4, 0xffffffff ;  /* 0xffffffff00047882 */ /* 0x000fc60000000000 */
[----:B------:R-:W-:Y:S05]  /*17cd0*/  BRA.DIV UR4, `(.L_x_2592) ;  /* 0x0000001a04607947 */ /* 0x000fea000b800000 */
[----:B------:R-:W1:Y:S02]  /*17ce0*/  S2R R2, SR_TID.X ;  /* 0x0000000000027919 */ /* 0x000e640000002100 */
[----:B-1----:R-:W-:-:S04]  /*17cf0*/  SHF.R.U32.HI R2, RZ, 0x5, R2 ;  /* 0x00000005ff027819 */ /* 0x002fc80000011602 */
[----:B------:R-:W-:-:S05]  /*17d00*/  LOP3.LUT R2, R2, 0x3, RZ, 0xc0, !PT ;  /* 0x0000000302027812 */ /* 0x000fca00078ec0ff */
[----:B------:R1:W2:Y:S02]  /*17d10*/  SHFL.IDX PT, R14, R2, RZ, 0x1f ;  /* 0x00001fff020e7589 */ /* 0x0002a400000e0000 */
.L_x_2655:
[----:B--2---:R-:W-:Y:S01]  /*17d20*/  ISETP.NE.AND P0, PT, R14, RZ, PT ;  /* 0x000000ff0e00720c */ /* 0x004fe20003f05270 */
[----:B------:R-:W-:-:S12]  /*17d30*/  BSSY B0, `(.L_x_2593) ;  /* 0x0000027000007945 */ /* 0x000fd80003800000 */
[----:B------:R-:W-:Y:S05]  /*17d40*/  @P0 BRA `(.L_x_2594) ;  /* 0x0000000000940947 */ /* 0x000fea0003800000 */
[----:B------:R-:W-:-:S03]  /*17d50*/  UMOV UR4, 0xffffffff ;  /* 0xffffffff00047882 */ /* 0x000fc60000000000 */
[----:B------:R-:W-:Y:S05]  /*17d60*/  BRA.DIV UR4, `(.L_x_2595) ;  /* 0x0000001a04707947 */ /* 0x000fea000b800000 */
[----:B------:R-:W-:-:S13]  /*17d70*/  ELECT P6, URZ, PT ;  /* 0x00000000003f782f */ /* 0x000fda00038c0000 */
.L_x_2658:
[----:B------:R-:W-:Y:S05]  /*17d80*/  @!P6 BRA `(.L_x_2594) ;  /* 0x000000000084e947 */ /* 0x000fea0003800000 */
[----:B------:R-:W-:-:S06]  /*17d90*/  ULOP3.LUT UR4, UR36, 0x2, URZ, 0xfc, !UPT ;  /* 0x0000000224047892 */ /* 0x000fcc000f8efc3f */
[----:B-1----:R-:W-:-:S05]  /*17da0*/  IMAD.U32 R2, RZ, RZ, UR4 ;  /* 0x00000004ff027e24 */ /* 0x002fca000f8e00ff */
[----:B------:R-:W-:-:S13]  /*17db0*/  ISETP.NE.AND P2, PT, R2, 0x3, PT ;  /* 0x000000030200780c */ /* 0x000fda0003f45270 */
[----:B------:R-:W-:Y:S05]  /*17dc0*/  @!P2 BRA `(.L_x_2596) ;  /* 0x000000000004a947 */ /* 0x000fea0003800000 */
[----:B------:R-:W-:Y:S01]  /*17dd0*/  BPT.TRAP 0x1 ;  /* 0x000000040000795c */ /* 0x000fe20000300000 */
.L_x_2596:
        /* <DEDUP_REMOVED lines=14> */
.L_x_2659:
[----:B------:R-:W1:Y:S02]  /*17ec0*/  SYNCS.PHASECHK.TRANS64.TRYWAIT P0, [R7+URZ], R2 ;  /* 0x00000002070075a7 */ /* 0x000e64000800017f */
[----:B-1----:R-:W-:Y:S05]  /*17ed0*/  @!P0 BRA `(.L_x_2598) ;  /* 0x0000001800488947 */ /* 0x002fea0003800000 */
.L_x_2660:
[----:B------:R-:W-:Y:S05]  /*17ee0*/  @!P2 BRA `(.L_x_2599) ;  /* 0x000000000004a947 */ /* 0x000fea0003800000 */
[----:B------:R-:W-:Y:S01]  /*17ef0*/  BPT.TRAP 0x1 ;  /* 0x000000040000795c */ /* 0x000fe20000300000 */
.L_x_2599:
[----:B------:R-:W2:Y:S01]  /*17f00*/  LDL.LU R4, [R1+0x4] ;  /* 0x0000040001047983 */ /* 0x000ea20000300800 */
[----:B------:R-:W-:-:S04]  /*17f10*/  VIADD R0, R0, 0x28c60 ;  /* 0x00028c6000007836 */ /* 0x000fc80000000000 */
[----:B--2---:R-:W-:-:S04]  /*17f20*/  IMAD R4, R4, 0x8, R0 ;  /* 0x0000000804047824 */ /* 0x004fc800078e0200 */
[----:B------:R-:W2:Y:S02]  /*17f30*/  SYNCS.PHASECHK.TRANS64.TRYWAIT P0, [R4+URZ], R5 ;  /* 0x00000005040075a7 */ /* 0x000ea4000800017f */
[----:B--2---:R-:W-:Y:S05]  /*17f40*/  @!P0 BRA `(.L_x_2600) ;  /* 0x0000001800408947 */ /* 0x004fea0003800000 */
.L_x_2661:
[----:B------:R-:W-:-:S07]  /*17f50*/  IMAD R3, R3, 0x8, R0 ;  /* 0x0000000803037824 */ /* 0x000fce00078e0200 */
.L_x_2601:
[----:B---3--:R3:W4:Y:S02]  /*17f60*/  SYNCS.PHASECHK.TRANS64.TRYWAIT P0, [R3+URZ], R2 ;  /* 0x00000002030075a7 */ /* 0x008724000800017f */
[----:B----4-:R-:W-:Y:S05]  /*17f70*/  @!P0 NANOSLEEP.SYNCS 0x989680 ;  /* 0x009896800000895d */ /* 0x010fea0003900000 */
[----:B------:R-:W4:Y:S02]  /*17f80*/  @!P0 SYNCS.PHASECHK.TRANS64 P0, [R3+URZ], R2 ;  /* 0x00000002030085a7 */ /* 0x000f24000800007f */
[----:B----4-:R-:W-:Y:S05]  /*17f90*/  @!P0 BRA `(.L_x_2601) ;  /* 0xfffffffc00f08947 */ /* 0x010fea000383ffff */
.L_x_2594:
[----:B------:R-:W-:Y:S05]  /*17fa0*/  BSYNC B0 ;  /* 0x0000000000007941 */ /* 0x000fea0003800000 */
.L_x_2593:
[----:B------:R-:W-:Y:S05]  /*17fb0*/  EXIT ;  /* 0x000000000000794d */ /* 0x000fea0003800000 */
.L_x_2358:
[----:B0-----:R-:W-:-:S04]  /*17fc0*/  IMAD.U32 R3, RZ, RZ, UR21 ;  /* 0x00000015ff037e24 */ /* 0x001fc8000f8e00ff */
[----:B------:R0:W1:Y:S03]  /*17fd0*/  SYNCS.PHASECHK.TRANS64.TRYWAIT P1, [R3+URZ+0x28c50], R0 ;  /* 0x028c5000030075a7 */ /* 0x000066000802017f */
[----:B-1----:R-:W-:Y:S05]  /*17fe0*/  @!P1 NANOSLEEP.SYNCS 0x989680 ;  /* 0x009896800000995d */ /* 0x002fea0003900000 */
[----:B------:R-:W1:Y:S02]  /*17ff0*/  @!P1 SYNCS.PHASECHK.TRANS64 P1, [R3+URZ+0x28c50], R0 ;  /* 0x028c5000030095a7 */ /* 0x000e64000802007f */
[----:B-1----:R-:W-:Y:S05]  /*18000*/  @!P1 BRA `(.L_x_2358) ;  /* 0xfffffffc00ec9947 */ /* 0x002fea000383ffff */
[----:B------:R-:W-:Y:S05]  /*18010*/  BRA `(.L_x_2602) ;  /* 0xfffffe9c00ac7947 */ /* 0x000fea000383ffff */
.L_x_2363:
[----:B-1----:R-:W-:-:S04]  /*18020*/  IMAD.U32 R3, RZ, RZ, UR21 ;  /* 0x00000015ff037e24 */ /* 0x002fc8000f8e00ff */
[----:B------:R1:W2:Y:S03]  /*18030*/  SYNCS.PHASECHK.TRANS64.TRYWAIT P1, [R3+URZ+0x28c50], R0 ;  /* 0x028c5000030075a7 */ /* 0x0002a6000802017f */
[----:B--2---:R-:W-:Y:S05]  /*18040*/  @!P1 NANOSLEEP.SYNCS 0x989680 ;  /* 0x009896800000995d */ /* 0x004fea0003900000 */
[----:B------:R-:W2:Y:S02]  /*18050*/  @!P1 SYNCS.PHASECHK.TRANS64 P1, [R3+URZ+0x28c50], R0 ;  /* 0x028c5000030095a7 */ /* 0x000ea4000802007f */
[----:B--2---:R-:W-:Y:S05]  /*18060*/  @!P1 BRA `(.L_x_2363) ;  /* 0xfffffffc00ec9947 */ /* 0x004fea000383ffff */
[----:B------:R-:W-:Y:S05]  /*18070*/  BRA `(.L_x_2362) ;  /* 0xfffffea800a87947 */ /* 0x000fea000383ffff */
.L_x_2372:
[----:B0-----:R-:W-:-:S04]  /*18080*/  IMAD.U32 R3, RZ, RZ, UR46 ;  /* 0x0000002eff037e24 */ /* 0x001fc8000f8e00ff */
[----:B------:R0:W1:Y:S03]  /*18090*/  SYNCS.PHASECHK.TRANS64.TRYWAIT P1, [R3+URZ+0x28c00], R0 ;  /* 0x028c0000030075a7 */ /* 0x000066000802017f */
[----:B-1----:R-:W-:Y:S05]  /*180a0*/  @!P1 NANOSLEEP.SYNCS 0x989680 ;  /* 0x009896800000995d */ /* 0x002fea0003900000 */
[----:B------:R-:W1:Y:S02]  /*180b0*/  @!P1 SYNCS.PHASECHK.TRANS64 P1, [R3+URZ+0x28c00], R0 ;  /* 0x028c0000030095a7 */ /* 0x000e64000802007f */
[----:B-1----:R-:W-:Y:S05]  /*180c0*/  @!P1 BRA `(.L_x_2372) ;  /* 0xfffffffc00ec9947 */ /* 0x002fea000383ffff */
[----:B------:R-:W-:Y:S05]  /*180d0*/  BRA `(.L_x_2603) ;  /* 0xfffffec000087947 */ /* 0x000fea000383ffff */
.L_x_2376:
[----:B--2---:R2:W3:Y:S02]  /*180e0*/  SYNCS.PHASECHK.TRANS64.TRYWAIT P1, [R7+URZ+0x28c30], R8 ;  /* 0x028c3008070075a7 */ /* 0x0044e4000802017f */
[----:B---3--:R-:W-:Y:S05]  /*180f0*/  @!P1 NANOSLEEP.SYNCS 0x989680 ;  /* 0x009896800000995d */ /* 0x008fea0003900000 */
[----:B------:R-:W3:Y:S02]  /*18100*/  @!P1 SYNCS.PHASECHK.TRANS64 P1, [R7+URZ+0x28c30], R8 ;  /* 0x028c3008070095a7 */ /* 0x000ee4000802007f */
[----:B---3--:R-:W-:Y:S05]  /*18110*/  @!P1 BRA `(.L_x_2376) ;  /* 0xfffffffc00f09947 */ /* 0x008fea000383ffff */
[----:B------:R-:W-:Y:S05]  /*18120*/  BRA `(.L_x_2375) ;  /* 0xfffffec000247947 */ /* 0x000fea000383ffff */
.L_x_2388:
[----:B--2---:R2:W3:Y:S02]  /*18130*/  SYNCS.PHASECHK.TRANS64.TRYWAIT P2, [R7+URZ+0x28c50], R8 ;  /* 0x028c5008070075a7 */ /* 0x0044e4000804017f */
[----:B---3--:R-:W-:Y:S05]  /*18140*/  @!P2 NANOSLEEP.SYNCS 0x989680 ;  /* 0x009896800000a95d */ /* 0x008fea0003900000 */
[----:B------:R-:W3:Y:S02]  /*18150*/  @!P2 SYNCS.PHASECHK.TRANS64 P2, [R7+URZ+0x28c50], R8 ;  /* 0x028c50080700a5a7 */ /* 0x000ee4000804007f */
[----:B---3--:R-:W-:Y:S05]  /*18160*/  @!P2 BRA `(.L_x_2388) ;  /* 0xfffffffc00f0a947 */ /* 0x008fea000383ffff */
[----:B------:R-:W-:Y:S05]  /*18170*/  BRA `(.L_x_2387) ;  /* 0xfffffedc00c87947 */ /* 0x000fea000383ffff */
.L_x_2396:
[----:B--2---:R-:W-:-:S04]  /*18180*/  IMAD.U32 R9, RZ, RZ, UR27 ;  /* 0x0000001bff097e24 */ /* 0x004fc8000f8e00ff */
[----:B------:R2:W3:Y:S03]  /*18190*/  SYNCS.PHASECHK.TRANS64.TRYWAIT P2, [R9+URZ+0x28c30], R8 ;  /* 0x028c3008090075a7 */ /* 0x0004e6000804017f */
[----:B---3--:R-:W-:Y:S05]  /*181a0*/  @!P2 NANOSLEEP.SYNCS 0x989680 ;  /* 0x009896800000a95d */ /* 0x008fea0003900000 */
[----:B------:R-:W3:Y:S02]  /*181b0*/  @!P2 SYNCS.PHASECHK.TRANS64 P2, [R9+URZ+0x28c30], R8 ;  /* 0x028c30080900a5a7 */ /* 0x000ee4000804007f */
[----:B---3--:R-:W-:Y:S05]  /*181c0*/  @!P2 BRA `(.L_x_2396) ;  /* 0xfffffffc00eca947 */ /* 0x008fea000383ffff */
[----:B------:R-:W-:Y:S05]  /*181d0*/  BRA `(.L_x_2395) ;  /* 0xfffffee400147947 */ /* 0x000fea000383ffff */
.L_x_2408:
[----:B--2---:R2:W3:Y:S02]  /*181e0*/  SYNCS.PHASECHK.TRANS64.TRYWAIT P2, [R21+URZ+0x28c50], R8 ;  /* 0x028c5008150075a7 */ /* 0x0044e4000804017f */
[----:B---3--:R-:W-:Y:S05]  /*181f0*/  @!P2 NANOSLEEP.SYNCS 0x989680 ;  /* 0x009896800000a95d */ /* 0x008fea0003900000 */
[----:B------:R-:W3:Y:S02]  /*18200*/  @!P2 SYNCS.PHASECHK.TRANS64 P2, [R21+URZ+0x28c50], R8 ;  /* 0x028c50081500a5a7 */ /* 0x000ee4000804007f */
[----:B---3--:R-:W-:Y:S05]  /*18210*/  @!P2 BRA `(.L_x_2408) ;  /* 0xfffffffc00f0a947 */ /* 0x008fea000383ffff */
[----:B------:R-:W-:Y:S05]  /*18220*/  BRA `(.L_x_2407) ;  /* 0xffffff0400e87947 */ /* 0x000fea000383ffff */
.L_x_2417:
[----:B---3--:R-:W-:-:S04]  /*18230*/  IMAD.U32 R6, RZ, RZ, UR25 ;  /* 0x00000019ff067e24 */ /* 0x008fc8000f8e00ff */
[----:B------:R3:W4:Y:S03]  /*18240*/  SYNCS.PHASECHK.TRANS64.TRYWAIT P3, [R6+URZ+0x28c30], R7 ;  /* 0x028c3007060075a7 */ /* 0x000726000806017f */
[----:B----4-:R-:W-:Y:S05]  /*18250*/  @!P3 NANOSLEEP.SYNCS 0x989680 ;  /* 0x009896800000b95d */ /* 0x010fea0003900000 */
[----:B------:R-:W4:Y:S02]  /*18260*/  @!P3 SYNCS.PHASECHK.TRANS64 P3, [R6+URZ+0x28c30], R7 ;  /* 0x028c30070600b5a7 */ /* 0x000f24000806007f */
[----:B----4-:R-:W-:Y:S05]  /*18270*/  @!P3 BRA `(.L_x_2417) ;  /* 0xfffffffc00ecb947 */ /* 0x010fea000383ffff */
[----:B------:R-:W-:Y:S05]  /*18280*/  BRA `(.L_x_2416) ;  /* 0xffffff0c00807947 */ /* 0x000fea000383ffff */
.L_x_2421:
[----:B---3--:R3:W4:Y:S02]  /*18290*/  SYNCS.PHASECHK.TRANS64.TRYWAIT P3, [R170+URZ+0x28c50], R7 ;  /* 0x028c5007aa0075a7 */ /* 0x008724000806017f */
[----:B----4-:R-:W-:Y:S05]  /*182a0*/  @!P3 NANOSLEEP.SYNCS 0x989680 ;  /* 0x009896800000b95d */ /* 0x010fea0003900000 */
[----:B------:R-:W4:Y:S02]  /*182b0*/  @!P3 SYNCS.PHASECHK.TRANS64 P3, [R170+URZ+0x28c50], R7 ;  /* 0x028c5007aa00b5a7 */ /* 0x000f24000806007f */
[----:B----4-:R-:W-:Y:S05]  /*182c0*/  @!P3 BRA `(.L_x_2421) ;  /* 0xfffffffc00f0b947 */ /* 0x010fea000383ffff */
[----:B------:R-:W-:Y:S05]  /*182d0*/  BRA `(.L_x_2420) ;  /* 0xffffff2400a47947 */ /* 0x000fea000383ffff */
.L_x_2427:
[----:B----4-:R-:W-:-:S04]  /*182e0*/  IMAD.U32 R5, RZ, RZ, UR26 ;  /* 0x0000001aff057e24 */ /* 0x010fc8000f8e00ff */
[----:B------:R4:W0:Y:S03]  /*182f0*/  SYNCS.PHASECHK.TRANS64.TRYWAIT P2, [R5+URZ+0x28c30], R8 ;  /* 0x028c3008050075a7 */ /* 0x000826000804017f */
[----:B0-----:R-:W-:Y:S05]  /*18300*/  @!P2 NANOSLEEP.SYNCS 0x989680 ;  /* 0x009896800000a95d */ /* 0x001fea0003900000 */
[----:B------:R-:W0:Y:S02]  /*18310*/  @!P2 SYNCS.PHASECHK.TRANS64 P2, [R5+URZ+0x28c30], R8 ;  /* 0x028c30080500a5a7 */ /* 0x000e24000804007f */
[----:B0-----:R-:W-:Y:S05]  /*18320*/  @!P2 BRA `(.L_x_2427) ;  /* 0xfffffffc00eca947 */ /* 0x001fea000383ffff */
[----:B------:R-:W-:Y:S05]  /*18330*/  BRA `(.L_x_2426) ;  /* 0xffffff2800907947 */ /* 0x000fea000383ffff */
.L_x_2439:
[----:B-1----:R1:W3:Y:S02]  /*18340*/  SYNCS.PHASECHK.TRANS64.TRYWAIT P2, [R21+URZ+0x28c50], R8 ;  /* 0x028c5008150075a7 */ /* 0x0022e4000804017f */
[----:B---3--:R-:W-:Y:S05]  /*18350*/  @!P2 NANOSLEEP.SYNCS 0x989680 ;  /* 0x009896800000a95d */ /* 0x008fea0003900000 */
[----:B------:R-:W3:Y:S02]  /*18360*/  @!P2 SYNCS.PHASECHK.TRANS64 P2, [R21+URZ+0x28c50], R8 ;  /* 0x028c50081500a5a7 */ /* 0x000ee4000804007f */
[----:B---3--:R-:W-:Y:S05]  /*18370*/  @!P2 BRA `(.L_x_2439) ;  /* 0xfffffffc00f0a947 */ /* 0x008fea000383ffff */
[----:B------:R-:W-:Y:S05]  /*18380*/  BRA `(.L_x_2438) ;  /* 0xffffff4c00587947 */ /* 0x000fea000383ffff */
.L_x_2483:
[----:B------:R-:W3:Y:S01]  /*18390*/  S2R R4, SR_TID.X ;  /* 0x0000000000047919 */ /* 0x000ee20000002100 */
[----:B------:R-:W-:Y:S01]  /*183a0*/  BSSY B0, `(.L_x_2604) ;  /* 0x000000a000007945 */ /* 0x000fe20003800000 */
[----:B------:R-:W-:Y:S02]  /*183b0*/  IMAD.MOV.U32 R12, RZ, RZ, RZ ;  /* 0x000000ffff0c7224 */ /* 0x000fe400078e00ff */
[----:B------:R-:W-:Y:S02]  /*183c0*/  IMAD.MOV.U32 R11, RZ, RZ, 0x1f ;  /* 0x0000001fff0b7424 */ /* 0x000fe400078e00ff */
[----:B------:R-:W-:Y:S01]  /*183d0*/  IMAD.MOV.U32 R15, RZ, RZ, -0x1 ;  /* 0xffffffffff0f7424 */ /* 0x000fe200078e00ff */
[----:B---3--:R-:W-:-:S04]  /*183e0*/  SHF.R.U32.HI R4, RZ, 0x5, R4 ;  /* 0x00000005ff047819 */ /* 0x008fc80000011604 */
[----:B------:R-:W-:-:S05]  /*183f0*/  LOP3.LUT R4, R4, 0x3, RZ, 0xc0, !PT ;  /* 0x0000000304047812 */ /* 0x000fca00078ec0ff */
[----:B------:R-:W-:-:S07]  /*18400*/  IMAD.MOV.U32 R13, RZ, RZ, R4 ;  /* 0x000000ffff0d7224 */ /* 0x000fce00078e0004 */
[----:B012---:R-:W-:Y:S05]  /*18410*/  WARPSYNC.COLLECTIVE R15, `(.L_x_2605) ;  /* 0x000000000f087348 */ /* 0x007fea0003c00000 */
[----:B------:R3:W4:Y:S02]  /*18420*/  SHFL.IDX P6, R14, R13, R12, R11 ;  /* 0x0000000c0d0e7389 */ /* 0x00072400000c000b */
[----:B01234-:R-:W-:Y:S01]  /*18430*/  ENDCOLLECTIVE ;  /* 0x000000000000791b */ /* 0x01ffe20003800000 */
.L_x_2605:
[----:B------:R-:W-:Y:S05]  /*18440*/  BSYNC B0 ;  /* 0x0000000000007941 */ /* 0x000fea0003800000 */
.L_x_2604:
[----:B------:R-:W-:Y:S05]  /*18450*/  BRA `(.L_x_2606) ;  /* 0xffffffa400547947 */ /* 0x000fea000383ffff */
.L_x_2485:
[----:B------:R-:W-:Y:S01]  /*18460*/  BSSY B0, `(.L_x_2607) ;  /* 0x0000006000007945 */ /* 0x000fe20003800000 */
[----:B------:R-:W-:-:S07]  /*18470*/  IMAD.MOV.U32 R15, RZ, RZ, -0x1 ;  /* 0xffffffffff0f7424 */ /* 0x000fce00078e00ff */
[----:B012-4-:R-:W-:Y:S05]  /*18480*/  WARPSYNC.COLLECTIVE R15, `(.L_x_2608) ;  /* 0x000000000f0c7348 */ /* 0x017fea0003c00000 */
[----:B------:R-:W-:Y:S02]  /*18490*/  ELECT P6, UR62, PT ;  /* 0x00000000003e782f */ /* 0x000fe400038c0000 */
[----:B------:R-:W-:Y:S01]  /*184a0*/  MOV R14, UR62 ;  /* 0x0000003e000e7c02 */ /* 0x000fe20008000f00 */
[----:B012-4-:R-:W-:Y:S10]  /*184b0*/  ENDCOLLECTIVE ;  /* 0x000000000000791b */ /* 0x017ff40003800000 */
.L_x_2608:
[----:B------:R-:W-:Y:S05]  /*184c0*/  BSYNC B0 ;  /* 0x0000000000007941 */ /* 0x000fea0003800000 */
.L_x_2607:
[----:B------:R-:W-:Y:S05]  /*184d0*/  BRA `(.L_x_2609) ;  /* 0xffffffa400607947 */ /* 0x000fea000383ffff */
.L_x_2487:
[----:B--2---:R2:W3:Y:S02]  /*184e0*/  SYNCS.PHASECHK.TRANS64.TRYWAIT P0, [R0+URZ+0x28c40], R2 ;  /* 0x028c4002000075a7 */ /* 0x0044e4000800017f */
[----:B---3--:R-:W-:Y:S05]  /*184f0*/  @!P0 NANOSLEEP.SYNCS 0x989680 ;  /* 0x009896800000895d */ /* 0x008fea0003900000 */
[----:B------:R-:W3:Y:S02]  /*18500*/  @!P0 SYNCS.PHASECHK.TRANS64 P0, [R0+URZ+0x28c40], R2 ;  /* 0x028c4002000085a7 */ /* 0x000ee4000800007f */
[----:B---3--:R-:W-:Y:S05]  /*18510*/  @!P0 BRA `(.L_x_2487) ;  /* 0xfffffffc00f08947 */ /* 0x008fea000383ffff */
[----:B------:R-:W-:Y:S05]  /*18520*/  BRA `(.L_x_2610) ;  /* 0xffffffa400c87947 */ /* 0x000fea000383ffff */
.L_x_2491:
[----:B------:R-:W2:Y:S01]  /*18530*/  LDL.LU R11, [R1+0x2c] ;  /* 0x00002c00010b7983 */ /* 0x000ea20000300800 */
[----:B------:R-:W-:Y:S02]  /*18540*/  IMAD.MOV.U32 R5, RZ, RZ, R12 ;  /* 0x000000ffff057224 */ /* 0x000fe400078e000c */
[----:B------:R-:W-:Y:S02]  /*18550*/  IMAD.MOV.U32 R13, RZ, RZ, R3 ;  /* 0x000000ffff0d7224 */ /* 0x000fe400078e0003 */
[----:B------:R-:W-:Y:S02]  /*18560*/  IMAD.MOV.U32 R12, RZ, RZ, RZ ;  /* 0x000000ffff0c7224 */ /* 0x000fe400078e00ff */
[----:B------:R-:W-:Y:S02]  /*18570*/  IMAD.MOV.U32 R15, RZ, RZ, -0x1 ;  /* 0xffffffffff0f7424 */ /* 0x000fe400078e00ff */
[----:B------:R-:W-:-:S04]  /*18580*/  IMAD.IADD R2, R8, 0x1, R5 ;  /* 0x0000000108027824 */ /* 0x000fc800078e0205 */
[----:B------:R-:W-:Y:S02]  /*18590*/  VIADD R5, R2, 0x10 ;  /* 0x0000001002057836 */ /* 0x000fe40000000000 */
[----:B--2---:R-:W-:Y:S02]  /*185a0*/  IMAD R0, R11, R7, RZ ;  /* 0x000000070b007224 */ /* 0x004fe400078e02ff */
[----:B------:R-:W-:-:S03]  /*185b0*/  IMAD.MOV.U32 R11, RZ, RZ, 0x181f ;  /* 0x0000181fff0b7424 */ /* 0x000fc600078e00ff */
[----:B------:R-:W-:-:S13]  /*185c0*/  ISETP.GE.AND P1, PT, R2, R0, PT ;  /* 0x000000000200720c */ /* 0x000fda0003f26270 */
[----:B-----5:R-:W-:Y:S05]  /*185d0*/  WARPSYNC.COLLECTIVE R15, `(.L_x_2611) ;  /* 0x000000000f087348 */ /* 0x020fea0003c00000 */
[----:B------:R0:W1:Y:S02]  /*185e0*/  SHFL.IDX P6, R14, R13, R12, R11 ;  /* 0x0000000c0d0e7389 */ /* 0x00006400000c000b */
[----:B01---5:R-:W-:Y:S01]  /*185f0*/  ENDCOLLECTIVE ;  /* 0x000000000000791b */ /* 0x023fe20003800000 */
.L_x_2611:
[----:B------:R-:W-:Y:S02]  /*18600*/  IMAD.MOV.U32 R13, RZ, RZ, R4 ;  /* 0x000000ffff0d7224 */ /* 0x000fe400078e0004 */
[----:B------:R-:W-:-:S07]  /*18610*/  IMAD.MOV.U32 R6, RZ, RZ, R14 ;  /* 0x000000ffff067224 */ /* 0x000fce00078e000e */
[----:B------:R-:W-:Y:S05]  /*18620*/  WARPSYNC.COLLECTIVE R15, `(.L_x_2612) ;  /* 0x000000000f087348 */ /* 0x000fea0003c00000 */
[----:B------:R0:W1:Y:S02]  /*18630*/  SHFL.IDX P6, R14, R13, R12, R11 ;  /* 0x0000000c0d0e7389 */ /* 0x00006400000c000b */
[----:B01----:R-:W-:Y:S01]  /*18640*/  ENDCOLLECTIVE ;  /* 0x000000000000791b */ /* 0x003fe20003800000 */
.L_x_2612:
[----:B------:R-:W-:Y:S02]  /*18650*/  IMAD.MOV.U32 R13, RZ, RZ, R3 ;  /* 0x000000ffff0d7224 */ /* 0x000fe400078e0003 */
[----:B------:R-:W-:Y:S02]  /*18660*/  IMAD.MOV.U32 R12, RZ, RZ, 0x1 ;  /* 0x00000001ff0c7424 */ /* 0x000fe400078e00ff */
[----:B------:R-:W-:-:S07]  /*18670*/  IMAD.MOV.U32 R7, RZ, RZ, R14 ;  /* 0x000000ffff077224 */ /* 0x000fce00078e000e */
[----:B------:R-:W-:Y:S05]  /*18680*/  WARPSYNC.COLLECTIVE R15, `(.L_x_2613) ;  /* 0x000000000f087348 */ /* 0x000fea0003c00000 */
[----:B------:R0:W1:Y:S02]  /*18690*/  SHFL.IDX P6, R14, R13, R12, R11 ;  /* 0x0000000c0d0e7389 */ /* 0x00006400000c000b */
[----:B01----:R-:W-:Y:S01]  /*186a0*/  ENDCOLLECTIVE ;  /* 0x000000000000791b */ /* 0x003fe20003800000 */
.L_x_2613:
        /* <DEDUP_REMOVED lines=15> */
.L_x_2614:
[----:B------:R-:W-:Y:S02]  /*187a0*/  IMAD.MOV.U32 R13, RZ, RZ, R3 ;  /* 0x000000ffff0d7224 */ /* 0x000fe400078e0003 */
[----:B------:R-:W-:Y:S02]  /*187b0*/  IMAD.MOV.U32 R12, RZ, RZ, 0x2 ;  /* 0x00000002ff0c7424 */ /* 0x000fe400078e00ff */
[----:B------:R-:W-:-:S07]  /*187c0*/  IMAD.MOV.U32 R5, RZ, RZ, R14 ;  /* 0x000000ffff057224 */ /* 0x000fce00078e000e */
[----:B------:R-:W-:Y:S05]  /*187d0*/  WARPSYNC.COLLECTIVE R15, `(.L_x_2615) ;  /* 0x000000000f087348 */ /* 0x000fea0003c00000 */
[----:B------:R0:W1:Y:S02]  /*187e0*/  SHFL.IDX P6, R14, R13, R12, R11 ;  /* 0x0000000c0d0e7389 */ /* 0x00006400000c000b */
[----:B01----:R-:W-:Y:S01]  /*187f0*/  ENDCOLLECTIVE ;  /* 0x000000000000791b */ /* 0x003fe20003800000 */
.L_x_2615:
[----:B------:R-:W-:-:S05]  /*18800*/  @!P1 LEA R5, P2, R10, R5, 0x1 ;  /* 0x000000050a059211 */ /* 0x000fca00078408ff */
[----:B------:R-:W-:-:S04]  /*18810*/  @!P1 IMAD.X R6, RZ, RZ, R6, P2 ;  /* 0x000000ffff069224 */ /* 0x000fc800010e0606 */
[----:B------:R-:W-:Y:S02]  /*18820*/  @!P1 IMAD.MOV.U32 R7, RZ, RZ, R6 ;  /* 0x000000ffff079224 */ /* 0x000fe400078e0006 */
[----:B------:R-:W-:Y:S02]  /*18830*/  @!P1 IMAD.MOV.U32 R6, RZ, RZ, R5 ;  /* 0x000000ffff069224 */ /* 0x000fe400078e0005 */
[----:B------:R-:W-:Y:S02]  /*18840*/  IMAD.MOV.U32 R13, RZ, RZ, R4 ;  /* 0x000000ffff0d7224 */ /* 0x000fe400078e0004 */
[----:B------:R-:W-:Y:S01]  /*18850*/  VIADD R5, R2, 0x20 ;  /* 0x0000002002057836 */ /* 0x000fe20000000000 */
[----:B------:R-:W-:Y:S01]  /*18860*/  @!PT LDS RZ, [RZ] ;  /* 0x00000000fffff984 */ /* 0x000fe20000000800 */
[----:B------:R-:W-:Y:S01]  /*18870*/  @!PT LDS RZ, [RZ] ;  /* 0x00000000fffff984 */ /* 0x000fe20000000800 */
[----:B------:R-:W-:Y:S01]  /*18880*/  @!PT LDS RZ, [RZ] ;  /* 0x00000000fffff984 */ /* 0x000fe20000000800 */
[----:B------:R0:W-:Y:S04]  /*18890*/  @!P1 LDGSTS.E.BYPASS.LTC128B.128 [R9+0x20c00], desc[UR40][R6.64], !P0 ;  /* 0x20c0000006099fae */ /* 0x0001e8000c101d68 */
[----:B------:R-:W-:Y:S01]  /*188a0*/  ISETP.GE.AND P1, PT, R5, R0, PT ;  /* 0x000000000500720c */ /* 0x000fe20003f26270 */
[----:B0-----:R-:W-:-:S12]  /*188b0*/  IMAD.MOV.U32 R6, RZ, RZ, R14 ;  /* 0x000000ffff067224 */ /* 0x001fd800078e000e */
[----:B------:R-:W-:Y:S05]  /*188c0*/  WARPSYNC.COLLECTIVE R15, `(.L_x_2616) ;  /* 0x000000000f087348 */ /* 0x000fea0003c00000 */
[----:B------:R0:W1:Y:S02]  /*188d0*/  SHFL.IDX P6, R14, R13, R12, R11 ;  /* 0x0000000c0d0e7389 */ /* 0x00006400000c000b */
[----:B01----:R-:W-:Y:S01]  /*188e0*/  ENDCOLLECTIVE ;  /* 0x000000000000791b */ /* 0x003fe20003800000 */
.L_x_2616:
[----:B------:R-:W-:Y:S02]  /*188f0*/  IMAD.MOV.U32 R13, RZ, RZ, R3 ;  /* 0x000000ffff0d7224 */ /* 0x000fe400078e0003 */
[----:B------:R-:W-:Y:S02]  /*18900*/  IMAD.MOV.U32 R12, RZ, RZ, 0x3 ;  /* 0x00000003ff0c7424 */ /* 0x000fe400078e00ff */
[----:B------:R-:W-:-:S07]  /*18910*/  IMAD.MOV.U32 R5, RZ, RZ, R14 ;  /* 0x000000ffff057224 */ /* 0x000fce00078e000e */
[----:B------:R-:W-:Y:S05]  /*18920*/  WARPSYNC.COLLECTIVE R15, `(.L_x_2617) ;  /* 0x000000000f087348 */ /* 0x000fea0003c00000 */
[----:B------:R0:W1:Y:S02]  /*18930*/  SHFL.IDX P6, R14, R13, R12, R11 ;  /* 0x0000000c0d0e7389 */ /* 0x00006400000c000b */
[----:B01----:R-:W-:Y:S01]  /*18940*/  ENDCOLLECTIVE ;  /* 0x000000000000791b */ /* 0x003fe20003800000 */
.L_x_2617:
[----:B------:R-:W-:-:S05]  /*18950*/  @!P1 LEA R5, P2, R10, R5, 0x1 ;  /* 0x000000050a059211 */ /* 0x000fca00078408ff */
[----:B------:R-:W-:-:S04]  /*18960*/  @!P1 IMAD.X R6, RZ, RZ, R6, P2 ;  /* 0x000000ffff069224 */ /* 0x000fc800010e0606 */
[----:B------:R-:W-:Y:S02]  /*18970*/  @!P1 IMAD.MOV.U32 R7, RZ, RZ, R6 ;  /* 0x000000ffff079224 */ /* 0x000fe400078e0006 */
[----:B------:R-:W-:Y:S02]  /*18980*/  IMAD.MOV.U32 R13, RZ, RZ, R4 ;  /* 0x000000ffff0d7224 */ /* 0x000fe400078e0004 */
[----:B------:R-:W-:-:S05]  /*18990*/  @!P1 IMAD.MOV.U32 R6, RZ, RZ, R5 ;  /* 0x000000ffff069224 */ /* 0x000fca00078e0005 */
        /* <DEDUP_REMOVED lines=8> */
.L_x_2618:
[----:B------:R-:W-:Y:S01]  /*18a20*/  IMAD.MOV.U32 R4, RZ, RZ, R14 ;  /* 0x000000ffff047224 */ /* 0x000fe200078e000e */
[----:B------:R-:W-:Y:S06]  /*18a30*/  BRA `(.L_x_2619) ;  /* 0xffffffac00207947 */ /* 0x000fec000383ffff */
.L_x_2494:
[----:B-1----:R-:W2:Y:S02]  /*18a40*/  LDL R2, [R1] ;  /* 0x0000000001027983 */ /* 0x002ea40000100800 */
[----:B--2---:R1:W2:Y:S02]  /*18a50*/  SYNCS.PHASECHK.TRANS64.TRYWAIT P0, [R2+URZ+0x28c20], R0 ;  /* 0x028c2000020075a7 */ /* 0x0042a4000800017f */
[----:B--2---:R-:W-:Y:S05]  /*18a60*/  @!P0 NANOSLEEP.SYNCS 0x989680 ;  /* 0x009896800000895d */ /* 0x004fea0003900000 */
[----:B------:R-:W2:Y:S02]  /*18a70*/  @!P0 SYNCS.PHASECHK.TRANS64 P0, [R2+URZ+0x28c20], R0 ;  /* 0x028c2000020085a7 */ /* 0x000ea4000800007f */
[----:B--2---:R-:W-:Y:S05]  /*18a80*/  @!P0 BRA `(.L_x_2494) ;  /* 0xfffffffc00ec8947 */ /* 0x004fea000383ffff */
[----:B------:R-:W-:Y:S05]  /*18a90*/  BRA `(.L_x_2620) ;  /* 0xffffffac00807947 */ /* 0x000fea000383ffff */
.L_x_2498:
[----:B-1----:R1:W2:Y:S02]  /*18aa0*/  SYNCS.PHASECHK.TRANS64.TRYWAIT P0, [R0+URZ+0x28c60], R2 ;  /* 0x028c6002000075a7 */ /* 0x0022a4000800017f */
[----:B--2---:R-:W-:Y:S05]  /*18ab0*/  @!P0 NANOSLEEP.SYNCS 0x989680 ;  /* 0x009896800000895d */ /* 0x004fea0003900000 */
[----:B------:R-:W2:Y:S02]  /*18ac0*/  @!P0 SYNCS.PHASECHK.TRANS64 P0, [R0+URZ+0x28c60], R2 ;  /* 0x028c6002000085a7 */ /* 0x000ea4000800007f */
[----:B--2---:R-:W-:Y:S05]  /*18ad0*/  @!P0 BRA `(.L_x_2498) ;  /* 0xfffffffc00f08947 */ /* 0x004fea000383ffff */
[----:B------:R-:W-:Y:S05]  /*18ae0*/  BRA `(.L_x_2621) ;  /* 0xffffffac00ac7947 */ /* 0x000fea000383ffff */
.L_x_2517:
[----:B-1----:R1:W2:Y:S02]  /*18af0*/  SYNCS.PHASECHK.TRANS64.TRYWAIT P0, [R3+URZ+0x28c40], R2 ;  /* 0x028c4002030075a7 */ /* 0x0022a4000800017f */
[----:B--2---:R-:W-:Y:S05]  /*18b00*/  @!P0 NANOSLEEP.SYNCS 0x989680 ;  /* 0x009896800000895d */ /* 0x004fea0003900000 */
[----:B------:R-:W2:Y:S02]  /*18b10*/  @!P0 SYNCS.PHASECHK.TRANS64 P0, [R3+URZ+0x28c40], R2 ;  /* 0x028c4002030085a7 */ /* 0x000ea4000800007f */
[----:B--2---:R-:W-:Y:S05]  /*18b20*/  @!P0 BRA `(.L_x_2517) ;  /* 0xfffffffc00f08947 */ /* 0x004fea000383ffff */
[----:B------:R-:W-:Y:S05]  /*18b30*/  BRA `(.L_x_2622) ;  /* 0xffffffb800b87947 */ /* 0x000fea000383ffff */
.L_x_2522:
[----:B0-----:R0:W2:Y:S02]  /*18b40*/  SYNCS.PHASECHK.TRANS64.TRYWAIT P0, [R3+URZ+0x28c60], R2 ;  /* 0x028c6002030075a7 */ /* 0x0010a4000800017f */
[----:B--2---:R-:W-:Y:S05]  /*18b50*/  @!P0 NANOSLEEP.SYNCS 0x989680 ;  /* 0x009896800000895d */ /* 0x004fea0003900000 */
[----:B------:R-:W2:Y:S02]  /*18b60*/  @!P0 SYNCS.PHASECHK.TRANS64 P0, [R3+URZ+0x28c60], R2 ;  /* 0x028c6002030085a7 */ /* 0x000ea4000800007f */
[----:B--2---:R-:W-:Y:S05]  /*18b70*/  @!P0 BRA `(.L_x_2522) ;  /* 0xfffffffc00f08947 */ /* 0x004fea000383ffff */
[----:B------:R-:W-:Y:S05]  /*18b80*/  BRA `(.L_x_2623) ;  /* 0xffffffbc003c7947 */ /* 0x000fea000383ffff */
.L_x_2537:
[----:B0-----:R0:W1:Y:S02]  /*18b90*/  SYNCS.PHASECHK.TRANS64.TRYWAIT P0, [R4+URZ+0x28c40], R2 ;  /* 0x028c4002040075a7 */ /* 0x001064000800017f */
[----:B-1----:R-:W-:Y:S05]  /*18ba0*/  @!P0 NANOSLEEP.SYNCS 0x989680 ;  /* 0x009896800000895d */ /* 0x002fea0003900000 */
[----:B------:R-:W1:Y:S02]  /*18bb0*/  @!P0 SYNCS.PHASECHK.TRANS64 P0, [R4+URZ+0x28c40], R2 ;  /* 0x028c4002040085a7 */ /* 0x000e64000800007f */
[----:B-1----:R-:W-:Y:S05]  /*18bc0*/  @!P0 BRA `(.L_x_2537) ;  /* 0xfffffffc00f08947 */ /* 0x002fea000383ffff */
[----:B------:R-:W-:Y:S05]  /*18bd0*/  BRA `(.L_x_2624) ;  /* 0xffffffc8002c7947 */ /* 0x000fea000383ffff */
.L_x_2542:
[----:B-1----:R1:W2:Y:S02]  /*18be0*/  SYNCS.PHASECHK.TRANS64.TRYWAIT P0, [R4+URZ+0x28c60], R2 ;  /* 0x028c6002040075a7 */ /* 0x0022a4000800017f */
[----:B--2---:R-:W-:Y:S05]  /*18bf0*/  @!P0 NANOSLEEP.SYNCS 0x989680 ;  /* 0x009896800000895d */ /* 0x004fea0003900000 */
[----:B------:R-:W2:Y:S02]  /*18c00*/  @!P0 SYNCS.PHASECHK.TRANS64 P0, [R4+URZ+0x28c60], R2 ;  /* 0x028c6002040085a7 */ /* 0x000ea4000800007f */
[----:B--2---:R-:W-:Y:S05]  /*18c10*/  @!P0 BRA `(.L_x_2542) ;  /* 0xfffffffc00f08947 */ /* 0x004fea000383ffff */
[----:B------:R-:W-:Y:S05]  /*18c20*/  BRA `(.L_x_2625) ;  /* 0xffffffc800ac7947 */ /* 0x000fea000383ffff */
.L_x_2557:
[----:B-1----:R1:W2:Y:S02]  /*18c30*/  SYNCS.PHASECHK.TRANS64.TRYWAIT P0, [R4+URZ+0x28c40], R2 ;  /* 0x028c4002040075a7 */ /* 0x0022a4000800017f */
[----:B--2---:R-:W-:Y:S05]  /*18c40*/  @!P0 NANOSLEEP.SYNCS 0x989680 ;  /* 0x009896800000895d */ /* 0x004fea0003900000 */
[----:B------:R-:W2:Y:S02]  /*18c50*/  @!P0 SYNCS.PHASECHK.TRANS64 P0, [R4+URZ+0x28c40], R2 ;  /* 0x028c4002040085a7 */ /* 0x000ea4000800007f */
[----:B--2---:R-:W-:Y:S05]  /*18c60*/  @!P0 BRA `(.L_x_2557) ;  /* 0xfffffffc00f08947 */ /* 0x004fea000383ffff */
[----:B------:R-:W-:Y:S05]  /*18c70*/  BRA `(.L_x_2626) ;  /* 0xffffffd400787947 */ /* 0x000fea000383ffff */
.L_x_2562:
[----:B0-----:R0:W2:Y:S02]  /*18c80*/  SYNCS.PHASECHK.TRANS64.TRYWAIT P0, [R4+URZ+0x28c60], R2 ;  /* 0x028c6002040075a7 */ /* 0x0010a4000800017f */
[----:B--2---:R-:W-:Y:S05]  /*18c90*/  @!P0 NANOSLEEP.SYNCS 0x989680 ;  /* 0x009896800000895d */ /* 0x004fea0003900000 */
[----:B------:R-:W2:Y:S02]  /*18ca0*/  @!P0 SYNCS.PHASECHK.TRANS64 P0, [R4+URZ+0x28c60], R2 ;  /* 0x028c6002040085a7 */ /* 0x000ea4000800007f */
[----:B--2---:R-:W-:Y:S05]  /*18cb0*/  @!P0 BRA `(.L_x_2562) ;  /* 0xfffffffc00f08947 */ /* 0x004fea000383ffff */
[----:B------:R-:W-:Y:S05]  /*18cc0*/  BRA `(.L_x_2627) ;  /* 0xffffffd400fc7947 */ /* 0x000fea000383ffff */
.L_x_2578:
[----:B------:R-:W-:Y:S01]  /*18cd0*/  BSSY B0, `(.L_x_2628) ;  /* 0x0000008000007945 */ /* 0x000fe20003800000 */
[----:B------:R-:W-:Y:S02]  /*18ce0*/  IMAD.MOV.U32 R13, RZ, RZ, R16 ;  /* 0x000000ffff0d7224 */ /* 0x000fe400078e0010 */
[----:B------:R-:W-:Y:S02]  /*18cf0*/  IMAD.MOV.U32 R12, RZ, RZ, RZ ;  /* 0x000000ffff0c7224 */ /* 0x000fe400078e00ff */
[----:B------:R-:W-:Y:S02]  /*18d00*/  IMAD.MOV.U32 R11, RZ, RZ, 0x1f ;  /* 0x0000001fff0b7424 */ /* 0x000fe400078e00ff */
[----:B------:R-:W-:-:S07]  /*18d10*/  IMAD.MOV.U32 R15, RZ, RZ, -0x1 ;  /* 0xffffffffff0f7424 */ /* 0x000fce00078e00ff */
[----:B01---5:R-:W-:Y:S05]  /*18d20*/  WARPSYNC.COLLECTIVE R15, `(.L_x_2629) ;  /* 0x000000000f087348 */ /* 0x023fea0003c00000 */
[----:B------:R2:W3:Y:S02]  /*18d30*/  SHFL.IDX P6, R14, R13, R12, R11 ;  /* 0x0000000c0d0e7389 */ /* 0x0004e400000c000b */
[----:B0123-5:R-:W-:Y:S01]  /*18d40*/  ENDCOLLECTIVE ;  /* 0x000000000000791b */ /* 0x02ffe20003800000 */
.L_x_2629:
[----:B------:R-:W-:Y:S05]  /*18d50*/  BSYNC B0 ;  /* 0x0000000000007941 */ /* 0x000fea0003800000 */
.L_x_2628:
        /* <DEDUP_REMOVED lines=9> */
.L_x_2630:
        /* <DEDUP_REMOVED lines=18> */
.L_x_2631:
[----:B------:R-:W-:Y:S01]  /*18f10*/  IMAD.MOV.U32 R12, RZ, RZ, 0x2 ;  /* 0x00000002ff0c7424 */ /* 0x000fe200078e00ff */
[----:B------:R-:W-:-:S05]  /*18f20*/  SEL R5, R14, RZ, P1 ;  /* 0x000000ff0e057207 */ /* 0x000fca0000800000 */
[----:B------:R-:W-:-:S04]  /*18f30*/  IMAD.IADD R3, R2, 0x1, R5 ;  /* 0x0000000102037824 */ /* 0x000fc800078e0205 */
[----:B------:R-:W-:-:S07]  /*18f40*/  IMAD.MOV.U32 R13, RZ, RZ, R3 ;  /* 0x000000ffff0d7224 */ /* 0x000fce00078e0003 */
[----:B------:R-:W-:Y:S05]  /*18f50*/  WARPSYNC.COLLECTIVE R15, `(.L_x_2632) ;  /* 0x000000000f087348 */ /* 0x000fea0003c00000 */
[----:B------:R0:W1:Y:S02]  /*18f60*/  SHFL.UP P6, R14, R13, R12, R11 ;  /* 0x0400000c0d0e7389 */ /* 0x00006400000c000b */
[----:B01----:R-:W-:Y:S01]  /*18f70*/  ENDCOLLECTIVE ;  /* 0x000000000000791b */ /* 0x003fe20003800000 */
.L_x_2632:
[----:B------:R-:W-:Y:S01]  /*18f80*/  IMAD.MOV.U32 R12, RZ, RZ, 0x4 ;  /* 0x00000004ff0c7424 */ /* 0x000fe200078e00ff */
[----:B------:R-:W-:-:S05]  /*18f90*/  SEL R14, R14, RZ, P2 ;  /* 0x000000ff0e0e7207 */ /* 0x000fca0001000000 */
[----:B------:R-:W-:-:S04]  /*18fa0*/  IMAD.IADD R3, R3, 0x1, R14 ;  /* 0x0000000103037824 */ /* 0x000fc800078e020e */
[----:B------:R-:W-:-:S07]  /*18fb0*/  IMAD.MOV.U32 R13, RZ, RZ, R3 ;  /* 0x000000ffff0d7224 */ /* 0x000fce00078e0003 */
[----:B------:R-:W-:Y:S05]  /*18fc0*/  WARPSYNC.COLLECTIVE R15, `(.L_x_2633) ;  /* 0x000000000f087348 */ /* 0x000fea0003c00000 */
[----:B------:R0:W1:Y:S02]  /*18fd0*/  SHFL.UP P6, R14, R13, R12, R11 ;  /* 0x0400000c0d0e7389 */ /* 0x00006400000c000b */
[----:B01----:R-:W-:Y:S01]  /*18fe0*/  ENDCOLLECTIVE ;  /* 0x000000000000791b */ /* 0x003fe20003800000 */
.L_x_2633:
[----:B------:R-:W-:Y:S01]  /*18ff0*/  IMAD.MOV.U32 R12, RZ, RZ, 0x8 ;  /* 0x00000008ff0c7424 */ /* 0x000fe200078e00ff */
[----:B------:R-:W-:-:S05]  /*19000*/  SEL R14, R14, RZ, P3 ;  /* 0x000000ff0e0e7207 */ /* 0x000fca0001800000 */
[----:B------:R-:W-:-:S04]  /*19010*/  IMAD.IADD R3, R3, 0x1, R14 ;  /* 0x0000000103037824 */ /* 0x000fc800078e020e */
[----:B------:R-:W-:-:S07]  /*19020*/  IMAD.MOV.U32 R13, RZ, RZ, R3 ;  /* 0x000000ffff0d7224 */ /* 0x000fce00078e0003 */
[----:B------:R-:W-:Y:S05]  /*19030*/  WARPSYNC.COLLECTIVE R15, `(.L_x_2634) ;  /* 0x000000000f087348 */ /* 0x000fea0003c00000 */
[----:B------:R0:W1:Y:S02]  /*19040*/  SHFL.UP P6, R14, R13, R12, R11 ;  /* 0x0400000c0d0e7389 */ /* 0x00006400000c000b */
[----:B01----:R-:W-:Y:S01]  /*19050*/  ENDCOLLECTIVE ;  /* 0x000000000000791b */ /* 0x003fe20003800000 */
.L_x_2634:
[----:B------:R-:W-:Y:S01]  /*19060*/  IMAD.MOV.U32 R12, RZ, RZ, 0x10 ;  /* 0x00000010ff0c7424 */ /* 0x000fe200078e00ff */
[----:B------:R-:W-:-:S05]  /*19070*/  SEL R14, R14, RZ, P4 ;  /* 0x000000ff0e0e7207 */ /* 0x000fca0002000000 */
[----:B------:R-:W-:-:S04]  /*19080*/  IMAD.IADD R3, R3, 0x1, R14 ;  /* 0x0000000103037824 */ /* 0x000fc800078e020e */
[----:B------:R-:W-:-:S07]  /*19090*/  IMAD.MOV.U32 R13, RZ, RZ, R3 ;  /* 0x000000ffff0d7224 */ /* 0x000fce00078e0003 */
[----:B------:R-:W-:Y:S05]  /*190a0*/  WARPSYNC.COLLECTIVE R15, `(.L_x_2635) ;  /* 0x000000000f087348 */ /* 0x000fea0003c00000 */
[----:B------:R0:W1:Y:S02]  /*190b0*/  SHFL.UP P6, R14, R13, R12, R11 ;  /* 0x0400000c0d0e7389 */ /* 0x00006400000c000b */
[----:B01----:R-:W-:Y:S01]  /*190c0*/  ENDCOLLECTIVE ;  /* 0x000000000000791b */ /* 0x003fe20003800000 */
.L_x_2635:
        /* <DEDUP_REMOVED lines=8> */
.L_x_2636:
[----:B------:R-:W-:Y:S05]  /*19150*/  BRA `(.L_x_2637) ;  /* 0xffffffe000507947 */ /* 0x000fea000383ffff */
.L_x_2583:
[----:B------:R-:W-:Y:S01]  /*19160*/  BSSY B0, `(.L_x_2638) ;  /* 0x0000008000007945 */ /* 0x000fe20003800000 */
[----:B-----5:R-:W-:Y:S02]  /*19170*/  IMAD.MOV.U32 R13, RZ, RZ, R2 ;  /* 0x000000ffff0d7224 */ /* 0x020fe400078e0002 */
[----:B------:R-:W-:Y:S02]  /*19180*/  IMAD.MOV.U32 R12, RZ, RZ, 0x1 ;  /* 0x00000001ff0c7424 */ /* 0x000fe400078e00ff */
[----:B------:R-:W-:Y:S02]  /*19190*/  IMAD.MOV.U32 R11, RZ, RZ, RZ ;  /* 0x000000ffff0b7224 */ /* 0x000fe400078e00ff */
[----:B------:R-:W-:-:S07]  /*191a0*/  IMAD.MOV.U32 R15, RZ, RZ, -0x1 ;  /* 0xffffffffff0f7424 */ /* 0x000fce00078e00ff */
[----:B012---:R-:W-:Y:S05]  /*191b0*/  WARPSYNC.COLLECTIVE R15, `(.L_x_2639) ;  /* 0x000000000f087348 */ /* 0x007fea0003c00000 */
[----:B------:R3:W4:Y:S02]  /*191c0*/  SHFL.UP P6, R14, R13, R12, R11 ;  /* 0x0400000c0d0e7389 */ /* 0x00072400000c000b */
[----:B01234-:R-:W-:Y:S01]  /*191d0*/  ENDCOLLECTIVE ;  /* 0x000000000000791b */ /* 0x01ffe20003800000 */
.L_x_2639:
[----:B------:R-:W-:Y:S05]  /*191e0*/  BSYNC B0 ;  /* 0x0000000000007941 */ /* 0x000fea0003800000 */
.L_x_2638:
[----:B------:R-:W-:Y:S01]  /*191f0*/  SEL R13, R14, RZ, P1 ;  /* 0x000000ff0e0d7207 */ /* 0x000fe20000800000 */
[----:B------:R-:W-:Y:S02]  /*19200*/  IMAD.MOV.U32 R12, RZ, RZ, 0x2 ;  /* 0x00000002ff0c7424 */ /* 0x000fe400078e00ff */
[----:B------:R-:W-:Y:S02]  /*19210*/  IMAD.MOV.U32 R11, RZ, RZ, RZ ;  /* 0x000000ffff0b7224 */ /* 0x000fe400078e00ff */
[----:B------:R-:W-:Y:S02]  /*19220*/  IMAD.IADD R13, R2, 0x1, R13 ;  /* 0x00000001020d7824 */ /* 0x000fe400078e020d */
[----:B------:R-:W-:-:S07]  /*19230*/  IMAD.MOV.U32 R15, RZ, RZ, -0x1 ;  /* 0xffffffffff0f7424 */ /* 0x000fce00078e00ff */
[----:B------:R-:W-:Y:S05]  /*19240*/  WARPSYNC.COLLECTIVE R15, `(.L_x_2640) ;  /* 0x000000000f087348 */ /* 0x000fea0003c00000 */
[----:B------:R0:W1:Y:S02]  /*19250*/  SHFL.UP P6, R14, R13, R12, R11 ;  /* 0x0400000c0d0e7389 */ /* 0x00006400000c000b */
[----:B01----:R-:W-:Y:S01]  /*19260*/  ENDCOLLECTIVE ;  /* 0x000000000000791b */ /* 0x003fe20003800000 */
.L_x_2640:
[----:B------:R-:W-:Y:S01]  /*19270*/  IMAD.MOV.U32 R12, RZ, RZ, 0x4 ;  /* 0x00000004ff0c7424 */ /* 0x000fe200078e00ff */
[----:B------:R-:W-:-:S05]  /*19280*/  SEL R4, R14, RZ, P2 ;  /* 0x000000ff0e047207 */ /* 0x000fca0001000000 */
[----:B------:R-:W-:-:S04]  /*19290*/  IMAD.IADD R4, R13, 0x1, R4 ;  /* 0x000000010d047824 */ /* 0x000fc800078e0204 */
[----:B------:R-:W-:-:S07]  /*192a0*/  IMAD.MOV.U32 R13, RZ, RZ, R4 ;  /* 0x000000ffff0d7224 */ /* 0x000fce00078e0004 */
[----:B------:R-:W-:Y:S05]  /*192b0*/  WARPSYNC.COLLECTIVE R15, `(.L_x_2641) ;  /* 0x000000000f087348 */ /* 0x000fea0003c00000 */
[----:B------:R0:W1:Y:S02]  /*192c0*/  SHFL.UP P6, R14, R13, R12, R11 ;  /* 0x0400000c0d0e7389 */ /* 0x00006400000c000b */
[----:B01----:R-:W-:Y:S01]  /*192d0*/  ENDCOLLECTIVE ;  /* 0x000000000000791b */ /* 0x003fe20003800000 */
.L_x_2641:
[----:B------:R-:W-:Y:S01]  /*192e0*/  IMAD.MOV.U32 R12, RZ, RZ, 0x8 ;  /* 0x00000008ff0c7424 */ /* 0x000fe200078e00ff */
[----:B------:R-:W-:-:S05]  /*192f0*/  SEL R5, R14, RZ, P3 ;  /* 0x000000ff0e057207 */ /* 0x000fca0001800000 */
[----:B------:R-:W-:-:S04]  /*19300*/  IMAD.IADD R5, R4, 0x1, R5 ;  /* 0x0000000104057824 */ /* 0x000fc800078e0205 */
[----:B------:R-:W-:-:S07]  /*19310*/  IMAD.MOV.U32 R13, RZ, RZ, R5 ;  /* 0x000000ffff0d7224 */ /* 0x000fce00078e0005 */
[----:B------:R-:W-:Y:S05]  /*19320*/  WARPSYNC.COLLECTIVE R15, `(.L_x_2642) ;  /* 0x000000000f087348 */ /* 0x000fea0003c00000 */
[----:B------:R0:W1:Y:S02]  /*19330*/  SHFL.UP P6, R14, R13, R12, R11 ;  /* 0x0400000c0d0e7389 */ /* 0x00006400000c000b */
[----:B01----:R-:W-:Y:S01]  /*19340*/  ENDCOLLECTIVE ;  /* 0x000000000000791b */ /* 0x003fe20003800000 */
.L_x_2642:
[----:B------:R-:W-:Y:S01]  /*19350*/  IMAD.MOV.U32 R12, RZ, RZ, 0x10 ;  /* 0x00000010ff0c7424 */ /* 0x000fe200078e00ff */
[----:B------:R-:W-:-:S05]  /*19360*/  SEL R6, R14, RZ, P4 ;  /* 0x000000ff0e067207 */ /* 0x000fca0002000000 */
[----:B------:R-:W-:-:S04]  /*19370*/  IMAD.IADD R6, R5, 0x1, R6 ;  /* 0x0000000105067824 */ /* 0x000fc800078e0206 */
[----:B------:R-:W-:-:S07]  /*19380*/  IMAD.MOV.U32 R13, RZ, RZ, R6 ;  /* 0x000000ffff0d7224 */ /* 0x000fce00078e0006 */
[----:B------:R-:W-:Y:S05]  /*19390*/  WARPSYNC.COLLECTIVE R15, `(.L_x_2643) ;  /* 0x000000000f087348 */ /* 0x000fea0003c00000 */
[----:B------:R0:W1:Y:S02]  /*193a0*/  SHFL.UP P6, R14, R13, R12, R11 ;  /* 0x0400000c0d0e7389 */ /* 0x00006400000c000b */
[----:B01----:R-:W-:Y:S01]  /*193b0*/  ENDCOLLECTIVE ;  /* 0x000000000000791b */ /* 0x003fe20003800000 */
.L_x_2643:
        /* <DEDUP_REMOVED lines=8> */
.L_x_2644:
[----:B------:R-:W-:Y:S05]  /*19440*/  BRA `(.L_x_2645) ;  /* 0xffffffe000307947 */ /* 0x000fea000383ffff */
.L_x_2585:
[----:B------:R-:W-:Y:S01]  /*19450*/  BSSY B0, `(.L_x_2646) ;  /* 0x0000006000007945 */ /* 0x000fe20003800000 */
[----:B------:R-:W-:Y:S01]  /*19460*/  PLOP3.LUT P6, PT, P6, PT, PT, 0x8, 0x0 ;  /* 0x000000000000781c */ /* 0x000fe200037ce170 */
[----:B------:R-:W-:-:S12]  /*19470*/  IMAD.MOV.U32 R15, RZ, RZ, -0x1 ;  /* 0xffffffffff0f7424 */ /* 0x000fd800078e00ff */
[----:B01---5:R-:W-:Y:S05]  /*19480*/  WARPSYNC.COLLECTIVE R15, `(.L_x_2647) ;  /* 0x000000000f087348 */ /* 0x023fea0003c00000 */
[----:B------:R-:W-:Y:S01]  /*19490*/  VOTE.ANY R14, PT, P6 ;  /* 0x00000000000e7806 */ /* 0x000fe200030e0100 */
[----:B01---5:R-:W-:Y:S06]  /*194a0*/  ENDCOLLECTIVE ;  /* 0x000000000000791b */ /* 0x023fec0003800000 */
.L_x_2647:
[----:B------:R-:W-:Y:S05]  /*194b0*/  BSYNC B0 ;  /* 0x0000000000007941 */ /* 0x000fea0003800000 */
.L_x_2646:
        /* <DEDUP_REMOVED lines=9> */
.L_x_2648:
[----:B------:R-:W-:Y:S01]  /*19550*/  IMAD.MOV.U32 R17, RZ, RZ, R14 ;  /* 0x000000ffff117224 */ /* 0x000fe200078e000e */
[----:B------:R-:W-:Y:S06]  /*19560*/  BRA `(.L_x_2649) ;  /* 0xffffffe000207947 */ /* 0x000fec000383ffff */
.L_x_2587:
[----:B------:R-:W-:Y:S01]  /*19570*/  BSSY B0, `(.L_x_2650) ;  /* 0x0000007000007945 */ /* 0x000fe20003800000 */
[----:B------:R-:W-:Y:S02]  /*19580*/  IMAD.MOV.U32 R13, RZ, RZ, R3 ;  /* 0x000000ffff0d7224 */ /* 0x000fe400078e0003 */
[----:B------:R-:W-:Y:S02]  /*19590*/  IMAD.MOV.U32 R11, RZ, RZ, 0x1f ;  /* 0x0000001fff0b7424 */ /* 0x000fe400078e00ff */
[----:B------:R-:W-:-:S07]  /*195a0*/  IMAD.MOV.U32 R15, RZ, RZ, -0x1 ;  /* 0xffffffffff0f7424 */ /* 0x000fce00078e00ff */
[----:B012--5:R-:W-:Y:S05]  /*195b0*/  WARPSYNC.COLLECTIVE R15, `(.L_x_2651) ;  /* 0x000000000f087348 */ /* 0x027fea0003c00000 */
[----:B------:R3:W4:Y:S02]  /*195c0*/  SHFL.IDX P6, R14, R13, R12, R11 ;  /* 0x0000000c0d0e7389 */ /* 0x00072400000c000b */
[----:B012345:R-:W-:Y:S01]  /*195d0*/  ENDCOLLECTIVE ;  /* 0x000000000000791b */ /* 0x03ffe20003800000 */
.L_x_2651:
[----:B------:R-:W-:Y:S05]  /*195e0*/  BSYNC B0 ;  /* 0x0000000000007941 */ /* 0x000fea0003800000 */
.L_x_2650:
[----:B------:R-:W-:Y:S01]  /*195f0*/  IMAD.MOV.U32 R5, RZ, RZ, R14 ;  /* 0x000000ffff057224 */ /* 0x000fe200078e000e */
[----:B------:R-:W-:Y:S06]  /*19600*/  BRA `(.L_x_2586) ;  /* 0xffffffe000147947 */ /* 0x000fec000383ffff */
.L_x_2591:
[----:B0-----:R0:W1:Y:S02]  /*19610*/  SYNCS.PHASECHK.TRANS64.TRYWAIT P0, [R0+URZ+0x28c20], R3 ;  /* 0x028c2003000075a7 */ /* 0x001064000800017f */
[----:B-1----:R-:W-:Y:S05]  /*19620*/  @!P0 NANOSLEEP.SYNCS 0x989680 ;  /* 0x009896800000895d */ /* 0x002fea0003900000 */
[----:B------:R-:W1:Y:S02]  /*19630*/  @!P0 SYNCS.PHASECHK.TRANS64 P0, [R0+URZ+0x28c20], R3 ;  /* 0x028c2003000085a7 */ /* 0x000e64000800007f */
[----:B-1----:R-:W-:Y:S05]  /*19640*/  @!P0 BRA `(.L_x_2591) ;  /* 0xfffffffc00f08947 */ /* 0x002fea000383ffff */
[----:B------:R-:W-:Y:S05]  /*19650*/  BRA `(.L_x_2652) ;  /* 0xffffffe400947947 */ /* 0x000fea000383ffff */
.L_x_2592:
        /* <DEDUP_REMOVED lines=11> */
.L_x_2654:
[----:B------:R-:W-:Y:S05]  /*19710*/  BSYNC B0 ;  /* 0x0000000000007941 */ /* 0x000fea0003800000 */
.L_x_2653:
[----:B------:R-:W-:Y:S05]  /*19720*/  BRA `(.L_x_2655) ;  /* 0xffffffe4007c7947 */ /* 0x000fea000383ffff */
.L_x_2595:
[----:B------:R-:W-:Y:S01]  /*19730*/  BSSY B1, `(.L_x_2656) ;  /* 0x0000006000017945 */ /* 0x000fe20003800000 */
[----:B------:R-:W-:-:S07]  /*19740*/  IMAD.MOV.U32 R15, RZ, RZ, -0x1 ;  /* 0xffffffffff0f7424 */ /* 0x000fce00078e00ff */
[----:B01---5:R-:W-:Y:S05]  /*19750*/  WARPSYNC.COLLECTIVE R15, `(.L_x_2657) ;  /* 0x000000000f0c7348 */ /* 0x023fea0003c00000 */
[----:B------:R-:W-:Y:S02]  /*19760*/  ELECT P6, UR62, PT ;  /* 0x00000000003e782f */ /* 0x000fe400038c0000 */
[----:B------:R-:W-:Y:S01]  /*19770*/  MOV R14, UR62 ;  /* 0x0000003e000e7c02 */ /* 0x000fe20008000f00 */
[----:B01---5:R-:W-:Y:S10]  /*19780*/  ENDCOLLECTIVE ;  /* 0x000000000000791b */ /* 0x023ff40003800000 */
.L_x_2657:
[----:B------:R-:W-:Y:S05]  /*19790*/  BSYNC B1 ;  /* 0x0000000000017941 */ /* 0x000fea0003800000 */
.L_x_2656:
[----:B------:R-:W-:Y:S05]  /*197a0*/  BRA `(.L_x_2658) ;  /* 0xffffffe400747947 */ /* 0x000fea000383ffff */
.L_x_2597:
[----:B0-----:R0:W1:Y:S02]  /*197b0*/  SYNCS.PHASECHK.TRANS64.TRYWAIT P0, [R6+URZ], R5 ;  /* 0x00000005060075a7 */ /* 0x001064000800017f */
[----:B-1----:R-:W-:Y:S05]  /*197c0*/  @!P0 NANOSLEEP.SYNCS 0x989680 ;  /* 0x009896800000895d */ /* 0x002fea0003900000 */
[----:B------:R-:W1:Y:S02]  /*197d0*/  @!P0 SYNCS.PHASECHK.TRANS64 P0, [R6+URZ], R5 ;  /* 0x00000005060085a7 */ /* 0x000e64000800007f */
[----:B-1----:R-:W-:Y:S05]  /*197e0*/  @!P0 BRA `(.L_x_2597) ;  /* 0xfffffffc00f08947 */ /* 0x002fea000383ffff */
[----:B------:R-:W-:Y:S05]  /*197f0*/  BRA `(.L_x_2659) ;  /* 0xffffffe400b07947 */ /* 0x000fea000383ffff */
.L_x_2598:
[----:B-1----:R1:W2:Y:S02]  /*19800*/  SYNCS.PHASECHK.TRANS64.TRYWAIT P0, [R7+URZ], R2 ;  /* 0x00000002070075a7 */ /* 0x0022a4000800017f */
[----:B--2---:R-:W-:Y:S05]  /*19810*/  @!P0 NANOSLEEP.SYNCS 0x989680 ;  /* 0x009896800000895d */ /* 0x004fea0003900000 */
[----:B------:R-:W2:Y:S02]  /*19820*/  @!P0 SYNCS.PHASECHK.TRANS64 P0, [R7+URZ], R2 ;  /* 0x00000002070085a7 */ /* 0x000ea4000800007f */
[----:B--2---:R-:W-:Y:S05]  /*19830*/  @!P0 BRA `(.L_x_2598) ;  /* 0xfffffffc00f08947 */ /* 0x004fea000383ffff */
[----:B------:R-:W-:Y:S05]  /*19840*/  BRA `(.L_x_2660) ;  /* 0xffffffe400a47947 */ /* 0x000fea000383ffff */
.L_x_2600:
[----:B--2---:R2:W3:Y:S02]  /*19850*/  SYNCS.PHASECHK.TRANS64.TRYWAIT P0, [R4+URZ], R5 ;  /* 0x00000005040075a7 */ /* 0x0044e4000800017f */
[----:B---3--:R-:W-:Y:S05]  /*19860*/  @!P0 NANOSLEEP.SYNCS 0x989680 ;  /* 0x009896800000895d */ /* 0x008fea0003900000 */
[----:B------:R-:W3:Y:S02]  /*19870*/  @!P0 SYNCS.PHASECHK.TRANS64 P0, [R4+URZ], R5 ;  /* 0x00000005040085a7 */ /* 0x000ee4000800007f */
[----:B---3--:R-:W-:Y:S05]  /*19880*/  @!P0 BRA `(.L_x_2600) ;  /* 0xfffffffc00f08947 */ /* 0x008fea000383ffff */
[----:B------:R-:W-:Y:S05]  /*19890*/  BRA `(.L_x_2661) ;  /* 0xffffffe400ac7947 */ /* 0x000fea000383ffff */
.L_x_2662:
        /* <DEDUP_REMOVED lines=14> */
.L_x_6028:


//--------------------- .text._ZN7cutlass13device_kernelIN5flash11enable_sm90INS1_16FlashAttnFwdSm90INS1_25CollectiveMainloopFwdSm90ILi2EN4cute5tupleIJNS5_1CILi1EEES8_S8_EEENS6_IJNS7_ILi64EEESA_SA_EEELi512ENS_6half_tEfNS_4arch4Sm90ELb0ELb1ELb1ELb1ELb0ELb1ELb0ELb0ELb0ELb1ELb0ELb0EEENS1_21CollectiveEpilogueFwdINS6_IJSA_NS7_ILi512EEESA_EEES9_SC_SE_Li256ELb1ELb1ELb0ELb0EEENS1_36VarlenDynamicPersistentTileSchedulerILi64ELi64ELi256ELi128ELb0ELb1ELb1ELb1ELb0ELb1EEEEEEEEEvNT_6ParamsE --------------------------
	.section	.text._ZN7cutlass13device_kernelIN5flash11enable_sm90INS1_16FlashAttnFwdSm90INS1_25CollectiveMainloopFwdSm90ILi2EN4cute5tupleIJNS5_1CILi1EEES8_S8_EEENS6_IJNS7_ILi64EEESA_SA_EEELi512ENS_6half_tEfNS_4arch4Sm90ELb0ELb1ELb1ELb1ELb0ELb1ELb0ELb0ELb0ELb1ELb0ELb0EEENS1_21CollectiveEpilogueFwdINS6_IJSA_NS7_ILi512EEESA_EEES9_SC_SE_Li256ELb1ELb1ELb0ELb0EEENS1_36VarlenDynamicPersistentTileSchedulerILi64ELi64ELi256ELi128ELb0ELb1ELb1ELb1ELb0ELb1EEEEEEEEEvNT_6ParamsE,"ax",@progbits
	.align	128
.text._ZN7cutlass13device_kernelIN5flash11enable_sm90INS1_16FlashAttnFwdSm90INS1_25CollectiveMainloopFwdSm90ILi2EN4cute5tupleIJNS5_1CILi1EEES8_S8_EEENS6_IJNS7_ILi64EEESA_SA_EEELi512ENS_6half_tEfNS_4arch4Sm90ELb0ELb1ELb1ELb1ELb0ELb1ELb0ELb0ELb0ELb1ELb0ELb0EEENS1_21CollectiveEpilogueFwdINS6_IJSA_NS7_ILi512EEESA_EEES9_SC_SE_Li256ELb1ELb1ELb0ELb0EEENS1_36VarlenDynamicPersistentTileSchedulerILi64ELi64ELi256ELi128ELb0ELb1ELb1ELb1ELb0ELb1EEEEEEEEEvNT_6ParamsE:
        .type           _ZN7cutlass13device_kernelIN5flash11enable_sm90INS1_16FlashAttnFwdSm90INS1_25CollectiveMainloopFwdSm90ILi2EN4cute5tupleIJNS5_1CILi1EEES8_S8_EEENS6_IJNS7_ILi64EEESA_SA_EEELi512ENS_6half_tEfNS_4arch4Sm90ELb0ELb1ELb1ELb1ELb0ELb1ELb0ELb0ELb0ELb1ELb0ELb0EEENS1_21CollectiveEpilogueFwdINS6_IJSA_NS7_ILi512EEESA_EEES9_SC_SE_Li256ELb1ELb1ELb0ELb0EEENS1_36VarlenDynamicPersistentTileSchedulerILi64ELi64ELi256ELi128ELb0ELb1ELb1ELb1ELb0ELb1EEEEEEEEEvNT_6ParamsE,@function
        .size           _ZN7cutlass13device_kernelIN5flash11enable_sm90INS1_16FlashAttnFwdSm90INS1_25CollectiveMainloopFwdSm90ILi2EN4cute5tupleIJNS5_1CILi1EEES8_S8_EEENS6_IJNS7_ILi64EEESA_SA_EEELi512ENS_6half_tEfNS_4arch4Sm90ELb0ELb1ELb1ELb1ELb0ELb1ELb0ELb0ELb0ELb1ELb0ELb0EEENS1_21CollectiveEpilogueFwdINS6_IJSA_NS7_ILi512EEESA_EEES9_SC_SE_Li256ELb1ELb1ELb0ELb0EEENS1_36VarlenDynamicPersistentTileSchedulerILi64ELi64ELi256ELi128ELb0ELb1ELb1ELb1ELb0ELb1EEEEEEEEEvNT_6ParamsE,(.L_x_6029 - _ZN7cutlass13device_kernelIN5flash11enable_sm90INS1_16FlashAttnFwdSm90INS1_25CollectiveMainloopFwdSm90ILi2EN4cute5tupleIJNS5_1CILi1EEES8_S8_EEENS6_IJNS7_ILi64EEESA_SA_EEELi512ENS_6half_tEfNS_4arch4Sm90ELb0ELb1ELb1ELb1ELb0ELb1ELb0ELb0ELb0ELb1ELb0ELb0EEENS1_21CollectiveEpilogueFwdINS6_IJSA_NS7_ILi512EEESA_EEES9_SC_SE_Li256ELb1ELb1ELb0ELb0EEENS1_36VarlenDynamicPersistentTileSchedulerILi64ELi64ELi256ELi128ELb0ELb1ELb1ELb1ELb0ELb1EEEEEEEEEvNT_6ParamsE)
        .other          _ZN7cutlass13device_kernelIN5flash11enable_sm90INS1_16FlashAttnFwdSm90INS1_25CollectiveMainloopFwdSm90ILi2EN4cute5tupleIJNS5_1CILi1EEES8_S8_EEENS6_IJNS7_ILi64EEESA_SA_EEELi512ENS_6half_tEfNS_4arch4Sm90ELb0ELb1ELb1ELb1ELb0ELb1ELb0ELb0ELb0ELb1ELb0ELb0EEENS1_21CollectiveEpilogueFwdINS6_IJSA_NS7_ILi512EEESA_EEES9_SC_SE_Li256ELb1ELb1ELb0ELb0EEENS1_36VarlenDynamicPersistentTileSchedulerILi64ELi64ELi256ELi128ELb0ELb1ELb1ELb1ELb0ELb1EEEEEEEEEvNT_6ParamsE,@"STO_CUDA_ENTRY STV_DEFAULT"
_ZN7cutlass13device_kernelIN5flash11enable_sm90INS1_16FlashAttnFwdSm90INS1_25CollectiveMainloopFwdSm90ILi2EN4cute5tupleIJNS5_1CILi1EEES8_S8_EEENS6_IJNS7_ILi64EEESA_SA_EEELi512ENS_6half_tEfNS_4arch4Sm90ELb0ELb1ELb1ELb1ELb0ELb1ELb0ELb0ELb0ELb1ELb0ELb0EEENS1_21CollectiveEpilogueFwdINS6_IJSA_NS7_ILi512EEESA_EEES9_SC_SE_Li256ELb1ELb1ELb0ELb0EEENS1_36VarlenDynamicPersistentTileSchedulerILi64ELi64ELi256ELi128ELb0ELb1ELb1ELb1ELb0ELb1EEEEEEEEEvNT_6ParamsE:
        /* <DEDUP_REMOVED lines=24> */
.L_x_2664:
[----:B------:R-:W-:Y:S05]  /*0180*/  BSYNC B0 ;  /* 0x0000000000007941 */ /* 0x000fea0003800000 */
.L_x_2663:
        /* <DEDUP_REMOVED lines=37> */
.L_x_2665:
        /* <DEDUP_REMOVED lines=22> */
.L_x_2666:
        /* <DEDUP_REMOVED lines=18> */
.L_x_2667:
        /* <DEDUP_REMOVED lines=22> */
.L_x_2668:
        /* <DEDUP_REMOVED lines=22> */
.L_x_2669:
[----:B------:R-:W-:Y:S01]  /*0920*/  PLOP3.LUT P0, PT, PT, PT, UP0, 0x80, 0x0 ;  /* 0x000000000000781c */ /* 0x000fe20003f0f008 */
[----:B------:R-:W-:Y:S01]  /*0930*/  UMOV UR36, 0x1 ;  /* 0x0000000100247882 */ /* 0x000fe20000000000 */
[----:B------:R-:W-:Y:S01]  /*0940*/  NOP ;  /* 0x0000000000007918 */ /* 0x000fe20000000000 */
[----:B------:R-:W-:Y:S01]  /*0950*/  USEL UR36, UR36, 0x2, !UP0 ;  /* 0x0000000224247887 */ /* 0x000fe2000c000000 */
[----:B------:R-:W-:Y:S01]  /*0960*/  BSSY B9, `(.L_x_2670) ;  /* 0x0001fa7000097945 */ /* 0x000fe20003800000 */
[----:B------:R-:W-:Y:S01]  /*0970*/  ULDC.64 UR42, c[0x0][0x208] ;  /* 0x00008200002a7ab9 */ /* 0x000fe20000000a00 */
[----:B012-4-:R-:W-:Y:S07]  /*0980*/  BAR.SYNC.DEFER_BLOCKING 0x0 ;  /* 0x0000000000007b1d */ /* 0x017fee0000010000 */
[----:B------:R-:W-:Y:S05]  /*0990*/  @!P0 BRA `(.L_x_2671) ;  /* 0x0000016400d48947 */ /* 0x000fea0003800000 */
.L_x_2672:
[----:B------:R-:W-:-:S08]  /*09a0*/  NOP ;  /* 0x0000000000007918 */ /* 0x000fd00000000000 */
[----:B------:R-:W0:Y:S02]  /*09b0*/  USETMAXREG.TRY_ALLOC.CTAPOOL UP0, 0xf0 ;  /* 0x000000f0000079c8 */ /* 0x000e240008000600 */
[----:B0-----:R-:W-:-:S13]  /*09c0*/  PLOP3.LUT P0, PT, PT, PT, UP0, 0x80, 0x0 ;  /* 0x000000000000781c */ /* 0x001fda0003f0f008 */
[----:B------:R-:W-:Y:S05]  /*09d0*/  @!P0 BRA `(.L_x_2672) ;  /* 0xfffffffc00f08947 */ /* 0x000fea000383ffff */
[----:B------:R-:W-:Y:S01]  /*09e0*/  ISETP.NE.AND P0, PT, R2, 0x1, PT ;  /* 0x000000010200780c */ /* 0x000fe20003f05270 */
[----:B------:R-:W0:Y:S01]  /*09f0*/  S2UR UR5, SR_CgaCtaId ;  /* 0x00000000000579c3 */ /* 0x000e220000008800 */
[----:B------:R-:W-:-:S11]  /*0a00*/  UMOV UR4, 0x400 ;  /* 0x0000040000047882 */ /* 0x000fd60000000000 */
[----:B------:R-:W-:Y:S06]  /*0a10*/  @!P0 BAR.ARV 0x8, 0x100 ;  /* 0x0204000000008b1d */ /* 0x000fec0000002000 */
[----:B------:R-:W-:Y:S01]  /*0a20*/  ISETP.GE.U32.AND P0, PT, R4, 0x100, PT ;  /* 0x000001000400780c */ /* 0x000fe20003f06070 */
[----:B0-----:R-:W-:-:S06]  /*0a30*/  ULEA UR4, UR5, UR4, 0x18 ;  /* 0x0000000405047291 */ /* 0x001fcc000f8ec03f */
[----:B------:R-:W-:-:S06]  /*0a40*/  IMAD.U32 R2, RZ, RZ, UR4 ;  /* 0x00000004ff027e24 */ /* 0x000fcc000f8e00ff */
[----:B------:R-:W-:Y:S06]  /*0a50*/  @P0 BAR.ARV 0xf, 0x100 ;  /* 0x03c4000000000b1d */ /* 0x000fec0000002000 */
[----:B------:R-:W-:Y:S02]  /*0a60*/  ULDC UR4, c[0x0][0xc3c] ;  /* 0x00030f0000047ab9 */ /* 0x000fe40000000800 */
[----:B------:R-:W-:Y:S06]  /*0a70*/  BAR.SYNC.DEFER_BLOCKING 0x5, 0x180 ;  /* 0x0146000000007b1d */ /* 0x000fec0000010000 */
[----:B------:R-:W0:Y:S02]  /*0a80*/  LDS.128 R24, [R2+0x28cd0] ;  /* 0x028cd00002187984 */ /* 0x000e240000000c00 */
[----:B------:R-:W-:Y:S06]  /*0a90*/  BAR.ARV 0x4, 0x180 ;  /* 0x0106000000007b1d */ /* 0x000fec0000002000 */
[----:B0-----:R-:W-:-:S13]  /*0aa0*/  ISETP.GE.AND P0, PT, R27, UR4, PT ;  /* 0x000000041b007c0c */ /* 0x001fda000bf06270 */
[----:B------:R-:W-:Y:S05]  /*0ab0*/  @P0 BRA `(.L_x_2673) ;  /* 0x000001f800440947 */ /* 0x000fea0003800000 */
[----:B------:R-:W-:Y:S01]  /*0ac0*/  VIADD R15, R4, 0xffffff80 ;  /* 0xffffff80040f7836 */ /* 0x000fe20000000000 */
[----:B------:R-:W-:Y:S01]  /*0ad0*/  CS2R R186, SRZ ;  /* 0x0000000000ba7805 */ /* 0x000fe2000001ff00 */
[----:B------:R-:W-:Y:S01]  /*0ae0*/  IMAD.MOV.U32 R197, RZ, RZ, 0x40 ;  /* 0x00000040ffc57424 */ /* 0x000fe200078e00ff */
[----:B------:R-:W-:Y:S01]  /*0af0*/  CS2R R18, SRZ ;  /* 0x0000000000127805 */ /* 0x000fe2000001ff00 */
[----:B------:R-:W-:Y:S01]  /*0b00*/  IMAD.MOV.U32 R217, RZ, RZ, RZ ;  /* 0x000000ffffd97224 */ /* 0x000fe200078e00ff */
[----:B------:R-:W-:Y:S01]  /*0b10*/  SHF.R.S32.HI R0, RZ, 0x1f, R15 ;  /* 0x0000001fff007819 */ /* 0x000fe2000001140f */
[----:B------:R-:W-:-:S03]  /*0b20*/  ULOP3.LUT UR37, UR36, 0x1, URZ, 0xfc, !UPT ;  /* 0x0000000124257892 */ /* 0x000fc6000f8efc3f */
[CC--:B------:R-:W-:Y:S02]  /*0b30*/  LEA.HI R3, R0.reuse, R15.reuse, RZ, 0x4 ;  /* 0x0000000f00037211 */ /* 0x0c0fe400078f20ff */
[----:B------:R-:W-:Y:S02]  /*0b40*/  LEA.HI R6, R0, R15, RZ, 0x5 ;  /* 0x0000000f00067211 */ /* 0x000fe400078f28ff */
[----:B------:R-:W-:Y:S02]  /*0b50*/  LOP3.LUT R4, R3, 0xfffffff0, RZ, 0xc0, !PT ;  /* 0xfffffff003047812 */ /* 0x000fe400078ec0ff */
[--C-:B------:R-:W-:Y:S02]  /*0b60*/  SHF.R.S32.HI R203, RZ, 0x5, R6.reuse ;  /* 0x00000005ffcb7819 */ /* 0x100fe40000011406 */
[----:B------:R-:W-:Y:S01]  /*0b70*/  SHF.R.S32.HI R6, RZ, 0x1f, R6 ;  /* 0x0000001fff067819 */ /* 0x000fe20000011406 */
[----:B------:R-:W-:Y:S01]  /*0b80*/  IMAD.IADD R5, R15, 0x1, -R4 ;  /* 0x000000010f057824 */ /* 0x000fe200078e0a04 */
[----:B------:R-:W-:-:S02]  /*0b90*/  SHF.R.S32.HI R4, RZ, 0x4, R3 ;  /* 0x00000004ff047819 */ /* 0x000fc40000011403 */
[----:B------:R-:W-:Y:S02]  /*0ba0*/  LEA.HI R7, R0, R15, RZ, 0x7 ;  /* 0x0000000f00077211 */ /* 0x000fe400078f38ff */
[----:B------:R-:W-:Y:S02]  /*0bb0*/  SHF.R.S32.HI R10, RZ, 0x1f, R5 ;  /* 0x0000001fff0a7819 */ /* 0x000fe40000011405 */
[----:B------:R-:W-:Y:S02]  /*0bc0*/  LEA.HI R3, R3, R4, RZ, 0x1 ;  /* 0x0000000403037211 */ /* 0x000fe400078f08ff */
[----:B------:R-:W-:Y:S02]  /*0bd0*/  LEA.HI R13, R10, R5, RZ, 0x3 ;  /* 0x000000050a0d7211 */ /* 0x000fe400078f18ff */
[----:B------:R-:W-:Y:S02]  /*0be0*/  LEA.HI R6, R6, R203, RZ, 0x2 ;  /* 0x000000cb06067211 */ /* 0x000fe400078f10ff */
[C---:B------:R-:W-:Y:S01]  /*0bf0*/  LOP3.LUT R14, R13.reuse, 0xfffffff8, RZ, 0xc0, !PT ;  /* 0xfffffff80d0e7812 */ /* 0x040fe200078ec0ff */
[----:B------:R-:W-:Y:S01]  /*0c00*/  IMAD.SHL.U32 R13, R13, 0x40, RZ ;  /* 0x000000400d0d7824 */ /* 0x000fe200078e00ff */
[----:B------:R-:W-:-:S02]  /*0c10*/  LOP3.LUT R3, R3, 0x1ffffffe, RZ, 0xc0, !PT ;  /* 0x1ffffffe03037812 */ /* 0x000fc400078ec0ff */
[----:B------:R-:W-:Y:S01]  /*0c20*/  SHF.R.S32.HI R220, RZ, 0x7, R7 ;  /* 0x00000007ffdc7819 */ /* 0x000fe20000011407 */
[----:B------:R-:W-:Y:S01]  /*0c30*/  IMAD.IADD R14, R5, 0x1, -R14 ;  /* 0x00000001050e7824 */ /* 0x000fe200078e0a0e */
[----:B------:R-:W-:Y:S01]  /*0c40*/  LOP3.LUT R6, R6, 0x3ffffc, RZ, 0xc0, !PT ;  /* 0x003ffffc06067812 */ /* 0x000fe200078ec0ff */
[----:B------:R-:W-:Y:S01]  /*0c50*/  IMAD.IADD R3, R4, 0x1, -R3 ;  /* 0x0000000104037824 */ /* 0x000fe200078e0a03 */
[----:B------:R-:W-:Y:S01]  /*0c60*/  LOP3.LUT R8, R7, 0xffffff80, RZ, 0xc0, !PT ;  /* 0xffffff8007087812 */ /* 0x000fe200078ec0ff */
[----:B------:R-:W-:Y:S01]  /*0c70*/  IMAD R5, R220, 0x100, R5 ;  /* 0x00000100dc057824 */ /* 0x000fe200078e0205 */
[C---:B------:R-:W-:Y:S01]  /*0c80*/  R2P PR, R14.reuse, 0x6 ;  /* 0x000000060e007804 */ /* 0x040fe20000000000 */
[----:B------:R-:W-:Y:S01]  /*0c90*/  IMAD.IADD R6, R203, 0x1, -R6 ;  /* 0x00000001cb067824 */ /* 0x000fe200078e0a06 */
[----:B------:R-:W-:Y:S01]  /*0ca0*/  LEA.HI R7, R7, R220, RZ, 0x1 ;  /* 0x000000dc07077211 */ /* 0x000fe200078f08ff */
[----:B------:R-:W-:Y:S02]  /*0cb0*/  IMAD.SHL.U32 R4, R14, 0x40, RZ ;  /* 0x000000400e047824 */ /* 0x000fe400078e00ff */
[----:B------:R-:W-:Y:S01]  /*0cc0*/  IMAD R6, R6, 0x10, R5 ;  /* 0x0000001006067824 */ /* 0x000fe200078e0205 */
[----:B------:R-:W-:Y:S01]  /*0cd0*/  LOP3.LUT R7, R7, 0xfffffe, RZ, 0xc0, !PT ;  /* 0x00fffffe07077812 */ /* 0x000fe200078ec0ff */
[----:B------:R-:W-:Y:S01]  /*0ce0*/  IMAD.SHL.U32 R3, R3, 0x8, RZ ;  /* 0x0000000803037824 */ /* 0x000fe200078e00ff */
[----:B------:R-:W-:Y:S01]  /*0cf0*/  LOP3.LUT R4, R4, 0x1c0, RZ, 0xc0, !PT ;  /* 0x000001c004047812 */ /* 0x000fe200078ec0ff */
[----:B------:R-:W-:Y:S01]  /*0d00*/  IMAD.IADD R8, R15, 0x1, -R8 ;  /* 0x000000010f087824 */ /* 0x000fe200078e0a08 */
[----:B------:R-:W-:Y:S01]  /*0d10*/  IADD3 R7, R220, -R7, RZ ;  /* 0x80000007dc077210 */ /* 0x000fe20007ffe0ff */
[--C-:B------:R-:W-:Y:S01]  /*0d20*/  IMAD.U32 R228, R6, 0x40, R3.reuse ;  /* 0x0000004006e47824 */ /* 0x100fe200078e0003 */
[----:B------:R-:W-:-:S02]  /*0d30*/  LOP3.LUT R3, R4, 0x8, R3, 0xf8, !PT ;  /* 0x0000000804037812 */ /* 0x000fc400078ef803 */
[----:B------:R-:W-:Y:S01]  /*0d40*/  SHF.R.U32.HI R6, RZ, 0x3, R4 ;  /* 0x00000003ff067819 */ /* 0x000fe20000011604 */
[----:B------:R-:W-:Y:S01]  /*0d50*/  IMAD.SHL.U32 R194, R7, 0x100, RZ ;  /* 0x0000010007c27824 */ /* 0x000fe200078e00ff */
[----:B------:R-:W-:Y:S02]  /*0d60*/  LOP3.LUT R4, R13, 0x7ffffe00, RZ, 0xc0, !PT ;  /* 0x7ffffe000d047812 */ /* 0x000fe400078ec0ff */
[----:B------:R-:W-:Y:S02]  /*0d70*/  LOP3.LUT R3, R3, R6, RZ, 0x3c, !PT ;  /* 0x0000000603037212 */ /* 0x000fe400078e3cff */
[----:B------:R-:W-:Y:S01]  /*0d80*/  SHF.R.S32.HI R9, RZ, 0x1f, R8 ;  /* 0x0000001fff097819 */ /* 0x000fe20000011408 */
[----:B------:R-:W-:Y:S01]  /*0d90*/  IMAD R4, R203, 0x400, R4 ;  /* 0x00000400cb047824 */ /* 0x000fe200078e0204 */
[----:B------:R-:W-:Y:S02]  /*0da0*/  SEL R197, R197, 0xffffffc0, !P2 ;  /* 0xffffffc0c5c57807 */ /* 0x000fe40005000000 */
[----:B------:R-:W-:Y:S01]  /*0db0*/  LEA.HI R10, R9, R8, RZ, 0x2 ;  /* 0x00000008090a7211 */ /* 0x000fe200078f10ff */
[----:B------:R-:W-:Y:S01]  /*0dc0*/  IMAD.IADD R3, R4, 0x1, R3 ;  /* 0x0000000104037824 */ /* 0x000fe200078e0203 */
[----:B------:R-:W-:-:S02]  /*0dd0*/  LEA.HI R4, R0, R15, RZ, 0x3 ;  /* 0x0000000f00047211 */ /* 0x000fc400078f18ff */
[----:B------:R-:W-:Y:S01]  /*0de0*/  LEA.HI R0, R0, R15, RZ, 0x2 ;  /* 0x0000000f00007211 */ /* 0x000fe200078f10ff */
[----:B------:R-:W-:Y:S01]  /*0df0*/  IMAD R195, R3, 0x2, R2 ;  /* 0x0000000203c37824 */ /* 0x000fe200078e0202 */
[----:B------:R-:W-:Y:S02]  /*0e00*/  SHF.R.S32.HI R219, RZ, 0x3, R4 ;  /* 0x00000003ffdb7819 */ /* 0x000fe40000011404 */
[--C-:B------:R-:W-:Y:S01]  /*0e10*/  SHF.R.S32.HI R185, RZ, 0x2, R0.reuse ;  /* 0x00000002ffb97819 */ /* 0x100fe20000011400 */
[C---:B------:R-:W-:Y:S01]  /*0e20*/  VIADD R198, R195.reuse, 0x26800 ;  /* 0x00026800c3c67836 */ /* 0x040fe20000000000 */
[----:B------:R-:W-:Y:S01]  /*0e30*/  LOP3.LUT R218, R4, 0xfffffff8, RZ, 0xc0, !PT ;  /* 0xfffffff804da7812 */ /* 0x000fe200078ec0ff */
[----:B------:R-:W-:Y:S01]  /*0e40*/  VIADD R196, R195, 0x26820 ;  /* 0x00026820c3c47836 */ /* 0x000fe20000000000 */
[----:B------:R-:W-:Y:S01]  /*0e50*/  SHF.R.S32.HI R4, RZ, 0x1f, R0 ;  /* 0x0000001fff047819 */ /* 0x000fe20000011400 */
[----:B------:R-:W-:Y:S01]  /*0e60*/  VIADD R235, R185, 0x20 ;  /* 0x00000020b9eb7836 */ /* 0x000fe20000000000 */
[----:B------:R-:W-:Y:S01]  /*0e70*/  LOP3.LUT R223, R0, 0xfffffffc, RZ, 0xc0, !PT ;  /* 0xfffffffc00df7812 */ /* 0x000fe200078ec0ff */
[----:B------:R-:W-:Y:S01]  /*0e80*/  IMAD.IADD R218, R15, 0x1, -R218 ;  /* 0x000000010fda7824 */ /* 0x000fe200078e0ada */
[--C-:B------:R-:W-:Y:S01]  /*0e90*/  SHF.R.S32.HI R11, RZ, 0x2, R10.reuse ;  /* 0x00000002ff0b7819 */ /* 0x100fe2000001140a */
[----:B------:R-:W-:Y:S01]  /*0ea0*/  IMAD.SHL.U32 R226, R235, 0x40, RZ ;  /* 0x00000040ebe27824 */ /* 0x000fe200078e00ff */
[----:B------:R-:W-:Y:S01]  /*0eb0*/  SHF.R.S32.HI R6, RZ, 0x1f, R235 ;  /* 0x0000001fff067819 */ /* 0x000fe200000114eb */
[----:B------:R-:W-:Y:S01]  /*0ec0*/  IMAD.IADD R223, R15, 0x1, -R223 ;  /* 0x000000010fdf7824 */ /* 0x000fe200078e0adf */
[----:B------:R-:W-:Y:S01]  /*0ed0*/  SHF.R.S32.HI R12, RZ, 0x1f, R10 ;  /* 0x0000001fff0c7819 */ /* 0x000fe2000001140a */
[----:B------:R-:W-:Y:S01]  /*0ee0*/  IMAD.SHL.U32 R200, R218, 0x8, RZ ;  /* 0x00000008dac87824 */ /* 0x000fe200078e00ff */
[----:B------:R-:W-:Y:S01]  /*0ef0*/  LEA.HI R4, R4, R185, RZ, 0x3 ;  /* 0x000000b904047211 */ /* 0x000fe200078f18ff */
[C---:B------:R-:W-:Y:S01]  /*0f00*/  IMAD.SHL.U32 R16, R223.reuse, 0x8, RZ ;  /* 0x00000008df107824 */ /* 0x040fe200078e00ff */
[----:B------:R-:W-:Y:S01]  /*0f10*/  LEA.HI R6, R6, R235, RZ, 0x3 ;  /* 0x000000eb06067211 */ /* 0x000fe200078f18ff */
[----:B------:R-:W-:Y:S01]  /*0f20*/  IMAD.SHL.U32 R188, R223, 0x4, RZ ;  /* 0x00000004dfbc7824 */ /* 0x000fe200078e00ff */
[----:B------:R-:W-:Y:S01]  /*0f30*/  LEA.HI R12, R12, R11, RZ, 0x3 ;  /* 0x0000000b0c0c7211 */ /* 0x000fe200078f18ff */
[----:B------:R-:W-:Y:S01]  /*0f40*/  VIADD R211, R200, 0x80 ;  /* 0x00000080c8d37836 */ /* 0x000fe20000000000 */
[----:B------:R-:W-:Y:S01]  /*0f50*/  LOP3.LUT R5, R10, 0x7ffffffc, RZ, 0xc0, !PT ;  /* 0x7ffffffc0a057812 */ /* 0x000fe200078ec0ff */
[----:B------:R-:W-:Y:S01]  /*0f60*/  IMAD.SHL.U32 R6, R6, 0x40, RZ ;  /* 0x0000004006067824 */ /* 0x000fe200078e00ff */
[----:B------:R-:W-:Y:S01]  /*0f70*/  LOP3.LUT R4, R4, 0xfffffff8, RZ, 0xc0, !PT ;  /* 0xfffffff804047812 */ /* 0x000fe200078ec0ff */
[----:B------:R-:W-:Y:S01]  /*0f80*/  VIADD R210, R200, 0xc0 ;  /* 0x000000c0c8d27836 */ /* 0x000fe20000000000 */
[----:B------:R-:W-:Y:S01]  /*0f90*/  LOP3.LUT R12, R12, 0xfffffff8, RZ, 0xc0, !PT ;  /* 0xfffffff80c0c7812 */ /* 0x000fe200078ec0ff */
[----:B------:R-:W-:Y:S01]  /*0fa0*/  IMAD.IADD R5, R8, 0x1, -R5 ;  /* 0x0000000108057824 */ /* 0x000fe200078e0a05 */
[----:B------:R-:W-:Y:S01]  /*0fb0*/  LEA.HI R9, R9, R8, RZ, 0x5 ;  /* 0x0000000809097211 */ /* 0x000fe200078f28ff */
[----:B------:R-:W-:Y:S01]  /*0fc0*/  IMAD.IADD R193, R185, 0x1, -R4 ;  /* 0x00000001b9c17824 */ /* 0x000fe200078e0a04 */
[----:B------:R-:W-:Y:S01]  /*0fd0*/  LEA.HI R0, R223, R223, RZ, 0x1 ;  /* 0x000000dfdf007211 */ /* 0x000fe200078f08ff */
[----:B------:R-:W-:Y:S01]  /*0fe0*/  IMAD.IADD R12, R11, 0x1, -R12 ;  /* 0x000000010b0c7824 */ /* 0x000fe200078e0a0c */
[----:B------:R-:W-:Y:S01]  /*0ff0*/  LOP3.LUT R226, R226, 0x1c0, RZ, 0xc0, !PT ;  /* 0x000001c0e2e27812 */ /* 0x000fe200078ec0ff */
[C---:B------:R-:W-:Y:S01]  /*1000*/  VIADD R212, R200.reuse, 0x40 ;  /* 0x00000040c8d47836 */ /* 0x040fe20000000000 */
[----:B------:R-:W-:Y:S01]  /*1010*/  SHF.R.S32.HI R9, RZ, 0x5, R9 ;  /* 0x00000005ff097819 */ /* 0x000fe20000011409 */
[----:B------:R-:W-:Y:S01]  /*1020*/  VIADD R209, R200, 0x100 ;  /* 0x00000100c8d17836 */ /* 0x000fe20000000000 */
[----:B------:R-:W-:Y:S01]  /*1030*/  LOP3.LUT R0, R0, 0x1ffffffe, RZ, 0xc0, !PT ;  /* 0x1ffffffe00007812 */ /* 0x000fe200078ec0ff */
[----:B------:R-:W-:Y:S01]  /*1040*/  VIADD R208, R200, 0x140 ;  /* 0x00000140c8d07836 */ /* 0x000fe20000000000 */
[----:B------:R-:W-:Y:S01]  /*1050*/  LOP3.LUT R4, R226, 0x38, R16, 0xf8, !PT ;  /* 0x00000038e2047812 */ /* 0x000fe200078ef810 */
[----:B------:R-:W-:Y:S01]  /*1060*/  VIADD R199, R188, 0x10 ;  /* 0x00000010bcc77836 */ /* 0x000fe20000000000 */
[----:B------:R-:W-:Y:S01]  /*1070*/  SHF.R.U32.HI R8, RZ, 0x3, R226 ;  /* 0x00000003ff087819 */ /* 0x000fe200000116e2 */
[----:B------:R-:W-:Y:S01]  /*1080*/  VIADD R222, R200, 0x180 ;  /* 0x00000180c8de7836 */ /* 0x000fe20000000000 */
[----:B------:R-:W-:Y:S01]  /*1090*/  LOP3.LUT R227, R6, 0xfffffe00, RZ, 0xc0, !PT ;  /* 0xfffffe0006e37812 */ /* 0x000fe200078ec0ff */
[----:B------:R-:W-:Y:S01]  /*10a0*/  VIADD R221, R200, 0x1c0 ;  /* 0x000001c0c8dd7836 */ /* 0x000fe20000000000 */
[----:B------:R-:W-:Y:S01]  /*10b0*/  SHF.R.S32.HI R7, RZ, 0x1f, R210 ;  /* 0x0000001fff077819 */ /* 0x000fe200000114d2 */
[----:B------:R-:W-:Y:S01]  /*10c0*/  IMAD R191, R9, 0x10, R12 ;  /* 0x0000001009bf7824 */ /* 0x000fe200078e020c */
[----:B------:R-:W-:Y:S01]  /*10d0*/  LOP3.LUT R225, R227, R4, R8, 0xf6, !PT ;  /* 0x00000004e3e17212 */ /* 0x000fe200078ef608 */
[----:B------:R-:W-:Y:S01]  /*10e0*/  IMAD.IADD R0, R223, 0x1, -R0 ;  /* 0x00000001df007824 */ /* 0x000fe200078e0a00 */
        /* <DEDUP_REMOVED lines=9> */
[----:B------:R-:W-:Y:S01]  /*1180*/  IMAD R201, R0, 0x8, R191 ;  /* 0x0000000800c97824 */ /* 0x000fe200078e02bf */
[----:B------:R-:W-:Y:S01]  /*1190*/  SHF.R.S32.HI R237, RZ, 0x1f, R222 ;  /* 0x0000001fffed7819 */ /* 0x000fe200000114de */
[----:B------:R-:W-:Y:S01]  /*11a0*/  IMAD.IADD R197, R197, 0x1, R196 ;  /* 0x00000001c5c57824 */ /* 0x000fe200078e02c4 */
[----:B------:R-:W-:-:S07]  /*11b0*/  SHF.R.S32.HI R236, RZ, 0x1f, R221 ;  /* 0x0000001fffec7819 */ /* 0x000fce00000114dd */
.L_x_2882:
[----:B------:R-:W-:Y:S01]  /*11c0*/  ULDC.64 UR4, c[0x0][0xa28] ;  /* 0x00028a0000047ab9 */ /* 0x000fe20000000a00 */
[----:B01-34-:R-:W0:Y:S01]  /*11d0*/  LDC.64 R6, c[0x0][0xa08] ;  /* 0x00028200ff067b82 */ /* 0x01be220000000a00 */
[----:B------:R-:W-:Y:S01]  /*11e0*/  ISETP.NE.U32.AND P0, PT, RZ, UR4, PT ;  /* 0x00000004ff007c0c */ /* 0x000fe2000bf05070 */
[----:B------:R-:W-:Y:S01]  /*11f0*/  IMAD.MOV.U32 R3, RZ, RZ, RZ ;  /* 0x000000ffff037224 */ /* 0x000fe200078e00ff */
[----:B------:R-:W-:Y:S01]  /*1200*/  ULDC.64 UR6, c[0x0][0xa20] ;  /* 0x0002880000067ab9 */ /* 0x000fe20000000a00 */
[----:B------:R-:W-:Y:S01]  /*1210*/  IMAD.MOV.U32 R29, RZ, RZ, RZ ;  /* 0x000000ffff1d7224 */ /* 0x000fe200078e00ff */
[----:B------:R-:W-:Y:S01]  /*1220*/  ISETP.NE.AND.EX P0, PT, RZ, UR5, PT, P0 ;  /* 0x00000005ff007c0c */ /* 0x000fe2000bf05300 */
[----:B------:R-:W-:Y:S02]  /*1230*/  ULDC.64 UR4, c[0x0][0xa18] ;  /* 0x0002860000047ab9 */ /* 0x000fe40000000a00 */
[----:B------:R-:W-:-:S04]  /*1240*/  ISETP.NE.U32.AND P1, PT, RZ, UR4, PT ;  /* 0x00000004ff007c0c */ /* 0x000fc8000bf25070 */
[----:B------:R-:W-:Y:S01]  /*1250*/  ISETP.NE.AND.EX P1, PT, RZ, UR5, PT, P1 ;  /* 0x00000005ff007c0c */ /* 0x000fe2000bf25310 */
[----:B------:R-:W-:Y:S02]  /*1260*/  ULDC.64 UR4, c[0x0][0xa08] ;  /* 0x0002820000047ab9 */ /* 0x000fe40000000a00 */
[----:B------:R-:W-:-:S03]  /*1270*/  ISETP.NE.U32.AND P3, PT, RZ, UR4, PT ;  /* 0x00000004ff007c0c */ /* 0x000fc6000bf65070 */
[----:B------:R-:W1:Y:S01]  /*1280*/  @P0 LDC.64 R4, c[0x0][0xa28] ;  /* 0x00028a00ff040b82 */ /* 0x000e620000000a00 */
[----:B------:R-:W-:Y:S01]  /*1290*/  ISETP.NE.AND.EX P3, PT, RZ, UR5, PT, P3 ;  /* 0x00000005ff007c0c */ /* 0x000fe2000bf65330 */
[----:B0-----:R-:W-:-:S06]  /*12a0*/  IMAD.WIDE R10, R27, 0x4, R6 ;  /* 0x000000041b0a7825 */ /* 0x001fcc00078e0206 */
[----:B------:R-:W0:Y:S01]  /*12b0*/  @P1 LDC.64 R8, c[0x0][0xa18] ;  /* 0x00028600ff081b82 */ /* 0x000e220000000a00 */
[----:B------:R-:W-:Y:S02]  /*12c0*/  ULDC UR4, c[0x0][0x288] ;  /* 0x0000a20000047ab9 */ /* 0x000fe40000000800 */
[----:B------:R-:W-:Y:S01]  /*12d0*/  IMAD.U32 R22, RZ, RZ, UR4 ;  /* 0x00000004ff167e24 */ /* 0x000fe2000f8e00ff */
[----:B------:R-:W-:Y:S02]  /*12e0*/  ULDC.64 UR4, c[0x0][0x418] ;  /* 0x0001060000047ab9 */ /* 0x000fe40000000a00 */
[----:B--2---:R2:W5:Y:S01]  /*12f0*/  @P3 LDG.E R29, desc[UR42][R10.64] ;  /* 0x0000002a0a1d3981 */ /* 0x004562000c1e1900 */
[----:B-1----:R-:W-:-:S05]  /*1300*/  @P0 IMAD.WIDE R4, R27, 0x4, R4 ;  /* 0x000000041b040825 */ /* 0x002fca00078e0204 */
[----:B------:R2:W5:Y:S01]  /*1310*/  @P0 LDG.E R3, desc[UR42][R4.64] ;  /* 0x0000002a04030981 */ /* 0x000562000c1e1900 */
[----:B0-----:R-:W-:-:S05]  /*1320*/  @P1 IMAD.WIDE R6, R27, 0x4, R8 ;  /* 0x000000041b061825 */ /* 0x001fca00078e0208 */
[----:B------:R2:W5:Y:S01]  /*1330*/  @P1 LDG.E R22, desc[UR42][R6.64] ;  /* 0x0000002a06161981 */ /* 0x000562000c1e1900 */
[----:B------:R-:W-:-:S03]  /*1340*/  UISETP.NE.U32.AND UP0, UPT, UR4, URZ, UPT ;  /* 0x0000003f0400728c */ /* 0x000fc6000bf05070 */
[----:B------:R-:W-:Y:S01]  /*1350*/  ULDC UR4, c[0x0][0x424] ;  /* 0x0001090000047ab9 */ /* 0x000fe20000000800 */
[----:B------:R-:W-:Y:S01]  /*1360*/  UISETP.NE.AND.EX UP0, UPT, UR5, URZ, UPT, UP0 ;  /* 0x0000003f0500728c */ /* 0x000fe2000bf05300 */
[----:B------:R-:W-:Y:S02]  /*1370*/  ISETP.NE.U32.AND P2, PT, RZ, UR6, PT ;  /* 0x00000006ff007c0c */ /* 0x000fe4000bf45070 */
[----:B------:R-:W-:Y:S01]  /*1380*/  ULDC UR5, c[0x0][0x2f0] ;  /* 0x0000bc0000057ab9 */ /* 0x000fe20000000800 */
[----:B------:R-:W-:Y:S01]  /*1390*/  USEL UR4, UR4, 0x1, UP0 ;  /* 0x0000000104047887 */ /* 0x000fe20008000000 */
[----:B------:R-:W-:-:S03]  /*13a0*/  ISETP.NE.AND.EX P2, PT, RZ, UR7, PT, P2 ;  /* 0x00000007ff007c0c */ /* 0x000fc6000bf45320 */
[----:B------:R-:W-:-:S03]  /*13b0*/  UIMAD UR4, UR4, UR5, URZ ;  /* 0x00000005040472a4 */ /* 0x000fc6000f8e023f */
[----:B------:R-:W-:Y:S01]  /*13c0*/  ULDC UR5, c[0x0][0x348] ;  /* 0x0000d20000057ab9 */ /* 0x000fe20000000800 */
[----:B------:R-:W-:Y:S02]  /*13d0*/  IMAD.MOV.U32 R204, RZ, RZ, R26 ;  /* 0x000000ffffcc7224 */ /* 0x000fe400078e001a */
[----:B------:R-:W-:Y:S01]  /*13e0*/  IMAD.MOV.U32 R205, RZ, RZ, R27 ;  /* 0x000000ffffcd7224 */ /* 0x000fe200078e001b */
[----:B--2---:R-:W-:Y:S06]  /*13f0*/  @P1 BRA `(.L_x_2674) ;  /* 0x0000000000241947 */ /* 0x004fec0003800000 */
        /* <DEDUP_REMOVED lines=9> */
.L_x_2674:
[----:B------:R-:W-:Y:S01]  /*1490*/  MOV R36, UR5 ;  /* 0x0000000500247c02 */ /* 0x000fe20008000f00 */
[----:B------:R-:W-:Y:S01]  /*14a0*/  IMAD.U32 R24, RZ, RZ, UR4 ;  /* 0x00000004ff187e24 */ /* 0x000fe2000f8e00ff */
[----:B------:R-:W-:Y:S06]  /*14b0*/  @!P2 BRA `(.L_x_2675) ;  /* 0x000000000010a947 */ /* 0x000fec0003800000 */
[----:B------:R-:W0:Y:S02]  /*14c0*/  LDC.64 R4, c[0x0][0xa20] ;  /* 0x00028800ff047b82 */ /* 0x000e240000000a00 */
[----:B0-----:R-:W-:-:S05]  /*14d0*/  IMAD.WIDE R4, R27, 0x4, R4 ;  /* 0x000000041b047825 */ /* 0x001fca00078e0204 */
[----:B------:R0:W5:Y:S01]  /*14e0*/  LDG.E R24, desc[UR42][R4.64] ;  /* 0x0000002a04187981 */ /* 0x000162000c1e1900 */
[----:B------:R-:W-:Y:S05]  /*14f0*/  BRA `(.L_x_2676) ;  /* 0x0000000000107947 */ /* 0x000fea0003800000 */
.L_x_2675:
[----:B------:R-:W-:Y:S05]  /*1500*/  @!P3 BRA `(.L_x_2676) ;  /* 0x00000000000cb947 */ /* 0x000fea0003800000 */
[----:B------:R-:W2:Y:S04]  /*1510*/  LDG.E R5, desc[UR42][R10.64] ;  /* 0x0000002a0a057981 */ /* 0x000ea8000c1e1900 */
[----:B------:R-:W2:Y:S02]  /*1520*/  LDG.E R24, desc[UR42][R10.64+0x4] ;  /* 0x0000042a0a187981 */ /* 0x000ea4000c1e1900 */
[----:B--2---:R-:W-:-:S07]  /*1530*/  IMAD.IADD R24, R24, 0x1, -R5 ;  /* 0x0000000118187824 */ /* 0x004fce00078e0a05 */
.L_x_2676:
[----:B------:R-:W-:Y:S01]  /*1540*/  ULDC.64 UR4, c[0x0][0xa10] ;  /* 0x0002840000047ab9 */ /* 0x000fe20000000a00 */
[----:B------:R-:W1:Y:S01]  /*1550*/  LDC R8, c[0x0][0x448] ;  /* 0x00011200ff087b82 */ /* 0x000e620000000800 */
[----:B------:R-:W-:-:S04]  /*1560*/  ISETP.NE.U32.AND P0, PT, RZ, UR4, PT ;  /* 0x00000004ff007c0c */ /* 0x000fc8000bf05070 */
[----:B------:R-:W-:Y:S01]  /*1570*/  ISETP.NE.AND.EX P0, PT, RZ, UR5, PT, P0 ;  /* 0x00000005ff007c0c */ /* 0x000fe2000bf05300 */
[----:B------:R-:W-:Y:S02]  /*1580*/  ULDC.64 UR4, c[0x0][0xa30] ;  /* 0x00028c0000047ab9 */ /* 0x000fe40000000a00 */
[----:B------:R-:W-:Y:S01]  /*1590*/  ISETP.NE.U32.AND P1, PT, RZ, UR4, PT ;  /* 0x00000004ff007c0c */ /* 0x000fe2000bf25070 */
[----:B-----5:R-:W-:Y:S01]  /*15a0*/  IMAD.MOV.U32 R37, RZ, RZ, R24 ;  /* 0x000000ffff257224 */ /* 0x020fe200078e0018 */
[----:B------:R-:W2:Y:S02]  /*15b0*/  LDC.64 R12, c[0x0][0x9e0] ;  /* 0x00027800ff0c7b82 */ /* 0x000ea40000000a00 */
[----:B------:R-:W-:-:S06]  /*15c0*/  ISETP.NE.AND.EX P1, PT, RZ, UR5, PT, P1 ;  /* 0x00000005ff007c0c */ /* 0x000fcc000bf25310 */
[----:B0-----:R-:W0:Y:S08]  /*15d0*/  @P0 LDC.64 R4, c[0x0][0xa10] ;  /* 0x00028400ff040b82 */ /* 0x001e300000000a00 */
[----:B------:R-:W3:Y:S01]  /*15e0*/  @P1 LDC.64 R6, c[0x0][0xa30] ;  /* 0x00028c00ff061b82 */ /* 0x000ee20000000a00 */
[----:B0-----:R-:W-:-:S05]  /*15f0*/  @P0 IMAD.WIDE R4, R27, 0x4, R4 ;  /* 0x000000041b040825 */ /* 0x001fca00078e0204 */
[----:B------:R-:W4:Y:S04]  /*1600*/  @P0 LDG.E R0, desc[UR42][R4.64] ;  /* 0x0000002a04000981 */ /* 0x000f28000c1e1900 */
[----:B------:R-:W4:Y:S01]  /*1610*/  @P0 LDG.E R9, desc[UR42][R4.64+0x4] ;  /* 0x0000042a04090981 */ /* 0x000f22000c1e1900 */
[----:B---3--:R-:W-:-:S05]  /*1620*/  @P1 IMAD.WIDE R6, R27, 0x4, R6 ;  /* 0x000000041b061825 */ /* 0x008fca00078e0206 */
[----:B------:R0:W5:Y:S01]  /*1630*/  @P1 LDG.E R37, desc[UR42][R6.64] ;  /* 0x0000002a06251981 */ /* 0x000162000c1e1900 */
[----:B-1----:R-:W-:Y:S01]  /*1640*/  ISETP.NE.AND P1, PT, R8, 0x1, PT ;  /* 0x000000010800780c */ /* 0x002fe20003f25270 */
[----:B------:R-:W-:Y:S01]  /*1650*/  IMAD.SHL.U32 R192, R25, 0x40, RZ ;  /* 0x0000004019c07824 */ /* 0x000fe200078e00ff */
[----:B--2---:R-:W-:Y:S01]  /*1660*/  ISETP.GE.AND P2, PT, R13, 0x1, PT ;  /* 0x000000010d00780c */ /* 0x004fe20003f46270 */
[----:B------:R-:W-:-:S10]  /*1670*/  IMAD.IADD R10, R24, 0x1, -R3 ;  /* 0x00000001180a7824 */ /* 0x000fd400078e0a03 */
[----:B------:R-:W1:Y:S08]  /*1680*/  @P1 LDC R11, c[0x0][0x44c] ;  /* 0x00011300ff0b1b82 */ /* 0x000e700000000800 */
[----:B------:R-:W2:Y:S01]  /*1690*/  @P1 LDC R8, c[0x0][0x450] ;  /* 0x00011400ff081b82 */ /* 0x000ea20000000800 */
[----:B----4-:R-:W-:Y:S02]  /*16a0*/  @P0 IMAD.IADD R36, R9, 0x1, -R0 ;  /* 0x0000000109240824 */ /* 0x010fe400078e0a00 */
[----:B------:R-:W-:-:S02]  /*16b0*/  VIADD R0, R192, 0x3f ;  /* 0x0000003fc0007836 */ /* 0x000fc40000000000 */
[----:B------:R-:W-:Y:S02]  /*16c0*/  IMAD.IADD R23, R10, 0x1, R36 ;  /* 0x000000010a177824 */ /* 0x000fe400078e0224 */
[----:B-1----:R-:W-:-:S03]  /*16d0*/  @P1 IMAD.HI.U32 R3, R0, R11, RZ ;  /* 0x0000000b00031227 */ /* 0x002fc600078e00ff */
[C---:B------:R-:W-:Y:S01]  /*16e0*/  IADD3 R5, R23.reuse, 0x1, -R22 ;  /* 0x0000000117057810 */ /* 0x040fe20007ffe816 */
[----:B------:R-:W-:Y:S01]  /*16f0*/  IMAD.MOV.U32 R4, RZ, RZ, R0 ;  /* 0x000000ffff047224 */ /* 0x000fe200078e0000 */
[----:B--2---:R-:W-:Y:S01]  /*1700*/  @P1 SHF.R.U32.HI R4, RZ, R8, R3 ;  /* 0x00000008ff041219 */ /* 0x004fe20000011603 */
[----:B------:R-:W-:-:S04]  /*1710*/  VIADD R0, R23, 0x3f ;  /* 0x0000003f17007836 */ /* 0x000fc80000000000 */
[----:B0-----:R-:W-:Y:S01]  /*1720*/  IMAD.IADD R7, R5, 0x1, R4 ;  /* 0x0000000105077824 */ /* 0x001fe200078e0204 */
[----:B------:R-:W-:-:S04]  /*1730*/  SHF.R.S32.HI R3, RZ, 0x1f, R0 ;  /* 0x0000001fff037819 */ /* 0x000fc80000011400 */
[----:B------:R-:W-:Y:S01]  /*1740*/  LEA.HI R3, R3, R0, RZ, 0x6 ;  /* 0x0000000003037211 */ /* 0x000fe200078f30ff */
[----:B------:R-:W-:-:S03]  /*1750*/  IMAD.IADD R0, R7, 0x1, R12 ;  /* 0x0000000107007824 */ /* 0x000fc600078e020c */
[----:B------:R-:W-:Y:S01]  /*1760*/  SHF.R.S32.HI R168, RZ, 0x6, R3 ;  /* 0x00000006ffa87819 */ /* 0x000fe20000011403 */
[----:B------:R-:W-:Y:S06]  /*1770*/  @!P2 BRA `(.L_x_2677) ;  /* 0x000000000048a947 */ /* 0x000fec0003800000 */
        /* <DEDUP_REMOVED lines=11> */
.L_x_2679:
[----:B------:R-:W-:-:S13]  /*1830*/  ISETP.NE.AND P0, PT, R13, 0x1, PT ;  /* 0x000000010d00780c */ /* 0x000fda0003f05270 */
[----:B------:R-:W0:Y:S02]  /*1840*/  @P0 LDC.64 R4, c[0x0][0x9e8] ;  /* 0x00027a00ff040b82 */ /* 0x000e240000000a00 */
[----:B0-----:R-:W-:-:S05]  /*1850*/  @P0 IMAD.HI.U32 R4, R3, R4, RZ ;  /* 0x0000000403040227 */ /* 0x001fca00078e00ff */
[----:B------:R-:W-:-:S07]  /*1860*/  @P0 SHF.R.U32.HI R3, RZ, R5, R4 ;  /* 0x00000005ff030219 */ /* 0x000fce0000011604 */
.L_x_2680:
[----:B------:R-:W-:Y:S05]  /*1870*/  BSYNC B0 ;  /* 0x0000000000007941 */ /* 0x000fea0003800000 */
.L_x_2678:
[----:B------:R-:W-:-:S05]  /*1880*/  IMAD R3, R3, R13, R13 ;  /* 0x0000000d03037224 */ /* 0x000fca00078e020d */
[----:B------:R-:W-:-:S07]  /*1890*/  VIMNMX R0, R0, R3, PT ;  /* 0x0000000300007248 */ /* 0x000fce0003fe0100 */
.L_x_2677:
[----:B------:R-:W0:Y:S01]  /*18a0*/  @P1 LDC R3, c[0x0][0x44c] ;  /* 0x00011300ff031b82 */ /* 0x000e220000000800 */
[----:B------:R-:W-:-:S07]  /*18b0*/  ULDC UR4, c[0x0][0x9dc] ;  /* 0x0002770000047ab9 */ /* 0x000fce0000000800 */
[----:B------:R-:W1:Y:S01]  /*18c0*/  @P1 LDC R5, c[0x0][0x450] ;  /* 0x00011400ff051b82 */ /* 0x000e620000000800 */
[----:B0-----:R-:W-:-:S04]  /*18d0*/  @P1 IMAD.HI.U32 R4, R192, R3, RZ ;  /* 0x00000003c0041227 */ /* 0x001fc800078e00ff */
[----:B------:R-:W-:Y:S01]  /*18e0*/  IMAD.MOV.U32 R3, RZ, RZ, R192 ;  /* 0x000000ffff037224 */ /* 0x000fe200078e00c0 */
[----:B-1----:R-:W-:-:S04]  /*18f0*/  @P1 SHF.R.U32.HI R3, RZ, R5, R4 ;  /* 0x00000005ff031219 */ /* 0x002fc80000011604 */
[----:B------:R-:W-:-:S05]  /*1900*/  IADD3 R3, R3, R23, -R22 ;  /* 0x0000001703037210 */ /* 0x000fca0007ffe816 */
[----:B------:R-:W-:Y:S01]  /*1910*/  VIADD R4, R3, -UR4 ;  /* 0x8000000403047c36 */ /* 0x000fe20008000000 */
[----:B------:R-:W-:Y:S06]  /*1920*/  @!P2 BRA `(.L_x_2681) ;  /* 0x000000000044a947 */ /* 0x000fec0003800000 */
        /* <DEDUP_REMOVED lines=10> */
.L_x_2683:
[----:B------:R-:W-:-:S13]  /*19d0*/  ISETP.NE.AND P0, PT, R13, 0x1, PT ;  /* 0x000000010d00780c */ /* 0x000fda0003f05270 */
[----:B------:R-:W0:Y:S02]  /*19e0*/  @P0 LDC.64 R6, c[0x0][0x9e8] ;  /* 0x00027a00ff060b82 */ /* 0x000e240000000a00 */
[----:B0-----:R-:W-:-:S05]  /*19f0*/  @P0 IMAD.HI.U32 R6, R3, R6, RZ ;  /* 0x0000000603060227 */ /* 0x001fca00078e00ff */
[----:B------:R-:W-:-:S07]  /*1a00*/  @P0 SHF.R.U32.HI R3, RZ, R7, R6 ;  /* 0x00000007ff030219 */ /* 0x000fce0000011606 */
.L_x_2684:
[----:B------:R-:W-:Y:S05]  /*1a10*/  BSYNC B0 ;  /* 0x0000000000007941 */ /* 0x000fea0003800000 */
.L_x_2682:
[----:B------:R-:W-:-:S05]  /*1a20*/  IMAD R3, R3, R13, RZ ;  /* 0x0000000d03037224 */ /* 0x000fca00078e02ff */
[----:B------:R-:W-:-:S07]  /*1a30*/  VIMNMX R4, R4, R3, !PT ;  /* 0x0000000304047248 */ /* 0x000fce0007fe0100 */
.L_x_2681:
[----:B------:R-:W-:Y:S01]  /*1a40*/  VIADD R0, R0, 0x3f ;  /* 0x0000003f00007836 */ /* 0x000fe20000000000 */
[----:B------:R-:W-:Y:S02]  /*1a50*/  SHF.R.S32.HI R5, RZ, 0x1f, R4 ;  /* 0x0000001fff057819 */ /* 0x000fe40000011404 */
[----:B------:R-:W-:Y:S02]  /*1a60*/  PLOP3.LUT P3, PT, PT, PT, PT, 0x80, 0x0 ;  /* 0x000000000000781c */ /* 0x000fe40003f6f070 */
[----:B------:R-:W-:Y:S02]  /*1a70*/  SHF.R.S32.HI R3, RZ, 0x1f, R0 ;  /* 0x0000001fff037819 */ /* 0x000fe40000011400 */
[----:B------:R-:W-:Y:S02]  /*1a80*/  LEA.HI R5, R5, R4, RZ, 0x6 ;  /* 0x0000000405057211 */ /* 0x000fe400078f30ff */
[----:B------:R-:W-:Y:S02]  /*1a90*/  LEA.HI R3, R3, R0, RZ, 0x6 ;  /* 0x0000000003037211 */ /* 0x000fe400078f30ff */
[----:B------:R-:W-:-:S02]  /*1aa0*/  SHF.R.S32.HI R5, RZ, 0x6, R5 ;  /* 0x00000006ff057819 */ /* 0x000fc40000011405 */
[----:B------:R-:W-:Y:S02]  /*1ab0*/  SHF.R.S32.HI R3, RZ, 0x6, R3 ;  /* 0x00000006ff037819 */ /* 0x000fe40000011403 */
[----:B------:R-:W-:Y:S02]  /*1ac0*/  VIMNMX R5, RZ, R5, !PT ;  /* 0x00000005ff057248 */ /* 0x000fe40007fe0100 */
[----:B------:R-:W-:-:S03]  /*1ad0*/  VIMNMX R3, R168, R3, PT ;  /* 0x00000003a8037248 */ /* 0x000fc60003fe0100 */
[--C-:B------:R-:W-:Y:S02]  /*1ae0*/  IMAD R5, R5, 0x40, -R10.reuse ;  /* 0x0000004005057824 */ /* 0x100fe400078e0a0a */
[----:B------:R-:W-:-:S03]  /*1af0*/  IMAD R3, R3, 0x40, -R10 ;  /* 0x0000004003037824 */ /* 0x000fc600078e0a0a */
[----:B------:R-:W-:Y:S02]  /*1b00*/  VIMNMX R5, RZ, R5, !PT ;  /* 0x00000005ff057248 */ /* 0x000fe40007fe0100 */
[----:B------:R-:W-:Y:S02]  /*1b10*/  VIMNMX R0, R3, R36, PT ;  /* 0x0000002403007248 */ /* 0x000fe40003fe0100 */
[----:B------:R-:W-:Y:S02]  /*1b20*/  SHF.R.U32.HI R44, RZ, 0x6, R5 ;  /* 0x00000006ff2c7819 */ /* 0x000fe40000011605 */
[----:B------:R-:W-:-:S03]  /*1b30*/  ISETP.GT.AND P0, PT, R0, R5, PT ;  /* 0x000000050000720c */ /* 0x000fc60003f04270 */
[----:B------:R-:W-:-:S10]  /*1b40*/  IMAD.MOV.U32 R45, RZ, RZ, R44 ;  /* 0x000000ffff2d7224 */ /* 0x000fd400078e002c */
[----:B------:R-:W-:-:S05]  /*1b50*/  @P0 VIADD R0, R0, 0x3f ;  /* 0x0000003f00000836 */ /* 0x000fca0000000000 */
[----:B------:R-:W-:-:S04]  /*1b60*/  @P0 SHF.R.S32.HI R3, RZ, 0x1f, R0 ;  /* 0x0000001fff030819 */ /* 0x000fc80000011400 */
[----:B------:R-:W-:-:S04]  /*1b70*/  @P0 LEA.HI R3, R3, R0, RZ, 0x6 ;  /* 0x0000000003030211 */ /* 0x000fc800078f30ff */
[----:B------:R-:W-:-:S04]  /*1b80*/  @P0 SHF.R.S32.HI R45, RZ, 0x6, R3 ;  /* 0x00000006ff2d0819 */ /* 0x000fc80000011403 */
[----:B------:R-:W-:-:S13]  /*1b90*/  ISETP.GT.AND P0, PT, R45, R44, PT ;  /* 0x0000002c2d00720c */ /* 0x000fda0003f04270 */
[----:B------:R-:W-:Y:S05]  /*1ba0*/  @!P0 BRA `(.L_x_2685) ;  /* 0x0000002800408947 */ /* 0x000fea0003800000 */
        /* <DEDUP_REMOVED lines=20> */
.L_x_2687:
[----:B------:R-:W-:Y:S05]  /*1cf0*/  BSYNC B6 ;  /* 0x0000000000067941 */ /* 0x000fea0003800000 */
.L_x_2686:
        /* <DEDUP_REMOVED lines=20> */
.L_x_2689:
[----:B------:R-:W-:Y:S05]  /*1e40*/  BSYNC B6 ;  /* 0x0000000000067941 */ /* 0x000fea0003800000 */
.L_x_2688:
[----:B------:R-:W-:Y:S01]  /*1e50*/  ULDC.64 UR4, c[0x0][0x9f8] ;  /* 0x00027e0000047ab9 */ /* 0x000fe20000000a00 */
[----:B------:R-:W0:Y:S01]  /*1e60*/  LDC.64 R50, c[0x0][0x300] ;  /* 0x0000c000ff327b82 */ /* 0x000e220000000a00 */
[----:B------:R-:W-:Y:S01]  /*1e70*/  ISETP.NE.U32.AND P0, PT, RZ, UR4, PT ;  /* 0x00000004ff007c0c */ /* 0x000fe2000bf05070 */
[----:B------:R-:W-:Y:S01]  /*1e80*/  IMAD.IADD R40, R29, 0x1, R24 ;  /* 0x000000011d287824 */ /* 0x000fe200078e0218 */
[----:B------:R-:W-:Y:S01]  /*1e90*/  ULDC.64 UR8, c[0x0][0xa08] ;  /* 0x0002820000087ab9 */ /* 0x000fe20000000a00 */
[----:B------:R-:W-:Y:S01]  /*1ea0*/  ULDC.64 UR6, c[0x0][0x330] ;  /* 0x0000cc0000067ab9 */ /* 0x000fe20000000a00 */
[----:B------:R-:W-:Y:S01]  /*1eb0*/  ISETP.NE.AND.EX P0, PT, RZ, UR5, PT, P0 ;  /* 0x00000005ff007c0c */ /* 0x000fe2000bf05300 */
[----:B------:R-:W-:Y:S02]  /*1ec0*/  ULDC.64 UR4, c[0x0][0x308] ;  /* 0x0000c20000047ab9 */ /* 0x000fe40000000a00 */
[----:B------:R-:W1:Y:S01]  /*1ed0*/  LDC.64 R52, c[0x0][0x3f8] ;  /* 0x0000fe00ff347b82 */ /* 0x000e620000000a00 */
[----:B------:R-:W-:-:S07]  /*1ee0*/  SHF.R.S32.HI R17, RZ, 0x1f, R16 ;  /* 0x0000001fff117819 */ /* 0x000fce0000011410 */
[----:B------:R-:W2:Y:S08]  /*1ef0*/  LDC R41, c[0x0][0x3f4] ;  /* 0x0000fd00ff297b82 */ /* 0x000eb00000000800 */
[----:B------:R-:W3:Y:S02]  /*1f00*/  @P0 LDC.64 R4, c[0x0][0x9f8] ;  /* 0x00027e00ff040b82 */ /* 0x000ee40000000a00 */
[----:B---3--:R-:W-:-:S05]  /*1f10*/  @P0 IMAD.WIDE R4, R27, 0x4, R4 ;  /* 0x000000041b040825 */ /* 0x008fca00078e0204 */
[----:B------:R3:W4:Y:S01]  /*1f20*/  @P0 LDG.E R27, desc[UR42][R4.64] ;  /* 0x0000002a041b0981 */ /* 0x000722000c1e1900 */
[----:B------:R-:W-:Y:S01]  /*1f30*/  SHF.R.S32.HI R24, RZ, 0x1f, R40 ;  /* 0x0000001fff187819 */ /* 0x000fe20000011428 */
[-C--:B0-----:R-:W-:Y:S01]  /*1f40*/  IMAD.WIDE.U32 R6, R40, R50.reuse, RZ ;  /* 0x0000003228067225 */ /* 0x081fe200078e00ff */
[----:B------:R-:W-:Y:S01]  /*1f50*/  ISETP.NE.U32.AND P0, PT, RZ, UR8, PT ;  /* 0x00000008ff007c0c */ /* 0x000fe2000bf05070 */
[----:B------:R-:W0:Y:S01]  /*1f60*/  S2R R57, SR_TID.X ;  /* 0x0000000000397919 */ /* 0x000e220000002100 */
[----:B------:R-:W-:Y:S01]  /*1f70*/  SHF.R.S32.HI R189, RZ, 0x1f, R188 ;  /* 0x0000001fffbd7819 */ /* 0x000fe200000114bc */
[----:B------:R-:W-:Y:S01]  /*1f80*/  IMAD R0, R24, R50, RZ ;  /* 0x0000003218007224 */ /* 0x000fe200078e02ff */
[----:B------:R-:W-:Y:S01]  /*1f90*/  ISETP.NE.AND.EX P0, PT, RZ, UR9, PT, P0 ;  /* 0x00000009ff007c0c */ /* 0x000fe2000bf05300 */
[----:B------:R-:W-:Y:S01]  /*1fa0*/  IMAD.WIDE.U32 R10, R26, UR6, R16 ;  /* 0x000000061a0a7c25 */ /* 0x000fe2000f8e0010 */
[----:B--2---:R-:W-:Y:S02]  /*1fb0*/  ISETP.GE.AND P1, PT, R16, R41, PT ;  /* 0x000000291000720c */ /* 0x004fe40003f26270 */
[----:B------:R-:W-:Y:S01]  /*1fc0*/  SHF.L.U64.HI R49, R50, 0x6, R51 ;  /* 0x0000000632317819 */ /* 0x000fe20000010233 */
[----:B------:R-:W-:Y:S01]  /*1fd0*/  IMAD R3, R40, R51, R0 ;  /* 0x0000003328037224 */ /* 0x000fe200078e0200 */
[----:B------:R-:W-:Y:S01]  /*1fe0*/  SHF.R.S32.HI R0, RZ, 0x1f, R26 ;  /* 0x0000001fff007819 */ /* 0x000fe2000001141a */
[----:B------:R-:W-:Y:S01]  /*1ff0*/  IMAD.SHL.U32 R14, R193, 0x40, RZ ;  /* 0x00000040c10e7824 */ /* 0x000fe200078e00ff */
[----:B------:R-:W-:Y:S01]  /*2000*/  IADD3 R40, P2, R185, R40, RZ ;  /* 0x00000028b9287210 */ /* 0x000fe20007f5e0ff */
[----:B------:R-:W-:Y:S01]  /*2010*/  IMAD.IADD R7, R7, 0x1, R3 ;  /* 0x0000000107077824 */ /* 0x000fe200078e0203 */
[----:B------:R-:W-:Y:S01]  /*2020*/  IADD3 R68, R16, 0x20, RZ ;  /* 0x0000002010447810 */ /* 0x000fe20007ffe0ff */
[----:B------:R-:W-:Y:S01]  /*2030*/  IMAD R3, R0, UR4, RZ ;  /* 0x0000000400037c24 */ /* 0x000fe2000f8e02ff */
[----:B------:R-:W-:Y:S01]  /*2040*/  P2R R66, PR, RZ, 0x2 ;  /* 0x00000002ff427803 */ /* 0x000fe20000000000 */
[----:B------:R-:W-:-:S04]  /*2050*/  IMAD.WIDE.U32 R6, R26, UR4, R6 ;  /* 0x000000041a067c25 */ /* 0x000fc8000f8e0006 */
[----:B---3--:R-:W-:Y:S01]  /*2060*/  IMAD R5, R26, UR5, R3 ;  /* 0x000000051a057c24 */ /* 0x008fe2000f8e0203 */
[----:B------:R-:W-:Y:S01]  /*2070*/  ULDC.64 UR4, c[0x0][0x310] ;  /* 0x0000c40000047ab9 */ /* 0x000fe20000000a00 */
[----:B------:R-:W-:Y:S01]  /*2080*/  IMAD R9, R0, UR6, RZ ;  /* 0x0000000600097c24 */ /* 0x000fe2000f8e02ff */
[----:B------:R-:W-:Y:S01]  /*2090*/  SHF.R.S32.HI R3, RZ, 0x1f, R185 ;  /* 0x0000001fff037819 */ /* 0x000fe200000114b9 */
[----:B------:R-:W-:Y:S02]  /*20a0*/  IMAD.IADD R7, R7, 0x1, R5 ;  /* 0x0000000107077824 */ /* 0x000fe400078e0205 */
[----:B------:R-:W2:Y:S01]  /*20b0*/  LDC.64 R4, c[0x0][0x408] ;  /* 0x00010200ff047b82 */ /* 0x000ea20000000a00 */
[----:B------:R-:W-:Y:S02]  /*20c0*/  IMAD R15, R26, UR7, R9 ;  /* 0x000000071a0f7c24 */ /* 0x000fe4000f8e0209 */
[----:B-1----:R-:W-:Y:S02]  /*20d0*/  IMAD R12, R3, R52, RZ ;  /* 0x00000034030c7224 */ /* 0x002fe400078e02ff */
[----:B------:R-:W-:Y:S01]  /*20e0*/  IMAD.IADD R11, R11, 0x1, R15 ;  /* 0x000000010b0b7824 */ /* 0x000fe200078e020f */
[----:B------:R-:W-:Y:S01]  /*20f0*/  SEL R15, R41, RZ, P1 ;  /* 0x000000ff290f7207 */ /* 0x000fe20000800000 */
[----:B------:R-:W-:Y:S01]  /*2100*/  IMAD R25, R185, R53, R12 ;  /* 0x00000035b9197224 */ /* 0x000fe200078e020c */
[----:B0-----:R-:W-:Y:S01]  /*2110*/  LEA.HI R57, R57, 0x8, RZ, 0x19 ;  /* 0x0000000839397811 */ /* 0x001fe200078fc8ff */
[----:B------:R-:W-:-:S02]  /*2120*/  IMAD.SHL.U32 R58, R41, 0x2, RZ ;  /* 0x00000002293a7824 */ /* 0x000fc400078e00ff */
[----:B------:R-:W-:Y:S02]  /*2130*/  IMAD.IADD R15, R16, 0x1, R15 ;  /* 0x00000001100f7824 */ /* 0x000fe400078e020f */
[----:B------:R-:W-:-:S03]  /*2140*/  IMAD.X R41, R24, 0x1, R3, P2 ;  /* 0x0000000118297824 */ /* 0x000fc600010e0603 */
[----:B------:R-:W-:-:S04]  /*2150*/  SHF.R.S32.HI R48, RZ, 0x1f, R15 ;  /* 0x0000001fff307819 */ /* 0x000fc8000001140f */
[----:B------:R-:W-:Y:S02]  /*2160*/  LEA.HI R48, R48, R15, RZ, 0x3 ;  /* 0x0000000f30307211 */ /* 0x000fe400078f18ff */
[C---:B--2---:R-:W-:Y:S01]  /*2170*/  SHF.L.U64.HI R54, R4.reuse, 0x6, R5 ;  /* 0x0000000604367819 */ /* 0x044fe20000010205 */
[----:B------:R-:W-:Y:S01]  /*2180*/  IMAD.SHL.U32 R55, R4, 0x40, RZ ;  /* 0x0000004004377824 */ /* 0x000fe200078e00ff */
[----:B------:R-:W-:-:S04]  /*2190*/  LOP3.LUT R63, R48, 0xfffffff8, RZ, 0xc0, !PT ;  /* 0xfffffff8303f7812 */ /* 0x000fc800078ec0ff */
[----:B------:R-:W-:Y:S02]  /*21a0*/  SHF.R.S32.HI R69, RZ, 0x1f, R63 ;  /* 0x0000001fff457819 */ /* 0x000fe4000001143f */
[----:B----4-:R-:W-:Y:S02]  /*21b0*/  SHF.R.S32.HI R0, RZ, 0x1f, R27 ;  /* 0x0000001fff007819 */ /* 0x010fe4000001141b */
[----:B------:R-:W-:Y:S02]  /*21c0*/  SEL R27, R27, RZ, !P0 ;  /* 0x000000ff1b1b7207 */ /* 0x000fe40004000000 */
[----:B------:R-:W-:-:S03]  /*21d0*/  SEL R0, R0, RZ, !P0 ;  /* 0x000000ff00007207 */ /* 0x000fc60004000000 */
[----:B------:R-:W-:-:S04]  /*21e0*/  IMAD.WIDE.U32 R28, R27, UR4, R6 ;  /* 0x000000041b1c7c25 */ /* 0x000fc8000f8e0006 */
[----:B------:R-:W-:Y:S02]  /*21f0*/  IMAD R8, R0, UR4, RZ ;  /* 0x0000000400087c24 */ /* 0x000fe4000f8e02ff */
[----:B------:R-:W-:-:S04]  /*2200*/  IMAD.WIDE.U32 R6, R185, R52, R188 ;  /* 0x00000034b9067225 */ /* 0x000fc800078e00bc */
[----:B------:R-:W-:Y:S01]  /*2210*/  IMAD R13, R27, UR5, R8 ;  /* 0x000000051b0d7c24 */ /* 0x000fe2000f8e0208 */
[----:B------:R-:W-:Y:S01]  /*2220*/  ULDC.64 UR4, c[0x0][0x338] ;  /* 0x0000ce0000047ab9 */ /* 0x000fe20000000a00 */
[----:B------:R-:W-:Y:S02]  /*2230*/  IMAD R8, R3, R50, RZ ;  /* 0x0000003203087224 */ /* 0x000fe400078e02ff */
[----:B------:R-:W-:-:S04]  /*2240*/  IMAD.WIDE.U32 R20, R27, UR4, R10 ;  /* 0x000000041b147c25 */ /* 0x000fc8000f8e000a */
[----:B------:R-:W-:-:S04]  /*2250*/  IMAD.WIDE.U32 R10, R185, R52, R16 ;  /* 0x00000034b90a7225 */ /* 0x000fc800078e0010 */
[----:B------:R-:W-:Y:S01]  /*2260*/  IMAD R47, R185, R51, R8 ;  /* 0x00000033b92f7224 */ /* 0x000fe200078e0208 */
[----:B------:R-:W-:Y:S01]  /*2270*/  SHF.L.U64.HI R51, R52, 0x6, R53 ;  /* 0x0000000634337819 */ /* 0x000fe20000010235 */
[----:B------:R-:W-:Y:S02]  /*2280*/  IMAD.IADD R7, R7, 0x1, R25 ;  /* 0x0000000107077824 */ /* 0x000fe400078e0219 */
[----:B------:R-:W-:Y:S01]  /*2290*/  IMAD.IADD R11, R25, 0x1, R11 ;  /* 0x00000001190b7824 */ /* 0x000fe200078e020b */
[----:B-----5:R-:W-:Y:S01]  /*22a0*/  SHF.R.S32.HI R25, RZ, 0x1f, R37 ;  /* 0x0000001fff197819 */ /* 0x020fe20000011425 */
[----:B------:R-:W-:-:S04]  /*22b0*/  IMAD.WIDE.U32 R8, R185, R50, R16 ;  /* 0x00000032b9087225 */ /* 0x000fc800078e0010 */
[----:B------:R-:W-:Y:S01]  /*22c0*/  IMAD R12, R0, UR4, RZ ;  /* 0x00000004000c7c24 */ /* 0x000fe2000f8e02ff */
[----:B------:R-:W-:Y:S01]  /*22d0*/  IADD3 R46, P0, R28, R8, RZ ;  /* 0x000000081c2e7210 */ /* 0x000fe20007f1e0ff */
[----:B------:R-:W-:Y:S01]  /*22e0*/  IMAD.IADD R0, R29, 0x1, R13 ;  /* 0x000000011d007824 */ /* 0x000fe200078e020d */
[----:B------:R-:W-:Y:S01]  /*22f0*/  ULDC UR4, c[0x0][0x2f4] ;  /* 0x0000bd0000047ab9 */ /* 0x000fe20000000800 */
[----:B------:R-:W-:Y:S01]  /*2300*/  IMAD R71, R27, UR5, R12 ;  /* 0x000000051b477c24 */ /* 0x000fe2000f8e020c */
[----:B------:R-:W-:Y:S01]  /*2310*/  ISETP.GE.AND P1, PT, R68, UR4, PT ;  /* 0x0000000444007c0c */ /* 0x000fe2000bf26270 */
[----:B------:R-:W-:Y:S01]  /*2320*/  IMAD R12, R3, R4, RZ ;  /* 0x00000004030c7224 */ /* 0x000fe200078e02ff */
[----:B------:R-:W-:Y:S01]  /*2330*/  IADD3.X R47, R0, R9, R47, P0, !PT ;  /* 0x00000009002f7210 */ /* 0x000fe200007fe42f */
[----:B------:R-:W-:Y:S01]  /*2340*/  IMAD R26, R25, R52, RZ ;  /* 0x00000034191a7224 */ /* 0x000fe200078e02ff */
[----:B------:R-:W-:Y:S01]  /*2350*/  ISETP.GE.AND P0, PT, R16, UR4, PT ;  /* 0x0000000410007c0c */ /* 0x000fe2000bf06270 */
[----:B------:R-:W-:-:S02]  /*2360*/  IMAD R27, R185, R5, R12 ;  /* 0x00000005b91b7224 */ /* 0x000fc400078e020c */
[----:B------:R-:W-:Y:S01]  /*2370*/  IMAD R61, R37, R53, R26 ;  /* 0x00000035253d7224 */ /* 0x000fe200078e021a */
[----:B------:R-:W-:Y:S01]  /*2380*/  LOP3.LUT R53, R14, 0x1c0, RZ, 0xc0, !PT ;  /* 0x000001c00e357812 */ /* 0x000fe200078ec0ff */
[----:B------:R-:W-:-:S03]  /*2390*/  IMAD.WIDE.U32 R8, R185, R4, R188 ;  /* 0x00000004b9087225 */ /* 0x000fc600078e00bc */
[----:B------:R-:W-:Y:S01]  /*23a0*/  SHF.R.U32.HI R56, RZ, 0x3, R53 ;  /* 0x00000003ff387819 */ /* 0x000fe20000011635 */
[----:B------:R-:W-:-:S04]  /*23b0*/  IMAD.WIDE.U32 R12, R185, R4, R16 ;  /* 0x00000004b90c7225 */ /* 0x000fc800078e0010 */
[-C--:B------:R-:W-:Y:S02]  /*23c0*/  IMAD R26, R25, R4.reuse, RZ ;  /* 0x00000004191a7224 */ /* 0x080fe400078e02ff */
[----:B------:R-:W-:Y:S02]  /*23d0*/  IMAD.IADD R9, R9, 0x1, R27 ;  /* 0x0000000109097824 */ /* 0x000fe400078e021b */
[----:B------:R-:W-:Y:S02]  /*23e0*/  IMAD.IADD R13, R27, 0x1, R13 ;  /* 0x000000011b0d7824 */ /* 0x000fe400078e020d */
[----:B------:R-:W-:Y:S01]  /*23f0*/  IMAD R67, R37, R5, R26 ;  /* 0x0000000525437224 */ /* 0x000fe200078e021a */
[----:B------:R-:W-:Y:S01]  /*2400*/  LOP3.LUT R5, R53, 0x18, R16, 0xf8, !PT ;  /* 0x0000001835057812 */ /* 0x000fe200078ef810 */
[----:B------:R-:W-:-:S04]  /*2410*/  IMAD.WIDE.U32 R34, R37, R4, R8 ;  /* 0x0000000425227225 */ /* 0x000fc800078e0008 */
[----:B------:R-:W-:Y:S01]  /*2420*/  IMAD.WIDE.U32 R38, R37, R4, R12 ;  /* 0x0000000425267225 */ /* 0x000fe200078e000c */
[----:B------:R-:W-:Y:S02]  /*2430*/  LOP3.LUT R4, R5, R56, RZ, 0x3c, !PT ;  /* 0x0000003805047212 */ /* 0x000fe400078e3cff */
[----:B------:R-:W-:Y:S01]  /*2440*/  LOP3.LUT R5, R53, 0x38, R48, 0xf8, !PT ;  /* 0x0000003835057812 */ /* 0x000fe200078ef830 */
[----:B------:R-:W-:-:S03]  /*2450*/  IMAD.WIDE.U32 R30, R37, R52, R6 ;  /* 0x00000034251e7225 */ /* 0x000fc600078e0006 */
[----:B------:R-:W-:Y:S01]  /*2460*/  LOP3.LUT R62, R5, R56, RZ, 0x3c, !PT ;  /* 0x00000038053e7212 */ /* 0x000fe200078e3cff */
[----:B------:R-:W-:-:S04]  /*2470*/  IMAD.WIDE.U32 R32, R37, R52, R10 ;  /* 0x0000003425207225 */ /* 0x000fc800078e000a */
[----:B------:R-:W-:Y:S02]  /*2480*/  IMAD.IADD R60, R31, 0x1, R61 ;  /* 0x000000011f3c7824 */ /* 0x000fe400078e023d */
[----:B------:R-:W-:Y:S02]  /*2490*/  IMAD.IADD R65, R35, 0x1, R67 ;  /* 0x0000000123417824 */ /* 0x000fe400078e0243 */
[----:B------:R-:W-:Y:S02]  /*24a0*/  IMAD.SHL.U32 R50, R50, 0x40, RZ ;  /* 0x0000004032327824 */ /* 0x000fe400078e00ff */
[----:B------:R-:W-:Y:S02]  /*24b0*/  IMAD.SHL.U32 R52, R52, 0x40, RZ ;  /* 0x0000004034347824 */ /* 0x000fe400078e00ff */
[----:B------:R-:W-:Y:S02]  /*24c0*/  IMAD R59, R203, 0x200, R4 ;  /* 0x00000200cb3b7824 */ /* 0x000fe400078e0204 */
[----:B------:R-:W-:-:S02]  /*24d0*/  IMAD.IADD R61, R61, 0x1, R33 ;  /* 0x000000013d3d7824 */ /* 0x000fc400078e0221 */
[----:B------:R-:W-:Y:S02]  /*24e0*/  IMAD.IADD R67, R67, 0x1, R39 ;  /* 0x0000000143437824 */ /* 0x000fe400078e0227 */
[----:B------:R-:W-:Y:S02]  /*24f0*/  IMAD R62, R203, 0x200, R62 ;  /* 0x00000200cb3e7824 */ /* 0x000fe400078e023e */
[----:B------:R-:W-:-:S07]  /*2500*/  IMAD.IADD R71, R21, 0x1, R71 ;  /* 0x0000000115477824 */ /* 0x000fce00078e0247 */
.L_x_2719:
        /* <DEDUP_REMOVED lines=10> */
[----:B------:R-:W-:Y:S02]  /*25b0*/  IMAD.SHL.U32 R24, R186, 0x1000, RZ ;  /* 0x00001000ba187824 */ /* 0x000fe400078e00ff */
        /* <DEDUP_REMOVED lines=34> */
[C---:B------:R-:W-:Y:S01]  /*27e0*/  LEA R72, P5, R4.reuse, UR6, 0x1 ;  /* 0x0000000604487c11 */ /* 0x040fe2000f8a08ff */
[----:B------:R-:W-:Y:S01]  /*27f0*/  IMAD.X R8, R43, 0x1, R60, P3 ;  /* 0x000000012b087824 */ /* 0x000fe200018e063c */
[C---:B------:R-:W-:Y:S02]  /*2800*/  LEA R6, P3, R7.reuse, UR4, 0x1 ;  /* 0x0000000407067c11 */ /* 0x040fe4000f8608ff */
        /* <DEDUP_REMOVED lines=9> */
.L_x_2694:
[----:B------:R-:W-:Y:S05]  /*28a0*/  BSYNC B1 ;  /* 0x0000000000017941 */ /* 0x000fea0003800000 */
.L_x_2693:
[----:B------:R-:W-:Y:S01]  /*28b0*/  UISETP.NE.AND UP0, UPT, UR37, 0x3, UPT ;  /* 0x000000032500788c */ /* 0x000fe2000bf05270 */
[----:B-----5:R-:W-:Y:S02]  /*28c0*/  IMAD.MOV.U32 R4, RZ, RZ, R8 ;  /* 0x000000ffff047224 */ /* 0x020fe400078e0008 */
[----:B------:R-:W-:Y:S02]  /*28d0*/  IMAD.MOV.U32 R5, RZ, RZ, R9 ;  /* 0x000000ffff057224 */ /* 0x000fe400078e0009 */
[----:B0-----:R-:W-:Y:S01]  /*28e0*/  IMAD.MOV.U32 R6, RZ, RZ, R26 ;  /* 0x000000ffff067224 */ /* 0x001fe200078e001a */
[----:B------:R-:W-:Y:S01]  /*28f0*/  PLOP3.LUT P3, PT, PT, PT, UP0, 0x80, 0x0 ;  /* 0x000000000000781c */ /* 0x000fe20003f6f008 */
[----:B------:R-:W-:Y:S01]  /*2900*/  IMAD.MOV.U32 R7, RZ, RZ, R15 ;  /* 0x000000ffff077224 */ /* 0x000fe200078e000f */
[----:B------:R-:W-:Y:S01]  /*2910*/  PRMT R76, R4, 0x5410, R5 ;  /* 0x00005410044c7816 */ /* 0x000fe20000000005 */
[----:B------:R-:W-:Y:S02]  /*2920*/  IMAD.MOV.U32 R4, RZ, RZ, R27 ;  /* 0x000000ffff047224 */ /* 0x000fe400078e001b */
[----:B------:R-:W-:-:S03]  /*2930*/  IMAD.MOV.U32 R5, RZ, RZ, R11 ;  /* 0x000000ffff057224 */ /* 0x000fc600078e000b */
[----:B------:R-:W-:Y:S01]  /*2940*/  PRMT R73, R6, 0x5410, R4 ;  /* 0x0000541006497816 */ /* 0x000fe20000000004 */
[----:B------:R-:W-:Y:S02]  /*2950*/  IMAD.MOV.U32 R4, RZ, RZ, R10 ;  /* 0x000000ffff047224 */ /* 0x000fe400078e000a */
[----:B------:R-:W-:-:S03]  /*2960*/  IMAD.MOV.U32 R6, RZ, RZ, R14 ;  /* 0x000000ffff067224 */ /* 0x000fc600078e000e */
[----:B------:R-:W-:Y:S02]  /*2970*/  PRMT R78, R4, 0x5410, R5 ;  /* 0x00005410044e7816 */ /* 0x000fe40000000005 */
[----:B------:R-:W-:Y:S01]  /*2980*/  PRMT R80, R6, 0x5410, R7 ;  /* 0x0000541006507816 */ /* 0x000fe20000000007 */
[----:B------:R-:W-:Y:S06]  /*2990*/  @!P3 BRA `(.L_x_2695) ;  /* 0x000000000004b947 */ /* 0x000fec0003800000 */
[----:B------:R-:W-:Y:S01]  /*29a0*/  BPT.TRAP 0x1 ;  /* 0x000000040000795c */ /* 0x000fe20000300000 */
.L_x_2695:
[----:B------:R-:W-:Y:S01]  /*29b0*/  LEA R64, R186, R2, 0x3 ;  /* 0x00000002ba407211 */ /* 0x000fe200078e18ff */
[----:B------:R-:W-:Y:S01]  /*29c0*/  BSSY B1, `(.L_x_2696) ;  /* 0x0000004000017945 */ /* 0x000fe20003800000 */
[----:B------:R-:W-:-:S04]  /*29d0*/  SHF.L.U32 R43, R187, 0x1f, RZ ;  /* 0x0000001fbb2b7819 */ /* 0x000fc800000006ff */
[----:B------:R-:W0:Y:S02]  /*29e0*/  SYNCS.PHASECHK.TRANS64.TRYWAIT P5, [R64+URZ+0x28c90], R43 ;  /* 0x028c902b400075a7 */ /* 0x000e2400080a017f */
[----:B0-----:R-:W-:Y:S05]  /*29f0*/  @!P5 BRA `(.L_x_2697) ;  /* 0x000001d8007cd947 */ /* 0x001fea0003800000 */
.L_x_3083:
[----:B------:R-:W-:Y:S05]  /*2a00*/  BSYNC B1 ;  /* 0x0000000000017941 */ /* 0x000fea0003800000 */
.L_x_2696:
        /* <DEDUP_REMOVED lines=16> */
[CC--:B------:R-:W-:Y:S01]  /*2b10*/  FMUL.FTZ R72, R6.reuse, R27.reuse ;  /* 0x0000001b06487220 */ /* 0x0c0fe20000410000 */
[----:B------:R-:W-:Y:S02]  /*2b20*/  HADD2.F32 R70, -RZ, R70.H0_H0 ;  /* 0x20000046ff467230 */ /* 0x000fe40000004100 */
[C---:B------:R-:W-:Y:S01]  /*2b30*/  FMUL.FTZ R27, R5.reuse, R27 ;  /* 0x0000001b051b7220 */ /* 0x040fe20000410000 */
[--C-:B------:R-:W-:Y:S02]  /*2b40*/  HADD2.F32 R15, -RZ, R7.reuse.H1_H1 ;  /* 0x30000007ff0f7230 */ /* 0x100fe40000004100 */
[-C--:B------:R-:W-:Y:S01]  /*2b50*/  FFMA.FTZ R72, R5, R25.reuse, -R72 ;  /* 0x0000001905487223 */ /* 0x080fe20000010848 */
[----:B------:R-:W-:Y:S02]  /*2b60*/  HADD2.F32 R7, -RZ, R7.H0_H0 ;  /* 0x20000007ff077230 */ /* 0x000fe40000004100 */
[----:B------:R-:W-:Y:S01]  /*2b70*/  FFMA.FTZ R75, R6, R25, R27 ;  /* 0x00000019064b7223 */ /* 0x000fe2000001001b */
[----:B------:R-:W-:-:S02]  /*2b80*/  HADD2.F32 R26, -RZ, R26.H0_H0 ;  /* 0x2000001aff1a7230 */ /* 0x000fc40000004100 */
[-C--:B------:R-:W-:Y:S01]  /*2b90*/  FMUL.FTZ R74, R15, R70.reuse ;  /* 0x000000460f4a7220 */ /* 0x080fe20000410000 */
[----:B------:R-:W-:Y:S02]  /*2ba0*/  HADD2.F32 R5, -RZ, R4.H1_H1 ;  /* 0x30000004ff057230 */ /* 0x000fe40000004100 */
[C---:B------:R-:W-:Y:S01]  /*2bb0*/  FMUL.FTZ R70, R7.reuse, R70 ;  /* 0x0000004607467220 */ /* 0x040fe20000410000 */
[----:B------:R-:W-:Y:S02]  /*2bc0*/  HADD2.F32 R25, -RZ, R80.H0_H0 ;  /* 0x20000050ff197230 */ /* 0x000fe40000004100 */
[-C--:B------:R-:W-:Y:S01]  /*2bd0*/  FFMA.FTZ R74, R7, R26.reuse, -R74 ;  /* 0x0000001a074a7223 */ /* 0x080fe2000001084a */
[----:B------:R-:W-:Y:S02]  /*2be0*/  HADD2.F32 R4, -RZ, R4.H0_H0 ;  /* 0x20000004ff047230 */ /* 0x000fe40000004100 */
[----:B------:R-:W-:Y:S01]  /*2bf0*/  FFMA.FTZ R77, R15, R26, R70 ;  /* 0x0000001a0f4d7223 */ /* 0x000fe20000010046 */
[----:B------:R-:W-:-:S02]  /*2c00*/  HADD2.F32 R27, -RZ, R80.H1_H1 ;  /* 0x30000050ff1b7230 */ /* 0x000fc40000004100 */
[--C-:B------:R-:W-:Y:S02]  /*2c10*/  HADD2.F32 R6, -RZ, R14.reuse.H1_H1 ;  /* 0x3000000eff067230 */ /* 0x100fe40000004100 */
[-C--:B------:R-:W-:Y:S01]  /*2c20*/  FMUL.FTZ R26, R4, R25.reuse ;  /* 0x00000019041a7220 */ /* 0x080fe20000410000 */
[----:B------:R-:W-:Y:S02]  /*2c30*/  HADD2.F32 R14, -RZ, R14.H0_H0 ;  /* 0x2000000eff0e7230 */ /* 0x000fe40000004100 */
[--C-:B------:R-:W-:Y:S02]  /*2c40*/  HADD2.F32 R7, -RZ, R73.reuse.H0_H0 ;  /* 0x20000049ff077230 */ /* 0x100fe40000004100 */
[----:B------:R-:W-:Y:S02]  /*2c50*/  HADD2.F32 R15, -RZ, R73.H1_H1 ;  /* 0x30000049ff0f7230 */ /* 0x000fe40000004100 */
[C---:B------:R-:W-:Y:S01]  /*2c60*/  FMUL.FTZ R73, R5.reuse, R25 ;  /* 0x0000001905497220 */ /* 0x040fe20000410000 */
[-C--:B------:R-:W-:Y:S01]  /*2c70*/  FMUL.FTZ R25, R6, R27.reuse ;  /* 0x0000001b06197220 */ /* 0x080fe20000410000 */
[----:B------:R-:W-:Y:S01]  /*2c80*/  FMUL.FTZ R27, R14, R27 ;  /* 0x0000001b0e1b7220 */ /* 0x000fe20000410000 */
[-C--:B------:R-:W-:Y:S01]  /*2c90*/  FFMA.FTZ R26, R5, R7.reuse, R26 ;  /* 0x00000007051a7223 */ /* 0x080fe2000001001a */
[----:B------:R-:W-:Y:S01]  /*2ca0*/  FFMA.FTZ R73, R4, R7, -R73 ;  /* 0x0000000704497223 */ /* 0x000fe20000010849 */
[-C--:B------:R-:W-:Y:S01]  /*2cb0*/  FFMA.FTZ R25, R14, R15.reuse, -R25 ;  /* 0x0000000f0e197223 */ /* 0x080fe20000010819 */
[----:B------:R-:W-:Y:S01]  /*2cc0*/  FFMA.FTZ R6, R6, R15, R27 ;  /* 0x0000000f06067223 */ /* 0x000fe2000001001b */
[----:B------:R-:W-:-:S02]  /*2cd0*/  F2FP.F16.F32.PACK_AB R5, R75, R72 ;  /* 0x000000484b05723e */ /* 0x000fc400000000ff */
[----:B------:R-:W-:Y:S02]  /*2ce0*/  F2FP.F16.F32.PACK_AB R7, R77, R74 ;  /* 0x0000004a4d07723e */ /* 0x000fe400000000ff */
[----:B------:R-:W-:Y:S02]  /*2cf0*/  F2FP.F16.F32.PACK_AB R4, R26, R73 ;  /* 0x000000491a04723e */ /* 0x000fe400000000ff */
[----:B------:R-:W-:-:S07]  /*2d00*/  F2FP.F16.F32.PACK_AB R6, R6, R25 ;  /* 0x000000190606723e */ /* 0x000fce00000000ff */
.L_x_2702:
[----:B------:R-:W-:Y:S05]  /*2d10*/  BSYNC B2 ;  /* 0x0000000000027941 */ /* 0x000fea0003800000 */
.L_x_2701:
[----:B--2---:R1:W-:Y:S02]  /*2d20*/  STG.E.128 desc[UR42][R12.64], R4 ;  /* 0x000000040c007986 */ /* 0x0043e4000c101d2a */
.L_x_2700:
[----:B------:R-:W-:Y:S05]  /*2d30*/  BSYNC B1 ;  /* 0x0000000000017941 */ /* 0x000fea0003800000 */
.L_x_2699:
        /* <DEDUP_REMOVED lines=51> */
.L_x_2704:
[----:B------:R-:W-:Y:S05]  /*3070*/  BSYNC B1 ;  /* 0x0000000000017941 */ /* 0x000fea0003800000 */
.L_x_2703:
[----:B-1----:R2:W-:Y:S01]  /*3080*/  STG.E.128 desc[UR42][R12.64+0x40], R4 ;  /* 0x000040040c007986 */ /* 0x0025e2000c101d2a */
[----:B------:R-:W-:Y:S05]  /*3090*/  BRA `(.L_x_2698) ;  /* 0x0000000c00187947 */ /* 0x000fea0003800000 */
.L_x_2692:
[----:B------:R-:W-:Y:S01]  /*30a0*/  IMAD R42, R45, -0x40, R36 ;  /* 0xffffffc02d2a7824 */ /* 0x000fe200078e0224 */
[----:B------:R-:W-:-:S04]  /*30b0*/  ISETP.GE.AND P4, PT, R16, R79, PT ;  /* 0x0000004f1000720c */ /* 0x000fc80003f86270 */
[----:B------:R-:W-:-:S04]  /*30c0*/  VIMNMX R42, R42, 0x40, PT ;  /* 0x000000402a2a7848 */ /* 0x000fc80003fe0100 */
[----:B------:R-:W-:-:S13]  /*30d0*/  ISETP.GE.OR P3, PT, R185, R42, P4 ;  /* 0x0000002ab900720c */ /* 0x000fda0002766670 */
[----:B------:R-:W0:Y:S01]  /*30e0*/  @!P3 LDC.64 R12, c[0x0][0x3e8] ;  /* 0x0000fa00ff0cbb82 */ /* 0x000e220000000a00 */
[----:B------:R-:W-:Y:S01]  /*30f0*/  @!P3 IMAD R4, R54, R45, RZ ;  /* 0x0000002d3604b224 */ /* 0x000fe200078e02ff */
[----:B------:R-:W-:Y:S01]  /*3100*/  @!P3 IADD3 R6, P5, R32, R6, RZ ;  /* 0x000000062006b210 */ /* 0x000fe20007fbe0ff */
[----:B------:R-:W-:Y:S02]  /*3110*/  @!P3 IMAD.MOV.U32 R5, RZ, RZ, R67 ;  /* 0x000000ffff05b224 */ /* 0x000fe400078e0043 */
[-C--:B------:R-:W-:Y:S02]  /*3120*/  @!P3 IMAD R11, R70, R55.reuse, R4 ;  /* 0x00000037460bb224 */ /* 0x080fe400078e0204 */
[----:B------:R-:W-:Y:S01]  /*3130*/  @!P3 IMAD.MOV.U32 R4, RZ, RZ, R38 ;  /* 0x000000ffff04b224 */ /* 0x000fe200078e0026 */
[----:B------:R-:W1:Y:S01]  /*3140*/  @!P3 LDC.64 R26, c[0x0][0x400] ;  /* 0x00010000ff1abb82 */ /* 0x000e620000000a00 */
[----:B------:R-:W-:Y:S02]  /*3150*/  @!P3 IMAD.X R7, R43, 0x1, R61, P5 ;  /* 0x000000012b07b824 */ /* 0x000fe400028e063d */
        /* <DEDUP_REMOVED lines=12> */
[----:B------:R-:W-:-:S06]  /*3220*/  UISETP.NE.AND UP0, UPT, UR37, 0x3, UPT ;  /* 0x000000032500788c */ /* 0x000fcc000bf05270 */
[----:B------:R-:W-:Y:S01]  /*3230*/  PLOP3.LUT P3, PT, PT, PT, UP0, 0x80, 0x0 ;  /* 0x000000000000781c */ /* 0x000fe20003f6f008 */
        /* <DEDUP_REMOVED lines=16> */
.L_x_2705:
[----:B------:R-:W-:Y:S01]  /*3340*/  IMAD R64, R186, 0x8, R2 ;  /* 0x00000008ba407824 */ /* 0x000fe200078e0202 */
[----:B------:R-:W-:Y:S01]  /*3350*/  SHF.L.U32 R43, R187, 0x1f, RZ ;  /* 0x0000001fbb2b7819 */ /* 0x000fe200000006ff */
[----:B------:R-:W-:Y:S03]  /*3360*/  BSSY B1, `(.L_x_2706) ;  /* 0x0000003000017945 */ /* 0x000fe60003800000 */
[----:B------:R-:W0:Y:S02]  /*3370*/  SYNCS.PHASECHK.TRANS64.TRYWAIT P5, [R64+URZ+0x28c90], R43 ;  /* 0x028c902b400075a7 */ /* 0x000e2400080a017f */
[----:B0-----:R-:W-:Y:S05]  /*3380*/  @!P5 BRA `(.L_x_2707) ;  /* 0x000001d0002cd947 */ /* 0x001fea0003800000 */
.L_x_3084:
[----:B------:R-:W-:Y:S05]  /*3390*/  BSYNC B1 ;  /* 0x0000000000017941 */ /* 0x000fea0003800000 */
.L_x_2706:
[----:B------:R-:W-:Y:S01]  /*33a0*/  ISETP.GE.OR P5, PT, R185, R42, P0 ;  /* 0x0000002ab900720c */ /* 0x000fe200007a6670 */
[----:B------:R-:W-:Y:S01]  /*33b0*/  ULDC.64 UR4, c[0x0][0x300] ;  /* 0x0000c00000047ab9 */ /* 0x000fe20000000a00 */
[----:B------:R-:W-:Y:S02]  /*33c0*/  IMAD.MOV.U32 R74, RZ, RZ, R14 ;  /* 0x000000ffff4a7224 */ /* 0x000fe400078e000e */
[----:B------:R-:W-:Y:S02]  /*33d0*/  IMAD R12, R3, UR4, RZ ;  /* 0x00000004030c7c24 */ /* 0x000fe4000f8e02ff */
[----:B------:R-:W-:-:S04]  /*33e0*/  IMAD.WIDE.U32 R74, R185, UR4, R74 ;  /* 0x00000004b94a7c25 */ /* 0x000fc8000f8e004a */
[----:B------:R-:W-:-:S03]  /*33f0*/  IMAD R79, R185, UR5, R12 ;  /* 0x00000005b94f7c24 */ /* 0x000fc6000f8e020c */
        /* <DEDUP_REMOVED lines=17> */
[----:B------:R-:W-:Y:S01]  /*3510*/  LOP3.LUT R12, R13, R56, RZ, 0x3c, !PT ;  /* 0x000000380d0c7212 */ /* 0x000fe200078e3cff */
[----:B------:R-:W-:-:S04]  /*3520*/  IMAD.IADD R13, R62, 0x1, R24 ;  /* 0x000000013e0d7824 */ /* 0x000fc800078e0218 */
[----:B------:R-:W-:Y:S02]  /*3530*/  IMAD R15, R203, 0x200, R12 ;  /* 0x00000200cb0f7824 */ /* 0x000fe400078e020c */
[----:B------:R-:W-:Y:S02]  /*3540*/  IMAD R13, R13, 0x2, R2 ;  /* 0x000000020d0d7824 */ /* 0x000fe400078e0202 */
[----:B------:R-:W-:-:S04]  /*3550*/  IMAD.IADD R15, R24, 0x1, R15 ;  /* 0x00000001180f7824 */ /* 0x000fc800078e020f */
[----:B------:R-:W-:Y:S02]  /*3560*/  IMAD R24, R15, 0x2, R2 ;  /* 0x000000020f187824 */ /* 0x000fe400078e0202 */
        /* <DEDUP_REMOVED lines=82> */
[----:B------:R-:W-:Y:S02]  /*3a90*/  F2FP.F16.F32.PACK_AB R14, R14, R15 ;  /* 0x0000000f0e0e723e */ /* 0x000fe400000000ff */
[----:B------:R-:W-:Y:S02]  /*3aa0*/  F2FP.F16.F32.PACK_AB R26, R9, R8 ;  /* 0x00000008091a723e */ /* 0x000fe400000000ff */
[----:B------:R-:W-:-:S07]  /*3ab0*/  MOV R15, R82 ;  /* 0x00000052000f7202 */ /* 0x000fce0000000f00 */
.L_x_2709:
[----:B------:R-:W-:Y:S05]  /*3ac0*/  BSYNC B1 ;  /* 0x0000000000017941 */ /* 0x000fea0003800000 */
.L_x_2708:
        /* <DEDUP_REMOVED lines=10> */
.L_x_2691:
[----:B------:R-:W-:-:S06]  /*3b70*/  UISETP.NE.AND UP0, UPT, UR37, 0x3, UPT ;  /* 0x000000032500788c */ /* 0x000fcc000bf05270 */
[----:B------:R-:W-:-:S13]  /*3b80*/  PLOP3.LUT P3, PT, PT, PT, UP0, 0x80, 0x0 ;  /* 0x000000000000781c */ /* 0x000fda0003f6f008 */
[----:B------:R-:W-:Y:S05]  /*3b90*/  @!P3 BRA `(.L_x_2710) ;  /* 0x000000000004b947 */ /* 0x000fea0003800000 */
[----:B------:R-:W-:Y:S01]  /*3ba0*/  BPT.TRAP 0x1 ;  /* 0x000000040000795c */ /* 0x000fe20000300000 */
.L_x_2710:
        /* <DEDUP_REMOVED lines=8> */
.L_x_3085:
[----:B------:R-:W-:Y:S05]  /*3c30*/  BSYNC B1 ;  /* 0x0000000000017941 */ /* 0x000fea0003800000 */
.L_x_2711:
        /* <DEDUP_REMOVED lines=12> */
.L_x_2698:
[----:B------:R-:W-:Y:S05]  /*3d00*/  BSYNC B0 ;  /* 0x0000000000007941 */ /* 0x000fea0003800000 */
.L_x_2690:
[----:B-12---:R-:W1:Y:S01]  /*3d10*/  S2R R4, SR_TID.X ;  /* 0x0000000000047919 */ /* 0x006e620000002100 */
[----:B------:R-:W-:Y:S01]  /*3d20*/  @!PT LDS RZ, [RZ] ;  /* 0x00000000fffff984 */ /* 0x000fe20000000800 */
[----:B------:R-:W-:Y:S01]  /*3d30*/  @!PT LDS RZ, [RZ] ;  /* 0x00000000fffff984 */ /* 0x000fe20000000800 */
[----:B------:R-:W-:Y:S01]  /*3d40*/  @!PT LDS RZ, [RZ] ;  /* 0x00000000fffff984 */ /* 0x000fe20000000800 */
[----:B------:R-:W-:Y:S01]  /*3d50*/  @!PT LDS RZ, [RZ] ;  /* 0x00000000fffff984 */ /* 0x000fe20000000800 */
[----:B------:R2:W-:Y:S06]  /*3d60*/  MEMBAR.ALL.CTA ;  /* 0x0000000000007992 */ /* 0x0005ec0000008000 */
[----:B--2---:R-:W2:Y:S01]  /*3d70*/  FENCE.VIEW.ASYNC.S ;  /* 0x00000000000073c6 */ /* 0x004ea20000000000 */
[----:B------:R-:W-:Y:S05]  /*3d80*/  WARPSYNC.ALL ;  /* 0x0000000000007948 */ /* 0x000fea0003800000 */
[----:B------:R-:W-:Y:S01]  /*3d90*/  BSSY B0, `(.L_x_2713) ;  /* 0x0000009000007945 */ /* 0x000fe20003800000 */
[----:B-1----:R-:W-:Y:S01]  /*3da0*/  LOP3.LUT R4, R4, 0x7f, RZ, 0xc0, !PT ;  /* 0x0000007f04047812 */ /* 0x002fe200078ec0ff */
[----:B--2---:R1:W-:Y:S03]  /*3db0*/  BAR.SYNC.DEFER_BLOCKING R57, 0x80 ;  /* 0x000200390000751d */ /* 0x0043e60000010000 */
[----:B------:R-:W-:-:S13]  /*3dc0*/  ISETP.NE.AND P4, PT, R4, RZ, PT ;  /* 0x000000ff0400720c */ /* 0x000fda0003f85270 */
[----:B------:R-:W-:-:S05]  /*3dd0*/  @!P4 VIADD R4, R64, 0x28ca0 ;  /* 0x00028ca04004c836 */ /* 0x000fca0000000000 */
[----:B------:R-:W-:-:S04]  /*3de0*/  @!P4 PRMT R4, RZ, 0x654, R4 ;  /* 0x00000654ff04c816 */ /* 0x000fc80000000004 */
[----:B------:R1:W-:Y:S01]  /*3df0*/  @!P4 SYNCS.ARRIVE.TRANS64.RED.A1T0 RZ, [R4+URZ], RZ ;  /* 0x000000ff04ffc9a7 */ /* 0x0003e2000810043f */
[----:B------:R-:W-:Y:S05]  /*3e00*/  @!P3 BRA `(.L_x_2714) ;  /* 0x000000000004b947 */ /* 0x000fea0003800000 */
[----:B------:R-:W-:Y:S01]  /*3e10*/  BPT.TRAP 0x1 ;  /* 0x000000040000795c */ /* 0x000fe20000300000 */
.L_x_2714:
[----:B------:R-:W-:Y:S05]  /*3e20*/  BSYNC B0 ;  /* 0x0000000000007941 */ /* 0x000fea0003800000 */
.L_x_2713:
[----:B------:R-:W2:Y:S01]  /*3e30*/  SYNCS.PHASECHK.TRANS64.TRYWAIT P5, [R64+URZ+0x28cb0], R43 ;  /* 0x028cb02b400075a7 */ /* 0x000ea200080a017f */
[----:B------:R-:W-:Y:S01]  /*3e40*/  BSSY B0, `(.L_x_2715) ;  /* 0x0000003000007945 */ /* 0x000fe20003800000 */
[----:B------:R-:W-:-:S03]  /*3e50*/  ISETP.GE.AND P3, PT, R185, R42, PT ;  /* 0x0000002ab900720c */ /* 0x000fc60003f66270 */
[----:B--2---:R-:W-:Y:S10]  /*3e60*/  @!P5 BRA `(.L_x_2716) ;  /* 0x000001c4009cd947 */ /* 0x004ff40003800000 */
.L_x_3086:
[----:B------:R-:W-:Y:S05]  /*3e70*/  BSYNC B0 ;  /* 0x0000000000007941 */ /* 0x000fea0003800000 */
.L_x_2715:
        /* <DEDUP_REMOVED lines=11> */
[----:B------:R-:W-:Y:S01]  /*3f30*/  LEA R42, P5, R6, UR4, 0x1 ;  /* 0x00000004062a7c11 */ /* 0x000fe2000f8a08ff */
[----:B------:R-:W-:Y:S01]  /*3f40*/  IMAD.IADD R5, R7, 0x1, R5 ;  /* 0x0000000107057824 */ /* 0x000fe200078e0205 */
[----:B------:R-:W-:Y:S01]  /*3f50*/  ULDC UR4, c[0x0][0x320] ;  /* 0x0000c80000047ab9 */ /* 0x000fe20000000800 */
[----:B------:R-:W-:Y:S02]  /*3f60*/  VIADD R4, R16, 0x40 ;  /* 0x0000004010047836 */ /* 0x000fe40000000000 */
[C---:B----4-:R-:W-:Y:S01]  /*3f70*/  VIADD R73, R9.reuse, 0x20 ;  /* 0x0000002009497836 */ /* 0x050fe20000000000 */
[----:B0-2---:R-:W-:Y:S01]  /*3f80*/  LEA.HI.X R43, R6, UR5, R5, 0x1, P5 ;  /* 0x00000005062b7c11 */ /* 0x005fe2000a8f0c05 */
[C---:B------:R-:W-:Y:S01]  /*3f90*/  @P3 VIADD R73, R9.reuse, 0xffffffe0 ;  /* 0xffffffe009493836 */ /* 0x040fe20000000000 */
[----:B------:R-:W-:Y:S01]  /*3fa0*/  ISETP.GE.AND P5, PT, R16, UR4, PT ;  /* 0x0000000410007c0c */ /* 0x000fe2000bfa6270 */
[----:B------:R-:W-:Y:S01]  /*3fb0*/  IMAD R74, R9, 0x2, R2 ;  /* 0x00000002094a7824 */ /* 0x000fe200078e0202 */
[----:B------:R-:W-:Y:S01]  /*3fc0*/  ISETP.GE.AND P3, PT, R4, UR4, PT ;  /* 0x0000000404007c0c */ /* 0x000fe2000bf66270 */
[----:B---3--:R-:W-:-:S02]  /*3fd0*/  VIADD R12, R16, 0x80 ;  /* 0x00000080100c7836 */ /* 0x008fc40000000000 */
[C---:B------:R-:W-:Y:S02]  /*3fe0*/  VIADD R13, R16.reuse, 0xc0 ;  /* 0x000000c0100d7836 */ /* 0x040fe40000000000 */
[C---:B------:R-:W-:Y:S02]  /*3ff0*/  VIADD R70, R16.reuse, 0x100 ;  /* 0x0000010010467836 */ /* 0x040fe40000000000 */
[----:B------:R-:W-:Y:S02]  /*4000*/  VIADD R72, R16, 0x140 ;  /* 0x0000014010487836 */ /* 0x000fe40000000000 */
[----:B------:R-:W-:Y:S02]  /*4010*/  IMAD R73, R73, 0x2, R2 ;  /* 0x0000000249497824 */ /* 0x000fe400078e0202 */
[----:B------:R-:W0:Y:S04]  /*4020*/  @!P5 LDS.128 R4, [R74+0x400] ;  /* 0x000400004a04d984 */ /* 0x000e280000000c00 */
[----:B------:R-:W1:Y:S04]  /*4030*/  @!P3 LDS.128 R8, [R74+0x2400] ;  /* 0x002400004a08b984 */ /* 0x000e680000000c00 */
[----:B0-----:R-:W-:Y:S01]  /*4040*/  @!P5 STG.E.128 desc[UR42][R42.64], R4 ;  /* 0x000000042a00d986 */ /* 0x001fe2000c101d2a */
[----:B------:R-:W-:-:S03]  /*4050*/  ISETP.GE.AND P5, PT, R12, UR4, PT ;  /* 0x000000040c007c0c */ /* 0x000fc6000bfa6270 */
[----:B-1----:R-:W-:Y:S01]  /*4060*/  @!P3 STG.E.128 desc[UR42][R42.64+0x80], R8 ;  /* 0x000080082a00b986 */ /* 0x002fe2000c101d2a */
[----:B------:R-:W-:-:S09]  /*4070*/  ISETP.GE.AND P3, PT, R13, UR4, PT ;  /* 0x000000040d007c0c */ /* 0x000fd2000bf66270 */
[----:B------:R-:W0:Y:S04]  /*4080*/  @!P5 LDS.128 R12, [R74+0x4400] ;  /* 0x004400004a0cd984 */ /* 0x000e280000000c00 */
[----:B------:R-:W1:Y:S04]  /*4090*/  @!P3 LDS.128 R24, [R74+0x6400] ;  /* 0x006400004a18b984 */ /* 0x000e680000000c00 */
[----:B0-----:R-:W-:Y:S01]  /*40a0*/  @!P5 STG.E.128 desc[UR42][R42.64+0x100], R12 ;  /* 0x0001000c2a00d986 */ /* 0x001fe2000c101d2a */
[----:B------:R-:W-:Y:S01]  /*40b0*/  ISETP.GE.AND P5, PT, R70, UR4, PT ;  /* 0x0000000446007c0c */ /* 0x000fe2000bfa6270 */
[----:B------:R-:W-:-:S02]  /*40c0*/  VIADD R70, R16, 0x180 ;  /* 0x0000018010467836 */ /* 0x000fc40000000000 */
[----:B-1----:R-:W-:Y:S01]  /*40d0*/  @!P3 STG.E.128 desc[UR42][R42.64+0x180], R24 ;  /* 0x000180182a00b986 */ /* 0x002fe2000c101d2a */
[----:B------:R-:W-:Y:S01]  /*40e0*/  ISETP.GE.AND P3, PT, R72, UR4, PT ;  /* 0x0000000448007c0c */ /* 0x000fe2000bf66270 */
[----:B------:R-:W-:-:S08]  /*40f0*/  VIADD R72, R16, 0x1c0 ;  /* 0x000001c010487836 */ /* 0x000fd00000000000 */
        /* <DEDUP_REMOVED lines=11> */
[----:B------:R-:W-:-:S03]  /*41b0*/  ISETP.GE.AND P5, PT, R68, UR4, PT ;  /* 0x0000000444007c0c */ /* 0x000fc6000bfa6270 */
        /* <DEDUP_REMOVED lines=27> */
[----:B0-----:R0:W-:Y:S04]  /*4370*/  @!P5 STG.E.128 desc[UR42][R42.64+0x340], R12 ;  /* 0x0003400c2a00d986 */ /* 0x0011e8000c101d2a */
[----:B-1----:R0:W-:Y:S02]  /*4380*/  @!P3 STG.E.128 desc[UR42][R42.64+0x3c0], R24 ;  /* 0x0003c0182a00b986 */ /* 0x0021e4000c101d2a */
.L_x_2718:
[----:B------:R-:W-:Y:S05]  /*4390*/  BSYNC B0 ;  /* 0x0000000000007941 */ /* 0x000fea0003800000 */
.L_x_2717:
[----:B------:R-:W-:Y:S01]  /*43a0*/  @!PT LDS RZ, [RZ] ;  /* 0x00000000fffff984 */ /* 0x000fe20000000800 */
[----:B------:R-:W-:Y:S01]  /*43b0*/  @!PT LDS RZ, [RZ] ;  /* 0x00000000fffff984 */ /* 0x000fe20000000800 */
[----:B------:R-:W-:Y:S01]  /*43c0*/  @!PT LDS RZ, [RZ] ;  /* 0x00000000fffff984 */ /* 0x000fe20000000800 */
[----:B------:R-:W-:Y:S01]  /*43d0*/  @!PT LDS RZ, [RZ] ;  /* 0x00000000fffff984 */ /* 0x000fe20000000800 */
[----:B------:R5:W-:Y:S06]  /*43e0*/  MEMBAR.ALL.CTA ;  /* 0x0000000000007992 */ /* 0x000bec0000008000 */
[----:B-----5:R-:W5:Y:S01]  /*43f0*/  FENCE.VIEW.ASYNC.S ;  /* 0x00000000000073c6 */ /* 0x020f620000000000 */
[----:B0-2---:R-:W-:Y:S01]  /*4400*/  @!P4 IADD3 R64, R64, 0x28cc0, RZ ;  /* 0x00028cc04040c810 */ /* 0x005fe20007ffe0ff */
[----:B------:R-:W-:Y:S01]  /*4410*/  VIADD R186, R186, 0x1 ;  /* 0x00000001baba7836 */ /* 0x000fe20000000000 */
[----:B-----5:R0:W-:Y:S02]  /*4420*/  BAR.SYNC.DEFER_BLOCKING R57, 0x80 ;  /* 0x000200390000751d */ /* 0x0201e40000010000 */
[----:B------:R-:W-:-:S02]  /*4430*/  @!P4 PRMT R64, RZ, 0x654, R64 ;  /* 0x00000654ff40c816 */ /* 0x000fc40000000040 */
[----:B------:R-:W-:Y:S02]  /*4440*/  PLOP3.LUT P3, PT, PT, PT, PT, 0x8, 0x0 ;  /* 0x000000000000781c */ /* 0x000fe40003f6e170 */
[----:B------:R0:W-:Y:S01]  /*4450*/  @!P4 SYNCS.ARRIVE.TRANS64.RED.A1T0 RZ, [R64+URZ], RZ ;  /* 0x000000ff40ffc9a7 */ /* 0x0001e2000810043f */
[----:B------:R-:W-:-:S04]  /*4460*/  ISETP.NE.AND P4, PT, R186, 0x2, PT ;  /* 0x00000002ba00780c */ /* 0x000fc80003f85270 */
[----:B-1----:R-:W-:Y:S02]  /*4470*/  SEL R4, RZ, 0x1, P4 ;  /* 0x00000001ff047807 */ /* 0x002fe40002000000 */
[----:B------:R-:W-:Y:S02]  /*4480*/  SEL R186, R186, RZ, P4 ;  /* 0x000000ffbaba7207 */ /* 0x000fe40002000000 */
[----:B------:R-:W-:Y:S01]  /*4490*/  LOP3.LUT R187, R187, R4, RZ, 0x3c, !PT ;  /* 0x00000004bbbb7212 */ /* 0x000fe200078e3cff */
[----:B0-----:R-:W-:Y:S06]  /*44a0*/  @P2 BRA `(.L_x_2719) ;  /* 0xffffffe000182947 */ /* 0x001fec000383ffff */
.L_x_2685:
[----:B------:R-:W-:Y:S04]  /*44b0*/  BSSY B0, `(.L_x_2720) ;  /* 0x0000004000007945 */ /* 0x000fe80003800000 */
[----:B------:R-:W-:Y:S05]  /*44c0*/  @P3 BRA `(.L_x_2721) ;  /* 0x0000000000083947 */ /* 0x000fea0003800000 */
[----:B------:R-:W0:Y:S02]  /*44d0*/  FENCE.VIEW.ASYNC.G ;  /* 0x00000000000073c6 */ /* 0x000e240000000100 */
[----:B0-----:R-:W-:Y:S06]  /*44e0*/  BAR.ARV 0xc, 0x180 ;  /* 0x0306000000007b1d */ /* 0x001fec0000002000 */
.L_x_2721:
[----:B------:R-:W-:Y:S05]  /*44f0*/  BSYNC B0 ;  /* 0x0000000000007941 */ /* 0x000fea0003800000 */
.L_x_2720:
[----:B------:R-:W-:Y:S01]  /*4500*/  UISETP.NE.AND UP0, UPT, UR38, 0x1, UPT ;  /* 0x000000012600788c */ /* 0x000fe2000bf05270 */
[----:B------:R-:W-:Y:S05]  /*4510*/  BSSY B7, `(.L_x_2722) ;  /* 0x0000fd1000077945 */ /* 0x000fea0003800000 */
[----:B------:R-:W-:-:S13]  /*4520*/  PLOP3.LUT P0, PT, PT, PT, UP0, 0x80, 0x0 ;  /* 0x000000000000781c */ /* 0x000fda0003f0f008 */
[----:B------:R-:W-:Y:S05]  /*4530*/  @!P0 BRA `(.L_x_2723) ;  /* 0x0000002000b08947 */ /* 0x000fea0003800000 */
[----:B------:R-:W0:Y:S01]  /*4540*/  LDC R0, c[0x0][0x448] ;  /* 0x00011200ff007b82 */ /* 0x000e220000000800 */
[----:B------:R-:W-:-:S07]  /*4550*/  IADD3 R5, R23, 0x1, -R22 ;  /* 0x0000000117057810 */ /* 0x000fce0007ffe816 */
[----:B------:R-:W1:Y:S01]  /*4560*/  LDC.64 R6, c[0x0][0x9e0] ;  /* 0x00027800ff067b82 */ /* 0x000e620000000a00 */
[----:B0-----:R-:W-:Y:S01]  /*4570*/  ISETP.NE.AND P1, PT, R0, 0x1, PT ;  /* 0x000000010000780c */ /* 0x001fe20003f25270 */
[----:B------:R-:W-:Y:S01]  /*4580*/  VIADD R0, R192, 0x3f ;  /* 0x0000003fc0007836 */ /* 0x000fe20000000000 */
[----:B-1----:R-:W-:-:S11]  /*4590*/  ISETP.GE.AND P2, PT, R7, 0x1, PT ;  /* 0x000000010700780c */ /* 0x002fd60003f46270 */
[----:B------:R-:W0:Y:S08]  /*45a0*/  @P1 LDC R3, c[0x0][0x44c] ;  /* 0x00011300ff031b82 */ /* 0x000e300000000800 */
[----:B------:R-:W1:Y:S01]  /*45b0*/  @P1 LDC R4, c[0x0][0x450] ;  /* 0x00011400ff041b82 */ /* 0x000e620000000800 */
[----:B0-----:R-:W-:-:S05]  /*45c0*/  @P1 IMAD.HI.U32 R3, R0, R3, RZ ;  /* 0x0000000300031227 */ /* 0x001fca00078e00ff */
[----:B-1----:R-:W-:-:S05]  /*45d0*/  @P1 SHF.R.U32.HI R0, RZ, R4, R3 ;  /* 0x00000004ff001219 */ /* 0x002fca0000011603 */
[----:B------:R-:W-:-:S04]  /*45e0*/  IMAD.IADD R5, R5, 0x1, R0 ;  /* 0x0000000105057824 */ /* 0x000fc800078e0200 */
[----:B------:R-:W-:Y:S01]  /*45f0*/  IMAD.IADD R0, R5, 0x1, R6 ;  /* 0x0000000105007824 */ /* 0x000fe200078e0206 */
        /* <DEDUP_REMOVED lines=12> */
.L_x_2726:
[----:B------:R-:W-:-:S13]  /*46c0*/  ISETP.NE.AND P0, PT, R7, 0x1, PT ;  /* 0x000000010700780c */ /* 0x000fda0003f05270 */
[----:B------:R-:W0:Y:S02]  /*46d0*/  @P0 LDC.64 R4, c[0x0][0x9e8] ;  /* 0x00027a00ff040b82 */ /* 0x000e240000000a00 */
[----:B0-----:R-:W-:-:S05]  /*46e0*/  @P0 IMAD.HI.U32 R4, R3, R4, RZ ;  /* 0x0000000403040227 */ /* 0x001fca00078e00ff */
[----:B------:R-:W-:-:S07]  /*46f0*/  @P0 SHF.R.U32.HI R3, RZ, R5, R4 ;  /* 0x00000005ff030219 */ /* 0x000fce0000011604 */
.L_x_2727:
[----:B------:R-:W-:Y:S05]  /*4700*/  BSYNC B0 ;  /* 0x0000000000007941 */ /* 0x000fea0003800000 */
.L_x_2725:
[----:B------:R-:W-:-:S05]  /*4710*/  IMAD R3, R3, R7, R7 ;  /* 0x0000000703037224 */ /* 0x000fca00078e0207 */
[----:B------:R-:W-:-:S07]  /*4720*/  VIMNMX R0, R0, R3, PT ;  /* 0x0000000300007248 */ /* 0x000fce0003fe0100 */
.L_x_2724:
[----:B------:R-:W0:Y:S01]  /*4730*/  @P1 LDC R5, c[0x0][0x44c] ;  /* 0x00011300ff051b82 */ /* 0x000e220000000800 */
[----:B------:R-:W-:Y:S01]  /*4740*/  VIADD R0, R0, 0x3f ;  /* 0x0000003f00007836 */ /* 0x000fe20000000000 */
[----:B------:R-:W-:Y:S01]  /*4750*/  ULDC UR4, c[0x0][0x9dc] ;  /* 0x0002770000047ab9 */ /* 0x000fe20000000800 */
[----:B------:R-:W-:-:S03]  /*4760*/  IMAD.MOV.U32 R4, RZ, RZ, R192 ;  /* 0x000000ffff047224 */ /* 0x000fc600078e00c0 */
[----:B------:R-:W-:Y:S02]  /*4770*/  SHF.R.S32.HI R3, RZ, 0x1f, R0 ;  /* 0x0000001fff037819 */ /* 0x000fe40000011400 */
[----:B------:R-:W1:Y:S02]  /*4780*/  @P1 LDC R6, c[0x0][0x450] ;  /* 0x00011400ff061b82 */ /* 0x000e640000000800 */
[----:B------:R-:W-:-:S04]  /*4790*/  LEA.HI R3, R3, R0, RZ, 0x6 ;  /* 0x0000000003037211 */ /* 0x000fc800078f30ff */
[----:B------:R-:W-:-:S04]  /*47a0*/  SHF.R.S32.HI R3, RZ, 0x6, R3 ;  /* 0x00000006ff037819 */ /* 0x000fc80000011403 */
[----:B---3--:R-:W-:Y:S01]  /*47b0*/  VIMNMX R14, R168, R3, PT ;  /* 0x00000003a80e7248 */ /* 0x008fe20003fe0100 */
[----:B0-----:R-:W-:-:S05]  /*47c0*/  @P1 IMAD.HI.U32 R5, R192, R5, RZ ;  /* 0x00000005c0051227 */ /* 0x001fca00078e00ff */
        /* <DEDUP_REMOVED lines=14> */
.L_x_2730:
[----:B------:R-:W-:-:S13]  /*48b0*/  ISETP.NE.AND P0, PT, R7, 0x1, PT ;  /* 0x000000010700780c */ /* 0x000fda0003f05270 */
[----:B------:R-:W0:Y:S02]  /*48c0*/  @P0 LDC.64 R4, c[0x0][0x9e8] ;  /* 0x00027a00ff040b82 */ /* 0x000e240000000a00 */
[----:B0-----:R-:W-:-:S05]  /*48d0*/  @P0 IMAD.HI.U32 R4, R22, R4, RZ ;  /* 0x0000000416040227 */ /* 0x001fca00078e00ff */
[----:B------:R-:W-:-:S07]  /*48e0*/  @P0 SHF.R.U32.HI R22, RZ, R5, R4 ;  /* 0x00000005ff160219 */ /* 0x000fce0000011604 */
.L_x_2731:
[----:B------:R-:W-:Y:S05]  /*48f0*/  BSYNC B0 ;  /* 0x0000000000007941 */ /* 0x000fea0003800000 */
.L_x_2729:
[----:B------:R-:W-:-:S05]  /*4900*/  IMAD R3, R22, R7, RZ ;  /* 0x0000000716037224 */ /* 0x000fca00078e02ff */
[----:B------:R-:W-:-:S07]  /*4910*/  VIMNMX R0, R0, R3, !PT ;  /* 0x0000000300007248 */ /* 0x000fce0007fe0100 */
.L_x_2728:
[----:B------:R-:W-:Y:S01]  /*4920*/  SHF.R.S32.HI R5, RZ, 0x1f, R0 ;  /* 0x0000001fff057819 */ /* 0x000fe20000011400 */
[----:B------:R-:W-:Y:S01]  /*4930*/  IMAD.MOV.U32 R3, RZ, RZ, RZ ;  /* 0x000000ffff037224 */ /* 0x000fe200078e00ff */
[----:B------:R-:W-:Y:S02]  /*4940*/  PLOP3.LUT P0, PT, PT, PT, PT, 0x80, 0x0 ;  /* 0x000000000000781c */ /* 0x000fe40003f0f070 */
[----:B------:R-:W-:Y:S02]  /*4950*/  CS2R R32, SRZ ;  /* 0x0000000000207805 */ /* 0x000fe4000001ff00 */
[----:B------:R-:W-:Y:S02]  /*4960*/  LEA.HI R5, R5, R0, RZ, 0x6 ;  /* 0x0000000005057211 */ /* 0x000fe400078f30ff */
[----:B------:R-:W-:Y:S02]  /*4970*/  CS2R R150, SRZ ;  /* 0x0000000000967805 */ /* 0x000fe4000001ff00 */
[----:B------:R-:W-:-:S02]  /*4980*/  CS2R R148, SRZ ;  /* 0x0000000000947805 */ /* 0x000fc4000001ff00 */
[----:B------:R-:W-:Y:S02]  /*4990*/  CS2R R146, SRZ ;  /* 0x0000000000927805 */ /* 0x000fe4000001ff00 */
[----:B------:R-:W-:Y:S02]  /*49a0*/  SHF.R.S32.HI R4, RZ, 0x6, R5 ;  /* 0x00000006ff047819 */ /* 0x000fe40000011405 */
[----:B------:R-:W-:Y:S02]  /*49b0*/  CS2R R144, SRZ ;  /* 0x0000000000907805 */ /* 0x000fe4000001ff00 */
[----:B------:R-:W-:Y:S02]  /*49c0*/  CS2R R142, SRZ ;  /* 0x00000000008e7805 */ /* 0x000fe4000001ff00 */
[----:B------:R-:W-:Y:S02]  /*49d0*/  CS2R R140, SRZ ;  /* 0x00000000008c7805 */ /* 0x000fe4000001ff00 */
[----:B------:R-:W-:-:S02]  /*49e0*/  VIMNMX R4, RZ, R4, !PT ;  /* 0x00000004ff047248 */ /* 0x000fc40007fe0100 */
[----:B------:R-:W-:Y:S02]  /*49f0*/  CS2R R138, SRZ ;  /* 0x00000000008a7805 */ /* 0x000fe4000001ff00 */
[----:B------:R-:W-:Y:S02]  /*4a00*/  CS2R R136, SRZ ;  /* 0x0000000000887805 */ /* 0x000fe4000001ff00 */
[----:B------:R-:W-:Y:S02]  /*4a10*/  CS2R R134, SRZ ;  /* 0x0000000000867805 */ /* 0x000fe4000001ff00 */
[----:B------:R-:W-:Y:S02]  /*4a20*/  ISETP.GT.AND P1, PT, R14, R4, PT ;  /* 0x000000040e00720c */ /* 0x000fe40003f24270 */
        /* <DEDUP_REMOVED lines=51> */
[----:B------:R-:W-:Y:S01]  /*4d60*/  CS2R R174, SRZ ;  /* 0x0000000000ae7805 */ /* 0x000fe2000001ff00 */
[----:B------:R-:W-:Y:S01]  /*4d70*/  IMAD.MOV.U32 R31, RZ, RZ, RZ ;  /* 0x000000ffff1f7224 */ /* 0x000fe200078e00ff */
[----:B------:R-:W-:-:S02]  /*4d80*/  CS2R R6, SRZ ;  /* 0x0000000000067805 */ /* 0x000fc4000001ff00 */
[----:B------:R-:W-:Y:S01]  /*4d90*/  CS2R R176, SRZ ;  /* 0x0000000000b07805 */ /* 0x000fe2000001ff00 */
[----:B------:R-:W-:Y:S02]  /*4da0*/  IMAD.MOV.U32 R0, RZ, RZ, RZ ;  /* 0x000000ffff007224 */ /* 0x000fe400078e00ff */
[----:B------:R-:W-:Y:S01]  /*4db0*/  IMAD.MOV.U32 R5, RZ, RZ, RZ ;  /* 0x000000ffff057224 */ /* 0x000fe200078e00ff */
[----:B------:R-:W-:Y:S06]  /*4dc0*/  @!P1 BRA `(.L_x_2732) ;  /* 0x000000f400149947 */ /* 0x000fec0003800000 */
[----:B------:R-:W0:Y:S02]  /*4dd0*/  SHFL.IDX PT, R0, R220, RZ, 0x1f ;  /* 0x00001fffdc007589 */ /* 0x000e2400000e0000 */
[----:B0-----:R-:W-:-:S04]  /*4de0*/  LEA.HI R3, R0, R0, RZ, 0x1 ;  /* 0x0000000000037211 */ /* 0x001fc800078f08ff */
[----:B------:R-:W-:-:S05]  /*4df0*/  LOP3.LUT R3, R3, 0x1fffe, RZ, 0xc0, !PT ;  /* 0x0001fffe03037812 */ /* 0x000fca00078ec0ff */
[----:B------:R-:W-:Y:S02]  /*4e00*/  IMAD.IADD R3, R0, 0x1, -R3 ;  /* 0x0000000100037824 */ /* 0x000fe400078e0a03 */
[----:B------:R-:W-:Y:S02]  /*4e10*/  IMAD.U32 R0, RZ, RZ, UR37 ;  /* 0x00000025ff007e24 */ /* 0x000fe4000f8e00ff */
[----:B------:R-:W-:-:S03]  /*4e20*/  IMAD R3, R3, 0x8000, R2 ;  /* 0x0000800003037824 */ /* 0x000fc600078e0202 */
[----:B------:R-:W-:Y:S01]  /*4e30*/  ISETP.NE.AND P0, PT, R0, 0x3, PT ;  /* 0x000000030000780c */ /* 0x000fe20003f05270 */
[----:B------:R-:W-:-:S05]  /*4e40*/  VIADD R3, R3, 0x400 ;  /* 0x0000040003037836 */ /* 0x000fca0000000000 */
[----:B------:R-:W-:-:S04]  /*4e50*/  SHF.R.U32.HI R3, RZ, 0x4, R3 ;  /* 0x00000004ff037819 */ /* 0x000fc80000011603 */
[----:B------:R-:W-:-:S04]  /*4e60*/  LOP3.LUT R3, R3, 0x3fff, RZ, 0xc0, !PT ;  /* 0x00003fff03037812 */ /* 0x000fc800078ec0ff */
[----:B------:R-:W-:Y:S01]  /*4e70*/  LOP3.LUT R23, R3, 0x2000000, RZ, 0xfc, !PT ;  /* 0x0200000003177812 */ /* 0x000fe200078efcff */
[----:B------:R-:W-:Y:S06]  /*4e80*/  @!P0 BRA `(.L_x_2733) ;  /* 0x0000000000048947 */ /* 0x000fec0003800000 */
[----:B------:R-:W-:Y:S01]  /*4e90*/  BPT.TRAP 0x1 ;  /* 0x000000040000795c */ /* 0x000fe20000300000 */
.L_x_2733:
[----:B------:R-:W-:Y:S01]  /*4ea0*/  IMAD R22, R18, 0x8, R2 ;  /* 0x0000000812167824 */ /* 0x000fe200078e0202 */
[----:B------:R-:W-:Y:S01]  /*4eb0*/  SHF.L.U32 R3, R19, 0x1f, RZ ;  /* 0x0000001f13037819 */ /* 0x000fe200000006ff */
[----:B------:R-:W-:Y:S01]  /*4ec0*/  VIADD R0, R2, 0x26800 ;  /* 0x0002680002007836 */ /* 0x000fe20000000000 */
[----:B------:R-:W-:Y:S01]  /*4ed0*/  BSSY B0, `(.L_x_2734) ;  /* 0x0000008000007945 */ /* 0x000fe20003800000 */
[----:B------:R-:W-:Y:S01]  /*4ee0*/  IMAD R12, R18, 0x1000, R23 ;  /* 0x00001000120c7824 */ /* 0x000fe200078e0217 */
[----:B------:R-:W0:Y:S01]  /*4ef0*/  SYNCS.PHASECHK.TRANS64.TRYWAIT P1, [R22+URZ+0x28c50], R3 ;  /* 0x028c5003160075a7 */ /* 0x000e22000802017f */
[----:B------:R-:W-:Y:S01]  /*4f00*/  IMAD.MOV.U32 R13, RZ, RZ, 0x40000040 ;  /* 0x40000040ff0d7424 */ /* 0x000fe200078e00ff */
[----:B------:R-:W-:-:S04]  /*4f10*/  SHF.R.U32.HI R0, RZ, 0x4, R0 ;  /* 0x00000004ff007819 */ /* 0x000fc80000011600 */
[----:B------:R-:W-:-:S04]  /*4f20*/  LOP3.LUT R0, R0, 0x3fff, RZ, 0xc0, !PT ;  /* 0x00003fff00007812 */ /* 0x000fc800078ec0ff */
[----:B------:R-:W-:Y:S01]  /*4f30*/  LOP3.LUT R10, R0, 0x10000, RZ, 0xfc, !PT ;  /* 0x00010000000a7812 */ /* 0x000fe200078efcff */
[----:B0-----:R-:W-:Y:S06]  /*4f40*/  @!P1 BRA `(.L_x_2735) ;  /* 0x000001b400789947 */ /* 0x001fec0003800000 */
.L_x_3087:
[----:B------:R-:W-:Y:S05]  /*4f50*/  BSYNC B0 ;  /* 0x0000000000007941 */ /* 0x000fea0003800000 */
.L_x_2734:
[----:B------:R-:W-:Y:S01]  /*4f60*/  BAR.SYNC.DEFER_BLOCKING 0xe, 0x100 ;  /* 0x0384000000007b1d */ /* 0x000fe20000010000 */
[----:B------:R-:W-:Y:S01]  /*4f70*/  IMAD.MOV.U32 R11, RZ, RZ, 0x40000040 ;  /* 0x40000040ff0b7424 */ /* 0x000fe200078e00ff */
[C---:B------:R-:W-:Y:S01]  /*4f80*/  R2UR UR6, R12.reuse ;  /* 0x000000000c0672ca */ /* 0x040fe200000e0000 */
[----:B------:R-:W-:Y:S01]  /*4f90*/  VIADD R6, R12, 0x80 ;  /* 0x000000800c067836 */ /* 0x000fe20000000000 */
[----:B------:R-:W-:Y:S01]  /*4fa0*/  R2UR UR7, R13 ;  /* 0x000000000d0772ca */ /* 0x000fe200000e0000 */
[C---:B------:R-:W-:Y:S01]  /*4fb0*/  VIADD R8, R10.reuse, 0x2 ;  /* 0x000000020a087836 */ /* 0x040fe20000000000 */
[----:B------:R-:W-:Y:S01]  /*4fc0*/  R2UR UR4, R10 ;  /* 0x000000000a0472ca */ /* 0x000fe200000e0000 */
[----:B------:R-:W-:Y:S01]  /*4fd0*/  IMAD.MOV.U32 R7, RZ, RZ, 0x40000040 ;  /* 0x40000040ff077424 */ /* 0x000fe200078e00ff */
[----:B------:R-:W-:Y:S01]  /*4fe0*/  R2UR UR5, R11 ;  /* 0x000000000b0572ca */ /* 0x000fe200000e0000 */
[----:B------:R-:W-:Y:S01]  /*4ff0*/  VIADD R20, R12, 0x100 ;  /* 0x000001000c147836 */ /* 0x000fe20000000000 */
[----:B------:R-:W-:Y:S01]  /*5000*/  MOV R9, 0x40000040 ;  /* 0x4000004000097802 */ /* 0x000fe20000000f00 */
[----:B------:R-:W-:Y:S01]  /*5010*/  IMAD.MOV.U32 R21, RZ, RZ, 0x40000040 ;  /* 0x40000040ff157424 */ /* 0x000fe200078e00ff */
[----:B------:R-:W1:Y:S01]  /*5020*/  S2R R0, SR_TID.X ;  /* 0x0000000000007919 */ /* 0x000e620000002100 */
[----:B------:R-:W-:Y:S01]  /*5030*/  IMAD.MOV.U32 R13, RZ, RZ, 0x40000040 ;  /* 0x40000040ff0d7424 */ /* 0x000fe200078e00ff */
[----:B------:R-:W-:Y:S01]  /*5040*/  BSSY B0, `(.L_x_2736) ;  /* 0x00000ec000007945 */ /* 0x000fe20003800000 */
[----:B0-----:R-:W-:-:S05]  /*5050*/  VIADD R3, R14, 0xfffffffe ;  /* 0xfffffffe0e037836 */ /* 0x001fca0000000000 */
[----:B------:R-:W-:Y:S01]  /*5060*/  ISETP.GE.AND P2, PT, R3, R4, PT ;  /* 0x000000040300720c */ /* 0x000fe20003f46270 */
[----:B----45:R-:W-:-:S06]  /*5070*/  WARPGROUP.ARRIVE ;  /* 0x00000000000079c5 */ /* 0x030fcc0000000000 */
[----:B------:R-:W-:Y:S01]  /*5080*/  HGMMA.64x256x16.F32 R24, gdesc[UR4].tnspB, RZ, !UPT, gsb0 ;  /* 0x43e00000041879f0 */ /* 0x000fe2000c0008ff */
[----:B------:R-:W-:Y:S01]  /*5090*/  R2UR UR6, R6 ;  /* 0x00000000060672ca */ /* 0x000fe200000e0000 */
[----:B------:R-:W-:Y:S01]  /*50a0*/  VIADD R6, R10, 0x4 ;  /* 0x000000040a067836 */ /* 0x000fe20000000000 */
[----:B------:R-:W-:Y:S01]  /*50b0*/  R2UR UR7, R7 ;  /* 0x00000000070772ca */ /* 0x000fe200000e0000 */
[----:B------:R-:W-:Y:S01]  /*50c0*/  IMAD.MOV.U32 R7, RZ, RZ, 0x40000040 ;  /* 0x40000040ff077424 */ /* 0x000fe200078e00ff */
[----:B------:R-:W-:Y:S02]  /*50d0*/  R2UR UR4, R8 ;  /* 0x00000000080472ca */ /* 0x000fe400000e0000 */
[----:B------:R-:W-:Y:S02]  /*50e0*/  R2UR UR5, R9 ;  /* 0x00000000090572ca */ /* 0x000fe400000e0000 */
[----:B-1----:R-:W-:-:S04]  /*50f0*/  LOP3.LUT R0, R0, 0x7f, RZ, 0xc0, !PT ;  /* 0x0000007f00007812 */ /* 0x002fc800078ec0ff */
[----:B------:R-:W-:-:S13]  /*5100*/  ISETP.NE.AND P1, PT, R0, RZ, PT ;  /* 0x000000ff0000720c */ /* 0x000fda0003f25270 */
[----:B------:R-:W-:-:S05]  /*5110*/  @!P1 VIADD R0, R22, 0x28c60 ;  /* 0x00028c6016009836 */ /* 0x000fca0000000000 */
[----:B------:R-:W-:Y:S01]  /*5120*/  @!P1 PRMT R0, RZ, 0x654, R0 ;  /* 0x00000654ff009816 */ /* 0x000fe20000000000 */
[----:B------:R-:W-:Y:S02]  /*5130*/  WARPGROUP.DEPBAR.LE gsb0, 0x0 ;  /* 0x00008000000079c5 */ /* 0x000fe40000010000 */
[----:B------:R-:W-:-:S06]  /*5140*/  WARPGROUP.ARRIVE ;  /* 0x00000000000079c5 */ /* 0x000fcc0000000000 */
        /* <DEDUP_REMOVED lines=24> */
.L_x_2743:
[----:B------:R-:W-:Y:S01]  /*52d0*/  BAR.SYNC.DEFER_BLOCKING 0xe, 0x100 ;  /* 0x0384000000007b1d */ /* 0x000fe20000010000 */
[C---:B------:R-:W-:Y:S01]  /*52e0*/  IMAD R5, R18.reuse, 0x40, R191 ;  /* 0x0000004012057824 */ /* 0x040fe200078e02bf */
[----:B------:R-:W-:Y:S01]  /*52f0*/  ISETP.GT.AND P3, PT, R3, R4, PT ;  /* 0x000000040300720c */ /* 0x000fe20003f64270 */
[----:B------:R-:W-:Y:S02]  /*5300*/  VIADD R18, R18, 0x1 ;  /* 0x0000000112127836 */ /* 0x000fe40000000000 */
[----:B------:R-:W-:Y:S02]  /*5310*/  IMAD R5, R5, 0x4, R2 ;  /* 0x0000000405057824 */ /* 0x000fe400078e0202 */
[----:B------:R-:W-:Y:S01]  /*5320*/  VIADD R3, R3, 0xffffffff ;  /* 0xffffffff03037836 */ /* 0x000fe20000000000 */
[----:B------:R-:W-:-:S04]  /*5330*/  ISETP.NE.AND P2, PT, R18, 0x2, PT ;  /* 0x000000021200780c */ /* 0x000fc80003f45270 */
[----:B------:R-:W-:Y:S02]  /*5340*/  SEL R14, RZ, 0x1, P2 ;  /* 0x00000001ff0e7807 */ /* 0x000fe40001000000 */
[----:B------:R-:W-:Y:S02]  /*5350*/  SEL R18, R18, RZ, P2 ;  /* 0x000000ff12127207 */ /* 0x000fe40001000000 */
[----:B------:R-:W-:Y:S01]  /*5360*/  LOP3.LUT R19, R19, R14, RZ, 0x3c, !PT ;  /* 0x0000000e13137212 */ /* 0x000fe200078e3cff */
[----:B01----:R-:W0:Y:S04]  /*5370*/  LDS R0, [R5+0x28800] ;  /* 0x0288000005007984 */ /* 0x003e280000000800 */
        /* <DEDUP_REMOVED lines=131> */
.L_x_2738:
[----:B------:R-:W-:Y:S01]  /*5bb0*/  IMAD R0, R18, 0x8, R2 ;  /* 0x0000000812007824 */ /* 0x000fe200078e0202 */
[----:B------:R-:W-:-:S04]  /*5bc0*/  SHF.L.U32 R5, R19, 0x1f, RZ ;  /* 0x0000001f13057819 */ /* 0x000fc800000006ff */
[----:B------:R0:W1:Y:S01]  /*5bd0*/  SYNCS.PHASECHK.TRANS64.TRYWAIT P2, [R0+URZ+0x28c50], R5 ;  /* 0x028c5005000075a7 */ /* 0x000062000804017f */
[----:B------:R-:W-:Y:S05]  /*5be0*/  @!P0 BRA `(.L_x_2739) ;  /* 0x0000000000048947 */ /* 0x000fea0003800000 */
[----:B------:R-:W-:Y:S01]  /*5bf0*/  BPT.TRAP 0x1 ;  /* 0x000000040000795c */ /* 0x000fe20000300000 */
.L_x_2739:
[----:B------:R-:W-:Y:S04]  /*5c00*/  BSSY B1, `(.L_x_2740) ;  /* 0x0000004000017945 */ /* 0x000fe80003800000 */
[----:B-1----:R-:W-:Y:S05]  /*5c10*/  @P2 BRA `(.L_x_2741) ;  /* 0x0000000000082947 */ /* 0x002fea0003800000 */
[----:B------:R-:W1:Y:S02]  /*5c20*/  SYNCS.PHASECHK.TRANS64.TRYWAIT P2, [R0+URZ+0x28c50], R5 ;  /* 0x028c5005000075a7 */ /* 0x000e64000804017f */
[----:B-1----:R-:W-:Y:S05]  /*5c30*/  @!P2 BRA `(.L_x_2742) ;  /* 0x000001a80050a947 */ /* 0x002fea0003800000 */
.L_x_2741:
[----:B------:R-:W-:Y:S05]  /*5c40*/  BSYNC B1 ;  /* 0x0000000000017941 */ /* 0x000fea0003800000 */
.L_x_2740:
[----:B------:R-:W-:Y:S01]  /*5c50*/  IMAD R14, R18, 0x1000, R23 ;  /* 0x00001000120e7824 */ /* 0x000fe200078e0217 */
[----:B------:R-:W-:Y:S01]  /*5c60*/  R2UR UR4, R10 ;  /* 0x000000000a0472ca */ /* 0x000fe200000e0000 */
[----:B------:R-:W-:Y:S01]  /*5c70*/  IMAD.MOV.U32 R15, RZ, RZ, 0x40000040 ;  /* 0x40000040ff0f7424 */ /* 0x000fe200078e00ff */
[----:B------:R-:W-:Y:S01]  /*5c80*/  R2UR UR5, R11 ;  /* 0x000000000b0572ca */ /* 0x000fe200000e0000 */
[----:B------:R-:W-:Y:S01]  /*5c90*/  WARPGROUP.ARRIVE ;  /* 0x00000000000079c5 */ /* 0x000fe20000000000 */
[C---:B------:R-:W-:Y:S01]  /*5ca0*/  R2UR UR6, R14.reuse ;  /* 0x000000000e0672ca */ /* 0x040fe200000e0000 */
[----:B------:R-:W-:Y:S01]  /*5cb0*/  VIADD R20, R14, 0x80 ;  /* 0x000000800e147836 */ /* 0x000fe20000000000 */
[----:B------:R-:W-:Y:S01]  /*5cc0*/  R2UR UR7, R15 ;  /* 0x000000000f0772ca */ /* 0x000fe200000e0000 */
[----:B------:R-:W-:Y:S02]  /*5cd0*/  IMAD.MOV.U32 R21, RZ, RZ, 0x40000040 ;  /* 0x40000040ff157424 */ /* 0x000fe400078e00ff */
[----:B------:R-:W-:-:S02]  /*5ce0*/  IMAD.MOV.U32 R15, RZ, RZ, 0x40000040 ;  /* 0x40000040ff0f7424 */ /* 0x000fc400078e00ff */
[----:B01----:R-:W-:-:S05]  /*5cf0*/  @!P1 VIADD R0, R0, 0x28c60 ;  /* 0x00028c6000009836 */ /* 0x003fca0000000000 */
[----:B------:R-:W-:-:S03]  /*5d00*/  @!P1 PRMT R0, RZ, 0x654, R0 ;  /* 0x00000654ff009816 */ /* 0x000fc60000000000 */
        /* <DEDUP_REMOVED lines=31> */
.L_x_2737:
[----:B------:R-:W-:Y:S05]  /*5f00*/  BSYNC B0 ;  /* 0x0000000000007941 */ /* 0x000fea0003800000 */
.L_x_2736:
        /* <DEDUP_REMOVED lines=9> */
[----:B01----:R-:W0:Y:S04]  /*5fa0*/  LDS R0, [R3+0x28800] ;  /* 0x0288000003007984 */ /* 0x003e280000000800 */
[----:B------:R1:W2:Y:S02]  /*5fb0*/  LDS R2, [R3+0x28820] ;  /* 0x0288200003027984 */ /* 0x0002a40000000800 */
[----:B-1----:R-:W-:Y:S01]  /*5fc0*/  MOV R3, RZ ;  /* 0x000000ff00037202 */ /* 0x002fe20000000f00 */
        /* <DEDUP_REMOVED lines=131> */
.L_x_2723:
        /* <DEDUP_REMOVED lines=24> */
.L_x_2746:
[----:B------:R-:W-:-:S13]  /*6980*/  ISETP.NE.AND P0, PT, R7, 0x1, PT ;  /* 0x000000010700780c */ /* 0x000fda0003f05270 */
[----:B------:R-:W0:Y:S02]  /*6990*/  @P0 LDC.64 R4, c[0x0][0x9e8] ;  /* 0x00027a00ff040b82 */ /* 0x000e240000000a00 */
[----:B0-----:R-:W-:-:S05]  /*69a0*/  @P0 IMAD.HI.U32 R4, R3, R4, RZ ;  /* 0x0000000403040227 */ /* 0x001fca00078e00ff */
[----:B------:R-:W-:-:S07]  /*69b0*/  @P0 SHF.R.U32.HI R3, RZ, R5, R4 ;  /* 0x00000005ff030219 */ /* 0x000fce0000011604 */
.L_x_2747:
[----:B------:R-:W-:Y:S05]  /*69c0*/  BSYNC B0 ;  /* 0x0000000000007941 */ /* 0x000fea0003800000 */
.L_x_2745:
[----:B------:R-:W-:-:S05]  /*69d0*/  IMAD R3, R3, R7, R7 ;  /* 0x0000000703037224 */ /* 0x000fca00078e0207 */
[----:B------:R-:W-:-:S07]  /*69e0*/  VIMNMX R0, R0, R3, PT ;  /* 0x0000000300007248 */ /* 0x000fce0003fe0100 */
.L_x_2744:
        /* <DEDUP_REMOVED lines=8> */
[----:B------:R-:W-:Y:S01]  /*6a70*/  VIMNMX R168, R168, R3, PT ;  /* 0x00000003a8a87248 */ /* 0x000fe20003fe0100 */
        /* <DEDUP_REMOVED lines=15> */
.L_x_2750:
[----:B------:R-:W-:-:S13]  /*6b70*/  ISETP.NE.AND P0, PT, R7, 0x1, PT ;  /* 0x000000010700780c */ /* 0x000fda0003f05270 */
[----:B------:R-:W0:Y:S02]  /*6b80*/  @P0 LDC.64 R8, c[0x0][0x9e8] ;  /* 0x00027a00ff080b82 */ /* 0x000e240000000a00 */
[----:B0-----:R-:W-:-:S05]  /*6b90*/  @P0 IMAD.HI.U32 R6, R0, R8, RZ ;  /* 0x0000000800060227 */ /* 0x001fca00078e00ff */
[----:B------:R-:W-:-:S07]  /*6ba0*/  @P0 SHF.R.U32.HI R0, RZ, R9, R6 ;  /* 0x00000009ff000219 */ /* 0x000fce0000011606 */
.L_x_2751:
[----:B------:R-:W-:Y:S05]  /*6bb0*/  BSYNC B0 ;  /* 0x0000000000007941 */ /* 0x000fea0003800000 */
.L_x_2749:
[----:B------:R-:W-:-:S05]  /*6bc0*/  IMAD R3, R0, R7, RZ ;  /* 0x0000000700037224 */ /* 0x000fca00078e02ff */
[----:B------:R-:W-:-:S07]  /*6bd0*/  VIMNMX R4, R4, R3, !PT ;  /* 0x0000000304047248 */ /* 0x000fce0007fe0100 */
.L_x_2748:
        /* <DEDUP_REMOVED lines=29> */
[----:B---3--:R-:W-:Y:S02]  /*6db0*/  CS2R R76, SRZ ;  /* 0x00000000004c7805 */ /* 0x008fe4000001ff00 */
        /* <DEDUP_REMOVED lines=55> */
[----:B------:R-:W-:-:S04]  /*7130*/  LOP3.LUT R3, R3, 0x3fff, RZ, 0xc0, !PT ;  /* 0x00003fff03037812 */ /* 0x000fc800078ec0ff */
[----:B------:R-:W-:Y:S01]  /*7140*/  LOP3.LUT R190, R3, 0x2000000, RZ, 0xfc, !PT ;  /* 0x0200000003be7812 */ /* 0x000fe200078efcff */
        /* <DEDUP_REMOVED lines=9> */
[----:B------:R-:W-:Y:S01]  /*71e0*/  MOV R13, RZ ;  /* 0x000000ff000d7202 */ /* 0x000fe20000000f00 */
[----:B------:R-:W-:Y:S02]  /*71f0*/  IMAD.U32 R7, RZ, RZ, UR7 ;  /* 0x00000007ff077e24 */ /* 0x000fe4000f8e00ff */
[----:B------:R-:W-:-:S02]  /*7200*/  IMAD.U32 R10, RZ, RZ, UR4 ;  /* 0x00000004ff0a7e24 */ /* 0x000fc4000f8e00ff */
[----:B------:R-:W-:Y:S02]  /*7210*/  IMAD.U32 R11, RZ, RZ, UR5 ;  /* 0x00000005ff0b7e24 */ /* 0x000fe4000f8e00ff */
[----:B------:R-:W-:Y:S02]  /*7220*/  IMAD.MOV.U32 R8, RZ, RZ, 0x70 ;  /* 0x00000070ff087424 */ /* 0x000fe400078e00ff */
[----:B0-----:R-:W-:-:S07]  /*7230*/  IMAD.MOV.U32 R12, RZ, RZ, 0x1 ;  /* 0x00000001ff0c7424 */ /* 0x001fce00078e00ff */
[----:B------:R-:W-:-:S07]  /*7240*/  LEPC R20, `(.L_x_2753) ;  /* 0x000000001014794e */ /* 0x000fce0000000000 */
[----:B-1--45:R-:W-:Y:S05]  /*7250*/  CALL.ABS.NOINC R14 ;  /* 0x000000000e007343 */ /* 0x032fea0003c00000 */
.L_x_2753:
[----:B------:R-:W-:Y:S05]  /*7260*/  BSYNC B6 ;  /* 0x0000000000067941 */ /* 0x000fea0003800000 */
.L_x_2752:
        /* <DEDUP_REMOVED lines=12> */
.L_x_2757:
[----:B-1----:R1:W2:Y:S02]  /*7330*/  SYNCS.PHASECHK.TRANS64.TRYWAIT P0, [R2+URZ+0x28c00], R3 ;  /* 0x028c0003020075a7 */ /* 0x0022a4000800017f */
[----:B--2---:R-:W-:Y:S05]  /*7340*/  @!P0 NANOSLEEP.SYNCS 0x989680 ;  /* 0x009896800000895d */ /* 0x004fea0003900000 */
[----:B------:R-:W2:Y:S02]  /*7350*/  @!P0 SYNCS.PHASECHK.TRANS64 P0, [R2+URZ+0x28c00], R3 ;  /* 0x028c0003020085a7 */ /* 0x000ea4000800007f */
[----:B--2---:R-:W-:Y:S05]  /*7360*/  @!P0 BRA `(.L_x_2757) ;  /* 0xfffffffc00f08947 */ /* 0x004fea000383ffff */
.L_x_2756:
[----:B------:R-:W-:Y:S05]  /*7370*/  BSYNC B0 ;  /* 0x0000000000007941 */ /* 0x000fea0003800000 */
.L_x_2755:
[----:B------:R-:W-:Y:S05]  /*7380*/  BRA `(.L_x_2758) ;  /* 0x0000002800d87947 */ /* 0x000fea0003800000 */
.L_x_2754:
[----:B------:R-:W-:Y:S01]  /*7390*/  VIADD R3, R2, 0x20400 ;  /* 0x0002040002037836 */ /* 0x000fe20000000000 */
[----:B-----5:R-:W-:Y:S01]  /*73a0*/  SHF.R.S32.HI R0, RZ, 0x1f, R37 ;  /* 0x0000001fff007819 */ /* 0x020fe20000011425 */
[----:B------:R-:W-:Y:S01]  /*73b0*/  ULDC.64 UR4, c[0x0][0x3f8] ;  /* 0x0000fe0000047ab9 */ /* 0x000fe20000000a00 */
[----:B------:R-:W-:Y:S01]  /*73c0*/  ULDC.64 UR6, c[0x0][0x408] ;  /* 0x0001020000067ab9 */ /* 0x000fe20000000a00 */
[----:B----4-:R-:W-:Y:S01]  /*73d0*/  IMAD.WIDE.U32 R24, R37, UR4, RZ ;  /* 0x0000000425187c25 */ /* 0x010fe2000f8e00ff */
[----:B------:R-:W-:Y:S01]  /*73e0*/  LOP3.LUT P0, RZ, R3, 0x3ff, RZ, 0xc0, !PT ;  /* 0x000003ff03ff7812 */ /* 0x000fe2000780c0ff */
[----:B------:R-:W-:Y:S02]  /*73f0*/  BSSY B6, `(.L_x_2759) ;  /* 0x0000019000067945 */ /* 0x000fe40003800000 */
[C---:B------:R-:W-:Y:S02]  /*7400*/  IMAD R4, R0.reuse, UR4, RZ ;  /* 0x0000000400047c24 */ /* 0x040fe4000f8e02ff */
[----:B------:R-:W-:-:S02]  /*7410*/  IMAD R0, R0, UR6, RZ ;  /* 0x0000000600007c24 */ /* 0x000fc4000f8e02ff */
[C---:B------:R-:W-:Y:S02]  /*7420*/  IMAD R29, R37.reuse, UR5, R4 ;  /* 0x00000005251d7c24 */ /* 0x040fe4000f8e0204 */
[C---:B------:R-:W-:Y:S02]  /*7430*/  IMAD R31, R37.reuse, UR7, R0 ;  /* 0x00000007251f7c24 */ /* 0x040fe4000f8e0200 */
[----:B------:R-:W-:-:S04]  /*7440*/  IMAD.WIDE.U32 R26, R37, UR6, RZ ;  /* 0x00000006251a7c25 */ /* 0x000fc8000f8e00ff */
[----:B------:R-:W-:Y:S02]  /*7450*/  IMAD.IADD R29, R29, 0x1, R25 ;  /* 0x000000011d1d7824 */ /* 0x000fe400078e0219 */
[----:B------:R-:W-:Y:S01]  /*7460*/  IMAD.IADD R31, R31, 0x1, R27 ;  /* 0x000000011f1f7824 */ /* 0x000fe200078e021b */
        /* <DEDUP_REMOVED lines=17> */
.L_x_2760:
[----:B------:R-:W-:Y:S05]  /*7580*/  BSYNC B6 ;  /* 0x0000000000067941 */ /* 0x000fea0003800000 */
.L_x_2759:
[----:B------:R-:W-:Y:S01]  /*7590*/  ULDC.U8 UR4, c[0x0][0x410] ;  /* 0x0001040000047ab9 */ /* 0x000fe20000000000 */
[----:B------:R-:W-:Y:S01]  /*75a0*/  BSSY B0, `(.L_x_2761) ;  /* 0x000028c000007945 */ /* 0x000fe20003800000 */
[----:B------:R-:W-:Y:S01]  /*75b0*/  ISETP.NE.AND P0, PT, RZ, UR4, PT ;  /* 0x00000004ff007c0c */ /* 0x000fe2000bf05270 */
[----:B------:R-:W-:-:S12]  /*75c0*/  IMAD.IADD R34, R185, 0x1, R192 ;  /* 0x00000001b9227824 */ /* 0x000fd800078e02c0 */
[----:B------:R-:W-:Y:S05]  /*75d0*/  @!P0 BRA `(.L_x_2762) ;  /* 0x0000001400508947 */ /* 0x000fea0003800000 */
[----:B------:R-:W0:Y:S01]  /*75e0*/  LDC R37, c[0x0][0x448] ;  /* 0x00011200ff257b82 */ /* 0x000e220000000800 */
[----:B------:R-:W-:Y:S01]  /*75f0*/  IMAD R3, R223, 0x20, R34 ;  /* 0x00000020df037824 */ /* 0x000fe200078e0222 */
[----:B------:R-:W-:Y:S01]  /*7600*/  ULDC.64 UR4, c[0x0][0x3f8] ;  /* 0x0000fe0000047ab9 */ /* 0x000fe20000000a00 */
[----:B------:R-:W-:Y:S01]  /*7610*/  ULDC.64 UR6, c[0x0][0x408] ;  /* 0x0001020000067ab9 */ /* 0x000fe20000000a00 */
[----:B------:R-:W-:Y:S02]  /*7620*/  IMAD.MOV.U32 R6, RZ, RZ, R24 ;  /* 0x000000ffff067224 */ /* 0x000fe400078e0018 */
[----:B------:R-:W-:Y:S02]  /*7630*/  IMAD.MOV.U32 R7, RZ, RZ, R29 ;  /* 0x000000ffff077224 */ /* 0x000fe400078e001d */
[----:B------:R-:W-:Y:S02]  /*7640*/  IMAD.MOV.U32 R8, RZ, RZ, R26 ;  /* 0x000000ffff087224 */ /* 0x000fe400078e001a */
[----:B------:R-:W-:Y:S01]  /*7650*/  IMAD.MOV.U32 R9, RZ, RZ, R31 ;  /* 0x000000ffff097224 */ /* 0x000fe200078e001f */
[----:B0-----:R-:W-:-:S13]  /*7660*/  ISETP.NE.AND P0, PT, R37, 0x1, PT ;  /* 0x000000012500780c */ /* 0x001fda0003f05270 */
[----:B------:R-:W0:Y:S08]  /*7670*/  @P0 LDC R0, c[0x0][0x44c] ;  /* 0x00011300ff000b82 */ /* 0x000e300000000800 */
[----:B------:R-:W1:Y:S01]  /*7680*/  @P0 LDC R5, c[0x0][0x450] ;  /* 0x00011400ff050b82 */ /* 0x000e620000000800 */
[----:B0-----:R-:W-:-:S05]  /*7690*/  @P0 IMAD.HI.U32 R0, R3, R0, RZ ;  /* 0x0000000003000227 */ /* 0x001fca00078e00ff */
[----:B-1----:R-:W-:-:S04]  /*76a0*/  @P0 SHF.R.U32.HI R3, RZ, R5, R0 ;  /* 0x00000005ff030219 */ /* 0x002fc80000011600 */
[----:B------:R-:W-:Y:S01]  /*76b0*/  SHF.R.S32.HI R0, RZ, 0x1f, R3 ;  /* 0x0000001fff007819 */ /* 0x000fe20000011403 */
[----:B------:R-:W-:-:S04]  /*76c0*/  IMAD.WIDE.U32 R6, R3, UR4, R6 ;  /* 0x0000000403067c25 */ /* 0x000fc8000f8e0006 */
[C---:B------:R-:W-:Y:S02]  /*76d0*/  IMAD R4, R0.reuse, UR4, RZ ;  /* 0x0000000400047c24 */ /* 0x040fe4000f8e02ff */
[----:B------:R-:W-:Y:S02]  /*76e0*/  IMAD R0, R0, UR6, RZ ;  /* 0x0000000600007c24 */ /* 0x000fe4000f8e02ff */
[C---:B------:R-:W-:Y:S01]  /*76f0*/  IMAD R5, R3.reuse, UR5, R4 ;  /* 0x0000000503057c24 */ /* 0x040fe2000f8e0204 */
[----:B------:R-:W-:Y:S01]  /*7700*/  ULDC.64 UR4, c[0x0][0x3e8] ;  /* 0x0000fa0000047ab9 */ /* 0x000fe20000000a00 */
[C---:B------:R-:W-:Y:S01]  /*7710*/  IMAD.WIDE.U32 R8, R3.reuse, UR6, R8 ;  /* 0x0000000603087c25 */ /* 0x040fe2000f8e0008 */
[----:B------:R-:W-:Y:S01]  /*7720*/  LEA R4, P0, R6, UR4, 0x1 ;  /* 0x0000000406047c11 */ /* 0x000fe2000f8008ff */
[----:B------:R-:W-:Y:S02]  /*7730*/  UMOV UR4, 0xffffffff ;  /* 0xffffffff00047882 */ /* 0x000fe40000000000 */
[----:B------:R-:W-:Y:S01]  /*7740*/  IMAD R3, R3, UR7, R0 ;  /* 0x0000000703037c24 */ /* 0x000fe2000f8e0200 */
[----:B------:R-:W-:Y:S01]  /*7750*/  ULDC.64 UR6, c[0x0][0x400] ;  /* 0x0001000000067ab9 */ /* 0x000fe20000000a00 */
[----:B------:R-:W-:Y:S01]  /*7760*/  IMAD.IADD R5, R7, 0x1, R5 ;  /* 0x0000000107057824 */ /* 0x000fe200078e0205 */
[----:B------:R-:W-:Y:S01]  /*7770*/  LEA R7, P1, R8, UR6, 0x1 ;  /* 0x0000000608077c11 */ /* 0x000fe2000f8208ff */
[----:B------:R-:W-:-:S03]  /*7780*/  IMAD.IADD R3, R9, 0x1, R3 ;  /* 0x0000000109037824 */ /* 0x000fc600078e0203 */
[----:B------:R-:W-:Y:S02]  /*7790*/  LEA.HI.X R6, R6, UR5, R5, 0x1, P0 ;  /* 0x0000000506067c11 */ /* 0x000fe400080f0c05 */
[----:B------:R-:W-:Y:S01]  /*77a0*/  LEA.HI.X R8, R8, UR7, R3, 0x1, P1 ;  /* 0x0000000708087c11 */ /* 0x000fe200088f0c03 */
[----:B------:R-:W-:Y:S06]  /*77b0*/  BRA.DIV UR4, `(.L_x_2763) ;  /* 0x0000018e04847947 */ /* 0x000fec000b800000 */
[----:B------:R0:W1:Y:S04]  /*77c0*/  SHFL.IDX PT, R3, R6, RZ, 0x1c1f ;  /* 0x001c1fff06037589 */ /* 0x00006800000e0000 */
[----:B------:R0:W2:Y:S04]  /*77d0*/  SHFL.IDX PT, R0, R4, RZ, 0x1c1f ;  /* 0x001c1fff04007589 */ /* 0x0000a800000e0000 */
[----:B------:R0:W3:Y:S04]  /*77e0*/  SHFL.IDX PT, R5, R8, RZ, 0x1c1f ;  /* 0x001c1fff08057589 */ /* 0x0000e800000e0000 */
[----:B------:R0:W4:Y:S02]  /*77f0*/  SHFL.IDX PT, R14, R7, RZ, 0x1c1f ;  /* 0x001c1fff070e7589 */ /* 0x00012400000e0000 */
.L_x_3093:
[----:B------:R-:W-:Y:S01]  /*7800*/  IMAD R37, R22, R37, RZ ;  /* 0x0000002516257224 */ /* 0x000fe200078e02ff */
[----:B------:R-:W-:Y:S01]  /*7810*/  BSSY B1, `(.L_x_2764) ;  /* 0x000001d000017945 */ /* 0x000fe20003800000 */
[----:B------:R-:W-:Y:S02]  /*7820*/  CS2R R30, SRZ ;  /* 0x00000000001e7805 */ /* 0x000fe4000001ff00 */
[----:B------:R-:W-:Y:S02]  /*7830*/  CS2R R20, SRZ ;  /* 0x0000000000147805 */ /* 0x000fe4000001ff00 */
[----:B------:R-:W-:Y:S02]  /*7840*/  CS2R R28, SRZ ;  /* 0x00000000001c7805 */ /* 0x000fe4000001ff00 */
[----:B------:R-:W-:Y:S02]  /*7850*/  ISETP.GE.AND P0, PT, R34, R37, PT ;  /* 0x000000252200720c */ /* 0x000fe40003f06270 */
[----:B------:R-:W-:-:S11]  /*7860*/  CS2R R24, SRZ ;  /* 0x0000000000187805 */ /* 0x000fd6000001ff00 */
[----:B------:R-:W-:Y:S05]  /*7870*/  @P0 BRA `(.L_x_2765) ;  /* 0x0000000000580947 */ /* 0x000fea0003800000 */
[----:B------:R-:W-:Y:S01]  /*7880*/  ULDC UR4, c[0x0][0x3f4] ;  /* 0x0000fd0000047ab9 */ /* 0x000fe20000000800 */
[----:B--2---:R-:W-:Y:S01]  /*7890*/  IMAD.MOV.U32 R10, RZ, RZ, R0 ;  /* 0x000000ffff0a7224 */ /* 0x004fe200078e0000 */
[----:B------:R-:W-:Y:S01]  /*78a0*/  ISETP.GE.AND P3, PT, R199, UR4, PT ;  /* 0x00000004c7007c0c */ /* 0x000fe2000bf66270 */
[----:B-1----:R-:W-:Y:S01]  /*78b0*/  IMAD.MOV.U32 R11, RZ, RZ, R3 ;  /* 0x000000ffff0b7224 */ /* 0x002fe200078e0003 */
[----:B------:R-:W-:Y:S01]  /*78c0*/  ISETP.GE.AND P2, PT, R188, UR4, PT ;  /* 0x00000004bc007c0c */ /* 0x000fe2000bf46270 */
[----:B---3--:R-:W-:Y:S01]  /*78d0*/  IMAD.MOV.U32 R15, RZ, RZ, R5 ;  /* 0x000000ffff0f7224 */ /* 0x008fe200078e0005 */
[----:B------:R-:W-:-:S09]  /*78e0*/  CS2R R28, SRZ ;  /* 0x00000000001c7805 */ /* 0x000fd2000001ff00 */
[C---:B------:R-:W-:Y:S01]  /*78f0*/  @!P3 IMAD.SHL.U32 R33, R199.reuse, 0x2, RZ ;  /* 0x00000002c721b824 */ /* 0x040fe200078e00ff */
[----:B------:R-:W-:Y:S02]  /*7900*/  @!P3 SHF.L.U64.HI R20, R199, 0x1, R224 ;  /* 0x00000001c714b819 */ /* 0x000fe400000102e0 */
[----:B------:R-:W-:Y:S02]  /*7910*/  CS2R R30, SRZ ;  /* 0x00000000001e7805 */ /* 0x000fe4000001ff00 */
[----:B------:R-:W-:Y:S01]  /*7920*/  CS2R R24, SRZ ;  /* 0x0000000000187805 */ /* 0x000fe2000001ff00 */
[----:B------:R-:W-:Y:S01]  /*7930*/  @!P2 IMAD.WIDE R10, R188, 0x2, R10 ;  /* 0x00000002bc0aa825 */ /* 0x000fe200078e020a */
[-C--:B------:R-:W-:Y:S02]  /*7940*/  @!P3 IADD3 R26, P0, R0, R33.reuse, RZ ;  /* 0x00000021001ab210 */ /* 0x080fe40007f1e0ff */
[----:B----4-:R-:W-:Y:S01]  /*7950*/  @!P3 IADD3 R32, P1, R14, R33, RZ ;  /* 0x000000210e20b210 */ /* 0x010fe20007f3e0ff */
[----:B------:R-:W-:Y:S01]  /*7960*/  @!P2 IMAD.WIDE R12, R188, 0x2, R14 ;  /* 0x00000002bc0ca825 */ /* 0x000fe200078e020e */
[----:B------:R1:W5:Y:S03]  /*7970*/  @!P2 LD.E.64 R28, desc[UR42][R10.64] ;  /* 0x0000002a0a1ca980 */ /* 0x000366000c101b00 */
[--C-:B------:R-:W-:Y:S01]  /*7980*/  @!P3 IMAD.X R27, R3, 0x1, R20.reuse, P0 ;  /* 0x00000001031bb824 */ /* 0x100fe200000e0614 */
[----:B------:R1:W5:Y:S01]  /*7990*/  @!P2 LD.E.64 R30, desc[UR42][R12.64] ;  /* 0x0000002a0c1ea980 */ /* 0x000362000c101b00 */
[----:B------:R-:W-:Y:S01]  /*79a0*/  @!P3 IMAD.X R33, R5, 0x1, R20, P1 ;  /* 0x000000010521b824 */ /* 0x000fe200008e0614 */
[----:B------:R-:W-:-:S02]  /*79b0*/  CS2R R20, SRZ ;  /* 0x0000000000147805 */ /* 0x000fc4000001ff00 */
[----:B------:R1:W5:Y:S04]  /*79c0*/  @!P3 LD.E.64 R24, desc[UR42][R26.64] ;  /* 0x0000002a1a18b980 */ /* 0x000368000c101b00 */
[----:B------:R1:W5:Y:S02]  /*79d0*/  @!P3 LD.E.64 R20, desc[UR42][R32.64] ;  /* 0x0000002a2014b980 */ /* 0x000364000c101b00 */
.L_x_2765:
[----:B------:R-:W-:Y:S05]  /*79e0*/  BSYNC B1 ;  /* 0x0000000000017941 */ /* 0x000fea0003800000 */
.L_x_2764:
[----:B-1---5:R-:W-:Y:S01]  /*79f0*/  IMAD.MOV.U32 R3, RZ, RZ, R31 ;  /* 0x000000ffff037224 */ /* 0x022fe200078e001f */
[----:B--2---:R-:W-:Y:S01]  /*7a00*/  MOV R0, R30 ;  /* 0x0000001e00007202 */ /* 0x004fe20000000f00 */
[----:B---3--:R-:W-:Y:S01]  /*7a10*/  IMAD.MOV.U32 R5, RZ, RZ, R20 ;  /* 0x000000ffff057224 */ /* 0x008fe200078e0014 */
[----:B------:R-:W-:Y:S01]  /*7a20*/  UMOV UR4, 0xffffffff ;  /* 0xffffffff00047882 */ /* 0x000fe20000000000 */
[----:B------:R-:W-:Y:S01]  /*7a30*/  IMAD.MOV.U32 R9, RZ, RZ, R21 ;  /* 0x000000ffff097224 */ /* 0x000fe200078e0015 */
[----:B------:R-:W-:Y:S01]  /*7a40*/  PRMT R36, R0, 0x7610, R36 ;  /* 0x0000761000247816 */ /* 0x000fe20000000024 */
[----:B------:R-:W-:Y:S01]  /*7a50*/  IMAD.MOV.U32 R0, RZ, RZ, R28 ;  /* 0x000000ffff007224 */ /* 0x000fe200078e001c */
[----:B------:R-:W-:Y:S01]  /*7a60*/  PRMT R41, R3, 0x5410, R5 ;  /* 0x0000541003297816 */ /* 0x000fe20000000005 */
[----:B------:R-:W-:Y:S01]  /*7a70*/  IMAD.MOV.U32 R3, RZ, RZ, R29 ;  /* 0x000000ffff037224 */ /* 0x000fe200078e001d */
[----:B------:R-:W-:Y:S01]  /*7a80*/  PRMT R42, R9, 0x7610, R42 ;  /* 0x00007610092a7816 */ /* 0x000fe2000000002a */
[----:B------:R-:W-:Y:S01]  /*7a90*/  IMAD.MOV.U32 R5, RZ, RZ, R24 ;  /* 0x000000ffff057224 */ /* 0x000fe200078e0018 */
[----:B------:R-:W-:Y:S01]  /*7aa0*/  PRMT R36, R36, 0x5410, R0 ;  /* 0x0000541024247816 */ /* 0x000fe20000000000 */
[----:B------:R-:W-:Y:S01]  /*7ab0*/  IMAD.MOV.U32 R9, RZ, RZ, R25 ;  /* 0x000000ffff097224 */ /* 0x000fe200078e0019 */
[----:B------:R-:W-:-:S02]  /*7ac0*/  PRMT R42, R42, 0x5410, R3 ;  /* 0x000054102a2a7816 */ /* 0x000fc40000000003 */
[----:B------:R-:W-:Y:S02]  /*7ad0*/  CS2R R26, SRZ ;  /* 0x00000000001a7805 */ /* 0x000fe4000001ff00 */
[----:B------:R-:W-:Y:S01]  /*7ae0*/  PRMT R43, R5, 0x5410, R9 ;  /* 0x00005410052b7816 */ /* 0x000fe20000000009 */
[----:B------:R-:W-:Y:S06]  /*7af0*/  BRA.DIV UR4, `(.L_x_2766) ;  /* 0x0000018e04247947 */ /* 0x000fec000b800000 */
[----:B------:R1:W2:Y:S04]  /*7b00*/  SHFL.IDX PT, R3, R6, 0x1, 0x1c1f ;  /* 0x003c1f0006037f89 */ /* 0x0002a800000e0000 */
[----:B------:R1:W3:Y:S04]  /*7b10*/  SHFL.IDX PT, R0, R4, 0x1, 0x1c1f ;  /* 0x003c1f0004007f89 */ /* 0x0002e800000e0000 */
[----:B------:R1:W0:Y:S04]  /*7b20*/  SHFL.IDX PT, R5, R8, 0x1, 0x1c1f ;  /* 0x003c1f0008057f89 */ /* 0x00022800000e0000 */
[----:B----4-:R1:W4:Y:S02]  /*7b30*/  SHFL.IDX PT, R14, R7, 0x1, 0x1c1f ;  /* 0x003c1f00070e7f89 */ /* 0x01032400000e0000 */
.L_x_3099:
[----:B01----:R-:W-:Y:S01]  /*7b40*/  VIADD R4, R34, 0x20 ;  /* 0x0000002022047836 */ /* 0x003fe20000000000 */
[----:B------:R-:W-:Y:S01]  /*7b50*/  LEA.HI R6, R217, R217, RZ, 0x1 ;  /* 0x000000d9d9067211 */ /* 0x000fe200078f08ff */
[----:B------:R-:W-:Y:S01]  /*7b60*/  BSSY B1, `(.L_x_2767) ;  /* 0x0000020000017945 */ /* 0x000fe20003800000 */
[----:B------:R-:W-:Y:S01]  /*7b70*/  IMAD.SHL.U32 R34, R193, 0x40, RZ ;  /* 0x00000040c1227824 */ /* 0x000fe200078e00ff */
[----:B------:R-:W-:Y:S02]  /*7b80*/  CS2R R8, SRZ ;  /* 0x0000000000087805 */ /* 0x000fe4000001ff00 */
[----:B------:R-:W-:Y:S02]  /*7b90*/  ISETP.GE.AND P0, PT, R4, R37, PT ;  /* 0x000000250400720c */ /* 0x000fe40003f06270 */
[----:B------:R-:W-:Y:S02]  /*7ba0*/  CS2R R12, SRZ ;  /* 0x00000000000c7805 */ /* 0x000fe4000001ff00 */
[----:B------:R-:W-:-:S02]  /*7bb0*/  LOP3.LUT R6, R6, 0xfffffffe, RZ, 0xc0, !PT ;  /* 0xfffffffe06067812 */ /* 0x000fc400078ec0ff */
[----:B------:R-:W-:-:S03]  /*7bc0*/  CS2R R10, SRZ ;  /* 0x00000000000a7805 */ /* 0x000fc6000001ff00 */
[----:B------:R-:W-:-:S05]  /*7bd0*/  IMAD.IADD R6, R217, 0x1, -R6 ;  /* 0x00000001d9067824 */ /* 0x000fca00078e0a06 */
[----:B------:R-:W-:Y:S01]  /*7be0*/  SHF.L.U32 R35, R6, 0x1f, RZ ;  /* 0x0000001f06237819 */ /* 0x000fe200000006ff */
[----:B------:R-:W-:Y:S06]  /*7bf0*/  @P0 BRA `(.L_x_2768) ;  /* 0x0000000000580947 */ /* 0x000fec0003800000 */
[----:B------:R-:W-:Y:S01]  /*7c00*/  ULDC UR4, c[0x0][0x3f4] ;  /* 0x0000fd0000047ab9 */ /* 0x000fe20000000800 */
[----:B---3--:R-:W-:Y:S01]  /*7c10*/  IMAD.MOV.U32 R6, RZ, RZ, R0 ;  /* 0x000000ffff067224 */ /* 0x008fe200078e0000 */
[----:B------:R-:W-:Y:S01]  /*7c20*/  ISETP.GE.AND P3, PT, R199, UR4, PT ;  /* 0x00000004c7007c0c */ /* 0x000fe2000bf66270 */
[----:B--2---:R-:W-:Y:S01]  /*7c30*/  IMAD.MOV.U32 R7, RZ, RZ, R3 ;  /* 0x000000ffff077224 */ /* 0x004fe200078e0003 */
[----:B------:R-:W-:Y:S01]  /*7c40*/  ISETP.GE.AND P2, PT, R188, UR4, PT ;  /* 0x00000004bc007c0c */ /* 0x000fe2000bf46270 */
[----:B------:R-:W-:Y:S01]  /*7c50*/  IMAD.MOV.U32 R15, RZ, RZ, R5 ;  /* 0x000000ffff0f7224 */ /* 0x000fe200078e0005 */
        /* <DEDUP_REMOVED lines=16> */
.L_x_2768:
[----:B------:R-:W-:Y:S05]  /*7d60*/  BSYNC B1 ;  /* 0x0000000000017941 */ /* 0x000fea0003800000 */
.L_x_2767:
[----:B------:R-:W1:Y:S01]  /*7d70*/  SYNCS.PHASECHK.TRANS64.TRYWAIT P0, [R2+URZ+0x28c00], R35 ;  /* 0x028c0023020075a7 */ /* 0x000e62000800017f */
[----:B--2---:R-:W-:Y:S01]  /*7d80*/  LOP3.LUT R3, R34, 0x1c0, RZ, 0xc0, !PT ;  /* 0x000001c022037812 */ /* 0x004fe200078ec0ff */
[----:B0----5:R-:W-:Y:S01]  /*7d90*/  IMAD.MOV.U32 R4, RZ, RZ, R26 ;  /* 0x000000ffff047224 */ /* 0x021fe200078e001a */
[----:B------:R-:W-:Y:S01]  /*7da0*/  VIADDMNMX R40, R37, -R192, 0x40, PT ;  /* 0x0000004025287446 */ /* 0x000fe200038009c0 */
[----:B------:R-:W-:Y:S01]  /*7db0*/  IMAD.MOV.U32 R5, RZ, RZ, R8 ;  /* 0x000000ffff057224 */ /* 0x000fe200078e0008 */
[----:B---3--:R-:W-:Y:S01]  /*7dc0*/  LOP3.LUT R0, R3, 0x18, R16, 0xf8, !PT ;  /* 0x0000001803007812 */ /* 0x008fe200078ef810 */
[----:B------:R-:W-:Y:S01]  /*7dd0*/  IMAD.MOV.U32 R7, RZ, RZ, R12 ;  /* 0x000000ffff077224 */ /* 0x000fe200078e000c */
[----:B------:R-:W-:Y:S01]  /*7de0*/  SHF.R.U32.HI R3, RZ, 0x3, R3 ;  /* 0x00000003ff037819 */ /* 0x000fe20000011603 */
[----:B------:R-:W-:Y:S01]  /*7df0*/  IMAD.MOV.U32 R6, RZ, RZ, R9 ;  /* 0x000000ffff067224 */ /* 0x000fe200078e0009 */
[----:B------:R-:W-:Y:S01]  /*7e00*/  BSSY B1, `(.L_x_2769) ;  /* 0x0000013000017945 */ /* 0x000fe20003800000 */
[----:B------:R-:W-:-:S02]  /*7e10*/  LOP3.LUT P2, RZ, R193, 0x4, RZ, 0xc0, !PT ;  /* 0x00000004c1ff7812 */ /* 0x000fc4000784c0ff */
[----:B------:R-:W-:Y:S02]  /*7e20*/  LOP3.LUT R0, R0, R3, RZ, 0x3c, !PT ;  /* 0x0000000300007212 */ /* 0x000fe400078e3cff */
[----:B------:R-:W-:Y:S01]  /*7e30*/  PRMT R3, R3, 0x5410, R4 ;  /* 0x0000541003037816 */ /* 0x000fe20000000004 */
[----:B------:R-:W-:Y:S01]  /*7e40*/  IMAD.MOV.U32 R4, RZ, RZ, R27 ;  /* 0x000000ffff047224 */ /* 0x000fe200078e001b */
[----:B------:R-:W-:Y:S02]  /*7e50*/  PRMT R45, R7, 0x7610, R45 ;  /* 0x00007610072d7816 */ /* 0x000fe4000000002d */
[----:B------:R-:W-:Y:S02]  /*7e60*/  PRMT R3, R6, 0x7610, R3 ;  /* 0x0000761006037816 */ /* 0x000fe40000000003 */
[----:B------:R-:W-:Y:S01]  /*7e70*/  PRMT R44, R4, 0x5410, R5 ;  /* 0x00005410042c7816 */ /* 0x000fe20000000005 */
[----:B------:R-:W-:Y:S01]  /*7e80*/  IMAD R5, R203, 0x200, R0 ;  /* 0x00000200cb057824 */ /* 0x000fe200078e0200 */
[----:B------:R-:W-:Y:S01]  /*7e90*/  ISETP.GE.AND P1, PT, R185, R40, PT ;  /* 0x00000028b900720c */ /* 0x000fe20003f26270 */
[----:B------:R-:W-:-:S02]  /*7ea0*/  IMAD.MOV.U32 R0, RZ, RZ, R13 ;  /* 0x000000ffff007224 */ /* 0x000fc400078e000d */
[----:B------:R-:W-:Y:S02]  /*7eb0*/  IMAD.MOV.U32 R4, RZ, RZ, R10 ;  /* 0x000000ffff047224 */ /* 0x000fe400078e000a */
[----:B----4-:R-:W-:Y:S01]  /*7ec0*/  IMAD R14, R5, 0x2, R2 ;  /* 0x00000002050e7824 */ /* 0x010fe200078e0202 */
[----:B------:R-:W-:Y:S01]  /*7ed0*/  PRMT R45, R45, 0x5410, R0 ;  /* 0x000054102d2d7816 */ /* 0x000fe20000000000 */
[----:B------:R-:W-:Y:S01]  /*7ee0*/  IMAD.MOV.U32 R5, RZ, RZ, R11 ;  /* 0x000000ffff057224 */ /* 0x000fe200078e000b */
[----:B------:R-:W-:Y:S01]  /*7ef0*/  PRMT R46, R4, 0x7610, R46 ;  /* 0x00007610042e7816 */ /* 0x000fe2000000002e */
[C---:B------:R-:W-:Y:S01]  /*7f00*/  VIADD R4, R14.reuse, 0x20400 ;  /* 0x000204000e047836 */ /* 0x040fe20000000000 */
[----:B------:R-:W-:Y:S01]  /*7f10*/  IADD3 R0, R14, 0x20440, RZ ;  /* 0x000204400e007810 */ /* 0x000fe20007ffe0ff */
[----:B-1----:R-:W-:Y:S06]  /*7f20*/  @!P0 BRA `(.L_x_2770) ;  /* 0x0000018800888947 */ /* 0x002fec0003800000 */
.L_x_3100:
[----:B------:R-:W-:Y:S05]  /*7f30*/  BSYNC B1 ;  /* 0x0000000000017941 */ /* 0x000fea0003800000 */
.L_x_2769:
[----:B------:R-:W-:Y:S01]  /*7f40*/  BSSY B1, `(.L_x_2771) ;  /* 0x000005f000017945 */ /* 0x000fe20003800000 */
[----:B------:R-:W-:Y:S01]  /*7f50*/  PRMT R46, R46, 0x5410, R5 ;  /* 0x000054102e2e7816 */ /* 0x000fe20000000005 */
[----:B------:R-:W-:Y:S02]  /*7f60*/  @P2 VIADD R0, R4, 0xffffffc0 ;  /* 0xffffffc004002836 */ /* 0x000fe40000000000 */
[----:B------:R-:W-:Y:S05]  /*7f70*/  @P1 BRA `(.L_x_2772) ;  /* 0x00000004006c1947 */ /* 0x000fea0003800000 */
[----:B------:R-:W1:Y:S01]  /*7f80*/  LDC R4, c[0x0][0x3f4] ;  /* 0x0000fd00ff047b82 */ /* 0x000e620000000800 */
[----:B------:R-:W-:Y:S01]  /*7f90*/  BSSY B2, `(.L_x_2773) ;  /* 0x000002e000027945 */ /* 0x000fe20003800000 */
[-C--:B-1----:R-:W-:Y:S02]  /*7fa0*/  ISETP.GE.AND P0, PT, R188, R4.reuse, PT ;  /* 0x00000004bc00720c */ /* 0x082fe40003f06270 */
[----:B------:R-:W-:-:S11]  /*7fb0*/  ISETP.GE.AND P1, PT, R199, R4, PT ;  /* 0x00000004c700720c */ /* 0x000fd60003f26270 */
[----:B------:R-:W-:Y:S05]  /*7fc0*/  @P0 BRA `(.L_x_2774) ;  /* 0x0000000000a80947 */ /* 0x000fea0003800000 */
[----:B------:R-:W1:Y:S01]  /*7fd0*/  LDS.128 R4, [R14+0x20400] ;  /* 0x020400000e047984 */ /* 0x000e620000000c00 */
[----:B------:R-:W-:Y:S01]  /*7fe0*/  SHF.R.U32.HI R32, RZ, 0x10, R29 ;  /* 0x00000010ff207819 */ /* 0x000fe2000001161d */
[----:B------:R-:W-:Y:S01]  /*7ff0*/  HADD2.F32 R33, -RZ, R36.H0_H0 ;  /* 0x20000024ff217230 */ /* 0x000fe20000004100 */
[----:B------:R-:W-:Y:S02]  /*8000*/  SHF.R.U32.HI R34, RZ, 0x10, R31 ;  /* 0x00000010ff227819 */ /* 0x000fe4000001161f */
[----:B------:R-:W-:Y:S01]  /*8010*/  SHF.R.U64 R39, R28, 0x10, R29 ;  /* 0x000000101c277819 */ /* 0x000fe2000000121d */
[----:B------:R-:W-:Y:S01]  /*8020*/  HADD2.F32 R32, -RZ, R32.H0_H0 ;  /* 0x20000020ff207230 */ /* 0x000fe20000004100 */
[----:B------:R-:W-:Y:S01]  /*8030*/  SHF.R.U64 R38, R30, 0x10, R31 ;  /* 0x000000101e267819 */ /* 0x000fe2000000121f */
[----:B------:R-:W-:Y:S02]  /*8040*/  HADD2.F32 R34, -RZ, R34.H0_H0 ;  /* 0x20000022ff227230 */ /* 0x000fe40000004100 */
[----:B------:R-:W-:-:S02]  /*8050*/  HADD2.F32 R31, -RZ, R36.H1_H1 ;  /* 0x30000024ff1f7230 */ /* 0x000fc40000004100 */
[--C-:B-1----:R-:W-:Y:S02]  /*8060*/  HADD2.F32 R29, -RZ, R7.reuse.H0_H0 ;  /* 0x20000007ff1d7230 */ /* 0x102fe40000004100 */
[----:B------:R-:W-:Y:S02]  /*8070*/  HADD2.F32 R30, -RZ, R7.H1_H1 ;  /* 0x30000007ff1e7230 */ /* 0x000fe40000004100 */
[--C-:B------:R-:W-:Y:S02]  /*8080*/  HADD2.F32 R7, -RZ, R4.reuse.H0_H0 ;  /* 0x20000004ff077230 */ /* 0x100fe40000004100 */
[----:B------:R-:W-:Y:S02]  /*8090*/  HADD2.F32 R4, -RZ, R4.H1_H1 ;  /* 0x30000004ff047230 */ /* 0x000fe40000004100 */
[C---:B------:R-:W-:Y:S01]  /*80a0*/  FMUL.FTZ R36, R30.reuse, R34 ;  /* 0x000000221e247220 */ /* 0x040fe20000410000 */
[----:B0-----:R-:W-:Y:S01]  /*80b0*/  FMUL.FTZ R35, R30, R32 ;  /* 0x000000201e237220 */ /* 0x001fe20000410000 */
[----:B------:R-:W-:-:S02]  /*80c0*/  HADD2.F32 R15, -RZ, R6.H0_H0 ;  /* 0x20000006ff0f7230 */ /* 0x000fc40000004100 */
[C---:B------:R-:W-:Y:S01]  /*80d0*/  FMUL.FTZ R30, R4.reuse, R33 ;  /* 0x00000021041e7220 */ /* 0x040fe20000410000 */
[C---:B------:R-:W-:Y:S01]  /*80e0*/  FFMA.FTZ R36, R29.reuse, R32, -R36 ;  /* 0x000000201d247223 */ /* 0x040fe20000010824 */
[----:B------:R-:W-:Y:S01]  /*80f0*/  FFMA.FTZ R37, R29, R34, R35 ;  /* 0x000000221d257223 */ /* 0x000fe20000010023 */
[----:B------:R-:W-:Y:S02]  /*8100*/  HADD2.F32 R28, -RZ, R6.H1_H1 ;  /* 0x30000006ff1c7230 */ /* 0x000fe40000004100 */
[-C--:B------:R-:W-:Y:S01]  /*8110*/  FMUL.FTZ R34, R4, R31.reuse ;  /* 0x0000001f04227220 */ /* 0x080fe20000410000 */
[C---:B------:R-:W-:Y:S01]  /*8120*/  FFMA.FTZ R32, R7.reuse, R31, -R30 ;  /* 0x0000001f07207223 */ /* 0x040fe2000001081e */
[----:B------:R-:W-:Y:S02]  /*8130*/  HADD2.F32 R6, -RZ, R5.H0_H0 ;  /* 0x20000005ff067230 */ /* 0x000fe40000004100 */
[----:B------:R-:W-:Y:S02]  /*8140*/  HADD2.F32 R31, -RZ, R41.H0_H0 ;  /* 0x20000029ff1f7230 */ /* 0x000fe40000004100 */
[----:B------:R-:W-:Y:S01]  /*8150*/  FFMA.FTZ R33, R7, R33, R34 ;  /* 0x0000002107217223 */ /* 0x000fe20000010022 */
[----:B------:R-:W-:-:S02]  /*8160*/  HADD2.F32 R5, -RZ, R5.H1_H1 ;  /* 0x30000005ff057230 */ /* 0x000fc40000004100 */
[----:B------:R-:W-:Y:S02]  /*8170*/  HADD2.F32 R29, -RZ, R42.H1_H1 ;  /* 0x3000002aff1d7230 */ /* 0x000fe40000004100 */
[C---:B------:R-:W-:Y:S01]  /*8180*/  FMUL.FTZ R34, R28.reuse, R31 ;  /* 0x0000001f1c227220 */ /* 0x040fe20000410000 */
[----:B------:R-:W-:Y:S02]  /*8190*/  HADD2.F32 R30, -RZ, R38.H0_H0 ;  /* 0x20000026ff1e7230 */ /* 0x000fe40000004100 */
[----:B------:R-:W-:Y:S02]  /*81a0*/  HADD2.F32 R4, -RZ, R39.H0_H0 ;  /* 0x20000027ff047230 */ /* 0x000fe40000004100 */
[-C--:B------:R-:W-:Y:S01]  /*81b0*/  FMUL.FTZ R28, R28, R29.reuse ;  /* 0x0000001d1c1c7220 */ /* 0x080fe20000410000 */
[----:B------:R-:W-:Y:S01]  /*81c0*/  FFMA.FTZ R34, R15, R29, -R34 ;  /* 0x0000001d0f227223 */ /* 0x000fe20000010822 */
[C---:B------:R-:W-:Y:S01]  /*81d0*/  FMUL.FTZ R7, R5.reuse, R30 ;  /* 0x0000001e05077220 */ /* 0x040fe20000410000 */
[----:B------:R-:W-:Y:S01]  /*81e0*/  FMUL.FTZ R35, R5, R4 ;  /* 0x0000000405237220 */ /* 0x000fe20000410000 */
[----:B------:R-:W-:-:S02]  /*81f0*/  FFMA.FTZ R15, R15, R31, R28 ;  /* 0x0000001f0f0f7223 */ /* 0x000fc4000001001c */
[C---:B------:R-:W-:Y:S01]  /*8200*/  FFMA.FTZ R5, R6.reuse, R4, -R7 ;  /* 0x0000000406057223 */ /* 0x040fe20000010807 */
[----:B------:R-:W-:Y:S01]  /*8210*/  F2FP.F16.F32.PACK_AB R7, R37, R36 ;  /* 0x000000242507723e */ /* 0x000fe200000000ff */
[----:B------:R-:W-:Y:S01]  /*8220*/  FFMA.FTZ R30, R6, R30, R35 ;  /* 0x0000001e061e7223 */ /* 0x000fe20000010023 */
[----:B------:R-:W-:Y:S02]  /*8230*/  F2FP.F16.F32.PACK_AB R4, R33, R32 ;  /* 0x000000202104723e */ /* 0x000fe400000000ff */
[----:B------:R-:W-:Y:S02]  /*8240*/  F2FP.F16.F32.PACK_AB R6, R15, R34 ;  /* 0x000000220f06723e */ /* 0x000fe400000000ff */
[----:B------:R-:W-:-:S05]  /*8250*/  F2FP.F16.F32.PACK_AB R5, R30, R5 ;  /* 0x000000051e05723e */ /* 0x000fca00000000ff */
[----:B------:R1:W-:Y:S02]  /*8260*/  STS.128 [R14+0x20400], R4 ;  /* 0x020400040e007388 */ /* 0x0003e40000000c00 */
.L_x_2774:
[----:B------:R-:W-:Y:S05]  /*8270*/  BSYNC B2 ;  /* 0x0000000000027941 */ /* 0x000fea0003800000 */
.L_x_2773:
[----:B------:R-:W-:Y:S05]  /*8280*/  @P1 BRA `(.L_x_2772) ;  /* 0x0000000000a81947 */ /* 0x000fea0003800000 */
[----:B-1----:R-:W1:Y:S01]  /*8290*/  LDS.128 R4, [R0] ;  /* 0x0000000000047984 */ /* 0x002e620000000c00 */
[----:B------:R-:W-:Y:S01]  /*82a0*/  SHF.R.U32.HI R28, RZ, 0x10, R25 ;  /* 0x00000010ff1c7819 */ /* 0x000fe20000011619 */
[----:B------:R-:W-:Y:S01]  /*82b0*/  HADD2.F32 R29, -RZ, R41.H1_H1 ;  /* 0x30000029ff1d7230 */ /* 0x000fe20000004100 */
[----:B------:R-:W-:Y:S02]  /*82c0*/  SHF.R.U32.HI R30, RZ, 0x10, R21 ;  /* 0x00000010ff1e7819 */ /* 0x000fe40000011615 */
[----:B0-----:R-:W-:Y:S01]  /*82d0*/  SHF.R.U64 R35, R24, 0x10, R25 ;  /* 0x0000001018237819 */ /* 0x001fe20000001219 */
[----:B------:R-:W-:Y:S01]  /*82e0*/  HADD2.F32 R28, -RZ, R28.H0_H0 ;  /* 0x2000001cff1c7230 */ /* 0x000fe20000004100 */
[----:B------:R-:W-:Y:S01]  /*82f0*/  SHF.R.U64 R34, R20, 0x10, R21 ;  /* 0x0000001014227819 */ /* 0x000fe20000001215 */
[----:B------:R-:W-:Y:S02]  /*8300*/  HADD2.F32 R30, -RZ, R30.H0_H0 ;  /* 0x2000001eff1e7230 */ /* 0x000fe40000004100 */
[----:B------:R-:W-:-:S02]  /*8310*/  HADD2.F32 R25, -RZ, R43.H0_H0 ;  /* 0x2000002bff197230 */ /* 0x000fc40000004100 */
[--C-:B-1----:R-:W-:Y:S02]  /*8320*/  HADD2.F32 R21, -RZ, R7.reuse.H0_H0 ;  /* 0x20000007ff157230 */ /* 0x102fe40000004100 */
[----:B------:R-:W-:Y:S02]  /*8330*/  HADD2.F32 R24, -RZ, R7.H1_H1 ;  /* 0x30000007ff187230 */ /* 0x000fe40000004100 */
[--C-:B------:R-:W-:Y:S02]  /*8340*/  HADD2.F32 R7, -RZ, R4.reuse.H0_H0 ;  /* 0x20000004ff077230 */ /* 0x100fe40000004100 */
[----:B------:R-:W-:Y:S02]  /*8350*/  HADD2.F32 R4, -RZ, R4.H1_H1 ;  /* 0x30000004ff047230 */ /* 0x000fe40000004100 */
[C---:B------:R-:W-:Y:S01]  /*8360*/  FMUL.FTZ R32, R24.reuse, R30 ;  /* 0x0000001e18207220 */ /* 0x040fe20000410000 */
[----:B------:R-:W-:Y:S01]  /*8370*/  FMUL.FTZ R31, R24, R28 ;  /* 0x0000001c181f7220 */ /* 0x000fe20000410000 */
[----:B------:R-:W-:-:S02]  /*8380*/  HADD2.F32 R15, -RZ, R6.H0_H0 ;  /* 0x20000006ff0f7230 */ /* 0x000fc40000004100 */
[C---:B------:R-:W-:Y:S01]  /*8390*/  FMUL.FTZ R24, R4.reuse, R29 ;  /* 0x0000001d04187220 */ /* 0x040fe20000410000 */
[C---:B------:R-:W-:Y:S01]  /*83a0*/  FFMA.FTZ R32, R21.reuse, R28, -R32 ;  /* 0x0000001c15207223 */ /* 0x040fe20000010820 */
[----:B------:R-:W-:Y:S01]  /*83b0*/  FFMA.FTZ R33, R21, R30, R31 ;  /* 0x0000001e15217223 */ /* 0x000fe2000001001f */
[----:B------:R-:W-:Y:S02]  /*83c0*/  HADD2.F32 R20, -RZ, R6.H1_H1 ;  /* 0x30000006ff147230 */ /* 0x000fe40000004100 */
[-C--:B------:R-:W-:Y:S01]  /*83d0*/  FMUL.FTZ R30, R4, R25.reuse ;  /* 0x00000019041e7220 */ /* 0x080fe20000410000 */
[C---:B------:R-:W-:Y:S01]  /*83e0*/  FFMA.FTZ R28, R7.reuse, R25, -R24 ;  /* 0x00000019071c7223 */ /* 0x040fe20000010818 */
[--C-:B------:R-:W-:Y:S02]  /*83f0*/  HADD2.F32 R6, -RZ, R5.reuse.H0_H0 ;  /* 0x20000005ff067230 */ /* 0x100fe40000004100 */
        /* <DEDUP_REMOVED lines=18> */
[----:B------:R2:W-:Y:S02]  /*8520*/  STS.128 [R0], R4 ;  /* 0x0000000400007388 */ /* 0x0005e40000000c00 */
.L_x_2772:
[----:B------:R-:W-:Y:S05]  /*8530*/  BSYNC B1 ;  /* 0x0000000000017941 */ /* 0x000fea0003800000 */
.L_x_2771:
        /* <DEDUP_REMOVED lines=8> */
[----:B------:R-:W-:Y:S01]  /*85c0*/  SHF.R.U64 R30, R26, 0x10, R27 ;  /* 0x000000101a1e7819 */ /* 0x000fe2000000121b */
[----:B------:R-:W-:Y:S01]  /*85d0*/  HADD2.F32 R25, -RZ, R3.H1_H1 ;  /* 0x30000003ff197230 */ /* 0x000fe20000004100 */
[----:B------:R-:W-:Y:S01]  /*85e0*/  SHF.R.U32.HI R24, RZ, 0x10, R13 ;  /* 0x00000010ff187819 */ /* 0x000fe2000001160d */
[----:B------:R-:W-:Y:S01]  /*85f0*/  HADD2.F32 R21, -RZ, R45.H0_H0 ;  /* 0x2000002dff157230 */ /* 0x000fe20000004100 */
[----:B------:R-:W-:Y:S02]  /*8600*/  SHF.R.U32.HI R26, RZ, 0x10, R27 ;  /* 0x00000010ff1a7819 */ /* 0x000fe4000001161b */
        /* <DEDUP_REMOVED lines=23> */
[-C--:B------:R-:W-:Y:S01]  /*8780*/  FMUL.FTZ R26, R13, R15.reuse ;  /* 0x0000000f0d1a7220 */ /* 0x080fe20000410000 */
[----:B------:R-:W-:Y:S02]  /*8790*/  HADD2.F32 R4, -RZ, R31.H0_H0 ;  /* 0x2000001fff047230 */ /* 0x000fe40000004100 */
[C---:B------:R-:W-:Y:S01]  /*87a0*/  FFMA.FTZ R27, R12.reuse, R15, -R27 ;  /* 0x0000000f0c1b7223 */ /* 0x040fe2000001081b */
[C---:B------:R-:W-:Y:S01]  /*87b0*/  FMUL.FTZ R7, R5.reuse, R20 ;  /* 0x0000001405077220 */ /* 0x040fe20000410000 */
[----:B------:R-:W-:Y:S01]  /*87c0*/  FFMA.FTZ R26, R12, R21, R26 ;  /* 0x000000150c1a7223 */ /* 0x000fe2000001001a */
[----:B------:R-:W-:-:S02]  /*87d0*/  FMUL.FTZ R13, R5, R4 ;  /* 0x00000004050d7220 */ /* 0x000fc40000410000 */
[C---:B------:R-:W-:Y:S01]  /*87e0*/  FFMA.FTZ R5, R6.reuse, R4, -R7 ;  /* 0x0000000406057223 */ /* 0x040fe20000010807 */
[----:B------:R-:W-:Y:S01]  /*87f0*/  F2FP.F16.F32.PACK_AB R7, R29, R28 ;  /* 0x0000001c1d07723e */ /* 0x000fe200000000ff */
[----:B------:R-:W-:Y:S01]  /*8800*/  FFMA.FTZ R20, R6, R20, R13 ;  /* 0x0000001406147223 */ /* 0x000fe2000001000d */
[----:B------:R-:W-:Y:S02]  /*8810*/  F2FP.F16.F32.PACK_AB R6, R26, R27 ;  /* 0x0000001b1a06723e */ /* 0x000fe400000000ff */
[----:B------:R-:W-:Y:S02]  /*8820*/  F2FP.F16.F32.PACK_AB R4, R25, R24 ;  /* 0x000000181904723e */ /* 0x000fe400000000ff */
[----:B------:R-:W-:-:S05]  /*8830*/  F2FP.F16.F32.PACK_AB R5, R20, R5 ;  /* 0x000000051405723e */ /* 0x000fca00000000ff */
[----:B------:R1:W-:Y:S02]  /*8840*/  STS.128 [R14+0x21400], R4 ;  /* 0x021400040e007388 */ /* 0x0003e40000000c00 */
.L_x_2777:
[----:B------:R-:W-:Y:S05]  /*8850*/  BSYNC B1 ;  /* 0x0000000000017941 */ /* 0x000fea0003800000 */
.L_x_2776:
[----:B------:R-:W-:Y:S05]  /*8860*/  @P1 BRA `(.L_x_2775) ;  /* 0x00000014007c1947 */ /* 0x000fea0003800000 */
[----:B-1----:R-:W1:Y:S01]  /*8870*/  LDS.128 R4, [R0+0x1000] ;  /* 0x0010000000047984 */ /* 0x002e620000000c00 */
[----:B------:R-:W-:Y:S01]  /*8880*/  SHF.R.U32.HI R13, RZ, 0x10, R11 ;  /* 0x00000010ff0d7819 */ /* 0x000fe2000001160b */
[----:B------:R-:W-:Y:S01]  /*8890*/  HADD2.F32 R12, -RZ, R46.H0_H0 ;  /* 0x2000002eff0c7230 */ /* 0x000fe20000004100 */
[----:B------:R-:W-:Y:S01]  /*88a0*/  SHF.R.U32.HI R15, RZ, 0x10, R9 ;  /* 0x00000010ff0f7819 */ /* 0x000fe20000011609 */
[----:B------:R-:W-:Y:S01]  /*88b0*/  HADD2.F32 R14, -RZ, R44.H1_H1 ;  /* 0x3000002cff0e7230 */ /* 0x000fe20000004100 */
[----:B------:R-:W-:Y:S01]  /*88c0*/  SHF.R.U64 R27, R10, 0x10, R11 ;  /* 0x000000100a1b7819 */ /* 0x000fe2000000120b */
[----:B------:R-:W-:Y:S01]  /*88d0*/  HADD2.F32 R13, -RZ, R13.H0_H0 ;  /* 0x2000000dff0d7230 */ /* 0x000fe20000004100 */
[----:B------:R-:W-:Y:S01]  /*88e0*/  SHF.R.U64 R25, R8, 0x10, R9 ;  /* 0x0000001008197819 */ /* 0x000fe20000001209 */
[----:B------:R-:W-:Y:S02]  /*88f0*/  HADD2.F32 R15, -RZ, R15.H0_H0 ;  /* 0x2000000fff0f7230 */ /* 0x000fe40000004100 */
[----:B-1----:R-:W-:-:S02]  /*8900*/  HADD2.F32 R11, -RZ, R7.H1_H1 ;  /* 0x30000007ff0b7230 */ /* 0x002fc40000004100 */
[----:B------:R-:W-:Y:S02]  /*8910*/  HADD2.F32 R10, -RZ, R7.H0_H0 ;  /* 0x20000007ff0a7230 */ /* 0x000fe40000004100 */
[--C-:B------:R-:W-:Y:S02]  /*8920*/  HADD2.F32 R7, -RZ, R4.reuse.H0_H0 ;  /* 0x20000004ff077230 */ /* 0x100fe40000004100 */
[C---:B------:R-:W-:Y:S01]  /*8930*/  FMUL.FTZ R24, R11.reuse, R13 ;  /* 0x0000000d0b187220 */ /* 0x040fe20000410000 */
[----:B------:R-:W-:Y:S02]  /*8940*/  HADD2.F32 R4, -RZ, R4.H1_H1 ;  /* 0x30000004ff047230 */ /* 0x000fe40000004100 */
[-C--:B------:R-:W-:Y:S01]  /*8950*/  FMUL.FTZ R21, R11, R15.reuse ;  /* 0x0000000f0b157220 */ /* 0x080fe20000410000 */
[--C-:B------:R-:W-:Y:S02]  /*8960*/  HADD2.F32 R8, -RZ, R6.reuse.H0_H0 ;  /* 0x20000006ff087230 */ /* 0x100fe40000004100 */
[----:B------:R-:W-:Y:S01]  /*8970*/  FFMA.FTZ R26, R10, R15, R24 ;  /* 0x0000000f0a1a7223 */ /* 0x000fe20000010018 */
[----:B------:R-:W-:-:S02]  /*8980*/  HADD2.F32 R9, -RZ, R6.H1_H1 ;  /* 0x30000006ff097230 */ /* 0x000fc40000004100 */
[C---:B------:R-:W-:Y:S01]  /*8990*/  FMUL.FTZ R20, R4.reuse, R14 ;  /* 0x0000000e04147220 */ /* 0x040fe20000410000 */
[-C--:B------:R-:W-:Y:S01]  /*89a0*/  FMUL.FTZ R24, R4, R12.reuse ;  /* 0x0000000c04187220 */ /* 0x080fe20000410000 */
[----:B------:R-:W-:Y:S02]  /*89b0*/  HADD2.F32 R6, -RZ, R5.H0_H0 ;  /* 0x20000005ff067230 */ /* 0x000fe40000004100 */
[----:B------:R-:W-:Y:S01]  /*89c0*/  FFMA.FTZ R21, R10, R13, -R21 ;  /* 0x0000000d0a157223 */ /* 0x000fe20000010815 */
[----:B------:R-:W-:Y:S02]  /*89d0*/  HADD2.F32 R11, -RZ, R3.H0_H0 ;  /* 0x20000003ff0b7230 */ /* 0x000fe40000004100 */
[C---:B------:R-:W-:Y:S01]  /*89e0*/  FFMA.FTZ R20, R7.reuse, R12, -R20 ;  /* 0x0000000c07147223 */ /* 0x040fe20000010814 */
[----:B------:R-:W-:Y:S02]  /*89f0*/  HADD2.F32 R4, -RZ, R46.H1_H1 ;  /* 0x3000002eff047230 */ /* 0x000fe40000004100 */
[----:B------:R-:W-:Y:S01]  /*8a00*/  FFMA.FTZ R13, R7, R14, R24 ;  /* 0x0000000e070d7223 */ /* 0x000fe20000010018 */
[----:B------:R-:W-:-:S02]  /*8a10*/  HADD2.F32 R5, -RZ, R5.H1_H1 ;  /* 0x30000005ff057230 */ /* 0x000fc40000004100 */
[CC--:B------:R-:W-:Y:S01]  /*8a20*/  FMUL.FTZ R15, R9.reuse, R11.reuse ;  /* 0x0000000b090f7220 */ /* 0x0c0fe20000410000 */
[----:B------:R-:W-:Y:S02]  /*8a30*/  HADD2.F32 R10, -RZ, R25.H0_H0 ;  /* 0x20000019ff0a7230 */ /* 0x000fe40000004100 */
[-C--:B------:R-:W-:Y:S01]  /*8a40*/  FMUL.FTZ R12, R9, R4.reuse ;  /* 0x00000004090c7220 */ /* 0x080fe20000410000 */
[----:B------:R-:W-:Y:S02]  /*8a50*/  HADD2.F32 R3, -RZ, R27.H0_H0 ;  /* 0x2000001bff037230 */ /* 0x000fe40000004100 */
[C---:B------:R-:W-:Y:S01]  /*8a60*/  FFMA.FTZ R15, R8.reuse, R4, -R15 ;  /* 0x00000004080f7223 */ /* 0x040fe2000001080f */
[----:B------:R-:W-:Y:S01]  /*8a70*/  F2FP.F16.F32.PACK_AB R4, R13, R20 ;  /* 0x000000140d04723e */ /* 0x000fe200000000ff */
[C---:B------:R-:W-:Y:S01]  /*8a80*/  FMUL.FTZ R7, R5.reuse, R10 ;  /* 0x0000000a05077220 */ /* 0x040fe20000410000 */
[----:B------:R-:W-:Y:S01]  /*8a90*/  FFMA.FTZ R12, R8, R11, R12 ;  /* 0x0000000b080c7223 */ /* 0x000fe2000001000c */
[----:B------:R-:W-:-:S02]  /*8aa0*/  FMUL.FTZ R9, R5, R3 ;  /* 0x0000000305097220 */ /* 0x000fc40000410000 */
[----:B------:R-:W-:Y:S01]  /*8ab0*/  FFMA.FTZ R5, R6, R3, -R7 ;  /* 0x0000000306057223 */ /* 0x000fe20000010807 */
[----:B------:R-:W-:Y:S01]  /*8ac0*/  F2FP.F16.F32.PACK_AB R7, R26, R21 ;  /* 0x000000151a07723e */ /* 0x000fe200000000ff */
[----:B------:R-:W-:Y:S01]  /*8ad0*/  FFMA.FTZ R10, R6, R10, R9 ;  /* 0x0000000a060a7223 */ /* 0x000fe20000010009 */
[----:B------:R-:W-:-:S04]  /*8ae0*/  F2FP.F16.F32.PACK_AB R6, R12, R15 ;  /* 0x0000000f0c06723e */ /* 0x000fc800000000ff */
[----:B------:R-:W-:-:S05]  /*8af0*/  F2FP.F16.F32.PACK_AB R5, R10, R5 ;  /* 0x000000050a05723e */ /* 0x000fca00000000ff */
[----:B------:R3:W-:Y:S01]  /*8b00*/  STS.128 [R0+0x1000], R4 ;  /* 0x0010000400007388 */ /* 0x0007e20000000c00 */
[----:B------:R-:W-:Y:S05]  /*8b10*/  BRA `(.L_x_2775) ;  /* 0x0000001000d07947 */ /* 0x000fea0003800000 */
.L_x_2762:
[----:B------:R-:W0:Y:S01]  /*8b20*/  LDC R21, c[0x0][0x448] ;  /* 0x00011200ff157b82 */ /* 0x000e220000000800 */
[----:B------:R-:W-:Y:S01]  /*8b30*/  IMAD R3, R223, 0x20, R34 ;  /* 0x00000020df037824 */ /* 0x000fe200078e0222 */
[----:B------:R-:W-:Y:S01]  /*8b40*/  ULDC.64 UR4, c[0x0][0x3f8] ;  /* 0x0000fe0000047ab9 */ /* 0x000fe20000000a00 */
[----:B------:R-:W-:Y:S01]  /*8b50*/  ULDC.64 UR6, c[0x0][0x408] ;  /* 0x0001020000067ab9 */ /* 0x000fe20000000a00 */
[----:B------:R-:W-:Y:S02]  /*8b60*/  IMAD.MOV.U32 R8, RZ, RZ, R24 ;  /* 0x000000ffff087224 */ /* 0x000fe400078e0018 */
[----:B------:R-:W-:Y:S02]  /*8b70*/  IMAD.MOV.U32 R9, RZ, RZ, R29 ;  /* 0x000000ffff097224 */ /* 0x000fe400078e001d */
[----:B------:R-:W-:Y:S01]  /*8b80*/  IMAD.MOV.U32 R4, RZ, RZ, R26 ;  /* 0x000000ffff047224 */ /* 0x000fe200078e001a */
[----:B0-----:R-:W-:-:S13]  /*8b90*/  ISETP.NE.AND P0, PT, R21, 0x1, PT ;  /* 0x000000011500780c */ /* 0x001fda0003f05270 */
[----:B------:R-:W0:Y:S08]  /*8ba0*/  @P0 LDC R0, c[0x0][0x44c] ;  /* 0x00011300ff000b82 */ /* 0x000e300000000800 */
[----:B------:R-:W1:Y:S01]  /*8bb0*/  @P0 LDC R5, c[0x0][0x450] ;  /* 0x00011400ff050b82 */ /* 0x000e620000000800 */
[----:B0-----:R-:W-:-:S05]  /*8bc0*/  @P0 IMAD.HI.U32 R0, R3, R0, RZ ;  /* 0x0000000003000227 */ /* 0x001fca00078e00ff */
[----:B-1----:R-:W-:Y:S01]  /*8bd0*/  @P0 SHF.R.U32.HI R3, RZ, R5, R0 ;  /* 0x00000005ff030219 */ /* 0x002fe20000011600 */
[----:B------:R-:W-:-:S03]  /*8be0*/  IMAD.MOV.U32 R5, RZ, RZ, R31 ;  /* 0x000000ffff057224 */ /* 0x000fc600078e001f */
        /* <DEDUP_REMOVED lines=17> */
[----:B------:R-:W0:Y:S04]  /*8d00*/  SHFL.IDX PT, R3, R8, RZ, 0x1c1f ;  /* 0x001c1fff08037589 */ /* 0x000e2800000e0000 */
[----:B------:R-:W1:Y:S04]  /*8d10*/  SHFL.IDX PT, R0, R6, RZ, 0x1c1f ;  /* 0x001c1fff06007589 */ /* 0x000e6800000e0000 */
[----:B------:R2:W3:Y:S04]  /*8d20*/  SHFL.IDX PT, R5, R7, RZ, 0x1c1f ;  /* 0x001c1fff07057589 */ /* 0x0004e800000e0000 */
[----:B------:R2:W4:Y:S01]  /*8d30*/  SHFL.IDX PT, R14, R9, RZ, 0x1c1f ;  /* 0x001c1fff090e7589 */ /* 0x00052200000e0000 */
[----:B0-----:R-:W-:-:S02]  /*8d40*/  IMAD.MOV.U32 R11, RZ, RZ, R3 ;  /* 0x000000ffff0b7224 */ /* 0x001fc400078e0003 */
[----:B-12---:R-:W-:-:S07]  /*8d50*/  IMAD.MOV.U32 R10, RZ, RZ, R0 ;  /* 0x000000ffff0a7224 */ /* 0x006fce00078e0000 */
.L_x_3106:
[----:B------:R-:W-:Y:S01]  /*8d60*/  IMAD R21, R22, R21, RZ ;  /* 0x0000001516157224 */ /* 0x000fe200078e02ff */
[----:B------:R-:W-:Y:S01]  /*8d70*/  BSSY B1, `(.L_x_2779) ;  /* 0x000000f000017945 */ /* 0x000fe20003800000 */
[----:B---3--:R-:W-:Y:S01]  /*8d80*/  IMAD.MOV.U32 R15, RZ, RZ, R5 ;  /* 0x000000ffff0f7224 */ /* 0x008fe200078e0005 */
[----:B------:R-:W-:Y:S02]  /*8d90*/  CS2R R28, SRZ ;  /* 0x00000000001c7805 */ /* 0x000fe4000001ff00 */
[----:B------:R-:W-:Y:S02]  /*8da0*/  CS2R R30, SRZ ;  /* 0x00000000001e7805 */ /* 0x000fe4000001ff00 */
[----:B------:R-:W-:Y:S02]  /*8db0*/  ISETP.GE.AND P0, PT, R34, R21, PT ;  /* 0x000000152200720c */ /* 0x000fe40003f06270 */
[----:B------:R-:W-:Y:S02]  /*8dc0*/  CS2R R24, SRZ ;  /* 0x0000000000187805 */ /* 0x000fe4000001ff00 */
[----:B------:R-:W-:-:S09]  /*8dd0*/  CS2R R26, SRZ ;  /* 0x00000000001a7805 */ /* 0x000fd2000001ff00 */
[----:B------:R-:W-:Y:S05]  /*8de0*/  @P0 BRA `(.L_x_2780) ;  /* 0x00000000001c0947 */ /* 0x000fea0003800000 */
[----:B------:R-:W-:Y:S02]  /*8df0*/  ULDC UR4, c[0x0][0x3f4] ;  /* 0x0000fd0000047ab9 */ /* 0x000fe40000000800 */
[----:B------:R-:W-:-:S13]  /*8e00*/  ISETP.GE.AND P0, PT, R16, UR4, PT ;  /* 0x0000000410007c0c */ /* 0x000fda000bf06270 */
[----:B------:R-:W-:Y:S05]  /*8e10*/  @P0 BRA `(.L_x_2780) ;  /* 0x0000000000100947 */ /* 0x000fea0003800000 */
[----:B------:R-:W-:-:S04]  /*8e20*/  IMAD.WIDE R10, R16, 0x2, R10 ;  /* 0x00000002100a7825 */ /* 0x000fc800078e020a */
[----:B----4-:R-:W-:Y:S01]  /*8e30*/  IMAD.WIDE R14, R16, 0x2, R14 ;  /* 0x00000002100e7825 */ /* 0x010fe200078e020e */
[----:B------:R0:W5:Y:S04]  /*8e40*/  LD.E.128 R24, desc[UR42][R10.64] ;  /* 0x0000002a0a187980 */ /* 0x000168000c101d00 */
[----:B------:R0:W5:Y:S02]  /*8e50*/  LD.E.128 R28, desc[UR42][R14.64] ;  /* 0x0000002a0e1c7980 */ /* 0x000164000c101d00 */
.L_x_2780:
[----:B------:R-:W-:Y:S05]  /*8e60*/  BSYNC B1 ;  /* 0x0000000000017941 */ /* 0x000fea0003800000 */
.L_x_2779:
[----:B-----5:R-:W-:Y:S01]  /*8e70*/  IMAD.MOV.U32 R0, RZ, RZ, R28 ;  /* 0x000000ffff007224 */ /* 0x020fe200078e001c */
[----:B------:R-:W-:Y:S01]  /*8e80*/  UMOV UR4, 0xffffffff ;  /* 0xffffffff00047882 */ /* 0x000fe20000000000 */
[----:B------:R-:W-:Y:S02]  /*8e90*/  IMAD.MOV.U32 R4, RZ, RZ, R30 ;  /* 0x000000ffff047224 */ /* 0x000fe400078e001e */
[----:B------:R-:W-:Y:S02]  /*8ea0*/  IMAD.MOV.U32 R5, RZ, RZ, R31 ;  /* 0x000000ffff057224 */ /* 0x000fe400078e001f */
[----:B------:R-:W-:Y:S01]  /*8eb0*/  IMAD.MOV.U32 R3, RZ, RZ, R29 ;  /* 0x000000ffff037224 */ /* 0x000fe200078e001d */
[----:B------:R-:W-:Y:S01]  /*8ec0*/  PRMT R42, R0, 0x5410, R4 ;  /* 0x00005410002a7816 */ /* 0x000fe20000000004 */
[----:B------:R-:W-:Y:S01]  /*8ed0*/  IMAD.MOV.U32 R4, RZ, RZ, R26 ;  /* 0x000000ffff047224 */ /* 0x000fe200078e001a */
[----:B------:R-:W-:Y:S01]  /*8ee0*/  PRMT R49, R5, 0x7610, R49 ;  /* 0x0000761005317816 */ /* 0x000fe20000000031 */
[----:B------:R-:W-:Y:S01]  /*8ef0*/  IMAD.MOV.U32 R5, RZ, RZ, R27 ;  /* 0x000000ffff057224 */ /* 0x000fe200078e001b */
[----:B------:R-:W-:Y:S01]  /*8f00*/  PRMT R37, R3, 0x7610, R37 ;  /* 0x0000761003257816 */ /* 0x000fe20000000025 */
[----:B------:R-:W-:-:S02]  /*8f10*/  IMAD.MOV.U32 R0, RZ, RZ, R24 ;  /* 0x000000ffff007224 */ /* 0x000fc400078e0018 */
[----:B------:R-:W-:Y:S01]  /*8f20*/  IMAD.MOV.U32 R3, RZ, RZ, R25 ;  /* 0x000000ffff037224 */ /* 0x000fe200078e0019 */
[----:B------:R-:W-:Y:S02]  /*8f30*/  PRMT R50, R4, 0x5410, R5 ;  /* 0x0000541004327816 */ /* 0x000fe40000000005 */
[----:B------:R-:W-:Y:S02]  /*8f40*/  CS2R R4, SRZ ;  /* 0x0000000000047805 */ /* 0x000fe4000001ff00 */
[----:B------:R-:W-:Y:S02]  /*8f50*/  PRMT R49, R49, 0x5410, R0 ;  /* 0x0000541031317816 */ /* 0x000fe40000000000 */
[----:B------:R-:W-:Y:S01]  /*8f60*/  PRMT R37, R37, 0x5410, R3 ;  /* 0x0000541025257816 */ /* 0x000fe20000000003 */
[----:B------:R-:W-:Y:S06]  /*8f70*/  BRA.DIV UR4, `(.L_x_2781) ;  /* 0x0000017e04007947 */ /* 0x000fec000b800000 */
[----:B------:R-:W1:Y:S04]  /*8f80*/  SHFL.IDX PT, R3, R8, 0x1, 0x1c1f ;  /* 0x003c1f0008037f89 */ /* 0x000e6800000e0000 */
[----:B------:R-:W2:Y:S04]  /*8f90*/  SHFL.IDX PT, R0, R6, 0x1, 0x1c1f ;  /* 0x003c1f0006007f89 */ /* 0x000ea800000e0000 */
[----:B------:R-:W3:Y:S04]  /*8fa0*/  SHFL.IDX PT, R7, R7, 0x1, 0x1c1f ;  /* 0x003c1f0007077f89 */ /* 0x000ee800000e0000 */
[----:B0---4-:R0:W4:Y:S01]  /*8fb0*/  SHFL.IDX PT, R14, R9, 0x1, 0x1c1f ;  /* 0x003c1f00090e7f89 */ /* 0x01112200000e0000 */
[----:B-1----:R-:W-:-:S02]  /*8fc0*/  IMAD.MOV.U32 R13, RZ, RZ, R3 ;  /* 0x000000ffff0d7224 */ /* 0x002fc400078e0003 */
[----:B0-2---:R-:W-:-:S07]  /*8fd0*/  IMAD.MOV.U32 R12, RZ, RZ, R0 ;  /* 0x000000ffff0c7224 */ /* 0x005fce00078e0000 */
.L_x_3112:
[----:B------:R-:W0:Y:S01]  /*8fe0*/  LDC R33, c[0x0][0x3f4] ;  /* 0x0000fd00ff217b82 */ /* 0x000e220000000800 */
[----:B------:R-:W-:Y:S01]  /*8ff0*/  VIADD R34, R34, 0x20 ;  /* 0x0000002022227836 */ /* 0x000fe20000000000 */
[----:B------:R-:W-:Y:S01]  /*9000*/  LEA.HI R0, R217, R217, RZ, 0x1 ;  /* 0x000000d9d9007211 */ /* 0x000fe200078f08ff */
[----:B------:R-:W-:Y:S01]  /*9010*/  BSSY B1, `(.L_x_2782) ;  /* 0x0000014000017945 */ /* 0x000fe20003800000 */
[----:B---3--:R-:W-:Y:S01]  /*9020*/  IMAD.MOV.U32 R15, RZ, RZ, R7 ;  /* 0x000000ffff0f7224 */ /* 0x008fe200078e0007 */
        /* <DEDUP_REMOVED lines=9> */
[----:B------:R-:W-:Y:S02]  /*90c0*/  CS2R R6, SRZ ;  /* 0x0000000000067805 */ /* 0x000fe4000001ff00 */
[----:B------:R-:W-:Y:S02]  /*90d0*/  ISETP.GE.AND P0, PT, R16, UR4, PT ;  /* 0x0000000410007c0c */ /* 0x000fe4000bf06270 */
[----:B------:R-:W-:Y:S02]  /*90e0*/  CS2R R8, SRZ ;  /* 0x0000000000087805 */ /* 0x000fe4000001ff00 */
[----:B------:R-:W-:-:S09]  /*90f0*/  CS2R R10, SRZ ;  /* 0x00000000000a7805 */ /* 0x000fd2000001ff00 */
[----:B------:R-:W-:Y:S05]  /*9100*/  @P0 BRA `(.L_x_2783) ;  /* 0x0000000000100947 */ /* 0x000fea0003800000 */
[----:B------:R-:W-:-:S04]  /*9110*/  IMAD.WIDE R12, R16, 0x2, R12 ;  /* 0x00000002100c7825 */ /* 0x000fc800078e020c */
[----:B----4-:R-:W-:Y:S01]  /*9120*/  IMAD.WIDE R14, R16, 0x2, R14 ;  /* 0x00000002100e7825 */ /* 0x010fe200078e020e */
[----:B------:R1:W5:Y:S04]  /*9130*/  LD.E.128 R8, desc[UR42][R12.64] ;  /* 0x0000002a0c087980 */ /* 0x000368000c101d00 */
[----:B------:R1:W5:Y:S02]  /*9140*/  LD.E.128 R4, desc[UR42][R14.64] ;  /* 0x0000002a0e047980 */ /* 0x000364000c101d00 */
.L_x_2783:
[----:B------:R-:W-:Y:S05]  /*9150*/  BSYNC B1 ;  /* 0x0000000000017941 */ /* 0x000fea0003800000 */
.L_x_2782:
[----:B------:R-:W2:Y:S01]  /*9160*/  SYNCS.PHASECHK.TRANS64.TRYWAIT P1, [R2+URZ+0x28c00], R3 ;  /* 0x028c0003020075a7 */ /* 0x000ea2000802017f */
[----:B------:R-:W-:Y:S01]  /*9170*/  VIADDMNMX R0, R21, -R192, 0x40, PT ;  /* 0x0000004015007446 */ /* 0x000fe200038009c0 */
[----:B-1---5:R-:W-:Y:S01]  /*9180*/  IMAD.MOV.U32 R12, RZ, RZ, R4 ;  /* 0x000000ffff0c7224 */ /* 0x022fe200078e0004 */
[----:B0-----:R-:W-:Y:S01]  /*9190*/  ISETP.GE.AND P0, PT, R16, R33, PT ;  /* 0x000000211000720c */ /* 0x001fe20003f06270 */
[----:B------:R-:W-:Y:S01]  /*91a0*/  IMAD.MOV.U32 R13, RZ, RZ, R5 ;  /* 0x000000ffff0d7224 */ /* 0x000fe200078e0005 */
[----:B------:R-:W-:Y:S01]  /*91b0*/  BSSY B1, `(.L_x_2784) ;  /* 0x000000c000017945 */ /* 0x000fe20003800000 */
[----:B----4-:R-:W-:Y:S01]  /*91c0*/  IMAD.MOV.U32 R14, RZ, RZ, R9 ;  /* 0x000000ffff0e7224 */ /* 0x010fe200078e0009 */
[-C--:B------:R-:W-:Y:S02]  /*91d0*/  ISETP.GE.OR P2, PT, R185, R0.reuse, P0 ;  /* 0x00000000b900720c */ /* 0x080fe40000746670 */
[----:B------:R-:W-:Y:S01]  /*91e0*/  ISETP.GE.OR P0, PT, R235, R0, P0 ;  /* 0x00000000eb00720c */ /* 0x000fe20000706670 */
[----:B------:R-:W-:Y:S01]  /*91f0*/  IMAD.MOV.U32 R0, RZ, RZ, R6 ;  /* 0x000000ffff007224 */ /* 0x000fe200078e0006 */
[----:B------:R-:W-:Y:S01]  /*9200*/  PRMT R51, R12, 0x5410, R13 ;  /* 0x000054100c337816 */ /* 0x000fe2000000000d */
[----:B------:R-:W-:Y:S01]  /*9210*/  IMAD.MOV.U32 R13, RZ, RZ, R8 ;  /* 0x000000ffff0d7224 */ /* 0x000fe200078e0008 */
[----:B------:R-:W-:-:S04]  /*9220*/  MOV R12, R7 ;  /* 0x00000007000c7202 */ /* 0x000fc80000000f00 */
[----:B------:R-:W-:Y:S01]  /*9230*/  PRMT R52, R0, 0x5410, R12 ;  /* 0x0000541000347816 */ /* 0x000fe2000000000c */
[----:B------:R-:W-:Y:S01]  /*9240*/  IMAD.IADD R0, R16, 0x1, R33 ;  /* 0x0000000110007824 */ /* 0x000fe200078e0221 */
[----:B------:R-:W-:Y:S01]  /*9250*/  PRMT R53, R13, 0x5410, R14 ;  /* 0x000054100d357816 */ /* 0x000fe2000000000e */
[----:B--2---:R-:W-:Y:S06]  /*9260*/  @!P1 BRA `(.L_x_2785) ;  /* 0x0000017800bc9947 */ /* 0x004fec0003800000 */
.L_x_3113:
[----:B------:R-:W-:Y:S05]  /*9270*/  BSYNC B1 ;  /* 0x0000000000017941 */ /* 0x000fea0003800000 */
.L_x_2784:
[----:B------:R-:W-:Y:S01]  /*9280*/  BSSY B1, `(.L_x_2786) ;  /* 0x0000063000017945 */ /* 0x000fe20003800000 */
[----:B------:R-:W-:Y:S01]  /*9290*/  IMAD.MOV.U32 R54, RZ, RZ, R10 ;  /* 0x000000ffff367224 */ /* 0x000fe200078e000a */
[----:B0-----:R-:W-:Y:S01]  /*92a0*/  LOP3.LUT R3, R0, 0x38, RZ, 0xc0, !PT ;  /* 0x0000003800037812 */ /* 0x001fe200078ec0ff */
[----:B------:R-:W-:Y:S01]  /*92b0*/  IMAD.MOV.U32 R55, RZ, RZ, R11 ;  /* 0x000000ffff377224 */ /* 0x000fe200078e000b */
[----:B------:R-:W-:Y:S06]  /*92c0*/  @P2 BRA `(.L_x_2787) ;  /* 0x0000000400782947 */ /* 0x000fec0003800000 */
[----:B------:R-:W-:Y:S01]  /*92d0*/  IMAD.SHL.U32 R0, R193, 0x40, RZ ;  /* 0x00000040c1007824 */ /* 0x000fe200078e00ff */
[----:B------:R-:W-:Y:S02]  /*92e0*/  SHF.R.U64 R47, R26, 0x10, R27 ;  /* 0x000000101a2f7819 */ /* 0x000fe4000000121b */
[--C-:B------:R-:W-:Y:S02]  /*92f0*/  SHF.R.U64 R45, R30, 0x10, R31.reuse ;  /* 0x000000101e2d7819 */ /* 0x100fe4000000121f */
[----:B------:R-:W-:Y:S02]  /*9300*/  LOP3.LUT R12, R0, 0x1c0, RZ, 0xc0, !PT ;  /* 0x000001c0000c7812 */ /* 0x000fe400078ec0ff */
[----:B------:R-:W-:Y:S01]  /*9310*/  SHF.R.U32.HI R40, RZ, 0x10, R31 ;  /* 0x00000010ff287819 */ /* 0x000fe2000001161f */
[----:B------:R-:W-:Y:S01]  /*9320*/  HADD2.F32 R31, -RZ, R37.H0_H0 ;  /* 0x20000025ff1f7230 */ /* 0x000fe20000004100 */
[----:B------:R-:W-:Y:S02]  /*9330*/  LOP3.LUT R0, R12, 0x38, R16, 0xf8, !PT ;  /* 0x000000380c007812 */ /* 0x000fe400078ef810 */
[----:B------:R-:W-:-:S02]  /*9340*/  SHF.R.U32.HI R15, RZ, 0x3, R12 ;  /* 0x00000003ff0f7819 */ /* 0x000fc4000001160c */
[--C-:B------:R-:W-:Y:S02]  /*9350*/  SHF.R.U32.HI R36, RZ, 0x10, R29.reuse ;  /* 0x00000010ff247819 */ /* 0x100fe4000001161d */
[----:B------:R-:W-:Y:S02]  /*9360*/  LOP3.LUT R0, R0, R15, RZ, 0x3c, !PT ;  /* 0x0000000f00007212 */ /* 0x000fe400078e3cff */
[----:B------:R-:W-:Y:S01]  /*9370*/  SHF.R.U64 R46, R28, 0x10, R29 ;  /* 0x000000101c2e7819 */ /* 0x000fe2000000121d */
[----:B------:R-:W-:Y:S01]  /*9380*/  HADD2.F32 R29, -RZ, R37.H1_H1 ;  /* 0x30000025ff1d7230 */ /* 0x000fe20000004100 */
[----:B------:R-:W-:Y:S01]  /*9390*/  SHF.R.U32.HI R38, RZ, 0x10, R25 ;  /* 0x00000010ff267819 */ /* 0x000fe20000011619 */
[----:B------:R-:W-:Y:S01]  /*93a0*/  IMAD R13, R203, 0x200, R0 ;  /* 0x00000200cb0d7824 */ /* 0x000fe200078e0200 */
[----:B------:R-:W-:Y:S01]  /*93b0*/  LOP3.LUT R0, R15, R3, R12, 0x1e, !PT ;  /* 0x000000030f007212 */ /* 0x000fe200078e1e0c */
[----:B------:R-:W-:Y:S01]  /*93c0*/  HADD2.F32 R30, -RZ, R36.H0_H0 ;  /* 0x20000024ff1e7230 */ /* 0x000fe20000004100 */
[----:B------:R-:W-:Y:S01]  /*93d0*/  SHF.R.U32.HI R41, RZ, 0x10, R27 ;  /* 0x00000010ff297819 */ /* 0x000fe2000001161b */
[----:B------:R-:W-:Y:S01]  /*93e0*/  IMAD R43, R13, 0x2, R2 ;  /* 0x000000020d2b7824 */ /* 0x000fe200078e0202 */
[----:B------:R-:W-:Y:S01]  /*93f0*/  SHF.R.U64 R48, R24, 0x10, R25 ;  /* 0x0000001018307819 */ /* 0x000fe20000001219 */
[----:B------:R-:W-:-:S03]  /*9400*/  IMAD R21, R203, 0x200, R0 ;  /* 0x00000200cb157824 */ /* 0x000fc600078e0200 */
[----:B------:R-:W0:Y:S01]  /*9410*/  LDS.128 R12, [R43+0x20400] ;  /* 0x020400002b0c7984 */ /* 0x000e220000000c00 */
[----:B------:R-:W-:-:S05]  /*9420*/  IMAD R44, R21, 0x2, R2 ;  /* 0x00000002152c7824 */ /* 0x000fca00078e0202 */
[----:B------:R-:W1:Y:S01]  /*9430*/  LDS.128 R32, [R44+0x20400] ;  /* 0x020400002c207984 */ /* 0x000e620000000c00 */
[--C-:B0-----:R-:W-:Y:S02]  /*9440*/  HADD2.F32 R20, -RZ, R13.reuse.H0_H0 ;  /* 0x2000000dff147230 */ /* 0x101fe40000004100 */
[----:B------:R-:W-:Y:S02]  /*9450*/  HADD2.F32 R13, -RZ, R13.H1_H1 ;  /* 0x3000000dff0d7230 */ /* 0x000fe40000004100 */
[----:B------:R-:W-:Y:S02]  /*9460*/  HADD2.F32 R21, -RZ, R15.H0_H0 ;  /* 0x2000000fff157230 */ /* 0x000fe40000004100 */
[--C-:B-1----:R-:W-:Y:S02]  /*9470*/  HADD2.F32 R26, -RZ, R33.reuse.H0_H0 ;  /* 0x20000021ff1a7230 */ /* 0x102fe40000004100 */
[----:B------:R-:W-:Y:S02]  /*9480*/  HADD2.F32 R33, -RZ, R33.H1_H1 ;  /* 0x30000021ff217230 */ /* 0x000fe40000004100 */
[----:B------:R-:W-:-:S02]  /*9490*/  HADD2.F32 R28, -RZ, R35.H0_H0 ;  /* 0x20000023ff1c7230 */ /* 0x000fc40000004100 */
[C---:B------:R-:W-:Y:S01]  /*94a0*/  FMUL.FTZ R37, R26.reuse, R31 ;  /* 0x0000001f1a257220 */ /* 0x040fe20000410000 */
[-C--:B------:R-:W-:Y:S01]  /*94b0*/  FMUL.FTZ R39, R26, R29.reuse ;  /* 0x0000001d1a277220 */ /* 0x080fe20000410000 */
[----:B------:R-:W-:Y:S02]  /*94c0*/  HADD2.F32 R26, -RZ, R38.H0_H0 ;  /* 0x20000026ff1a7230 */ /* 0x000fe40000004100 */
[C---:B------:R-:W-:Y:S01]  /*94d0*/  FMUL.FTZ R36, R33.reuse, R30 ;  /* 0x0000001e21247220 */ /* 0x040fe20000410000 */
[C---:B------:R-:W-:Y:S01]  /*94e0*/  FFMA.FTZ R37, R20.reuse, R29, -R37 ;  /* 0x0000001d14257223 */ /* 0x040fe20000010825 */
[----:B------:R-:W-:Y:S02]  /*94f0*/  HADD2.F32 R29, -RZ, R49.H0_H0 ;  /* 0x20000031ff1d7230 */ /* 0x000fe40000004100 */
[----:B------:R-:W-:Y:S01]  /*9500*/  FFMA.FTZ R39, R20, R31, R39 ;  /* 0x0000001f14277223 */ /* 0x000fe20000010027 */
[----:B------:R-:W-:Y:S02]  /*9510*/  HADD2.F32 R20, -RZ, R50.H1_H1 ;  /* 0x30000032ff147230 */ /* 0x000fe40000004100 */
[-C--:B------:R-:W-:Y:S01]  /*9520*/  FMUL.FTZ R38, R33, R26.reuse ;  /* 0x0000001a21267220 */ /* 0x080fe20000410000 */
[----:B------:R-:W-:Y:S01]  /*9530*/  FFMA.FTZ R36, R13, R26, -R36 ;  /* 0x0000001a0d247223 */ /* 0x000fe20000010824 */
[----:B------:R-:W-:Y:S01]  /*9540*/  FMUL.FTZ R26, R28, R29 ;  /* 0x0000001d1c1a7220 */ /* 0x000fe20000410000 */
[----:B------:R-:W-:-:S02]  /*9550*/  HADD2.F32 R35, -RZ, R35.H1_H1 ;  /* 0x30000023ff237230 */ /* 0x000fc40000004100 */
[-C--:B------:R-:W-:Y:S01]  /*9560*/  FMUL.FTZ R28, R28, R20.reuse ;  /* 0x000000141c1c7220 */ /* 0x080fe20000410000 */
[----:B------:R-:W-:Y:S02]  /*9570*/  HADD2.F32 R31, -RZ, R40.H0_H0 ;  /* 0x20000028ff1f7230 */ /* 0x000fe40000004100 */
[----:B------:R-:W-:Y:S01]  /*9580*/  FFMA.FTZ R40, R21, R20, -R26 ;  /* 0x0000001415287223 */ /* 0x000fe2000001081a */
[----:B------:R-:W-:Y:S02]  /*9590*/  HADD2.F32 R20, -RZ, R41.H0_H0 ;  /* 0x20000029ff147230 */ /* 0x000fe40000004100 */
[----:B------:R-:W-:Y:S01]  /*95a0*/  FFMA.FTZ R38, R13, R30, R38 ;  /* 0x0000001e0d267223 */ /* 0x000fe20000010026 */
[----:B------:R-:W-:Y:S02]  /*95b0*/  HADD2.F32 R24, -RZ, R15.H1_H1 ;  /* 0x3000000fff187230 */ /* 0x000fe40000004100 */
[----:B------:R-:W-:Y:S01]  /*95c0*/  FFMA.FTZ R41, R21, R29, R28 ;  /* 0x0000001d15297223 */ /* 0x000fe2000001001c */
[----:B------:R-:W-:-:S02]  /*95d0*/  HADD2.F32 R25, -RZ, R32.H0_H0 ;  /* 0x20000020ff197230 */ /* 0x000fc40000004100 */
[C---:B------:R-:W-:Y:S01]  /*95e0*/  FMUL.FTZ R29, R35.reuse, R31 ;  /* 0x0000001f231d7220 */ /* 0x040fe20000410000 */
[----:B------:R-:W-:Y:S02]  /*95f0*/  HADD2.F32 R13, -RZ, R49.H1_H1 ;  /* 0x30000031ff0d7230 */ /* 0x000fe40000004100 */
[-C--:B------:R-:W-:Y:S01]  /*9600*/  FMUL.FTZ R33, R35, R20.reuse ;  /* 0x0000001423217220 */ /* 0x080fe20000410000 */
[----:B------:R-:W-:Y:S02]  /*9610*/  HADD2.F32 R21, -RZ, R42.H0_H0 ;  /* 0x2000002aff157230 */ /* 0x000fe40000004100 */
[----:B------:R-:W-:Y:S01]  /*9620*/  FFMA.FTZ R35, R24, R20, -R29 ;  /* 0x0000001418237223 */ /* 0x000fe2000001081d */
[----:B------:R-:W-:Y:S02]  /*9630*/  HADD2.F32 R0, -RZ, R12.H0_H0 ;  /* 0x2000000cff007230 */ /* 0x000fe40000004100 */
[----:B------:R-:W-:Y:S01]  /*9640*/  FMUL.FTZ R28, R25, R13 ;  /* 0x0000000d191c7220 */ /* 0x000fe20000410000 */
[----:B------:R-:W-:-:S02]  /*9650*/  HADD2.F32 R27, -RZ, R34.H0_H0 ;  /* 0x20000022ff1b7230 */ /* 0x000fc40000004100 */
[----:B------:R-:W-:Y:S01]  /*9660*/  FMUL.FTZ R29, R25, R21 ;  /* 0x00000015191d7220 */ /* 0x000fe20000410000 */
[----:B------:R-:W-:Y:S02]  /*9670*/  HADD2.F32 R26, -RZ, R42.H1_H1 ;  /* 0x3000002aff1a7230 */ /* 0x000fe40000004100 */
[----:B------:R-:W-:Y:S01]  /*9680*/  FFMA.FTZ R42, R24, R31, R33 ;  /* 0x0000001f182a7223 */ /* 0x000fe20000010021 */
[----:B------:R-:W-:Y:S02]  /*9690*/  HADD2.F32 R20, -RZ, R50.H0_H0 ;  /* 0x20000032ff147230 */ /* 0x000fe40000004100 */
[C---:B------:R-:W-:Y:S01]  /*96a0*/  FFMA.FTZ R29, R0.reuse, R13, -R29 ;  /* 0x0000000d001d7223 */ /* 0x040fe2000001081d */
[----:B------:R-:W-:Y:S01]  /*96b0*/  FFMA.FTZ R24, R0, R21, R28 ;  /* 0x0000001500187223 */ /* 0x000fe2000001001c */
[----:B------:R-:W-:Y:S02]  /*96c0*/  HADD2.F32 R15, -RZ, R14.H0_H0 ;  /* 0x2000000eff0f7230 */ /* 0x000fe40000004100 */
[C---:B------:R-:W-:Y:S01]  /*96d0*/  FMUL.FTZ R30, R27.reuse, R26 ;  /* 0x0000001a1b1e7220 */ /* 0x040fe20000410000 */
[----:B------:R-:W-:Y:S01]  /*96e0*/  FMUL.FTZ R0, R27, R20 ;  /* 0x000000141b007220 */ /* 0x000fe20000410000 */
[----:B------:R-:W-:-:S02]  /*96f0*/  HADD2.F32 R32, -RZ, R32.H1_H1 ;  /* 0x30000020ff207230 */ /* 0x000fc40000004100 */
[----:B------:R-:W-:Y:S02]  /*9700*/  HADD2.F32 R34, -RZ, R34.H1_H1 ;  /* 0x30000022ff227230 */ /* 0x000fe40000004100 */
[C---:B------:R-:W-:Y:S01]  /*9710*/  FFMA.FTZ R30, R15.reuse, R20, -R30 ;  /* 0x000000140f1e7223 */ /* 0x040fe2000001081e */
[----:B------:R-:W-:Y:S02]  /*9720*/  HADD2.F32 R25, -RZ, R46.H0_H0 ;  /* 0x2000002eff197230 */ /* 0x000fe40000004100 */
[----:B------:R-:W-:Y:S01]  /*9730*/  FFMA.FTZ R26, R15, R26, R0 ;  /* 0x0000001a0f1a7223 */ /* 0x000fe20000010000 */
[----:B------:R-:W-:Y:S02]  /*9740*/  HADD2.F32 R27, -RZ, R45.H0_H0 ;  /* 0x2000002dff1b7230 */ /* 0x000fe40000004100 */
[----:B------:R-:W-:Y:S02]  /*9750*/  HADD2.F32 R13, -RZ, R48.H0_H0 ;  /* 0x20000030ff0d7230 */ /* 0x000fe40000004100 */
[----:B------:R-:W-:Y:S01]  /*9760*/  FMUL.FTZ R15, R32, R25 ;  /* 0x00000019200f7220 */ /* 0x000fe20000410000 */
[----:B------:R-:W-:-:S02]  /*9770*/  HADD2.F32 R21, -RZ, R47.H0_H0 ;  /* 0x2000002fff157230 */ /* 0x000fc40000004100 */
[----:B------:R-:W-:Y:S01]  /*9780*/  FMUL.FTZ R33, R34, R27 ;  /* 0x0000001b22217220 */ /* 0x000fe20000410000 */
[----:B------:R-:W-:Y:S02]  /*9790*/  HADD2.F32 R12, -RZ, R12.H1_H1 ;  /* 0x3000000cff0c7230 */ /* 0x000fe40000004100 */
[----:B------:R-:W-:Y:S01]  /*97a0*/  FMUL.FTZ R32, R32, R13 ;  /* 0x0000000d20207220 */ /* 0x000fe20000410000 */
[----:B------:R-:W-:Y:S02]  /*97b0*/  HADD2.F32 R14, -RZ, R14.H1_H1 ;  /* 0x3000000eff0e7230 */ /* 0x000fe40000004100 */
[----:B------:R-:W-:Y:S01]  /*97c0*/  FMUL.FTZ R34, R34, R21 ;  /* 0x0000001522227220 */ /* 0x000fe20000410000 */
        /* <DEDUP_REMOVED lines=14> */
.L_x_2787:
[----:B------:R-:W-:Y:S05]  /*98b0*/  BSYNC B1 ;  /* 0x0000000000017941 */ /* 0x000fea0003800000 */
.L_x_2786:
[----:B------:R-:W-:Y:S01]  /*98c0*/  PRMT R34, R54, 0x5410, R55 ;  /* 0x0000541036227816 */ /* 0x000fe20000000037 */
[----:B------:R-:W-:Y:S06]  /*98d0*/  @P0 BRA `(.L_x_2775) ;  /* 0x0000000400600947 */ /* 0x000fec0003800000 */
[--C-:B------:R-:W-:Y:S01]  /*98e0*/  SHF.R.U32.HI R0, RZ, 0x3, R226.reuse ;  /* 0x00000003ff007819 */ /* 0x100fe200000116e2 */
[----:B0-----:R-:W0:Y:S01]  /*98f0*/  LDS.128 R12, [R225+0x20400] ;  /* 0x02040000e10c7984 */ /* 0x001e220000000c00 */
[----:B------:R-:W-:Y:S01]  /*9900*/  SHF.R.U64 R39, R8, 0x10, R9 ;  /* 0x0000001008277819 */ /* 0x000fe20000001209 */
[----:B------:R-:W-:Y:S01]  /*9910*/  HADD2.F32 R21, -RZ, R51.H1_H1 ;  /* 0x30000033ff157230 */ /* 0x000fe20000004100 */
[----:B------:R-:W-:Y:S02]  /*9920*/  LOP3.LUT R0, R0, R3, R226, 0x1e, !PT ;  /* 0x0000000300007212 */ /* 0x000fe400078e1ee2 */
[--C-:B------:R-:W-:Y:S02]  /*9930*/  SHF.R.U64 R38, R10, 0x10, R11.reuse ;  /* 0x000000100a267819 */ /* 0x100fe4000000120b */
[----:B------:R-:W-:Y:S01]  /*9940*/  SHF.R.U32.HI R36, RZ, 0x10, R11 ;  /* 0x00000010ff247819 */ /* 0x000fe2000001160b */
[----:B------:R-:W-:Y:S01]  /*9950*/  IMAD.IADD R3, R227, 0x1, R0 ;  /* 0x00000001e3037824 */ /* 0x000fe200078e0200 */
[--C-:B------:R-:W-:Y:S01]  /*9960*/  SHF.R.U32.HI R20, RZ, 0x10, R5.reuse ;  /* 0x00000010ff147819 */ /* 0x100fe20000011605 */
[----:B------:R-:W-:Y:S01]  /*9970*/  HADD2.F32 R11, -RZ, R53.H1_H1 ;  /* 0x30000035ff0b7230 */ /* 0x000fe20000004100 */
[----:B------:R-:W-:Y:S01]  /*9980*/  SHF.R.U64 R37, R4, 0x10, R5 ;  /* 0x0000001004257819 */ /* 0x000fe20000001205 */
[----:B------:R-:W-:Y:S01]  /*9990*/  IMAD R3, R3, 0x2, R2 ;  /* 0x0000000203037824 */ /* 0x000fe200078e0202 */
[----:B------:R-:W-:Y:S01]  /*99a0*/  SHF.R.U32.HI R28, RZ, 0x10, R9 ;  /* 0x00000010ff1c7819 */ /* 0x000fe20000011609 */
[----:B------:R-:W-:Y:S01]  /*99b0*/  HADD2.F32 R20, -RZ, R20.H0_H0 ;  /* 0x20000014ff147230 */ /* 0x000fe20000004100 */
[----:B------:R-:W-:-:S02]  /*99c0*/  SHF.R.U64 R35, R6, 0x10, R7 ;  /* 0x0000001006237819 */ /* 0x000fc40000001207 */
[----:B------:R-:W1:Y:S01]  /*99d0*/  LDS.128 R24, [R3+0x20400] ;  /* 0x0204000003187984 */ /* 0x000e620000000c00 */
[----:B------:R-:W-:Y:S01]  /*99e0*/  SHF.R.U32.HI R33, RZ, 0x10, R7 ;  /* 0x00000010ff217819 */ /* 0x000fe20000011607 */
[--C-:B0-----:R-:W-:Y:S02]  /*99f0*/  HADD2.F32 R4, -RZ, R13.reuse.H0_H0 ;  /* 0x2000000dff047230 */ /* 0x101fe40000004100 */
[----:B------:R-:W-:Y:S02]  /*9a00*/  HADD2.F32 R13, -RZ, R13.H1_H1 ;  /* 0x3000000dff0d7230 */ /* 0x000fe40000004100 */
[----:B------:R-:W-:Y:S02]  /*9a10*/  HADD2.F32 R0, -RZ, R12.H0_H0 ;  /* 0x2000000cff007230 */ /* 0x000fe40000004100 */
[----:B------:R-:W-:Y:S02]  /*9a20*/  HADD2.F32 R5, -RZ, R14.H0_H0 ;  /* 0x2000000eff057230 */ /* 0x000fe40000004100 */
[----:B------:R-:W-:-:S02]  /*9a30*/  HADD2.F32 R6, -RZ, R15.H0_H0 ;  /* 0x2000000fff067230 */ /* 0x000fc40000004100 */
[----:B------:R-:W-:Y:S02]  /*9a40*/  HADD2.F32 R15, -RZ, R15.H1_H1 ;  /* 0x3000000fff0f7230 */ /* 0x000fe40000004100 */
[----:B------:R-:W-:Y:S02]  /*9a50*/  HADD2.F32 R12, -RZ, R12.H1_H1 ;  /* 0x3000000cff0c7230 */ /* 0x000fe40000004100 */
[----:B------:R-:W-:Y:S02]  /*9a60*/  HADD2.F32 R14, -RZ, R14.H1_H1 ;  /* 0x3000000eff0e7230 */ /* 0x000fe40000004100 */
        /* <DEDUP_REMOVED lines=10> */
[----:B------:R-:W-:Y:S02]  /*9b10*/  HADD2.F32 R4, -RZ, R53.H0_H0 ;  /* 0x20000035ff047230 */ /* 0x000fe40000004100 */
[-C--:B------:R-:W-:Y:S01]  /*9b20*/  FMUL.FTZ R32, R25, R8.reuse ;  /* 0x0000000819207220 */ /* 0x080fe20000410000 */
[----:B------:R-:W-:Y:S01]  /*9b30*/  FFMA.FTZ R30, R13, R8, -R28 ;  /* 0x000000080d1e7223 */ /* 0x000fe2000001081c */
[----:B------:R-:W-:Y:S01]  /*9b40*/  FMUL.FTZ R21, R7, R11 ;  /* 0x0000000b07157220 */ /* 0x000fe20000410000 */
[----:B------:R-:W-:-:S02]  /*9b50*/  HADD2.F32 R9, -RZ, R26.H0_H0 ;  /* 0x2000001aff097230 */ /* 0x000fc40000004100 */
[-C--:B------:R-:W-:Y:S01]  /*9b60*/  FMUL.FTZ R28, R7, R4.reuse ;  /* 0x00000004071c7220 */ /* 0x080fe20000410000 */
[----:B------:R-:W-:Y:S02]  /*9b70*/  HADD2.F32 R8, -RZ, R52.H0_H0 ;  /* 0x20000034ff087230 */ /* 0x000fe40000004100 */
[C---:B------:R-:W-:Y:S01]  /*9b80*/  FFMA.FTZ R21, R0.reuse, R4, -R21 ;  /* 0x0000000400157223 */ /* 0x040fe20000010815 */
[--C-:B------:R-:W-:Y:S02]  /*9b90*/  HADD2.F32 R4, -RZ, R34.reuse.H0_H0 ;  /* 0x20000022ff047230 */ /* 0x100fe40000004100 */
[----:B------:R-:W-:Y:S01]  /*9ba0*/  FFMA.FTZ R28, R0, R11, R28 ;  /* 0x0000000b001c7223 */ /* 0x000fe2000001001c */
[----:B------:R-:W-:Y:S02]  /*9bb0*/  HADD2.F32 R10, -RZ, R27.H0_H0 ;  /* 0x2000001bff0a7230 */ /* 0x000fe40000004100 */
[----:B------:R-:W-:Y:S01]  /*9bc0*/  FMUL.FTZ R0, R9, R8 ;  /* 0x0000000809007220 */ /* 0x000fe20000410000 */
[----:B------:R-:W-:-:S02]  /*9bd0*/  HADD2.F32 R7, -RZ, R34.H1_H1 ;  /* 0x30000022ff077230 */ /* 0x000fc40000004100 */
[----:B------:R-:W-:Y:S01]  /*9be0*/  FFMA.FTZ R32, R13, R20, R32 ;  /* 0x000000140d207223 */ /* 0x000fe20000010020 */
[----:B------:R-:W-:Y:S02]  /*9bf0*/  HADD2.F32 R11, -RZ, R52.H1_H1 ;  /* 0x30000034ff0b7230 */ /* 0x000fe40000004100 */
[-C--:B------:R-:W-:Y:S01]  /*9c00*/  FFMA.FTZ R20, R5, R4.reuse, -R0 ;  /* 0x0000000405147223 */ /* 0x080fe20000010800 */
[----:B------:R-:W-:Y:S01]  /*9c10*/  FMUL.FTZ R34, R9, R4 ;  /* 0x0000000409227220 */ /* 0x000fe20000410000 */
[----:B------:R-:W-:Y:S02]  /*9c20*/  HADD2.F32 R0, -RZ, R36.H0_H0 ;  /* 0x20000024ff007230 */ /* 0x000fe40000004100 */
[C---:B------:R-:W-:Y:S01]  /*9c30*/  FMUL.FTZ R36, R10.reuse, R7 ;  /* 0x000000070a247220 */ /* 0x040fe20000410000 */
[----:B------:R-:W-:Y:S02]  /*9c40*/  HADD2.F32 R27, -RZ, R27.H1_H1 ;  /* 0x3000001bff1b7230 */ /* 0x000fe40000004100 */
[----:B------:R-:W-:Y:S01]  /*9c50*/  FMUL.FTZ R9, R10, R11 ;  /* 0x0000000b0a097220 */ /* 0x000fe20000410000 */
[----:B------:R-:W-:-:S02]  /*9c60*/  HADD2.F32 R4, -RZ, R33.H0_H0 ;  /* 0x20000021ff047230 */ /* 0x000fc40000004100 */
[----:B------:R-:W-:Y:S01]  /*9c70*/  FFMA.FTZ R10, R5, R8, R34 ;  /* 0x00000008050a7223 */ /* 0x000fe20000010022 */
[C---:B------:R-:W-:Y:S01]  /*9c80*/  FFMA.FTZ R36, R6.reuse, R11, R36 ;  /* 0x0000000b06247223 */ /* 0x040fe20000010024 */
[----:B------:R-:W-:Y:S01]  /*9c90*/  FFMA.FTZ R8, R6, R7, -R9 ;  /* 0x0000000706087223 */ /* 0x000fe20000010809 */
[----:B------:R-:W-:Y:S02]  /*9ca0*/  HADD2.F32 R24, -RZ, R24.H1_H1 ;  /* 0x30000018ff187230 */ /* 0x000fe40000004100 */
[C---:B------:R-:W-:Y:S01]  /*9cb0*/  FMUL.FTZ R34, R27.reuse, R4 ;  /* 0x000000041b227220 */ /* 0x040fe20000410000 */
[----:B------:R-:W-:Y:S02]  /*9cc0*/  HADD2.F32 R26, -RZ, R26.H1_H1 ;  /* 0x3000001aff1a7230 */ /* 0x000fe40000004100 */
[-C--:B------:R-:W-:Y:S01]  /*9cd0*/  FMUL.FTZ R6, R27, R0.reuse ;  /* 0x000000001b067220 */ /* 0x080fe20000410000 */
[----:B------:R-:W-:Y:S02]  /*9ce0*/  HADD2.F32 R9, -RZ, R37.H0_H0 ;  /* 0x20000025ff097230 */ /* 0x000fe40000004100 */
[----:B------:R-:W-:Y:S01]  /*9cf0*/  FFMA.FTZ R27, R15, R0, -R34 ;  /* 0x000000000f1b7223 */ /* 0x000fe20000010822 */
[----:B------:R-:W-:-:S02]  /*9d00*/  HADD2.F32 R11, -RZ, R35.H0_H0 ;  /* 0x20000023ff0b7230 */ /* 0x000fc40000004100 */
[----:B------:R-:W-:Y:S01]  /*9d10*/  FFMA.FTZ R33, R15, R4, R6 ;  /* 0x000000040f217223 */ /* 0x000fe20000010006 */
[----:B------:R-:W-:Y:S02]  /*9d20*/  HADD2.F32 R5, -RZ, R39.H0_H0 ;  /* 0x20000027ff057230 */ /* 0x000fe40000004100 */
[----:B------:R-:W-:Y:S01]  /*9d30*/  FMUL.FTZ R13, R24, R9 ;  /* 0x00000009180d7220 */ /* 0x000fe20000410000 */
[----:B------:R-:W-:Y:S02]  /*9d40*/  HADD2.F32 R7, -RZ, R38.H0_H0 ;  /* 0x20000026ff077230 */ /* 0x000fe40000004100 */
[----:B------:R-:W-:Y:S01]  /*9d50*/  FMUL.FTZ R15, R26, R11 ;  /* 0x0000000b1a0f7220 */ /* 0x000fe20000410000 */
[-C--:B------:R-:W-:Y:S01]  /*9d60*/  FMUL.FTZ R24, R24, R5.reuse ;  /* 0x0000000518187220 */ /* 0x080fe20000410000 */
[----:B------:R-:W-:Y:S01]  /*9d70*/  FFMA.FTZ R4, R12, R5, -R13 ;  /* 0x000000050c047223 */ /* 0x000fe2000001080d */
[-C--:B------:R-:W-:Y:S01]  /*9d80*/  FMUL.FTZ R26, R26, R7.reuse ;  /* 0x000000071a1a7220 */ /* 0x080fe20000410000 */
[----:B------:R-:W-:Y:S01]  /*9d90*/  FFMA.FTZ R15, R14, R7, -R15 ;  /* 0x000000070e0f7223 */ /* 0x000fe2000001080f */
[----:B------:R-:W-:Y:S01]  /*9da0*/  FFMA.FTZ R13, R12, R9, R24 ;  /* 0x000000090c0d7223 */ /* 0x000fe20000010018 */
[----:B------:R-:W-:Y:S01]  /*9db0*/  F2FP.F16.F32.PACK_AB R7, R27, R8 ;  /* 0x000000081b07723e */ /* 0x000fe200000000ff */
[----:B------:R-:W-:Y:S01]  /*9dc0*/  FFMA.FTZ R25, R14, R11, R26 ;  /* 0x0000000b0e197223 */ /* 0x000fe2000001001a */
[----:B------:R-:W-:-:S02]  /*9dd0*/  F2FP.F16.F32.PACK_AB R5, R30, R29 ;  /* 0x0000001d1e05723e */ /* 0x000fc400000000ff */
[----:B------:R-:W-:Y:S02]  /*9de0*/  F2FP.F16.F32.PACK_AB R4, R4, R21 ;  /* 0x000000150404723e */ /* 0x000fe400000000ff */
[----:B------:R-:W-:Y:S02]  /*9df0*/  F2FP.F16.F32.PACK_AB R6, R15, R20 ;  /* 0x000000140f06723e */ /* 0x000fe400000000ff */
[----:B------:R-:W-:Y:S02]  /*9e00*/  F2FP.F16.F32.PACK_AB R11, R33, R36 ;  /* 0x00000024210b723e */ /* 0x000fe400000000ff */
[----:B------:R-:W-:Y:S01]  /*9e10*/  F2FP.F16.F32.PACK_AB R9, R32, R31 ;  /* 0x0000001f2009723e */ /* 0x000fe200000000ff */
[----:B------:R4:W-:Y:S01]  /*9e20*/  STS.128 [R225+0x20400], R4 ;  /* 0x02040004e1007388 */ /* 0x0009e20000000c00 */
[----:B------:R-:W-:Y:S02]  /*9e30*/  F2FP.F16.F32.PACK_AB R8, R13, R28 ;  /* 0x0000001c0d08723e */ /* 0x000fe400000000ff */
[----:B------:R-:W-:-:S05]  /*9e40*/  F2FP.F16.F32.PACK_AB R10, R25, R10 ;  /* 0x0000000a190a723e */ /* 0x000fca00000000ff */
[----:B------:R4:W-:Y:S02]  /*9e50*/  STS.128 [R3+0x20400], R8 ;  /* 0x0204000803007388 */ /* 0x0009e40000000c00 */
.L_x_2775:
[----:B------:R-:W-:Y:S05]  /*9e60*/  BSYNC B0 ;  /* 0x0000000000007941 */ /* 0x000fea0003800000 */
.L_x_2761:
        /* <DEDUP_REMOVED lines=8> */
.L_x_2758:
[----:B--23--:R-:W-:-:S05]  /*9ef0*/  IMAD.U32 R0, RZ, RZ, UR37 ;  /* 0x00000025ff007e24 */ /* 0x00cfca000f8e00ff */
[----:B------:R-:W-:-:S13]  /*9f00*/  ISETP.NE.AND P0, PT, R0, 0x3, PT ;  /* 0x000000030000780c */ /* 0x000fda0003f05270 */
[----:B------:R-:W-:Y:S05]  /*9f10*/  @!P0 BRA `(.L_x_2788) ;  /* 0x0000000000048947 */ /* 0x000fea0003800000 */
[----:B------:R-:W-:Y:S01]  /*9f20*/  BPT.TRAP 0x1 ;  /* 0x000000040000795c */ /* 0x000fe20000300000 */
.L_x_2788:
[----:B0-----:R-:W-:Y:S01]  /*9f30*/  IMAD R12, R18, 0x8, R2 ;  /* 0x00000008120c7824 */ /* 0x001fe200078e0202 */
[----:B------:R-:W-:-:S04]  /*9f40*/  SHF.L.U32 R21, R19, 0x1f, RZ ;  /* 0x0000001f13157819 */ /* 0x000fc800000006ff */
[----:B------:R0:W2:Y:S01]  /*9f50*/  SYNCS.PHASECHK.TRANS64.TRYWAIT P2, [R12+URZ+0x28c30], R21 ;  /* 0x028c30150c0075a7 */ /* 0x0000a2000804017f */
[----:B------:R-:W-:Y:S05]  /*9f60*/  @!P0 BRA `(.L_x_2789) ;  /* 0x0000000000048947 */ /* 0x000fea0003800000 */
[----:B------:R-:W-:Y:S01]  /*9f70*/  BPT.TRAP 0x1 ;  /* 0x000000040000795c */ /* 0x000fe20000300000 */
.L_x_2789:
[----:B------:R-:W3:Y:S02]  /*9f80*/  S2R R0, SR_TID.X ;  /* 0x0000000000007919 */ /* 0x000ee40000002100 */
[----:B---3--:R-:W-:-:S04]  /*9f90*/  LOP3.LUT R0, R0, 0x7f, RZ, 0xc0, !PT ;  /* 0x0000007f00007812 */ /* 0x008fc800078ec0ff */
[----:B------:R-:W-:Y:S01]  /*9fa0*/  ISETP.NE.AND P1, PT, R0, RZ, PT ;  /* 0x000000ff0000720c */ /* 0x000fe20003f25270 */
[----:B------:R-:W-:-:S05]  /*9fb0*/  VIADD R0, R2, 0x22400 ;  /* 0x0002240002007836 */ /* 0x000fca0000000000 */
[----:B------:R-:W-:Y:S01]  /*9fc0*/  SHF.R.U32.HI R0, RZ, 0x4, R0 ;  /* 0x00000004ff007819 */ /* 0x000fe20000011600 */
[----:B--2---:R-:W-:Y:S06]  /*9fd0*/  @P2 BRA `(.L_x_2790) ;  /* 0x0000000000082947 */ /* 0x004fec0003800000 */
[----:B------:R-:W2:Y:S02]  /*9fe0*/  SYNCS.PHASECHK.TRANS64.TRYWAIT P2, [R12+URZ+0x28c30], R21 ;  /* 0x028c30150c0075a7 */ /* 0x000ea4000804017f */
[----:B--2---:R-:W-:Y:S05]  /*9ff0*/  @!P2 BRA `(.L_x_2791) ;  /* 0x0000016c006ca947 */ /* 0x004fea0003800000 */
.L_x_2790:
[----:B------:R-:W-:Y:S01]  /*a000*/  LOP3.LUT R0, R0, 0x3fff, RZ, 0xc0, !PT ;  /* 0x00003fff00007812 */ /* 0x000fe200078ec0ff */
[----:B------:R-:W-:Y:S05]  /*a010*/  WARPSYNC.ALL ;  /* 0x0000000000007948 */ /* 0x000fea0003800000 */
[----:B------:R-:W-:Y:S01]  /*a020*/  LOP3.LUT R13, R0, 0x10000, RZ, 0xfc, !PT ;  /* 0x00010000000d7812 */ /* 0x000fe200078efcff */
[----:B------:R-:W-:Y:S01]  /*a030*/  VIADD R0, R2, 0x20400 ;  /* 0x0002040002007836 */ /* 0x000fe20000000000 */
[----:B----45:R-:W-:-:S03]  /*a040*/  WARPGROUP.ARRIVE ;  /* 0x00000000000079c5 */ /* 0x030fc60000000000 */
[----:B-1----:R-:W-:Y:S01]  /*a050*/  IMAD R6, R18, 0x200, R13 ;  /* 0x0000020012067824 */ /* 0x002fe200078e020d */
[----:B------:R-:W-:Y:S01]  /*a060*/  ULDC.64 UR46, c[0x0][0x9e0] ;  /* 0x00027800002e7ab9 */ /* 0x000fe20000000a00 */
[----:B------:R-:W-:Y:S01]  /*a070*/  IMAD.MOV.U32 R7, RZ, RZ, 0x40000040 ;  /* 0x40000040ff077424 */ /* 0x000fe200078e00ff */
[----:B------:R-:W-:Y:S01]  /*a080*/  SHF.R.U32.HI R0, RZ, 0x4, R0 ;  /* 0x00000004ff007819 */ /* 0x000fe20000011600 */
[----:B------:R-:W-:Y:S01]  /*a090*/  IMAD.MOV.U32 R5, RZ, RZ, 0x40000040 ;  /* 0x40000040ff057424 */ /* 0x000fe200078e00ff */
[C---:B------:R-:W-:Y:S01]  /*a0a0*/  R2UR UR6, R6.reuse ;  /* 0x00000000060672ca */ /* 0x040fe200000e0000 */
[----:B------:R-:W-:Y:S01]  /*a0b0*/  VIADD R8, R6, 0x2 ;  /* 0x0000000206087836 */ /* 0x000fe20000000000 */
[----:B------:R-:W-:Y:S01]  /*a0c0*/  LOP3.LUT R0, R0, 0x3fff, RZ, 0xc0, !PT ;  /* 0x00003fff00007812 */ /* 0x000fe200078ec0ff */
[----:B------:R-:W-:Y:S01]  /*a0d0*/  IMAD.MOV.U32 R9, RZ, RZ, 0x40000040 ;  /* 0x40000040ff097424 */ /* 0x000fe200078e00ff */
[----:B------:R-:W-:Y:S01]  /*a0e0*/  R2UR UR7, R7 ;  /* 0x00000000070772ca */ /* 0x000fe200000e0000 */
[----:B------:R-:W-:Y:S01]  /*a0f0*/  IMAD.MOV.U32 R11, RZ, RZ, 0x40000040 ;  /* 0x40000040ff0b7424 */ /* 0x000fe200078e00ff */
[----:B------:R-:W-:Y:S01]  /*a100*/  LOP3.LUT R4, R0, 0x10000, RZ, 0xfc, !PT ;  /* 0x0001000000047812 */ /* 0x000fe200078efcff */
[----:B------:R-:W-:Y:S01]  /*a110*/  VIADD R14, R6, 0x4 ;  /* 0x00000004060e7836 */ /* 0x000fe20000000000 */
[----:B------:R-:W-:Y:S01]  /*a120*/  R2UR UR5, R5 ;  /* 0x00000000050572ca */ /* 0x000fe200000e0000 */
[----:B------:R-:W-:Y:S01]  /*a130*/  IMAD.MOV.U32 R15, RZ, RZ, 0x40000040 ;  /* 0x40000040ff0f7424 */ /* 0x000fe200078e00ff */
[C---:B------:R-:W-:Y:S01]  /*a140*/  R2UR UR4, R4.reuse ;  /* 0x00000000040472ca */ /* 0x040fe200000e0000 */
[----:B------:R-:W-:Y:S01]  /*a150*/  VIADD R10, R4, 0x2 ;  /* 0x00000002040a7836 */ /* 0x000fe20000000000 */
[----:B------:R-:W1:Y:S01]  /*a160*/  LDC R0, c[0x0][0x448] ;  /* 0x00011200ff007b82 */ /* 0x000e620000000800 */
[----:B------:R-:W-:Y:S01]  /*a170*/  IMAD.MOV.U32 R7, RZ, RZ, 0x40000040 ;  /* 0x40000040ff077424 */ /* 0x000fe200078e00ff */
[----:B------:R-:W-:Y:S01]  /*a180*/  UISETP.GE.AND UP0, UPT, UR47, 0x1, UPT ;  /* 0x000000012f00788c */ /* 0x000fe2000bf06270 */
[----:B------:R-:W-:Y:S01]  /*a190*/  LEA R20, R168, 0xffffffc0, 0x6 ;  /* 0xffffffc0a8147811 */ /* 0x000fe200078e30ff */
[----:B------:R-:W-:-:S02]  /*a1a0*/  ULDC UR45, c[0x0][0x9dc] ;  /* 0x00027700002d7ab9 */ /* 0x000fc40000000800 */
[----:B------:R-:W-:Y:S01]  /*a1b0*/  ULOP3.LUT UR45, URZ, UR45, URZ, 0x33, !UPT ;  /* 0x0000002d3f2d7292 */ /* 0x000fe2000f8e333f */
[----:B------:R-:W-:Y:S01]  /*a1c0*/  IADD3 R57, -R184, R23, -R20 ;  /* 0x00000017b8397210 */ /* 0x000fe20007ffe914 */
[----:B------:R-:W-:Y:S01]  /*a1d0*/  UP2UR UR48, UPR, URZ, 0x1 ;  /* 0x000000013f307883 */ /* 0x000fe20008000000 */
[----:B------:R-:W-:Y:S02]  /*a1e0*/  PLOP3.LUT P3, PT, PT, PT, UP0, 0x40, 0x0 ;  /* 0x000000000000781c */ /* 0x000fe40003f6e808 */
[----:B------:R-:W-:Y:S01]  /*a1f0*/  HGMMA.64x64x16.F32 R24, gdesc[UR4], RZ, !UPT, gsb0 ;  /* 0x00e00000041879f0 */ /* 0x000fe2000c0008ff */
[----:B------:R-:W-:Y:S01]  /*a200*/  R2UR UR6, R8 ;  /* 0x00000000080672ca */ /* 0x000fe200000e0000 */
[----:B------:R-:W-:Y:S01]  /*a210*/  VIADD R8, R4, 0x4 ;  /* 0x0000000404087836 */ /* 0x000fe20000000000 */
[----:B------:R-:W-:Y:S01]  /*a220*/  R2UR UR7, R9 ;  /* 0x00000000090772ca */ /* 0x000fe200000e0000 */
[----:B------:R-:W-:Y:S01]  /*a230*/  IMAD.MOV.U32 R9, RZ, RZ, 0x40000040 ;  /* 0x40000040ff097424 */ /* 0x000fe200078e00ff */
[----:B------:R-:W-:-:S02]  /*a240*/  R2UR UR4, R10 ;  /* 0x000000000a0472ca */ /* 0x000fc400000e0000 */
[----:B------:R-:W-:Y:S02]  /*a250*/  R2UR UR5, R11 ;  /* 0x000000000b0572ca */ /* 0x000fe400000e0000 */
[----:B-1----:R-:W-:Y:S01]  /*a260*/  ISETP.NE.AND P2, PT, R0, 0x1, PT ;  /* 0x000000010000780c */ /* 0x002fe20003f45270 */
[----:B------:R-:W-:-:S12]  /*a270*/  IMAD.IADD R0, R201, 0x1, R192 ;  /* 0x00000001c9007824 */ /* 0x000fd800078e02c0 */
[----:B------:R-:W1:Y:S01]  /*a280*/  @P2 LDC R3, c[0x0][0x44c] ;  /* 0x00011300ff032b82 */ /* 0x000e620000000800 */
        /* <DEDUP_REMOVED lines=8> */
[----:B------:R-:W-:Y:S01]  /*a310*/  IADD3 R14, R6, 0x6, RZ ;  /* 0x00000006060e7810 */ /* 0x000fe20007ffe0ff */
[----:B------:R-:W-:Y:S01]  /*a320*/  VIADD R6, R4, 0x6 ;  /* 0x0000000604067836 */ /* 0x000fe20000000000 */
[----:B------:R-:W-:-:S02]  /*a330*/  WARPGROUP.DEPBAR.LE gsb0, 0x0 ;  /* 0x00008000000079c5 */ /* 0x000fc40000010000 */
[----:B------:R-:W-:-:S07]  /*a340*/  WARPGROUP.ARRIVE ;  /* 0x00000000000079c5 */ /* 0x000fce0000000000 */
[----:B------:R-:W-:Y:S01]  /*a350*/  HGMMA.64x64x16.F32 R24, gdesc[UR4], R24, gsb0 ;  /* 0x00e00000041879f0 */ /* 0x000fe20008000818 */
[----:B------:R-:W-:Y:S01]  /*a360*/  R2UR UR6, R14 ;  /* 0x000000000e0672ca */ /* 0x000fe200000e0000 */
[----:B-1----:R-:W-:Y:S01]  /*a370*/  @P2 IMAD.HI.U32 R14, R0, R3, RZ ;  /* 0x00000003000e2227 */ /* 0x002fe200078e00ff */
[----:B------:R-:W-:Y:S02]  /*a380*/  R2UR UR7, R15 ;  /* 0x000000000f0772ca */ /* 0x000fe400000e0000 */
[----:B------:R-:W-:Y:S01]  /*a390*/  R2UR UR4, R6 ;  /* 0x00000000060472ca */ /* 0x000fe200000e0000 */
[----:B------:R-:W1:Y:S01]  /*a3a0*/  @P2 LDC R15, c[0x0][0x450] ;  /* 0x00011400ff0f2b82 */ /* 0x000e620000000800 */
[----:B------:R-:W-:Y:S01]  /*a3b0*/  R2UR UR5, R7 ;  /* 0x00000000070572ca */ /* 0x000fe200000e0000 */
[----:B------:R-:W-:Y:S02]  /*a3c0*/  IMAD.MOV.U32 R3, RZ, RZ, R0 ;  /* 0x000000ffff037224 */ /* 0x000fe400078e0000 */
[----:B------:R-:W-:-:S05]  /*a3d0*/  @!P1 VIADD R0, R12, 0x28c40 ;  /* 0x00028c400c009836 */ /* 0x000fca0000000000 */
[----:B------:R-:W-:Y:S02]  /*a3e0*/  @!P1 PRMT R0, RZ, 0x654, R0 ;  /* 0x00000654ff009816 */ /* 0x000fe40000000000 */
[----:B-1----:R-:W-:Y:S01]  /*a3f0*/  @P2 SHF.R.U32.HI R3, RZ, R15, R14 ;  /* 0x0000000fff032219 */ /* 0x002fe2000001160e */
[----:B------:R-:W-:-:S04]  /*a400*/  IMAD.MOV.U32 R15, RZ, RZ, -0x40 ;  /* 0xffffffc0ff0f7424 */ /* 0x000fc800078e00ff */
[----:B------:R-:W1:Y:S01]  /*a410*/  SHFL.IDX PT, R62, R3, RZ, 0x1c1f ;  /* 0x001c1fff033e7589 */ /* 0x000e6200000e0000 */
[----:B------:R-:W-:Y:S02]  /*a420*/  WARPGROUP.DEPBAR.LE gsb0, 0x0 ;  /* 0x00008000000079c5 */ /* 0x000fe40000010000 */
[----:B------:R-:W-:-:S06]  /*a430*/  WARPGROUP.ARRIVE ;  /* 0x00000000000079c5 */ /* 0x000fcc0000000000 */
[----:B------:R-:W-:Y:S01]  /*a440*/  HGMMA.64x64x16.F32 R24, gdesc[UR4], R24, gsb0 ;  /* 0x00e00000041879f0 */ /* 0x000fe20008000818 */
[----:B------:R-:W-:Y:S02]  /*a450*/  ULDC UR4, c[0x0][0x9d8] ;  /* 0x0002760000047ab9 */ /* 0x000fe40000000800 */
        /* <DEDUP_REMOVED lines=35> */
[----:B------:R-:W-:Y:S01]  /*a690*/  IADD3 R15, -R184, R0, R23 ;  /* 0x00000000b80f7210 */ /* 0x000fe20007ffe117 */
[----:B------:R-:W3:Y:S01]  /*a6a0*/  MUFU.TANH R24, R24 ;  /* 0x0000001800187308 */ /* 0x000ee20000002400 */
[----:B------:R-:W-:-:S03]  /*a6b0*/  VIADD R60, R0, 0xffffffff ;  /* 0xffffffff003c7836 */ /* 0x000fc60000000000 */
[----:B------:R-:W-:-:S04]  /*a6c0*/  IMAD.IADD R15, R15, 0x1, -R22 ;  /* 0x000000010f0f7824 */ /* 0x000fc800078e0a16 */
[----:B------:R-:W4:Y:S01]  /*a6d0*/  MUFU.TANH R25, R25 ;  /* 0x0000001900197308 */ /* 0x000f220000002400 */
[C---:B------:R-:W-:Y:S02]  /*a6e0*/  VIADD R58, R15.reuse, UR46 ;  /* 0x0000002e0f3a7c36 */ /* 0x040fe40008000000 */
[----:B------:R-:W-:-:S03]  /*a6f0*/  VIADD R59, R15, UR45 ;  /* 0x0000002d0f3b7c36 */ /* 0x000fc60008000000 */
[----:B-1----:R-:W-:Y:S01]  /*a700*/  VIADDMNMX R0, R62, R58, R57, PT ;  /* 0x0000003a3e007246 */ /* 0x002fe20003800139 */
        /* <DEDUP_REMOVED lines=30> */
[----:B------:R0:W0:Y:S01]  /*a8f0*/  MUFU.TANH R56, R55 ;  /* 0x0000003700387308 */ /* 0x0000220000002400 */
[----:B-1-34-:R-:W-:Y:S05]  /*a900*/  @P3 BRA `(.L_x_2792) ;  /* 0x0000000000583947 */ /* 0x01afea0003800000 */
[----:B------:R-:W-:Y:S01]  /*a910*/  IADD3 R15, -R22, R23, R62 ;  /* 0x00000017160f7210 */ /* 0x000fe20007ffe13e */
[----:B------:R-:W-:Y:S03]  /*a920*/  BSSY B0, `(.L_x_2793) ;  /* 0x0000010000007945 */ /* 0x000fe60003800000 */
[----:B------:R-:W-:-:S13]  /*a930*/  ISETP.GT.AND P3, PT, R15, -0x1, PT ;  /* 0xffffffff0f00780c */ /* 0x000fda0003f64270 */
[----:B------:R-:W-:Y:S05]  /*a940*/  @P3 BRA `(.L_x_2794) ;  /* 0x0000000000203947 */ /* 0x000fea0003800000 */
[----:B------:R-:W-:Y:S01]  /*a950*/  UISETP.NE.AND UP0, UPT, UR47, 0x1, UPT ;  /* 0x000000012f00788c */ /* 0x000fe2000bf05270 */
[----:B------:R-:W-:-:S05]  /*a960*/  LOP3.LUT R15, RZ, R15, RZ, 0x33, !PT ;  /* 0x0000000fff0f7212 */ /* 0x000fca00078e33ff */
[----:B------:R-:W-:-:S05]  /*a970*/  PLOP3.LUT P3, PT, PT, PT, UP0, 0x80, 0x0 ;  /* 0x000000000000781c */ /* 0x000fca0003f6f008 */
[----:B------:R-:W-:-:S08]  /*a980*/  @UP0 ULDC.64 UR4, c[0x0][0x9e8] ;  /* 0x00027a0000040ab9 */ /* 0x000fd00000000a00 */
[----:B0-----:R-:W-:-:S05]  /*a990*/  @P3 IMAD.HI.U32 R55, R15, UR4, RZ ;  /* 0x000000040f373c27 */ /* 0x001fca000f8e00ff */
[----:B------:R-:W-:-:S04]  /*a9a0*/  @P3 SHF.R.U32.HI R15, RZ, UR5, R55 ;  /* 0x00000005ff0f3c19 */ /* 0x000fc80008011637 */
[----:B------:R-:W-:Y:S01]  /*a9b0*/  LOP3.LUT R15, RZ, R15, RZ, 0x33, !PT ;  /* 0x0000000fff0f7212 */ /* 0x000fe200078e33ff */
[----:B------:R-:W-:Y:S06]  /*a9c0*/  BRA `(.L_x_2795) ;  /* 0x0000000000147947 */ /* 0x000fec0003800000 */
.L_x_2794:
[----:B------:R-:W-:-:S06]  /*a9d0*/  UISETP.NE.AND UP0, UPT, UR47, 0x1, UPT ;  /* 0x000000012f00788c */ /* 0x000fcc000bf05270 */
[----:B------:R-:W-:-:S05]  /*a9e0*/  PLOP3.LUT P3, PT, PT, PT, UP0, 0x80, 0x0 ;  /* 0x000000000000781c */ /* 0x000fca0003f6f008 */
[----:B------:R-:W-:-:S08]  /*a9f0*/  @UP0 ULDC.64 UR4, c[0x0][0x9e8] ;  /* 0x00027a0000040ab9 */ /* 0x000fd00000000a00 */
[----:B0-----:R-:W-:-:S05]  /*aa00*/  @P3 IMAD.HI.U32 R55, R15, UR4, RZ ;  /* 0x000000040f373c27 */ /* 0x001fca000f8e00ff */
[----:B------:R-:W-:-:S07]  /*aa10*/  @P3 SHF.R.U32.HI R15, RZ, UR5, R55 ;  /* 0x00000005ff0f3c19 */ /* 0x000fce0008011637 */
.L_x_2795:
[----:B------:R-:W-:Y:S05]  /*aa20*/  BSYNC B0 ;  /* 0x0000000000007941 */ /* 0x000fea0003800000 */
.L_x_2793:
[----:B------:R-:W-:-:S04]  /*aa30*/  IMAD R15, R15, UR47, -R20 ;  /* 0x0000002f0f0f7c24 */ /* 0x000fc8000f8e0a14 */
[----:B------:R-:W-:-:S05]  /*aa40*/  IMAD.IADD R15, R15, 0x1, -R184 ;  /* 0x000000010f0f7824 */ /* 0x000fca00078e0ab8 */
[----:B------:R-:W-:Y:S02]  /*aa50*/  VIMNMX R14, R14, R15, !PT ;  /* 0x0000000f0e0e7248 */ /* 0x000fe40007fe0100 */
[----:B------:R-:W-:-:S07]  /*aa60*/  VIADDMNMX R0, R15, UR47, R0, PT ;  /* 0x0000002f0f007c46 */ /* 0x000fce000b800100 */
.L_x_2792:
[C---:B------:R-:W-:Y:S01]  /*aa70*/  ISETP.GE.AND P3, PT, R60.reuse, 0x2, PT ;  /* 0x000000023c00780c */ /* 0x040fe20003f66270 */
[----:B------:R-:W-:Y:S01]  /*aa80*/  UISETP.NE.AND UP0, UPT, UR48, URZ, UPT ;  /* 0x0000003f3000728c */ /* 0x000fe2000bf05270 */
[----:B------:R-:W-:Y:S02]  /*aa90*/  ISETP.GE.AND P4, PT, R60, 0x9, PT ;  /* 0x000000093c00780c */ /* 0x000fe40003f86270 */
[C---:B------:R-:W-:Y:S02]  /*aaa0*/  ISETP.GT.AND P6, PT, R14.reuse, 0x1, !P3 ;  /* 0x000000010e00780c */ /* 0x040fe40005fc4270 */
[----:B------:R-:W-:Y:S02]  /*aab0*/  ISETP.GT.AND P5, PT, R14, 0x8, !P4 ;  /* 0x000000080e00780c */ /* 0x000fe400067a4270 */
[C---:B------:R-:W-:Y:S02]  /*aac0*/  ISETP.LT.OR P6, PT, R0.reuse, 0x2, P6 ;  /* 0x000000020000780c */ /* 0x040fe400037c1670 */
[----:B------:R-:W-:-:S02]  /*aad0*/  ISETP.LT.OR P5, PT, R0, 0x9, P5 ;  /* 0x000000090000780c */ /* 0x000fc40002fa1670 */
[----:B------:R-:W-:Y:S02]  /*aae0*/  FSEL R62, R25, -INF , !P6 ;  /* 0xff800000193e7808 */ /* 0x000fe40007000000 */
[----:B------:R-:W-:Y:S02]  /*aaf0*/  ISETP.GE.AND P6, PT, R60, 0xa, PT ;  /* 0x0000000a3c00780c */ /* 0x000fe40003fc6270 */
[----:B0-----:R-:W-:Y:S02]  /*ab00*/  FSEL R64, R28, -INF , !P5 ;  /* 0xff8000001c407808 */ /* 0x001fe40006800000 */
        /* <DEDUP_REMOVED lines=86> */
.L_x_2798:
[----:B------:R-:W-:-:S06]  /*b070*/  UISETP.NE.AND UP0, UPT, UR47, 0x1, UPT ;  /* 0x000000012f00788c */ /* 0x000fcc000bf05270 */
[----:B------:R-:W-:-:S05]  /*b080*/  PLOP3.LUT P6, PT, PT, PT, UP0, 0x80, 0x0 ;  /* 0x000000000000781c */ /* 0x000fca0003fcf008 */
[----:B------:R-:W-:-:S08]  /*b090*/  @UP0 ULDC.64 UR4, c[0x0][0x9e8] ;  /* 0x00027a0000040ab9 */ /* 0x000fd00000000a00 */
[----:B------:R-:W-:Y:S01]  /*b0a0*/  @P6 IMAD.HI.U32 R14, R3, UR4, RZ ;  /* 0x00000004030e6c27 */ /* 0x000fe2000f8e00ff */
[----:B------:R-:W-:-:S13]  /*b0b0*/  PLOP3.LUT P6, PT, PT, PT, UP0, 0x80, 0x0 ;  /* 0x000000000000781c */ /* 0x000fda0003fcf008 */
[----:B------:R-:W-:-:S07]  /*b0c0*/  @P6 SHF.R.U32.HI R3, RZ, UR5, R14 ;  /* 0x00000005ff036c19 */ /* 0x000fce000801160e */
.L_x_2799:
[----:B------:R-:W-:Y:S05]  /*b0d0*/  BSYNC B0 ;  /* 0x0000000000007941 */ /* 0x000fea0003800000 */
.L_x_2797:
[----:B------:R-:W-:-:S04]  /*b0e0*/  IMAD R3, R3, UR47, -R20 ;  /* 0x0000002f03037c24 */ /* 0x000fc8000f8e0a14 */
[----:B------:R-:W-:-:S05]  /*b0f0*/  IMAD.IADD R3, R3, 0x1, -R184 ;  /* 0x0000000103037824 */ /* 0x000fca00078e0ab8 */
[----:B------:R-:W-:Y:S02]  /*b100*/  VIMNMX R15, R15, R3, !PT ;  /* 0x000000030f0f7248 */ /* 0x000fe40007fe0100 */
[----:B------:R-:W-:-:S07]  /*b110*/  VIADDMNMX R0, R3, UR47, R0, PT ;  /* 0x0000002f03007c46 */ /* 0x000fce000b800100 */
.L_x_2796:
[----:B------:R-:W-:Y:S01]  /*b120*/  BAR.SYNC.DEFER_BLOCKING 0xf, 0x100 ;  /* 0x03c4000000007b1d */ /* 0x000fe20000010000 */
[----:B------:R-:W-:Y:S02]  /*b130*/  ISETP.GT.AND P3, PT, R15, 0x1, !P3 ;  /* 0x000000010f00780c */ /* 0x000fe40005f64270 */
[----:B------:R-:W-:Y:S02]  /*b140*/  FMNMX.FTZ R14, R32, R62, !PT ;  /* 0x0000003e200e7209 */ /* 0x000fe40007810000 */
[----:B------:R-:W-:Y:S01]  /*b150*/  ISETP.LT.OR P3, PT, R0, 0x2, P3 ;  /* 0x000000020000780c */ /* 0x000fe20001f61670 */
[----:B------:R-:W-:Y:S01]  /*b160*/  ULDC UR4, c[0x0][0x988] ;  /* 0x0002620000047ab9 */ /* 0x000fe20000000800 */
[----:B------:R-:W-:Y:S01]  /*b170*/  FMNMX.FTZ R14, R64, R14, !PT ;  /* 0x0000000e400e7209 */ /* 0x000fe20007810000 */
[----:B------:R-:W-:Y:S01]  /*b180*/  IMAD.U32 R20, RZ, RZ, UR4 ;  /* 0x00000004ff147e24 */ /* 0x000fe2000f8e00ff */
        /* <DEDUP_REMOVED lines=14> */
[----:B------:R-:W-:Y:S02]  /*b270*/  FSEL R29, R34, -INF , !P3 ;  /* 0xff800000221d7808 */ /* 0x000fe40005800000 */
[----:B------:R-:W-:Y:S02]  /*b280*/  ISETP.NE.AND P3, PT, R55, RZ, PT ;  /* 0x000000ff3700720c */ /* 0x000fe40003f65270 */
[----:B------:R-:W-:Y:S02]  /*b290*/  FMNMX.FTZ R14, R74, R14, !PT ;  /* 0x0000000e4a0e7209 */ /* 0x000fe40007810000 */
[----:B------:R-:W-:Y:S02]  /*b2a0*/  ISETP.GT.AND P3, PT, R15, 0x11, !P3 ;  /* 0x000000110f00780c */ /* 0x000fe40005f64270 */
[----:B------:R-:W-:Y:S02]  /*b2b0*/  FMNMX.FTZ R14, R44, R14, !PT ;  /* 0x0000000e2c0e7209 */ /* 0x000fe40007810000 */
[----:B------:R-:W-:-:S02]  /*b2c0*/  ISETP.LT.OR P3, PT, R0, 0x12, P3 ;  /* 0x000000120000780c */ /* 0x000fc40001f61670 */
[----:B------:R-:W-:Y:S02]  /*b2d0*/  FMNMX.FTZ R14, R76, R14, !PT ;  /* 0x0000000e4c0e7209 */ /* 0x000fe40007810000 */
[----:B------:R-:W-:Y:S02]  /*b2e0*/  FSEL R31, R35, -INF , !P3 ;  /* 0xff800000231f7808 */ /* 0x000fe40005800000 */
[----:B------:R-:W-:Y:S02]  /*b2f0*/  ISETP.NE.AND P3, PT, R33, RZ, PT ;  /* 0x000000ff2100720c */ /* 0x000fe40003f65270 */
[----:B------:R-:W-:Y:S02]  /*b300*/  FMNMX.FTZ R14, R48, R14, !PT ;  /* 0x0000000e300e7209 */ /* 0x000fe40007810000 */
[C---:B------:R-:W-:Y:S02]  /*b310*/  ISETP.GT.AND P3, PT, R15.reuse, 0x18, !P3 ;  /* 0x000000180f00780c */ /* 0x040fe40005f64270 */
[----:B------:R-:W-:-:S02]  /*b320*/  ISETP.GT.AND P4, PT, R15, 0x8, !P4 ;  /* 0x000000080f00780c */ /* 0x000fc40006784270 */
[----:B------:R-:W-:Y:S02]  /*b330*/  ISETP.LT.OR P3, PT, R0, 0x19, P3 ;  /* 0x000000190000780c */ /* 0x000fe40001f61670 */
[----:B------:R-:W-:Y:S02]  /*b340*/  FMNMX.FTZ R14, R78, R14, !PT ;  /* 0x0000000e4e0e7209 */ /* 0x000fe40007810000 */
[----:B------:R-:W-:Y:S02]  /*b350*/  FSEL R33, R38, -INF , !P3 ;  /* 0xff80000026217808 */ /* 0x000fe40005800000 */
[----:B------:R-:W-:Y:S02]  /*b360*/  ISETP.NE.AND P3, PT, R61, RZ, PT ;  /* 0x000000ff3d00720c */ /* 0x000fe40003f65270 */
[----:B------:R-:W-:Y:S02]  /*b370*/  ISETP.LT.OR P4, PT, R0, 0x9, P4 ;  /* 0x000000090000780c */ /* 0x000fe40002781670 */
[----:B------:R-:W-:-:S02]  /*b380*/  ISETP.GT.AND P3, PT, R15, 0x19, !P3 ;  /* 0x000000190f00780c */ /* 0x000fc40005f64270 */
[----:B------:R-:W-:Y:S02]  /*b390*/  FMNMX.FTZ R14, R52, R14, !PT ;  /* 0x0000000e340e7209 */ /* 0x000fe40007810000 */
[----:B------:R-:W-:Y:S02]  /*b3a0*/  ISETP.LT.OR P3, PT, R0, 0x1a, P3 ;  /* 0x0000001a0000780c */ /* 0x000fe40001f61670 */
[----:B------:R-:W-:Y:S02]  /*b3b0*/  ISETP.NE.AND P6, PT, R25, RZ, PT ;  /* 0x000000ff1900720c */ /* 0x000fe40003fc5270 */
[----:B------:R-:W-:Y:S02]  /*b3c0*/  FSEL R35, R39, -INF , !P3 ;  /* 0xff80000027237808 */ /* 0x000fe40005800000 */
[----:B------:R-:W-:Y:S02]  /*b3d0*/  ISETP.NE.AND P3, PT, R37, RZ, PT ;  /* 0x000000ff2500720c */ /* 0x000fe40003f65270 */
[----:B------:R-:W-:-:S02]  /*b3e0*/  FSEL R25, R30, -INF , !P4 ;  /* 0xff8000001e197808 */ /* 0x000fc40006000000 */
[----:B------:R-:W-:Y:S02]  /*b3f0*/  ISETP.GT.AND P3, PT, R15, 0x20, !P3 ;  /* 0x000000200f00780c */ /* 0x000fe40005f64270 */
[----:B------:R-:W-:Y:S02]  /*b400*/  ISETP.NE.AND P4, PT, R65, RZ, PT ;  /* 0x000000ff4100720c */ /* 0x000fe40003f85270 */
[----:B------:R-:W-:Y:S02]  /*b410*/  ISETP.LT.OR P3, PT, R0, 0x21, P3 ;  /* 0x000000210000780c */ /* 0x000fe40001f61670 */
[----:B------:R-:W-:Y:S02]  /*b420*/  FMNMX.FTZ R28, R60, R14, !PT ;  /* 0x0000000e3c1c7209 */ /* 0x000fe40007810000 */
[----:B------:R-:W-:Y:S02]  /*b430*/  FSEL R37, R42, -INF , !P3 ;  /* 0xff8000002a257808 */ /* 0x000fe40005800000 */
[----:B------:R-:W-:-:S02]  /*b440*/  ISETP.NE.AND P3, PT, R63, RZ, PT ;  /* 0x000000ff3f00720c */ /* 0x000fc40003f65270 */
[C---:B------:R-:W-:Y:S02]  /*b450*/  ISETP.GT.AND P5, PT, R15.reuse, 0x38, !P5 ;  /* 0x000000380f00780c */ /* 0x040fe40006fa4270 */
[----:B------:R-:W-:Y:S02]  /*b460*/  ISETP.GT.AND P3, PT, R15, 0x21, !P3 ;  /* 0x000000210f00780c */ /* 0x000fe40005f64270 */
[C---:B------:R-:W-:Y:S02]  /*b470*/  ISETP.LT.OR P5, PT, R0.reuse, 0x39, P5 ;  /* 0x000000390000780c */ /* 0x040fe40002fa1670 */
        /* <DEDUP_REMOVED lines=8> */
[----:B------:R-:W0:Y:S01]  /*b500*/  SHFL.BFLY PT, R45, R28, 0x2, 0x1f ;  /* 0x0c401f001c2d7f89 */ /* 0x000e2200000e0000 */
[----:B------:R-:W-:Y:S02]  /*b510*/  ISETP.LT.OR P3, PT, R0, 0x2a, P3 ;  /* 0x0000002a0000780c */ /* 0x000fe40001f61670 */
[----:B------:R-:W-:Y:S02]  /*b520*/  ISETP.GT.AND P4, PT, R15, 0x31, !P4 ;  /* 0x000000310f00780c */ /* 0x000fe40006784270 */
[----:B------:R-:W-:-:S02]  /*b530*/  FSEL R43, R47, -INF , !P3 ;  /* 0xff8000002f2b7808 */ /* 0x000fc40005800000 */
[----:B------:R-:W-:Y:S02]  /*b540*/  ISETP.GT.AND P3, PT, R15, RZ, !P6 ;  /* 0x000000ff0f00720c */ /* 0x000fe40007764270 */
[----:B------:R-:W-:Y:S02]  /*b550*/  ISETP.NE.AND P6, PT, R49, RZ, PT ;  /* 0x000000ff3100720c */ /* 0x000fe40003fc5270 */
[C---:B------:R-:W-:Y:S02]  /*b560*/  ISETP.LT.OR P3, PT, R0.reuse, 0x1, P3 ;  /* 0x000000010000780c */ /* 0x040fe40001f61670 */
[----:B------:R-:W-:Y:S02]  /*b570*/  ISETP.LT.OR P4, PT, R0, 0x32, P4 ;  /* 0x000000320000780c */ /* 0x000fe40002781670 */
[----:B------:R-:W-:Y:S02]  /*b580*/  FSEL R3, R26, -INF , !P3 ;  /* 0xff8000001a037808 */ /* 0x000fe40005800000 */
[----:B------:R-:W-:-:S02]  /*b590*/  ISETP.GT.AND P6, PT, R15, 0x39, !P6 ;  /* 0x000000390f00780c */ /* 0x000fc400077c4270 */
[----:B------:R-:W-:Y:S02]  /*b5a0*/  FSEL R47, R51, -INF , !P4 ;  /* 0xff800000332f7808 */ /* 0x000fe40006000000 */
[----:B------:R-:W-:Y:S02]  /*b5b0*/  ISETP.LT.OR P6, PT, R0, 0x3a, P6 ;  /* 0x0000003a0000780c */ /* 0x000fe400037c1670 */
[----:B------:R-:W-:Y:S02]  /*b5c0*/  FSEL R49, R54, -INF , !P5 ;  /* 0xff80000036317808 */ /* 0x000fe40006800000 */
[----:B0-----:R-:W-:Y:S02]  /*b5d0*/  FMNMX.FTZ R45, R28, R45, !PT ;  /* 0x0000002d1c2d7209 */ /* 0x001fe40007810000 */
[----:B------:R-:W-:-:S03]  /*b5e0*/  FSEL R51, R56, -INF , !P6 ;  /* 0xff80000038337808 */ /* 0x000fc60007000000 */
[----:B------:R-:W0:Y:S02]  /*b5f0*/  SHFL.BFLY PT, R14, R45, 0x1, 0x1f ;  /* 0x0c201f002d0e7f89 */ /* 0x000e2400000e0000 */
[----:B0-----:R-:W-:-:S04]  /*b600*/  FMNMX.FTZ R14, R45, R14, !PT ;  /* 0x0000000e2d0e7209 */ /* 0x001fc80007810000 */
[C---:B------:R-:W-:Y:S01]  /*b610*/  FSETP.NEU.FTZ.AND P3, PT, R14.reuse, -INF , PT ;  /* 0xff8000000e00780b */ /* 0x040fe20003f7d000 */
[----:B------:R-:W-:-:S05]  /*b620*/  FMUL.FTZ R26, R14, R20 ;  /* 0x000000140e1a7220 */ /* 0x000fca0000410000 */
[----:B------:R-:W-:Y:S02]  /*b630*/  FSEL R53, R26, RZ, P3 ;  /* 0x000000ff1a357208 */ /* 0x000fe40001800000 */
[----:B------:R-:W-:Y:S02]  /*b640*/  FMNMX.FTZ R26, R3, R24, !PT ;  /* 0x00000018031a7209 */ /* 0x000fe40007810000 */
[----:B------:R-:W-:Y:S01]  /*b650*/  ISETP.NE.AND P3, PT, R67, RZ, PT ;  /* 0x000000ff4300720c */ /* 0x000fe20003f65270 */
[--C-:B------:R-:W-:Y:S01]  /*b660*/  FFMA.FTZ R28, R62, R20, -R53.reuse ;  /* 0x000000143e1c7223 */ /* 0x100fe20000010835 */
[----:B------:R-:W-:Y:S01]  /*b670*/  FMNMX.FTZ R26, R25, R26, !PT ;  /* 0x0000001a191a7209 */ /* 0x000fe20007810000 */
[-CC-:B------:R-:W-:Y:S01]  /*b680*/  FFMA.FTZ R30, R66, R20.reuse, -R53.reuse ;  /* 0x00000014421e7223 */ /* 0x180fe20000010835 */
[----:B------:R-:W-:Y:S01]  /*b690*/  ISETP.GT.AND P3, PT, R15, 0x30, !P3 ;  /* 0x000000300f00780c */ /* 0x000fe20005f64270 */
[--C-:B------:R-:W-:Y:S01]  /*b6a0*/  FFMA.FTZ R15, R32, R20, -R53.reuse ;  /* 0x00000014200f7223 */ /* 0x100fe20000010835 */
[----:B------:R-:W-:Y:S01]  /*b6b0*/  FMNMX.FTZ R26, R27, R26, !PT ;  /* 0x0000001a1b1a7209 */ /* 0x000fe20007810000 */
[----:B------:R0:W-:Y:S01]  /*b6c0*/  MUFU.EX2 R55, R28 ;  /* 0x0000001c00377308 */ /* 0x0001e20000000800 */
[----:B------:R-:W-:Y:S01]  /*b6d0*/  ISETP.LT.OR P3, PT, R0, 0x31, P3 ;  /* 0x000000310000780c */ /* 0x000fe20001f61670 */
[--C-:B------:R-:W-:Y:S01]  /*b6e0*/  FFMA.FTZ R0, R64, R20, -R53.reuse ;  /* 0x0000001440007223 */ /* 0x100fe20000010835 */
[----:B------:R-:W-:Y:S01]  /*b6f0*/  FMNMX.FTZ R26, R29, R26, !PT ;  /* 0x0000001a1d1a7209 */ /* 0x000fe20007810000 */
[-CC-:B------:R-:W-:Y:S01]  /*b700*/  FFMA.FTZ R32, R68, R20.reuse, -R53.reuse ;  /* 0x0000001444207223 */ /* 0x180fe20000010835 */
[----:B------:R-:W-:Y:S01]  /*b710*/  FSEL R45, R50, -INF , !P3 ;  /* 0xff800000322d7808 */ /* 0x000fe20005800000 */
[--C-:B------:R-:W-:Y:S01]  /*b720*/  FFMA.FTZ R38, R40, R20, -R53.reuse ;  /* 0x0000001428267223 */ /* 0x100fe20000010835 */
[----:B------:R-:W-:Y:S01]  /*b730*/  FMNMX.FTZ R26, R31, R26, !PT ;  /* 0x0000001a1f1a7209 */ /* 0x000fe20007810000 */
[----:B------:R-:W-:Y:S01]  /*b740*/  MUFU.EX2 R164, R15 ;  /* 0x0000000f00a47308 */ /* 0x000fe20000000800 */
[-CC-:B------:R-:W-:Y:S01]  /*b750*/  FFMA.FTZ R34, R36, R20.reuse, -R53.reuse ;  /* 0x0000001424227223 */ /* 0x180fe20000010835 */
[--C-:B------:R-:W-:Y:S01]  /*b760*/  FFMA.FTZ R40, R78, R20, -R53.reuse ;  /* 0x000000144e287223 */ /* 0x100fe20000010835 */
[----:B------:R-:W-:Y:S01]  /*b770*/  FMNMX.FTZ R26, R33, R26, !PT ;  /* 0x0000001a211a7209 */ /* 0x000fe20007810000 */
[-CC-:B------:R-:W-:Y:S01]  /*b780*/  FFMA.FTZ R36, R72, R20.reuse, -R53.reuse ;  /* 0x0000001448247223 */ /* 0x180fe20000010835 */
[----:B0-----:R-:W-:-:S02]  /*b790*/  FFMA.FTZ R28, R70, R20, -R53 ;  /* 0x00000014461c7223 */ /* 0x001fc40000010835 */
[----:B------:R-:W-:Y:S01]  /*b7a0*/  FMNMX.FTZ R26, R35, R26, !PT ;  /* 0x0000001a231a7209 */ /* 0x000fe20007810000 */
[----:B------:R-:W-:Y:S03]  /*b7b0*/  MUFU.EX2 R166, R0 ;  /* 0x0000000000a67308 */ /* 0x000fe60000000800 */
[----:B------:R-:W-:-:S04]  /*b7c0*/  FMNMX.FTZ R26, R37, R26, !PT ;  /* 0x0000001a251a7209 */ /* 0x000fc80007810000 */
[----:B------:R-:W-:Y:S01]  /*b7d0*/  FMNMX.FTZ R26, R39, R26, !PT ;  /* 0x0000001a271a7209 */ /* 0x000fe20007810000 */
[----:B------:R0:W-:Y:S03]  /*b7e0*/  MUFU.EX2 R57, R30 ;  /* 0x0000001e00397308 */ /* 0x0001e60000000800 */
[----:B------:R-:W-:-:S04]  /*b7f0*/  FMNMX.FTZ R26, R41, R26, !PT ;  /* 0x0000001a291a7209 */ /* 0x000fc80007810000 */
[----:B------:R-:W-:Y:S01]  /*b800*/  FMNMX.FTZ R26, R43, R26, !PT ;  /* 0x0000001a2b1a7209 */ /* 0x000fe20007810000 */
[----:B------:R-:W-:Y:S01]  /*b810*/  MUFU.EX2 R32, R32 ;  /* 0x0000002000207308 */ /* 0x000fe20000000800 */
[----:B0-----:R-:W-:Y:S02]  /*b820*/  FFMA.FTZ R30, R76, R20, -R53 ;  /* 0x000000144c1e7223 */ /* 0x001fe40000010835 */
[----:B------:R-:W-:-:S04]  /*b830*/  FMNMX.FTZ R26, R45, R26, !PT ;  /* 0x0000001a2d1a7209 */ /* 0x000fc80007810000 */
[----:B------:R-:W-:Y:S01]  /*b840*/  FMNMX.FTZ R26, R47, R26, !PT ;  /* 0x0000001a2f1a7209 */ /* 0x000fe20007810000 */
[----:B------:R-:W-:Y:S03]  /*b850*/  MUFU.EX2 R65, R30 ;  /* 0x0000001e00417308 */ /* 0x000fe60000000800 */
[----:B------:R-:W-:-:S04]  /*b860*/  FMNMX.FTZ R26, R49, R26, !PT ;  /* 0x0000001a311a7209 */ /* 0x000fc80007810000 */
[----:B------:R-:W-:Y:S01]  /*b870*/  FMNMX.FTZ R26, R51, R26, !PT ;  /* 0x0000001a331a7209 */ /* 0x000fe20007810000 */
[----:B------:R0:W-:Y:S04]  /*b880*/  MUFU.EX2 R61, R36 ;  /* 0x00000024003d7308 */ /* 0x0001e80000000800 */
[----:B------:R-:W1:Y:S04]  /*b890*/  SHFL.BFLY PT, R15, R26, 0x2, 0x1f ;  /* 0x0c401f001a0f7f89 */ /* 0x000e6800000e0000 */
[----:B------:R-:W-:Y:S01]  /*b8a0*/  MUFU.EX2 R67, R40 ;  /* 0x0000002800437308 */ /* 0x000fe20000000800 */
[----:B0-----:R-:W-:-:S07]  /*b8b0*/  FFMA.FTZ R36, R48, R20, -R53 ;  /* 0x0000001430247223 */ /* 0x001fce0000010835 */
[----:B------:R0:W3:Y:S08]  /*b8c0*/  MUFU.EX2 R59, R28 ;  /* 0x0000001c003b7308 */ /* 0x0000f00000000800 */
[----:B------:R-:W4:Y:S01]  /*b8d0*/  MUFU.EX2 R34, R34 ;  /* 0x0000002200227308 */ /* 0x000f220000000800 */
[-CC-:B0-----:R-:W-:Y:S01]  /*b8e0*/  FFMA.FTZ R28, R44, R20.reuse, -R53.reuse ;  /* 0x000000142c1c7223 */ /* 0x181fe20000010835 */
[----:B-1----:R-:W-:Y:S01]  /*b8f0*/  FMNMX.FTZ R0, R26, R15, !PT ;  /* 0x0000000f1a007209 */ /* 0x002fe20007810000 */
[----:B------:R-:W-:-:S05]  /*b900*/  FFMA.FTZ R26, R74, R20, -R53 ;  /* 0x000000144a1a7223 */ /* 0x000fca0000010835 */
[----:B------:R-:W-:Y:S01]  /*b910*/  MUFU.EX2 R38, R38 ;  /* 0x0000002600267308 */ /* 0x000fe20000000800 */
[----:B------:R-:W0:Y:S01]  /*b920*/  SHFL.BFLY PT, R15, R0, 0x1, 0x1f ;  /* 0x0c201f00000f7f89 */ /* 0x000e2200000e0000 */
[----:B---3--:R-:W-:-:S06]  /*b930*/  F2FP.F16.F32.PACK_AB R160, R59, R32 ;  /* 0x000000203ba0723e */ /* 0x008fcc00000000ff */
[----:B------:R-:W1:Y:S01]  /*b940*/  MUFU.EX2 R63, R26 ;  /* 0x0000001a003f7308 */ /* 0x000e620000000800 */
[----:B----4-:R-:W-:-:S07]  /*b950*/  F2FP.F16.F32.PACK_AB R162, R61, R34 ;  /* 0x000000223da2723e */ /* 0x010fce00000000ff */
[----:B------:R-:W3:Y:S08]  /*b960*/  MUFU.EX2 R28, R28 ;  /* 0x0000001c001c7308 */ /* 0x000ef00000000800 */
[----:B------:R-:W4:Y:S01]  /*b970*/  MUFU.EX2 R36, R36 ;  /* 0x0000002400247308 */ /* 0x000f220000000800 */
[----:B0-----:R-:W-:Y:S01]  /*b980*/  FMNMX.FTZ R15, R0, R15, !PT ;  /* 0x0000000f000f7209 */ /* 0x001fe20007810000 */
[-CC-:B------:R-:W-:Y:S01]  /*b990*/  FFMA.FTZ R0, R52, R20.reuse, -R53.reuse ;  /* 0x0000001434007223 */ /* 0x180fe20000010835 */
[----:B------:R-:W-:Y:S01]  /*b9a0*/  FFMA.FTZ R53, R60, R20, -R53 ;  /* 0x000000143c357223 */ /* 0x000fe20000010835 */
[----:B-1----:R-:W-:-:S02]  /*b9b0*/  F2FP.F16.F32.PACK_AB R156, R63, R38 ;  /* 0x000000263f9c723e */ /* 0x002fc400000000ff */
[C---:B------:R-:W-:Y:S01]  /*b9c0*/  FMUL.FTZ R26, R15.reuse, R20 ;  /* 0x000000140f1a7220 */ /* 0x040fe20000410000 */
[----:B------:R-:W-:Y:S01]  /*b9d0*/  FSETP.NEU.FTZ.AND P3, PT, R15, -INF , PT ;  /* 0xff8000000f00780b */ /* 0x000fe20003f7d000 */
[----:B------:R-:W-:Y:S01]  /*b9e0*/  MUFU.EX2 R0, R0 ;  /* 0x0000000000007308 */ /* 0x000fe20000000800 */
[----:B---3--:R-:W-:Y:S02]  /*b9f0*/  F2FP.F16.F32.PACK_AB R158, R65, R28 ;  /* 0x0000001c419e723e */ /* 0x008fe400000000ff */
[----:B------:R-:W-:-:S05]  /*ba00*/  FSEL R26, R26, RZ, P3 ;  /* 0x000000ff1a1a7208 */ /* 0x000fca0001800000 */
        /* <DEDUP_REMOVED lines=17> */
[----:B------:R-:W-:Y:S01]  /*bb20*/  FFMA.FTZ R26, R51, R20, -R26 ;  /* 0x00000014331a7223 */ /* 0x000fe2000001081a */
[----:B----4-:R-:W-:-:S04]  /*bb30*/  F2FP.F16.F32.PACK_AB R152, R67, R36 ;  /* 0x000000244398723e */ /* 0x010fc800000000ff */
[----:B------:R-:W1:Y:S08]  /*bb40*/  MUFU.EX2 R25, R25 ;  /* 0x0000001900197308 */ /* 0x000e700000000800 */
[----:B------:R3:W4:Y:S01]  /*bb50*/  MUFU.EX2 R30, R27 ;  /* 0x0000001b001e7308 */ /* 0x0007220000000800 */
[----:B0-----:R-:W-:Y:S01]  /*bb60*/  FADD.FTZ R48, R3, R24 ;  /* 0x0000001803307221 */ /* 0x001fe20000010000 */
[----:B------:R-:W-:-:S06]  /*bb70*/  F2FP.F16.F32.PACK_AB R165, R24, R3 ;  /* 0x0000000318a5723e */ /* 0x000fcc00000000ff */
[----:B------:R-:W0:Y:S01]  /*bb80*/  MUFU.EX2 R29, R29 ;  /* 0x0000001d001d7308 */ /* 0x000e220000000800 */
[----:B---3--:R-:W-:Y:S01]  /*bb90*/  FADD.FTZ R27, R164, R55 ;  /* 0x00000037a41b7221 */ /* 0x008fe20000010000 */
[----:B------:R-:W-:-:S03]  /*bba0*/  F2FP.F16.F32.PACK_AB R164, R55, R164 ;  /* 0x000000a437a4723e */ /* 0x000fc600000000ff */
[----:B------:R-:W-:Y:S01]  /*bbb0*/  FADD.FTZ R50, R166, R27 ;  /* 0x0000001ba6327221 */ /* 0x000fe20000010000 */
[----:B-1----:R-:W-:Y:S01]  /*bbc0*/  FADD.FTZ R27, R25, R48 ;  /* 0x00000030191b7221 */ /* 0x002fe20000010000 */
[----:B------:R-:W-:Y:S01]  /*bbd0*/  F2FP.F16.F32.PACK_AB R166, R57, R166 ;  /* 0x000000a639a6723e */ /* 0x000fe200000000ff */
[----:B------:R1:W3:Y:S01]  /*bbe0*/  MUFU.EX2 R40, R31 ;  /* 0x0000001f00287308 */ /* 0x0002e20000000800 */
[----:B----4-:R-:W-:-:S05]  /*bbf0*/  F2FP.F16.F32.PACK_AB R167, R30, R25 ;  /* 0x000000191ea7723e */ /* 0x010fca00000000ff */
[----:B------:R4:W-:Y:S02]  /*bc00*/  STSM.16.M88.4 [R195+0x26800], R164 ;  /* 0x026800a4c3007844 */ /* 0x0009e40000000200 */
[----:B------:R-:W5:Y:S01]  /*bc10*/  MUFU.EX2 R33, R33 ;  /* 0x0000002100217308 */ /* 0x000f620000000800 */
[----:B-1----:R-:W-:Y:S01]  /*bc20*/  FADD.FTZ R31, R57, R50 ;  /* 0x00000032391f7221 */ /* 0x002fe20000010000 */
[----:B------:R-:W-:-:S03]  /*bc30*/  FADD.FTZ R50, R30, R27 ;  /* 0x0000001b1e327221 */ /* 0x000fc60000010000 */
[----:B------:R-:W-:Y:S01]  /*bc40*/  FADD.FTZ R52, R32, R31 ;  /* 0x0000001f20347221 */ /* 0x000fe20000010000 */
[----:B0-----:R-:W-:Y:S02]  /*bc50*/  FADD.FTZ R27, R29, R50 ;  /* 0x000000321d1b7221 */ /* 0x001fe40000010000 */
[----:B------:R-:W0:Y:S01]  /*bc60*/  MUFU.EX2 R42, R35 ;  /* 0x00000023002a7308 */ /* 0x000e220000000800 */
[----:B------:R-:W-:Y:S01]  /*bc70*/  FADD.FTZ R31, R59, R52 ;  /* 0x000000343b1f7221 */ /* 0x000fe20000010000 */
[C---:B---3--:R-:W-:Y:S01]  /*bc80*/  FADD.FTZ R50, R40.reuse, R27 ;  /* 0x0000001b28327221 */ /* 0x048fe20000010000 */
[----:B------:R-:W-:Y:S02]  /*bc90*/  F2FP.F16.F32.PACK_AB R161, R40, R29 ;  /* 0x0000001d28a1723e */ /* 0x000fe400000000ff */
[----:B------:R-:W-:-:S03]  /*bca0*/  FADD.FTZ R52, R34, R31 ;  /* 0x0000001f22347221 */ /* 0x000fc60000010000 */
[----:B------:R-:W1:Y:S01]  /*bcb0*/  MUFU.EX2 R37, R37 ;  /* 0x0000002500257308 */ /* 0x000e620000000800 */
[----:B-----5:R-:W-:Y:S01]  /*bcc0*/  FADD.FTZ R27, R33, R50 ;  /* 0x00000032211b7221 */ /* 0x020fe20000010000 */
[----:B------:R-:W-:-:S04]  /*bcd0*/  FADD.FTZ R31, R61, R52 ;  /* 0x000000343d1f7221 */ /* 0x000fc80000010000 */
[----:B------:R-:W-:Y:S02]  /*bce0*/  FADD.FTZ R50, R38, R31 ;  /* 0x0000001f26327221 */ /* 0x000fe40000010000 */
[----:B------:R-:W3:Y:S01]  /*bcf0*/  MUFU.EX2 R44, R39 ;  /* 0x00000027002c7308 */ /* 0x000ee20000000800 */
[C---:B0-----:R-:W-:Y:S01]  /*bd00*/  FADD.FTZ R32, R42.reuse, R27 ;  /* 0x0000001b2a207221 */ /* 0x041fe20000010000 */
[----:B------:R-:W-:Y:S01]  /*bd10*/  FADD.FTZ R27, R63, R50 ;  /* 0x000000323f1b7221 */ /* 0x000fe20000010000 */
[----:B------:R-:W-:-:S03]  /*bd20*/  F2FP.F16.F32.PACK_AB R163, R42, R33 ;  /* 0x000000212aa3723e */ /* 0x000fc600000000ff */
[----:B------:R-:W-:Y:S02]  /*bd30*/  FADD.FTZ R30, R28, R27 ;  /* 0x0000001b1c1e7221 */ /* 0x000fe40000010000 */
[----:B------:R-:W0:Y:S01]  /*bd40*/  MUFU.EX2 R41, R41 ;  /* 0x0000002900297308 */ /* 0x000e220000000800 */
[----:B-1----:R-:W-:Y:S01]  /*bd50*/  FADD.FTZ R3, R37, R32 ;  /* 0x0000002025037221 */ /* 0x002fe20000010000 */
[----:B------:R-:W-:Y:S01]  /*bd60*/  FADD.FTZ R65, R65, R30 ;  /* 0x0000001e41417221 */ /* 0x000fe20000010000 */
[----:B------:R4:W-:Y:S03]  /*bd70*/  STSM.16.M88.4 [R196], R160 ;  /* 0x000000a0c4007844 */ /* 0x0009e60000000200 */
[----:B------:R-:W-:Y:S02]  /*bd80*/  FADD.FTZ R36, R36, R65 ;  /* 0x0000004124247221 */ /* 0x000fe40000010000 */
[----:B------:R-:W1:Y:S01]  /*bd90*/  MUFU.EX2 R46, R43 ;  /* 0x0000002b002e7308 */ /* 0x000e620000000800 */
[C---:B---3--:R-:W-:Y:S01]  /*bda0*/  FADD.FTZ R24, R44.reuse, R3 ;  /* 0x000000032c187221 */ /* 0x048fe20000010000 */
[----:B------:R-:W-:Y:S01]  /*bdb0*/  F2FP.F16.F32.PACK_AB R157, R44, R37 ;  /* 0x000000252c9d723e */ /* 0x000fe200000000ff */
[----:B------:R-:W-:-:S05]  /*bdc0*/  FADD.FTZ R67, R67, R36 ;  /* 0x0000002443437221 */ /* 0x000fca0000010000 */
[----:B------:R-:W-:Y:S01]  /*bdd0*/  MUFU.EX2 R45, R45 ;  /* 0x0000002d002d7308 */ /* 0x000fe20000000800 */
[----:B0-----:R-:W-:-:S07]  /*bde0*/  FADD.FTZ R3, R41, R24 ;  /* 0x0000001829037221 */ /* 0x001fce0000010000 */
[----:B------:R-:W0:Y:S01]  /*bdf0*/  MUFU.EX2 R48, R47 ;  /* 0x0000002f00307308 */ /* 0x000e220000000800 */
[C---:B-1----:R-:W-:Y:S01]  /*be00*/  F2FP.F16.F32.PACK_AB R159, R46.reuse, R41 ;  /* 0x000000292e9f723e */ /* 0x042fe200000000ff */
[----:B------:R-:W-:-:S04]  /*be10*/  FADD.FTZ R46, R46, R3 ;  /* 0x000000032e2e7221 */ /* 0x000fc80000010000 */
[----:B------:R4:W-:Y:S02]  /*be20*/  STSM.16.M88.4 [R198], R156 ;  /* 0x0000009cc6007844 */ /* 0x0009e40000000200 */
[----:B------:R-:W1:Y:S08]  /*be30*/  MUFU.EX2 R53, R53 ;  /* 0x0000003500357308 */ /* 0x000e700000000800 */
[----:B------:R-:W3:Y:S01]  /*be40*/  MUFU.EX2 R49, R49 ;  /* 0x0000003100317308 */ /* 0x000ee20000000800 */
[----:B0-----:R-:W-:Y:S01]  /*be50*/  F2FP.F16.F32.PACK_AB R153, R48, R45 ;  /* 0x0000002d3099723e */ /* 0x001fe200000000ff */
[----:B------:R-:W-:-:S04]  /*be60*/  FADD.FTZ R45, R45, R46 ;  /* 0x0000002e2d2d7221 */ /* 0x000fc80000010000 */
[----:B------:R-:W-:Y:S02]  /*be70*/  FADD.FTZ R48, R48, R45 ;  /* 0x0000002d30307221 */ /* 0x000fe40000010000 */
[----:B------:R-:W0:Y:S01]  /*be80*/  MUFU.EX2 R26, R26 ;  /* 0x0000001a001a7308 */ /* 0x000e220000000800 */
[----:B-1----:R-:W-:Y:S01]  /*be90*/  F2FP.F16.F32.PACK_AB R154, R53, R0 ;  /* 0x00000000359a723e */ /* 0x002fe200000000ff */
[----:B------:R-:W-:-:S04]  /*bea0*/  FADD.FTZ R0, R0, R67 ;  /* 0x0000004300007221 */ /* 0x000fc80000010000 */
[----:B------:R-:W-:Y:S01]  /*beb0*/  FADD.FTZ R0, R53, R0 ;  /* 0x0000000035007221 */ /* 0x000fe20000010000 */
[----:B---3--:R-:W-:Y:S01]  /*bec0*/  FADD.FTZ R3, R49, R48 ;  /* 0x0000003031037221 */ /* 0x008fe20000010000 */
[----:B0-----:R-:W-:-:S03]  /*bed0*/  F2FP.F16.F32.PACK_AB R155, R26, R49 ;  /* 0x000000311a9b723e */ /* 0x001fc600000000ff */
[----:B------:R-:W-:Y:S02]  /*bee0*/  FADD.FTZ R3, R26, R3 ;  /* 0x000000031a037221 */ /* 0x000fe40000010000 */
[----:B------:R4:W-:Y:S01]  /*bef0*/  STSM.16.M88.4 [R197], R152 ;  /* 0x00000098c5007844 */ /* 0x0009e20000000200 */
[----:B------:R-:W-:Y:S05]  /*bf00*/  @!P0 BRA `(.L_x_2800) ;  /* 0x0000000000048947 */ /* 0x000fea0003800000 */
[----:B------:R-:W-:Y:S01]  /*bf10*/  BPT.TRAP 0x1 ;  /* 0x000000040000795c */ /* 0x000fe20000300000 */
.L_x_2800:
[----:B------:R0:W1:Y:S01]  /*bf20*/  SYNCS.PHASECHK.TRANS64.TRYWAIT P3, [R12+URZ+0x28c50], R21 ;  /* 0x028c50150c0075a7 */ /* 0x000062000806017f */
[----:B------:R-:W-:Y:S05]  /*bf30*/  @!P0 BRA `(.L_x_2801) ;  /* 0x0000000000048947 */ /* 0x000fea0003800000 */
[----:B------:R-:W-:Y:S01]  /*bf40*/  BPT.TRAP 0x1 ;  /* 0x000000040000795c */ /* 0x000fe20000300000 */
.L_x_2801:
[----:B------:R-:W-:Y:S01]  /*bf50*/  ULDC UR40, c[0x0][0x9e4] ;  /* 0x0002790000287ab9 */ /* 0x000fe20000000800 */
[----:B------:R-:W-:Y:S01]  /*bf60*/  ULDC UR44, c[0x0][0x9d8] ;  /* 0x00027600002c7ab9 */ /* 0x000fe20000000800 */
[----:B------:R-:W-:Y:S01]  /*bf70*/  ULDC UR39, c[0x0][0x988] ;  /* 0x0002620000277ab9 */ /* 0x000fe20000000800 */
[----:B------:R-:W-:Y:S01]  /*bf80*/  ULDC UR41, c[0x0][0x9e0] ;  /* 0x0002780000297ab9 */ /* 0x000fe20000000800 */
[----:B------:R-:W-:Y:S01]  /*bf90*/  BSSY B0, `(.L_x_2802) ;  /* 0x0000006000007945 */ /* 0x000fe20003800000 */
[----:B------:R-:W-:Y:S02]  /*bfa0*/  IMAD R170, R18, 0x1000, R190 ;  /* 0x0000100012aa7824 */ /* 0x000fe400078e02be */
[----:B------:R-:W-:Y:S01]  /*bfb0*/  IMAD.MOV.U32 R171, RZ, RZ, 0x40000040 ;  /* 0x40000040ffab7424 */ /* 0x000fe200078e00ff */
[----:B-1----:R-:W-:Y:S06]  /*bfc0*/  @P3 BRA `(.L_x_2803) ;  /* 0x0000000000083947 */ /* 0x002fec0003800000 */
[----:B------:R-:W1:Y:S02]  /*bfd0*/  SYNCS.PHASECHK.TRANS64.TRYWAIT P3, [R12+URZ+0x28c50], R21 ;  /* 0x028c50150c0075a7 */ /* 0x000e64000806017f */
[----:B-1----:R-:W-:Y:S05]  /*bfe0*/  @!P3 BRA `(.L_x_2804) ;  /* 0x0000014c0084b947 */ /* 0x002fea0003800000 */
.L_x_2803:
[----:B------:R-:W-:Y:S05]  /*bff0*/  BSYNC B0 ;  /* 0x0000000000007941 */ /* 0x000fea0003800000 */
.L_x_2802:
[----:B------:R-:W-:Y:S01]  /*c000*/  R2UR UR6, R170 ;  /* 0x00000000aa0672ca */ /* 0x000fe200000e0000 */
[----:B------:R-:W-:Y:S01]  /*c010*/  WARPGROUP.ARRIVE ;  /* 0x00000000000079c5 */ /* 0x000fe20000000000 */
[----:B------:R-:W-:Y:S01]  /*c020*/  R2UR UR7, R171 ;  /* 0x00000000ab0772ca */ /* 0x000fe200000e0000 */
[----:B------:R-:W-:Y:S01]  /*c030*/  IMAD.MOV.U32 R171, RZ, RZ, 0x40000040 ;  /* 0x40000040ffab7424 */ /* 0x000fe200078e00ff */
[----:B012---:R-:W0:Y:S01]  /*c040*/  @P2 LDC R21, c[0x0][0x44c] ;  /* 0x00011300ff152b82 */ /* 0x007e220000000800 */
[----:B------:R-:W-:Y:S01]  /*c050*/  UISETP.NE.AND UP0, UPT, UR48, URZ, UPT ;  /* 0x0000003f3000728c */ /* 0x000fe2000bf05270 */
[----:B------:R-:W-:-:S05]  /*c060*/  @!P1 VIADD R12, R12, 0x28c60 ;  /* 0x00028c600c0c9836 */ /* 0x000fca0000000000 */
[----:B------:R-:W-:Y:S02]  /*c070*/  PLOP3.LUT P3, PT, PT, PT, UP0, 0x40, 0x0 ;  /* 0x000000000000781c */ /* 0x000fe40003f6e808 */
[----:B------:R-:W-:Y:S02]  /*c080*/  @!P1 PRMT R12, RZ, 0x654, R12 ;  /* 0x00000654ff0c9816 */ /* 0x000fe4000000000c */
[----:B------:R-:W-:Y:S01]  /*c090*/  HGMMA.64x256x16.F32 R24, R164, gdesc[UR4].tnspB, RZ, !UPT, gsb0 ;  /* 0x43e00004a4187df0 */ /* 0x000fe2000c0008ff */
[----:B0-----:R-:W-:Y:S02]  /*c0a0*/  @P2 IMAD.HI.U32 R21, R192, R21, RZ ;  /* 0x00000015c0152227 */ /* 0x001fe400078e00ff */
[----:B------:R-:W-:Y:S02]  /*c0b0*/  WARPGROUP.DEPBAR.LE gsb0, 0x0 ;  /* 0x00008000000079c5 */ /* 0x000fe40000010000 */
[----:B----4-:R-:W-:Y:S01]  /*c0c0*/  VIADD R164, R170, 0x80 ;  /* 0x00000080aaa47836 */ /* 0x010fe20000000000 */
[----:B------:R-:W-:Y:S01]  /*c0d0*/  WARPGROUP.ARRIVE ;  /* 0x00000000000079c5 */ /* 0x000fe20000000000 */
[----:B------:R-:W-:-:S03]  /*c0e0*/  IMAD.MOV.U32 R165, RZ, RZ, 0x40000040 ;  /* 0x40000040ffa57424 */ /* 0x000fc600078e00ff */
[----:B------:R-:W-:Y:S02]  /*c0f0*/  R2UR UR6, R164 ;  /* 0x00000000a40672ca */ /* 0x000fe400000e0000 */
[----:B------:R-:W-:-:S15]  /*c100*/  R2UR UR7, R165 ;  /* 0x00000000a50772ca */ /* 0x000fde00000e0000 */
[----:B------:R-:W-:-:S01]  /*c110*/  NOP ;  /* 0x0000000000007918 */ /* 0x000fc20000000000 */
[----:B------:R-:W-:Y:S03]  /*c120*/  HGMMA.64x256x16.F32 R24, R160, gdesc[UR4].tnspB, R24, gsb0 ;  /* 0x43e00004a0187df0 */ /* 0x000fe60008000818 */
[----:B------:R-:W-:Y:S02]  /*c130*/  WARPGROUP.DEPBAR.LE gsb0, 0x0 ;  /* 0x00008000000079c5 */ /* 0x000fe40000010000 */
[C---:B------:R-:W-:Y:S01]  /*c140*/  VIADD R160, R170.reuse, 0x100 ;  /* 0x00000100aaa07836 */ /* 0x040fe20000000000 */
[----:B------:R-:W-:Y:S01]  /*c150*/  WARPGROUP.ARRIVE ;  /* 0x00000000000079c5 */ /* 0x000fe20000000000 */
[----:B------:R-:W-:Y:S02]  /*c160*/  IMAD.MOV.U32 R161, RZ, RZ, 0x40000040 ;  /* 0x40000040ffa17424 */ /* 0x000fe400078e00ff */
[----:B------:R-:W-:Y:S01]  /*c170*/  VIADD R170, R170, 0x180 ;  /* 0x00000180aaaa7836 */ /* 0x000fe20000000000 */
[----:B------:R-:W-:-:S02]  /*c180*/  R2UR UR6, R160 ;  /* 0x00000000a00672ca */ /* 0x000fc400000e0000 */
[----:B------:R-:W-:-:S15]  /*c190*/  R2UR UR7, R161 ;  /* 0x00000000a10772ca */ /* 0x000fde00000e0000 */
[----:B------:R-:W-:-:S01]  /*c1a0*/  NOP ;  /* 0x0000000000007918 */ /* 0x000fc20000000000 */
        /* <DEDUP_REMOVED lines=13> */
[----:B0-----:R-:W0:Y:S01]  /*c280*/  FENCE.VIEW.ASYNC.S ;  /* 0x00000000000073c6 */ /* 0x001e220000000000 */
[----:B------:R-:W1:Y:S01]  /*c290*/  @P2 LDC R152, c[0x0][0x450] ;  /* 0x00011400ff982b82 */ /* 0x000e620000000800 */
[----:B0-----:R-:W-:-:S07]  /*c2a0*/  NOP ;  /* 0x0000000000007918 */ /* 0x001fce0000000000 */
[----:B------:R-:W-:Y:S06]  /*c2b0*/  BAR.ARV 0xe, 0x100 ;  /* 0x0384000000007b1d */ /* 0x000fec0000002000 */
[----:B------:R0:W-:Y:S02]  /*c2c0*/  @!P1 SYNCS.ARRIVE.TRANS64.RED.A1T0 RZ, [R12+URZ], RZ ;  /* 0x000000ff0cff99a7 */ /* 0x0001e4000810043f */
[----:B0-----:R-:W-:Y:S01]  /*c2d0*/  IMAD.MOV.U32 R12, RZ, RZ, R192 ;  /* 0x000000ffff0c7224 */ /* 0x001fe200078e00c0 */
[----:B-1----:R-:W-:-:S04]  /*c2e0*/  @P2 SHF.R.U32.HI R12, RZ, R152, R21 ;  /* 0x00000098ff0c2219 */ /* 0x002fc80000011615 */
[----:B------:R-:W-:Y:S01]  /*c2f0*/  IADD3 R153, R12, R23, -R22 ;  /* 0x000000170c997210 */ /* 0x000fe20007ffe816 */
[----:B------:R-:W-:-:S03]  /*c300*/  VIADD R12, R168, 0xfffffffe ;  /* 0xfffffffea80c7836 */ /* 0x000fc60000000000 */
[----:B------:R-:W-:Y:S01]  /*c310*/  IADD3 R21, R153, UR46, RZ ;  /* 0x0000002e99157c10 */ /* 0x000fe2000fffe0ff */
[----:B------:R-:W-:Y:S06]  /*c320*/  @P3 BRA `(.L_x_2805) ;  /* 0x0000000000543947 */ /* 0x000fec0003800000 */
[C---:B------:R-:W-:Y:S01]  /*c330*/  ISETP.GT.AND P3, PT, R153.reuse, RZ, PT ;  /* 0x000000ff9900720c */ /* 0x040fe20003f64270 */
[----:B------:R-:W-:Y:S01]  /*c340*/  BSSY B0, `(.L_x_2806) ;  /* 0x0000010000007945 */ /* 0x000fe20003800000 */
[----:B------:R-:W-:-:S11]  /*c350*/  VIADD R152, R153, 0xffffffff ;  /* 0xffffffff99987836 */ /* 0x000fd60000000000 */
[----:B------:R-:W-:Y:S05]  /*c360*/  @P3 BRA `(.L_x_2807) ;  /* 0x0000000000203947 */ /* 0x000fea0003800000 */
[----:B------:R-:W-:Y:S01]  /*c370*/  UISETP.NE.AND UP0, UPT, UR47, 0x1, UPT ;  /* 0x000000012f00788c */ /* 0x000fe2000bf05270 */
[----:B------:R-:W-:-:S05]  /*c380*/  IMAD.MOV R152, RZ, RZ, -R153 ;  /* 0x000000ffff987224 */ /* 0x000fca00078e0a99 */
[----:B------:R-:W-:-:S05]  /*c390*/  PLOP3.LUT P3, PT, PT, PT, UP0, 0x80, 0x0 ;  /* 0x000000000000781c */ /* 0x000fca0003f6f008 */
[----:B------:R-:W-:-:S08]  /*c3a0*/  @UP0 ULDC.64 UR4, c[0x0][0x9e8] ;  /* 0x00027a0000040ab9 */ /* 0x000fd00000000a00 */
[----:B------:R-:W-:-:S05]  /*c3b0*/  @P3 IMAD.HI.U32 R153, R152, UR4, RZ ;  /* 0x0000000498993c27 */ /* 0x000fca000f8e00ff */
[----:B------:R-:W-:-:S04]  /*c3c0*/  @P3 SHF.R.U32.HI R152, RZ, UR5, R153 ;  /* 0x00000005ff983c19 */ /* 0x000fc80008011699 */
[----:B------:R-:W-:Y:S01]  /*c3d0*/  LOP3.LUT R152, RZ, R152, RZ, 0x33, !PT ;  /* 0x00000098ff987212 */ /* 0x000fe200078e33ff */
[----:B------:R-:W-:Y:S06]  /*c3e0*/  BRA `(.L_x_2808) ;  /* 0x0000000000147947 */ /* 0x000fec0003800000 */
.L_x_2807:
[----:B------:R-:W-:-:S06]  /*c3f0*/  UISETP.NE.AND UP0, UPT, UR47, 0x1, UPT ;  /* 0x000000012f00788c */ /* 0x000fcc000bf05270 */
[----:B------:R-:W-:-:S05]  /*c400*/  PLOP3.LUT P3, PT, PT, PT, UP0, 0x80, 0x0 ;  /* 0x000000000000781c */ /* 0x000fca0003f6f008 */
[----:B------:R-:W-:-:S08]  /*c410*/  @UP0 ULDC.64 UR4, c[0x0][0x9e8] ;  /* 0x00027a0000040ab9 */ /* 0x000fd00000000a00 */
[----:B------:R-:W-:-:S05]  /*c420*/  @P3 IMAD.HI.U32 R153, R152, UR4, RZ ;  /* 0x0000000498993c27 */ /* 0x000fca000f8e00ff */
[----:B------:R-:W-:-:S07]  /*c430*/  @P3 SHF.R.U32.HI R152, RZ, UR5, R153 ;  /* 0x00000005ff983c19 */ /* 0x000fce0008011699 */
.L_x_2808:
[----:B------:R-:W-:Y:S05]  /*c440*/  BSYNC B0 ;  /* 0x0000000000007941 */ /* 0x000fea0003800000 */
.L_x_2806:
[----:B------:R-:W-:-:S04]  /*c450*/  IMAD.U32 R153, RZ, RZ, UR47 ;  /* 0x0000002fff997e24 */ /* 0x000fc8000f8e00ff */
[----:B------:R-:W-:-:S05]  /*c460*/  IMAD R152, R152, R153, UR47 ;  /* 0x0000002f98987e24 */ /* 0x000fca000f8e0299 */
[----:B------:R-:W-:-:S07]  /*c470*/  VIMNMX R21, R21, R152, PT ;  /* 0x0000009815157248 */ /* 0x000fce0003fe0100 */
.L_x_2805:
[----:B------:R-:W-:Y:S01]  /*c480*/  SHF.R.S32.HI R152, RZ, 0x1f, R21 ;  /* 0x0000001fff987819 */ /* 0x000fe20000011415 */
[----:B------:R-:W-:Y:S03]  /*c490*/  BSSY B1, `(.L_x_2809) ;  /* 0x0000291000017945 */ /* 0x000fe60003800000 */
[----:B------:R-:W-:-:S04]  /*c4a0*/  LEA.HI R152, R152, R21, RZ, 0x6 ;  /* 0x0000001598987211 */ /* 0x000fc800078f30ff */
[----:B------:R-:W-:-:S04]  /*c4b0*/  SHF.R.S32.HI R213, RZ, 0x6, R152 ;  /* 0x00000006ffd57819 */ /* 0x000fc80000011498 */
[----:B------:R-:W-:-:S04]  /*c4c0*/  VIMNMX R213, R202, R213, !PT ;  /* 0x000000d5cad57248 */ /* 0x000fc80007fe0100 */
[----:B------:R-:W-:-:S13]  /*c4d0*/  ISETP.GE.AND P3, PT, R12, R213, PT ;  /* 0x000000d50c00720c */ /* 0x000fda0003f66270 */
[----:B------:R-:W-:Y:S05]  /*c4e0*/  @!P3 BRA `(.L_x_2810) ;  /* 0x00000028002cb947 */ /* 0x000fea0003800000 */
[----:B------:R-:W-:Y:S01]  /*c4f0*/  BSSY B0, `(.L_x_2811) ;  /* 0x0000287000007945 */ /* 0x000fe20003800000 */
.L_x_2830:
[----:B------:R-:W-:-:S05]  /*c500*/  VIADD R214, R18, 0x1 ;  /* 0x0000000112d67836 */ /* 0x000fca0000000000 */
[----:B------:R-:W-:-:S04]  /*c510*/  ISETP.NE.AND P3, PT, R214, 0x2, PT ;  /* 0x00000002d600780c */ /* 0x000fc80003f65270 */
[----:B------:R-:W-:Y:S02]  /*c520*/  SEL R20, RZ, 0x1, P3 ;  /* 0x00000001ff147807 */ /* 0x000fe40001800000 */
[----:B------:R-:W-:Y:S02]  /*c530*/  SEL R214, R214, RZ, P3 ;  /* 0x000000ffd6d67207 */ /* 0x000fe40001800000 */
[----:B------:R-:W-:Y:S01]  /*c540*/  LOP3.LUT R19, R19, R20, RZ, 0x3c, !PT ;  /* 0x0000001413137212 */ /* 0x000fe200078e3cff */
[----:B0-----:R-:W-:Y:S06]  /*c550*/  @!P0 BRA `(.L_x_2812) ;  /* 0x0000000000048947 */ /* 0x001fec0003800000 */
[----:B------:R-:W-:Y:S01]  /*c560*/  BPT.TRAP 0x1 ;  /* 0x000000040000795c */ /* 0x000fe20000300000 */
.L_x_2812:
[----:B------:R-:W-:Y:S01]  /*c570*/  IMAD R215, R214, 0x8, R2 ;  /* 0x00000008d6d77824 */ /* 0x000fe200078e0202 */
[----:B------:R-:W-:-:S04]  /*c580*/  SHF.L.U32 R216, R19, 0x1f, RZ ;  /* 0x0000001f13d87819 */ /* 0x000fc800000006ff */
[----:B------:R0:W1:Y:S01]  /*c590*/  SYNCS.PHASECHK.TRANS64.TRYWAIT P3, [R215+URZ+0x28c30], R216 ;  /* 0x028c30d8d70075a7 */ /* 0x000062000806017f */
[----:B------:R-:W-:Y:S05]  /*c5a0*/  @!P0 BRA `(.L_x_2813) ;  /* 0x0000000000048947 */ /* 0x000fea0003800000 */
[----:B------:R-:W-:Y:S01]  /*c5b0*/  BPT.TRAP 0x1 ;  /* 0x000000040000795c */ /* 0x000fe20000300000 */
.L_x_2813:
[----:B------:R-:W-:Y:S01]  /*c5c0*/  BSSY B2, `(.L_x_2814) ;  /* 0x0000006000027945 */ /* 0x000fe20003800000 */
[----:B------:R-:W-:Y:S02]  /*c5d0*/  IMAD R20, R214, 0x200, R13 ;  /* 0x00000200d6147824 */ /* 0x000fe400078e020d */
[----:B------:R-:W-:Y:S01]  /*c5e0*/  IMAD.MOV.U32 R21, RZ, RZ, 0x40000040 ;  /* 0x40000040ff157424 */ /* 0x000fe200078e00ff */
[----:B-1----:R-:W-:Y:S06]  /*c5f0*/  @P3 BRA `(.L_x_2815) ;  /* 0x0000000000083947 */ /* 0x002fec0003800000 */
[----:B------:R-:W1:Y:S02]  /*c600*/  SYNCS.PHASECHK.TRANS64.TRYWAIT P3, [R215+URZ+0x28c30], R216 ;  /* 0x028c30d8d70075a7 */ /* 0x000e64000806017f */
[----:B-1----:R-:W-:Y:S05]  /*c610*/  @!P3 BRA `(.L_x_2816) ;  /* 0x00000148000cb947 */ /* 0x002fea0003800000 */
.L_x_2815:
[----:B------:R-:W-:Y:S05]  /*c620*/  BSYNC B2 ;  /* 0x0000000000027941 */ /* 0x000fea0003800000 */
.L_x_2814:
[C---:B------:R-:W-:Y:S01]  /*c630*/  R2UR UR6, R20.reuse ;  /* 0x00000000140672ca */ /* 0x040fe200000e0000 */
[----:B------:R-:W-:Y:S01]  /*c640*/  WARPGROUP.ARRIVE ;  /* 0x00000000000079c5 */ /* 0x000fe20000000000 */
[----:B------:R-:W-:Y:S01]  /*c650*/  R2UR UR7, R21 ;  /* 0x00000000150772ca */ /* 0x000fe200000e0000 */
[----:B------:R-:W-:Y:S01]  /*c660*/  VIADD R206, R20, 0x2 ;  /* 0x0000000214ce7836 */ /* 0x000fe20000000000 */
[----:B------:R-:W-:Y:S01]  /*c670*/  R2UR UR4, R4 ;  /* 0x00000000040472ca */ /* 0x000fe200000e0000 */
[----:B------:R-:W-:Y:S01]  /*c680*/  IMAD.MOV.U32 R207, RZ, RZ, 0x40000040 ;  /* 0x40000040ffcf7424 */ /* 0x000fe200078e00ff */
[----:B------:R-:W-:Y:S01]  /*c690*/  R2UR UR5, R5 ;  /* 0x00000000050572ca */ /* 0x000fe200000e0000 */
[----:B------:R-:W-:Y:S01]  /*c6a0*/  IMAD.MOV.U32 R21, RZ, RZ, 0x40000040 ;  /* 0x40000040ff157424 */ /* 0x000fe200078e00ff */
[----:B------:R-:W-:-:S06]  /*c6b0*/  UISETP.NE.AND UP0, UPT, UR48, URZ, UPT ;  /* 0x0000003f3000728c */ /* 0x000fcc000bf05270 */
[----:B------:R-:W-:-:S05]  /*c6c0*/  PLOP3.LUT P3, PT, PT, PT, UP0, 0x40, 0x0 ;  /* 0x000000000000781c */ /* 0x000fca0003f6e808 */
[----:B------:R-:W-:Y:S01]  /*c6d0*/  HGMMA.64x64x16.F32 R152, gdesc[UR4], RZ, !UPT, gsb0 ;  /* 0x00e00000049879f0 */ /* 0x000fe2000c0008ff */
[----:B------:R-:W-:Y:S01]  /*c6e0*/  R2UR UR6, R206 ;  /* 0x00000000ce0672ca */ /* 0x000fe200000e0000 */
[----:B------:R-:W-:Y:S01]  /*c6f0*/  VIADD R206, R20, 0x4 ;  /* 0x0000000414ce7836 */ /* 0x000fe20000000000 */
        /* <DEDUP_REMOVED lines=10> */
[----:B------:R-:W-:Y:S02]  /*c7a0*/  R2UR UR7, R207 ;  /* 0x00000000cf0772ca */ /* 0x000fe400000e0000 */
[----:B------:R-:W-:Y:S02]  /*c7b0*/  R2UR UR4, R8 ;  /* 0x00000000080472ca */ /* 0x000fe400000e0000 */
[----:B------:R-:W-:Y:S01]  /*c7c0*/  R2UR UR5, R9 ;  /* 0x00000000090572ca */ /* 0x000fe200000e0000 */
[----:B------:R-:W-:Y:S02]  /*c7d0*/  WARPGROUP.DEPBAR.LE gsb0, 0x0 ;  /* 0x00008000000079c5 */ /* 0x000fe40000010000 */
[----:B------:R-:W-:-:S10]  /*c7e0*/  WARPGROUP.ARRIVE ;  /* 0x00000000000079c5 */ /* 0x000fd40000000000 */
[----:B------:R-:W-:Y:S01]  /*c7f0*/  HGMMA.64x64x16.F32 R152, gdesc[UR4], R152, gsb0 ;  /* 0x00e00000049879f0 */ /* 0x000fe20008000898 */
[----:B------:R-:W-:Y:S02]  /*c800*/  R2UR UR6, R20 ;  /* 0x00000000140672ca */ /* 0x000fe400000e0000 */
[----:B------:R-:W-:Y:S01]  /*c810*/  R2UR UR7, R21 ;  /* 0x00000000150772ca */ /* 0x000fe200000e0000 */
[----:B------:R-:W2:Y:S01]  /*c820*/  @P2 LDC R20, c[0x0][0x450] ;  /* 0x00011400ff142b82 */ /* 0x000ea20000000800 */
[----:B------:R-:W-:Y:S02]  /*c830*/  R2UR UR4, R6 ;  /* 0x00000000060472ca */ /* 0x000fe400000e0000 */
[----:B------:R-:W-:-:S05]  /*c840*/  R2UR UR5, R7 ;  /* 0x00000000070572ca */ /* 0x000fca00000e0000 */
[----:B------:R-:W3:Y:S02]  /*c850*/  @P2 LDC R21, c[0x0][0x44c] ;  /* 0x00011300ff152b82 */ /* 0x000ee40000000800 */
[----:B---3--:R-:W-:-:S05]  /*c860*/  @P2 IMAD.HI.U32 R21, R206, R21, RZ ;  /* 0x00000015ce152227 */ /* 0x008fca00078e00ff */
[----:B--2---:R-:W-:Y:S01]  /*c870*/  @P2 SHF.R.U32.HI R206, RZ, R20, R21 ;  /* 0x00000014ffce2219 */ /* 0x004fe20000011615 */
[----:B------:R-:W-:-:S04]  /*c880*/  @!P1 VIADD R20, R215, 0x28c40 ;  /* 0x00028c40d7149836 */ /* 0x000fc80000000000 */
[----:B------:R-:W2:Y:S01]  /*c890*/  SHFL.IDX PT, R233, R206, RZ, 0x1c1f ;  /* 0x001c1fffcee97589 */ /* 0x000ea200000e0000 */
[----:B------:R-:W-:Y:S01]  /*c8a0*/  @!P1 PRMT R20, RZ, 0x654, R20 ;  /* 0x00000654ff149816 */ /* 0x000fe20000000014 */
        /* <DEDUP_REMOVED lines=30> */
[----:B------:R-:W-:-:S02]  /*ca90*/  IMAD.SHL.U32 R178, R12, 0x40, RZ ;  /* 0x000000400cb27824 */ /* 0x000fc400078e00ff */
[----:B------:R-:W-:Y:S01]  /*caa0*/  FMUL.FTZ R152, R152, UR44 ;  /* 0x0000002c98987c20 */ /* 0x000fe20008410000 */
[----:B------:R-:W-:Y:S01]  /*cab0*/  FMUL.FTZ R169, R169, UR44 ;  /* 0x0000002ca9a97c20 */ /* 0x000fe20008410000 */
[----:B------:R-:W-:Y:S01]  /*cac0*/  FMUL.FTZ R177, R177, UR44 ;  /* 0x0000002cb1b17c20 */ /* 0x000fe20008410000 */
[----:B------:R-:W-:Y:S01]  /*cad0*/  FMUL.FTZ R180, R181, UR44 ;  /* 0x0000002cb5b47c20 */ /* 0x000fe20008410000 */
[----:B------:R-:W-:Y:S01]  /*cae0*/  FMUL.FTZ R175, R182, UR44 ;  /* 0x0000002cb6af7c20 */ /* 0x000fe20008410000 */
[----:B------:R-:W-:Y:S01]  /*caf0*/  FMUL.FTZ R176, R183, UR44 ;  /* 0x0000002cb7b07c20 */ /* 0x000fe20008410000 */
[----:B------:R-:W-:Y:S01]  /*cb00*/  IADD3 R183, -R184, 0x1, -R178 ;  /* 0x00000001b8b77810 */ /* 0x000fe20007ffe9b2 */
[----:B------:R-:W3:Y:S01]  /*cb10*/  MUFU.TANH R152, R152 ;  /* 0x0000009800987308 */ /* 0x000ee20000002400 */
[----:B------:R4:W-:Y:S02]  /*cb20*/  @!P1 SYNCS.ARRIVE.TRANS64.RED.A1T0 RZ, [R20+URZ], RZ ;  /* 0x000000ff14ff99a7 */ /* 0x0009e4000810043f */
[----:B------:R-:W-:-:S05]  /*cb30*/  IADD3 R183, -R22, R183, R23 ;  /* 0x000000b716b77210 */ /* 0x000fca0007ffe117 */
[----:B------:R-:W0:Y:S01]  /*cb40*/  MUFU.TANH R207, R207 ;  /* 0x000000cf00cf7308 */ /* 0x000e220000002400 */
[C---:B------:R-:W-:Y:S02]  /*cb50*/  VIADD R232, R183.reuse, UR41 ;  /* 0x00000029b7e87c36 */ /* 0x040fe40008000000 */
[----:B------:R-:W-:Y:S02]  /*cb60*/  VIADD R183, R183, UR45 ;  /* 0x0000002db7b77c36 */ /* 0x000fe40008000000 */
[C---:B--2---:R-:W-:Y:S02]  /*cb70*/  IMAD.IADD R182, R233.reuse, 0x1, R232 ;  /* 0x00000001e9b67824 */ /* 0x044fe400078e02e8 */
[----:B------:R-:W-:Y:S01]  /*cb80*/  IMAD.IADD R181, R233, 0x1, R183 ;  /* 0x00000001e9b57824 */ /* 0x000fe200078e02b7 */
[----:B------:R-:W2:Y:S08]  /*cb90*/  MUFU.TANH R153, R153 ;  /* 0x0000009900997308 */ /* 0x000eb00000002400 */
        /* <DEDUP_REMOVED lines=29> */
[----:B--234-:R-:W-:Y:S05]  /*cd70*/  @P3 BRA `(.L_x_2817) ;  /* 0x0000000000583947 */ /* 0x01cfea0003800000 */
[----:B------:R-:W-:Y:S01]  /*cd80*/  IADD3 R233, -R22, R23, R233 ;  /* 0x0000001716e97210 */ /* 0x000fe20007ffe1e9 */
[----:B------:R-:W-:Y:S03]  /*cd90*/  BSSY B2, `(.L_x_2818) ;  /* 0x0000010000027945 */ /* 0x000fe60003800000 */
        /* <DEDUP_REMOVED lines=10> */
.L_x_2819:
[----:B------:R-:W-:-:S05]  /*ce40*/  IMAD.U32 R234, RZ, RZ, UR40 ;  /* 0x00000028ffea7e24 */ /* 0x000fca000f8e00ff */
[----:B------:R-:W-:-:S13]  /*ce50*/  ISETP.NE.AND P3, PT, R234, 0x1, PT ;  /* 0x00000001ea00780c */ /* 0x000fda0003f65270 */
[----:B------:R-:W2:Y:S02]  /*ce60*/  @P3 LDC.64 R20, c[0x0][0x9e8] ;  /* 0x00027a00ff143b82 */ /* 0x000ea40000000a00 */
[----:B--2---:R-:W-:-:S05]  /*ce70*/  @P3 IMAD.HI.U32 R20, R233, R20, RZ ;  /* 0x00000014e9143227 */ /* 0x004fca00078e00ff */
[----:B------:R-:W-:-:S07]  /*ce80*/  @P3 SHF.R.U32.HI R233, RZ, R21, R20 ;  /* 0x00000015ffe93219 */ /* 0x000fce0000011614 */
.L_x_2820:
[----:B------:R-:W-:Y:S05]  /*ce90*/  BSYNC B2 ;  /* 0x0000000000027941 */ /* 0x000fea0003800000 */
.L_x_2818:
[----:B------:R-:W-:-:S04]  /*cea0*/  IMAD R233, R233, R234, -R178 ;  /* 0x000000eae9e97224 */ /* 0x000fc800078e0ab2 */
[----:B------:R-:W-:-:S05]  /*ceb0*/  IMAD.IADD R233, R233, 0x1, -R184 ;  /* 0x00000001e9e97824 */ /* 0x000fca00078e0ab8 */
[----:B------:R-:W-:Y:S02]  /*cec0*/  VIMNMX R181, R181, R233, !PT ;  /* 0x000000e9b5b57248 */ /* 0x000fe40007fe0100 */
[----:B------:R-:W-:-:S07]  /*ced0*/  VIADDMNMX R182, R233, R234, R182, PT ;  /* 0x000000eae9b67246 */ /* 0x000fce00038001b6 */
.L_x_2817:
[----:B------:R-:W-:Y:S01]  /*cee0*/  ISETP.GT.AND P3, PT, R12, -0x1, PT ;  /* 0xffffffff0c00780c */ /* 0x000fe20003f64270 */
[----:B------:R-:W2:Y:S01]  /*cef0*/  SHFL.IDX PT, R206, R206, 0x1, 0x1c1f ;  /* 0x003c1f00cece7f89 */ /* 0x000ea200000e0000 */
[----:B------:R-:W-:Y:S02]  /*cf00*/  UISETP.NE.AND UP0, UPT, UR48, URZ, UPT ;  /* 0x0000003f3000728c */ /* 0x000fe4000bf05270 */
[C---:B------:R-:W-:Y:S02]  /*cf10*/  ISETP.GT.AND P4, PT, R181.reuse, RZ, P3 ;  /* 0x000000ffb500720c */ /* 0x040fe40001f84270 */
[C---:B------:R-:W-:Y:S02]  /*cf20*/  ISETP.GT.AND P6, PT, R181.reuse, 0x8, P3 ;  /* 0x00000008b500780c */ /* 0x040fe40001fc4270 */
[----:B------:R-:W-:Y:S02]  /*cf30*/  ISETP.LT.OR P5, PT, R182, 0x1, P4 ;  /* 0x00000001b600780c */ /* 0x000fe400027a1670 */
[----:B------:R-:W-:-:S02]  /*cf40*/  ISETP.GT.AND P4, PT, R181, 0x1, P3 ;  /* 0x00000001b500780c */ /* 0x000fc40001f84270 */
[----:B------:R-:W-:Y:S02]  /*cf50*/  FSEL R152, R152, -INF , !P5 ;  /* 0xff80000098987808 */ /* 0x000fe40006800000 */
[C---:B------:R-:W-:Y:S02]  /*cf60*/  ISETP.LT.OR P4, PT, R182.reuse, 0x2, P4 ;  /* 0x00000002b600780c */ /* 0x040fe40002781670 */
[----:B------:R-:W-:Y:S02]  /*cf70*/  ISETP.GT.AND P5, PT, R181, 0x9, P3 ;  /* 0x00000009b500780c */ /* 0x000fe40001fa4270 */
[----:B0-----:R-:W-:Y:S02]  /*cf80*/  FSEL R207, R207, -INF , !P4 ;  /* 0xff800000cfcf7808 */ /* 0x001fe40006000000 */
[----:B------:R-:W-:Y:S02]  /*cf90*/  ISETP.GT.AND P4, PT, R181, 0x10, P3 ;  /* 0x00000010b500780c */ /* 0x000fe40001f84270 */
[----:B------:R-:W-:-:S02]  /*cfa0*/  ISETP.LT.OR P6, PT, R182, 0x9, P6 ;  /* 0x00000009b600780c */ /* 0x000fc400037c1670 */
[----:B------:R-:W-:Y:S01]  /*cfb0*/  ISETP.LT.OR P4, PT, R182, 0x11, P4 ;  /* 0x00000011b600780c */ /* 0x000fe20002781670 */
[--C-:B--2---:R-:W-:Y:S01]  /*cfc0*/  IMAD.IADD R232, R232, 0x1, R206.reuse ;  /* 0x00000001e8e87824 */ /* 0x104fe200078e02ce */
[C---:B------:R-:W-:Y:S01]  /*cfd0*/  ISETP.LT.OR P5, PT, R182.reuse, 0xa, P5 ;  /* 0x0000000ab600780c */ /* 0x040fe20002fa1670 */
[----:B------:R-:W-:Y:S01]  /*cfe0*/  IMAD.IADD R183, R183, 0x1, R206 ;  /* 0x00000001b7b77824 */ /* 0x000fe200078e02ce */
[----:B------:R-:W-:Y:S02]  /*cff0*/  FSEL R159, R159, -INF , !P4 ;  /* 0xff8000009f9f7808 */ /* 0x000fe40006000000 */
[----:B------:R-:W-:Y:S02]  /*d000*/  ISETP.GT.AND P4, PT, R181, 0x19, P3 ;  /* 0x00000019b500780c */ /* 0x000fe40001f84270 */
[----:B------:R-:W-:Y:S02]  /*d010*/  FSEL R229, R229, -INF , !P6 ;  /* 0xff800000e5e57808 */ /* 0x000fe40007000000 */
[----:B------:R-:W-:-:S02]  /*d020*/  ISETP.LT.OR P4, PT, R182, 0x1a, P4 ;  /* 0x0000001ab600780c */ /* 0x000fc40002781670 */
[----:B------:R-:W-:Y:S02]  /*d030*/  FSEL R230, R230, -INF , !P5 ;  /* 0xff800000e6e67808 */ /* 0x000fe40006800000 */
[C---:B------:R-:W-:Y:S02]  /*d040*/  ISETP.GT.AND P6, PT, R181.reuse, 0x11, P3 ;  /* 0x00000011b500780c */ /* 0x040fe40001fc4270 */
[C---:B------:R-:W-:Y:S02]  /*d050*/  ISETP.GT.AND P5, PT, R181.reuse, 0x18, P3 ;  /* 0x00000018b500780c */ /* 0x040fe40001fa4270 */
[----:B------:R-:W-:Y:S02]  /*d060*/  FSEL R164, R164, -INF , !P4 ;  /* 0xff800000a4a47808 */ /* 0x000fe40006000000 */
[----:B------:R-:W-:Y:S02]  /*d070*/  ISETP.GT.AND P4, PT, R181, 0x28, P3 ;  /* 0x00000028b500780c */ /* 0x000fe40001f84270 */
[----:B------:R-:W-:-:S02]  /*d080*/  ISETP.LT.OR P6, PT, R182, 0x12, P6 ;  /* 0x00000012b600780c */ /* 0x000fc400037c1670 */
[C---:B------:R-:W-:Y:S02]  /*d090*/  ISETP.LT.OR P5, PT, R182.reuse, 0x19, P5 ;  /* 0x00000019b600780c */ /* 0x040fe40002fa1670 */
[----:B------:R-:W-:Y:S02]  /*d0a0*/  ISETP.LT.OR P4, PT, R182, 0x29, P4 ;  /* 0x00000029b600780c */ /* 0x000fe40002781670 */
[----:B------:R-:W-:Y:S02]  /*d0b0*/  FSEL R231, R231, -INF , !P6 ;  /* 0xff800000e7e77808 */ /* 0x000fe40007000000 */
[----:B------:R-:W-:Y:S02]  /*d0c0*/  FSEL R163, R163, -INF , !P5 ;  /* 0xff800000a3a37808 */ /* 0x000fe40006800000 */
[C---:B------:R-:W-:Y:S02]  /*d0d0*/  ISETP.GT.AND P6, PT, R181.reuse, 0x20, P3 ;  /* 0x00000020b500780c */ /* 0x040fe40001fc4270 */
[----:B------:R-:W-:-:S02]  /*d0e0*/  ISETP.GT.AND P5, PT, R181, 0x21, P3 ;  /* 0x00000021b500780c */ /* 0x000fc40001fa4270 */
[----:B------:R-:W-:Y:S02]  /*d0f0*/  FSEL R171, R171, -INF , !P4 ;  /* 0xff800000abab7808 */ /* 0x000fe40006000000 */
[----:B------:R-:W-:Y:S02]  /*d100*/  ISETP.GT.AND P4, PT, R181, 0x31, P3 ;  /* 0x00000031b500780c */ /* 0x000fe40001f84270 */
[C---:B------:R-:W-:Y:S02]  /*d110*/  ISETP.LT.OR P6, PT, R182.reuse, 0x21, P6 ;  /* 0x00000021b600780c */ /* 0x040fe400037c1670 */
[C---:B------:R-:W-:Y:S02]  /*d120*/  ISETP.LT.OR P5, PT, R182.reuse, 0x22, P5 ;  /* 0x00000022b600780c */ /* 0x040fe40002fa1670 */
[----:B------:R-:W-:Y:S02]  /*d130*/  ISETP.LT.OR P4, PT, R182, 0x32, P4 ;  /* 0x00000032b600780c */ /* 0x000fe40002781670 */
[----:B------:R-:W-:-:S02]  /*d140*/  FSEL R166, R166, -INF , !P6 ;  /* 0xff800000a6a67808 */ /* 0x000fc40007000000 */
[----:B------:R-:W-:Y:S02]  /*d150*/  FSEL R169, R169, -INF , !P5 ;  /* 0xff800000a9a97808 */ /* 0x000fe40006800000 */
[C---:B------:R-:W-:Y:S02]  /*d160*/  ISETP.GT.AND P6, PT, R181.reuse, 0x29, P3 ;  /* 0x00000029b500780c */ /* 0x040fe40001fc4270 */
[----:B------:R-:W-:Y:S02]  /*d170*/  ISETP.GT.AND P5, PT, R181, 0x30, P3 ;  /* 0x00000030b500780c */ /* 0x000fe40001fa4270 */
[----:B------:R-:W-:Y:S02]  /*d180*/  FSEL R177, R177, -INF , !P4 ;  /* 0xff800000b1b17808 */ /* 0x000fe40006000000 */
[----:B------:R-:W-:Y:S02]  /*d190*/  PLOP3.LUT P4, PT, PT, PT, UP0, 0x40, 0x0 ;  /* 0x000000000000781c */ /* 0x000fe40003f8e808 */
[----:B------:R-:W-:-:S02]  /*d1a0*/  ISETP.LT.OR P6, PT, R182, 0x2a, P6 ;  /* 0x0000002ab600780c */ /* 0x000fc400037c1670 */
[----:B------:R-:W-:Y:S02]  /*d1b0*/  ISETP.LT.OR P5, PT, R182, 0x31, P5 ;  /* 0x00000031b600780c */ /* 0x000fe40002fa1670 */
[----:B------:R-:W-:Y:S02]  /*d1c0*/  FSEL R172, R172, -INF , !P6 ;  /* 0xff800000acac7808 */ /* 0x000fe40007000000 */
[----:B------:R-:W-:Y:S02]  /*d1d0*/  FSEL R174, R174, -INF , !P5 ;  /* 0xff800000aeae7808 */ /* 0x000fe40006800000 */
[C---:B------:R-:W-:Y:S02]  /*d1e0*/  ISETP.GT.AND P6, PT, R181.reuse, 0x38, P3 ;  /* 0x00000038b500780c */ /* 0x040fe40001fc4270 */
[----:B------:R-:W-:Y:S02]  /*d1f0*/  ISETP.GT.AND P5, PT, R181, 0x39, P3 ;  /* 0x00000039b500780c */ /* 0x000fe40001fa4270 */
[----:B------:R-:W-:-:S02]  /*d200*/  ISETP.LT.OR P6, PT, R182, 0x39, P6 ;  /* 0x00000039b600780c */ /* 0x000fc400037c1670 */
[----:B------:R-:W-:Y:S02]  /*d210*/  ISETP.LT.OR P5, PT, R182, 0x3a, P5 ;  /* 0x0000003ab600780c */ /* 0x000fe40002fa1670 */
[----:B------:R-:W-:Y:S02]  /*d220*/  FSEL R179, R179, -INF , !P6 ;  /* 0xff800000b3b37808 */ /* 0x000fe40007000000 */
[----:B------:R-:W-:Y:S01]  /*d230*/  FSEL R180, R180, -INF , !P5 ;  /* 0xff800000b4b47808 */ /* 0x000fe20006800000 */
[----:B------:R-:W-:Y:S08]  /*d240*/  @P4 BRA `(.L_x_2821) ;  /* 0x0000000000584947 */ /* 0x000ff00003800000 */
[----:B------:R-:W-:Y:S01]  /*d250*/  IADD3 R206, -R22, R23, R206 ;  /* 0x0000001716ce7210 */ /* 0x000fe20007ffe1ce */
[----:B------:R-:W-:Y:S03]  /*d260*/  BSSY B2, `(.L_x_2822) ;  /* 0x0000010000027945 */ /* 0x000fe60003800000 */
        /* <DEDUP_REMOVED lines=10> */
.L_x_2823:
[----:B------:R-:W-:-:S05]  /*d310*/  IMAD.U32 R181, RZ, RZ, UR40 ;  /* 0x00000028ffb57e24 */ /* 0x000fca000f8e00ff */
[----:B------:R-:W-:-:S13]  /*d320*/  ISETP.NE.AND P4, PT, R181, 0x1, PT ;  /* 0x00000001b500780c */ /* 0x000fda0003f85270 */
[----:B------:R-:W0:Y:S02]  /*d330*/  @P4 LDC.64 R20, c[0x0][0x9e8] ;  /* 0x00027a00ff144b82 */ /* 0x000e240000000a00 */
[----:B0-----:R-:W-:-:S05]  /*d340*/  @P4 IMAD.HI.U32 R20, R206, R20, RZ ;  /* 0x00000014ce144227 */ /* 0x001fca00078e00ff */
[----:B------:R-:W-:-:S07]  /*d350*/  @P4 SHF.R.U32.HI R206, RZ, R21, R20 ;  /* 0x00000015ffce4219 */ /* 0x000fce0000011614 */
.L_x_2824:
[----:B------:R-:W-:Y:S05]  /*d360*/  BSYNC B2 ;  /* 0x0000000000027941 */ /* 0x000fea0003800000 */
.L_x_2822:
[----:B------:R-:W-:-:S05]  /*d370*/  IMAD R178, R206, R181, -R178 ;  /* 0x000000b5ceb27224 */ /* 0x000fca00078e0ab2 */
[----:B------:R-:W-:-:S04]  /*d380*/  IADD3 R178, -R184, R178, RZ ;  /* 0x000000b2b8b27210 */ /* 0x000fc80007ffe1ff */
[----:B------:R-:W-:Y:S02]  /*d390*/  VIMNMX R183, R183, R178, !PT ;  /* 0x000000b2b7b77248 */ /* 0x000fe40007fe0100 */
[----:B------:R-:W-:-:S07]  /*d3a0*/  VIADDMNMX R232, R178, R181, R232, PT ;  /* 0x000000b5b2e87246 */ /* 0x000fce00038001e8 */
.L_x_2821:
        /* <DEDUP_REMOVED lines=19> */
[----:B------:R-:W-:Y:S02]  /*d4e0*/  ISETP.GT.AND P6, PT, R183, RZ, P3 ;  /* 0x000000ffb700720c */ /* 0x000fe40001fc4270 */
        /* <DEDUP_REMOVED lines=9> */
[----:B------:R-:W-:-:S02]  /*d580*/  FSEL R154, R154, -INF , !P5 ;  /* 0xff8000009a9a7808 */ /* 0x000fc40006800000 */
[----:B------:R-:W-:Y:S02]  /*d590*/  FMNMX.FTZ R20, R180, R20, !PT ;  /* 0x00000014b4147209 */ /* 0x000fe40007810000 */
[----:B------:R-:W-:Y:S02]  /*d5a0*/  FMNMX.FTZ R181, R153, R15, !PT ;  /* 0x0000000f99b57209 */ /* 0x000fe40007810000 */
[C---:B------:R-:W-:Y:S01]  /*d5b0*/  ISETP.GT.AND P5, PT, R183.reuse, 0x10, P3 ;  /* 0x00000010b700780c */ /* 0x040fe20001fa4270 */
[----:B------:R-:W0:Y:S01]  /*d5c0*/  SHFL.BFLY PT, R21, R20, 0x2, 0x1f ;  /* 0x0c401f0014157f89 */ /* 0x000e2200000e0000 */
[----:B------:R-:W-:Y:S02]  /*d5d0*/  ISETP.GT.AND P6, PT, R183, 0x38, P3 ;  /* 0x00000038b700780c */ /* 0x000fe40001fc4270 */
[C---:B------:R-:W-:Y:S02]  /*d5e0*/  ISETP.LT.OR P5, PT, R232.reuse, 0x11, P5 ;  /* 0x00000011e800780c */ /* 0x040fe40002fa1670 */
[----:B------:R-:W-:-:S02]  /*d5f0*/  ISETP.LT.OR P6, PT, R232, 0x39, P6 ;  /* 0x00000039e800780c */ /* 0x000fc400037c1670 */
[----:B------:R-:W-:Y:S02]  /*d600*/  FSEL R157, R157, -INF , !P5 ;  /* 0xff8000009d9d7808 */ /* 0x000fe40006800000 */
[----:B------:R-:W-:Y:S02]  /*d610*/  ISETP.GT.AND P5, PT, R183, 0x19, P3 ;  /* 0x00000019b700780c */ /* 0x000fe40001fa4270 */
[----:B------:R-:W-:Y:S02]  /*d620*/  FSEL R175, R175, -INF , !P6 ;  /* 0xff800000afaf7808 */ /* 0x000fe40007000000 */
[----:B------:R-:W-:-:S04]  /*d630*/  ISETP.LT.OR P5, PT, R232, 0x1a, P5 ;  /* 0x0000001ae800780c */ /* 0x000fc80002fa1670 */
[----:B------:R-:W-:Y:S02]  /*d640*/  FSEL R161, R161, -INF , !P5 ;  /* 0xff800000a1a17808 */ /* 0x000fe40006800000 */
[----:B------:R-:W-:-:S04]  /*d650*/  ISETP.GT.AND P5, PT, R183, 0x28, P3 ;  /* 0x00000028b700780c */ /* 0x000fc80001fa4270 */
[----:B------:R-:W-:Y:S02]  /*d660*/  ISETP.LT.OR P5, PT, R232, 0x29, P5 ;  /* 0x00000029e800780c */ /* 0x000fe40002fa1670 */
[----:B0-----:R-:W-:Y:S02]  /*d670*/  FMNMX.FTZ R21, R20, R21, !PT ;  /* 0x0000001514157209 */ /* 0x001fe40007810000 */
[----:B------:R-:W-:Y:S02]  /*d680*/  FSEL R167, R167, -INF , !P5 ;  /* 0xff800000a7a77808 */ /* 0x000fe40006800000 */
[----:B------:R-:W-:Y:S01]  /*d690*/  ISETP.GT.AND P5, PT, R183, 0x30, P3 ;  /* 0x00000030b700780c */ /* 0x000fe20001fa4270 */
[----:B------:R-:W0:Y:S03]  /*d6a0*/  SHFL.BFLY PT, R20, R21, 0x1, 0x1f ;  /* 0x0c201f0015147f89 */ /* 0x000e2600000e0000 */
[----:B------:R-:W-:-:S04]  /*d6b0*/  ISETP.LT.OR P5, PT, R232, 0x31, P5 ;  /* 0x00000031e800780c */ /* 0x000fc80002fa1670 */
[----:B------:R-:W-:Y:S02]  /*d6c0*/  FSEL R170, R170, -INF , !P5 ;  /* 0xff800000aaaa7808 */ /* 0x000fe40006800000 */
[----:B0-----:R-:W-:Y:S01]  /*d6d0*/  FMNMX.FTZ R21, R21, R20, !PT ;  /* 0x0000001415157209 */ /* 0x001fe20007810000 */
[----:B------:R-:W-:-:S03]  /*d6e0*/  IMAD.U32 R20, RZ, RZ, UR39 ;  /* 0x00000027ff147e24 */ /* 0x000fc6000f8e00ff */
[----:B------:R-:W-:-:S04]  /*d6f0*/  FSETP.NEU.FTZ.AND P4, PT, R21, -INF , PT ;  /* 0xff8000001500780b */ /* 0x000fc80003f9d000 */
[----:B------:R-:W-:-:S05]  /*d700*/  FSEL R178, R21, RZ, P4 ;  /* 0x000000ff15b27208 */ /* 0x000fca0002000000 */
[----:B------:R-:W-:Y:S01]  /*d710*/  FADD.FTZ R178, -R178, R14 ;  /* 0x0000000eb2b27221 */ /* 0x000fe20000010100 */
[----:B------:R-:W-:-:S05]  /*d720*/  FMUL.FTZ R14, R21, R20 ;  /* 0x00000014150e7220 */ /* 0x000fca0000410000 */
[----:B------:R-:W-:Y:S02]  /*d730*/  FSEL R14, R14, RZ, P4 ;  /* 0x000000ff0e0e7208 */ /* 0x000fe40002000000 */
[----:B------:R-:W-:-:S03]  /*d740*/  ISETP.GT.AND P4, PT, R183, 0x8, P3 ;  /* 0x00000008b700780c */ /* 0x000fc60001f84270 */
[-CC-:B------:R-:W-:Y:S01]  /*d750*/  FFMA.FTZ R152, R152, R20.reuse, -R14.reuse ;  /* 0x0000001498987223 */ /* 0x180fe2000001080e */
[----:B------:R-:W-:Y:S01]  /*d760*/  ISETP.LT.OR P4, PT, R232, 0x9, P4 ;  /* 0x00000009e800780c */ /* 0x000fe20002781670 */
[-CC-:B------:R-:W-:Y:S01]  /*d770*/  FFMA.FTZ R207, R207, R20.reuse, -R14.reuse ;  /* 0x00000014cfcf7223 */ /* 0x180fe2000001080e */
[-CC-:B------:R-:W-:Y:S01]  /*d780*/  FFMA.FTZ R229, R229, R20.reuse, -R14.reuse ;  /* 0x00000014e5e57223 */ /* 0x180fe2000001080e */
[-CC-:B------:R-:W-:Y:S01]  /*d790*/  FFMA.FTZ R230, R230, R20.reuse, -R14.reuse ;  /* 0x00000014e6e67223 */ /* 0x180fe2000001080e */
[----:B------:R-:W-:Y:S01]  /*d7a0*/  FSEL R155, R155, -INF , !P4 ;  /* 0xff8000009b9b7808 */ /* 0x000fe20006000000 */
[-CC-:B------:R-:W-:Y:S01]  /*d7b0*/  FFMA.FTZ R159, R159, R20.reuse, -R14.reuse ;  /* 0x000000149f9f7223 */ /* 0x180fe2000001080e */
[----:B------:R-:W-:Y:S01]  /*d7c0*/  ISETP.GT.AND P4, PT, R183, 0x11, P3 ;  /* 0x00000011b700780c */ /* 0x000fe20001f84270 */
[-CC-:B------:R-:W-:Y:S01]  /*d7d0*/  FFMA.FTZ R231, R231, R20.reuse, -R14.reuse ;  /* 0x00000014e7e77223 */ /* 0x180fe2000001080e */
[-CC-:B------:R-:W-:Y:S01]  /*d7e0*/  FFMA.FTZ R163, R163, R20.reuse, -R14.reuse ;  /* 0x00000014a3a37223 */ /* 0x180fe2000001080e */
        /* <DEDUP_REMOVED lines=12> */
[-C--:B------:R-:W-:Y:S01]  /*d8b0*/  FFMA.FTZ R180, R180, R20.reuse, -R14 ;  /* 0x00000014b4b47223 */ /* 0x080fe2000001080e */
[----:B------:R-:W-:Y:S01]  /*d8c0*/  FMUL.FTZ R14, R178, R20 ;  /* 0x00000014b20e7220 */ /* 0x000fe20000410000 */
[----:B------:R-:W-:Y:S01]  /*d8d0*/  MUFU.EX2 R152, R152 ;  /* 0x0000009800987308 */ /* 0x000fe20000000800 */
[----:B------:R-:W-:-:S02]  /*d8e0*/  FSEL R162, R162, -INF , !P4 ;  /* 0xff800000a2a27808 */ /* 0x000fc40006000000 */
[----:B------:R-:W-:-:S04]  /*d8f0*/  ISETP.GT.AND P4, PT, R183, 0x29, P3 ;  /* 0x00000029b700780c */ /* 0x000fc80001f84270 */
[----:B------:R-:W-:Y:S01]  /*d900*/  ISETP.LT.OR P4, PT, R232, 0x2a, P4 ;  /* 0x0000002ae800780c */ /* 0x000fe20002781670 */
[----:B------:R-:W0:Y:S03]  /*d910*/  MUFU.EX2 R14, R14 ;  /* 0x0000000e000e7308 */ /* 0x000e260000000800 */
[----:B------:R-:W-:Y:S02]  /*d920*/  FSEL R178, R168, -INF , !P4 ;  /* 0xff800000a8b27808 */ /* 0x000fe40006000000 */
[----:B------:R-:W-:Y:S02]  /*d930*/  FMNMX.FTZ R168, R154, R181, !PT ;  /* 0x000000b59aa87209 */ /* 0x000fe40007810000 */
[----:B------:R-:W-:Y:S01]  /*d940*/  ISETP.GT.AND P4, PT, R183, 0x31, P3 ;  /* 0x00000031b700780c */ /* 0x000fe20001f84270 */
[----:B------:R-:W2:Y:S01]  /*d950*/  MUFU.EX2 R207, R207 ;  /* 0x000000cf00cf7308 */ /* 0x000ea20000000800 */
[----:B------:R-:W-:-:S02]  /*d960*/  FMNMX.FTZ R181, R155, R168, !PT ;  /* 0x000000a89bb57209 */ /* 0x000fc40007810000 */
[----:B------:R-:W-:Y:S02]  /*d970*/  ISETP.LT.OR P4, PT, R232, 0x32, P4 ;  /* 0x00000032e800780c */ /* 0x000fe40002781670 */
[----:B------:R-:W-:Y:S02]  /*d980*/  FMNMX.FTZ R168, R156, R181, !PT ;  /* 0x000000b59ca87209 */ /* 0x000fe40007810000 */
[----:B------:R-:W-:Y:S01]  /*d990*/  ISETP.GT.AND P3, PT, R183, 0x39, P3 ;  /* 0x00000039b700780c */ /* 0x000fe20001f64270 */
[----:B------:R-:W3:Y:S01]  /*d9a0*/  MUFU.EX2 R229, R229 ;  /* 0x000000e500e57308 */ /* 0x000ee20000000800 */
[----:B------:R-:W-:Y:S01]  /*d9b0*/  FMNMX.FTZ R181, R157, R168, !PT ;  /* 0x000000a89db57209 */ /* 0x000fe20007810000 */
[----:B0-----:R-:W-:Y:S01]  /*d9c0*/  FFMA.FTZ R0, R14, R0, R152 ;  /* 0x000000000e007223 */ /* 0x001fe20000010098 */
[----:B------:R-:W-:Y:S01]  /*d9d0*/  FSEL R173, R173, -INF , !P4 ;  /* 0xff800000adad7808 */ /* 0x000fe20006000000 */
[-C--:B------:R-:W-:Y:S01]  /*d9e0*/  FMUL.FTZ R24, R24, R14.reuse ;  /* 0x0000000e18187220 */ /* 0x080fe20000410000 */
[----:B------:R-:W-:Y:S01]  /*d9f0*/  FMNMX.FTZ R181, R158, R181, !PT ;  /* 0x000000b59eb57209 */ /* 0x000fe20007810000 */
[-C--:B------:R-:W-:Y:S01]  /*da00*/  FMUL.FTZ R25, R25, R14.reuse ;  /* 0x0000000e19197220 */ /* 0x080fe20000410000 */
[----:B------:R-:W-:Y:S01]  /*da10*/  ISETP.LT.OR P3, PT, R232, 0x3a, P3 ;  /* 0x0000003ae800780c */ /* 0x000fe20001f61670 */
[----:B------:R-:W0:Y:S01]  /*da20*/  MUFU.EX2 R230, R230 ;  /* 0x000000e600e67308 */ /* 0x000e220000000800 */
[----:B------:R-:W-:Y:S01]  /*da30*/  FMNMX.FTZ R168, R160, R181, !PT ;  /* 0x000000b5a0a87209 */ /* 0x000fe20007810000 */
[----:B--2---:R-:W-:Y:S01]  /*da40*/  FADD.FTZ R0, R207, R0 ;  /* 0x00000000cf007221 */ /* 0x004fe20000010000 */
[----:B------:R-:W-:Y:S01]  /*da50*/  FSEL R176, R176, -INF , !P3 ;  /* 0xff800000b0b07808 */ /* 0x000fe20005800000 */
[----:B------:R-:W-:Y:S01]  /*da60*/  FMUL.FTZ R28, R28, R14 ;  /* 0x0000000e1c1c7220 */ /* 0x000fe20000410000 */
[----:B------:R-:W-:Y:S01]  /*da70*/  FMNMX.FTZ R181, R161, R168, !PT ;  /* 0x000000a8a1b57209 */ /* 0x000fe20007810000 */
[----:B------:R-:W-:Y:S01]  /*da80*/  FMUL.FTZ R29, R29, R14 ;  /* 0x0000000e1d1d7220 */ /* 0x000fe20000410000 */
[----:B------:R-:W-:Y:S01]  /*da90*/  F2FP.F16.F32.PACK_AB R152, R207, R152 ;  /* 0x00000098cf98723e */ /* 0x000fe200000000ff */
[----:B------:R-:W2:Y:S01]  /*daa0*/  MUFU.EX2 R159, R159 ;  /* 0x0000009f009f7308 */ /* 0x000ea20000000800 */
[----:B------:R-:W-:Y:S01]  /*dab0*/  FMNMX.FTZ R168, R162, R181, !PT ;  /* 0x000000b5a2a87209 */ /* 0x000fe20007810000 */
[----:B---3--:R-:W-:Y:S01]  /*dac0*/  FADD.FTZ R233, R229, R0 ;  /* 0x00000000e5e97221 */ /* 0x008fe20000010000 */
[-C--:B------:R-:W-:Y:S01]  /*dad0*/  FMUL.FTZ R32, R32, R14.reuse ;  /* 0x0000000e20207220 */ /* 0x080fe20000410000 */
[----:B------:R-:W-:Y:S01]  /*dae0*/  FMUL.FTZ R33, R33, R14 ;  /* 0x0000000e21217220 */ /* 0x000fe20000410000 */
[----:B------:R-:W-:Y:S01]  /*daf0*/  FMNMX.FTZ R168, R165, R168, !PT ;  /* 0x000000a8a5a87209 */ /* 0x000fe20007810000 */
[-C--:B------:R-:W-:Y:S01]  /*db00*/  FMUL.FTZ R36, R36, R14.reuse ;  /* 0x0000000e24247220 */ /* 0x080fe20000410000 */
[----:B------:R-:W-:Y:S01]  /*db10*/  FMUL.FTZ R37, R37, R14 ;  /* 0x0000000e25257220 */ /* 0x000fe20000410000 */
[----:B------:R-:W3:Y:S01]  /*db20*/  MUFU.EX2 R231, R231 ;  /* 0x000000e700e77308 */ /* 0x000ee20000000800 */
[----:B------:R-:W-:Y:S01]  /*db30*/  FMNMX.FTZ R168, R167, R168, !PT ;  /* 0x000000a8a7a87209 */ /* 0x000fe20007810000 */
[----:B0-----:R-:W-:Y:S01]  /*db40*/  FADD.FTZ R0, R230, R233 ;  /* 0x000000e9e6007221 */ /* 0x001fe20000010000 */
[-C--:B------:R-:W-:Y:S01]  /*db50*/  FMUL.FTZ R40, R40, R14.reuse ;  /* 0x0000000e28287220 */ /* 0x080fe20000410000 */
[----:B------:R-:W-:Y:S01]  /*db60*/  FMUL.FTZ R41, R41, R14 ;  /* 0x0000000e29297220 */ /* 0x000fe20000410000 */
[----:B------:R-:W-:Y:S01]  /*db70*/  FMNMX.FTZ R168, R178, R168, !PT ;  /* 0x000000a8b2a87209 */ /* 0x000fe20007810000 */
[-C--:B------:R-:W-:Y:S01]  /*db80*/  FMUL.FTZ R44, R44, R14.reuse ;  /* 0x0000000e2c2c7220 */ /* 0x080fe20000410000 */
[----:B------:R-:W-:Y:S01]  /*db90*/  FMUL.FTZ R45, R45, R14 ;  /* 0x0000000e2d2d7220 */ /* 0x000fe20000410000 */
[----:B------:R-:W0:Y:S01]  /*dba0*/  MUFU.EX2 R163, R163 ;  /* 0x000000a300a37308 */ /* 0x000e220000000800 */
[----:B------:R-:W-:Y:S01]  /*dbb0*/  FMNMX.FTZ R168, R170, R168, !PT ;  /* 0x000000a8aaa87209 */ /* 0x000fe20007810000 */
[----:B--2---:R-:W-:Y:S01]  /*dbc0*/  FADD.FTZ R0, R159, R0 ;  /* 0x000000009f007221 */ /* 0x004fe20000010000 */
[-C--:B------:R-:W-:Y:S01]  /*dbd0*/  FMUL.FTZ R48, R48, R14.reuse ;  /* 0x0000000e30307220 */ /* 0x080fe20000410000 */
[----:B------:R-:W-:Y:S01]  /*dbe0*/  FMUL.FTZ R49, R49, R14 ;  /* 0x0000000e31317220 */ /* 0x000fe20000410000 */
[----:B------:R-:W-:Y:S01]  /*dbf0*/  FMNMX.FTZ R168, R173, R168, !PT ;  /* 0x000000a8ada87209 */ /* 0x000fe20007810000 */
[-C--:B------:R-:W-:Y:S01]  /*dc00*/  FMUL.FTZ R52, R52, R14.reuse ;  /* 0x0000000e34347220 */ /* 0x080fe20000410000 */
[----:B------:R-:W-:Y:S01]  /*dc10*/  FMUL.FTZ R53, R53, R14 ;  /* 0x0000000e35357220 */ /* 0x000fe20000410000 */
[----:B------:R-:W2:Y:S01]  /*dc20*/  MUFU.EX2 R164, R164 ;  /* 0x000000a400a47308 */ /* 0x000ea20000000800 */
[----:B------:R-:W-:Y:S01]  /*dc30*/  FMNMX.FTZ R181, R175, R168, !PT ;  /* 0x000000a8afb57209 */ /* 0x000fe20007810000 */
[----:B---3--:R-:W-:Y:S01]  /*dc40*/  FADD.FTZ R0, R231, R0 ;  /* 0x00000000e7007221 */ /* 0x008fe20000010000 */
[-C--:B------:R-:W-:Y:S01]  /*dc50*/  FMUL.FTZ R56, R56, R14.reuse ;  /* 0x0000000e38387220 */ /* 0x080fe20000410000 */
[-C--:B------:R-:W-:Y:S01]  /*dc60*/  FMUL.FTZ R57, R57, R14.reuse ;  /* 0x0000000e39397220 */ /* 0x080fe20000410000 */
[----:B------:R-:W-:Y:S01]  /*dc70*/  FMNMX.FTZ R168, R176, R181, !PT ;  /* 0x000000b5b0a87209 */ /* 0x000fe20007810000 */
[-C--:B------:R-:W-:Y:S01]  /*dc80*/  FMUL.FTZ R60, R60, R14.reuse ;  /* 0x0000000e3c3c7220 */ /* 0x080fe20000410000 */
[-C--:B------:R-:W-:Y:S01]  /*dc90*/  FMUL.FTZ R61, R61, R14.reuse ;  /* 0x0000000e3d3d7220 */ /* 0x080fe20000410000 */
[----:B------:R-:W3:Y:S01]  /*dca0*/  MUFU.EX2 R166, R166 ;  /* 0x000000a600a67308 */ /* 0x000ee20000000800 */
[-C--:B------:R-:W-:Y:S01]  /*dcb0*/  FMUL.FTZ R64, R64, R14.reuse ;  /* 0x0000000e40407220 */ /* 0x080fe20000410000 */
[----:B------:R-:W4:Y:S01]  /*dcc0*/  SHFL.BFLY PT, R181, R168, 0x2, 0x1f ;  /* 0x0c401f00a8b57f89 */ /* 0x000f2200000e0000 */
        /* <DEDUP_REMOVED lines=23> */
[----:B----4-:R-:W-:Y:S01]  /*de40*/  FMNMX.FTZ R168, R168, R181, !PT ;  /* 0x000000b5a8a87209 */ /* 0x010fe20007810000 */
[-C--:B------:R-:W-:Y:S01]  /*de50*/  FMUL.FTZ R105, R105, R14.reuse ;  /* 0x0000000e69697220 */ /* 0x080fe20000410000 */
[-C--:B------:R-:W-:Y:S01]  /*de60*/  FMUL.FTZ R108, R108, R14.reuse ;  /* 0x0000000e6c6c7220 */ /* 0x080fe20000410000 */
[-C--:B------:R-:W-:Y:S01]  /*de70*/  FMUL.FTZ R109, R109, R14.reuse ;  /* 0x0000000e6d6d7220 */ /* 0x080fe20000410000 */
[-C--:B------:R-:W-:Y:S01]  /*de80*/  FMUL.FTZ R112, R112, R14.reuse ;  /* 0x0000000e70707220 */ /* 0x080fe20000410000 */
[----:B------:R-:W4:Y:S01]  /*de90*/  SHFL.BFLY PT, R181, R168, 0x1, 0x1f ;  /* 0x0c201f00a8b57f89 */ /* 0x000f2200000e0000 */
        /* <DEDUP_REMOVED lines=22> */
[----:B----4-:R-:W-:Y:S01]  /*e000*/  FMNMX.FTZ R168, R168, R181, !PT ;  /* 0x000000b5a8a87209 */ /* 0x010fe20007810000 */
[----:B------:R-:W-:Y:S01]  /*e010*/  IMAD.MOV R181, RZ, RZ, -R194 ;  /* 0x000000ffffb57224 */ /* 0x000fe200078e0ac2 */
[----:B------:R-:W-:Y:S02]  /*e020*/  MUFU.EX2 R180, R180 ;  /* 0x000000b400b47308 */ /* 0x000fe40000000800 */
[C---:B------:R-:W-:Y:S01]  /*e030*/  FSETP.NEU.FTZ.AND P4, PT, R168.reuse, -INF , PT ;  /* 0xff800000a800780b */ /* 0x040fe20003f9d000 */
[----:B------:R-:W-:Y:S01]  /*e040*/  FMUL.FTZ R206, R168, R20 ;  /* 0x00000014a8ce7220 */ /* 0x000fe20000410000 */
[----:B------:R-:W-:-:S02]  /*e050*/  ISETP.NE.AND P3, PT, R184, R181, PT ;  /* 0x000000b5b800720c */ /* 0x000fc40003f65270 */
[----:B------:R-:W-:Y:S02]  /*e060*/  FSEL R181, R168, RZ, P4 ;  /* 0x000000ffa8b57208 */ /* 0x000fe40002000000 */
[----:B------:R-:W-:-:S03]  /*e070*/  FSEL R206, R206, RZ, P4 ;  /* 0x000000ffcece7208 */ /* 0x000fc60002000000 */
[----:B------:R-:W-:Y:S02]  /*e080*/  FADD.FTZ R181, -R181, R15 ;  /* 0x0000000fb5b57221 */ /* 0x000fe40000010100 */
[-CC-:B------:R-:W-:Y:S01]  /*e090*/  FFMA.FTZ R153, R153, R20.reuse, -R206.reuse ;  /* 0x0000001499997223 */ /* 0x180fe200000108ce */
[-CC-:B------:R-:W-:Y:S01]  /*e0a0*/  FFMA.FTZ R155, R155, R20.reuse, -R206.reuse ;  /* 0x000000149b9b7223 */ /* 0x180fe200000108ce */
[-C--:B------:R-:W-:Y:S01]  /*e0b0*/  FMUL.FTZ R15, R181, R20.reuse ;  /* 0x00000014b50f7220 */ /* 0x080fe20000410000 */
[-CC-:B------:R-:W-:Y:S01]  /*e0c0*/  FFMA.FTZ R181, R154, R20.reuse, -R206.reuse ;  /* 0x000000149ab57223 */ /* 0x180fe200000108ce */
[----:B------:R-:W-:Y:S02]  /*e0d0*/  @!P3 IMAD R18, R18, 0x40, R191 ;  /* 0x000000401212b824 */ /* 0x000fe400078e02bf */
[-CC-:B------:R-:W-:Y:S01]  /*e0e0*/  FFMA.FTZ R157, R157, R20.reuse, -R206.reuse ;  /* 0x000000149d9d7223 */ /* 0x180fe200000108ce */
[-CC-:B------:R-:W-:Y:S01]  /*e0f0*/  FFMA.FTZ R182, R158, R20.reuse, -R206.reuse ;  /* 0x000000149eb67223 */ /* 0x180fe200000108ce */
[----:B------:R-:W-:Y:S01]  /*e100*/  FFMA.FTZ R161, R161, R20, -R206 ;  /* 0x00000014a1a17223 */ /* 0x000fe200000108ce */
[----:B------:R-:W-:-:S02]  /*e110*/  @!P3 IMAD R183, R18, 0x4, R2 ;  /* 0x0000000412b7b824 */ /* 0x000fc400078e0202 */
[-C--:B------:R-:W-:Y:S01]  /*e120*/  FFMA.FTZ R18, R156, R20.reuse, -R206 ;  /* 0x000000149c127223 */ /* 0x080fe200000108ce */
[----:B------:R-:W-:Y:S01]  /*e130*/  F2FP.F16.F32.PACK_AB R156, R231, R159 ;  /* 0x0000009fe79c723e */ /* 0x000fe200000000ff */
[----:B0-----:R-:W-:Y:S01]  /*e140*/  FADD.FTZ R159, R163, R0 ;  /* 0x00000000a39f7221 */ /* 0x001fe20000010000 */
[----:B------:R-:W0:Y:S01]  /*e150*/  MUFU.EX2 R15, R15 ;  /* 0x0000000f000f7308 */ /* 0x000e220000000800 */
[----:B------:R-:W-:Y:S01]  /*e160*/  @!P3 STS [R183+0x28800], R14 ;  /* 0x0288000eb700b388 */ /* 0x000fe20000000800 */
[-CC-:B------:R-:W-:Y:S01]  /*e170*/  FFMA.FTZ R207, R162, R20.reuse, -R206.reuse ;  /* 0x00000014a2cf7223 */ /* 0x180fe200000108ce */
[----:B--2---:R-:W-:Y:S01]  /*e180*/  FADD.FTZ R159, R164, R159 ;  /* 0x0000009fa49f7221 */ /* 0x004fe20000010000 */
[-CC-:B------:R-:W-:Y:S01]  /*e190*/  FFMA.FTZ R165, R165, R20.reuse, -R206.reuse ;  /* 0x00000014a5a57223 */ /* 0x180fe200000108ce */
[-CC-:B------:R-:W-:Y:S01]  /*e1a0*/  FFMA.FTZ R167, R167, R20.reuse, -R206.reuse ;  /* 0x00000014a7a77223 */ /* 0x180fe200000108ce */
[-CC-:B------:R-:W-:Y:S01]  /*e1b0*/  FFMA.FTZ R178, R178, R20.reuse, -R206.reuse ;  /* 0x00000014b2b27223 */ /* 0x180fe200000108ce */
[----:B---3--:R-:W-:Y:S01]  /*e1c0*/  FADD.FTZ R0, R166, R159 ;  /* 0x0000009fa6007221 */ /* 0x008fe20000010000 */
[-CC-:B------:R-:W-:Y:S01]  /*e1d0*/  FFMA.FTZ R170, R170, R20.reuse, -R206.reuse ;  /* 0x00000014aaaa7223 */ /* 0x180fe200000108ce */
[-CC-:B------:R-:W-:Y:S01]  /*e1e0*/  FFMA.FTZ R173, R173, R20.reuse, -R206.reuse ;  /* 0x00000014adad7223 */ /* 0x180fe200000108ce */
[-C--:B------:R-:W-:Y:S01]  /*e1f0*/  FFMA.FTZ R175, R175, R20.reuse, -R206 ;  /* 0x00000014afaf7223 */ /* 0x080fe200000108ce */
[----:B-----5:R-:W-:Y:S01]  /*e200*/  FADD.FTZ R0, R169, R0 ;  /* 0x00000000a9007221 */ /* 0x020fe20000010000 */
[----:B------:R-:W-:Y:S01]  /*e210*/  FFMA.FTZ R176, R176, R20, -R206 ;  /* 0x00000014b0b07223 */ /* 0x000fe200000108ce */
[----:B------:R-:W-:Y:S01]  /*e220*/  MUFU.EX2 R181, R181 ;  /* 0x000000b500b57308 */ /* 0x000fe20000000800 */
[----:B-1----:R-:W-:Y:S01]  /*e230*/  F2FP.F16.F32.PACK_AB R162, R172, R171 ;  /* 0x000000abaca2723e */ /* 0x002fe200000000ff */
[----:B------:R-:W-:Y:S01]  /*e240*/  FADD.FTZ R159, R171, R0 ;  /* 0x00000000ab9f7221 */ /* 0x000fe20000010000 */
[----:B------:R-:W-:Y:S01]  /*e250*/  F2FP.F16.F32.PACK_AB R158, R164, R163 ;  /* 0x000000a3a49e723e */ /* 0x000fe200000000ff */
[----:B0-----:R0:W-:Y:S01]  /*e260*/  @!P3 STS [R183+0x28820], R15 ;  /* 0x0288200fb700b388 */ /* 0x0011e20000000800 */
[----:B------:R-:W-:Y:S01]  /*e270*/  F2FP.F16.F32.PACK_AB R164, R177, R174 ;  /* 0x000000aeb1a4723e */ /* 0x000fe200000000ff */
[----:B------:R-:W-:Y:S01]  /*e280*/  FADD.FTZ R159, R172, R159 ;  /* 0x0000009fac9f7221 */ /* 0x000fe20000010000 */
[----:B------:R-:W-:Y:S01]  /*e290*/  F2FP.F16.F32.PACK_AB R154, R230, R229 ;  /* 0x000000e5e69a723e */ /* 0x000fe200000000ff */
[----:B------:R-:W-:Y:S01]  /*e2a0*/  MUFU.EX2 R155, R155 ;  /* 0x0000009b009b7308 */ /* 0x000fe20000000800 */
[-C--:B------:R-:W-:Y:S01]  /*e2b0*/  FMUL.FTZ R26, R26, R15.reuse ;  /* 0x0000000f1a1a7220 */ /* 0x080fe20000410000 */
[----:B------:R-:W-:Y:S01]  /*e2c0*/  FADD.FTZ R0, R174, R159 ;  /* 0x0000009fae007221 */ /* 0x000fe20000010000 */
[-C--:B------:R-:W-:Y:S01]  /*e2d0*/  FMUL.FTZ R27, R27, R15.reuse ;  /* 0x0000000f1b1b7220 */ /* 0x080fe20000410000 */
[-C--:B------:R-:W-:Y:S01]  /*e2e0*/  FMUL.FTZ R30, R30, R15.reuse ;  /* 0x0000000f1e1e7220 */ /* 0x080fe20000410000 */
[-C--:B------:R-:W-:Y:S01]  /*e2f0*/  FMUL.FTZ R31, R31, R15.reuse ;  /* 0x0000000f1f1f7220 */ /* 0x080fe20000410000 */
[----:B0-----:R-:W-:Y:S01]  /*e300*/  FFMA.FTZ R183, R160, R20, -R206 ;  /* 0x00000014a0b77223 */ /* 0x001fe200000108ce */
[----:B------:R-:W-:Y:S01]  /*e310*/  FADD.FTZ R0, R177, R0 ;  /* 0x00000000b1007221 */ /* 0x000fe20000010000 */
[----:B------:R-:W0:Y:S01]  /*e320*/  MUFU.EX2 R206, R153 ;  /* 0x0000009900ce7308 */ /* 0x000e220000000800 */
[----:B------:R-:W-:Y:S01]  /*e330*/  F2FP.F16.F32.PACK_AB R160, R169, R166 ;  /* 0x000000a6a9a0723e */ /* 0x000fe200000000ff */
[----:B------:R-:W-:Y:S01]  /*e340*/  FMUL.FTZ R34, R34, R15 ;  /* 0x0000000f22227220 */ /* 0x000fe20000410000 */
[----:B------:R-:W-:Y:S01]  /*e350*/  FADD.FTZ R159, R179, R0 ;  /* 0x00000000b39f7221 */ /* 0x000fe20000010000 */
[----:B------:R-:W-:Y:S01]  /*e360*/  F2FP.F16.F32.PACK_AB R166, R180, R179 ;  /* 0x000000b3b4a6723e */ /* 0x000fe200000000ff */
[-C--:B------:R-:W-:Y:S01]  /*e370*/  FMUL.FTZ R35, R35, R15.reuse ;  /* 0x0000000f23237220 */ /* 0x080fe20000410000 */
[-C--:B------:R-:W-:Y:S01]  /*e380*/  FMUL.FTZ R38, R38, R15.reuse ;  /* 0x0000000f26267220 */ /* 0x080fe20000410000 */
[----:B------:R-:W-:Y:S01]  /*e390*/  FADD.FTZ R0, R180, R159 ;  /* 0x0000009fb4007221 */ /* 0x000fe20000010000 */
[----:B------:R-:W1:Y:S01]  /*e3a0*/  MUFU.EX2 R18, R18 ;  /* 0x0000001200127308 */ /* 0x000e620000000800 */
[-C--:B------:R-:W-:Y:S01]  /*e3b0*/  FMUL.FTZ R39, R39, R15.reuse ;  /* 0x0000000f27277220 */ /* 0x080fe20000410000 */
[-C--:B------:R-:W-:Y:S01]  /*e3c0*/  FMUL.FTZ R42, R42, R15.reuse ;  /* 0x0000000f2a2a7220 */ /* 0x080fe20000410000 */
[-C--:B------:R-:W-:Y:S01]  /*e3d0*/  FMUL.FTZ R43, R43, R15.reuse ;  /* 0x0000000f2b2b7220 */ /* 0x080fe20000410000 */
[-C--:B------:R-:W-:Y:S01]  /*e3e0*/  FMUL.FTZ R46, R46, R15.reuse ;  /* 0x0000000f2e2e7220 */ /* 0x080fe20000410000 */
[-C--:B------:R-:W-:Y:S01]  /*e3f0*/  FMUL.FTZ R47, R47, R15.reuse ;  /* 0x0000000f2f2f7220 */ /* 0x080fe20000410000 */
[-C--:B------:R-:W-:Y:S01]  /*e400*/  FMUL.FTZ R50, R50, R15.reuse ;  /* 0x0000000f32327220 */ /* 0x080fe20000410000 */
[----:B------:R-:W-:Y:S01]  /*e410*/  FMUL.FTZ R51, R51, R15 ;  /* 0x0000000f33337220 */ /* 0x000fe20000410000 */
[----:B------:R-:W2:Y:S01]  /*e420*/  MUFU.EX2 R157, R157 ;  /* 0x0000009d009d7308 */ /* 0x000ea20000000800 */
[----:B0-----:R-:W-:Y:S01]  /*e430*/  FFMA.FTZ R180, R15, R3, R206 ;  /* 0x000000030fb47223 */ /* 0x001fe200000100ce */
[----:B------:R-:W-:Y:S01]  /*e440*/  F2FP.F16.F32.PACK_AB R153, R181, R206 ;  /* 0x000000ceb599723e */ /* 0x000fe200000000ff */
[-C--:B------:R-:W-:Y:S01]  /*e450*/  FMUL.FTZ R54, R54, R15.reuse ;  /* 0x0000000f36367220 */ /* 0x080fe20000410000 */
[-C--:B------:R-:W-:Y:S01]  /*e460*/  FMUL.FTZ R55, R55, R15.reuse ;  /* 0x0000000f37377220 */ /* 0x080fe20000410000 */
[----:B------:R-:W-:Y:S01]  /*e470*/  FADD.FTZ R180, R181, R180 ;  /* 0x000000b4b5b47221 */ /* 0x000fe20000010000 */
[-C--:B------:R-:W-:Y:S01]  /*e480*/  FMUL.FTZ R58, R58, R15.reuse ;  /* 0x0000000f3a3a7220 */ /* 0x080fe20000410000 */
[----:B------:R-:W-:Y:S01]  /*e490*/  FMUL.FTZ R59, R59, R15 ;  /* 0x0000000f3b3b7220 */ /* 0x000fe20000410000 */
[----:B------:R-:W0:Y:S01]  /*e4a0*/  MUFU.EX2 R182, R182 ;  /* 0x000000b600b67308 */ /* 0x000e220000000800 */
[----:B------:R-:W-:Y:S01]  /*e4b0*/  FADD.FTZ R3, R155, R180 ;  /* 0x000000b49b037221 */ /* 0x000fe20000010000 */
[----:B-1----:R-:W-:Y:S01]  /*e4c0*/  F2FP.F16.F32.PACK_AB R155, R18, R155 ;  /* 0x0000009b129b723e */ /* 0x002fe200000000ff */
[----:B------:R-:W-:Y:S01]  /*e4d0*/  BAR.SYNC.DEFER_BLOCKING 0xf, 0x100 ;  /* 0x03c4000000007b1d */ /* 0x000fe20000010000 */
[-C--:B------:R-:W-:Y:S01]  /*e4e0*/  FMUL.FTZ R62, R62, R15.reuse ;  /* 0x0000000f3e3e7220 */ /* 0x080fe20000410000 */
[----:B------:R-:W-:Y:S01]  /*e4f0*/  FADD.FTZ R180, R18, R3 ;  /* 0x0000000312b47221 */ /* 0x000fe20000010000 */
        /* <DEDUP_REMOVED lines=18> */
[-C--:B------:R-:W-:Y:S01]  /*e620*/  FMUL.FTZ R90, R90, R15.reuse ;  /* 0x0000000f5a5a7220 */ /* 0x080fe20000410000 */
[----:B------:R-:W0:Y:S01]  /*e630*/  MUFU.EX2 R207, R207 ;  /* 0x000000cf00cf7308 */ /* 0x000e220000000800 */
[----:B-1----:R-:W-:Y:S01]  /*e640*/  FADD.FTZ R3, R159, R180 ;  /* 0x000000b49f037221 */ /* 0x002fe20000010000 */
[----:B------:R1:W-:Y:S01]  /*e650*/  STSM.16.M88.4 [R195+0x26800], R152 ;  /* 0x02680098c3007844 */ /* 0x0003e20000000200 */
[-C--:B------:R-:W-:Y:S01]  /*e660*/  FMUL.FTZ R91, R91, R15.reuse ;  /* 0x0000000f5b5b7220 */ /* 0x080fe20000410000 */
[-C--:B------:R-:W-:Y:S01]  /*e670*/  FMUL.FTZ R94, R94, R15.reuse ;  /* 0x0000000f5e5e7220 */ /* 0x080fe20000410000 */
[-C--:B------:R-:W-:Y:S01]  /*e680*/  FMUL.FTZ R95, R95, R15.reuse ;  /* 0x0000000f5f5f7220 */ /* 0x080fe20000410000 */
[-C--:B------:R-:W-:Y:S01]  /*e690*/  FMUL.FTZ R98, R98, R15.reuse ;  /* 0x0000000f62627220 */ /* 0x080fe20000410000 */
[----:B------:R-:W-:Y:S01]  /*e6a0*/  FMUL.FTZ R99, R99, R15 ;  /* 0x0000000f63637220 */ /* 0x000fe20000410000 */
[----:B------:R-:W3:Y:S01]  /*e6b0*/  MUFU.EX2 R174, R165 ;  /* 0x000000a500ae7308 */ /* 0x000ee20000000800 */
[C---:B--2---:R-:W-:Y:S01]  /*e6c0*/  FADD.FTZ R180, R172.reuse, R3 ;  /* 0x00000003acb47221 */ /* 0x044fe20000010000 */
[----:B------:R-:W-:Y:S01]  /*e6d0*/  F2FP.F16.F32.PACK_AB R159, R172, R159 ;  /* 0x0000009fac9f723e */ /* 0x000fe200000000ff */
[-C--:B------:R-:W-:Y:S01]  /*e6e0*/  FMUL.FTZ R102, R102, R15.reuse ;  /* 0x0000000f66667220 */ /* 0x080fe20000410000 */
[-C--:B------:R-:W-:Y:S01]  /*e6f0*/  FMUL.FTZ R103, R103, R15.reuse ;  /* 0x0000000f67677220 */ /* 0x080fe20000410000 */
[-C--:B------:R-:W-:Y:S01]  /*e700*/  FMUL.FTZ R106, R106, R15.reuse ;  /* 0x0000000f6a6a7220 */ /* 0x080fe20000410000 */
[-C--:B------:R-:W-:Y:S01]  /*e710*/  FMUL.FTZ R107, R107, R15.reuse ;  /* 0x0000000f6b6b7220 */ /* 0x080fe20000410000 */
[----:B------:R1:W-:Y:S01]  /*e720*/  STSM.16.M88.4 [R196], R156 ;  /* 0x0000009cc4007844 */ /* 0x0003e20000000200 */
[----:B------:R-:W2:Y:S01]  /*e730*/  MUFU.EX2 R163, R167 ;  /* 0x000000a700a37308 */ /* 0x000ea20000000800 */
[----:B0-----:R-:W-:Y:S01]  /*e740*/  FADD.FTZ R3, R207, R180 ;  /* 0x000000b4cf037221 */ /* 0x001fe20000010000 */
[-C--:B------:R-:W-:Y:S01]  /*e750*/  FMUL.FTZ R110, R110, R15.reuse ;  /* 0x0000000f6e6e7220 */ /* 0x080fe20000410000 */
[-C--:B------:R-:W-:Y:S01]  /*e760*/  FMUL.FTZ R111, R111, R15.reuse ;  /* 0x0000000f6f6f7220 */ /* 0x080fe20000410000 */
[-C--:B------:R-:W-:Y:S01]  /*e770*/  FMUL.FTZ R114, R114, R15.reuse ;  /* 0x0000000f72727220 */ /* 0x080fe20000410000 */
[-C--:B------:R-:W-:Y:S01]  /*e780*/  FMUL.FTZ R115, R115, R15.reuse ;  /* 0x0000000f73737220 */ /* 0x080fe20000410000 */
[-C--:B------:R-:W-:Y:S01]  /*e790*/  FMUL.FTZ R118, R118, R15.reuse ;  /* 0x0000000f76767220 */ /* 0x080fe20000410000 */
[----:B------:R-:W-:Y:S01]  /*e7a0*/  FMUL.FTZ R119, R119, R15 ;  /* 0x0000000f77777220 */ /* 0x000fe20000410000 */
[----:B------:R-:W0:Y:S01]  /*e7b0*/  MUFU.EX2 R178, R178 ;  /* 0x000000b200b27308 */ /* 0x000e220000000800 */
[----:B---3--:R-:W-:Y:S01]  /*e7c0*/  F2FP.F16.F32.PACK_AB R161, R174, R207 ;  /* 0x000000cfaea1723e */ /* 0x008fe200000000ff */
[-C--:B------:R-:W-:Y:S01]  /*e7d0*/  FMUL.FTZ R122, R122, R15.reuse ;  /* 0x0000000f7a7a7220 */ /* 0x080fe20000410000 */
[-C--:B------:R-:W-:Y:S01]  /*e7e0*/  FMUL.FTZ R123, R123, R15.reuse ;  /* 0x0000000f7b7b7220 */ /* 0x080fe20000410000 */
[-C--:B------:R-:W-:Y:S01]  /*e7f0*/  FMUL.FTZ R126, R126, R15.reuse ;  /* 0x0000000f7e7e7220 */ /* 0x080fe20000410000 */
        /* <DEDUP_REMOVED lines=13> */
[-C--:B------:R-:W-:Y:S01]  /*e8d0*/  FMUL.FTZ R147, R147, R15.reuse ;  /* 0x0000000f93937220 */ /* 0x080fe20000410000 */
[-C--:B------:R-:W-:Y:S01]  /*e8e0*/  FMUL.FTZ R150, R150, R15.reuse ;  /* 0x0000000f96967220 */ /* 0x080fe20000410000 */
[----:B------:R-:W-:Y:S01]  /*e8f0*/  FMUL.FTZ R151, R151, R15 ;  /* 0x0000000f97977220 */ /* 0x000fe20000410000 */
[----:B--2---:R-:W-:Y:S01]  /*e900*/  FADD.FTZ R3, R163, R170 ;  /* 0x000000aaa3037221 */ /* 0x004fe20000010000 */
[----:B0-----:R-:W-:-:S02]  /*e910*/  F2FP.F16.F32.PACK_AB R163, R178, R163 ;  /* 0x000000a3b2a3723e */ /* 0x001fc400000000ff */
[----:B------:R-:W0:Y:S01]  /*e920*/  MUFU.EX2 R167, R175 ;  /* 0x000000af00a77308 */ /* 0x000e220000000800 */
[----:B------:R-:W-:Y:S02]  /*e930*/  FADD.FTZ R18, R178, R3 ;  /* 0x00000003b2127221 */ /* 0x000fe40000010000 */
[----:B------:R1:W-:Y:S02]  /*e940*/  STSM.16.M88.4 [R198], R160 ;  /* 0x000000a0c6007844 */ /* 0x0003e40000000200 */
[----:B----4-:R-:W-:-:S03]  /*e950*/  FADD.FTZ R3, R165, R18 ;  /* 0x00000012a5037221 */ /* 0x010fc60000010000 */
[----:B------:R-:W2:Y:S01]  /*e960*/  MUFU.EX2 R176, R176 ;  /* 0x000000b000b07308 */ /* 0x000ea20000000800 */
[C---:B-----5:R-:W-:Y:S01]  /*e970*/  FADD.FTZ R18, R14.reuse, R3 ;  /* 0x000000030e127221 */ /* 0x060fe20000010000 */
[----:B------:R-:W-:-:S03]  /*e980*/  F2FP.F16.F32.PACK_AB R165, R14, R165 ;  /* 0x000000a50ea5723e */ /* 0x000fc600000000ff */
[----:B0-----:R-:W-:Y:S01]  /*e990*/  FADD.FTZ R3, R167, R18 ;  /* 0x00000012a7037221 */ /* 0x001fe20000010000 */
[----:B--2---:R-:W-:-:S03]  /*e9a0*/  F2FP.F16.F32.PACK_AB R167, R176, R167 ;  /* 0x000000a7b0a7723e */ /* 0x004fc600000000ff */
[----:B------:R-:W-:Y:S02]  /*e9b0*/  FADD.FTZ R3, R176, R3 ;  /* 0x00000003b0037221 */ /* 0x000fe40000010000 */
[----:B------:R1:W-:Y:S01]  /*e9c0*/  STSM.16.M88.4 [R197], R164 ;  /* 0x000000a4c5007844 */ /* 0x0003e20000000200 */
[----:B------:R-:W-:Y:S05]  /*e9d0*/  @!P0 BRA `(.L_x_2825) ;  /* 0x0000000000048947 */ /* 0x000fea0003800000 */
[----:B------:R-:W-:Y:S01]  /*e9e0*/  BPT.TRAP 0x1 ;  /* 0x000000040000795c */ /* 0x000fe20000300000 */
.L_x_2825:
[----:B------:R0:W2:Y:S01]  /*e9f0*/  SYNCS.PHASECHK.TRANS64.TRYWAIT P3, [R215+URZ+0x28c50], R216 ;  /* 0x028c50d8d70075a7 */ /* 0x0000a2000806017f */
[----:B------:R-:W-:Y:S05]  /*ea00*/  @!P0 BRA `(.L_x_2826) ;  /* 0x0000000000048947 */ /* 0x000fea0003800000 */
[----:B------:R-:W-:Y:S01]  /*ea10*/  BPT.TRAP 0x1 ;  /* 0x000000040000795c */ /* 0x000fe20000300000 */
.L_x_2826:
[----:B------:R-:W-:Y:S04]  /*ea20*/  BSSY B2, `(.L_x_2827) ;  /* 0x0000004000027945 */ /* 0x000fe80003800000 */
[----:B--2---:R-:W-:Y:S05]  /*ea30*/  @P3 BRA `(.L_x_2828) ;  /* 0x0000000000083947 */ /* 0x004fea0003800000 */
[----:B------:R-:W2:Y:S02]  /*ea40*/  SYNCS.PHASECHK.TRANS64.TRYWAIT P3, [R215+URZ+0x28c50], R216 ;  /* 0x028c50d8d70075a7 */ /* 0x000ea4000806017f */
[----:B--2---:R-:W-:Y:S05]  /*ea50*/  @!P3 BRA `(.L_x_2829) ;  /* 0x000001240010b947 */ /* 0x004fea0003800000 */
.L_x_2828:
[----:B------:R-:W-:Y:S05]  /*ea60*/  BSYNC B2 ;  /* 0x0000000000027941 */ /* 0x000fea0003800000 */
.L_x_2827:
[----:B------:R-:W-:Y:S01]  /*ea70*/  IMAD R14, R214, 0x1000, R190 ;  /* 0x00001000d60e7824 */ /* 0x000fe200078e02be */
[----:B------:R-:W-:Y:S01]  /*ea80*/  WARPGROUP.ARRIVE ;  /* 0x00000000000079c5 */ /* 0x000fe20000000000 */
[----:B------:R-:W-:Y:S01]  /*ea90*/  IMAD.MOV.U32 R15, RZ, RZ, 0x40000040 ;  /* 0x40000040ff0f7424 */ /* 0x000fe200078e00ff */
[----:B------:R-:W-:Y:S01]  /*eaa0*/  ISETP.GT.AND P3, PT, R12, R213, PT ;  /* 0x000000d50c00720c */ /* 0x000fe20003f64270 */
[----:B0-2---:R-:W-:Y:S01]  /*eab0*/  @!P1 VIADD R215, R215, 0x28c60 ;  /* 0x00028c60d7d79836 */ /* 0x005fe20000000000 */
[----:B------:R-:W-:Y:S01]  /*eac0*/  R2UR UR6, R14 ;  /* 0x000000000e0672ca */ /* 0x000fe200000e0000 */
[----:B------:R-:W-:Y:S01]  /*ead0*/  VIADD R12, R12, 0xffffffff ;  /* 0xffffffff0c0c7836 */ /* 0x000fe20000000000 */
[----:B------:R-:W-:Y:S01]  /*eae0*/  R2UR UR7, R15 ;  /* 0x000000000f0772ca */ /* 0x000fe200000e0000 */
[----:B------:R-:W-:Y:S01]  /*eaf0*/  IMAD.MOV.U32 R15, RZ, RZ, 0x40000040 ;  /* 0x40000040ff0f7424 */ /* 0x000fe200078e00ff */
[----:B------:R-:W-:Y:S01]  /*eb00*/  @!P1 PRMT R215, RZ, 0x654, R215 ;  /* 0x00000654ffd79816 */ /* 0x000fe200000000d7 */
[----:B------:R-:W-:-:S10]  /*eb10*/  IMAD.MOV.U32 R18, RZ, RZ, R214 ;  /* 0x000000ffff127224 */ /* 0x000fd400078e00d6 */
[----:B------:R-:W-:Y:S03]  /*eb20*/  HGMMA.64x256x16.F32 R24, R152, gdesc[UR4].tnspB, R24, gsb0 ;  /* 0x43e0000498187df0 */ /* 0x000fe60008000818 */
[----:B------:R-:W-:Y:S02]  /*eb30*/  WARPGROUP.DEPBAR.LE gsb0, 0x0 ;  /* 0x00008000000079c5 */ /* 0x000fe40000010000 */
[----:B-1----:R-:W-:Y:S01]  /*eb40*/  VIADD R152, R14, 0x80 ;  /* 0x000000800e987836 */ /* 0x002fe20000000000 */
        /* <DEDUP_REMOVED lines=33> */
[----:B------:R-:W-:Y:S05]  /*ed60*/  BSYNC B0 ;  /* 0x0000000000007941 */ /* 0x000fea0003800000 */
.L_x_2811:
[----:B------:R-:W-:Y:S02]  /*ed70*/  IMAD.MOV.U32 R15, RZ, RZ, R168 ;  /* 0x000000ffff0f7224 */ /* 0x000fe400078e00a8 */
[----:B------:R-:W-:Y:S02]  /*ed80*/  IMAD.MOV.U32 R14, RZ, RZ, R21 ;  /* 0x000000ffff0e7224 */ /* 0x000fe400078e0015 */
[----:B------:R-:W-:-:S07]  /*ed90*/  IMAD.MOV.U32 R18, RZ, RZ, R214 ;  /* 0x000000ffff127224 */ /* 0x000fce00078e00d6 */
.L_x_2810:
[----:B------:R-:W-:Y:S05]  /*eda0*/  BSYNC B1 ;  /* 0x0000000000017941 */ /* 0x000fea0003800000 */
.L_x_2809:
[----:B------:R-:W1:Y:S01]  /*edb0*/  LDC R21, c[0x0][0x448] ;  /* 0x00011200ff157b82 */ /* 0x000e620000000800 */
[----:B------:R-:W-:Y:S01]  /*edc0*/  IADD3 R154, R23, 0x1, -R22 ;  /* 0x00000001179a7810 */ /* 0x000fe20007ffe816 */
[----:B------:R-:W-:-:S06]  /*edd0*/  ULDC UR4, c[0x0][0x9dc] ;  /* 0x0002770000047ab9 */ /* 0x000fcc0000000800 */
[----:B------:R-:W2:Y:S01]  /*ede0*/  LDC R156, c[0x0][0x9e4] ;  /* 0x00027900ff9c7b82 */ /* 0x000ea20000000800 */
[----:B-1----:R-:W-:Y:S01]  /*edf0*/  ISETP.NE.AND P5, PT, R21, 0x1, PT ;  /* 0x000000011500780c */ /* 0x002fe20003fa5270 */
[----:B------:R-:W-:Y:S01]  /*ee00*/  VIADD R21, R192, 0x3f ;  /* 0x0000003fc0157836 */ /* 0x000fe20000000000 */
[----:B--2---:R-:W-:-:S11]  /*ee10*/  ISETP.GE.AND P6, PT, R156, 0x1, PT ;  /* 0x000000019c00780c */ /* 0x004fd60003fc6270 */
[----:B------:R-:W1:Y:S08]  /*ee20*/  @P5 LDC R152, c[0x0][0x44c] ;  /* 0x00011300ff985b82 */ /* 0x000e700000000800 */
[----:B------:R-:W2:Y:S01]  /*ee30*/  @P5 LDC R153, c[0x0][0x450] ;  /* 0x00011400ff995b82 */ /* 0x000ea20000000800 */
[----:B-1----:R-:W-:-:S05]  /*ee40*/  @P5 IMAD.HI.U32 R152, R21, R152, RZ ;  /* 0x0000009815985227 */ /* 0x002fca00078e00ff */
[----:B--2---:R-:W-:-:S05]  /*ee50*/  @P5 SHF.R.U32.HI R21, RZ, R153, R152 ;  /* 0x00000099ff155219 */ /* 0x004fca0000011698 */
[----:B------:R-:W-:-:S04]  /*ee60*/  IMAD.IADD R21, R154, 0x1, R21 ;  /* 0x000000019a157824 */ /* 0x000fc800078e0215 */
[----:B------:R-:W-:Y:S01]  /*ee70*/  VIADD R154, R21, -UR4 ;  /* 0x80000004159a7c36 */ /* 0x000fe20008000000 */
[----:B------:R-:W-:Y:S06]  /*ee80*/  @!P6 BRA `(.L_x_2831) ;  /* 0x000000000044e947 */ /* 0x000fec0003800000 */
[----:B------:R-:W-:Y:S01]  /*ee90*/  ISETP.GT.AND P2, PT, R21, -0x1, PT ;  /* 0xffffffff1500780c */ /* 0x000fe20003f44270 */
[----:B------:R-:W-:-:S12]  /*eea0*/  BSSY B0, `(.L_x_2832) ;  /* 0x000000d000007945 */ /* 0x000fd80003800000 */
[----:B------:R-:W-:Y:S05]  /*eeb0*/  @P2 BRA `(.L_x_2833) ;  /* 0x00000000001c2947 */ /* 0x000fea0003800000 */
[----:B------:R-:W-:Y:S02]  /*eec0*/  ISETP.NE.AND P2, PT, R156, 0x1, PT ;  /* 0x000000019c00780c */ /* 0x000fe40003f45270 */
[----:B------:R-:W-:-:S11]  /*eed0*/  LOP3.LUT R21, RZ, R21, RZ, 0x33, !PT ;  /* 0x00000015ff157212 */ /* 0x000fd600078e33ff */
[----:B------:R-:W1:Y:S02]  /*eee0*/  @P2 LDC.64 R152, c[0x0][0x9e8] ;  /* 0x00027a00ff982b82 */ /* 0x000e640000000a00 */
[----:B-1----:R-:W-:-:S05]  /*eef0*/  @P2 IMAD.HI.U32 R152, R21, R152, RZ ;  /* 0x0000009815982227 */ /* 0x002fca00078e00ff */
[----:B------:R-:W-:-:S04]  /*ef00*/  @P2 SHF.R.U32.HI R21, RZ, R153, R152 ;  /* 0x00000099ff152219 */ /* 0x000fc80000011698 */
[----:B------:R-:W-:Y:S01]  /*ef10*/  LOP3.LUT R21, RZ, R21, RZ, 0x33, !PT ;  /* 0x00000015ff157212 */ /* 0x000fe200078e33ff */
[----:B------:R-:W-:Y:S06]  /*ef20*/  BRA `(.L_x_2834) ;  /* 0x0000000000107947 */ /* 0x000fec0003800000 */
.L_x_2833:
[----:B------:R-:W-:-:S13]  /*ef30*/  ISETP.NE.AND P2, PT, R156, 0x1, PT ;  /* 0x000000019c00780c */ /* 0x000fda0003f45270 */
[----:B------:R-:W1:Y:S02]  /*ef40*/  @P2 LDC.64 R152, c[0x0][0x9e8] ;  /* 0x00027a00ff982b82 */ /* 0x000e640000000a00 */
[----:B-1----:R-:W-:-:S05]  /*ef50*/  @P2 IMAD.HI.U32 R152, R21, R152, RZ ;  /* 0x0000009815982227 */ /* 0x002fca00078e00ff */
[----:B------:R-:W-:-:S07]  /*ef60*/  @P2 SHF.R.U32.HI R21, RZ, R153, R152 ;  /* 0x00000099ff152219 */ /* 0x000fce0000011698 */
.L_x_2834:
[----:B------:R-:W-:Y:S05]  /*ef70*/  BSYNC B0 ;  /* 0x0000000000007941 */ /* 0x000fea0003800000 */
.L_x_2832:
[----:B------:R-:W-:-:S05]  /*ef80*/  IMAD R21, R21, R156, RZ ;  /* 0x0000009c15157224 */ /* 0x000fca00078e02ff */
[----:B------:R-:W-:-:S07]  /*ef90*/  VIMNMX R154, R154, R21, !PT ;  /* 0x000000159a9a7248 */ /* 0x000fce0007fe0100 */
.L_x_2831:
[----:B------:R-:W-:Y:S01]  /*efa0*/  VIADD R154, R154, 0x3f ;  /* 0x0000003f9a9a7836 */ /* 0x000fe20000000000 */
[----:B------:R-:W-:Y:S04]  /*efb0*/  BSSY B0, `(.L_x_2835) ;  /* 0x00001ee000007945 */ /* 0x000fe80003800000 */
[----:B------:R-:W-:-:S04]  /*efc0*/  SHF.R.S32.HI R21, RZ, 0x1f, R154 ;  /* 0x0000001fff157819 */ /* 0x000fc8000001149a */
[----:B------:R-:W-:-:S04]  /*efd0*/  LEA.HI R21, R21, R154, RZ, 0x6 ;  /* 0x0000009a15157211 */ /* 0x000fc800078f30ff */
[----:B------:R-:W-:-:S04]  /*efe0*/  SHF.R.S32.HI R21, RZ, 0x6, R21 ;  /* 0x00000006ff157819 */ /* 0x000fc80000011415 */
[----:B------:R-:W-:-:S04]  /*eff0*/  VIMNMX R21, R202, R21, !PT ;  /* 0x00000015ca157248 */ /* 0x000fc80007fe0100 */
[----:B------:R-:W-:-:S13]  /*f000*/  ISETP.GE.AND P2, PT, R12, R21, PT ;  /* 0x000000150c00720c */ /* 0x000fda0003f46270 */
[----:B------:R-:W-:Y:S05]  /*f010*/  @!P2 BRA `(.L_x_2836) ;  /* 0x0000001c009ca947 */ /* 0x000fea0003800000 */
[----:B------:R-:W-:Y:S01]  /*f020*/  BSSY B1, `(.L_x_2837) ;  /* 0x00001e5000017945 */ /* 0x000fe20003800000 */
[----:B------:R-:W-:Y:S01]  /*f030*/  IMAD.MOV.U32 R213, RZ, RZ, R15 ;  /* 0x000000ffffd57224 */ /* 0x000fe200078e000f */
[----:B0-----:R-:W-:Y:S01]  /*f040*/  MOV R215, R18 ;  /* 0x0000001200d77202 */ /* 0x001fe20000000f00 */
[----:B------:R-:W-:Y:S02]  /*f050*/  IMAD.MOV.U32 R214, RZ, RZ, R14 ;  /* 0x000000ffffd67224 */ /* 0x000fe400078e000e */
[----:B------:R-:W-:-:S07]  /*f060*/  IMAD.MOV.U32 R206, RZ, RZ, R12 ;  /* 0x000000ffffce7224 */ /* 0x000fce00078e000c */
.L_x_2848:
[----:B------:R-:W-:Y:S02]  /*f070*/  VIADD R18, R215, 0x1 ;  /* 0x00000001d7127836 */ /* 0x000fe40000000000 */
[----:B0-----:R-:W-:Y:S02]  /*f080*/  IMAD.MOV.U32 R12, RZ, RZ, R206 ;  /* 0x000000ffff0c7224 */ /* 0x001fe400078e00ce */
[----:B------:R-:W-:Y:S01]  /*f090*/  VIADD R206, R206, 0xffffffff ;  /* 0xffffffffcece7836 */ /* 0x000fe20000000000 */
[----:B------:R-:W-:Y:S02]  /*f0a0*/  ISETP.NE.AND P3, PT, R18, 0x2, PT ;  /* 0x000000021200780c */ /* 0x000fe40003f65270 */
[----:B------:R-:W-:Y:S02]  /*f0b0*/  ISETP.GT.AND P2, PT, R12, R21, PT ;  /* 0x000000150c00720c */ /* 0x000fe40003f44270 */
[----:B------:R-:W-:Y:S02]  /*f0c0*/  SEL R12, RZ, 0x1, P3 ;  /* 0x00000001ff0c7807 */ /* 0x000fe40001800000 */
[----:B------:R-:W-:-:S02]  /*f0d0*/  SEL R18, R18, RZ, P3 ;  /* 0x000000ff12127207 */ /* 0x000fc40001800000 */
[----:B------:R-:W-:Y:S01]  /*f0e0*/  LOP3.LUT R19, R19, R12, RZ, 0x3c, !PT ;  /* 0x0000000c13137212 */ /* 0x000fe200078e3cff */
[----:B------:R-:W-:Y:S06]  /*f0f0*/  @!P0 BRA `(.L_x_2838) ;  /* 0x0000000000048947 */ /* 0x000fec0003800000 */
[----:B------:R-:W-:Y:S01]  /*f100*/  BPT.TRAP 0x1 ;  /* 0x000000040000795c */ /* 0x000fe20000300000 */
.L_x_2838:
[----:B------:R-:W-:Y:S01]  /*f110*/  IMAD R12, R18, 0x8, R2 ;  /* 0x00000008120c7824 */ /* 0x000fe200078e0202 */
[----:B------:R-:W-:-:S04]  /*f120*/  SHF.L.U32 R207, R19, 0x1f, RZ ;  /* 0x0000001f13cf7819 */ /* 0x000fc800000006ff */
[----:B------:R0:W1:Y:S01]  /*f130*/  SYNCS.PHASECHK.TRANS64.TRYWAIT P3, [R12+URZ+0x28c30], R207 ;  /* 0x028c30cf0c0075a7 */ /* 0x000062000806017f */
[----:B------:R-:W-:Y:S05]  /*f140*/  @!P0 BRA `(.L_x_2839) ;  /* 0x0000000000048947 */ /* 0x000fea0003800000 */
[----:B------:R-:W-:Y:S01]  /*f150*/  BPT.TRAP 0x1 ;  /* 0x000000040000795c */ /* 0x000fe20000300000 */
.L_x_2839:
[----:B------:R-:W-:Y:S01]  /*f160*/  BSSY B2, `(.L_x_2840) ;  /* 0x0000006000027945 */ /* 0x000fe20003800000 */
[----:B------:R-:W-:Y:S02]  /*f170*/  IMAD R154, R18, 0x200, R13 ;  /* 0x00000200129a7824 */ /* 0x000fe400078e020d */
[----:B------:R-:W-:Y:S01]  /*f180*/  IMAD.MOV.U32 R155, RZ, RZ, 0x40000040 ;  /* 0x40000040ff9b7424 */ /* 0x000fe200078e00ff */
[----:B-1----:R-:W-:Y:S06]  /*f190*/  @P3 BRA `(.L_x_2841) ;  /* 0x0000000000083947 */ /* 0x002fec0003800000 */
[----:B------:R-:W1:Y:S02]  /*f1a0*/  SYNCS.PHASECHK.TRANS64.TRYWAIT P3, [R12+URZ+0x28c30], R207 ;  /* 0x028c30cf0c0075a7 */ /* 0x000e64000806017f */
[----:B-1----:R-:W-:Y:S05]  /*f1b0*/  @!P3 BRA `(.L_x_2842) ;  /* 0x0000011c004cb947 */ /* 0x002fea0003800000 */
.L_x_2841:
[----:B------:R-:W-:Y:S05]  /*f1c0*/  BSYNC B2 ;  /* 0x0000000000027941 */ /* 0x000fea0003800000 */
.L_x_2840:
[C---:B------:R-:W-:Y:S01]  /*f1d0*/  R2UR UR6, R154.reuse ;  /* 0x000000009a0672ca */ /* 0x040fe200000e0000 */
[C---:B------:R-:W-:Y:S01]  /*f1e0*/  VIADD R152, R154.reuse, 0x2 ;  /* 0x000000029a987836 */ /* 0x040fe20000000000 */
[----:B------:R-:W-:Y:S01]  /*f1f0*/  R2UR UR7, R155 ;  /* 0x000000009b0772ca */ /* 0x000fe200000e0000 */
[----:B------:R-:W-:Y:S01]  /*f200*/  VIADD R14, R154, 0x4 ;  /* 0x000000049a0e7836 */ /* 0x000fe20000000000 */
[----:B------:R-:W-:Y:S01]  /*f210*/  R2UR UR4, R4 ;  /* 0x00000000040472ca */ /* 0x000fe200000e0000 */
[----:B------:R-:W-:Y:S01]  /*f220*/  VIADD R154, R154, 0x6 ;  /* 0x000000069a9a7836 */ /* 0x000fe20000000000 */
[----:B------:R-:W-:Y:S01]  /*f230*/  R2UR UR5, R5 ;  /* 0x00000000050572ca */ /* 0x000fe200000e0000 */
[----:B------:R-:W-:Y:S01]  /*f240*/  IMAD.MOV.U32 R153, RZ, RZ, 0x40000040 ;  /* 0x40000040ff997424 */ /* 0x000fe200078e00ff */
[----:B------:R-:W-:Y:S01]  /*f250*/  R2UR UR10, R152 ;  /* 0x00000000980a72ca */ /* 0x000fe200000e0000 */
[----:B------:R-:W-:Y:S01]  /*f260*/  IMAD.MOV.U32 R155, RZ, RZ, 0x40000040 ;  /* 0x40000040ff9b7424 */ /* 0x000fe200078e00ff */
[----:B------:R-:W-:Y:S01]  /*f270*/  R2UR UR18, R154 ;  /* 0x000000009a1272ca */ /* 0x000fe200000e0000 */
[----:B------:R-:W-:Y:S01]  /*f280*/  IMAD.MOV.U32 R15, RZ, RZ, 0x40000040 ;  /* 0x40000040ff0f7424 */ /* 0x000fe200078e00ff */
[----:B------:R-:W-:-:S02]  /*f290*/  R2UR UR11, R153 ;  /* 0x00000000990b72ca */ /* 0x000fc400000e0000 */
[----:B------:R-:W-:Y:S02]  /*f2a0*/  R2UR UR19, R155 ;  /* 0x000000009b1372ca */ /* 0x000fe400000e0000 */
[----:B------:R-:W-:Y:S01]  /*f2b0*/  WARPGROUP.ARRIVE ;  /* 0x00000000000079c5 */ /* 0x000fe20000000000 */
[----:B------:R-:W-:Y:S02]  /*f2c0*/  R2UR UR8, R10 ;  /* 0x000000000a0872ca */ /* 0x000fe400000e0000 */
[----:B------:R-:W-:Y:S02]  /*f2d0*/  R2UR UR9, R11 ;  /* 0x000000000b0972ca */ /* 0x000fe400000e0000 */
[----:B------:R-:W-:Y:S01]  /*f2e0*/  R2UR UR14, R14 ;  /* 0x000000000e0e72ca */ /* 0x000fe200000e0000 */
[----:B------:R-:W-:Y:S01]  /*f2f0*/  HGMMA.64x64x16.F32 R152, gdesc[UR4], RZ, !UPT, gsb0 ;  /* 0x00e00000049879f0 */ /* 0x000fe2000c0008ff */
[----:B------:R-:W-:Y:S01]  /*f300*/  R2UR UR15, R15 ;  /* 0x000000000f0f72ca */ /* 0x000fe200000e0000 */
[----:B------:R-:W-:Y:S01]  /*f310*/  ULDC UR4, c[0x0][0x9d8] ;  /* 0x0002760000047ab9 */ /* 0x000fe20000000800 */
[----:B------:R-:W-:Y:S01]  /*f320*/  R2UR UR12, R8 ;  /* 0x00000000080c72ca */ /* 0x000fe200000e0000 */
[----:B------:R-:W-:Y:S01]  /*f330*/  ULDC UR5, c[0x0][0x988] ;  /* 0x0002620000057ab9 */ /* 0x000fe20000000800 */
[----:B------:R-:W-:-:S02]  /*f340*/  R2UR UR13, R9 ;  /* 0x00000000090d72ca */ /* 0x000fc400000e0000 */
        /* <DEDUP_REMOVED lines=43> */
[----:B---3--:R-:W-:Y:S01]  /*f600*/  FMNMX.FTZ R14, R152, R229, !PT ;  /* 0x000000e5980e7209 */ /* 0x008fe20007810000 */
[----:B------:R-:W-:Y:S01]  /*f610*/  FMUL.FTZ R175, R175, UR4 ;  /* 0x00000004afaf7c20 */ /* 0x000fe20008410000 */
[----:B------:R-:W-:Y:S01]  /*f620*/  FMUL.FTZ R178, R178, UR4 ;  /* 0x00000004b2b27c20 */ /* 0x000fe20008410000 */
[----:B------:R-:W-:Y:S01]  /*f630*/  FMUL.FTZ R179, R179, UR4 ;  /* 0x00000004b3b37c20 */ /* 0x000fe20008410000 */
[----:B------:R-:W-:Y:S01]  /*f640*/  FMUL.FTZ R182, R182, UR4 ;  /* 0x00000004b6b67c20 */ /* 0x000fe20008410000 */
[----:B------:R-:W-:-:S02]  /*f650*/  FMUL.FTZ R183, R183, UR4 ;  /* 0x00000004b7b77c20 */ /* 0x000fc40008410000 */
[----:B------:R-:W3:Y:S01]  /*f660*/  MUFU.TANH R157, R157 ;  /* 0x0000009d009d7308 */ /* 0x000ee20000002400 */
[----:B----4-:R-:W-:-:S07]  /*f670*/  FMNMX.FTZ R14, R153, R14, !PT ;  /* 0x0000000e990e7209 */ /* 0x010fce0007810000 */
[----:B------:R-:W4:Y:S01]  /*f680*/  MUFU.TANH R160, R160 ;  /* 0x000000a000a07308 */ /* 0x000f220000002400 */
[----:B--2---:R-:W-:-:S07]  /*f690*/  FMNMX.FTZ R14, R156, R14, !PT ;  /* 0x0000000e9c0e7209 */ /* 0x004fce0007810000 */
[----:B------:R-:W2:Y:S01]  /*f6a0*/  MUFU.TANH R161, R161 ;  /* 0x000000a100a17308 */ /* 0x000ea20000002400 */
[----:B---3--:R-:W-:-:S07]  /*f6b0*/  FMNMX.FTZ R14, R157, R14, !PT ;  /* 0x0000000e9d0e7209 */ /* 0x008fce0007810000 */
        /* <DEDUP_REMOVED lines=20> */
[----:B------:R-:W-:Y:S01]  /*f800*/  MUFU.TANH R155, R155 ;  /* 0x0000009b009b7308 */ /* 0x000fe20000002400 */
[----:B--2---:R-:W-:-:S05]  /*f810*/  FMNMX.FTZ R14, R180, R181, !PT ;  /* 0x000000b5b40e7209 */ /* 0x004fca0007810000 */
[----:B------:R-:W2:Y:S02]  /*f820*/  SHFL.BFLY PT, R20, R14, 0x2, 0x1f ;  /* 0x0c401f000e147f89 */ /* 0x000ea400000e0000 */
[----:B------:R-:W-:Y:S08]  /*f830*/  MUFU.TANH R158, R158 ;  /* 0x0000009e009e7308 */ /* 0x000ff00000002400 */
[----:B------:R-:W-:Y:S08]  /*f840*/  MUFU.TANH R159, R159 ;  /* 0x0000009f009f7308 */ /* 0x000ff00000002400 */
[----:B------:R-:W-:Y:S01]  /*f850*/  MUFU.TANH R162, R162 ;  /* 0x000000a200a27308 */ /* 0x000fe20000002400 */
[----:B--2---:R-:W-:-:S07]  /*f860*/  FMNMX.FTZ R14, R14, R20, !PT ;  /* 0x000000140e0e7209 */ /* 0x004fce0007810000 */
[----:B------:R-:W-:Y:S01]  /*f870*/  MUFU.TANH R163, R163 ;  /* 0x000000a300a37308 */ /* 0x000fe20000002400 */
[----:B------:R-:W2:Y:S07]  /*f880*/  SHFL.BFLY PT, R20, R14, 0x1, 0x1f ;  /* 0x0c201f000e147f89 */ /* 0x000eae00000e0000 */
[----:B------:R-:W-:Y:S08]  /*f890*/  MUFU.TANH R166, R166 ;  /* 0x000000a600a67308 */ /* 0x000ff00000002400 */
[----:B------:R-:W-:Y:S08]  /*f8a0*/  MUFU.TANH R167, R167 ;  /* 0x000000a700a77308 */ /* 0x000ff00000002400 */
[----:B------:R-:W-:Y:S01]  /*f8b0*/  MUFU.TANH R171, R171 ;  /* 0x000000ab00ab7308 */ /* 0x000fe20000002400 */
[----:B--2---:R-:W-:Y:S01]  /*f8c0*/  FMNMX.FTZ R14, R14, R20, !PT ;  /* 0x000000140e0e7209 */ /* 0x004fe20007810000 */
        /* <DEDUP_REMOVED lines=10> */
[----:B------:R-:W2:Y:S01]  /*f970*/  MUFU.EX2 R214, R214 ;  /* 0x000000d600d67308 */ /* 0x000ea20000000800 */
[-CC-:B------:R-:W-:Y:S01]  /*f980*/  FFMA.FTZ R160, R160, R20.reuse, -R181.reuse ;  /* 0x00000014a0a07223 */ /* 0x180fe200000108b5 */
[-CC-:B------:R-:W-:Y:S01]  /*f990*/  FFMA.FTZ R161, R161, R20.reuse, -R181.reuse ;  /* 0x00000014a1a17223 */ /* 0x180fe200000108b5 */
[-CC-:B------:R-:W-:Y:S01]  /*f9a0*/  FFMA.FTZ R164, R164, R20.reuse, -R181.reuse ;  /* 0x00000014a4a47223 */ /* 0x180fe200000108b5 */
[-CC-:B------:R-:W-:Y:S01]  /*f9b0*/  FFMA.FTZ R165, R165, R20.reuse, -R181.reuse ;  /* 0x00000014a5a57223 */ /* 0x180fe200000108b5 */
[-CC-:B------:R-:W-:Y:S01]  /*f9c0*/  FFMA.FTZ R168, R168, R20.reuse, -R181.reuse ;  /* 0x00000014a8a87223 */ /* 0x180fe200000108b5 */
[-CC-:B------:R-:W-:Y:S01]  /*f9d0*/  FFMA.FTZ R169, R169, R20.reuse, -R181.reuse ;  /* 0x00000014a9a97223 */ /* 0x180fe200000108b5 */
[-CC-:B------:R-:W-:Y:S01]  /*f9e0*/  FFMA.FTZ R172, R172, R20.reuse, -R181.reuse ;  /* 0x00000014acac7223 */ /* 0x180fe200000108b5 */
[----:B------:R-:W4:Y:S01]  /*f9f0*/  MUFU.EX2 R15, R15 ;  /* 0x0000000f000f7308 */ /* 0x000f220000000800 */
[-CC-:B------:R-:W-:Y:S01]  /*fa00*/  FFMA.FTZ R173, R173, R20.reuse, -R181.reuse ;  /* 0x00000014adad7223 */ /* 0x180fe200000108b5 */
[-CC-:B------:R-:W-:Y:S01]  /*fa10*/  FFMA.FTZ R176, R176, R20.reuse, -R181.reuse ;  /* 0x00000014b0b07223 */ /* 0x180fe200000108b5 */
[-CC-:B------:R-:W-:Y:S01]  /*fa20*/  FFMA.FTZ R177, R177, R20.reuse, -R181.reuse ;  /* 0x00000014b1b17223 */ /* 0x180fe200000108b5 */
[----:B------:R-:W-:Y:S01]  /*fa30*/  FFMA.FTZ R180, R180, R20, -R181 ;  /* 0x00000014b4b47223 */ /* 0x000fe200000108b5 */
[----:B------:R-:W-:Y:S01]  /*fa40*/  FMUL.FTZ R181, R170, UR4 ;  /* 0x00000004aab57c20 */ /* 0x000fe20008410000 */
[----:B---3--:R-:W-:-:S02]  /*fa50*/  FMNMX.FTZ R170, R154, R213, !PT ;  /* 0x000000d59aaa7209 */ /* 0x008fc40007810000 */
[----:B------:R-:W3:Y:S01]  /*fa60*/  MUFU.EX2 R152, R152 ;  /* 0x0000009800987308 */ /* 0x000ee20000000800 */
[-C--:B--2---:R-:W-:Y:S01]  /*fa70*/  FMUL.FTZ R24, R24, R214.reuse ;  /* 0x000000d618187220 */ /* 0x084fe20000410000 */
[-C--:B------:R-:W-:Y:S01]  /*fa80*/  FMUL.FTZ R25, R25, R214.reuse ;  /* 0x000000d619197220 */ /* 0x080fe20000410000 */
[-C--:B------:R-:W-:Y:S01]  /*fa90*/  FMUL.FTZ R28, R28, R214.reuse ;  /* 0x000000d61c1c7220 */ /* 0x080fe20000410000 */
[-C--:B------:R-:W-:Y:S01]  /*faa0*/  FMUL.FTZ R29, R29, R214.reuse ;  /* 0x000000d61d1d7220 */ /* 0x080fe20000410000 */
[-C--:B------:R-:W-:Y:S01]  /*fab0*/  FMUL.FTZ R32, R32, R214.reuse ;  /* 0x000000d620207220 */ /* 0x080fe20000410000 */
[-C--:B------:R-:W-:Y:S01]  /*fac0*/  FMUL.FTZ R33, R33, R214.reuse ;  /* 0x000000d621217220 */ /* 0x080fe20000410000 */
[----:B------:R-:W-:Y:S01]  /*fad0*/  FMUL.FTZ R36, R36, R214 ;  /* 0x000000d624247220 */ /* 0x000fe20000410000 */
[----:B------:R-:W2:Y:S01]  /*fae0*/  MUFU.TANH R181, R181 ;  /* 0x000000b500b57308 */ /* 0x000ea20000002400 */
[----:B----4-:R-:W-:Y:S01]  /*faf0*/  FFMA.FTZ R0, R214, R0, R15 ;  /* 0x00000000d6007223 */ /* 0x010fe2000001000f */
[-C--:B------:R-:W-:Y:S01]  /*fb00*/  FMUL.FTZ R37, R37, R214.reuse ;  /* 0x000000d625257220 */ /* 0x080fe20000410000 */
[-C--:B------:R-:W-:Y:S01]  /*fb10*/  FMUL.FTZ R40, R40, R214.reuse ;  /* 0x000000d628287220 */ /* 0x080fe20000410000 */
[-C--:B------:R-:W-:Y:S01]  /*fb20*/  FMUL.FTZ R41, R41, R214.reuse ;  /* 0x000000d629297220 */ /* 0x080fe20000410000 */
[-C--:B------:R-:W-:Y:S01]  /*fb30*/  FMUL.FTZ R44, R44, R214.reuse ;  /* 0x000000d62c2c7220 */ /* 0x080fe20000410000 */
[-C--:B------:R-:W-:Y:S01]  /*fb40*/  FMUL.FTZ R45, R45, R214.reuse ;  /* 0x000000d62d2d7220 */ /* 0x080fe20000410000 */
[----:B------:R-:W-:Y:S01]  /*fb50*/  FMUL.FTZ R48, R48, R214 ;  /* 0x000000d630307220 */ /* 0x000fe20000410000 */
[----:B------:R-:W-:Y:S01]  /*fb60*/  MUFU.TANH R175, R175 ;  /* 0x000000af00af7308 */ /* 0x000fe20000002400 */
[C---:B---3--:R-:W-:Y:S01]  /*fb70*/  FADD.FTZ R0, R152.reuse, R0 ;  /* 0x0000000098007221 */ /* 0x048fe20000010000 */
[----:B------:R-:W-:Y:S01]  /*fb80*/  F2FP.F16.F32.PACK_AB R152, R152, R15 ;  /* 0x0000000f9898723e */ /* 0x000fe200000000ff */
[----:B------:R-:W-:-:S02]  /*fb90*/  @!P1 VIADD R15, R12, 0x28c40 ;  /* 0x00028c400c0f9836 */ /* 0x000fc40000000000 */
[-C--:B------:R-:W-:Y:S01]  /*fba0*/  FMUL.FTZ R49, R49, R214.reuse ;  /* 0x000000d631317220 */ /* 0x080fe20000410000 */
[-C--:B------:R-:W-:Y:S01]  /*fbb0*/  FMUL.FTZ R52, R52, R214.reuse ;  /* 0x000000d634347220 */ /* 0x080fe20000410000 */
[-C--:B------:R-:W-:Y:S01]  /*fbc0*/  FMUL.FTZ R53, R53, R214.reuse ;  /* 0x000000d635357220 */ /* 0x080fe20000410000 */
[-C--:B------:R-:W-:Y:S01]  /*fbd0*/  FMUL.FTZ R56, R56, R214.reuse ;  /* 0x000000d638387220 */ /* 0x080fe20000410000 */
[----:B------:R-:W-:Y:S01]  /*fbe0*/  @!P1 PRMT R15, RZ, 0x654, R15 ;  /* 0x00000654ff0f9816 */ /* 0x000fe2000000000f */
[----:B------:R-:W-:Y:S01]  /*fbf0*/  MUFU.TANH R178, R178 ;  /* 0x000000b200b27308 */ /* 0x000fe20000002400 */
[-C--:B------:R-:W-:Y:S01]  /*fc00*/  FMUL.FTZ R57, R57, R214.reuse ;  /* 0x000000d639397220 */ /* 0x080fe20000410000 */
[-C--:B------:R-:W-:Y:S01]  /*fc10*/  FMUL.FTZ R60, R60, R214.reuse ;  /* 0x000000d63c3c7220 */ /* 0x080fe20000410000 */
[----:B------:R3:W-:Y:S01]  /*fc20*/  @!P1 SYNCS.ARRIVE.TRANS64.RED.A1T0 RZ, [R15+URZ], RZ ;  /* 0x000000ff0fff99a7 */ /* 0x0007e2000810043f */
[-C--:B------:R-:W-:Y:S01]  /*fc30*/  FMUL.FTZ R61, R61, R214.reuse ;  /* 0x000000d63d3d7220 */ /* 0x080fe20000410000 */
[-C--:B------:R-:W-:Y:S01]  /*fc40*/  FMUL.FTZ R64, R64, R214.reuse ;  /* 0x000000d640407220 */ /* 0x080fe20000410000 */
[-C--:B------:R-:W-:Y:S01]  /*fc50*/  FMUL.FTZ R65, R65, R214.reuse ;  /* 0x000000d641417220 */ /* 0x080fe20000410000 */
[-C--:B------:R-:W-:Y:S01]  /*fc60*/  FMUL.FTZ R68, R68, R214.reuse ;  /* 0x000000d644447220 */ /* 0x080fe20000410000 */
[----:B------:R-:W-:Y:S01]  /*fc70*/  MUFU.TANH R179, R179 ;  /* 0x000000b300b37308 */ /* 0x000fe20000002400 */
[-C--:B------:R-:W-:Y:S01]  /*fc80*/  FMUL.FTZ R69, R69, R214.reuse ;  /* 0x000000d645457220 */ /* 0x080fe20000410000 */
[----:B------:R-:W-:Y:S01]  /*fc90*/  FMUL.FTZ R72, R72, R214 ;  /* 0x000000d648487220 */ /* 0x000fe20000410000 */
[----:B---3--:R-:W-:-:S02]  /*fca0*/  IMAD.MOV R15, RZ, RZ, -R194 ;  /* 0x000000ffff0f7224 */ /* 0x008fc400078e0ac2 */
[-C--:B------:R-:W-:Y:S01]  /*fcb0*/  FMUL.FTZ R73, R73, R214.reuse ;  /* 0x000000d649497220 */ /* 0x080fe20000410000 */
[-C--:B------:R-:W-:Y:S01]  /*fcc0*/  FMUL.FTZ R76, R76, R214.reuse ;  /* 0x000000d64c4c7220 */ /* 0x080fe20000410000 */
[-C--:B------:R-:W-:Y:S01]  /*fcd0*/  FMUL.FTZ R77, R77, R214.reuse ;  /* 0x000000d64d4d7220 */ /* 0x080fe20000410000 */
[----:B------:R-:W-:Y:S01]  /*fce0*/  FMUL.FTZ R80, R80, R214 ;  /* 0x000000d650507220 */ /* 0x000fe20000410000 */
[----:B------:R-:W-:Y:S01]  /*fcf0*/  ISETP.NE.AND P3, PT, R184, R15, PT ;  /* 0x0000000fb800720c */ /* 0x000fe20003f65270 */
[----:B------:R-:W-:Y:S01]  /*fd00*/  MUFU.TANH R182, R182 ;  /* 0x000000b600b67308 */ /* 0x000fe20000002400 */
[----:B------:R-:W-:Y:S01]  /*fd10*/  FMNMX.FTZ R15, R155, R170, !PT ;  /* 0x000000aa9b0f7209 */ /* 0x000fe20007810000 */
[-C--:B------:R-:W-:Y:S01]  /*fd20*/  FMUL.FTZ R81, R81, R214.reuse ;  /* 0x000000d651517220 */ /* 0x080fe20000410000 */
[-C--:B------:R-:W-:Y:S01]  /*fd30*/  FMUL.FTZ R84, R84, R214.reuse ;  /* 0x000000d654547220 */ /* 0x080fe20000410000 */
[-C--:B------:R-:W-:Y:S01]  /*fd40*/  FMUL.FTZ R85, R85, R214.reuse ;  /* 0x000000d655557220 */ /* 0x080fe20000410000 */
[----:B------:R-:W-:Y:S01]  /*fd50*/  FMNMX.FTZ R15, R158, R15, !PT ;  /* 0x0000000f9e0f7209 */ /* 0x000fe20007810000 */
[-C--:B------:R-:W-:Y:S01]  /*fd60*/  FMUL.FTZ R88, R88, R214.reuse ;  /* 0x000000d658587220 */ /* 0x080fe20000410000 */
[-C--:B------:R-:W-:Y:S01]  /*fd70*/  FMUL.FTZ R89, R89, R214.reuse ;  /* 0x000000d659597220 */ /* 0x080fe20000410000 */
[----:B------:R-:W-:Y:S01]  /*fd80*/  MUFU.TANH R183, R183 ;  /* 0x000000b700b77308 */ /* 0x000fe20000002400 */
[----:B------:R-:W-:Y:S01]  /*fd90*/  FMNMX.FTZ R15, R159, R15, !PT ;  /* 0x0000000f9f0f7209 */ /* 0x000fe20007810000 */
[-C--:B------:R-:W-:Y:S01]  /*fda0*/  FMUL.FTZ R92, R92, R214.reuse ;  /* 0x000000d65c5c7220 */ /* 0x080fe20000410000 */
[-C--:B------:R-:W-:Y:S01]  /*fdb0*/  FMUL.FTZ R93, R93, R214.reuse ;  /* 0x000000d65d5d7220 */ /* 0x080fe20000410000 */
[----:B------:R-:W-:Y:S01]  /*fdc0*/  @!P3 IMAD R215, R215, 0x40, R191 ;  /* 0x00000040d7d7b824 */ /* 0x000fe200078e02bf */
[----:B------:R-:W-:Y:S01]  /*fdd0*/  FMNMX.FTZ R15, R162, R15, !PT ;  /* 0x0000000fa20f7209 */ /* 0x000fe20007810000 */
[-C--:B------:R-:W-:Y:S01]  /*fde0*/  FMUL.FTZ R96, R96, R214.reuse ;  /* 0x000000d660607220 */ /* 0x080fe20000410000 */
[----:B------:R-:W-:Y:S01]  /*fdf0*/  FMUL.FTZ R97, R97, R214 ;  /* 0x000000d661617220 */ /* 0x000fe20000410000 */
[----:B------:R-:W3:Y:S01]  /*fe00*/  MUFU.EX2 R153, R153 ;  /* 0x0000009900997308 */ /* 0x000ee20000000800 */
[----:B------:R-:W-:Y:S01]  /*fe10*/  FMNMX.FTZ R15, R163, R15, !PT ;  /* 0x0000000fa30f7209 */ /* 0x000fe20007810000 */
[----:B------:R-:W-:-:S02]  /*fe20*/  @!P3 IMAD R215, R215, 0x4, R2 ;  /* 0x00000004d7d7b824 */ /* 0x000fc400078e0202 */
[-C--:B------:R-:W-:Y:S01]  /*fe30*/  FMUL.FTZ R100, R100, R214.reuse ;  /* 0x000000d664647220 */ /* 0x080fe20000410000 */
[-C--:B------:R-:W-:Y:S01]  /*fe40*/  FMUL.FTZ R101, R101, R214.reuse ;  /* 0x000000d665657220 */ /* 0x080fe20000410000 */
[----:B------:R-:W-:Y:S01]  /*fe50*/  FMNMX.FTZ R15, R166, R15, !PT ;  /* 0x0000000fa60f7209 */ /* 0x000fe20007810000 */
[-C--:B------:R-:W-:Y:S01]  /*fe60*/  FMUL.FTZ R104, R104, R214.reuse ;  /* 0x000000d668687220 */ /* 0x080fe20000410000 */
[-C--:B------:R-:W-:Y:S01]  /*fe70*/  FMUL.FTZ R105, R105, R214.reuse ;  /* 0x000000d669697220 */ /* 0x080fe20000410000 */
[----:B------:R-:W4:Y:S01]  /*fe80*/  MUFU.EX2 R156, R156 ;  /* 0x0000009c009c7308 */ /* 0x000f220000000800 */
[----:B------:R-:W-:Y:S01]  /*fe90*/  FMNMX.FTZ R15, R167, R15, !PT ;  /* 0x0000000fa70f7209 */ /* 0x000fe20007810000 */
[-C--:B------:R-:W-:Y:S01]  /*fea0*/  FMUL.FTZ R108, R108, R214.reuse ;  /* 0x000000d66c6c7220 */ /* 0x080fe20000410000 */
[-C--:B------:R-:W-:Y:S01]  /*feb0*/  FMUL.FTZ R109, R109, R214.reuse ;  /* 0x000000d66d6d7220 */ /* 0x080fe20000410000 */
[-C--:B------:R-:W-:Y:S01]  /*fec0*/  FMUL.FTZ R112, R112, R214.reuse ;  /* 0x000000d670707220 */ /* 0x080fe20000410000 */
[----:B--2---:R-:W-:Y:S01]  /*fed0*/  FMNMX.FTZ R15, R181, R15, !PT ;  /* 0x0000000fb50f7209 */ /* 0x004fe20007810000 */
[-C--:B------:R-:W-:Y:S01]  /*fee0*/  FMUL.FTZ R113, R113, R214.reuse ;  /* 0x000000d671717220 */ /* 0x080fe20000410000 */
[-C--:B------:R-:W-:Y:S01]  /*fef0*/  FMUL.FTZ R116, R116, R214.reuse ;  /* 0x000000d674747220 */ /* 0x080fe20000410000 */
        /* <DEDUP_REMOVED lines=9> */
[----:B------:R-:W-:Y:S01]  /*ff90*/  FMNMX.FTZ R15, R175, R15, !PT ;  /* 0x0000000faf0f7209 */ /* 0x000fe20007810000 */
[-C--:B------:R-:W-:Y:S01]  /*ffa0*/  FMUL.FTZ R125, R125, R214.reuse ;  /* 0x000000d67d7d7220 */ /* 0x080fe20000410000 */
[-C--:B------:R-:W-:Y:S01]  /*ffb0*/  FMUL.FTZ R128, R128, R214.reuse ;  /* 0x000000d680807220 */ /* 0x080fe20000410000 */
[-C--:B------:R-:W-:Y:S01]  /*ffc0*/  FMUL.FTZ R129, R129, R214.reuse ;  /* 0x000000d681817220 */ /* 0x080fe20000410000 */
[----:B------:R-:W-:Y:S01]  /*ffd0*/  FMNMX.FTZ R170, R178, R15, !PT ;  /* 0x0000000fb2aa7209 */ /* 0x000fe20007810000 */
[-C--:B------:R-:W-:Y:S01]  /*ffe0*/  FMUL.FTZ R132, R132, R214.reuse ;  /* 0x000000d684847220 */ /* 0x080fe20000410000 */
[----:B------:R-:W-:Y:S01]  /*fff0*/  FMUL.FTZ R133, R133, R214 ;  /* 0x000000d685857220 */ /* 0x000fe20000410000 */
[----:B------:R-:W-:Y:S01]  /*10000*/  MUFU.EX2 R161, R161 ;  /* 0x000000a100a17308 */ /* 0x000fe20000000800 */
[----:B------:R-:W-:Y:S01]  /*10010*/  FMNMX.FTZ R15, R179, R170, !PT ;  /* 0x000000aab30f7209 */ /* 0x000fe20007810000 */
[-C--:B------:R-:W-:Y:S01]  /*10020*/  FMUL.FTZ R136, R136, R214.reuse ;  /* 0x000000d688887220 */ /* 0x080fe20000410000 */
[-C--:B------:R-:W-:Y:S01]  /*10030*/  FMUL.FTZ R137, R137, R214.reuse ;  /* 0x000000d689897220 */ /* 0x080fe20000410000 */
[-C--:B------:R-:W-:Y:S01]  /*10040*/  FMUL.FTZ R140, R140, R214.reuse ;  /* 0x000000d68c8c7220 */ /* 0x080fe20000410000 */
[----:B------:R-:W-:Y:S01]  /*10050*/  FMNMX.FTZ R170, R182, R15, !PT ;  /* 0x0000000fb6aa7209 */ /* 0x000fe20007810000 */
[-C--:B------:R-:W-:Y:S01]  /*10060*/  FMUL.FTZ R141, R141, R214.reuse ;  /* 0x000000d68d8d7220 */ /* 0x080fe20000410000 */
[-C--:B------:R-:W-:Y:S01]  /*10070*/  FMUL.FTZ R144, R144, R214.reuse ;  /* 0x000000d690907220 */ /* 0x080fe20000410000 */
[----:B------:R-:W-:Y:S01]  /*10080*/  FMUL.FTZ R145, R145, R214 ;  /* 0x000000d691917220 */ /* 0x000fe20000410000 */
[----:B------:R-:W-:Y:S01]  /*10090*/  FMNMX.FTZ R15, R183, R170, !PT ;  /* 0x000000aab70f7209 */ /* 0x000fe20007810000 */
[-C--:B------:R-:W-:Y:S01]  /*100a0*/  FMUL.FTZ R148, R148, R214.reuse ;  /* 0x000000d694947220 */ /* 0x080fe20000410000 */
[----:B------:R-:W-:Y:S01]  /*100b0*/  FMUL.FTZ R149, R149, R214 ;  /* 0x000000d695957220 */ /* 0x000fe20000410000 */
[----:B------:R-:W-:Y:S01]  /*100c0*/  @!P3 STS [R215+0x28800], R214 ;  /* 0x028800d6d700b388 */ /* 0x000fe20000000800 */
[----:B------:R-:W-:Y:S01]  /*100d0*/  MUFU.EX2 R164, R164 ;  /* 0x000000a400a47308 */ /* 0x000fe20000000800 */
[----:B----4-:R-:W-:-:S02]  /*100e0*/  FADD.FTZ R0, R156, R229 ;  /* 0x000000e59c007221 */ /* 0x010fc40000010000 */
[----:B------:R-:W4:Y:S05]  /*100f0*/  SHFL.BFLY PT, R170, R15, 0x2, 0x1f ;  /* 0x0c401f000faa7f89 */ /* 0x000f2a00000e0000 */
[----:B------:R-:W-:Y:S08]  /*10100*/  MUFU.EX2 R165, R165 ;  /* 0x000000a500a57308 */ /* 0x000ff00000000800 */
[----:B------:R-:W5:Y:S08]  /*10110*/  MUFU.EX2 R168, R168 ;  /* 0x000000a800a87308 */ /* 0x000f700000000800 */
[----:B------:R-:W-:Y:S01]  /*10120*/  MUFU.EX2 R169, R169 ;  /* 0x000000a900a97308 */ /* 0x000fe20000000800 */
[----:B----4-:R-:W-:-:S05]  /*10130*/  FMNMX.FTZ R15, R15, R170, !PT ;  /* 0x000000aa0f0f7209 */ /* 0x010fca0007810000 */
[----:B------:R-:W4:Y:S02]  /*10140*/  SHFL.BFLY PT, R170, R15, 0x1, 0x1f ;  /* 0x0c201f000faa7f89 */ /* 0x000f2400000e0000 */
[----:B------:R-:W-:Y:S08]  /*10150*/  MUFU.EX2 R172, R172 ;  /* 0x000000ac00ac7308 */ /* 0x000ff00000000800 */
[----:B------:R-:W-:Y:S08]  /*10160*/  MUFU.EX2 R173, R173 ;  /* 0x000000ad00ad7308 */ /* 0x000ff00000000800 */
[----:B------:R-:W-:Y:S01]  /*10170*/  MUFU.EX2 R176, R176 ;  /* 0x000000b000b07308 */ /* 0x000fe20000000800 */
[----:B----4-:R-:W-:-:S07]  /*10180*/  FMNMX.FTZ R15, R15, R170, !PT ;  /* 0x000000aa0f0f7209 */ /* 0x010fce0007810000 */
[----:B------:R-:W-:Y:S01]  /*10190*/  MUFU.EX2 R177, R177 ;  /* 0x000000b100b17308 */ /* 0x000fe20000000800 */
[C---:B------:R-:W-:Y:S01]  /*101a0*/  FADD.FTZ R170, -R15.reuse, R213 ;  /* 0x000000d50faa7221 */ /* 0x040fe20000010100 */
[----:B------:R-:W-:-:S03]  /*101b0*/  FMUL.FTZ R213, R15, R20 ;  /* 0x000000140fd57220 */ /* 0x000fc60000410000 */
[-C--:B------:R-:W-:Y:S01]  /*101c0*/  FMUL.FTZ R170, R170, R20.reuse ;  /* 0x00000014aaaa7220 */ /* 0x080fe20000410000 */
        /* <DEDUP_REMOVED lines=14> */
[-CC-:B------:R-:W-:Y:S01]  /*102b0*/  FFMA.FTZ R178, R178, R20.reuse, -R213.reuse ;  /* 0x00000014b2b27223 */ /* 0x180fe200000108d5 */
[-CC-:B------:R-:W-:Y:S01]  /*102c0*/  FFMA.FTZ R179, R179, R20.reuse, -R213.reuse ;  /* 0x00000014b3b37223 */ /* 0x180fe200000108d5 */
[-CC-:B------:R-:W-:Y:S01]  /*102d0*/  FFMA.FTZ R182, R182, R20.reuse, -R213.reuse ;  /* 0x00000014b6b67223 */ /* 0x180fe200000108d5 */
[----:B------:R-:W-:-:S02]  /*102e0*/  FFMA.FTZ R183, R183, R20, -R213 ;  /* 0x00000014b7b77223 */ /* 0x000fc400000108d5 */
[----:B------:R-:W0:Y:S01]  /*102f0*/  MUFU.EX2 R170, R170 ;  /* 0x000000aa00aa7308 */ /* 0x000e220000000800 */
[----:B----4-:R-:W-:Y:S01]  /*10300*/  F2FP.F16.F32.PACK_AB R154, R156, R153 ;  /* 0x000000999c9a723e */ /* 0x010fe200000000ff */
[----:B--2---:R-:W-:Y:S01]  /*10310*/  FADD.FTZ R153, R157, R0 ;  /* 0x000000009d997221 */ /* 0x004fe20000010000 */
[----:B---3--:R-:W-:-:S03]  /*10320*/  F2FP.F16.F32.PACK_AB R156, R160, R157 ;  /* 0x0000009da09c723e */ /* 0x008fc600000000ff */
[----:B------:R-:W-:Y:S01]  /*10330*/  FADD.FTZ R0, R160, R153 ;  /* 0x00000099a0007221 */ /* 0x000fe20000010000 */
[----:B-----5:R-:W-:Y:S01]  /*10340*/  F2FP.F16.F32.PACK_AB R160, R168, R165 ;  /* 0x000000a5a8a0723e */ /* 0x020fe200000000ff */
[----:B------:R-:W2:Y:S02]  /*10350*/  MUFU.EX2 R155, R155 ;  /* 0x0000009b009b7308 */ /* 0x000ea40000000800 */
[----:B------:R-:W-:-:S04]  /*10360*/  FADD.FTZ R153, R161, R0 ;  /* 0x00000000a1997221 */ /* 0x000fc80000010000 */
[----:B------:R-:W-:Y:S02]  /*10370*/  FADD.FTZ R0, R164, R153 ;  /* 0x00000099a4007221 */ /* 0x000fe40000010000 */
[----:B------:R3:W4:Y:S01]  /*10380*/  MUFU.EX2 R213, R158 ;  /* 0x0000009e00d57308 */ /* 0x0007220000000800 */
[----:B0-----:R0:W-:Y:S01]  /*10390*/  @!P3 STS [R215+0x28820], R170 ;  /* 0x028820aad700b388 */ /* 0x0011e20000000800 */
[----:B------:R-:W-:Y:S01]  /*103a0*/  FADD.FTZ R153, R165, R0 ;  /* 0x00000000a5997221 */ /* 0x000fe20000010000 */
[-C--:B------:R-:W-:Y:S01]  /*103b0*/  FMUL.FTZ R26, R26, R170.reuse ;  /* 0x000000aa1a1a7220 */ /* 0x080fe20000410000 */
[-C--:B------:R-:W-:Y:S01]  /*103c0*/  FMUL.FTZ R27, R27, R170.reuse ;  /* 0x000000aa1b1b7220 */ /* 0x080fe20000410000 */
[-C--:B------:R-:W-:Y:S01]  /*103d0*/  FMUL.FTZ R30, R30, R170.reuse ;  /* 0x000000aa1e1e7220 */ /* 0x080fe20000410000 */
[----:B------:R-:W-:Y:S01]  /*103e0*/  FADD.FTZ R0, R168, R153 ;  /* 0x00000099a8007221 */ /* 0x000fe20000010000 */
[-C--:B------:R-:W-:Y:S01]  /*103f0*/  FMUL.FTZ R31, R31, R170.reuse ;  /* 0x000000aa1f1f7220 */ /* 0x080fe20000410000 */
[----:B------:R-:W5:Y:S01]  /*10400*/  MUFU.EX2 R159, R159 ;  /* 0x0000009f009f7308 */ /* 0x000f620000000800 */
[----:B---3--:R-:W-:Y:S01]  /*10410*/  F2FP.F16.F32.PACK_AB R158, R164, R161 ;  /* 0x000000a1a49e723e */ /* 0x008fe200000000ff */
[----:B------:R-:W-:Y:S01]  /*10420*/  FADD.FTZ R153, R169, R0 ;  /* 0x00000000a9997221 */ /* 0x000fe20000010000 */
[----:B------:R-:W-:Y:S01]  /*10430*/  FFMA.FTZ R0, R170, R3, R180 ;  /* 0x00000003aa007223 */ /* 0x000fe200000100b4 */
[-C--:B------:R-:W-:Y:S01]  /*10440*/  FMUL.FTZ R34, R34, R170.reuse ;  /* 0x000000aa22227220 */ /* 0x080fe20000410000 */
[----:B------:R-:W-:Y:S01]  /*10450*/  FMUL.FTZ R35, R35, R170 ;  /* 0x000000aa23237220 */ /* 0x000fe20000410000 */
[----:B------:R-:W-:Y:S01]  /*10460*/  FADD.FTZ R164, R172, R153 ;  /* 0x00000099aca47221 */ /* 0x000fe20000010000 */
[C---:B--2---:R-:W-:Y:S01]  /*10470*/  FADD.FTZ R0, R155.reuse, R0 ;  /* 0x000000009b007221 */ /* 0x044fe20000010000 */
[----:B0-----:R0:W2:Y:S01]  /*10480*/  MUFU.EX2 R215, R162 ;  /* 0x000000a200d77308 */ /* 0x0010a20000000800 */
[----:B------:R-:W-:Y:S01]  /*10490*/  F2FP.F16.F32.PACK_AB R153, R155, R180 ;  /* 0x000000b49b99723e */ /* 0x000fe200000000ff */
[----:B------:R-:W-:Y:S01]  /*104a0*/  FADD.FTZ R3, R173, R164 ;  /* 0x000000a4ad037221 */ /* 0x000fe20000010000 */
[----:B----4-:R-:W-:Y:S01]  /*104b0*/  FADD.FTZ R0, R213, R0 ;  /* 0x00000000d5007221 */ /* 0x010fe20000010000 */
[----:B------:R-:W-:Y:S01]  /*104c0*/  F2FP.F16.F32.PACK_AB R164, R176, R173 ;  /* 0x000000adb0a4723e */ /* 0x000fe200000000ff */
[-C--:B------:R-:W-:Y:S01]  /*104d0*/  FMUL.FTZ R38, R38, R170.reuse ;  /* 0x000000aa26267220 */ /* 0x080fe20000410000 */
[----:B------:R-:W-:Y:S01]  /*104e0*/  FADD.FTZ R168, R176, R3 ;  /* 0x00000003b0a87221 */ /* 0x000fe20000010000 */
[-C--:B------:R-:W-:Y:S01]  /*104f0*/  FMUL.FTZ R39, R39, R170.reuse ;  /* 0x000000aa27277220 */ /* 0x080fe20000410000 */
[----:B------:R-:W3:Y:S01]  /*10500*/  MUFU.EX2 R163, R163 ;  /* 0x000000a300a37308 */ /* 0x000ee20000000800 */
[----:B0-----:R-:W-:Y:S01]  /*10510*/  F2FP.F16.F32.PACK_AB R162, R172, R169 ;  /* 0x000000a9aca2723e */ /* 0x001fe200000000ff */
[----:B------:R-:W-:Y:S01]  /*10520*/  FADD.FTZ R3, R177, R168 ;  /* 0x000000a8b1037221 */ /* 0x000fe20000010000 */
[C---:B-----5:R-:W-:Y:S01]  /*10530*/  FADD.FTZ R168, R159.reuse, R0 ;  /* 0x000000009fa87221 */ /* 0x060fe20000010000 */
[----:B------:R-:W-:Y:S01]  /*10540*/  F2FP.F16.F32.PACK_AB R155, R159, R213 ;  /* 0x000000d59f9b723e */ /* 0x000fe200000000ff */
[----:B------:R-:W-:Y:S01]  /*10550*/  BAR.SYNC.DEFER_BLOCKING 0xf, 0x100 ;  /* 0x03c4000000007b1d */ /* 0x000fe20000010000 */
[C---:B------:R-:W-:Y:S01]  /*10560*/  FADD.FTZ R0, R166.reuse, R3 ;  /* 0x00000003a6007221 */ /* 0x040fe20000010000 */
[----:B------:R-:W-:Y:S01]  /*10570*/  F2FP.F16.F32.PACK_AB R166, R166, R177 ;  /* 0x000000b1a6a6723e */ /* 0x000fe200000000ff */
[-C--:B------:R-:W-:Y:S01]  /*10580*/  FMUL.FTZ R42, R42, R170.reuse ;  /* 0x000000aa2a2a7220 */ /* 0x080fe20000410000 */
[----:B--2---:R-:W-:Y:S01]  /*10590*/  FADD.FTZ R168, R215, R168 ;  /* 0x000000a8d7a87221 */ /* 0x004fe20000010000 */
[-C--:B------:R-:W-:Y:S01]  /*105a0*/  FMUL.FTZ R43, R43, R170.reuse ;  /* 0x000000aa2b2b7220 */ /* 0x080fe20000410000 */
[----:B------:R-:W0:Y:S01]  /*105b0*/  MUFU.EX2 R214, R214 ;  /* 0x000000d600d67308 */ /* 0x000e220000000800 */
[-C--:B------:R-:W-:Y:S01]  /*105c0*/  FMUL.FTZ R46, R46, R170.reuse ;  /* 0x000000aa2e2e7220 */ /* 0x080fe20000410000 */
[-C--:B------:R-:W-:Y:S01]  /*105d0*/  FMUL.FTZ R47, R47, R170.reuse ;  /* 0x000000aa2f2f7220 */ /* 0x080fe20000410000 */
[-C--:B------:R-:W-:Y:S01]  /*105e0*/  FMUL.FTZ R50, R50, R170.reuse ;  /* 0x000000aa32327220 */ /* 0x080fe20000410000 */
[-C--:B------:R-:W-:Y:S01]  /*105f0*/  FMUL.FTZ R51, R51, R170.reuse ;  /* 0x000000aa33337220 */ /* 0x080fe20000410000 */
[-C--:B------:R-:W-:Y:S01]  /*10600*/  FMUL.FTZ R54, R54, R170.reuse ;  /* 0x000000aa36367220 */ /* 0x080fe20000410000 */
[C---:B---3--:R-:W-:Y:S01]  /*10610*/  FADD.FTZ R3, R163.reuse, R168 ;  /* 0x000000a8a3037221 */ /* 0x048fe20000010000 */
[----:B------:R-:W-:Y:S01]  /*10620*/  F2FP.F16.F32.PACK_AB R157, R163, R215 ;  /* 0x000000d7a39d723e */ /* 0x000fe200000000ff */
[----:B------:R-:W2:Y:S01]  /*10630*/  MUFU.EX2 R167, R167 ;  /* 0x000000a700a77308 */ /* 0x000ea20000000800 */
[-C--:B------:R-:W-:Y:S01]  /*10640*/  FMUL.FTZ R55, R55, R170.reuse ;  /* 0x000000aa37377220 */ /* 0x080fe20000410000 */
        /* <DEDUP_REMOVED lines=8> */
[----:B------:R0:W-:Y:S01]  /*106d0*/  STSM.16.M88.4 [R195+0x26800], R152 ;  /* 0x02680098c3007844 */ /* 0x0001e20000000200 */
        /* <DEDUP_REMOVED lines=44> */
[----:B------:R0:W-:Y:S01]  /*109a0*/  STSM.16.M88.4 [R198], R160 ;  /* 0x000000a0c6007844 */ /* 0x0001e20000000200 */
[----:B------:R-:W3:Y:S01]  /*109b0*/  MUFU.EX2 R182, R182 ;  /* 0x000000b600b67308 */ /* 0x000ee20000000800 */
        /* <DEDUP_REMOVED lines=8> */
[C---:B--2---:R-:W-:Y:S01]  /*10a40*/  FADD.FTZ R3, R168.reuse, R3 ;  /* 0x00000003a8037221 */ /* 0x044fe20000010000 */
[----:B------:R-:W-:Y:S01]  /*10a50*/  F2FP.F16.F32.PACK_AB R165, R168, R165 ;  /* 0x000000a5a8a5723e */ /* 0x000fe200000000ff */
[-C--:B------:R-:W-:Y:S01]  /*10a60*/  FMUL.FTZ R142, R142, R170.reuse ;  /* 0x000000aa8e8e7220 */ /* 0x080fe20000410000 */
[-C--:B------:R-:W-:Y:S01]  /*10a70*/  FMUL.FTZ R143, R143, R170.reuse ;  /* 0x000000aa8f8f7220 */ /* 0x080fe20000410000 */
[-C--:B------:R-:W-:Y:S01]  /*10a80*/  FMUL.FTZ R146, R146, R170.reuse ;  /* 0x000000aa92927220 */ /* 0x080fe20000410000 */
[-C--:B------:R-:W-:Y:S01]  /*10a90*/  FMUL.FTZ R147, R147, R170.reuse ;  /* 0x000000aa93937220 */ /* 0x080fe20000410000 */
[-C--:B------:R-:W-:Y:S01]  /*10aa0*/  FMUL.FTZ R150, R150, R170.reuse ;  /* 0x000000aa96967220 */ /* 0x080fe20000410000 */
[----:B------:R-:W-:Y:S01]  /*10ab0*/  FMUL.FTZ R151, R151, R170 ;  /* 0x000000aa97977220 */ /* 0x000fe20000410000 */
[----:B---3--:R-:W-:Y:S01]  /*10ac0*/  FADD.FTZ R172, R182, R3 ;  /* 0x00000003b6ac7221 */ /* 0x008fe20000010000 */
[----:B----4-:R-:W-:-:S03]  /*10ad0*/  F2FP.F16.F32.PACK_AB R167, R183, R182 ;  /* 0x000000b6b7a7723e */ /* 0x010fc600000000ff */
[----:B------:R-:W-:Y:S02]  /*10ae0*/  FADD.FTZ R3, R183, R172 ;  /* 0x000000acb7037221 */ /* 0x000fe40000010000 */
[----:B------:R0:W-:Y:S01]  /*10af0*/  STSM.16.M88.4 [R197], R164 ;  /* 0x000000a4c5007844 */ /* 0x0001e20000000200 */
[----:B------:R-:W-:Y:S05]  /*10b00*/  @!P0 BRA `(.L_x_2843) ;  /* 0x0000000000048947 */ /* 0x000fea0003800000 */
[----:B------:R-:W-:Y:S01]  /*10b10*/  BPT.TRAP 0x1 ;  /* 0x000000040000795c */ /* 0x000fe20000300000 */
.L_x_2843:
[----:B------:R2:W3:Y:S01]  /*10b20*/  SYNCS.PHASECHK.TRANS64.TRYWAIT P3, [R12+URZ+0x28c50], R207 ;  /* 0x028c50cf0c0075a7 */ /* 0x0004e2000806017f */
[----:B------:R-:W-:Y:S05]  /*10b30*/  @!P0 BRA `(.L_x_2844) ;  /* 0x0000000000048947 */ /* 0x000fea0003800000 */
[----:B------:R-:W-:Y:S01]  /*10b40*/  BPT.TRAP 0x1 ;  /* 0x000000040000795c */ /* 0x000fe20000300000 */
.L_x_2844:
[----:B------:R-:W-:Y:S04]  /*10b50*/  BSSY B2, `(.L_x_2845) ;  /* 0x0000004000027945 */ /* 0x000fe80003800000 */
[----:B---3--:R-:W-:Y:S05]  /*10b60*/  @P3 BRA `(.L_x_2846) ;  /* 0x0000000000083947 */ /* 0x008fea0003800000 */
[----:B------:R-:W3:Y:S02]  /*10b70*/  SYNCS.PHASECHK.TRANS64.TRYWAIT P3, [R12+URZ+0x28c50], R207 ;  /* 0x028c50cf0c0075a7 */ /* 0x000ee4000806017f */
[----:B---3--:R-:W-:Y:S05]  /*10b80*/  @!P3 BRA `(.L_x_2847) ;  /* 0x0000010000ecb947 */ /* 0x008fea0003800000 */
.L_x_2846:
[----:B------:R-:W-:Y:S05]  /*10b90*/  BSYNC B2 ;  /* 0x0000000000027941 */ /* 0x000fea0003800000 */
.L_x_2845:
[----:B------:R-:W-:Y:S01]  /*10ba0*/  IMAD R168, R18, 0x1000, R190 ;  /* 0x0000100012a87824 */ /* 0x000fe200078e02be */
[----:B------:R-:W-:Y:S01]  /*10bb0*/  WARPGROUP.ARRIVE ;  /* 0x00000000000079c5 */ /* 0x000fe20000000000 */
[----:B------:R-:W-:Y:S01]  /*10bc0*/  IMAD.MOV.U32 R169, RZ, RZ, 0x40000040 ;  /* 0x40000040ffa97424 */ /* 0x000fe200078e00ff */
[----:B------:R-:W-:Y:S01]  /*10bd0*/  MOV R214, R14 ;  /* 0x0000000e00d67202 */ /* 0x000fe20000000f00 */
[----:B-123--:R-:W-:Y:S01]  /*10be0*/  @!P1 VIADD R12, R12, 0x28c60 ;  /* 0x00028c600c0c9836 */ /* 0x00efe20000000000 */
        /* <DEDUP_REMOVED lines=41> */
.L_x_2837:
[----:B0-----:R-:W-:-:S07]  /*10e80*/  IMAD.MOV.U32 R12, RZ, RZ, R206 ;  /* 0x000000ffff0c7224 */ /* 0x001fce00078e00ce */
.L_x_2836:
[----:B------:R-:W-:Y:S05]  /*10e90*/  BSYNC B0 ;  /* 0x0000000000007941 */ /* 0x000fea0003800000 */
.L_x_2835:
[----:B------:R-:W-:Y:S01]  /*10ea0*/  ISETP.GE.AND P2, PT, R12, R202, PT ;  /* 0x000000ca0c00720c */ /* 0x000fe20003f46270 */
[----:B------:R-:W-:-:S12]  /*10eb0*/  BSSY B0, `(.L_x_2849) ;  /* 0x000028e000007945 */ /* 0x000fd80003800000 */
[----:B------:R-:W-:Y:S05]  /*10ec0*/  @!P2 BRA `(.L_x_2850) ;  /* 0x000000280030a947 */ /* 0x000fea0003800000 */
[----:B------:R-:W-:Y:S02]  /*10ed0*/  IMAD.MOV.U32 R213, RZ, RZ, R15 ;  /* 0x000000ffffd57224 */ /* 0x000fe400078e000f */
[----:B0-----:R-:W-:Y:S02]  /*10ee0*/  IMAD.MOV.U32 R215, RZ, RZ, R14 ;  /* 0x000000ffffd77224 */ /* 0x001fe400078e000e */
[----:B------:R-:W-:-:S07]  /*10ef0*/  IMAD.MOV.U32 R214, RZ, RZ, R18 ;  /* 0x000000ffffd67224 */ /* 0x000fce00078e0012 */
.L_x_2869:
[----:B------:R-:W-:-:S05]  /*10f00*/  VIADD R18, R214, 0x1 ;  /* 0x00000001d6127836 */ /* 0x000fca0000000000 */
[----:B------:R-:W-:-:S04]  /*10f10*/  ISETP.NE.AND P2, PT, R18, 0x2, PT ;  /* 0x000000021200780c */ /* 0x000fc80003f45270 */
[----:B------:R-:W-:Y:S02]  /*10f20*/  SEL R14, RZ, 0x1, P2 ;  /* 0x00000001ff0e7807 */ /* 0x000fe40001000000 */
[----:B------:R-:W-:Y:S02]  /*10f30*/  SEL R18, R18, RZ, P2 ;  /* 0x000000ff12127207 */ /* 0x000fe40001000000 */
[----:B------:R-:W-:Y:S01]  /*10f40*/  LOP3.LUT R19, R19, R14, RZ, 0x3c, !PT ;  /* 0x0000000e13137212 */ /* 0x000fe200078e3cff */
[----:B-1----:R-:W-:Y:S06]  /*10f50*/  @!P0 BRA `(.L_x_2851) ;  /* 0x0000000000048947 */ /* 0x002fec0003800000 */
[----:B------:R-:W-:Y:S01]  /*10f60*/  BPT.TRAP 0x1 ;  /* 0x000000040000795c */ /* 0x000fe20000300000 */
.L_x_2851:
[----:B------:R-:W-:Y:S01]  /*10f70*/  IMAD R206, R18, 0x8, R2 ;  /* 0x0000000812ce7824 */ /* 0x000fe200078e0202 */
[----:B------:R-:W-:-:S04]  /*10f80*/  SHF.L.U32 R207, R19, 0x1f, RZ ;  /* 0x0000001f13cf7819 */ /* 0x000fc800000006ff */
[----:B------:R0:W1:Y:S01]  /*10f90*/  SYNCS.PHASECHK.TRANS64.TRYWAIT P2, [R206+URZ+0x28c30], R207 ;  /* 0x028c30cfce0075a7 */ /* 0x000062000804017f */
[----:B------:R-:W-:Y:S05]  /*10fa0*/  @!P0 BRA `(.L_x_2852) ;  /* 0x0000000000048947 */ /* 0x000fea0003800000 */
[----:B------:R-:W-:Y:S01]  /*10fb0*/  BPT.TRAP 0x1 ;  /* 0x000000040000795c */ /* 0x000fe20000300000 */
.L_x_2852:
[----:B------:R-:W-:Y:S01]  /*10fc0*/  BSSY B1, `(.L_x_2853) ;  /* 0x0000006000017945 */ /* 0x000fe20003800000 */
[----:B------:R-:W-:Y:S02]  /*10fd0*/  IMAD R14, R18, 0x200, R13 ;  /* 0x00000200120e7824 */ /* 0x000fe400078e020d */
[----:B------:R-:W-:Y:S01]  /*10fe0*/  IMAD.MOV.U32 R15, RZ, RZ, 0x40000040 ;  /* 0x40000040ff0f7424 */ /* 0x000fe200078e00ff */
[----:B-1----:R-:W-:Y:S06]  /*10ff0*/  @P2 BRA `(.L_x_2854) ;  /* 0x0000000000082947 */ /* 0x002fec0003800000 */
[----:B------:R-:W1:Y:S02]  /*11000*/  SYNCS.PHASECHK.TRANS64.TRYWAIT P2, [R206+URZ+0x28c30], R207 ;  /* 0x028c30cfce0075a7 */ /* 0x000e64000804017f */
[----:B-1----:R-:W-:Y:S05]  /*11010*/  @!P2 BRA `(.L_x_2855) ;  /* 0x000000fc00dca947 */ /* 0x002fea0003800000 */
.L_x_2854:
[----:B------:R-:W-:Y:S05]  /*11020*/  BSYNC B1 ;  /* 0x0000000000017941 */ /* 0x000fea0003800000 */
.L_x_2853:
[C---:B------:R-:W-:Y:S01]  /*11030*/  R2UR UR6, R14.reuse ;  /* 0x000000000e0672ca */ /* 0x040fe200000e0000 */
[----:B------:R-:W-:Y:S01]  /*11040*/  WARPGROUP.ARRIVE ;  /* 0x00000000000079c5 */ /* 0x000fe20000000000 */
[----:B------:R-:W-:Y:S01]  /*11050*/  R2UR UR7, R15 ;  /* 0x000000000f0772ca */ /* 0x000fe200000e0000 */
[----:B------:R-:W-:Y:S01]  /*11060*/  VIADD R20, R14, 0x2 ;  /* 0x000000020e147836 */ /* 0x000fe20000000000 */
[----:B------:R-:W-:Y:S01]  /*11070*/  R2UR UR4, R4 ;  /* 0x00000000040472ca */ /* 0x000fe200000e0000 */
[----:B------:R-:W-:Y:S01]  /*11080*/  IMAD.MOV.U32 R21, RZ, RZ, 0x40000040 ;  /* 0x40000040ff157424 */ /* 0x000fe200078e00ff */
[----:B------:R-:W-:Y:S01]  /*11090*/  R2UR UR5, R5 ;  /* 0x00000000050572ca */ /* 0x000fe200000e0000 */
[----:B------:R-:W-:-:S12]  /*110a0*/  IMAD.MOV.U32 R15, RZ, RZ, 0x40000040 ;  /* 0x40000040ff0f7424 */ /* 0x000fd800078e00ff */
        /* <DEDUP_REMOVED lines=32> */
[----:B------:R-:W-:Y:S01]  /*112b0*/  HGMMA.64x64x16.F32 R152, gdesc[UR4], R152, gsb0 ;  /* 0x00e00000049879f0 */ /* 0x000fe20008000898 */
[----:B------:R-:W-:Y:S02]  /*112c0*/  ULDC UR4, c[0x0][0x9d8] ;  /* 0x0002760000047ab9 */ /* 0x000fe40000000800 */
        /* <DEDUP_REMOVED lines=36> */
[----:B------:R-:W-:Y:S01]  /*11510*/  ULDC UR4, c[0x0][0x9e0] ;  /* 0x0002780000047ab9 */ /* 0x000fe20000000800 */
[----:B------:R4:W-:Y:S01]  /*11520*/  @!P1 SYNCS.ARRIVE.TRANS64.RED.A1T0 RZ, [R14+URZ], RZ ;  /* 0x000000ff0eff99a7 */ /* 0x0009e2000810043f */
[----:B------:R-:W-:-:S05]  /*11530*/  IADD3 R183, -R22, R183, R23 ;  /* 0x000000b716b77210 */ /* 0x000fca0007ffe117 */
[----:B------:R-:W0:Y:S01]  /*11540*/  MUFU.TANH R229, R229 ;  /* 0x000000e500e57308 */ /* 0x000e220000002400 */
[C---:B------:R-:W-:Y:S02]  /*11550*/  VIADD R231, R183.reuse, UR45 ;  /* 0x0000002db7e77c36 */ /* 0x040fe40008000000 */
[----:B------:R-:W-:Y:S02]  /*11560*/  VIADD R183, R183, UR4 ;  /* 0x00000004b7b77c36 */ /* 0x000fe40008000000 */
[--C-:B--2---:R-:W-:Y:S02]  /*11570*/  IMAD.IADD R182, R231, 0x1, R232.reuse ;  /* 0x00000001e7b67824 */ /* 0x104fe400078e02e8 */
        /* <DEDUP_REMOVED lines=32> */
[----:B------:R-:W-:Y:S01]  /*11780*/  IADD3 R232, -R22, R23, R232 ;  /* 0x0000001716e87210 */ /* 0x000fe20007ffe1e8 */
[----:B------:R-:W-:Y:S03]  /*11790*/  BSSY B1, `(.L_x_2857) ;  /* 0x0000012000017945 */ /* 0x000fe60003800000 */
[----:B------:R-:W-:-:S13]  /*117a0*/  ISETP.GT.AND P2, PT, R232, -0x1, PT ;  /* 0xffffffffe800780c */ /* 0x000fda0003f44270 */
[----:B------:R-:W-:Y:S05]  /*117b0*/  @P2 BRA `(.L_x_2858) ;  /* 0x0000000000242947 */ /* 0x000fea0003800000 */
[----:B------:R-:W-:Y:S01]  /*117c0*/  ULDC UR4, c[0x0][0x9e4] ;  /* 0x0002790000047ab9 */ /* 0x000fe20000000800 */
[----:B------:R-:W-:Y:S01]  /*117d0*/  LOP3.LUT R232, RZ, R232, RZ, 0x33, !PT ;  /* 0x000000e8ffe87212 */ /* 0x000fe200078e33ff */
[----:B------:R-:W-:-:S05]  /*117e0*/  IMAD.U32 R233, RZ, RZ, UR4 ;  /* 0x00000004ffe97e24 */ /* 0x000fca000f8e00ff */
[----:B------:R-:W-:-:S13]  /*117f0*/  ISETP.NE.AND P2, PT, R233, 0x1, PT ;  /* 0x00000001e900780c */ /* 0x000fda0003f45270 */
[----:B------:R-:W2:Y:S02]  /*11800*/  @P2 LDC.64 R14, c[0x0][0x9e8] ;  /* 0x00027a00ff0e2b82 */ /* 0x000ea40000000a00 */
[----:B--2---:R-:W-:-:S05]  /*11810*/  @P2 IMAD.HI.U32 R14, R232, R14, RZ ;  /* 0x0000000ee80e2227 */ /* 0x004fca00078e00ff */
[----:B------:R-:W-:-:S04]  /*11820*/  @P2 SHF.R.U32.HI R232, RZ, R15, R14 ;  /* 0x0000000fffe82219 */ /* 0x000fc8000001160e */
[----:B------:R-:W-:Y:S01]  /*11830*/  LOP3.LUT R232, RZ, R232, RZ, 0x33, !PT ;  /* 0x000000e8ffe87212 */ /* 0x000fe200078e33ff */
[----:B------:R-:W-:Y:S06]  /*11840*/  BRA `(.L_x_2859) ;  /* 0x0000000000187947 */ /* 0x000fec0003800000 */
.L_x_2858:
[----:B------:R-:W-:Y:S02]  /*11850*/  ULDC UR4, c[0x0][0x9e4] ;  /* 0x0002790000047ab9 */ /* 0x000fe40000000800 */
[----:B------:R-:W-:-:S05]  /*11860*/  IMAD.U32 R233, RZ, RZ, UR4 ;  /* 0x00000004ffe97e24 */ /* 0x000fca000f8e00ff */
[----:B------:R-:W-:-:S13]  /*11870*/  ISETP.NE.AND P2, PT, R233, 0x1, PT ;  /* 0x00000001e900780c */ /* 0x000fda0003f45270 */
[----:B------:R-:W2:Y:S02]  /*11880*/  @P2 LDC.64 R14, c[0x0][0x9e8] ;  /* 0x00027a00ff0e2b82 */ /* 0x000ea40000000a00 */
[----:B--2---:R-:W-:-:S05]  /*11890*/  @P2 IMAD.HI.U32 R14, R232, R14, RZ ;  /* 0x0000000ee80e2227 */ /* 0x004fca00078e00ff */
[----:B------:R-:W-:-:S07]  /*118a0*/  @P2 SHF.R.U32.HI R232, RZ, R15, R14 ;  /* 0x0000000fffe82219 */ /* 0x000fce000001160e */
.L_x_2859:
[----:B------:R-:W-:Y:S05]  /*118b0*/  BSYNC B1 ;  /* 0x0000000000017941 */ /* 0x000fea0003800000 */
.L_x_2857:
[----:B------:R-:W-:-:S04]  /*118c0*/  IMAD R232, R232, R233, -R178 ;  /* 0x000000e9e8e87224 */ /* 0x000fc800078e0ab2 */
[----:B------:R-:W-:-:S05]  /*118d0*/  IMAD.IADD R232, R232, 0x1, -R184 ;  /* 0x00000001e8e87824 */ /* 0x000fca00078e0ab8 */
[----:B------:R-:W-:Y:S02]  /*118e0*/  VIMNMX R182, R182, R232, !PT ;  /* 0x000000e8b6b67248 */ /* 0x000fe40007fe0100 */
[----:B------:R-:W-:-:S07]  /*118f0*/  VIADDMNMX R181, R232, R233, R181, PT ;  /* 0x000000e9e8b57246 */ /* 0x000fce00038001b5 */
.L_x_2856:
[----:B------:R-:W-:Y:S01]  /*11900*/  ISETP.GT.AND P2, PT, R12, -0x1, PT ;  /* 0xffffffff0c00780c */ /* 0x000fe20003f44270 */
[----:B------:R-:W2:Y:S03]  /*11910*/  SHFL.IDX PT, R20, R20, 0x1, 0x1c1f ;  /* 0x003c1f0014147f89 */ /* 0x000ea600000e0000 */
[C---:B------:R-:W-:Y:S02]  /*11920*/  ISETP.GT.AND P4, PT, R182.reuse, RZ, P2 ;  /* 0x000000ffb600720c */ /* 0x040fe40001784270 */
[----:B------:R-:W-:Y:S02]  /*11930*/  ISETP.GT.AND P3, PT, R182, 0x1, P2 ;  /* 0x00000001b600780c */ /* 0x000fe40001764270 */
[C---:B------:R-:W-:Y:S02]  /*11940*/  ISETP.LT.OR P4, PT, R181.reuse, 0x1, P4 ;  /* 0x00000001b500780c */ /* 0x040fe40002781670 */
[----:B------:R-:W-:-:S02]  /*11950*/  ISETP.LT.OR P3, PT, R181, 0x2, P3 ;  /* 0x00000002b500780c */ /* 0x000fc40001f61670 */
[----:B------:R-:W-:Y:S02]  /*11960*/  FSEL R216, R216, -INF , !P4 ;  /* 0xff800000d8d87808 */ /* 0x000fe40006000000 */
[----:B0-----:R-:W-:Y:S02]  /*11970*/  FSEL R229, R229, -INF , !P3 ;  /* 0xff800000e5e57808 */ /* 0x001fe40005800000 */
[C---:B------:R-:W-:Y:S02]  /*11980*/  ISETP.GT.AND P4, PT, R182.reuse, 0x8, P2 ;  /* 0x00000008b600780c */ /* 0x040fe40001784270 */
[----:B------:R-:W-:Y:S02]  /*11990*/  ISETP.GT.AND P3, PT, R182, 0x9, P2 ;  /* 0x00000009b600780c */ /* 0x000fe40001764270 */
[C---:B------:R-:W-:Y:S02]  /*119a0*/  ISETP.LT.OR P4, PT, R181.reuse, 0x9, P4 ;  /* 0x00000009b500780c */ /* 0x040fe40002781670 */
[----:B------:R-:W-:-:S02]  /*119b0*/  ISETP.LT.OR P3, PT, R181, 0xa, P3 ;  /* 0x0000000ab500780c */ /* 0x000fc40001f61670 */
[----:B------:R-:W-:Y:S01]  /*119c0*/  FSEL R155, R155, -INF , !P4 ;  /* 0xff8000009b9b7808 */ /* 0x000fe20006000000 */
[--C-:B--2---:R-:W-:Y:S01]  /*119d0*/  IMAD.IADD R183, R183, 0x1, R20.reuse ;  /* 0x00000001b7b77824 */ /* 0x104fe200078e0214 */
[----:B------:R-:W-:Y:S01]  /*119e0*/  FSEL R230, R230, -INF , !P3 ;  /* 0xff800000e6e67808 */ /* 0x000fe20005800000 */
[----:B------:R-:W-:Y:S01]  /*119f0*/  IMAD.IADD R231, R231, 0x1, R20 ;  /* 0x00000001e7e77824 */ /* 0x000fe200078e0214 */
[C---:B------:R-:W-:Y:S02]  /*11a00*/  ISETP.GT.AND P4, PT, R182.reuse, 0x10, P2 ;  /* 0x00000010b600780c */ /* 0x040fe40001784270 */
[----:B------:R-:W-:Y:S02]  /*11a10*/  ISETP.GT.AND P3, PT, R182, 0x11, P2 ;  /* 0x00000011b600780c */ /* 0x000fe40001764270 */
[C---:B------:R-:W-:Y:S02]  /*11a20*/  ISETP.LT.OR P4, PT, R181.reuse, 0x11, P4 ;  /* 0x00000011b500780c */ /* 0x040fe40002781670 */
[----:B------:R-:W-:-:S02]  /*11a30*/  ISETP.LT.OR P3, PT, R181, 0x12, P3 ;  /* 0x00000012b500780c */ /* 0x000fc40001f61670 */
[----:B------:R-:W-:Y:S02]  /*11a40*/  FSEL R159, R159, -INF , !P4 ;  /* 0xff8000009f9f7808 */ /* 0x000fe40006000000 */
[----:B------:R-:W-:Y:S02]  /*11a50*/  FSEL R160, R160, -INF , !P3 ;  /* 0xff800000a0a07808 */ /* 0x000fe40005800000 */
        /* <DEDUP_REMOVED lines=29> */
[----:B------:R-:W-:Y:S01]  /*11c30*/  FSEL R180, R180, -INF , !P3 ;  /* 0xff800000b4b47808 */ /* 0x000fe20005800000 */
[----:B------:R-:W-:Y:S08]  /*11c40*/  @!P6 BRA `(.L_x_2860) ;  /* 0x000000000060e947 */ /* 0x000ff00003800000 */
[----:B------:R-:W-:Y:S01]  /*11c50*/  IADD3 R20, -R22, R23, R20 ;  /* 0x0000001716147210 */ /* 0x000fe20007ffe114 */
[----:B------:R-:W-:Y:S03]  /*11c60*/  BSSY B1, `(.L_x_2861) ;  /* 0x0000012000017945 */ /* 0x000fe60003800000 */
[----:B------:R-:W-:-:S13]  /*11c70*/  ISETP.GT.AND P3, PT, R20, -0x1, PT ;  /* 0xffffffff1400780c */ /* 0x000fda0003f64270 */
[----:B------:R-:W-:Y:S05]  /*11c80*/  @P3 BRA `(.L_x_2862) ;  /* 0x0000000000243947 */ /* 0x000fea0003800000 */
[----:B------:R-:W-:Y:S01]  /*11c90*/  ULDC UR4, c[0x0][0x9e4] ;  /* 0x0002790000047ab9 */ /* 0x000fe20000000800 */
[----:B------:R-:W-:Y:S02]  /*11ca0*/  LOP3.LUT R20, RZ, R20, RZ, 0x33, !PT ;  /* 0x00000014ff147212 */ /* 0x000fe400078e33ff */
[----:B------:R-:W-:-:S04]  /*11cb0*/  MOV R181, UR4 ;  /* 0x0000000400b57c02 */ /* 0x000fc80008000f00 */
[----:B------:R-:W-:-:S13]  /*11cc0*/  ISETP.NE.AND P3, PT, R181, 0x1, PT ;  /* 0x00000001b500780c */ /* 0x000fda0003f65270 */
[----:B------:R-:W0:Y:S02]  /*11cd0*/  @P3 LDC.64 R14, c[0x0][0x9e8] ;  /* 0x00027a00ff0e3b82 */ /* 0x000e240000000a00 */
[----:B0-----:R-:W-:-:S05]  /*11ce0*/  @P3 IMAD.HI.U32 R14, R20, R14, RZ ;  /* 0x0000000e140e3227 */ /* 0x001fca00078e00ff */
[----:B------:R-:W-:-:S04]  /*11cf0*/  @P3 SHF.R.U32.HI R20, RZ, R15, R14 ;  /* 0x0000000fff143219 */ /* 0x000fc8000001160e */
[----:B------:R-:W-:Y:S01]  /*11d00*/  LOP3.LUT R20, RZ, R20, RZ, 0x33, !PT ;  /* 0x00000014ff147212 */ /* 0x000fe200078e33ff */
[----:B------:R-:W-:Y:S06]  /*11d10*/  BRA `(.L_x_2863) ;  /* 0x0000000000187947 */ /* 0x000fec0003800000 */
.L_x_2862:
[----:B------:R-:W-:Y:S02]  /*11d20*/  ULDC UR4, c[0x0][0x9e4] ;  /* 0x0002790000047ab9 */ /* 0x000fe40000000800 */
[----:B------:R-:W-:-:S05]  /*11d30*/  IMAD.U32 R181, RZ, RZ, UR4 ;  /* 0x00000004ffb57e24 */ /* 0x000fca000f8e00ff */
[----:B------:R-:W-:-:S13]  /*11d40*/  ISETP.NE.AND P3, PT, R181, 0x1, PT ;  /* 0x00000001b500780c */ /* 0x000fda0003f65270 */
[----:B------:R-:W0:Y:S02]  /*11d50*/  @P3 LDC.64 R14, c[0x0][0x9e8] ;  /* 0x00027a00ff0e3b82 */ /* 0x000e240000000a00 */
[----:B0-----:R-:W-:-:S05]  /*11d60*/  @P3 IMAD.HI.U32 R14, R20, R14, RZ ;  /* 0x0000000e140e3227 */ /* 0x001fca00078e00ff */
[----:B------:R-:W-:-:S07]  /*11d70*/  @P3 SHF.R.U32.HI R20, RZ, R15, R14 ;  /* 0x0000000fff143219 */ /* 0x000fce000001160e */
.L_x_2863:
[----:B------:R-:W-:Y:S05]  /*11d80*/  BSYNC B1 ;  /* 0x0000000000017941 */ /* 0x000fea0003800000 */
.L_x_2861:
[----:B------:R-:W-:-:S04]  /*11d90*/  IMAD R20, R20, R181, -R178 ;  /* 0x000000b514147224 */ /* 0x000fc800078e0ab2 */
[----:B------:R-:W-:-:S05]  /*11da0*/  IMAD.IADD R20, R20, 0x1, -R184 ;  /* 0x0000000114147824 */ /* 0x000fca00078e0ab8 */
[----:B------:R-:W-:Y:S02]  /*11db0*/  VIMNMX R231, R231, R20, !PT ;  /* 0x00000014e7e77248 */ /* 0x000fe40007fe0100 */
[----:B------:R-:W-:-:S07]  /*11dc0*/  VIADDMNMX R183, R20, R181, R183, PT ;  /* 0x000000b514b77246 */ /* 0x000fce00038001b7 */
.L_x_2860:
[----:B------:R-:W-:Y:S01]  /*11dd0*/  FMNMX.FTZ R14, R216, R215, !PT ;  /* 0x000000d7d80e7209 */ /* 0x000fe20007810000 */
[----:B------:R-:W-:Y:S02]  /*11de0*/  ULDC UR4, c[0x0][0x988] ;  /* 0x0002620000047ab9 */ /* 0x000fe40000000800 */
[----:B------:R-:W-:Y:S01]  /*11df0*/  IMAD.U32 R20, RZ, RZ, UR4 ;  /* 0x00000004ff147e24 */ /* 0x000fe2000f8e00ff */
        /* <DEDUP_REMOVED lines=18> */
[----:B0-----:R-:W-:-:S04]  /*11f20*/  FMNMX.FTZ R14, R14, R15, !PT ;  /* 0x0000000f0e0e7209 */ /* 0x001fc80007810000 */
[C---:B------:R-:W-:Y:S01]  /*11f30*/  FSETP.NEU.FTZ.AND P3, PT, R14.reuse, -INF , PT ;  /* 0xff8000000e00780b */ /* 0x040fe20003f7d000 */
[----:B------:R-:W-:-:S03]  /*11f40*/  FMUL.FTZ R15, R14, R20 ;  /* 0x000000140e0f7220 */ /* 0x000fc60000410000 */
[----:B------:R-:W-:Y:S02]  /*11f50*/  FSEL R178, R14, RZ, P3 ;  /* 0x000000ff0eb27208 */ /* 0x000fe40001800000 */
[----:B------:R-:W-:Y:S02]  /*11f60*/  FSEL R15, R15, RZ, P3 ;  /* 0x000000ff0f0f7208 */ /* 0x000fe40001800000 */
[----:B------:R-:W-:Y:S01]  /*11f70*/  ISETP.GT.AND P3, PT, R231, 0x1, P2 ;  /* 0x00000001e700780c */ /* 0x000fe20001764270 */
[----:B------:R-:W-:Y:S01]  /*11f80*/  FADD.FTZ R178, -R178, R215 ;  /* 0x000000d7b2b27221 */ /* 0x000fe20000010100 */
[----:B------:R-:W-:Y:S02]  /*11f90*/  IMAD.MOV R215, RZ, RZ, -R194 ;  /* 0x000000ffffd77224 */ /* 0x000fe400078e0ac2 */
[-CC-:B------:R-:W-:Y:S01]  /*11fa0*/  FFMA.FTZ R216, R216, R20.reuse, -R15.reuse ;  /* 0x00000014d8d87223 */ /* 0x180fe2000001080f */
[----:B------:R-:W-:Y:S01]  /*11fb0*/  ISETP.LT.OR P4, PT, R183, 0x2, P3 ;  /* 0x00000002b700780c */ /* 0x000fe20001f81670 */
[-CC-:B------:R-:W-:Y:S01]  /*11fc0*/  FFMA.FTZ R229, R229, R20.reuse, -R15.reuse ;  /* 0x00000014e5e57223 */ /* 0x180fe2000001080f */
[----:B------:R-:W-:Y:S01]  /*11fd0*/  ISETP.GT.AND P3, PT, R231, 0x8, P2 ;  /* 0x00000008e700780c */ /* 0x000fe20001764270 */
[-CC-:B------:R-:W-:Y:S01]  /*11fe0*/  FFMA.FTZ R155, R155, R20.reuse, -R15.reuse ;  /* 0x000000149b9b7223 */ /* 0x180fe2000001080f */
[----:B------:R-:W-:Y:S01]  /*11ff0*/  FSEL R181, R152, -INF , !P4 ;  /* 0xff80000098b57808 */ /* 0x000fe20006000000 */
[-CC-:B------:R-:W-:Y:S01]  /*12000*/  FFMA.FTZ R230, R230, R20.reuse, -R15.reuse ;  /* 0x00000014e6e67223 */ /* 0x180fe2000001080f */
[----:B------:R-:W-:Y:S01]  /*12010*/  ISETP.GT.AND P4, PT, R231, 0x9, P2 ;  /* 0x00000009e700780c */ /* 0x000fe20001784270 */
[-CC-:B------:R-:W-:Y:S01]  /*12020*/  FFMA.FTZ R159, R159, R20.reuse, -R15.reuse ;  /* 0x000000149f9f7223 */ /* 0x180fe2000001080f */
[C---:B------:R-:W-:Y:S01]  /*12030*/  ISETP.LT.OR P3, PT, R183.reuse, 0x9, P3 ;  /* 0x00000009b700780c */ /* 0x040fe20001f61670 */
[-CC-:B------:R-:W-:Y:S01]  /*12040*/  FFMA.FTZ R160, R160, R20.reuse, -R15.reuse ;  /* 0x00000014a0a07223 */ /* 0x180fe2000001080f */
[----:B------:R-:W-:Y:S01]  /*12050*/  ISETP.LT.OR P4, PT, R183, 0xa, P4 ;  /* 0x0000000ab700780c */ /* 0x000fe20002781670 */
[-CC-:B------:R-:W-:Y:S01]  /*12060*/  FFMA.FTZ R162, R162, R20.reuse, -R15.reuse ;  /* 0x00000014a2a27223 */ /* 0x180fe2000001080f */
[----:B------:R-:W-:Y:S01]  /*12070*/  FSEL R153, R153, -INF , !P3 ;  /* 0xff80000099997808 */ /* 0x000fe20005800000 */
[-CC-:B------:R-:W-:Y:S01]  /*12080*/  FFMA.FTZ R165, R165, R20.reuse, -R15.reuse ;  /* 0x00000014a5a57223 */ /* 0x180fe2000001080f */
[----:B------:R-:W-:Y:S01]  /*12090*/  FSEL R154, R154, -INF , !P4 ;  /* 0xff8000009a9a7808 */ /* 0x000fe20006000000 */
[-CC-:B------:R-:W-:Y:S01]  /*120a0*/  FFMA.FTZ R166, R166, R20.reuse, -R15.reuse ;  /* 0x00000014a6a67223 */ /* 0x180fe2000001080f */
[C---:B------:R-:W-:Y:S01]  /*120b0*/  ISETP.GT.AND P4, PT, R231.reuse, 0x11, P2 ;  /* 0x00000011e700780c */ /* 0x040fe20001784270 */
[-CC-:B------:R-:W-:Y:S01]  /*120c0*/  FFMA.FTZ R168, R168, R20.reuse, -R15.reuse ;  /* 0x00000014a8a87223 */ /* 0x180fe2000001080f */
[----:B------:R-:W-:Y:S01]  /*120d0*/  ISETP.GT.AND P3, PT, R231, 0x10, P2 ;  /* 0x00000010e700780c */ /* 0x000fe20001764270 */
[-CC-:B------:R-:W-:Y:S01]  /*120e0*/  FFMA.FTZ R172, R172, R20.reuse, -R15.reuse ;  /* 0x00000014acac7223 */ /* 0x180fe2000001080f */
[----:B------:R-:W-:Y:S01]  /*120f0*/  ISETP.LT.OR P4, PT, R183, 0x12, P4 ;  /* 0x00000012b700780c */ /* 0x000fe20002781670 */
[-CC-:B------:R-:W-:Y:S01]  /*12100*/  FFMA.FTZ R173, R173, R20.reuse, -R15.reuse ;  /* 0x00000014adad7223 */ /* 0x180fe2000001080f */
[----:B------:R-:W-:Y:S01]  /*12110*/  ISETP.LT.OR P3, PT, R183, 0x11, P3 ;  /* 0x00000011b700780c */ /* 0x000fe20001f61670 */
[-CC-:B------:R-:W-:Y:S01]  /*12120*/  FFMA.FTZ R175, R175, R20.reuse, -R15.reuse ;  /* 0x00000014afaf7223 */ /* 0x180fe2000001080f */
[----:B------:R-:W-:Y:S01]  /*12130*/  FSEL R182, R157, -INF , !P4 ;  /* 0xff8000009db67808 */ /* 0x000fe20006000000 */
[-C--:B------:R-:W-:Y:S01]  /*12140*/  FMUL.FTZ R157, R178, R20.reuse ;  /* 0x00000014b29d7220 */ /* 0x080fe20000410000 */
[----:B------:R-:W-:Y:S01]  /*12150*/  ISETP.GT.AND P4, PT, R231, 0x19, P2 ;  /* 0x00000019e700780c */ /* 0x000fe20001784270 */
[-CC-:B------:R-:W-:Y:S01]  /*12160*/  FFMA.FTZ R177, R177, R20.reuse, -R15.reuse ;  /* 0x00000014b1b17223 */ /* 0x180fe2000001080f */
[----:B------:R-:W-:Y:S01]  /*12170*/  FSEL R156, R156, -INF , !P3 ;  /* 0xff8000009c9c7808 */ /* 0x000fe20005800000 */
[-CC-:B------:R-:W-:Y:S01]  /*12180*/  FFMA.FTZ R179, R179, R20.reuse, -R15.reuse ;  /* 0x00000014b3b37223 */ /* 0x180fe2000001080f */
[----:B------:R-:W-:Y:S01]  /*12190*/  ISETP.LT.OR P4, PT, R183, 0x1a, P4 ;  /* 0x0000001ab700780c */ /* 0x000fe20002781670 */
[----:B------:R-:W-:Y:S01]  /*121a0*/  FFMA.FTZ R180, R180, R20, -R15 ;  /* 0x00000014b4b47223 */ /* 0x000fe2000001080f */
[----:B------:R-:W-:Y:S01]  /*121b0*/  ISETP.GT.AND P3, PT, R231, 0x18, P2 ;  /* 0x00000018e700780c */ /* 0x000fe20001764270 */
[----:B------:R-:W-:Y:S01]  /*121c0*/  MUFU.EX2 R152, R216 ;  /* 0x000000d800987308 */ /* 0x000fe20000000800 */
[----:B------:R-:W-:-:S02]  /*121d0*/  FSEL R161, R161, -INF , !P4 ;  /* 0xff800000a1a17808 */ /* 0x000fc40006000000 */
[----:B------:R-:W-:Y:S02]  /*121e0*/  ISETP.GT.AND P4, PT, R231, 0x21, P2 ;  /* 0x00000021e700780c */ /* 0x000fe40001784270 */
[C---:B------:R-:W-:Y:S02]  /*121f0*/  ISETP.LT.OR P3, PT, R183.reuse, 0x19, P3 ;  /* 0x00000019b700780c */ /* 0x040fe40001f61670 */
[----:B------:R-:W-:Y:S01]  /*12200*/  ISETP.LT.OR P4, PT, R183, 0x22, P4 ;  /* 0x00000022b700780c */ /* 0x000fe20002781670 */
[----:B------:R-:W0:Y:S01]  /*12210*/  MUFU.EX2 R157, R157 ;  /* 0x0000009d009d7308 */ /* 0x000e220000000800 */
[----:B------:R-:W-:Y:S02]  /*12220*/  FSEL R158, R158, -INF , !P3 ;  /* 0xff8000009e9e7808 */ /* 0x000fe40005800000 */
[----:B------:R-:W-:Y:S02]  /*12230*/  FSEL R164, R164, -INF , !P4 ;  /* 0xff800000a4a47808 */ /* 0x000fe40006000000 */
[----:B------:R-:W-:-:S02]  /*12240*/  ISETP.GT.AND P4, PT, R231, 0x29, P2 ;  /* 0x00000029e700780c */ /* 0x000fc40001784270 */
[----:B------:R-:W-:Y:S01]  /*12250*/  ISETP.GT.AND P3, PT, R231, 0x20, P2 ;  /* 0x00000020e700780c */ /* 0x000fe20001764270 */
[----:B------:R-:W2:Y:S01]  /*12260*/  MUFU.EX2 R229, R229 ;  /* 0x000000e500e57308 */ /* 0x000ea20000000800 */
[C---:B------:R-:W-:Y:S02]  /*12270*/  ISETP.LT.OR P4, PT, R183.reuse, 0x2a, P4 ;  /* 0x0000002ab700780c */ /* 0x040fe40002781670 */
[----:B------:R-:W-:Y:S02]  /*12280*/  ISETP.LT.OR P3, PT, R183, 0x21, P3 ;  /* 0x00000021b700780c */ /* 0x000fe40001f61670 */
[----:B------:R-:W-:Y:S02]  /*12290*/  FSEL R169, R169, -INF , !P4 ;  /* 0xff800000a9a97808 */ /* 0x000fe40006000000 */
[----:B------:R-:W-:Y:S01]  /*122a0*/  ISETP.GT.AND P4, PT, R231, RZ, P2 ;  /* 0x000000ffe700720c */ /* 0x000fe20001784270 */
[----:B------:R-:W3:Y:S01]  /*122b0*/  MUFU.EX2 R155, R155 ;  /* 0x0000009b009b7308 */ /* 0x000ee20000000800 */
[----:B------:R-:W-:Y:S01]  /*122c0*/  FSEL R163, R163, -INF , !P3 ;  /* 0xff800000a3a37808 */ /* 0x000fe20005800000 */
[----:B0-----:R-:W-:Y:S01]  /*122d0*/  FFMA.FTZ R0, R157, R0, R152 ;  /* 0x000000009d007223 */ /* 0x001fe20000010098 */
[----:B------:R-:W-:Y:S01]  /*122e0*/  ISETP.LT.OR P4, PT, R183, 0x1, P4 ;  /* 0x00000001b700780c */ /* 0x000fe20002781670 */
[-C--:B------:R-:W-:Y:S01]  /*122f0*/  FMUL.FTZ R24, R24, R157.reuse ;  /* 0x0000009d18187220 */ /* 0x080fe20000410000 */
[----:B------:R-:W-:Y:S01]  /*12300*/  ISETP.GT.AND P3, PT, R231, 0x28, P2 ;  /* 0x00000028e700780c */ /* 0x000fe20001764270 */
[----:B------:R-:W-:Y:S01]  /*12310*/  FMUL.FTZ R25, R25, R157 ;  /* 0x0000009d19197220 */ /* 0x000fe20000410000 */
[----:B------:R-:W-:Y:S01]  /*12320*/  FSEL R21, R21, -INF , !P4 ;  /* 0xff80000015157808 */ /* 0x000fe20006000000 */
[----:B------:R-:W0:Y:S01]  /*12330*/  MUFU.EX2 R230, R230 ;  /* 0x000000e600e67308 */ /* 0x000e220000000800 */
[----:B------:R-:W-:Y:S01]  /*12340*/  ISETP.LT.OR P3, PT, R183, 0x29, P3 ;  /* 0x00000029b700780c */ /* 0x000fe20001f61670 */
[----:B--2---:R-:W-:Y:S01]  /*12350*/  FADD.FTZ R0, R229, R0 ;  /* 0x00000000e5007221 */ /* 0x004fe20000010000 */
[----:B------:R-:W-:Y:S01]  /*12360*/  FMNMX.FTZ R178, R21, R213, !PT ;  /* 0x000000d515b27209 */ /* 0x000fe20007810000 */
[-C--:B------:R-:W-:Y:S01]  /*12370*/  FMUL.FTZ R28, R28, R157.reuse ;  /* 0x0000009d1c1c7220 */ /* 0x080fe20000410000 */
[----:B------:R-:W-:Y:S01]  /*12380*/  FSEL R167, R167, -INF , !P3 ;  /* 0xff800000a7a77808 */ /* 0x000fe20005800000 */
[-C--:B------:R-:W-:Y:S01]  /*12390*/  FMUL.FTZ R29, R29, R157.reuse ;  /* 0x0000009d1d1d7220 */ /* 0x080fe20000410000 */
[----:B------:R-:W-:Y:S01]  /*123a0*/  FMNMX.FTZ R178, R181, R178, !PT ;  /* 0x000000b2b5b27209 */ /* 0x000fe20007810000 */
[----:B------:R-:W-:Y:S01]  /*123b0*/  MUFU.EX2 R159, R159 ;  /* 0x0000009f009f7308 */ /* 0x000fe20000000800 */
[----:B------:R-:W-:Y:S01]  /*123c0*/  ISETP.GT.AND P3, PT, R231, 0x30, P2 ;  /* 0x00000030e700780c */ /* 0x000fe20001764270 */
[-C--:B------:R-:W-:Y:S01]  /*123d0*/  FMUL.FTZ R32, R32, R157.reuse ;  /* 0x0000009d20207220 */ /* 0x080fe20000410000 */
[----:B------:R-:W-:Y:S01]  /*123e0*/  FMNMX.FTZ R15, R153, R178, !PT ;  /* 0x000000b2990f7209 */ /* 0x000fe20007810000 */
[-C--:B------:R-:W-:Y:S01]  /*123f0*/  FMUL.FTZ R33, R33, R157.reuse ;  /* 0x0000009d21217220 */ /* 0x080fe20000410000 */
[----:B------:R-:W-:Y:S01]  /*12400*/  ISETP.LT.OR P3, PT, R183, 0x31, P3 ;  /* 0x00000031b700780c */ /* 0x000fe20001f61670 */
[----:B------:R-:W-:Y:S01]  /*12410*/  FMUL.FTZ R36, R36, R157 ;  /* 0x0000009d24247220 */ /* 0x000fe20000410000 */
[----:B------:R-:W-:Y:S01]  /*12420*/  FMNMX.FTZ R15, R154, R15, !PT ;  /* 0x0000000f9a0f7209 */ /* 0x000fe20007810000 */
[----:B------:R-:W2:Y:S01]  /*12430*/  MUFU.EX2 R160, R160 ;  /* 0x000000a000a07308 */ /* 0x000ea20000000800 */
[----:B------:R-:W-:Y:S01]  /*12440*/  FSEL R171, R171, -INF , !P3 ;  /* 0xff800000abab7808 */ /* 0x000fe20005800000 */
[----:B------:R-:W-:Y:S01]  /*12450*/  FMUL.FTZ R37, R37, R157 ;  /* 0x0000009d25257220 */ /* 0x000fe20000410000 */
[----:B------:R-:W-:Y:S01]  /*12460*/  FMNMX.FTZ R15, R156, R15, !PT ;  /* 0x0000000f9c0f7209 */ /* 0x000fe20007810000 */
[-C--:B------:R-:W-:Y:S01]  /*12470*/  FMUL.FTZ R40, R40, R157.reuse ;  /* 0x0000009d28287220 */ /* 0x080fe20000410000 */
[----:B------:R-:W-:Y:S01]  /*12480*/  ISETP.GT.AND P3, PT, R231, 0x31, P2 ;  /* 0x00000031e700780c */ /* 0x000fe20001764270 */
[----:B------:R-:W-:Y:S01]  /*12490*/  FMUL.FTZ R41, R41, R157 ;  /* 0x0000009d29297220 */ /* 0x000fe20000410000 */
[----:B------:R-:W-:Y:S01]  /*124a0*/  FMNMX.FTZ R15, R182, R15, !PT ;  /* 0x0000000fb60f7209 */ /* 0x000fe20007810000 */
[----:B------:R-:W-:Y:S01]  /*124b0*/  MUFU.EX2 R162, R162 ;  /* 0x000000a200a27308 */ /* 0x000fe20000000800 */
[----:B------:R-:W-:Y:S01]  /*124c0*/  ISETP.GT.AND P4, PT, R231, 0x38, P2 ;  /* 0x00000038e700780c */ /* 0x000fe20001784270 */
[----:B------:R-:W-:Y:S01]  /*124d0*/  FMUL.FTZ R44, R44, R157 ;  /* 0x0000009d2c2c7220 */ /* 0x000fe20000410000 */
[----:B------:R-:W-:Y:S01]  /*124e0*/  FMNMX.FTZ R178, R158, R15, !PT ;  /* 0x0000000f9eb27209 */ /* 0x000fe20007810000 */
[-C--:B------:R-:W-:Y:S01]  /*124f0*/  FMUL.FTZ R45, R45, R157.reuse ;  /* 0x0000009d2d2d7220 */ /* 0x080fe20000410000 */
[----:B------:R-:W-:Y:S01]  /*12500*/  ISETP.LT.OR P3, PT, R183, 0x32, P3 ;  /* 0x00000032b700780c */ /* 0x000fe20001f61670 */
[-C--:B------:R-:W-:Y:S01]  /*12510*/  FMUL.FTZ R48, R48, R157.reuse ;  /* 0x0000009d30307220 */ /* 0x080fe20000410000 */
[----:B------:R-:W-:Y:S01]  /*12520*/  FMNMX.FTZ R178, R161, R178, !PT ;  /* 0x000000b2a1b27209 */ /* 0x000fe20007810000 */
[----:B------:R-:W4:Y:S01]  /*12530*/  MUFU.EX2 R165, R165 ;  /* 0x000000a500a57308 */ /* 0x000f220000000800 */
[----:B------:R-:W-:Y:S01]  /*12540*/  ISETP.GT.AND P2, PT, R231, 0x39, P2 ;  /* 0x00000039e700780c */ /* 0x000fe20001744270 */
[----:B---3--:R-:W-:Y:S01]  /*12550*/  FADD.FTZ R231, R155, R0 ;  /* 0x000000009be77221 */ /* 0x008fe20000010000 */
[----:B------:R-:W-:Y:S01]  /*12560*/  FMNMX.FTZ R15, R163, R178, !PT ;  /* 0x000000b2a30f7209 */ /* 0x000fe20007810000 */
[----:B------:R-:W-:Y:S01]  /*12570*/  FMUL.FTZ R49, R49, R157 ;  /* 0x0000009d31317220 */ /* 0x000fe20000410000 */
[----:B------:R-:W-:Y:S01]  /*12580*/  ISETP.LT.OR P4, PT, R183, 0x39, P4 ;  /* 0x00000039b700780c */ /* 0x000fe20002781670 */
[----:B0-----:R-:W-:Y:S01]  /*12590*/  FADD.FTZ R0, R230, R231 ;  /* 0x000000e7e6007221 */ /* 0x001fe20000010000 */
[----:B------:R-:W-:Y:S01]  /*125a0*/  FMNMX.FTZ R178, R164, R15, !PT ;  /* 0x0000000fa4b27209 */ /* 0x000fe20007810000 */
[----:B------:R-:W-:Y:S01]  /*125b0*/  MUFU.EX2 R166, R166 ;  /* 0x000000a600a67308 */ /* 0x000fe20000000800 */
[----:B------:R-:W-:Y:S01]  /*125c0*/  FSEL R170, R170, -INF , !P3 ;  /* 0xff800000aaaa7808 */ /* 0x000fe20005800000 */
[-C--:B------:R-:W-:Y:S01]  /*125d0*/  FMUL.FTZ R52, R52, R157.reuse ;  /* 0x0000009d34347220 */ /* 0x080fe20000410000 */
[----:B------:R-:W-:Y:S01]  /*125e0*/  FMNMX.FTZ R178, R167, R178, !PT ;  /* 0x000000b2a7b27209 */ /* 0x000fe20007810000 */
[-C--:B------:R-:W-:Y:S01]  /*125f0*/  FMUL.FTZ R53, R53, R157.reuse ;  /* 0x0000009d35357220 */ /* 0x080fe20000410000 */
[----:B------:R-:W-:Y:S01]  /*12600*/  ISETP.LT.OR P2, PT, R183, 0x3a, P2 ;  /* 0x0000003ab700780c */ /* 0x000fe20001741670 */
[-C--:B------:R-:W-:Y:S01]  /*12610*/  FMUL.FTZ R56, R56, R157.reuse ;  /* 0x0000009d38387220 */ /* 0x080fe20000410000 */
[----:B------:R-:W-:Y:S01]  /*12620*/  FMNMX.FTZ R178, R169, R178, !PT ;  /* 0x000000b2a9b27209 */ /* 0x000fe20007810000 */
[----:B------:R-:W0:Y:S01]  /*12630*/  MUFU.EX2 R168, R168 ;  /* 0x000000a800a87308 */ /* 0x000e220000000800 */
[----:B------:R-:W-:Y:S01]  /*12640*/  FSEL R174, R174, -INF , !P4 ;  /* 0xff800000aeae7808 */ /* 0x000fe20006000000 */
[-C--:B------:R-:W-:Y:S01]  /*12650*/  FMUL.FTZ R57, R57, R157.reuse ;  /* 0x0000009d39397220 */ /* 0x080fe20000410000 */
[----:B------:R-:W-:Y:S01]  /*12660*/  FMNMX.FTZ R15, R171, R178, !PT ;  /* 0x000000b2ab0f7209 */ /* 0x000fe20007810000 */
[-C--:B------:R-:W-:Y:S01]  /*12670*/  FMUL.FTZ R60, R60, R157.reuse ;  /* 0x0000009d3c3c7220 */ /* 0x080fe20000410000 */
[----:B------:R-:W-:Y:S01]  /*12680*/  FSEL R176, R176, -INF , !P2 ;  /* 0xff800000b0b07808 */ /* 0x000fe20005000000 */
[----:B------:R-:W-:Y:S01]  /*12690*/  FMUL.FTZ R61, R61, R157 ;  /* 0x0000009d3d3d7220 */ /* 0x000fe20000410000 */
[----:B------:R-:W-:Y:S01]  /*126a0*/  FMNMX.FTZ R15, R170, R15, !PT ;  /* 0x0000000faa0f7209 */ /* 0x000fe20007810000 */
[----:B------:R-:W-:Y:S01]  /*126b0*/  MUFU.EX2 R172, R172 ;  /* 0x000000ac00ac7308 */ /* 0x000fe20000000800 */
[----:B------:R-:W-:Y:S01]  /*126c0*/  F2FP.F16.F32.PACK_AB R152, R229, R152 ;  /* 0x00000098e598723e */ /* 0x000fe200000000ff */
[----:B------:R-:W-:Y:S01]  /*126d0*/  FMUL.FTZ R64, R64, R157 ;  /* 0x0000009d40407220 */ /* 0x000fe20000410000 */
[----:B------:R-:W-:Y:S01]  /*126e0*/  FMNMX.FTZ R15, R174, R15, !PT ;  /* 0x0000000fae0f7209 */ /* 0x000fe20007810000 */
[----:B------:R-:W-:Y:S01]  /*126f0*/  FMUL.FTZ R65, R65, R157 ;  /* 0x0000009d41417220 */ /* 0x000fe20000410000 */
[----:B------:R-:W-:Y:S01]  /*12700*/  ISETP.NE.AND P3, PT, R184, R215, PT ;  /* 0x000000d7b800720c */ /* 0x000fe20003f65270 */
[----:B------:R-:W-:Y:S01]  /*12710*/  FMUL.FTZ R68, R68, R157 ;  /* 0x0000009d44447220 */ /* 0x000fe20000410000 */
[----:B------:R-:W-:Y:S01]  /*12720*/  FMNMX.FTZ R183, R176, R15, !PT ;  /* 0x0000000fb0b77209 */ /* 0x000fe20007810000 */
[----:B------:R-:W-:Y:S01]  /*12730*/  MUFU.EX2 R173, R173 ;  /* 0x000000ad00ad7308 */ /* 0x000fe20000000800 */
[-C--:B------:R-:W-:Y:S01]  /*12740*/  FMUL.FTZ R69, R69, R157.reuse ;  /* 0x0000009d45457220 */ /* 0x080fe20000410000 */
[-C--:B------:R-:W-:Y:S01]  /*12750*/  FMUL.FTZ R72, R72, R157.reuse ;  /* 0x0000009d48487220 */ /* 0x080fe20000410000 */
[-C--:B------:R-:W-:Y:S01]  /*12760*/  FMUL.FTZ R73, R73, R157.reuse ;  /* 0x0000009d49497220 */ /* 0x080fe20000410000 */
[----:B------:R-:W3:Y:S01]  /*12770*/  SHFL.BFLY PT, R178, R183, 0x2, 0x1f ;  /* 0x0c401f00b7b27f89 */ /* 0x000ee200000e0000 */
[-C--:B------:R-:W-:Y:S01]  /*12780*/  FMUL.FTZ R76, R76, R157.reuse ;  /* 0x0000009d4c4c7220 */ /* 0x080fe20000410000 */
[-C--:B------:R-:W-:Y:S01]  /*12790*/  FMUL.FTZ R77, R77, R157.reuse ;  /* 0x0000009d4d4d7220 */ /* 0x080fe20000410000 */
[-C--:B------:R-:W-:Y:S01]  /*127a0*/  FMUL.FTZ R80, R80, R157.reuse ;  /* 0x0000009d50507220 */ /* 0x080fe20000410000 */
[----:B------:R-:W-:Y:S01]  /*127b0*/  MUFU.EX2 R177, R177 ;  /* 0x000000b100b17308 */ /* 0x000fe20000000800 */
[----:B------:R-:W-:Y:S01]  /*127c0*/  FMUL.FTZ R81, R81, R157 ;  /* 0x0000009d51517220 */ /* 0x000fe20000410000 */
[----:B------:R-:W-:-:S02]  /*127d0*/  @!P3 IMAD R215, R214, 0x40, R191 ;  /* 0x00000040d6d7b824 */ /* 0x000fc400078e02bf */
[-C--:B------:R-:W-:Y:S01]  /*127e0*/  FMUL.FTZ R84, R84, R157.reuse ;  /* 0x0000009d54547220 */ /* 0x080fe20000410000 */
[-C--:B------:R-:W-:Y:S01]  /*127f0*/  FMUL.FTZ R85, R85, R157.reuse ;  /* 0x0000009d55557220 */ /* 0x080fe20000410000 */
[-C--:B------:R-:W-:Y:S01]  /*12800*/  FMUL.FTZ R88, R88, R157.reuse ;  /* 0x0000009d58587220 */ /* 0x080fe20000410000 */
[----:B------:R-:W-:Y:S02]  /*12810*/  @!P3 IMAD R215, R215, 0x4, R2 ;  /* 0x00000004d7d7b824 */ /* 0x000fe400078e0202 */
[-C--:B------:R-:W-:Y:S01]  /*12820*/  FMUL.FTZ R89, R89, R157.reuse ;  /* 0x0000009d59597220 */ /* 0x080fe20000410000 */
[----:B------:R-:W-:Y:S01]  /*12830*/  MUFU.EX2 R179, R179 ;  /* 0x000000b300b37308 */ /* 0x000fe20000000800 */
[-C--:B------:R-:W-:Y:S01]  /*12840*/  FMUL.FTZ R92, R92, R157.reuse ;  /* 0x0000009d5c5c7220 */ /* 0x080fe20000410000 */
[-C--:B------:R-:W-:Y:S01]  /*12850*/  FMUL.FTZ R93, R93, R157.reuse ;  /* 0x0000009d5d5d7220 */ /* 0x080fe20000410000 */
[----:B------:R-:W-:Y:S01]  /*12860*/  @!P3 STS [R215+0x28800], R157 ;  /* 0x0288009dd700b388 */ /* 0x000fe20000000800 */
        /* <DEDUP_REMOVED lines=8> */
[----:B---3--:R-:W-:Y:S01]  /*128f0*/  FMNMX.FTZ R15, R183, R178, !PT ;  /* 0x000000b2b70f7209 */ /* 0x008fe20007810000 */
[-C--:B------:R-:W-:Y:S01]  /*12900*/  FMUL.FTZ R109, R109, R157.reuse ;  /* 0x0000009d6d6d7220 */ /* 0x080fe20000410000 */
[-C--:B------:R-:W-:Y:S01]  /*12910*/  FMUL.FTZ R112, R112, R157.reuse ;  /* 0x0000009d70707220 */ /* 0x080fe20000410000 */
[-C--:B------:R-:W-:Y:S01]  /*12920*/  FMUL.FTZ R113, R113, R157.reuse ;  /* 0x0000009d71717220 */ /* 0x080fe20000410000 */
[-C--:B------:R-:W-:Y:S01]  /*12930*/  FMUL.FTZ R116, R116, R157.reuse ;  /* 0x0000009d74747220 */ /* 0x080fe20000410000 */
[----:B------:R-:W3:Y:S01]  /*12940*/  SHFL.BFLY PT, R178, R15, 0x1, 0x1f ;  /* 0x0c201f000fb27f89 */ /* 0x000ee200000e0000 */
        /* <DEDUP_REMOVED lines=17> */
[----:B---3--:R-:W-:-:S04]  /*12a60*/  FMNMX.FTZ R15, R15, R178, !PT ;  /* 0x000000b20f0f7209 */ /* 0x008fc80007810000 */
[C---:B------:R-:W-:Y:S01]  /*12a70*/  FSETP.NEU.FTZ.AND P2, PT, R15.reuse, -INF , PT ;  /* 0xff8000000f00780b */ /* 0x040fe20003f5d000 */
[----:B------:R-:W-:-:S03]  /*12a80*/  FMUL.FTZ R216, R15, R20 ;  /* 0x000000140fd87220 */ /* 0x000fc60000410000 */
[----:B------:R-:W-:Y:S02]  /*12a90*/  FSEL R183, R15, RZ, P2 ;  /* 0x000000ff0fb77208 */ /* 0x000fe40001000000 */
[----:B------:R-:W-:-:S03]  /*12aa0*/  FSEL R216, R216, RZ, P2 ;  /* 0x000000ffd8d87208 */ /* 0x000fc60001000000 */
[----:B------:R-:W-:Y:S02]  /*12ab0*/  FADD.FTZ R183, -R183, R213 ;  /* 0x000000d5b7b77221 */ /* 0x000fe40000010100 */
[-CC-:B------:R-:W-:Y:S01]  /*12ac0*/  FFMA.FTZ R178, R21, R20.reuse, -R216.reuse ;  /* 0x0000001415b27223 */ /* 0x180fe200000108d8 */
[-CC-:B------:R-:W-:Y:S01]  /*12ad0*/  FFMA.FTZ R229, R164, R20.reuse, -R216.reuse ;  /* 0x00000014a4e57223 */ /* 0x180fe200000108d8 */
[-C--:B------:R-:W-:Y:S01]  /*12ae0*/  FMUL.FTZ R183, R183, R20.reuse ;  /* 0x00000014b7b77220 */ /* 0x080fe20000410000 */
[----:B------:R-:W-:Y:S01]  /*12af0*/  MUFU.EX2 R164, R175 ;  /* 0x000000af00a47308 */ /* 0x000fe20000000800 */
[-CC-:B------:R-:W-:Y:S01]  /*12b00*/  FFMA.FTZ R181, R181, R20.reuse, -R216.reuse ;  /* 0x00000014b5b57223 */ /* 0x180fe200000108d8 */
[-CC-:B------:R-:W-:Y:S01]  /*12b10*/  FFMA.FTZ R213, R156, R20.reuse, -R216.reuse ;  /* 0x000000149cd57223 */ /* 0x180fe200000108d8 */
[----:B--2---:R-:W-:Y:S01]  /*12b20*/  F2FP.F16.F32.PACK_AB R156, R160, R159 ;  /* 0x0000009fa09c723e */ /* 0x004fe200000000ff */
[-CC-:B------:R-:W-:Y:S01]  /*12b30*/  FFMA.FTZ R214, R158, R20.reuse, -R216.reuse ;  /* 0x000000149ed67223 */ /* 0x180fe200000108d8 */
[-CC-:B------:R-:W-:Y:S01]  /*12b40*/  FFMA.FTZ R182, R182, R20.reuse, -R216.reuse ;  /* 0x00000014b6b67223 */ /* 0x180fe200000108d8 */
[-CC-:B------:R-:W-:Y:S01]  /*12b50*/  FFMA.FTZ R161, R161, R20.reuse, -R216.reuse ;  /* 0x00000014a1a17223 */ /* 0x180fe200000108d8 */
[--C-:B------:R-:W-:Y:S01]  /*12b60*/  FFMA.FTZ R163, R163, R20, -R216.reuse ;  /* 0x00000014a3a37223 */ /* 0x100fe200000108d8 */
[----:B------:R2:W3:Y:S01]  /*12b70*/  MUFU.EX2 R21, R183 ;  /* 0x000000b700157308 */ /* 0x0004e20000000800 */
[----:B----4-:R-:W-:Y:S01]  /*12b80*/  F2FP.F16.F32.PACK_AB R158, R165, R162 ;  /* 0x000000a2a59e723e */ /* 0x010fe200000000ff */
[-CC-:B------:R-:W-:Y:S01]  /*12b90*/  FFMA.FTZ R167, R167, R20.reuse, -R216.reuse ;  /* 0x00000014a7a77223 */ /* 0x180fe200000108d8 */
[-CC-:B------:R-:W-:Y:S01]  /*12ba0*/  FFMA.FTZ R169, R169, R20.reuse, -R216.reuse ;  /* 0x00000014a9a97223 */ /* 0x180fe200000108d8 */
[-CC-:B------:R-:W-:Y:S01]  /*12bb0*/  FFMA.FTZ R171, R171, R20.reuse, -R216.reuse ;  /* 0x00000014abab7223 */ /* 0x180fe200000108d8 */
[-CC-:B------:R-:W-:Y:S01]  /*12bc0*/  FFMA.FTZ R170, R170, R20.reuse, -R216.reuse ;  /* 0x00000014aaaa7223 */ /* 0x180fe200000108d8 */
[-CC-:B------:R-:W-:Y:S01]  /*12bd0*/  FFMA.FTZ R174, R174, R20.reuse, -R216.reuse ;  /* 0x00000014aeae7223 */ /* 0x180fe200000108d8 */
[-CC-:B------:R-:W-:Y:S01]  /*12be0*/  FFMA.FTZ R176, R176, R20.reuse, -R216.reuse ;  /* 0x00000014b0b07223 */ /* 0x180fe200000108d8 */
[----:B------:R-:W-:Y:S01]  /*12bf0*/  MUFU.EX2 R178, R178 ;  /* 0x000000b200b27308 */ /* 0x000fe20000000800 */
[-CC-:B--2---:R-:W-:Y:S01]  /*12c00*/  FFMA.FTZ R183, R153, R20.reuse, -R216.reuse ;  /* 0x0000001499b77223 */ /* 0x184fe200000108d8 */
[----:B------:R-:W-:Y:S01]  /*12c10*/  FFMA.FTZ R153, R154, R20, -R216 ;  /* 0x000000149a997223 */ /* 0x000fe200000108d8 */
[----:B------:R-:W-:Y:S01]  /*12c20*/  F2FP.F16.F32.PACK_AB R154, R230, R155 ;  /* 0x0000009be69a723e */ /* 0x000fe200000000ff */
[----:B------:R-:W-:-:S04]  /*12c30*/  FADD.FTZ R155, R159, R0 ;  /* 0x000000009f9b7221 */ /* 0x000fc80000010000 */
[----:B------:R-:W-:Y:S01]  /*12c40*/  FADD.FTZ R155, R160, R155 ;  /* 0x0000009ba09b7221 */ /* 0x000fe20000010000 */
[----:B------:R-:W2:Y:S01]  /*12c50*/  MUFU.EX2 R181, R181 ;  /* 0x000000b500b57308 */ /* 0x000ea20000000800 */
[----:B0-----:R-:W-:Y:S01]  /*12c60*/  F2FP.F16.F32.PACK_AB R160, R168, R166 ;  /* 0x000000a6a8a0723e */ /* 0x001fe200000000ff */
[----:B---3--:R0:W-:Y:S01]  /*12c70*/  @!P3 STS [R215+0x28820], R21 ;  /* 0x02882015d700b388 */ /* 0x0081e20000000800 */
[----:B------:R-:W-:Y:S01]  /*12c80*/  FADD.FTZ R0, R162, R155 ;  /* 0x0000009ba2007221 */ /* 0x000fe20000010000 */
[----:B------:R-:W-:Y:S01]  /*12c90*/  F2FP.F16.F32.PACK_AB R162, R173, R172 ;  /* 0x000000acada2723e */ /* 0x000fe200000000ff */
[-C--:B------:R-:W-:Y:S01]  /*12ca0*/  FMUL.FTZ R26, R26, R21.reuse ;  /* 0x000000151a1a7220 */ /* 0x080fe20000410000 */
[-C--:B------:R-:W-:Y:S01]  /*12cb0*/  FMUL.FTZ R27, R27, R21.reuse ;  /* 0x000000151b1b7220 */ /* 0x080fe20000410000 */
[----:B------:R-:W-:Y:S01]  /*12cc0*/  FADD.FTZ R155, R165, R0 ;  /* 0x00000000a59b7221 */ /* 0x000fe20000010000 */
[----:B------:R-:W-:Y:S01]  /*12cd0*/  MUFU.EX2 R213, R213 ;  /* 0x000000d500d57308 */ /* 0x000fe20000000800 */
[-C--:B------:R-:W-:Y:S01]  /*12ce0*/  FMUL.FTZ R30, R30, R21.reuse ;  /* 0x000000151e1e7220 */ /* 0x080fe20000410000 */
[----:B------:R-:W-:Y:S01]  /*12cf0*/  FMUL.FTZ R31, R31, R21 ;  /* 0x000000151f1f7220 */ /* 0x000fe20000410000 */
[----:B------:R-:W-:Y:S01]  /*12d00*/  FADD.FTZ R155, R166, R155 ;  /* 0x0000009ba69b7221 */ /* 0x000fe20000010000 */
[----:B------:R-:W-:Y:S01]  /*12d10*/  F2FP.F16.F32.PACK_AB R166, R180, R179 ;  /* 0x000000b3b4a6723e */ /* 0x000fe200000000ff */
[-C--:B------:R-:W-:Y:S01]  /*12d20*/  FMUL.FTZ R34, R34, R21.reuse ;  /* 0x0000001522227220 */ /* 0x080fe20000410000 */
[-C--:B------:R-:W-:Y:S01]  /*12d30*/  FMUL.FTZ R35, R35, R21.reuse ;  /* 0x0000001523237220 */ /* 0x080fe20000410000 */
[----:B------:R-:W-:Y:S01]  /*12d40*/  FADD.FTZ R155, R168, R155 ;  /* 0x0000009ba89b7221 */ /* 0x000fe20000010000 */
[----:B------:R-:W3:Y:S01]  /*12d50*/  MUFU.EX2 R182, R182 ;  /* 0x000000b600b67308 */ /* 0x000ee20000000800 */
[-C--:B------:R-:W-:Y:S01]  /*12d60*/  FMUL.FTZ R38, R38, R21.reuse ;  /* 0x0000001526267220 */ /* 0x080fe20000410000 */
[-C--:B------:R-:W-:Y:S01]  /*12d70*/  FMUL.FTZ R39, R39, R21.reuse ;  /* 0x0000001527277220 */ /* 0x080fe20000410000 */
[----:B------:R-:W-:Y:S01]  /*12d80*/  FADD.FTZ R0, R172, R155 ;  /* 0x0000009bac007221 */ /* 0x000fe20000010000 */
[-C--:B------:R-:W-:Y:S01]  /*12d90*/  FMUL.FTZ R42, R42, R21.reuse ;  /* 0x000000152a2a7220 */ /* 0x080fe20000410000 */
[-C--:B------:R-:W-:Y:S01]  /*12da0*/  FMUL.FTZ R43, R43, R21.reuse ;  /* 0x000000152b2b7220 */ /* 0x080fe20000410000 */
[-C--:B------:R-:W-:Y:S01]  /*12db0*/  FMUL.FTZ R46, R46, R21.reuse ;  /* 0x000000152e2e7220 */ /* 0x080fe20000410000 */
[----:B------:R-:W-:Y:S01]  /*12dc0*/  FADD.FTZ R155, R173, R0 ;  /* 0x00000000ad9b7221 */ /* 0x000fe20000010000 */
[----:B------:R2:W-:Y:S01]  /*12dd0*/  MUFU.EX2 R168, R153 ;  /* 0x0000009900a87308 */ /* 0x0005e20000000800 */
[-C--:B------:R-:W-:Y:S01]  /*12de0*/  FMUL.FTZ R47, R47, R21.reuse ;  /* 0x000000152f2f7220 */ /* 0x080fe20000410000 */
[-C--:B------:R-:W-:Y:S01]  /*12df0*/  FMUL.FTZ R50, R50, R21.reuse ;  /* 0x0000001532327220 */ /* 0x080fe20000410000 */
[----:B------:R-:W-:Y:S01]  /*12e00*/  FADD.FTZ R0, R164, R155 ;  /* 0x0000009ba4007221 */ /* 0x000fe20000010000 */
[----:B------:R-:W-:Y:S01]  /*12e10*/  F2FP.F16.F32.PACK_AB R164, R177, R164 ;  /* 0x000000a4b1a4723e */ /* 0x000fe200000000ff */
[-C--:B------:R-:W-:Y:S01]  /*12e20*/  FMUL.FTZ R51, R51, R21.reuse ;  /* 0x0000001533337220 */ /* 0x080fe20000410000 */
[-C--:B------:R-:W-:Y:S01]  /*12e30*/  FMUL.FTZ R54, R54, R21.reuse ;  /* 0x0000001536367220 */ /* 0x080fe20000410000 */
[----:B------:R-:W-:Y:S01]  /*12e40*/  FADD.FTZ R0, R177, R0 ;  /* 0x00000000b1007221 */ /* 0x000fe20000010000 */
[----:B------:R-:W4:Y:S01]  /*12e50*/  MUFU.EX2 R155, R183 ;  /* 0x000000b7009b7308 */ /* 0x000f220000000800 */
[----:B--2---:R-:W-:Y:S01]  /*12e60*/  F2FP.F16.F32.PACK_AB R153, R181, R178 ;  /* 0x000000b2b599723e */ /* 0x004fe200000000ff */
[----:B------:R-:W-:Y:S01]  /*12e70*/  FMUL.FTZ R55, R55, R21 ;  /* 0x0000001537377220 */ /* 0x000fe20000410000 */
[----:B------:R-:W-:Y:S01]  /*12e80*/  FADD.FTZ R159, R179, R0 ;  /* 0x00000000b39f7221 */ /* 0x000fe20000010000 */
[----:B---3--:R-:W-:Y:S01]  /*12e90*/  F2FP.F16.F32.PACK_AB R157, R182, R213 ;  /* 0x000000d5b69d723e */ /* 0x008fe200000000ff */
[-C--:B------:R-:W-:Y:S01]  /*12ea0*/  FMUL.FTZ R58, R58, R21.reuse ;  /* 0x000000153a3a7220 */ /* 0x080fe20000410000 */
[-C--:B------:R-:W-:Y:S01]  /*12eb0*/  FMUL.FTZ R59, R59, R21.reuse ;  /* 0x000000153b3b7220 */ /* 0x080fe20000410000 */
[----:B------:R-:W-:Y:S01]  /*12ec0*/  FADD.FTZ R0, R180, R159 ;  /* 0x0000009fb4007221 */ /* 0x000fe20000010000 */
        /* <DEDUP_REMOVED lines=8> */
[----:B------:R2:W3:Y:S01]  /*12f50*/  MUFU.EX2 R159, R214 ;  /* 0x000000d6009f7308 */ /* 0x0004e20000000800 */
        /* <DEDUP_REMOVED lines=16> */
[----:B----4-:R-:W-:Y:S01]  /*13060*/  FADD.FTZ R3, R155, R214 ;  /* 0x000000d69b037221 */ /* 0x010fe20000010000 */
[C---:B------:R-:W-:Y:S01]  /*13070*/  F2FP.F16.F32.PACK_AB R155, R168.reuse, R155 ;  /* 0x0000009ba89b723e */ /* 0x040fe200000000ff */
[----:B------:R-:W-:Y:S01]  /*13080*/  BAR.SYNC.DEFER_BLOCKING 0xf, 0x100 ;  /* 0x03c4000000007b1d */ /* 0x000fe20000010000 */
[-C--:B------:R-:W-:Y:S01]  /*13090*/  FMUL.FTZ R99, R99, R21.reuse ;  /* 0x0000001563637220 */ /* 0x080fe20000410000 */
[----:B------:R-:W-:Y:S01]  /*130a0*/  FADD.FTZ R216, R168, R3 ;  /* 0x00000003a8d87221 */ /* 0x000fe20000010000 */
[-C--:B------:R-:W-:Y:S01]  /*130b0*/  FMUL.FTZ R102, R102, R21.reuse ;  /* 0x0000001566667220 */ /* 0x080fe20000410000 */
[-C--:B------:R-:W-:Y:S01]  /*130c0*/  FMUL.FTZ R103, R103, R21.reuse ;  /* 0x0000001567677220 */ /* 0x080fe20000410000 */
[-C--:B------:R-:W-:Y:S01]  /*130d0*/  FMUL.FTZ R106, R106, R21.reuse ;  /* 0x000000156a6a7220 */ /* 0x080fe20000410000 */
[----:B------:R-:W-:Y:S01]  /*130e0*/  FADD.FTZ R3, R213, R216 ;  /* 0x000000d8d5037221 */ /* 0x000fe20000010000 */
[----:B------:R-:W4:Y:S01]  /*130f0*/  MUFU.EX2 R167, R167 ;  /* 0x000000a700a77308 */ /* 0x000f220000000800 */
[-C--:B------:R-:W-:Y:S01]  /*13100*/  FMUL.FTZ R107, R107, R21.reuse ;  /* 0x000000156b6b7220 */ /* 0x080fe20000410000 */
[-C--:B------:R-:W-:Y:S01]  /*13110*/  FMUL.FTZ R110, R110, R21.reuse ;  /* 0x000000156e6e7220 */ /* 0x080fe20000410000 */
[----:B------:R-:W-:Y:S01]  /*13120*/  FADD.FTZ R216, R182, R3 ;  /* 0x00000003b6d87221 */ /* 0x000fe20000010000 */
[-C--:B------:R-:W-:Y:S01]  /*13130*/  FMUL.FTZ R111, R111, R21.reuse ;  /* 0x000000156f6f7220 */ /* 0x080fe20000410000 */
[-C--:B------:R-:W-:Y:S01]  /*13140*/  FMUL.FTZ R114, R114, R21.reuse ;  /* 0x0000001572727220 */ /* 0x080fe20000410000 */
[----:B------:R-:W-:Y:S01]  /*13150*/  FMUL.FTZ R115, R115, R21 ;  /* 0x0000001573737220 */ /* 0x000fe20000410000 */
[----:B---3--:R-:W-:Y:S01]  /*13160*/  FADD.FTZ R3, R159, R216 ;  /* 0x000000d89f037221 */ /* 0x008fe20000010000 */
[----:B------:R-:W3:Y:S01]  /*13170*/  MUFU.EX2 R214, R169 ;  /* 0x000000a900d67308 */ /* 0x000ee20000000800 */
[----:B------:R-:W-:Y:S01]  /*13180*/  F2FP.F16.F32.PACK_AB R159, R172, R159 ;  /* 0x0000009fac9f723e */ /* 0x000fe200000000ff */
[----:B------:R-:W-:Y:S01]  /*13190*/  FMUL.FTZ R118, R118, R21 ;  /* 0x0000001576767220 */ /* 0x000fe20000410000 */
[----:B------:R-:W-:Y:S01]  /*131a0*/  FADD.FTZ R216, R172, R3 ;  /* 0x00000003acd87221 */ /* 0x000fe20000010000 */
[----:B--2---:R-:W-:Y:S01]  /*131b0*/  F2FP.F16.F32.PACK_AB R161, R180, R163 ;  /* 0x000000a3b4a1723e */ /* 0x004fe200000000ff */
[-C--:B------:R-:W-:Y:S01]  /*131c0*/  FMUL.FTZ R119, R119, R21.reuse ;  /* 0x0000001577777220 */ /* 0x080fe20000410000 */
[-C--:B------:R-:W-:Y:S01]  /*131d0*/  FMUL.FTZ R122, R122, R21.reuse ;  /* 0x000000157a7a7220 */ /* 0x080fe20000410000 */
[----:B------:R-:W-:Y:S01]  /*131e0*/  FADD.FTZ R3, R163, R216 ;  /* 0x000000d8a3037221 */ /* 0x000fe20000010000 */
[----:B------:R-:W2:Y:S01]  /*131f0*/  MUFU.EX2 R165, R171 ;  /* 0x000000ab00a57308 */ /* 0x000ea20000000800 */
[----:B------:R0:W-:Y:S01]  /*13200*/  STSM.16.M88.4 [R195+0x26800], R152 ;  /* 0x02680098c3007844 */ /* 0x0001e20000000200 */
[-C--:B------:R-:W-:Y:S01]  /*13210*/  FMUL.FTZ R123, R123, R21.reuse ;  /* 0x000000157b7b7220 */ /* 0x080fe20000410000 */
[----:B------:R-:W-:Y:S01]  /*13220*/  FADD.FTZ R178, R180, R3 ;  /* 0x00000003b4b27221 */ /* 0x000fe20000010000 */
[-C--:B------:R-:W-:Y:S01]  /*13230*/  FMUL.FTZ R126, R126, R21.reuse ;  /* 0x000000157e7e7220 */ /* 0x080fe20000410000 */
[----:B------:R0:W-:Y:S01]  /*13240*/  STSM.16.M88.4 [R196], R156 ;  /* 0x0000009cc4007844 */ /* 0x0001e20000000200 */
[----:B------:R-:W-:Y:S01]  /*13250*/  FMUL.FTZ R127, R127, R21 ;  /* 0x000000157f7f7220 */ /* 0x000fe20000410000 */
[----:B----4-:R-:W-:Y:S01]  /*13260*/  FADD.FTZ R3, R167, R178 ;  /* 0x000000b2a7037221 */ /* 0x010fe20000010000 */
[----:B------:R-:W4:Y:S01]  /*13270*/  MUFU.EX2 R170, R170 ;  /* 0x000000aa00aa7308 */ /* 0x000f220000000800 */
[----:B---3--:R-:W-:Y:S01]  /*13280*/  F2FP.F16.F32.PACK_AB R163, R214, R167 ;  /* 0x000000a7d6a3723e */ /* 0x008fe200000000ff */
[-C--:B------:R-:W-:Y:S01]  /*13290*/  FMUL.FTZ R130, R130, R21.reuse ;  /* 0x0000001582827220 */ /* 0x080fe20000410000 */
[----:B------:R-:W-:Y:S01]  /*132a0*/  FADD.FTZ R168, R214, R3 ;  /* 0x00000003d6a87221 */ /* 0x000fe20000010000 */
[-C--:B------:R-:W-:Y:S01]  /*132b0*/  FMUL.FTZ R131, R131, R21.reuse ;  /* 0x0000001583837220 */ /* 0x080fe20000410000 */
[-C--:B------:R-:W-:Y:S01]  /*132c0*/  FMUL.FTZ R134, R134, R21.reuse ;  /* 0x0000001586867220 */ /* 0x080fe20000410000 */
[----:B------:R0:W-:Y:S01]  /*132d0*/  STSM.16.M88.4 [R198], R160 ;  /* 0x000000a0c6007844 */ /* 0x0001e20000000200 */
        /* <DEDUP_REMOVED lines=10> */
[C---:B----4-:R-:W-:Y:S01]  /*13380*/  FADD.FTZ R3, R170.reuse, R3 ;  /* 0x00000003aa037221 */ /* 0x050fe20000010000 */
[----:B------:R-:W-:Y:S01]  /*13390*/  F2FP.F16.F32.PACK_AB R165, R170, R165 ;  /* 0x000000a5aaa5723e */ /* 0x000fe200000000ff */
[-C--:B------:R-:W-:Y:S01]  /*133a0*/  FMUL.FTZ R150, R150, R21.reuse ;  /* 0x0000001596967220 */ /* 0x080fe20000410000 */
[----:B------:R-:W-:Y:S01]  /*133b0*/  FMUL.FTZ R151, R151, R21 ;  /* 0x0000001597977220 */ /* 0x000fe20000410000 */
[----:B---3--:R-:W-:Y:S01]  /*133c0*/  FADD.FTZ R168, R174, R3 ;  /* 0x00000003aea87221 */ /* 0x008fe20000010000 */
[----:B--2---:R-:W-:-:S03]  /*133d0*/  F2FP.F16.F32.PACK_AB R167, R169, R174 ;  /* 0x000000aea9a7723e */ /* 0x004fc600000000ff */
[----:B------:R-:W-:Y:S02]  /*133e0*/  FADD.FTZ R3, R169, R168 ;  /* 0x000000a8a9037221 */ /* 0x000fe40000010000 */
[----:B------:R0:W-:Y:S01]  /*133f0*/  STSM.16.M88.4 [R197], R164 ;  /* 0x000000a4c5007844 */ /* 0x0001e20000000200 */
[----:B------:R-:W-:Y:S05]  /*13400*/  @!P0 BRA `(.L_x_2864) ;  /* 0x0000000000048947 */ /* 0x000fea0003800000 */
[----:B------:R-:W-:Y:S01]  /*13410*/  BPT.TRAP 0x1 ;  /* 0x000000040000795c */ /* 0x000fe20000300000 */
.L_x_2864:
[----:B------:R2:W3:Y:S01]  /*13420*/  SYNCS.PHASECHK.TRANS64.TRYWAIT P2, [R206+URZ+0x28c50], R207 ;  /* 0x028c50cfce0075a7 */ /* 0x0004e2000804017f */
[----:B------:R-:W-:Y:S05]  /*13430*/  @!P0 BRA `(.L_x_2865) ;  /* 0x0000000000048947 */ /* 0x000fea0003800000 */
[----:B------:R-:W-:Y:S01]  /*13440*/  BPT.TRAP 0x1 ;  /* 0x000000040000795c */ /* 0x000fe20000300000 */
.L_x_2865:
[----:B------:R-:W-:Y:S04]  /*13450*/  BSSY B1, `(.L_x_2866) ;  /* 0x0000004000017945 */ /* 0x000fe80003800000 */
[----:B---3--:R-:W-:Y:S05]  /*13460*/  @P2 BRA `(.L_x_2867) ;  /* 0x0000000000082947 */ /* 0x008fea0003800000 */
[----:B------:R-:W3:Y:S02]  /*13470*/  SYNCS.PHASECHK.TRANS64.TRYWAIT P2, [R206+URZ+0x28c50], R207 ;  /* 0x028c50cfce0075a7 */ /* 0x000ee4000804017f */
[----:B---3--:R-:W-:Y:S05]  /*13480*/  @!P2 BRA `(.L_x_2868) ;  /* 0x000000d800d4a947 */ /* 0x008fea0003800000 */
.L_x_2867:
[----:B------:R-:W-:Y:S05]  /*13490*/  BSYNC B1 ;  /* 0x0000000000017941 */ /* 0x000fea0003800000 */
.L_x_2866:
[----:B------:R-:W-:Y:S01]  /*134a0*/  IMAD R168, R18, 0x1000, R190 ;  /* 0x0000100012a87824 */ /* 0x000fe200078e02be */
[----:B------:R-:W-:Y:S01]  /*134b0*/  WARPGROUP.ARRIVE ;  /* 0x00000000000079c5 */ /* 0x000fe20000000000 */
[----:B------:R-:W-:Y:S01]  /*134c0*/  IMAD.MOV.U32 R169, RZ, RZ, 0x40000040 ;  /* 0x40000040ffa97424 */ /* 0x000fe200078e00ff */
[----:B------:R-:W-:Y:S01]  /*134d0*/  ISETP.GT.AND P2, PT, R12, R202, PT ;  /* 0x000000ca0c00720c */ /* 0x000fe20003f44270 */
[----:B-123--:R-:W-:Y:S01]  /*134e0*/  @!P1 VIADD R206, R206, 0x28c60 ;  /* 0x00028c60cece9836 */ /* 0x00efe20000000000 */
[----:B------:R-:W-:Y:S01]  /*134f0*/  R2UR UR6, R168 ;  /* 0x00000000a80672ca */ /* 0x000fe200000e0000 */
[----:B------:R-:W-:Y:S01]  /*13500*/  VIADD R12, R12, 0xffffffff ;  /* 0xffffffff0c0c7836 */ /* 0x000fe20000000000 */
[----:B------:R-:W-:Y:S01]  /*13510*/  R2UR UR7, R169 ;  /* 0x00000000a90772ca */ /* 0x000fe200000e0000 */
[----:B------:R-:W-:Y:S01]  /*13520*/  IMAD.MOV.U32 R169, RZ, RZ, 0x40000040 ;  /* 0x40000040ffa97424 */ /* 0x000fe200078e00ff */
[----:B------:R-:W-:Y:S01]  /*13530*/  @!P1 PRMT R206, RZ, 0x654, R206 ;  /* 0x00000654ffce9816 */ /* 0x000fe200000000ce */
[----:B------:R-:W-:-:S02]  /*13540*/  IMAD.MOV.U32 R213, RZ, RZ, R15 ;  /* 0x000000ffffd57224 */ /* 0x000fc400078e000f */
[----:B0-----:R-:W-:Y:S02]  /*13550*/  IMAD.MOV.U32 R215, RZ, RZ, R14 ;  /* 0x000000ffffd77224 */ /* 0x001fe400078e000e */
[----:B------:R-:W-:-:S06]  /*13560*/  IMAD.MOV.U32 R214, RZ, RZ, R18 ;  /* 0x000000ffffd67224 */ /* 0x000fcc00078e0012 */
[----:B------:R-:W-:Y:S03]  /*13570*/  HGMMA.64x256x16.F32 R24, R152, gdesc[UR4].tnspB, R24, gsb0 ;  /* 0x43e0000498187df0 */ /* 0x000fe60008000818 */
        /* <DEDUP_REMOVED lines=33> */
.L_x_2850:
[----:B------:R-:W-:Y:S05]  /*13790*/  BSYNC B0 ;  /* 0x0000000000007941 */ /* 0x000fea0003800000 */
.L_x_2849:
[----:B------:R-:W2:Y:S01]  /*137a0*/  SHFL.BFLY PT, R5, R0, 0x2, 0x1f ;  /* 0x0c401f0000057f89 */ /* 0x000ea200000e0000 */
[----:B------:R-:W-:Y:S01]  /*137b0*/  VIADD R22, R18, 0x1 ;  /* 0x0000000112167836 */ /* 0x000fe20000000000 */
[----:B------:R-:W-:Y:S02]  /*137c0*/  IADD3 R217, R217, 0x1, RZ ;  /* 0x00000001d9d97810 */ /* 0x000fe40007ffe0ff */
[----:B------:R-:W3:Y:S01]  /*137d0*/  SHFL.BFLY PT, R6, R3, 0x2, 0x1f ;  /* 0x0c401f0003067f89 */ /* 0x000ee200000e0000 */
[----:B------:R-:W-:Y:S08]  /*137e0*/  BAR.ARV 0x8, 0x100 ;  /* 0x0204000000007b1d */ /* 0x000ff00000002000 */
[----:B------:R-:W-:Y:S01]  /*137f0*/  BAR.SYNC.DEFER_BLOCKING 0xf, 0x100 ;  /* 0x03c4000000007b1d */ /* 0x000fe20000010000 */
[----:B------:R-:W-:Y:S01]  /*13800*/  ISETP.NE.AND P1, PT, R22, 0x2, PT ;  /* 0x000000021600780c */ /* 0x000fe20003f25270 */
[----:B--2---:R-:W-:Y:S01]  /*13810*/  FADD.FTZ R5, R5, R0 ;  /* 0x0000000005057221 */ /* 0x004fe20000010000 */
[----:B---3--:R-:W-:-:S04]  /*13820*/  FADD.FTZ R6, R6, R3 ;  /* 0x0000000306067221 */ /* 0x008fc80000010000 */
[----:B------:R-:W2:Y:S01]  /*13830*/  SHFL.BFLY PT, R4, R5, 0x1, 0x1f ;  /* 0x0c201f0005047f89 */ /* 0x000ea200000e0000 */
[----:B------:R-:W-:-:S03]  /*13840*/  IMAD.MOV.U32 R3, RZ, RZ, RZ ;  /* 0x000000ffff037224 */ /* 0x000fc600078e00ff */
[----:B------:R-:W3:Y:S01]  /*13850*/  SHFL.BFLY PT, R7, R6, 0x1, 0x1f ;  /* 0x0c201f0006077f89 */ /* 0x000ee200000e0000 */
[----:B--2---:R-:W-:Y:S01]  /*13860*/  FADD.FTZ R9, R5, R4 ;  /* 0x0000000405097221 */ /* 0x004fe20000010000 */
[----:B------:R-:W-:Y:S02]  /*13870*/  IMAD.MOV.U32 R4, RZ, RZ, RZ ;  /* 0x000000ffff047224 */ /* 0x000fe400078e00ff */
[----:B---3--:R-:W-:Y:S02]  /*13880*/  FADD.FTZ R0, R6, R7 ;  /* 0x0000000706007221 */ /* 0x008fe40000010000 */
[----:B------:R-:W-:Y:S01]  /*13890*/  FSETP.NE.FTZ.AND P2, PT, R9, RZ, PT ;  /* 0x000000ff0900720b */ /* 0x000fe20003f55000 */
[----:B------:R-:W-:Y:S01]  /*138a0*/  IMAD.MOV R7, RZ, RZ, -R194 ;  /* 0x000000ffff077224 */ /* 0x000fe200078e0ac2 */
[----:B------:R-:W-:Y:S02]  /*138b0*/  SEL R6, RZ, 0x1, P1 ;  /* 0x00000001ff067807 */ /* 0x000fe40000800000 */
[----:B------:R-:W-:-:S02]  /*138c0*/  FSETP.NE.FTZ.AND P3, PT, R0, RZ, PT ;  /* 0x000000ff0000720b */ /* 0x000fc40003f75000 */
[----:B------:R-:W-:Y:S02]  /*138d0*/  ISETP.NE.AND P0, PT, R184, R7, PT ;  /* 0x00000007b800720c */ /* 0x000fe40003f05270 */
[----:B------:R-:W-:-:S05]  /*138e0*/  LOP3.LUT R19, R19, R6, RZ, 0x3c, !PT ;  /* 0x0000000613137212 */ /* 0x000fca00078e3cff */
[----:B------:R-:W2:Y:S06]  /*138f0*/  @P2 MUFU.RCP R3, R9 ;  /* 0x0000000900032308 */ /* 0x000eac0000001000 */
[----:B------:R-:W-:Y:S02]  /*13900*/  @!P0 IMAD R5, R18, 0x40, R191 ;  /* 0x0000004012058824 */ /* 0x000fe400078e02bf */
[C---:B------:R-:W-:Y:S01]  /*13910*/  @P2 FMUL.FTZ R18, R20.reuse, 0.69314718246459960938 ;  /* 0x3f31721814122820 */ /* 0x040fe20000410000 */
[----:B------:R-:W3:Y:S01]  /*13920*/  @P3 MUFU.RCP R4, R0 ;  /* 0x0000000000043308 */ /* 0x000ee20000001000 */
[----:B------:R-:W-:Y:S01]  /*13930*/  @P3 FMUL.FTZ R20, R20, 0.69314718246459960938 ;  /* 0x3f31721814143820 */ /* 0x000fe20000410000 */
[----:B------:R-:W-:-:S06]  /*13940*/  @!P0 IMAD R5, R5, 0x4, R2 ;  /* 0x0000000405058824 */ /* 0x000fcc00078e0202 */
        /* <DEDUP_REMOVED lines=8> */
[----:B------:R-:W5:Y:S01]  /*139d0*/  @P3 MUFU.LG2 R23, R0 ;  /* 0x0000000000173308 */ /* 0x000f620000000c00 */
        /* <DEDUP_REMOVED lines=10> */
[-C--:B------:R-:W-:Y:S01]  /*13a80*/  FMUL.FTZ R166, R52, R3.reuse ;  /* 0x0000000334a67220 */ /* 0x080fe20000410000 */
[-C--:B------:R-:W-:Y:S01]  /*13a90*/  FMUL.FTZ R164, R53, R3.reuse ;  /* 0x0000000335a47220 */ /* 0x080fe20000410000 */
[-C--:B------:R-:W-:Y:S01]  /*13aa0*/  FMUL.FTZ R165, R56, R3.reuse ;  /* 0x0000000338a57220 */ /* 0x080fe20000410000 */
[-C--:B------:R-:W-:Y:S01]  /*13ab0*/  FMUL.FTZ R162, R57, R3.reuse ;  /* 0x0000000339a27220 */ /* 0x080fe20000410000 */
[-C--:B------:R-:W-:Y:S01]  /*13ac0*/  FMUL.FTZ R163, R60, R3.reuse ;  /* 0x000000033ca37220 */ /* 0x080fe20000410000 */
[-C--:B------:R-:W-:Y:S01]  /*13ad0*/  FMUL.FTZ R160, R61, R3.reuse ;  /* 0x000000033da07220 */ /* 0x080fe20000410000 */
[----:B-----5:R-:W-:Y:S01]  /*13ae0*/  @P3 FMUL.FTZ R23, R23, 0.69314718246459960938 ;  /* 0x3f31721817173820 */ /* 0x020fe20000410000 */
        /* <DEDUP_REMOVED lines=44> */
[----:B------:R-:W-:-:S02]  /*13db0*/  IMAD.MOV.U32 R32, RZ, RZ, -0x800000 ;  /* 0xff800000ff207424 */ /* 0x000fc400078e00ff */
[-C--:B------:R-:W-:Y:S01]  /*13dc0*/  FMUL.FTZ R9, R42, R4.reuse ;  /* 0x000000042a097220 */ /* 0x080fe20000410000 */
[----:B--2---:R-:W-:Y:S02]  /*13dd0*/  IMAD.MOV.U32 R3, RZ, RZ, -0x800000 ;  /* 0xff800000ff037424 */ /* 0x004fe400078e00ff */
[-C--:B------:R-:W-:Y:S01]  /*13de0*/  FMUL.FTZ R11, R46, R4.reuse ;  /* 0x000000042e0b7220 */ /* 0x080fe20000410000 */
[-C--:B------:R-:W-:Y:S01]  /*13df0*/  FMUL.FTZ R13, R50, R4.reuse ;  /* 0x00000004320d7220 */ /* 0x080fe20000410000 */
[-C--:B------:R-:W-:Y:S01]  /*13e00*/  FMUL.FTZ R21, R58, R4.reuse ;  /* 0x000000043a157220 */ /* 0x080fe20000410000 */
[----:B------:R-:W-:Y:S01]  /*13e10*/  FMUL.FTZ R29, R66, R4 ;  /* 0x00000004421d7220 */ /* 0x000fe20000410000 */
[----:B------:R-:W-:Y:S01]  /*13e20*/  @P2 FFMA.FTZ R32, R18, R14, R25 ;  /* 0x0000000e12202223 */ /* 0x000fe20000010019 */
[----:B------:R-:W-:Y:S01]  /*13e30*/  PLOP3.LUT P0, PT, PT, PT, PT, 0x8, 0x0 ;  /* 0x000000000000781c */ /* 0x000fe20003f0e170 */
        /* <DEDUP_REMOVED lines=62> */
.L_x_2732:
[----:B------:R-:W-:Y:S05]  /*14220*/  BSYNC B7 ;  /* 0x0000000000077941 */ /* 0x000fea0003800000 */
.L_x_2722:
[----:B------:R-:W2:Y:S08]  /*14230*/  S2UR UR5, SR_CgaCtaId ;  /* 0x00000000000579c3 */ /* 0x000eb00000008800 */
[----:B------:R-:W-:Y:S06]  /*14240*/  BAR.SYNC.DEFER_BLOCKING 0x5, 0x180 ;  /* 0x0146000000007b1d */ /* 0x000fec0000010000 */
[----:B------:R-:W-:Y:S01]  /*14250*/  UMOV UR4, 0x400 ;  /* 0x0000040000047882 */ /* 0x000fe20000000000 */
[----:B------:R-:W-:Y:S01]  /*14260*/  BSSY B0, `(.L_x_2870) ;  /* 0x00002e4000007945 */ /* 0x000fe20003800000 */
[----:B--2---:R-:W-:-:S06]  /*14270*/  ULEA UR4, UR5, UR4, 0x18 ;  /* 0x0000000405047291 */ /* 0x004fcc000f8ec03f */
[----:B------:R-:W-:-:S05]  /*14280*/  IMAD.U32 R2, RZ, RZ, UR4 ;  /* 0x00000004ff027e24 */ /* 0x000fca000f8e00ff */
[----:B----4-:R2:W3:Y:S01]  /*14290*/  LDS.128 R24, [R2+0x28cd0] ;  /* 0x028cd00002187984 */ /* 0x0104e20000000c00 */
[----:B------:R-:W-:Y:S06]  /*142a0*/  BAR.ARV 0x4, 0x180 ;  /* 0x0106000000007b1d */ /* 0x000fec0000002000 */
[----:B------:R-:W-:Y:S05]  /*142b0*/  @P0 BRA `(.L_x_2871) ;  /* 0x0000002000080947 */ /* 0x000fea0003800000 */
[----:B------:R-:W4:Y:S01]  /*142c0*/  S2R R15, SR_SWINHI ;  /* 0x00000000000f7919 */ /* 0x000f220000002f00 */
        /* <DEDUP_REMOVED lines=17> */
[----:B----45:R-:W-:-:S02]  /*143e0*/  MOV R37, R15 ;  /* 0x0000000f00257202 */ /* 0x030fc40000000f00 */
[----:B------:R-:W-:Y:S02]  /*143f0*/  F2FP.F16.F32.PACK_AB R81, R83, R82 ;  /* 0x000000525351723e */ /* 0x000fe400000000ff */
[----:B------:R-:W-:Y:S01]  /*14400*/  F2FP.F16.F32.PACK_AB R88, R89, R88 ;  /* 0x000000585958723e */ /* 0x000fe200000000ff */
[----:B------:R-:W-:Y:S01]  /*14410*/  IMAD.WIDE R114, R228, 0x2, R36 ;  /* 0x00000002e4727825 */ /* 0x000fe200078e0224 */
[----:B------:R-:W-:Y:S02]  /*14420*/  F2FP.F16.F32.PACK_AB R82, R85, R84 ;  /* 0x000000545552723e */ /* 0x000fe400000000ff */
[----:B------:R-:W-:Y:S02]  /*14430*/  F2FP.F16.F32.PACK_AB R83, R87, R86 ;  /* 0x000000565753723e */ /* 0x000fe400000000ff */
[C---:B------:R-:W-:Y:S02]  /*14440*/  IADD3 R15, P1, R114.reuse, 0x20, RZ ;  /* 0x00000020720f7810 */ /* 0x040fe40007f3e0ff */
[----:B------:R-:W-:-:S02]  /*14450*/  IADD3 R41, P0, R114, 0x40, RZ ;  /* 0x0000004072297810 */ /* 0x000fc40007f1e0ff */
[----:B------:R-:W-:Y:S02]  /*14460*/  LOP3.LUT R14, R15, 0x380, RZ, 0xc0, !PT ;  /* 0x000003800f0e7812 */ /* 0x000fe400078ec0ff */
[C---:B------:R-:W-:Y:S02]  /*14470*/  IADD3 R53, P6, R114.reuse, 0x2020, RZ ;  /* 0x0000202072357810 */ /* 0x040fe40007fde0ff */
[C---:B------:R-:W-:Y:S02]  /*14480*/  IADD3 R45, P4, R114.reuse, 0x60, RZ ;  /* 0x00000060722d7810 */ /* 0x040fe40007f9e0ff */
[----:B------:R-:W-:Y:S02]  /*14490*/  IADD3 R49, P3, R114, 0x2000, RZ ;  /* 0x0000200072317810 */ /* 0x000fe40007f7e0ff */
[----:B------:R-:W-:Y:S02]  /*144a0*/  SHF.R.U64 R14, R14, 0x3, RZ ;  /* 0x000000030e0e7819 */ /* 0x000fe400000012ff */
[----:B------:R-:W-:-:S02]  /*144b0*/  LOP3.LUT R40, R41, 0x380, RZ, 0xc0, !PT ;  /* 0x0000038029287812 */ /* 0x000fc400078ec0ff */
[----:B------:R-:W-:Y:S02]  /*144c0*/  LOP3.LUT R52, R53, 0x380, RZ, 0xc0, !PT ;  /* 0x0000038035347812 */ /* 0x000fe400078ec0ff */
[----:B------:R-:W-:Y:S02]  /*144d0*/  LOP3.LUT R44, R45, 0x380, RZ, 0xc0, !PT ;  /* 0x000003802d2c7812 */ /* 0x000fe400078ec0ff */
[----:B------:R-:W-:Y:S02]  /*144e0*/  LOP3.LUT R48, R49, 0x380, RZ, 0xc0, !PT ;  /* 0x0000038031307812 */ /* 0x000fe400078ec0ff */
[----:B------:R-:W-:Y:S01]  /*144f0*/  LOP3.LUT R14, R14, R15, RZ, 0x3c, !PT ;  /* 0x0000000f0e0e7212 */ /* 0x000fe200078e3cff */
[----:B------:R-:W-:Y:S01]  /*14500*/  IMAD.X R15, RZ, RZ, R115, P1 ;  /* 0x000000ffff0f7224 */ /* 0x000fe200008e0673 */
[----:B------:R-:W-:Y:S02]  /*14510*/  SHF.R.U64 R40, R40, 0x3, RZ ;  /* 0x0000000328287819 */ /* 0x000fe400000012ff */
[----:B------:R-:W-:-:S02]  /*14520*/  SHF.R.U64 R52, R52, 0x3, RZ ;  /* 0x0000000334347819 */ /* 0x000fc400000012ff */
[----:B------:R-:W-:Y:S02]  /*14530*/  IADD3 R65, P1, R114, 0x4000, RZ ;  /* 0x0000400072417810 */ /* 0x000fe40007f3e0ff */
[----:B------:R-:W-:Y:S02]  /*14540*/  SHF.R.U64 R44, R44, 0x3, RZ ;  /* 0x000000032c2c7819 */ /* 0x000fe400000012ff */
[C---:B------:R-:W-:Y:S02]  /*14550*/  IADD3 R57, P5, R114.reuse, 0x2040, RZ ;  /* 0x0000204072397810 */ /* 0x040fe40007fbe0ff */
[----:B------:R-:W-:Y:S02]  /*14560*/  IADD3 R61, P2, R114, 0x2060, RZ ;  /* 0x00002060723d7810 */ /* 0x000fe40007f5e0ff */
[----:B------:R-:W-:Y:S02]  /*14570*/  SHF.R.U64 R48, R48, 0x3, RZ ;  /* 0x0000000330307819 */ /* 0x000fe400000012ff */
[----:B------:R-:W-:Y:S01]  /*14580*/  LOP3.LUT R40, R40, R41, RZ, 0x3c, !PT ;  /* 0x0000002928287212 */ /* 0x000fe200078e3cff */
[--C-:B------:R-:W-:Y:S01]  /*14590*/  IMAD.X R41, RZ, RZ, R115.reuse, P0 ;  /* 0x000000ffff297224 */ /* 0x100fe200000e0673 */
[----:B------:R-:W-:Y:S01]  /*145a0*/  LOP3.LUT R52, R52, R53, RZ, 0x3c, !PT ;  /* 0x0000003534347212 */ /* 0x000fe200078e3cff */
[----:B------:R-:W-:Y:S01]  /*145b0*/  IMAD.X R53, RZ, RZ, R115, P6 ;  /* 0x000000ffff357224 */ /* 0x000fe200030e0673 */
[----:B------:R-:W-:-:S02]  /*145c0*/  LOP3.LUT R64, R65, 0x380, RZ, 0xc0, !PT ;  /* 0x0000038041407812 */ /* 0x000fc400078ec0ff */
[----:B------:R-:W-:Y:S01]  /*145d0*/  LOP3.LUT R44, R44, R45, RZ, 0x3c, !PT ;  /* 0x0000002d2c2c7212 */ /* 0x000fe200078e3cff */
[--C-:B------:R-:W-:Y:S01]  /*145e0*/  IMAD.X R45, RZ, RZ, R115.reuse, P4 ;  /* 0x000000ffff2d7224 */ /* 0x100fe200020e0673 */
[----:B------:R-:W-:Y:S02]  /*145f0*/  LOP3.LUT R56, R57, 0x380, RZ, 0xc0, !PT ;  /* 0x0000038039387812 */ /* 0x000fe400078ec0ff */
[----:B------:R-:W-:Y:S02]  /*14600*/  LOP3.LUT R60, R61, 0x380, RZ, 0xc0, !PT ;  /* 0x000003803d3c7812 */ /* 0x000fe400078ec0ff */
[----:B------:R-:W-:Y:S01]  /*14610*/  LOP3.LUT R48, R48, R49, RZ, 0x3c, !PT ;  /* 0x0000003130307212 */ /* 0x000fe200078e3cff */
[----:B------:R-:W-:Y:S01]  /*14620*/  IMAD.X R49, RZ, RZ, R115, P3 ;  /* 0x000000ffff317224 */ /* 0x000fe200018e0673 */
[C---:B------:R-:W-:Y:S02]  /*14630*/  IADD3 R69, P0, R114.reuse, 0x4020, RZ ;  /* 0x0000402072457810 */ /* 0x040fe40007f1e0ff */
[----:B------:R-:W-:-:S02]  /*14640*/  IADD3 R179, P6, R114, 0x6000, RZ ;  /* 0x0000600072b37810 */ /* 0x000fc40007fde0ff */
[C---:B------:R-:W-:Y:S02]  /*14650*/  IADD3 R73, P4, R114.reuse, 0x4040, RZ ;  /* 0x0000404072497810 */ /* 0x040fe40007f9e0ff */
[----:B------:R-:W-:Y:S01]  /*14660*/  IADD3 R99, P3, R114, 0x4060, RZ ;  /* 0x0000406072637810 */ /* 0x000fe20007f7e0ff */
[----:B------:R-:W-:Y:S01]  /*14670*/  IMAD.X R103, RZ, RZ, R115, P6 ;  /* 0x000000ffff677224 */ /* 0x000fe200030e0673 */
[----:B------:R-:W-:Y:S02]  /*14680*/  SHF.R.U64 R64, R64, 0x3, RZ ;  /* 0x0000000340407819 */ /* 0x000fe400000012ff */
[----:B------:R-:W-:Y:S02]  /*14690*/  SHF.R.U64 R56, R56, 0x3, RZ ;  /* 0x0000000338387819 */ /* 0x000fe400000012ff */
[----:B------:R-:W-:Y:S02]  /*146a0*/  SHF.R.U64 R60, R60, 0x3, RZ ;  /* 0x000000033c3c7819 */ /* 0x000fe400000012ff */
[----:B------:R-:W-:-:S02]  /*146b0*/  LOP3.LUT R68, R69, 0x380, RZ, 0xc0, !PT ;  /* 0x0000038045447812 */ /* 0x000fc400078ec0ff */
[----:B------:R-:W-:Y:S02]  /*146c0*/  LOP3.LUT R23, R114, 0x380, RZ, 0xc0, !PT ;  /* 0x0000038072177812 */ /* 0x000fe400078ec0ff */
[----:B------:R-:W-:Y:S02]  /*146d0*/  LOP3.LUT R4, R179, 0x380, RZ, 0xc0, !PT ;  /* 0x00000380b3047812 */ /* 0x000fe400078ec0ff */
[----:B------:R-:W-:Y:S02]  /*146e0*/  LOP3.LUT R72, R73, 0x380, RZ, 0xc0, !PT ;  /* 0x0000038049487812 */ /* 0x000fe400078ec0ff */
[----:B------:R-:W-:Y:S02]  /*146f0*/  LOP3.LUT R98, R99, 0x380, RZ, 0xc0, !PT ;  /* 0x0000038063627812 */ /* 0x000fe400078ec0ff */
[----:B------:R-:W-:Y:S01]  /*14700*/  LOP3.LUT R64, R64, R65, RZ, 0x3c, !PT ;  /* 0x0000004140407212 */ /* 0x000fe200078e3cff */
[--C-:B------:R-:W-:Y:S01]  /*14710*/  IMAD.X R65, RZ, RZ, R115.reuse, P1 ;  /* 0x000000ffff417224 */ /* 0x100fe200008e0673 */
[----:B------:R-:W-:Y:S01]  /*14720*/  LOP3.LUT R56, R56, R57, RZ, 0x3c, !PT ;  /* 0x0000003938387212 */ /* 0x000fe200078e3cff */
[--C-:B------:R-:W-:Y:S01]  /*14730*/  IMAD.X R57, RZ, RZ, R115.reuse, P5 ;  /* 0x000000ffff397224 */ /* 0x100fe200028e0673 */
[----:B------:R-:W-:Y:S01]  /*14740*/  LOP3.LUT R60, R60, R61, RZ, 0x3c, !PT ;  /* 0x0000003d3c3c7212 */ /* 0x000fe200078e3cff */
[----:B------:R-:W-:Y:S01]  /*14750*/  IMAD.X R61, RZ, RZ, R115, P2 ;  /* 0x000000ffff3d7224 */ /* 0x000fe200010e0673 */
[----:B------:R-:W-:-:S02]  /*14760*/  SHF.R.U64 R68, R68, 0x3, RZ ;  /* 0x0000000344447819 */ /* 0x000fc400000012ff */
[----:B------:R-:W-:Y:S02]  /*14770*/  SHF.R.U64 R23, R23, 0x3, RZ ;  /* 0x0000000317177819 */ /* 0x000fe400000012ff */
[----:B------:R-:W-:Y:S02]  /*14780*/  SHF.R.U64 R4, R4, 0x3, RZ ;  /* 0x0000000304047819 */ /* 0x000fe400000012ff */
[----:B------:R-:W-:Y:S02]  /*14790*/  IADD3 R22, P1, R114, 0x6060, RZ ;  /* 0x0000606072167810 */ /* 0x000fe40007f3e0ff */
[----:B------:R-:W-:Y:S02]  /*147a0*/  SHF.R.U64 R72, R72, 0x3, RZ ;  /* 0x0000000348487819 */ /* 0x000fe400000012ff */
[----:B------:R-:W-:Y:S02]  /*147b0*/  SHF.R.U64 R98, R98, 0x3, RZ ;  /* 0x0000000362627819 */ /* 0x000fe400000012ff */
[----:B------:R-:W-:-:S02]  /*147c0*/  IADD3 R20, P5, R114, 0x6020, RZ ;  /* 0x0000602072147810 */ /* 0x000fc40007fbe0ff */
[----:B---3--:R-:W-:Y:S02]  /*147d0*/  IADD3 R24, P2, R114, 0x6040, RZ ;  /* 0x0000604072187810 */ /* 0x008fe40007f5e0ff */
[----:B------:R-:W-:Y:S01]  /*147e0*/  LOP3.LUT R68, R68, R69, RZ, 0x3c, !PT ;  /* 0x0000004544447212 */ /* 0x000fe200078e3cff */
[--C-:B------:R-:W-:Y:S01]  /*147f0*/  IMAD.X R69, RZ, RZ, R115.reuse, P0 ;  /* 0x000000ffff457224 */ /* 0x100fe200000e0673 */
[----:B------:R-:W-:Y:S01]  /*14800*/  LOP3.LUT R114, R23, R114, RZ, 0x3c, !PT ;  /* 0x0000007217727212 */ /* 0x000fe200078e3cff */
[--C-:B------:R-:W-:Y:S01]  /*14810*/  IMAD.X R107, RZ, RZ, R115.reuse, P5 ;  /* 0x000000ffff6b7224 */ /* 0x100fe200028e0673 */
[----:B------:R-:W-:Y:S01]  /*14820*/  LOP3.LUT R102, R4, R179, RZ, 0x3c, !PT ;  /* 0x000000b304667212 */ /* 0x000fe200078e3cff */
[--C-:B------:R-:W-:Y:S01]  /*14830*/  IMAD.X R111, RZ, RZ, R115.reuse, P2 ;  /* 0x000000ffff6f7224 */ /* 0x100fe200010e0673 */
[----:B------:R-:W-:Y:S01]  /*14840*/  LOP3.LUT R179, R22, 0x380, RZ, 0xc0, !PT ;  /* 0x0000038016b37812 */ /* 0x000fe200078ec0ff */
[--C-:B------:R-:W-:Y:S01]  /*14850*/  IMAD.X R23, RZ, RZ, R115.reuse, P1 ;  /* 0x000000ffff177224 */ /* 0x100fe200008e0673 */
[----:B------:R-:W-:Y:S01]  /*14860*/  LOP3.LUT R72, R72, R73, RZ, 0x3c, !PT ;  /* 0x0000004948487212 */ /* 0x000fe200078e3cff */
[--C-:B------:R-:W-:Y:S01]  /*14870*/  IMAD.X R73, RZ, RZ, R115.reuse, P4 ;  /* 0x000000ffff497224 */ /* 0x100fe200020e0673 */
[----:B------:R-:W-:Y:S01]  /*14880*/  LOP3.LUT R98, R98, R99, RZ, 0x3c, !PT ;  /* 0x0000006362627212 */ /* 0x000fe200078e3cff */
[----:B------:R-:W-:Y:S01]  /*14890*/  IMAD.X R99, RZ, RZ, R115, P3 ;  /* 0x000000ffff637224 */ /* 0x000fe200018e0673 */
[----:B------:R-:W-:-:S02]  /*148a0*/  ISETP.NE.U32.AND P0, PT, RZ, UR4, PT ;  /* 0x00000004ff007c0c */ /* 0x000fc4000bf05070 */
[----:B------:R-:W-:Y:S02]  /*148b0*/  MOV R115, R114 ;  /* 0x0000007200737202 */ /* 0x000fe40000000f00 */
[----:B------:R-:W-:Y:S01]  /*148c0*/  F2FP.F16.F32.PACK_AB R4, R175, R177 ;  /* 0x000000b1af04723e */ /* 0x000fe200000000ff */
[----:B------:R-:W-:Y:S01]  /*148d0*/  BAR.SYNC.DEFER_BLOCKING 0x1, 0x100 ;  /* 0x0044000000007b1d */ /* 0x000fe20000010000 */
[----:B------:R-:W-:Y:S02]  /*148e0*/  LOP3.LUT R175, R20, 0x380, RZ, 0xc0, !PT ;  /* 0x0000038014af7812 */ /* 0x000fe400078ec0ff */
[----:B------:R-:W-:Y:S02]  /*148f0*/  SHF.R.U64 R179, R179, 0x3, RZ ;  /* 0x00000003b3b37819 */ /* 0x000fe400000012ff */
[----:B------:R-:W-:Y:S01]  /*14900*/  ISETP.NE.AND.EX P0, PT, RZ, UR5, PT, P0 ;  /* 0x00000005ff007c0c */ /* 0x000fe2000bf05300 */
[----:B------:R-:W-:Y:S01]  /*14910*/  ULDC.64 UR4, c[0x0][0xc08] ;  /* 0x0003020000047ab9 */ /* 0x000fe20000000a00 */
[----:B------:R-:W-:-:S02]  /*14920*/  LOP3.LUT R177, R24, 0x380, RZ, 0xc0, !PT ;  /* 0x0000038018b17812 */ /* 0x000fc400078ec0ff */
[----:B------:R-:W-:Y:S02]  /*14930*/  SHF.R.U64 R175, R175, 0x3, RZ ;  /* 0x00000003afaf7819 */ /* 0x000fe400000012ff */
[----:B------:R-:W-:Y:S02]  /*14940*/  LOP3.LUT R22, R179, R22, RZ, 0x3c, !PT ;  /* 0x00000016b3167212 */ /* 0x000fe400078e3cff */
[----:B------:R-:W-:Y:S02]  /*14950*/  ISETP.NE.U32.AND P6, PT, RZ, UR4, PT ;  /* 0x00000004ff007c0c */ /* 0x000fe4000bfc5070 */
[----:B------:R-:W-:Y:S02]  /*14960*/  MOV R114, R14 ;  /* 0x0000000e00727202 */ /* 0x000fe40000000f00 */
[----:B------:R-:W-:Y:S02]  /*14970*/  MOV R40, R40 ;  /* 0x0000002800287202 */ /* 0x000fe40000000f00 */
[----:B------:R-:W-:-:S02]  /*14980*/  SHF.R.U64 R177, R177, 0x3, RZ ;  /* 0x00000003b1b17819 */ /* 0x000fc400000012ff */
[----:B------:R-:W-:Y:S02]  /*14990*/  LOP3.LUT R106, R175, R20, RZ, 0x3c, !PT ;  /* 0x00000014af6a7212 */ /* 0x000fe400078e3cff */
[----:B------:R-:W-:Y:S01]  /*149a0*/  MOV R44, R44 ;  /* 0x0000002c002c7202 */ /* 0x000fe20000000f00 */
[----:B------:R3:W-:Y:S01]  /*149b0*/  STSM.16.M88.4 [R115], R4 ;  /* 0x0000000473007844 */ /* 0x0007e20000000200 */
[----:B------:R-:W-:Y:S02]  /*149c0*/  F2FP.F16.F32.PACK_AB R14, R164, R166 ;  /* 0x000000a6a40e723e */ /* 0x000fe400000000ff */
[----:B------:R-:W-:Y:S02]  /*149d0*/  F2FP.F16.F32.PACK_AB R15, R55, R54 ;  /* 0x00000036370f723e */ /* 0x000fe400000000ff */
[----:B------:R-:W-:Y:S02]  /*149e0*/  ISETP.NE.AND.EX P6, PT, RZ, UR5, PT, P6 ;  /* 0x00000005ff007c0c */ /* 0x000fe4000bfc5360 */
[----:B------:R-:W-:-:S02]  /*149f0*/  MOV R48, R48 ;  /* 0x0000003000307202 */ /* 0x000fc40000000f00 */
[----:B------:R-:W-:Y:S02]  /*14a00*/  F2FP.F16.F32.PACK_AB R20, R162, R165 ;  /* 0x000000a5a214723e */ /* 0x000fe400000000ff */
[----:B------:R-:W-:Y:S02]  /*14a10*/  MOV R52, R52 ;  /* 0x0000003400347202 */ /* 0x000fe40000000f00 */
[----:B------:R-:W-:Y:S02]  /*14a20*/  MOV R56, R56 ;  /* 0x0000003800387202 */ /* 0x000fe40000000f00 */
[----:B------:R-:W-:Y:S02]  /*14a30*/  LOP3.LUT R110, R177, R24, RZ, 0x3c, !PT ;  /* 0x00000018b16e7212 */ /* 0x000fe400078e3cff */
[----:B---3--:R-:W-:Y:S02]  /*14a40*/  F2FP.F16.F32.PACK_AB R4, R172, R174 ;  /* 0x000000aeac04723e */ /* 0x008fe400000000ff */
[----:B------:R-:W-:-:S02]  /*14a50*/  F2FP.F16.F32.PACK_AB R5, R35, R34 ;  /* 0x000000222305723e */ /* 0x000fc400000000ff */
[----:B------:R-:W-:Y:S02]  /*14a60*/  F2FP.F16.F32.PACK_AB R6, R170, R173 ;  /* 0x000000adaa06723e */ /* 0x000fe400000000ff */
[----:B------:R-:W-:Y:S02]  /*14a70*/  F2FP.F16.F32.PACK_AB R7, R39, R38 ;  /* 0x000000262707723e */ /* 0x000fe400000000ff */
[----:B------:R-:W-:Y:S02]  /*14a80*/  MOV R34, R22 ;  /* 0x0000001600227202 */ /* 0x000fe40000000f00 */
[----:B------:R-:W-:Y:S01]  /*14a90*/  F2FP.F16.F32.PACK_AB R22, R160, R163 ;  /* 0x000000a3a016723e */ /* 0x000fe200000000ff */
[----:B------:R3:W-:Y:S01]  /*14aa0*/  STSM.16.M88.4 [R114], R4 ;  /* 0x0000000472007844 */ /* 0x0007e20000000200 */
[----:B------:R-:W-:Y:S02]  /*14ab0*/  F2FP.F16.F32.PACK_AB R23, R63, R62 ;  /* 0x0000003e3f17723e */ /* 0x000fe400000000ff */
[----:B------:R-:W-:Y:S01]  /*14ac0*/  MOV R60, R60 ;  /* 0x0000003c003c7202 */ /* 0x000fe20000000f00 */
[----:B------:R-:W-:Y:S01]  /*14ad0*/  STSM.16.M88.4 [R40], R8 ;  /* 0x0000000828007844 */ /* 0x000fe20000000200 */
[----:B------:R-:W-:-:S02]  /*14ae0*/  F2FP.F16.F32.PACK_AB R89, R91, R90 ;  /* 0x0000005a5b59723e */ /* 0x000fc400000000ff */
[----:B------:R-:W-:Y:S01]  /*14af0*/  MOV R64, R64 ;  /* 0x0000004000407202 */ /* 0x000fe20000000f00 */
[----:B------:R-:W-:Y:S01]  /*14b00*/  STSM.16.M88.4 [R44], R12 ;  /* 0x0000000c2c007844 */ /* 0x000fe20000000200 */
[----:B------:R-:W-:Y:S02]  /*14b10*/  MOV R24, R98 ;  /* 0x0000006200187202 */ /* 0x000fe40000000f00 */
[----:B------:R-:W-:Y:S01]  /*14b20*/  F2FP.F16.F32.PACK_AB R90, R93, R92 ;  /* 0x0000005c5d5a723e */ /* 0x000fe200000000ff */
[----:B------:R-:W-:Y:S01]  /*14b30*/  STSM.16.M88.4 [R48], R20 ;  /* 0x0000001430007844 */ /* 0x000fe20000000200 */
[----:B------:R-:W-:Y:S02]  /*14b40*/  F2FP.F16.F32.PACK_AB R91, R95, R94 ;  /* 0x0000005e5f5b723e */ /* 0x000fe400000000ff */
[----:B------:R-:W-:Y:S01]  /*14b50*/  F2FP.F16.F32.PACK_AB R96, R97, R96 ;  /* 0x000000606160723e */ /* 0x000fe200000000ff */
[----:B------:R-:W-:Y:S01]  /*14b60*/  STSM.16.M88.4 [R52], R28 ;  /* 0x0000001c34007844 */ /* 0x000fe20000000200 */
[----:B---3--:R-:W-:-:S02]  /*14b70*/  F2FP.F16.F32.PACK_AB R4, R155, R158 ;  /* 0x0000009e9b04723e */ /* 0x008fc400000000ff */
[----:B------:R-:W-:Y:S02]  /*14b80*/  F2FP.F16.F32.PACK_AB R5, R75, R74 ;  /* 0x0000004a4b05723e */ /* 0x000fe400000000ff */
[----:B------:R-:W-:Y:S02]  /*14b90*/  F2FP.F16.F32.PACK_AB R6, R77, R156 ;  /* 0x0000009c4d06723e */ /* 0x000fe400000000ff */
[----:B------:R-:W-:Y:S02]  /*14ba0*/  F2FP.F16.F32.PACK_AB R7, R79, R78 ;  /* 0x0000004e4f07723e */ /* 0x000fe400000000ff */
[----:B------:R-:W-:Y:S02]  /*14bb0*/  MOV R68, R68 ;  /* 0x0000004400447202 */ /* 0x000fe40000000f00 */
[----:B------:R-:W-:Y:S01]  /*14bc0*/  MOV R0, R106 ;  /* 0x0000006a00007202 */ /* 0x000fe20000000f00 */
[----:B------:R3:W-:Y:S01]  /*14bd0*/  STSM.16.M88.4 [R56], R4 ;  /* 0x0000000438007844 */ /* 0x0007e20000000200 */
[----:B------:R-:W-:-:S02]  /*14be0*/  F2FP.F16.F32.PACK_AB R97, R42, R33 ;  /* 0x000000212a61723e */ /* 0x000fc400000000ff */
[----:B------:R-:W-:Y:S01]  /*14bf0*/  F2FP.F16.F32.PACK_AB R98, R101, R100 ;  /* 0x000000646562723e */ /* 0x000fe200000000ff */
[----:B------:R-:W-:Y:S01]  /*14c00*/  STSM.16.M88.4 [R60], R80 ;  /* 0x000000503c007844 */ /* 0x000fe20000000200 */
[----:B------:R-:W-:Y:S02]  /*14c10*/  F2FP.F16.F32.PACK_AB R99, R50, R46 ;  /* 0x0000002e3263723e */ /* 0x000fe400000000ff */
[----:B------:R-:W-:Y:S01]  /*14c20*/  F2FP.F16.F32.PACK_AB R104, R105, R104 ;  /* 0x000000686968723e */ /* 0x000fe200000000ff */
[----:B------:R-:W-:Y:S01]  /*14c30*/  STSM.16.M88.4 [R64], R88 ;  /* 0x0000005840007844 */ /* 0x000fe20000000200 */
[----:B------:R-:W-:Y:S02]  /*14c40*/  MOV R72, R72 ;  /* 0x0000004800487202 */ /* 0x000fe40000000f00 */
[----:B------:R-:W-:Y:S01]  /*14c50*/  F2FP.F16.F32.PACK_AB R105, R66, R58 ;  /* 0x0000003a4269723e */ /* 0x000fe200000000ff */
[----:B------:R-:W-:Y:S01]  /*14c60*/  STSM.16.M88.4 [R68], R96 ;  /* 0x0000006044007844 */ /* 0x000fe20000000200 */
[----:B------:R-:W-:-:S02]  /*14c70*/  F2FP.F16.F32.PACK_AB R106, R109, R108 ;  /* 0x0000006c6d6a723e */ /* 0x000fc400000000ff */
[----:B------:R-:W-:Y:S01]  /*14c80*/  F2FP.F16.F32.PACK_AB R107, R152, R76 ;  /* 0x0000004c986b723e */ /* 0x000fe200000000ff */
[----:B---3--:R-:W3:Y:S01]  /*14c90*/  LDC.64 R4, c[0x0][0xc00] ;  /* 0x00030000ff047b82 */ /* 0x008ee20000000a00 */
[----:B------:R-:W-:Y:S02]  /*14ca0*/  F2FP.F16.F32.PACK_AB R112, R113, R112 ;  /* 0x000000707170723e */ /* 0x000fe400000000ff */
[----:B------:R-:W-:Y:S01]  /*14cb0*/  F2FP.F16.F32.PACK_AB R120, R121, R120 ;  /* 0x000000787978723e */ /* 0x000fe200000000ff */
[----:B------:R-:W-:Y:S01]  /*14cc0*/  STSM.16.M88.4 [R72], R104 ;  /* 0x0000006848007844 */ /* 0x000fe20000000200 */
[----:B------:R-:W-:Y:S02]  /*14cd0*/  F2FP.F16.F32.PACK_AB R113, R154, R153 ;  /* 0x000000999a71723e */ /* 0x000fe400000000ff */
[----:B------:R-:W-:Y:S01]  /*14ce0*/  F2FP.F16.F32.PACK_AB R114, R117, R116 ;  /* 0x000000747572723e */ /* 0x000fe200000000ff */
[----:B------:R-:W4:Y:S01]  /*14cf0*/  @P6 LDC.64 R6, c[0x0][0xc08] ;  /* 0x00030200ff066b82 */ /* 0x000f220000000a00 */
[----:B------:R-:W-:-:S02]  /*14d00*/  F2FP.F16.F32.PACK_AB R115, R119, R118 ;  /* 0x000000767773723e */ /* 0x000fc400000000ff */
[----:B------:R-:W-:Y:S02]  /*14d10*/  F2FP.F16.F32.PACK_AB R121, R123, R122 ;  /* 0x0000007a7b79723e */ /* 0x000fe400000000ff */
[----:B------:R-:W-:Y:S01]  /*14d20*/  F2FP.F16.F32.PACK_AB R128, R129, R128 ;  /* 0x000000808180723e */ /* 0x000fe200000000ff */
[----:B------:R0:W-:Y:S01]  /*14d30*/  STSM.16.M88.4 [R24], R112 ;  /* 0x0000007018007844 */ /* 0x0001e20000000200 */
[----:B------:R-:W-:Y:S02]  /*14d40*/  MOV R102, R102 ;  /* 0x0000006600667202 */ /* 0x000fe40000000f00 */
[----:B------:R-:W-:Y:S02]  /*14d50*/  F2FP.F16.F32.PACK_AB R122, R125, R124 ;  /* 0x0000007c7d7a723e */ /* 0x000fe400000000ff */
[----:B------:R-:W-:Y:S02]  /*14d60*/  F2FP.F16.F32.PACK_AB R123, R127, R126 ;  /* 0x0000007e7f7b723e */ /* 0x000fe400000000ff */
[----:B------:R-:W-:-:S02]  /*14d70*/  F2FP.F16.F32.PACK_AB R129, R131, R130 ;  /* 0x000000828381723e */ /* 0x000fc400000000ff */
[----:B------:R-:W-:Y:S01]  /*14d80*/  F2FP.F16.F32.PACK_AB R136, R137, R136 ;  /* 0x000000888988723e */ /* 0x000fe200000000ff */
[----:B------:R-:W-:Y:S01]  /*14d90*/  STSM.16.M88.4 [R102], R120 ;  /* 0x0000007866007844 */ /* 0x000fe20000000200 */
[----:B------:R-:W-:Y:S02]  /*14da0*/  F2FP.F16.F32.PACK_AB R130, R133, R132 ;  /* 0x000000848582723e */ /* 0x000fe400000000ff */
[----:B------:R-:W-:Y:S01]  /*14db0*/  F2FP.F16.F32.PACK_AB R144, R145, R144 ;  /* 0x000000909190723e */ /* 0x000fe200000000ff */
[----:B------:R-:W-:Y:S01]  /*14dc0*/  ULDC UR4, c[0x0][0xa88] ;  /* 0x0002a20000047ab9 */ /* 0x000fe20000000800 */
[----:B------:R-:W-:Y:S01]  /*14dd0*/  F2FP.F16.F32.PACK_AB R131, R135, R134 ;  /* 0x000000868783723e */ /* 0x000fe200000000ff */
[----:B0-----:R-:W-:Y:S01]  /*14de0*/  IMAD.MOV.U32 R24, RZ, RZ, RZ ;  /* 0x000000ffff187224 */ /* 0x001fe200078e00ff */
[----:B------:R-:W-:Y:S01]  /*14df0*/  F2FP.F16.F32.PACK_AB R137, R139, R138 ;  /* 0x0000008a8b89723e */ /* 0x000fe200000000ff */
[----:B---3--:R-:W-:Y:S01]  /*14e00*/  IMAD.WIDE R10, R205, 0x4, R4 ;  /* 0x00000004cd0a7825 */ /* 0x008fe200078e0204 */
[----:B------:R-:W-:Y:S01]  /*14e10*/  MOV R110, R110 ;  /* 0x0000006e006e7202 */ /* 0x000fe20000000f00 */
[----:B------:R0:W-:Y:S01]  /*14e20*/  STSM.16.M88.4 [R0], R128 ;  /* 0x0000008000007844 */ /* 0x0001e20000000200 */
[----:B------:R-:W-:-:S02]  /*14e30*/  F2FP.F16.F32.PACK_AB R138, R141, R140 ;  /* 0x0000008c8d8a723e */ /* 0x000fc400000000ff */
[----:B------:R-:W-:Y:S02]  /*14e40*/  F2FP.F16.F32.PACK_AB R139, R143, R142 ;  /* 0x0000008e8f8b723e */ /* 0x000fe400000000ff */
[----:B------:R-:W-:Y:S02]  /*14e50*/  F2FP.F16.F32.PACK_AB R145, R147, R146 ;  /* 0x000000929391723e */ /* 0x000fe400000000ff */
[----:B------:R-:W-:Y:S01]  /*14e60*/  F2FP.F16.F32.PACK_AB R146, R149, R148 ;  /* 0x000000949592723e */ /* 0x000fe200000000ff */
[----:B------:R-:W-:Y:S01]  /*14e70*/  STSM.16.M88.4 [R110], R136 ;  /* 0x000000886e007844 */ /* 0x000fe20000000200 */
[----:B------:R-:W-:-:S05]  /*14e80*/  F2FP.F16.F32.PACK_AB R147, R151, R150 ;  /* 0x000000969793723e */ /* 0x000fca00000000ff */
[----:B------:R3:W-:Y:S01]  /*14e90*/  STSM.16.M88.4 [R34], R144 ;  /* 0x0000009022007844 */ /* 0x0007e20000000200 */
[----:B------:R-:W-:Y:S01]  /*14ea0*/  BAR.SYNC.DEFER_BLOCKING 0x1, 0x100 ;  /* 0x0044000000007b1d */ /* 0x000fe20000010000 */
[----:B0-----:R-:W-:Y:S02]  /*14eb0*/  IMAD.U32 R0, RZ, RZ, UR4 ;  /* 0x00000004ff007e24 */ /* 0x001fe4000f8e00ff */
[----:B----4-:R-:W-:-:S03]  /*14ec0*/  @P6 IMAD.WIDE R6, R205, 0x4, R6 ;  /* 0x00000004cd066825 */ /* 0x010fc600078e0206 */
        /* <DEDUP_REMOVED lines=24> */
[C---:B------:R-:W-:Y:S02]  /*15050*/  IADD3 R35, P5, R4.reuse, 0x5000, RZ ;  /* 0x0000500004237810 */ /* 0x040fe40007fbe0ff */
[----:B------:R-:W-:-:S02]  /*15060*/  IADD3 R37, P1, R4, 0x6000, RZ ;  /* 0x0000600004257810 */ /* 0x000fc40007f3e0ff */
[C---:B------:R-:W-:Y:S02]  /*15070*/  IADD3 R41, P2, R4.reuse, 0x7000, RZ ;  /* 0x0000700004297810 */ /* 0x040fe40007f5e0ff */
[C---:B------:R-:W-:Y:S02]  /*15080*/  IADD3 R45, P3, R4.reuse, 0x8000, RZ ;  /* 0x00008000042d7810 */ /* 0x040fe40007f7e0ff */
[----:B------:R-:W-:Y:S02]  /*15090*/  IADD3 R49, P4, R4, 0x9000, RZ ;  /* 0x0000900004317810 */ /* 0x000fe40007f9e0ff */
[----:B------:R-:W-:Y:S02]  /*150a0*/  P2R R14, PR, RZ, 0x20 ;  /* 0x00000020ff0e7803 */ /* 0x000fe40000000000 */
[----:B---3--:R-:W-:Y:S02]  /*150b0*/  LOP3.LUT R34, R35, 0x380, RZ, 0xc0, !PT ;  /* 0x0000038023227812 */ /* 0x008fe400078ec0ff */
[----:B------:R-:W-:-:S02]  /*150c0*/  LOP3.LUT R36, R37, 0x380, RZ, 0xc0, !PT ;  /* 0x0000038025247812 */ /* 0x000fc400078ec0ff */
[----:B------:R-:W-:Y:S02]  /*150d0*/  LOP3.LUT R40, R41, 0x380, RZ, 0xc0, !PT ;  /* 0x0000038029287812 */ /* 0x000fe400078ec0ff */
[----:B------:R-:W-:Y:S02]  /*150e0*/  LOP3.LUT R44, R45, 0x380, RZ, 0xc0, !PT ;  /* 0x000003802d2c7812 */ /* 0x000fe400078ec0ff */
[----:B------:R-:W-:Y:S02]  /*150f0*/  LOP3.LUT R48, R49, 0x380, RZ, 0xc0, !PT ;  /* 0x0000038031307812 */ /* 0x000fe400078ec0ff */
[----:B------:R-:W-:Y:S02]  /*15100*/  IADD3 R53, P5, R4, 0xa000, RZ ;  /* 0x0000a00004357810 */ /* 0x000fe40007fbe0ff */
[----:B------:R-:W-:Y:S02]  /*15110*/  SHF.R.U64 R34, R34, 0x3, RZ ;  /* 0x0000000322227819 */ /* 0x000fe400000012ff */
[----:B------:R-:W-:-:S02]  /*15120*/  SHF.R.U64 R36, R36, 0x3, RZ ;  /* 0x0000000324247819 */ /* 0x000fc400000012ff */
[----:B------:R-:W-:Y:S02]  /*15130*/  LOP3.LUT R52, R53, 0x380, RZ, 0xc0, !PT ;  /* 0x0000038035347812 */ /* 0x000fe400078ec0ff */
[----:B------:R-:W-:Y:S02]  /*15140*/  SHF.R.U64 R40, R40, 0x3, RZ ;  /* 0x0000000328287819 */ /* 0x000fe400000012ff */
[----:B------:R-:W-:Y:S02]  /*15150*/  SHF.R.U64 R44, R44, 0x3, RZ ;  /* 0x000000032c2c7819 */ /* 0x000fe400000012ff */
[----:B------:R-:W-:Y:S02]  /*15160*/  SHF.R.U64 R48, R48, 0x3, RZ ;  /* 0x0000000330307819 */ /* 0x000fe400000012ff */
[----:B------:R-:W-:Y:S02]  /*15170*/  LOP3.LUT R34, R34, R35, RZ, 0x3c, !PT ;  /* 0x0000002322227212 */ /* 0x000fe400078e3cff */
[----:B------:R-:W-:-:S02]  /*15180*/  LOP3.LUT R36, R36, R37, RZ, 0x3c, !PT ;  /* 0x0000002524247212 */ /* 0x000fc400078e3cff */
[----:B------:R-:W-:Y:S02]  /*15190*/  LOP3.LUT R40, R40, R41, RZ, 0x3c, !PT ;  /* 0x0000002928287212 */ /* 0x000fe400078e3cff */
[----:B------:R-:W-:Y:S02]  /*151a0*/  LOP3.LUT R44, R44, R45, RZ, 0x3c, !PT ;  /* 0x0000002d2c2c7212 */ /* 0x000fe400078e3cff */
[----:B------:R-:W-:Y:S02]  /*151b0*/  LOP3.LUT R48, R48, R49, RZ, 0x3c, !PT ;  /* 0x0000003130307212 */ /* 0x000fe400078e3cff */
[----:B------:R-:W-:Y:S01]  /*151c0*/  SHF.R.U64 R52, R52, 0x3, RZ ;  /* 0x0000000334347819 */ /* 0x000fe200000012ff */
[----:B0-----:R-:W-:Y:S06]  /*151d0*/  @P6 BRA `(.L_x_2872) ;  /* 0x0000000000106947 */ /* 0x001fec0003800000 */
[----:B------:R-:W-:Y:S05]  /*151e0*/  @!P0 BRA `(.L_x_2872) ;  /* 0x00000000000c8947 */ /* 0x000fea0003800000 */
[----:B------:R-:W3:Y:S04]  /*151f0*/  LDG.E R7, desc[UR42][R10.64] ;  /* 0x0000002a0a077981 */ /* 0x000ee8000c1e1900 */
[----:B-----5:R-:W3:Y:S02]  /*15200*/  LDG.E R0, desc[UR42][R10.64+0x4] ;  /* 0x0000042a0a007981 */ /* 0x020ee4000c1e1900 */
[----:B---3--:R-:W-:-:S07]  /*15210*/  IMAD.IADD R0, R0, 0x1, -R7 ;  /* 0x0000000100007824 */ /* 0x008fce00078e0a07 */
.L_x_2872:
[----:B------:R-:W0:Y:S01]  /*15220*/  SHFL.IDX PT, R6, R220, RZ, 0x1f ;  /* 0x00001fffdc067589 */ /* 0x000e2200000e0000 */
[----:B------:R-:W-:Y:S01]  /*15230*/  ISETP.NE.AND P6, PT, R14, RZ, PT ;  /* 0x000000ff0e00720c */ /* 0x000fe20003fc5270 */
[--C-:B------:R-:W-:Y:S01]  /*15240*/  IMAD.X R49, RZ, RZ, R5.reuse, P4 ;  /* 0x000000ffff317224 */ /* 0x100fe200020e0605 */
[----:B------:R-:W-:Y:S01]  /*15250*/  LOP3.LUT R52, R52, R53, RZ, 0x3c, !PT ;  /* 0x0000003534347212 */ /* 0x000fe200078e3cff */
        /* <DEDUP_REMOVED lines=9> */
[C---:B------:R-:W-:Y:S02]  /*152f0*/  LOP3.LUT R7, R4.reuse, 0x380, RZ, 0xc0, !PT ;  /* 0x0000038004077812 */ /* 0x040fe400078ec0ff */
[----:B------:R-:W-:Y:S02]  /*15300*/  IADD3 R11, P5, R4, 0xf000, RZ ;  /* 0x0000f000040b7810 */ /* 0x000fe40007fbe0ff */
[----:B------:R-:W-:Y:S02]  /*15310*/  LOP3.LUT R56, R57, 0x380, RZ, 0xc0, !PT ;  /* 0x0000038039387812 */ /* 0x000fe400078ec0ff */
[----:B------:R-:W-:Y:S01]  /*15320*/  LOP3.LUT R60, R61, 0x380, RZ, 0xc0, !PT ;  /* 0x000003803d3c7812 */ /* 0x000fe200078ec0ff */
[----:B------:R-:W-:Y:S01]  /*15330*/  IMAD.X R73, RZ, RZ, R5, P5 ;  /* 0x000000ffff497224 */ /* 0x000fe200028e0605 */
[----:B------:R-:W-:-:S02]  /*15340*/  LOP3.LUT R64, R65, 0x380, RZ, 0xc0, !PT ;  /* 0x0000038041407812 */ /* 0x000fc400078ec0ff */
[----:B0-----:R-:W-:Y:S02]  /*15350*/  ISETP.NE.AND P4, PT, R6, RZ, PT ;  /* 0x000000ff0600720c */ /* 0x001fe40003f85270 */
[----:B------:R-:W-:Y:S02]  /*15360*/  LOP3.LUT R68, R69, 0x380, RZ, 0xc0, !PT ;  /* 0x0000038045447812 */ /* 0x000fe400078ec0ff */
[----:B------:R-:W-:Y:S02]  /*15370*/  SHF.R.U64 R7, R7, 0x3, RZ ;  /* 0x0000000307077819 */ /* 0x000fe400000012ff */
[----:B------:R-:W-:Y:S02]  /*15380*/  LOP3.LUT R10, R11, 0x380, RZ, 0xc0, !PT ;  /* 0x000003800b0a7812 */ /* 0x000fe400078ec0ff */
[----:B------:R-:W-:Y:S02]  /*15390*/  SHF.R.U64 R56, R56, 0x3, RZ ;  /* 0x0000000338387819 */ /* 0x000fe400000012ff */
[----:B------:R-:W-:-:S02]  /*153a0*/  SHF.R.U64 R60, R60, 0x3, RZ ;  /* 0x000000033c3c7819 */ /* 0x000fc400000012ff */
[----:B------:R-:W-:Y:S02]  /*153b0*/  SHF.R.U64 R64, R64, 0x3, RZ ;  /* 0x0000000340407819 */ /* 0x000fe400000012ff */
[----:B------:R-:W-:Y:S02]  /*153c0*/  SHF.R.U64 R68, R68, 0x3, RZ ;  /* 0x0000000344447819 */ /* 0x000fe400000012ff */
[----:B------:R-:W-:Y:S01]  /*153d0*/  LOP3.LUT R6, R7, R4, RZ, 0x3c, !PT ;  /* 0x0000000407067212 */ /* 0x000fe200078e3cff */
[----:B------:R-:W-:Y:S01]  /*153e0*/  IMAD.MOV.U32 R7, RZ, RZ, R5 ;  /* 0x000000ffff077224 */ /* 0x000fe200078e0005 */
[----:B------:R-:W-:Y:S02]  /*153f0*/  SHF.R.U64 R10, R10, 0x3, RZ ;  /* 0x000000030a0a7819 */ /* 0x000fe400000012ff */
[----:B------:R-:W-:Y:S02]  /*15400*/  SHF.R.S32.HI R4, RZ, 0x1f, R205 ;  /* 0x0000001fff047819 */ /* 0x000fe400000114cd */
        /* <DEDUP_REMOVED lines=9> */
[----:B------:R-:W-:Y:S02]  /*154a0*/  SHF.R.S32.HI R79, RZ, 0x1f, R204 ;  /* 0x0000001fff4f7819 */ /* 0x000fe400000114cc */
[----:B------:R-:W-:Y:S02]  /*154b0*/  SEL R81, R205, RZ, !P0 ;  /* 0x000000ffcd517207 */ /* 0x000fe40004000000 */
[----:B------:R-:W-:Y:S02]  /*154c0*/  SEL R78, R4, RZ, !P0 ;  /* 0x000000ff044e7207 */ /* 0x000fe40004000000 */
[----:B-----5:R-:W-:Y:S01]  /*154d0*/  SHF.R.S32.HI R77, RZ, 0x1f, R24 ;  /* 0x0000001fff4d7819 */ /* 0x020fe20000011418 */
[----:B------:R-:W-:Y:S06]  /*154e0*/  @P4 BRA `(.L_x_2873) ;  /* 0x0000000000b84947 */ /* 0x000fec0003800000 */
[----:B------:R-:W0:Y:S01]  /*154f0*/  LDC R31, c[0x0][0xbe8] ;  /* 0x0002fa00ff1f7b82 */ /* 0x000e220000000800 */
[----:B------:R-:W-:Y:S01]  /*15500*/  IMAD.IADD R33, R201, 0x1, R192 ;  /* 0x00000001c9217824 */ /* 0x000fe200078e02c0 */
[----:B------:R-:W-:Y:S01]  /*15510*/  ULDC.64 UR4, c[0x0][0xb90] ;  /* 0x0002e40000047ab9 */ /* 0x000fe20000000a00 */
[----:B------:R-:W-:Y:S02]  /*15520*/  IMAD.MOV.U32 R4, RZ, RZ, R24 ;  /* 0x000000ffff047224 */ /* 0x000fe400078e0018 */
[----:B------:R-:W-:Y:S02]  /*15530*/  IMAD R11, R79, UR4, RZ ;  /* 0x000000044f0b7c24 */ /* 0x000fe4000f8e02ff */
[----:B------:R-:W-:Y:S02]  /*15540*/  IMAD.MOV.U32 R5, RZ, RZ, R77 ;  /* 0x000000ffff057224 */ /* 0x000fe400078e004d */
[----:B------:R-:W-:Y:S02]  /*15550*/  IMAD R15, R204, UR5, R11 ;  /* 0x00000005cc0f7c24 */ /* 0x000fe4000f8e020b */
[----:B------:R-:W-:-:S02]  /*15560*/  IMAD.MOV.U32 R11, RZ, RZ, R33 ;  /* 0x000000ffff0b7224 */ /* 0x000fc400078e0021 */
[----:B------:R-:W-:Y:S01]  /*15570*/  IMAD.WIDE.U32 R4, R204, UR4, R4 ;  /* 0x00000004cc047c25 */ /* 0x000fe2000f8e0004 */
[----:B------:R-:W-:-:S03]  /*15580*/  ULDC.64 UR4, c[0x0][0xb98] ;  /* 0x0002e60000047ab9 */ /* 0x000fc60000000a00 */
[----:B------:R-:W-:Y:S02]  /*15590*/  IMAD.IADD R5, R5, 0x1, R15 ;  /* 0x0000000105057824 */ /* 0x000fe400078e020f */
[----:B------:R-:W-:Y:S02]  /*155a0*/  IMAD.IADD R30, R191, 0x1, R192 ;  /* 0x00000001bf1e7824 */ /* 0x000fe400078e02c0 */
[----:B------:R-:W-:Y:S01]  /*155b0*/  IMAD.WIDE.U32 R4, R81, UR4, R4 ;  /* 0x0000000451047c25 */ /* 0x000fe2000f8e0004 */
[----:B0-----:R-:W-:-:S13]  /*155c0*/  ISETP.NE.AND P0, PT, R31, 0x1, PT ;  /* 0x000000011f00780c */ /* 0x001fda0003f05270 */
[----:B------:R-:W0:Y:S08]  /*155d0*/  @P0 LDC R10, c[0x0][0xbec] ;  /* 0x0002fb00ff0a0b82 */ /* 0x000e300000000800 */
[----:B------:R-:W3:Y:S01]  /*155e0*/  @P0 LDC R23, c[0x0][0xbf0] ;  /* 0x0002fc00ff170b82 */ /* 0x000ee20000000800 */
[----:B0-----:R-:W-:-:S05]  /*155f0*/  @P0 IMAD.HI.U32 R10, R33, R10, RZ ;  /* 0x0000000a210a0227 */ /* 0x001fca00078e00ff */
[----:B---3--:R-:W-:Y:S01]  /*15600*/  @P0 SHF.R.U32.HI R11, RZ, R23, R10 ;  /* 0x00000017ff0b0219 */ /* 0x008fe2000001160a */
[----:B------:R-:W-:-:S03]  /*15610*/  IMAD R10, R78, UR4, RZ ;  /* 0x000000044e0a7c24 */ /* 0x000fc6000f8e02ff */
[--C-:B------:R-:W-:Y:S01]  /*15620*/  SHF.R.S32.HI R23, RZ, 0x1f, R11.reuse ;  /* 0x0000001fff177819 */ /* 0x100fe2000001140b */
[----:B------:R-:W-:Y:S01]  /*15630*/  IMAD.MOV R14, RZ, RZ, -R11 ;  /* 0x000000ffff0e7224 */ /* 0x000fe200078e0a0b */
[----:B------:R-:W-:-:S03]  /*15640*/  IADD3 R4, P0, R11, R4, RZ ;  /* 0x000000040b047210 */ /* 0x000fc60007f1e0ff */
[----:B------:R-:W-:Y:S02]  /*15650*/  IMAD R15, R31, R14, R33 ;  /* 0x0000000e1f0f7224 */ /* 0x000fe400078e0221 */
[----:B------:R-:W-:Y:S01]  /*15660*/  IMAD R14, R81, UR5, R10 ;  /* 0x00000005510e7c24 */ /* 0x000fe2000f8e020a */
[----:B------:R-:W-:Y:S01]  /*15670*/  ULDC.64 UR4, c[0x0][0xb88] ;  /* 0x0002e20000047ab9 */ /* 0x000fe20000000a00 */
[----:B------:R-:W-:Y:S01]  /*15680*/  IMAD R31, R0, R31, RZ ;  /* 0x0000001f001f7224 */ /* 0x000fe200078e02ff */
[----:B------:R-:W-:Y:S02]  /*15690*/  SHF.R.S32.HI R10, RZ, 0x1f, R15 ;  /* 0x0000001fff0a7819 */ /* 0x000fe4000001140f */
[----:B------:R-:W-:Y:S01]  /*156a0*/  IADD3.X R5, R23, R5, R14, P0, !PT ;  /* 0x0000000517057210 */ /* 0x000fe200007fe40e */
[----:B------:R-:W-:Y:S02]  /*156b0*/  IMAD.MOV R23, RZ, RZ, -R194 ;  /* 0x000000ffff177224 */ /* 0x000fe400078e0ac2 */
[----:B------:R-:W-:-:S02]  /*156c0*/  IMAD R10, R10, UR4, RZ ;  /* 0x000000040a0a7c24 */ /* 0x000fc4000f8e02ff */
[----:B------:R-:W-:-:S04]  /*156d0*/  IMAD.WIDE.U32 R4, R15, UR4, R4 ;  /* 0x000000040f047c25 */ /* 0x000fc8000f8e0004 */
[----:B------:R-:W-:Y:S01]  /*156e0*/  IMAD R15, R15, UR5, R10 ;  /* 0x000000050f0f7c24 */ /* 0x000fe2000f8e020a */
[----:B------:R-:W-:Y:S01]  /*156f0*/  ULDC.64 UR4, c[0x0][0xb50] ;  /* 0x0002d40000047ab9 */ /* 0x000fe20000000a00 */
[----:B------:R-:W-:Y:S02]  /*15700*/  VIADD R14, R30, 0x8 ;  /* 0x000000081e0e7836 */ /* 0x000fe40000000000 */
[----:B------:R-:W-:Y:S01]  /*15710*/  IMAD.IADD R5, R5, 0x1, R15 ;  /* 0x0000000105057824 */ /* 0x000fe200078e020f */
[----:B------:R-:W-:-:S04]  /*15720*/  LEA R15, P0, R4, UR4, 0x2 ;  /* 0x00000004040f7c11 */ /* 0x000fc8000f8010ff */
[----:B------:R-:W-:Y:S01]  /*15730*/  LEA.HI.X R22, R4, UR5, R5, 0x2, P0 ;  /* 0x0000000504167c11 */ /* 0x000fe200080f1405 */
[----:B------:R-:W-:Y:S01]  /*15740*/  SHFL.IDX PT, R10, R15, 0x1, 0x1c1f ;  /* 0x003c1f000f0a7f89 */ /* 0x000fe200000e0000 */
[----:B------:R-:W-:-:S03]  /*15750*/  ISETP.NE.AND P0, PT, R184, R23, PT ;  /* 0x00000017b800720c */ /* 0x000fc60003f05270 */
[----:B------:R-:W-:Y:S01]  /*15760*/  SHFL.IDX PT, R4, R15, RZ, 0x1c1f ;  /* 0x001c1fff0f047589 */ /* 0x000fe200000e0000 */
[-C--:B------:R-:W-:Y:S02]  /*15770*/  ISETP.GE.OR P1, PT, R30, R31.reuse, P0 ;  /* 0x0000001f1e00720c */ /* 0x080fe40000726670 */
[----:B------:R-:W-:Y:S01]  /*15780*/  ISETP.GE.OR P0, PT, R14, R31, P0 ;  /* 0x0000001f0e00720c */ /* 0x000fe20000706670 */
[----:B------:R-:W0:Y:S04]  /*15790*/  SHFL.IDX PT, R5, R22, RZ, 0x1c1f ;  /* 0x001c1fff16057589 */ /* 0x000e2800000e0000 */
[----:B------:R-:W3:Y:S06]  /*157a0*/  SHFL.IDX PT, R11, R22, 0x1, 0x1c1f ;  /* 0x003c1f00160b7f89 */ /* 0x000eec00000e0000 */
[----:B0-----:R0:W-:Y:S04]  /*157b0*/  @!P1 ST.E desc[UR42][R4.64], R32 ;  /* 0x0000002004009985 */ /* 0x0011e8000c10192a */
[----:B---3--:R0:W-:Y:S02]  /*157c0*/  @!P0 ST.E desc[UR42][R10.64], R3 ;  /* 0x000000030a008985 */ /* 0x0081e4000c10192a */
.L_x_2873:
[----:B------:R-:W3:Y:S01]  /*157d0*/  LDC R83, c[0x0][0xbe8] ;  /* 0x0002fa00ff537b82 */ /* 0x000ee20000000800 */
[----:B------:R-:W-:Y:S01]  /*157e0*/  ULDC.64 UR4, c[0x0][0xaa0] ;  /* 0x0002a80000047ab9 */ /* 0x000fe20000000a00 */
[----:B0-----:R-:W5:Y:S01]  /*157f0*/  LD.E.128 R4, desc[UR42][R6.64] ;  /* 0x0000002a06047980 */ /* 0x001f62000c101d00 */
[----:B------:R-:W-:Y:S02]  /*15800*/  IMAD R3, R77, UR4, RZ ;  /* 0x000000044d037c24 */ /* 0x000fe4000f8e02ff */
[C---:B------:R-:W-:Y:S01]  /*15810*/  IMAD.WIDE.U32 R76, R24.reuse, UR4, RZ ;  /* 0x00000004184c7c25 */ /* 0x040fe2000f8e00ff */
[----:B------:R-:W5:Y:S02]  /*15820*/  LD.E.128 R8, desc[UR42][R8.64] ;  /* 0x0000002a08087980 */ /* 0x000f64000c101d00 */
[----:B------:R-:W0:Y:S01]  /*15830*/  LDC R87, c[0x0][0xac8] ;  /* 0x0002b200ff577b82 */ /* 0x000e220000000800 */
[----:B------:R-:W-:Y:S01]  /*15840*/  IMAD R3, R24, UR5, R3 ;  /* 0x0000000518037c24 */ /* 0x000fe2000f8e0203 */
[----:B------:R-:W-:Y:S01]  /*15850*/  ULDC.64 UR4, c[0x0][0xae8] ;  /* 0x0002ba0000047ab9 */ /* 0x000fe20000000a00 */
[----:B------:R-:W5:Y:S04]  /*15860*/  LD.E.128 R12, desc[UR42][R12.64] ;  /* 0x0000002a0c0c7980 */ /* 0x000f68000c101d00 */
[----:B------:R-:W5:Y:S04]  /*15870*/  LD.E.128 R20, desc[UR42][R20.64] ;  /* 0x0000002a14147980 */ /* 0x000f68000c101d00 */
[----:B------:R-:W5:Y:S04]  /*15880*/  LD.E.128 R28, desc[UR42][R28.64] ;  /* 0x0000002a1c1c7980 */ /* 0x000f68000c101d00 */
[----:B------:R-:W5:Y:S01]  /*15890*/  LD.E.128 R32, desc[UR42][R34.64] ;  /* 0x0000002a22207980 */ /* 0x000f62000c101d00 */
[----:B---3--:R-:W-:Y:S01]  /*158a0*/  ISETP.NE.AND P1, PT, R83, 0x1, PT ;  /* 0x000000015300780c */ /* 0x008fe20003f25270 */
[----:B------:R-:W-:-:S02]  /*158b0*/  IMAD.IADD R77, R77, 0x1, R3 ;  /* 0x000000014d4d7824 */ /* 0x000fc400078e0203 */
[----:B------:R-:W-:Y:S01]  /*158c0*/  IMAD R3, R79, UR4, RZ ;  /* 0x000000044f037c24 */ /* 0x000fe2000f8e02ff */
[----:B------:R-:W5:Y:S04]  /*158d0*/  LD.E.128 R36, desc[UR42][R36.64] ;  /* 0x0000002a24247980 */ /* 0x000f68000c101d00 */
[----:B------:R-:W5:Y:S04]  /*158e0*/  LD.E.128 R40, desc[UR42][R40.64] ;  /* 0x0000002a28287980 */ /* 0x000f68000c101d00 */
[----:B------:R-:W5:Y:S01]  /*158f0*/  LD.E.128 R44, desc[UR42][R44.64] ;  /* 0x0000002a2c2c7980 */ /* 0x000f62000c101d00 */
[----:B------:R-:W3:Y:S01]  /*15900*/  @P1 LDC R85, c[0x0][0xbec] ;  /* 0x0002fb00ff551b82 */ /* 0x000ee20000000800 */
[----:B------:R-:W-:-:S02]  /*15910*/  IMAD R3, R204, UR5, R3 ;  /* 0x00000005cc037c24 */ /* 0x000fc4000f8e0203 */
[----:B------:R-:W5:Y:S04]  /*15920*/  LD.E.128 R48, desc[UR42][R48.64] ;  /* 0x0000002a30307980 */ /* 0x000f68000c101d00 */
[----:B------:R-:W5:Y:S01]  /*15930*/  LD.E.128 R52, desc[UR42][R52.64] ;  /* 0x0000002a34347980 */ /* 0x000f62000c101d00 */
[----:B------:R-:W4:Y:S01]  /*15940*/  @P1 LDC R89, c[0x0][0xbf0] ;  /* 0x0002fc00ff591b82 */ /* 0x000f220000000800 */
[----:B------:R-:W-:Y:S01]  /*15950*/  IMAD.WIDE.U32 R76, R204, UR4, R76 ;  /* 0x00000004cc4c7c25 */ /* 0x000fe2000f8e004c */
[----:B------:R-:W-:Y:S01]  /*15960*/  ULDC.64 UR4, c[0x0][0xaf0] ;  /* 0x0002bc0000047ab9 */ /* 0x000fe20000000a00 */
[----:B------:R-:W5:Y:S02]  /*15970*/  LD.E.128 R56, desc[UR42][R56.64] ;  /* 0x0000002a38387980 */ /* 0x000f64000c101d00 */
[----:B------:R-:W-:-:S02]  /*15980*/  IMAD.IADD R77, R77, 0x1, R3 ;  /* 0x000000014d4d7824 */ /* 0x000fc400078e0203 */
[----:B------:R-:W-:Y:S01]  /*15990*/  IMAD R3, R218, 0x20, R219 ;  /* 0x00000020da037824 */ /* 0x000fe200078e02db */
[----:B------:R-:W5:Y:S01]  /*159a0*/  LD.E.128 R60, desc[UR42][R60.64] ;  /* 0x0000002a3c3c7980 */ /* 0x000f62000c101d00 */
[----:B------:R-:W-:Y:S02]  /*159b0*/  IMAD R24, R78, UR4, RZ ;  /* 0x000000044e187c24 */ /* 0x000fe4000f8e02ff */
[----:B------:R-:W-:Y:S01]  /*159c0*/  IMAD.IADD R80, R192, 0x1, R3 ;  /* 0x00000001c0507824 */ /* 0x000fe200078e0203 */
[----:B0-----:R-:W-:Y:S01]  /*159d0*/  ISETP.GE.AND P0, PT, R212, R87, PT ;  /* 0x00000057d400720c */ /* 0x001fe20003f06270 */
[----:B------:R-:W-:Y:S01]  /*159e0*/  IMAD R79, R81, UR5, R24 ;  /* 0x00000005514f7c24 */ /* 0x000fe2000f8e0218 */
[----:B------:R-:W5:Y:S01]  /*159f0*/  LD.E.128 R64, desc[UR42][R64.64] ;  /* 0x0000002a40407980 */ /* 0x000f62000c101d00 */
[----:B---3--:R-:W-:Y:S01]  /*15a00*/  @P1 IMAD.HI.U32 R24, R80, R85, RZ ;  /* 0x0000005550181227 */ /* 0x008fe200078e00ff */
[----:B------:R-:W-:Y:S02]  /*15a10*/  SEL R78, RZ, 0xffffffff, P0 ;  /* 0xffffffffff4e7807 */ /* 0x000fe40000000000 */
[----:B------:R-:W5:Y:S01]  /*15a20*/  LD.E.128 R68, desc[UR42][R68.64] ;  /* 0x0000002a44447980 */ /* 0x000f62000c101d00 */
[----:B------:R-:W-:Y:S01]  /*15a30*/  IMAD.MOV.U32 R3, RZ, RZ, R80 ;  /* 0x000000ffff037224 */ /* 0x000fe200078e0050 */
[----:B------:R-:W-:-:S02]  /*15a40*/  ISETP.GE.AND P0, PT, R211, R87, PT ;  /* 0x00000057d300720c */ /* 0x000fc40003f06270 */
[----:B------:R-:W5:Y:S01]  /*15a50*/  LD.E.128 R72, desc[UR42][R72.64] ;  /* 0x0000002a48487980 */ /* 0x000f62000c101d00 */
[----:B------:R-:W-:Y:S01]  /*15a60*/  IMAD.WIDE.U32 R76, R81, UR4, R76 ;  /* 0x00000004514c7c25 */ /* 0x000fe2000f8e004c */
[----:B----4-:R-:W-:Y:S01]  /*15a70*/  @P1 SHF.R.U32.HI R3, RZ, R89, R24 ;  /* 0x00000059ff031219 */ /* 0x010fe20000011618 */
[----:B------:R-:W-:Y:S01]  /*15a80*/  ULDC.64 UR4, c[0x0][0xae0] ;  /* 0x0002b80000047ab9 */ /* 0x000fe20000000a00 */
[-C--:B------:R-:W-:Y:S01]  /*15a90*/  ISETP.GE.AND P1, PT, R200, R87.reuse, PT ;  /* 0x00000057c800720c */ /* 0x080fe20003f26270 */
[----:B------:R-:W-:Y:S01]  /*15aa0*/  IMAD.SHL.U32 R81, R78, 0x2, RZ ;  /* 0x000000024e517824 */ /* 0x000fe200078e00ff */
[----:B------:R-:W-:Y:S01]  /*15ab0*/  SEL R78, RZ, 0xffffffff, P0 ;  /* 0xffffffffff4e7807 */ /* 0x000fe20000000000 */
[----:B------:R-:W-:Y:S01]  /*15ac0*/  IMAD.IADD R77, R77, 0x1, R79 ;  /* 0x000000014d4d7824 */ /* 0x000fe200078e024f */
[----:B------:R-:W-:Y:S01]  /*15ad0*/  SEL R24, RZ, 0x1, P1 ;  /* 0x00000001ff187807 */ /* 0x000fe20000800000 */
[----:B------:R-:W-:Y:S01]  /*15ae0*/  IMAD.MOV R79, RZ, RZ, -R3 ;  /* 0x000000ffff4f7224 */ /* 0x000fe200078e0a03 */
[----:B------:R-:W-:Y:S01]  /*15af0*/  ISETP.GE.AND P0, PT, R210, R87, PT ;  /* 0x00000057d200720c */ /* 0x000fe20003f06270 */
[----:B------:R-:W-:Y:S01]  /*15b00*/  @!PT LDS RZ, [RZ] ;  /* 0x00000000fffff984 */ /* 0x000fe20000000800 */
[----:B------:R-:W-:Y:S01]  /*15b10*/  @!PT LDS RZ, [RZ] ;  /* 0x00000000fffff984 */ /* 0x000fe20000000800 */
[----:B------:R-:W-:Y:S01]  /*15b20*/  @!PT LDS RZ, [RZ] ;  /* 0x00000000fffff984 */ /* 0x000fe20000000800 */
[----:B------:R-:W-:Y:S01]  /*15b30*/  @!PT LDS RZ, [RZ] ;  /* 0x00000000fffff984 */ /* 0x000fe20000000800 */
[----:B------:R0:W-:Y:S06]  /*15b40*/  MEMBAR.ALL.CTA ;  /* 0x0000000000007992 */ /* 0x0001ec0000008000 */
[----:B0-----:R-:W0:Y:S01]  /*15b50*/  FENCE.VIEW.ASYNC.S ;  /* 0x00000000000073c6 */ /* 0x001e220000000000 */
[----:B------:R-:W-:Y:S01]  /*15b60*/  LOP3.LUT R24, R81, 0x2, R24, 0xe2, !PT ;  /* 0x0000000251187812 */ /* 0x000fe200078ee218 */
[----:B------:R-:W-:Y:S01]  /*15b70*/  IMAD.SHL.U32 R81, R78, 0x4, RZ ;  /* 0x000000044e517824 */ /* 0x000fe200078e00ff */
[----:B------:R-:W-:Y:S01]  /*15b80*/  SEL R78, RZ, 0xffffffff, P0 ;  /* 0xffffffffff4e7807 */ /* 0x000fe20000000000 */
[----:B------:R-:W-:Y:S01]  /*15b90*/  IMAD R79, R83, R79, R80 ;  /* 0x0000004f534f7224 */ /* 0x000fe200078e0250 */
[----:B------:R-:W-:Y:S01]  /*15ba0*/  ISETP.GE.AND P0, PT, R209, R87, PT ;  /* 0x00000057d100720c */ /* 0x000fe20003f06270 */
[----:B------:R-:W-:Y:S01]  /*15bb0*/  IMAD.WIDE.U32 R76, R3, UR4, R76 ;  /* 0x00000004034c7c25 */ /* 0x000fe2000f8e004c */
[----:B------:R-:W-:Y:S01]  /*15bc0*/  SHF.R.S32.HI R80, RZ, 0x1f, R3 ;  /* 0x0000001fff507819 */ /* 0x000fe20000011403 */
[----:B------:R-:W-:Y:S01]  /*15bd0*/  BSSY B1, `(.L_x_2874) ;  /* 0x000004a000017945 */ /* 0x000fe20003800000 */
[----:B------:R-:W-:Y:S01]  /*15be0*/  LOP3.LUT R24, R81, 0x4, R24, 0xe2, !PT ;  /* 0x0000000451187812 */ /* 0x000fe200078ee218 */
[----:B------:R-:W-:Y:S01]  /*15bf0*/  IMAD R89, R0, R83, RZ ;  /* 0x0000005300597224 */ /* 0x000fe200078e02ff */
[----:B------:R-:W-:Y:S01]  /*15c00*/  SHF.L.U32 R81, R78, 0x3, RZ ;  /* 0x000000034e517819 */ /* 0x000fe200000006ff */
[----:B------:R-:W-:Y:S01]  /*15c10*/  IMAD R80, R80, UR4, RZ ;  /* 0x0000000450507c24 */ /* 0x000fe2000f8e02ff */
[----:B------:R-:W-:Y:S01]  /*15c20*/  SEL R78, RZ, 0xffffffff, P0 ;  /* 0xffffffffff4e7807 */ /* 0x000fe20000000000 */
[----:B------:R-:W-:Y:S01]  /*15c30*/  IMAD.IADD R192, R219, 0x1, R192 ;  /* 0x00000001dbc07824 */ /* 0x000fe200078e02c0 */
[----:B------:R-:W-:Y:S01]  /*15c40*/  LOP3.LUT R24, R81, 0x8, R24, 0xe2, !PT ;  /* 0x0000000851187812 */ /* 0x000fe200078ee218 */
[----:B------:R-:W-:Y:S01]  /*15c50*/  IMAD R81, R3, UR5, R80 ;  /* 0x0000000503517c24 */ /* 0x000fe2000f8e0250 */
[----:B------:R-:W-:Y:S01]  /*15c60*/  ISETP.GE.AND P0, PT, R208, R87, PT ;  /* 0x00000057d000720c */ /* 0x000fe20003f06270 */
[----:B------:R-:W-:Y:S01]  /*15c70*/  IMAD.SHL.U32 R85, R78, 0x10, RZ ;  /* 0x000000104e557824 */ /* 0x000fe200078e00ff */
[----:B------:R-:W-:Y:S01]  /*15c80*/  SHF.R.S32.HI R78, RZ, 0x1f, R79 ;  /* 0x0000001fff4e7819 */ /* 0x000fe2000001144f */
[----:B------:R-:W-:Y:S01]  /*15c90*/  ULDC.64 UR4, c[0x0][0xad8] ;  /* 0x0002b60000047ab9 */ /* 0x000fe20000000a00 */
[----:B------:R-:W-:Y:S01]  /*15ca0*/  IMAD.IADD R77, R77, 0x1, R81 ;  /* 0x000000014d4d7824 */ /* 0x000fe200078e0251 */
[----:B------:R-:W-:Y:S01]  /*15cb0*/  SEL R3, RZ, 0xffffffff, P0 ;  /* 0xffffffffff037807 */ /* 0x000fe20000000000 */
[----:B------:R-:W-:Y:S01]  /*15cc0*/  VIADD R0, R2, 0x28c20 ;  /* 0x00028c2002007836 */ /* 0x000fe20000000000 */
        /* <DEDUP_REMOVED lines=11> */
[----:B0-----:R0:W-:Y:S01]  /*15d80*/  SYNCS.ARRIVE.TRANS64.RED.A1T0 RZ, [R0+URZ], RZ ;  /* 0x000000ff00ff79a7 */ /* 0x0011e2000810043f */
[----:B------:R-:W-:Y:S02]  /*15d90*/  SHF.R.S32.HI R90, RZ, 0x1f, R208 ;  /* 0x0000001fff5a7819 */ /* 0x000fe400000114d0 */
[----:B------:R-:W-:Y:S01]  /*15da0*/  LOP3.LUT R24, R3, 0x20, R24, 0xe2, !PT ;  /* 0x0000002003187812 */ /* 0x000fe200078ee218 */
[----:B------:R0:W3:Y:S01]  /*15db0*/  SHFL.IDX PT, R78, R86, RZ, 0x181f ;  /* 0x00181fff564e7589 */ /* 0x0000e200000e0000 */
[----:B------:R-:W-:-:S02]  /*15dc0*/  SEL R3, RZ, 0x40, P0 ;  /* 0x00000040ff037807 */ /* 0x000fc40000000000 */
[----:B------:R-:W-:Y:S02]  /*15dd0*/  ISETP.GE.AND P0, PT, R221, R87, PT ;  /* 0x00000057dd00720c */ /* 0x000fe40003f06270 */
[----:B------:R-:W-:Y:S02]  /*15de0*/  LEA.HI.X R88, R76, UR5, R77, 0x1, P2 ;  /* 0x000000054c587c11 */ /* 0x000fe400090f0c4d */
[----:B------:R-:W-:Y:S02]  /*15df0*/  LOP3.LUT R3, R24, R3, RZ, 0xfc, !PT ;  /* 0x0000000318037212 */ /* 0x000fe400078efcff */
[----:B------:R-:W-:Y:S01]  /*15e00*/  SEL R24, RZ, 0x80, P0 ;  /* 0x00000080ff187807 */ /* 0x000fe20000000000 */
[----:B------:R0:W4:Y:S01]  /*15e10*/  SHFL.IDX PT, R79, R88, RZ, 0x181f ;  /* 0x00181fff584f7589 */ /* 0x00012200000e0000 */
[----:B------:R-:W-:Y:S02]  /*15e20*/  SHF.R.S32.HI R91, RZ, 0x1f, R209 ;  /* 0x0000001fff5b7819 */ /* 0x000fe400000114d1 */
[----:B------:R-:W-:-:S02]  /*15e30*/  LOP3.LUT R24, R3, R24, RZ, 0xfc, !PT ;  /* 0x0000001803187212 */ /* 0x000fc400078efcff */
[----:B------:R-:W-:Y:S02]  /*15e40*/  SHF.R.S32.HI R92, RZ, 0x1f, R210 ;  /* 0x0000001fff5c7819 */ /* 0x000fe400000114d2 */
[----:B------:R-:W-:Y:S02]  /*15e50*/  SHF.R.S32.HI R93, RZ, 0x1f, R211 ;  /* 0x0000001fff5d7819 */ /* 0x000fe400000114d3 */
[----:B------:R-:W-:Y:S01]  /*15e60*/  SHF.R.S32.HI R94, RZ, 0x1f, R212 ;  /* 0x0000001fff5e7819 */ /* 0x000fe200000114d4 */
[----:B0-----:R-:W-:Y:S06]  /*15e70*/  @P1 BRA `(.L_x_2875) ;  /* 0x00000000007c1947 */ /* 0x001fec0003800000 */
[-C--:B------:R-:W-:Y:S02]  /*15e80*/  ISETP.GE.AND P1, PT, R212, R87.reuse, PT ;  /* 0x00000057d400720c */ /* 0x080fe40003f26270 */
[-C--:B------:R-:W-:Y:S02]  /*15e90*/  ISETP.GE.AND P0, PT, R200, R87.reuse, PT ;  /* 0x00000057c800720c */ /* 0x080fe40003f06270 */
[-C--:B------:R-:W-:Y:S02]  /*15ea0*/  ISETP.GE.AND P5, PT, R211, R87.reuse, PT ;  /* 0x00000057d300720c */ /* 0x080fe40003fa6270 */
[----:B------:R-:W-:-:S07]  /*15eb0*/  ISETP.GE.AND P3, PT, R210, R87, PT ;  /* 0x00000057d200720c */ /* 0x000fce0003f66270 */
[-C--:B---3--:R-:W-:Y:S02]  /*15ec0*/  @!P1 LEA R80, P2, R212, R78.reuse, 0x1 ;  /* 0x0000004ed4509211 */ /* 0x088fe400078408ff */
[----:B----4-:R-:W-:Y:S02]  /*15ed0*/  @!P0 IMAD.WIDE R76, R200, 0x2, R78 ;  /* 0x00000002c84c8825 */ /* 0x010fe400078e024e */
[----:B------:R-:W-:Y:S02]  /*15ee0*/  @!P1 LEA.HI.X R81, R212, R79, R94, 0x1, P2 ;  /* 0x0000004fd4519211 */ /* 0x000fe400010f0c5e */
[-C--:B------:R-:W-:Y:S01]  /*15ef0*/  ISETP.GE.AND P2, PT, R209, R87.reuse, PT ;  /* 0x00000057d100720c */ /* 0x080fe20003f46270 */
        /* <DEDUP_REMOVED lines=10> */
[----:B0-----:R-:W-:-:S03]  /*15fa0*/  @!P2 LEA R4, P5, R209, R78, 0x1 ;  /* 0x0000004ed104a211 */ /* 0x001fc600078a08ff */
        /* <DEDUP_REMOVED lines=12> */
.L_x_2875:
[----:B------:R-:W-:Y:S05]  /*16070*/  BSYNC B1 ;  /* 0x0000000000017941 */ /* 0x000fea0003800000 */
.L_x_2874:
[----:B------:R-:W-:Y:S01]  /*16080*/  VIADD R0, R192, 0x20 ;  /* 0x00000020c0007836 */ /* 0x000fe20000000000 */
[----:B----45:R0:W4:Y:S04]  /*16090*/  SHFL.IDX PT, R7, R88, 0x1, 0x181f ;  /* 0x00381f0058077f89 */ /* 0x03012800000e0000 */
[----:B------:R-:W-:Y:S01]  /*160a0*/  ISETP.GE.AND P0, PT, R0, R89, PT ;  /* 0x000000590000720c */ /* 0x000fe20003f06270 */
[----:B------:R0:W0:-:S12]  /*160b0*/  SHFL.IDX PT, R6, R86, 0x1, 0x181f ;  /* 0x00381f0056067f89 */ /* 0x00001800000e0000 */
[----:B------:R-:W-:Y:S05]  /*160c0*/  @P0 BRA `(.L_x_2876) ;  /* 0x0000000c00f40947 */ /* 0x000fea0003800000 */
        /* <DEDUP_REMOVED lines=33> */
.L_x_2871:
[----:B------:R-:W-:Y:S01]  /*162e0*/  ULDC.64 UR4, c[0x0][0xc00] ;  /* 0x0003000000047ab9 */ /* 0x000fe20000000a00 */
[----:B------:R-:W4:Y:S01]  /*162f0*/  LDC.64 R4, c[0x0][0xc00] ;  /* 0x00030000ff047b82 */ /* 0x000f220000000a00 */
[----:B------:R-:W-:Y:S01]  /*16300*/  ISETP.NE.U32.AND P0, PT, RZ, UR4, PT ;  /* 0x00000004ff007c0c */ /* 0x000fe2000bf05070 */
[----:B------:R-:W-:-:S03]  /*16310*/  IMAD.MOV.U32 R3, RZ, RZ, RZ ;  /* 0x000000ffff037224 */ /* 0x000fc600078e00ff */
[----:B------:R-:W-:Y:S01]  /*16320*/  ISETP.NE.AND.EX P0, PT, RZ, UR5, PT, P0 ;  /* 0x00000005ff007c0c */ /* 0x000fe2000bf05300 */
[----:B------:R-:W-:Y:S02]  /*16330*/  ULDC.64 UR4, c[0x0][0xc08] ;  /* 0x0003020000047ab9 */ /* 0x000fe40000000a00 */
[----:B------:R-:W-:Y:S01]  /*16340*/  ISETP.NE.U32.AND P1, PT, RZ, UR4, PT ;  /* 0x00000004ff007c0c */ /* 0x000fe2000bf25070 */
[----:B------:R-:W0:Y:S01]  /*16350*/  S2R R8, SR_TID.X ;  /* 0x0000000000087919 */ /* 0x000e220000002100 */
[----:B------:R-:W0:Y:S02]  /*16360*/  LDC R23, c[0x0][0xbe8] ;  /* 0x0002fa00ff177b82 */ /* 0x000e240000000800 */
[----:B------:R-:W-:Y:S01]  /*16370*/  ISETP.NE.AND.EX P1, PT, RZ, UR5, PT, P1 ;  /* 0x00000005ff007c0c */ /* 0x000fe2000bf25310 */
[----:B----4-:R-:W-:-:S12]  /*16380*/  IMAD.WIDE R4, R205, 0x4, R4 ;  /* 0x00000004cd047825 */ /* 0x010fd800078e0204 */
[----:B------:R-:W4:Y:S01]  /*16390*/  @P1 LDC.64 R6, c[0x0][0xc08] ;  /* 0x00030200ff061b82 */ /* 0x000f220000000a00 */
[----:B------:R-:W-:Y:S02]  /*163a0*/  ULDC UR4, c[0x0][0xa88] ;  /* 0x0002a20000047ab9 */ /* 0x000fe40000000800 */
[----:B------:R-:W-:Y:S01]  /*163b0*/  IMAD.U32 R0, RZ, RZ, UR4 ;  /* 0x00000004ff007e24 */ /* 0x000fe2000f8e00ff */
[----:B------:R1:W5:Y:S01]  /*163c0*/  @P0 LDG.E R3, desc[UR42][R4.64] ;  /* 0x0000002a04030981 */ /* 0x000362000c1e1900 */
[----:B0-----:R-:W-:Y:S02]  /*163d0*/  VIADD R8, R8, 0xffffff80 ;  /* 0xffffff8008087836 */ /* 0x001fe40000000000 */
[----:B----4-:R-:W-:-:S05]  /*163e0*/  @P1 IMAD.WIDE R6, R205, 0x4, R6 ;  /* 0x00000004cd061825 */ /* 0x010fca00078e0206 */
[----:B------:R1:W5:Y:S01]  /*163f0*/  @P1 LDG.E R0, desc[UR42][R6.64] ;  /* 0x0000002a06001981 */ /* 0x000362000c1e1900 */
[----:B------:R-:W-:Y:S02]  /*16400*/  ISETP.GE.AND P2, PT, R8, 0x40, PT ;  /* 0x000000400800780c */ /* 0x000fe40003f46270 */
[----:B------:R-:W-:Y:S01]  /*16410*/  SHF.R.S32.HI R8, RZ, 0x1f, R205 ;  /* 0x0000001fff087819 */ /* 0x000fe200000114cd */
[----:B------:R-:W-:Y:S10]  /*16420*/  @P1 BRA `(.L_x_2877) ;  /* 0x0000000000101947 */ /* 0x000ff40003800000 */
[----:B------:R-:W-:Y:S05]  /*16430*/  @!P0 BRA `(.L_x_2877) ;  /* 0x00000000000c8947 */ /* 0x000fea0003800000 */
[----:B-1----:R-:W4:Y:S04]  /*16440*/  LDG.E R7, desc[UR42][R4.64] ;  /* 0x0000002a04077981 */ /* 0x002f28000c1e1900 */
[----:B-----5:R-:W4:Y:S02]  /*16450*/  LDG.E R0, desc[UR42][R4.64+0x4] ;  /* 0x0000042a04007981 */ /* 0x020f24000c1e1900 */
[----:B----4-:R-:W-:-:S07]  /*16460*/  IMAD.IADD R0, R0, 0x1, -R7 ;  /* 0x0000000100007824 */ /* 0x010fce00078e0a07 */
.L_x_2877:
[----:B------:R-:W-:Y:S01]  /*16470*/  BSSY B1, `(.L_x_2878) ;  /* 0x000002d000017945 */ /* 0x000fe20003800000 */
[----:B------:R-:W-:Y:S02]  /*16480*/  SHF.R.S32.HI R12, RZ, 0x1f, R204 ;  /* 0x0000001fff0c7819 */ /* 0x000fe400000114cc */
[----:B------:R-:W-:Y:S02]  /*16490*/  SEL R13, R205, RZ, !P0 ;  /* 0x000000ffcd0d7207 */ /* 0x000fe40004000000 */
[----:B------:R-:W-:Y:S02]  /*164a0*/  SEL R14, R8, RZ, !P0 ;  /* 0x000000ff080e7207 */ /* 0x000fe40004000000 */
[----:B-----5:R-:W-:Y:S01]  /*164b0*/  SHF.R.S32.HI R10, RZ, 0x1f, R3 ;  /* 0x0000001fff0a7819 */ /* 0x020fe20000011403 */
[----:B------:R-:W-:Y:S06]  /*164c0*/  @P2 BRA `(.L_x_2879) ;  /* 0x00000000009c2947 */ /* 0x000fec0003800000 */
[----:B-1----:R-:W0:Y:S01]  /*164d0*/  S2R R5, SR_TID.X ;  /* 0x0000000000057919 */ /* 0x002e220000002100 */
[----:B------:R-:W1:Y:S02]  /*164e0*/  LDC R11, c[0x0][0xbe8] ;  /* 0x0002fa00ff0b7b82 */ /* 0x000e640000000800 */
[----:B-1----:R-:W-:Y:S01]  /*164f0*/  IMAD R4, R0, R11, RZ ;  /* 0x0000000b00047224 */ /* 0x002fe200078e02ff */
[----:B0-----:R-:W-:-:S04]  /*16500*/  IADD3 R8, R192, -0x80, R5 ;  /* 0xffffff80c0087810 */ /* 0x001fc80007ffe005 */
        /* <DEDUP_REMOVED lines=9> */
[----:B------:R-:W0:Y:S01]  /*165a0*/  @P0 LDC R15, c[0x0][0xbec] ;  /* 0x0002fb00ff0f0b82 */ /* 0x000e220000000800 */
[----:B------:R-:W-:Y:S01]  /*165b0*/  IMAD R9, R204, UR5, R9 ;  /* 0x00000005cc097c24 */ /* 0x000fe2000f8e0209 */
[----:B------:R-:W-:-:S03]  /*165c0*/  ULDC.64 UR4, c[0x0][0xb98] ;  /* 0x0002e60000047ab9 */ /* 0x000fc60000000a00 */
[----:B------:R-:W-:-:S03]  /*165d0*/  IMAD.IADD R5, R5, 0x1, R9 ;  /* 0x0000000105057824 */ /* 0x000fc600078e0209 */
[----:B------:R-:W1:Y:S01]  /*165e0*/  @P0 LDC R21, c[0x0][0xbf0] ;  /* 0x0002fc00ff150b82 */ /* 0x000e620000000800 */
[----:B------:R-:W-:-:S04]  /*165f0*/  IMAD.WIDE.U32 R4, R13, UR4, R4 ;  /* 0x000000040d047c25 */ /* 0x000fc8000f8e0004 */
[----:B0-----:R-:W-:-:S05]  /*16600*/  @P0 IMAD.HI.U32 R6, R8, R15, RZ ;  /* 0x0000000f08060227 */ /* 0x001fca00078e00ff */
[----:B-1----:R-:W-:Y:S01]  /*16610*/  @P0 SHF.R.U32.HI R7, RZ, R21, R6 ;  /* 0x00000015ff070219 */ /* 0x002fe20000011606 */
[----:B------:R-:W-:-:S03]  /*16620*/  IMAD R6, R14, UR4, RZ ;  /* 0x000000040e067c24 */ /* 0x000fc6000f8e02ff */
[----:B------:R-:W-:Y:S01]  /*16630*/  IADD3 R4, P0, R7, R4, RZ ;  /* 0x0000000407047210 */ /* 0x000fe20007f1e0ff */
[----:B------:R-:W-:-:S04]  /*16640*/  IMAD.MOV R9, RZ, RZ, -R7 ;  /* 0x000000ffff097224 */ /* 0x000fc800078e0a07 */
[----:B------:R-:W-:Y:S01]  /*16650*/  IMAD R9, R11, R9, R8 ;  /* 0x000000090b097224 */ /* 0x000fe200078e0208 */
[----:B------:R-:W-:Y:S01]  /*16660*/  SHF.R.S32.HI R11, RZ, 0x1f, R7 ;  /* 0x0000001fff0b7819 */ /* 0x000fe20000011407 */
[----:B------:R-:W-:Y:S01]  /*16670*/  IMAD R8, R13, UR5, R6 ;  /* 0x000000050d087c24 */ /* 0x000fe2000f8e0206 */
[----:B------:R-:W-:Y:S02]  /*16680*/  ULDC.64 UR4, c[0x0][0xb88] ;  /* 0x0002e20000047ab9 */ /* 0x000fe40000000a00 */
        /* <DEDUP_REMOVED lines=11> */
.L_x_2879:
[----:B------:R-:W-:Y:S05]  /*16740*/  BSYNC B1 ;  /* 0x0000000000017941 */ /* 0x000fea0003800000 */
.L_x_2878:
[----:B------:R-:W-:Y:S01]  /*16750*/  ISETP.NE.AND P0, PT, R23, 0x1, PT ;  /* 0x000000011700780c */ /* 0x000fe20003f05270 */
[----:B------:R-:W4:Y:S01]  /*16760*/  LDC R21, c[0x0][0xac8] ;  /* 0x0002b200ff157b82 */ /* 0x000f220000000800 */
[----:B------:R-:W-:Y:S01]  /*16770*/  ULDC.64 UR4, c[0x0][0xaa0] ;  /* 0x0002a80000047ab9 */ /* 0x000fe20000000a00 */
[----:B01----:R-:W-:Y:S01]  /*16780*/  IMAD R7, R218, 0x20, R219 ;  /* 0x00000020da077824 */ /* 0x003fe200078e02db */
[----:B------:R-:W-:Y:S01]  /*16790*/  BSSY B1, `(.L_x_2880) ;  /* 0x000006c000017945 */ /* 0x000fe20003800000 */
[----:B------:R-:W-:Y:S01]  /*167a0*/  IMAD R6, R10, UR4, RZ ;  /* 0x000000040a067c24 */ /* 0x000fe2000f8e02ff */
[----:B---3--:R-:W-:Y:S01]  /*167b0*/  SHF.R.S32.HI R24, RZ, 0x1f, R208 ;  /* 0x0000001fff187819 */ /* 0x008fe200000114d0 */
[C---:B------:R-:W-:Y:S01]  /*167c0*/  IMAD.WIDE.U32 R4, R3.reuse, UR4, RZ ;  /* 0x0000000403047c25 */ /* 0x040fe2000f8e00ff */
[----:B------:R-:W-:Y:S02]  /*167d0*/  SHF.R.S32.HI R28, RZ, 0x1f, R209 ;  /* 0x0000001fff1c7819 */ /* 0x000fe400000114d1 */
[----:B------:R-:W-:Y:S01]  /*167e0*/  SHF.R.S32.HI R30, RZ, 0x1f, R210 ;  /* 0x0000001fff1e7819 */ /* 0x000fe200000114d2 */
[----:B------:R-:W-:Y:S01]  /*167f0*/  IMAD R3, R3, UR5, R6 ;  /* 0x0000000503037c24 */ /* 0x000fe2000f8e0206 */
[----:B------:R-:W-:Y:S01]  /*16800*/  ULDC.64 UR4, c[0x0][0xae8] ;  /* 0x0002ba0000047ab9 */ /* 0x000fe20000000a00 */
[----:B------:R-:W0:Y:S01]  /*16810*/  @P0 LDC R9, c[0x0][0xbec] ;  /* 0x0002fb00ff090b82 */ /* 0x000e220000000800 */
[----:B------:R-:W-:Y:S01]  /*16820*/  IMAD.IADD R8, R192, 0x1, R7 ;  /* 0x00000001c0087824 */ /* 0x000fe200078e0207 */
[----:B------:R-:W-:Y:S01]  /*16830*/  SHF.R.S32.HI R31, RZ, 0x1f, R211 ;  /* 0x0000001fff1f7819 */ /* 0x000fe200000114d3 */
[----:B------:R-:W-:Y:S01]  /*16840*/  IMAD.IADD R5, R5, 0x1, R3 ;  /* 0x0000000105057824 */ /* 0x000fe200078e0203 */
[----:B------:R-:W-:Y:S01]  /*16850*/  SHF.R.S32.HI R32, RZ, 0x1f, R212 ;  /* 0x0000001fff207819 */ /* 0x000fe200000114d4 */
[----:B------:R-:W-:-:S02]  /*16860*/  IMAD R3, R12, UR4, RZ ;  /* 0x000000040c037c24 */ /* 0x000fc4000f8e02ff */
[C---:B------:R-:W-:Y:S01]  /*16870*/  IMAD.WIDE.U32 R4, R204.reuse, UR4, R4 ;  /* 0x00000004cc047c25 */ /* 0x040fe2000f8e0004 */
[----:B------:R-:W1:Y:S03]  /*16880*/  @P0 LDC R11, c[0x0][0xbf0] ;  /* 0x0002fc00ff0b0b82 */ /* 0x000e660000000800 */
[----:B------:R-:W-:Y:S01]  /*16890*/  IMAD R3, R204, UR5, R3 ;  /* 0x00000005cc037c24 */ /* 0x000fe2000f8e0203 */
[-C--:B----4-:R-:W-:Y:S01]  /*168a0*/  ISETP.GE.AND P1, PT, R212, R21.reuse, PT ;  /* 0x00000015d400720c */ /* 0x090fe20003f26270 */
[----:B------:R-:W-:Y:S01]  /*168b0*/  ULDC.64 UR4, c[0x0][0xaf0] ;  /* 0x0002bc0000047ab9 */ /* 0x000fe20000000a00 */
[-C--:B------:R-:W-:Y:S01]  /*168c0*/  ISETP.GE.AND P2, PT, R200, R21.reuse, PT ;  /* 0x00000015c800720c */ /* 0x080fe20003f46270 */
[----:B------:R-:W-:Y:S01]  /*168d0*/  IMAD.IADD R5, R5, 0x1, R3 ;  /* 0x0000000105057824 */ /* 0x000fe200078e0203 */
[----:B------:R-:W-:Y:S01]  /*168e0*/  SEL R10, RZ, 0xffffffff, P1 ;  /* 0xffffffffff0a7807 */ /* 0x000fe20000800000 */
[----:B------:R-:W-:Y:S01]  /*168f0*/  IMAD R3, R14, UR4, RZ ;  /* 0x000000040e037c24 */ /* 0x000fe2000f8e02ff */
[----:B------:R-:W-:Y:S01]  /*16900*/  SEL R7, RZ, 0x1, P2 ;  /* 0x00000001ff077807 */ /* 0x000fe20001000000 */
[----:B------:R-:W-:Y:S01]  /*16910*/  IMAD.WIDE.U32 R4, R13, UR4, R4 ;  /* 0x000000040d047c25 */ /* 0x000fe2000f8e0004 */
[----:B------:R-:W-:-:S02]  /*16920*/  ISETP.GE.AND P2, PT, R211, R21, PT ;  /* 0x00000015d300720c */ /* 0x000fc40003f46270 */
[----:B------:R-:W-:Y:S01]  /*16930*/  ISETP.GE.AND P1, PT, R210, R21, PT ;  /* 0x00000015d200720c */ /* 0x000fe20003f26270 */
[----:B------:R-:W-:Y:S01]  /*16940*/  IMAD R3, R13, UR5, R3 ;  /* 0x000000050d037c24 */ /* 0x000fe2000f8e0203 */
[----:B------:R-:W-:Y:S01]  /*16950*/  ULDC.64 UR4, c[0x0][0xae0] ;  /* 0x0002b80000047ab9 */ /* 0x000fe20000000a00 */
[----:B0-----:R-:W-:-:S04]  /*16960*/  @P0 IMAD.HI.U32 R6, R8, R9, RZ ;  /* 0x0000000908060227 */ /* 0x001fc800078e00ff */
[----:B------:R-:W-:Y:S02]  /*16970*/  IMAD.SHL.U32 R10, R10, 0x2, RZ ;  /* 0x000000020a0a7824 */ /* 0x000fe400078e00ff */
[----:B------:R-:W-:Y:S02]  /*16980*/  IMAD.IADD R5, R5, 0x1, R3 ;  /* 0x0000000105057824 */ /* 0x000fe400078e0203 */
[----:B------:R-:W-:Y:S01]  /*16990*/  IMAD.MOV.U32 R3, RZ, RZ, R8 ;  /* 0x000000ffff037224 */ /* 0x000fe200078e0008 */
[----:B-1----:R-:W-:Y:S01]  /*169a0*/  @P0 SHF.R.U32.HI R3, RZ, R11, R6 ;  /* 0x0000000bff030219 */ /* 0x002fe20000011606 */
[----:B------:R-:W-:Y:S01]  /*169b0*/  IMAD R29, R0, R23, RZ ;  /* 0x00000017001d7224 */ /* 0x000fe200078e02ff */
[----:B------:R-:W-:Y:S02]  /*169c0*/  LOP3.LUT R9, R10, 0x2, R7, 0xe2, !PT ;  /* 0x000000020a097812 */ /* 0x000fe400078ee207 */
[----:B------:R-:W-:Y:S01]  /*169d0*/  SEL R10, RZ, 0xffffffff, P2 ;  /* 0xffffffffff0a7807 */ /* 0x000fe20001000000 */
[--C-:B------:R-:W-:Y:S01]  /*169e0*/  IMAD.MOV R7, RZ, RZ, -R3.reuse ;  /* 0x000000ffff077224 */ /* 0x100fe200078e0a03 */
[----:B------:R-:W-:Y:S01]  /*169f0*/  SHF.R.S32.HI R6, RZ, 0x1f, R3 ;  /* 0x0000001fff067819 */ /* 0x000fe20000011403 */
[----:B------:R-:W-:Y:S01]  /*16a00*/  IMAD.WIDE.U32 R4, R3, UR4, R4 ;  /* 0x0000000403047c25 */ /* 0x000fe2000f8e0004 */
[----:B------:R-:W-:-:S02]  /*16a10*/  SEL R11, RZ, 0xffffffff, P1 ;  /* 0xffffffffff0b7807 */ /* 0x000fc40000800000 */
[-C--:B------:R-:W-:Y:S01]  /*16a20*/  ISETP.GE.AND P0, PT, R209, R21.reuse, PT ;  /* 0x00000015d100720c */ /* 0x080fe20003f06270 */
[----:B------:R-:W-:Y:S01]  /*16a30*/  IMAD.SHL.U32 R10, R10, 0x4, RZ ;  /* 0x000000040a0a7824 */ /* 0x000fe200078e00ff */
[----:B------:R-:W-:Y:S01]  /*16a40*/  SHF.L.U32 R11, R11, 0x3, RZ ;  /* 0x000000030b0b7819 */ /* 0x000fe200000006ff */
[----:B------:R-:W-:Y:S01]  /*16a50*/  IMAD R6, R6, UR4, RZ ;  /* 0x0000000406067c24 */ /* 0x000fe2000f8e02ff */
[----:B------:R-:W-:Y:S01]  /*16a60*/  ISETP.GE.AND P2, PT, R221, R21, PT ;  /* 0x00000015dd00720c */ /* 0x000fe20003f46270 */
        /* <DEDUP_REMOVED lines=11> */
[----:B------:R-:W-:Y:S01]  /*16b20*/  LOP3.LUT R6, R6, 0x10, R3, 0xe2, !PT ;  /* 0x0000001006067812 */ /* 0x000fe200078ee203 */
[----:B------:R-:W-:Y:S01]  /*16b30*/  IMAD R0, R0, UR4, RZ ;  /* 0x0000000400007c24 */ /* 0x000fe2000f8e02ff */
[----:B------:R-:W-:Y:S02]  /*16b40*/  SEL R8, RZ, 0xffffffff, P0 ;  /* 0xffffffffff087807 */ /* 0x000fe40000000000 */
[----:B------:R-:W-:Y:S01]  /*16b50*/  ISETP.GE.AND P0, PT, R222, R21, PT ;  /* 0x00000015de00720c */ /* 0x000fe20003f06270 */
[----:B------:R-:W-:Y:S01]  /*16b60*/  IMAD R3, R7, UR5, R0 ;  /* 0x0000000507037c24 */ /* 0x000fe2000f8e0200 */
[----:B------:R-:W-:Y:S01]  /*16b70*/  ULDC.64 UR4, c[0x0][0xa80] ;  /* 0x0002a00000047ab9 */ /* 0x000fe20000000a00 */
[----:B------:R-:W-:Y:S01]  /*16b80*/  IMAD.IADD R0, R219, 0x1, R192 ;  /* 0x00000001db007824 */ /* 0x000fe200078e02c0 */
[----:B------:R-:W-:Y:S01]  /*16b90*/  SEL R7, RZ, 0x40, P0 ;  /* 0x00000040ff077807 */ /* 0x000fe20000000000 */
[----:B------:R-:W-:Y:S01]  /*16ba0*/  IMAD.SHL.U32 R9, R8, 0x20, RZ ;  /* 0x0000002008097824 */ /* 0x000fe200078e00ff */
[----:B------:R-:W-:Y:S01]  /*16bb0*/  LEA R20, P1, R4, UR4, 0x1 ;  /* 0x0000000404147c11 */ /* 0x000fe2000f8208ff */
[----:B------:R-:W-:Y:S01]  /*16bc0*/  IMAD.IADD R3, R5, 0x1, R3 ;  /* 0x0000000105037824 */ /* 0x000fe200078e0203 */
[----:B------:R-:W-:-:S02]  /*16bd0*/  ISETP.GE.AND P0, PT, R0, R29, PT ;  /* 0x0000001d0000720c */ /* 0x000fc40003f06270 */
[----:B------:R-:W-:Y:S02]  /*16be0*/  LOP3.LUT R6, R9, 0x20, R6, 0xe2, !PT ;  /* 0x0000002009067812 */ /* 0x000fe400078ee206 */
[----:B------:R-:W-:Y:S02]  /*16bf0*/  LEA.HI.X R3, R4, UR5, R3, 0x1, P1 ;  /* 0x0000000504037c11 */ /* 0x000fe400088f0c03 */
[----:B------:R-:W-:Y:S02]  /*16c00*/  LOP3.LUT R22, R6, R7, RZ, 0xfc, !PT ;  /* 0x0000000706167212 */ /* 0x000fe400078efcff */
[----:B------:R-:W-:Y:S01]  /*16c10*/  SEL R5, RZ, 0x80, P2 ;  /* 0x00000080ff057807 */ /* 0x000fe20001000000 */
[----:B------:R0:W1:Y:S03]  /*16c20*/  SHFL.IDX PT, R6, R20, RZ, 0x181f ;  /* 0x00181fff14067589 */ /* 0x00006600000e0000 */
[----:B------:R-:W-:Y:S01]  /*16c30*/  LOP3.LUT R23, R22, R5, RZ, 0xfc, !PT ;  /* 0x0000000516177212 */ /* 0x000fe200078efcff */
[----:B------:R0:W3:Y:S01]  /*16c40*/  SHFL.IDX PT, R7, R3, RZ, 0x181f ;  /* 0x00181fff03077589 */ /* 0x0000e200000e0000 */
[----:B------:R-:W-:Y:S05]  /*16c50*/  @P0 BRA `(.L_x_2881) ;  /* 0x00000000007c0947 */ /* 0x000fea0003800000 */
[-C--:B------:R-:W-:Y:S02]  /*16c60*/  ISETP.GE.AND P2, PT, R212, R21.reuse, PT ;  /* 0x00000015d400720c */ /* 0x080fe40003f46270 */
[-C--:B------:R-:W-:Y:S02]  /*16c70*/  ISETP.GE.AND P1, PT, R200, R21.reuse, PT ;  /* 0x00000015c800720c */ /* 0x080fe40003f26270 */
[-C--:B------:R-:W-:Y:S02]  /*16c80*/  ISETP.GE.AND P5, PT, R211, R21.reuse, PT ;  /* 0x00000015d300720c */ /* 0x080fe40003fa6270 */
[----:B------:R-:W-:-:S07]  /*16c90*/  ISETP.GE.AND P3, PT, R210, R21, PT ;  /* 0x00000015d200720c */ /* 0x000fce0003f66270 */
[-C--:B-1----:R-:W-:Y:S02]  /*16ca0*/  @!P2 LEA R8, P0, R212, R6.reuse, 0x1 ;  /* 0x00000006d408a211 */ /* 0x082fe400078008ff */
        /* <DEDUP_REMOVED lines=26> */
.L_x_2881:
[----:B------:R-:W-:Y:S05]  /*16e50*/  BSYNC B1 ;  /* 0x0000000000017941 */ /* 0x000fea0003800000 */
.L_x_2880:
[----:B------:R-:W-:Y:S01]  /*16e60*/  VIADD R0, R0, 0x20 ;  /* 0x0000002000007836 */ /* 0x000fe20000000000 */
[----:B---34-:R3:W4:Y:S04]  /*16e70*/  SHFL.IDX PT, R7, R3, 0x1, 0x181f ;  /* 0x00381f0003077f89 */ /* 0x01872800000e0000 */
[----:B------:R-:W-:Y:S01]  /*16e80*/  ISETP.GE.AND P0, PT, R0, R29, PT ;  /* 0x0000001d0000720c */ /* 0x000fe20003f06270 */
[----:B-1----:R3:W1:-:S12]  /*16e90*/  SHFL.IDX PT, R6, R20, 0x1, 0x181f ;  /* 0x00381f0014067f89 */ /* 0x00265800000e0000 */
[----:B---3--:R-:W-:Y:S05]  /*16ea0*/  @P0 BRA `(.L_x_2876) ;  /* 0x00000000007c0947 */ /* 0x008fea0003800000 */
[-C--:B------:R-:W-:Y:S02]  /*16eb0*/  ISETP.GE.AND P6, PT, R200, R21.reuse, PT ;  /* 0x00000015c800720c */ /* 0x080fe40003fc6270 */
[-C--:B------:R-:W-:Y:S02]  /*16ec0*/  ISETP.GE.AND P5, PT, R212, R21.reuse, PT ;  /* 0x00000015d400720c */ /* 0x080fe40003fa6270 */
[-C--:B------:R-:W-:Y:S02]  /*16ed0*/  ISETP.GE.AND P4, PT, R211, R21.reuse, PT ;  /* 0x00000015d300720c */ /* 0x080fe40003f86270 */
[-C--:B------:R-:W-:Y:S02]  /*16ee0*/  ISETP.GE.AND P3, PT, R210, R21.reuse, PT ;  /* 0x00000015d200720c */ /* 0x080fe40003f66270 */
[-C--:B------:R-:W-:Y:S02]  /*16ef0*/  ISETP.GE.AND P2, PT, R209, R21.reuse, PT ;  /* 0x00000015d100720c */ /* 0x080fe40003f46270 */
[----:B------:R-:W-:-:S03]  /*16f00*/  ISETP.GE.AND P1, PT, R208, R21, PT ;  /* 0x00000015d000720c */ /* 0x000fc60003f26270 */
[----:B-1--4-:R-:W-:Y:S02]  /*16f10*/  @!P6 IMAD.WIDE R4, R200, 0x2, R6 ;  /* 0x00000002c804e825 */ /* 0x012fe400078e0206 */
        /* <DEDUP_REMOVED lines=12> */
[-C--:B-1----:R-:W-:Y:S02]  /*16fe0*/  @!P1 LEA R4, P5, R208, R6.reuse, 0x1 ;  /* 0x00000006d0049211 */ /* 0x082fe400078a08ff */
[-C--:B------:R-:W-:Y:S01]  /*16ff0*/  @!P2 LEA.HI.X R15, R209, R7.reuse, R28, 0x1, P4 ;  /* 0x00000007d10fa211 */ /* 0x080fe200020f0c1c */
[----:B------:R3:W-:Y:S01]  /*17000*/  @!P3 ST.E.128 desc[UR42][R12.64], RZ ;  /* 0x000000ff0c00b985 */ /* 0x0007e2000c101d2a */
[-C--:B0-----:R-:W-:Y:S02]  /*17010*/  @P0 LEA R20, P3, R222, R6.reuse, 0x1 ;  /* 0x00000006de140211 */ /* 0x081fe400078608ff */
        /* <DEDUP_REMOVED lines=8> */
.L_x_2876:
[----:B------:R-:W-:Y:S05]  /*170a0*/  BSYNC B0 ;  /* 0x0000000000007941 */ /* 0x000fea0003800000 */
.L_x_2870:
[----:B------:R-:W-:Y:S02]  /*170b0*/  ULDC UR4, c[0x0][0xc3c] ;  /* 0x00030f0000047ab9 */ /* 0x000fe40000000800 */
[----:B------:R-:W-:-:S13]  /*170c0*/  ISETP.GE.AND P0, PT, R27, UR4, PT ;  /* 0x000000041b007c0c */ /* 0x000fda000bf06270 */
[----:B------:R-:W-:Y:S05]  /*170d0*/  @!P0 BRA `(.L_x_2882) ;  /* 0xfffffea000388947 */ /* 0x000fea000383ffff */
[----:B------:R-:W-:Y:S05]  /*170e0*/  BRA `(.L_x_2673) ;  /* 0x0000009000b87947 */ /* 0x000fea0003800000 */
.L_x_2671:
        /* <DEDUP_REMOVED lines=18> */
.L_x_2883:
        /* <DEDUP_REMOVED lines=41> */
.L_x_2889:
        /* <DEDUP_REMOVED lines=12> */
.L_x_2888:
[----:B------:R-:W-:Y:S05]  /*17560*/  BSYNC B0 ;  /* 0x0000000000007941 */ /* 0x000fea0003800000 */
.L_x_2887:
        /* <DEDUP_REMOVED lines=21> */
.L_x_2885:
        /* <DEDUP_REMOVED lines=15> */
[----:B0-----:R-:W-:-:S06]  /*177b0*/  IADD3 R14, R13, 0xffffffe, RZ ;  /* 0x0ffffffe0d0e7810 */ /* 0x001fcc0007ffe0ff */
[----:B------:R0:W1:Y:S01]  /*177c0*/  F2I.FTZ.U32.TRUNC.NTZ R3, R14 ;  /* 0x0000000e00037305 */ /* 0x000062000021f000 */
[----:B------:R-:W-:Y:S05]  /*177d0*/  @!P0 BRA `(.L_x_2890) ;  /* 0x0000000000088947 */ /* 0x000fea0003800000 */
[----:B------:R-:W-:-:S05]  /*177e0*/  VIADD R13, R8, 0xffffffff ;  /* 0xffffffff080d7836 */ /* 0x000fca0000000000 */
[----:B------:R2:W3:Y:S02]  /*177f0*/  SHFL.IDX PT, R16, R6, R13, 0x1f ;  /* 0x00001f0d06107589 */ /* 0x0004e400000e0000 */
.L_x_2890:
        /* <DEDUP_REMOVED lines=57> */
.L_x_2886:
[----:B------:R-:W-:Y:S02]  /*17b90*/  IMAD.MOV.U32 R17, RZ, RZ, RZ ;  /* 0x000000ffff117224 */ /* 0x000fe400078e00ff */
[----:B------:R-:W-:Y:S02]  /*17ba0*/  IMAD.U32 R16, RZ, RZ, UR6 ;  /* 0x00000006ff107e24 */ /* 0x000fe4000f8e00ff */
[----:B------:R-:W-:-:S07]  /*17bb0*/  IMAD.MOV.U32 R18, RZ, RZ, RZ ;  /* 0x000000ffff127224 */ /* 0x000fce00078e00ff */
.L_x_2891:
[----:B------:R-:W-:-:S13]  /*17bc0*/  ISETP.NE.AND P0, PT, R0, RZ, PT ;  /* 0x000000ff0000720c */ /* 0x000fda0003f05270 */
[----:B------:R-:W1:Y:S01]  /*17bd0*/  @!P0 S2R R3, SR_CgaCtaId ;  /* 0x0000000000038919 */ /* 0x000e620000008800 */
[----:B------:R-:W-:-:S04]  /*17be0*/  @!P0 MOV R0, 0x400 ;  /* 0x0000040000008802 */ /* 0x000fc80000000f00 */
[----:B-1----:R-:W-:-:S05]  /*17bf0*/  @!P0 LEA R0, R3, R0, 0x18 ;  /* 0x0000000003008211 */ /* 0x002fca00078ec0ff */
[----:B------:R2:W-:Y:S01]  /*17c00*/  @!P0 STS.128 [R0+0x28cd0], R16 ;  /* 0x028cd01000008388 */ /* 0x0005e20000000c00 */
[----:B------:R-:W-:Y:S06]  /*17c10*/  BAR.ARV 0x5, 0x180 ;  /* 0x0146000000007b1d */ /* 0x000fec0000002000 */
.L_x_2884:
[----:B--2---:R-:W-:Y:S01]  /*17c20*/  IMAD.MOV.U32 R0, RZ, RZ, 0x1 ;  /* 0x00000001ff007424 */ /* 0x004fe200078e00ff */
[----:B------:R2:W-:Y:S01]  /*17c30*/  STL [R1+0x4], RZ ;  /* 0x000004ff01007387 */ /* 0x0005e20000100800 */
[----:B------:R-:W-:Y:S02]  /*17c40*/  ULDC UR4, c[0x0][0xc3c] ;  /* 0x00030f0000047ab9 */ /* 0x000fe40000000800 */
[----:B-1----:R-:W-:Y:S01]  /*17c50*/  ISETP.GE.AND P0, PT, R19, UR4, PT ;  /* 0x0000000413007c0c */ /* 0x002fe2000bf06270 */
[----:B------:R2:W-:Y:S04]  /*17c60*/  STL [R1+0x10], R0 ;  /* 0x0000100001007387 */ /* 0x0005e80000100800 */
[----:B------:R2:W-:Y:S08]  /*17c70*/  STL [R1+0x48], RZ ;  /* 0x000048ff01007387 */ /* 0x0005f00000100800 */
[----:B--2---:R-:W-:Y:S05]  /*17c80*/  @P0 BRA `(.L_x_2892) ;  /* 0x0000008000e80947 */ /* 0x004fea0003800000 */
[----:B------:R-:W1:Y:S01]  /*17c90*/  S2UR UR5, SR_CgaCtaId ;  /* 0x00000000000579c3 */ /* 0x000e620000008800 */
[C---:B------:R-:W-:Y:S01]  /*17ca0*/  IMAD.SHL.U32 R0, R4.reuse, 0x8, RZ ;  /* 0x0000000804007824 */ /* 0x040fe200078e00ff */
[----:B------:R-:W-:Y:S01]  /*17cb0*/  LOP3.LUT R5, R4, 0x7f, RZ, 0xc0, !PT ;  /* 0x0000007f04057812 */ /* 0x000fe200078ec0ff */
[----:B------:R-:W-:Y:S01]  /*17cc0*/  UMOV UR4, 0x400 ;  /* 0x0000040000047882 */ /* 0x000fe20000000000 */
[----:B------:R-:W-:Y:S01]  /*17cd0*/  BSSY B8, `(.L_x_2892) ;  /* 0x0000835000087945 */ /* 0x000fe20003800000 */
[----:B------:R-:W-:Y:S01]  /*17ce0*/  ULDC.64 UR40, c[0x0][0x198] ;  /* 0x0000660000287ab9 */ /* 0x000fe20000000a00 */
[----:B------:R-:W-:Y:S01]  /*17cf0*/  LOP3.LUT R3, R0, 0x1f8, RZ, 0xc0, !PT ;  /* 0x000001f800037812 */ /* 0x000fe200078ec0ff */
[----:B------:R-:W-:Y:S01]  /*17d00*/  ULDC UR37, c[0x0][0xc] ;  /* 0x0000030000257ab9 */ /* 0x000fe20000000800 */
[----:B0-----:R-:W-:Y:S02]  /*17d10*/  SHF.L.U32 R2, R5, 0x3, RZ ;  /* 0x0000000305027819 */ /* 0x001fe400000006ff */
[----:B------:R-:W-:Y:S01]  /*17d20*/  LOP3.LUT R3, R3, 0x38, R4, 0x78, !PT ;  /* 0x0000003803037812 */ /* 0x000fe200078e7804 */
[----:B------:R-:W-:Y:S01]  /*17d30*/  IMAD.SHL.U32 R4, R4, 0x10, RZ ;  /* 0x0000001004047824 */ /* 0x000fe200078e00ff */
[----:B------:R-:W-:-:S02]  /*17d40*/  SHF.R.U32.HI R5, RZ, 0x3, R5 ;  /* 0x00000003ff057819 */ /* 0x000fc40000011605 */
        /* <DEDUP_REMOVED lines=10> */
[----:B------:R0:W-:Y:S04]  /*17df0*/  STL [R1+0x8], RZ ;  /* 0x000008ff01007387 */ /* 0x0001e80000100800 */
[----:B------:R0:W-:Y:S04]  /*17e00*/  STL [R1+0x4], RZ ;  /* 0x000004ff01007387 */ /* 0x0001e80000100800 */
[----:B------:R0:W-:Y:S02]  /*17e10*/  STL [R1+0x10], R0 ;  /* 0x0000100001007387 */ /* 0x0001e40000100800 */
.L_x_3072:
[----:B------:R-:W-:Y:S05]  /*17e20*/  YIELD ;  /* 0x0000000000007946 */ /* 0x000fea0003800000 */
[----:B------:R-:W-:Y:S01]  /*17e30*/  ULDC.64 UR4, c[0x0][0xa28] ;  /* 0x00028a0000047ab9 */ /* 0x000fe20000000a00 */
[----:B------:R-:W-:Y:S01]  /*17e40*/  IMAD.MOV.U32 R9, RZ, RZ, RZ ;  /* 0x000000ffff097224 */ /* 0x000fe200078e00ff */
[----:B------:R-:W-:Y:S01]  /*17e50*/  ISETP.NE.U32.AND P0, PT, RZ, UR4, PT ;  /* 0x00000004ff007c0c */ /* 0x000fe2000bf05070 */
[----:B-1----:R-:W1:Y:S01]  /*17e60*/  LDC.64 R12, c[0x0][0xa00] ;  /* 0x00028000ff0c7b82 */ /* 0x002e620000000a00 */
[----:B0-----:R-:W-:Y:S01]  /*17e70*/  CS2R R6, SRZ ;  /* 0x0000000000067805 */ /* 0x001fe2000001ff00 */
[----:B------:R-:W-:Y:S01]  /*17e80*/  ULDC.64 UR6, c[0x0][0xa08] ;  /* 0x0002820000067ab9 */ /* 0x000fe20000000a00 */
[----:B------:R-:W-:Y:S01]  /*17e90*/  ISETP.NE.AND.EX P0, PT, RZ, UR5, PT, P0 ;  /* 0x00000005ff007c0c */ /* 0x000fe2000bf05300 */
[----:B------:R-:W-:Y:S01]  /*17ea0*/  ULDC.64 UR4, c[0x0][0xa18] ;  /* 0x0002860000047ab9 */ /* 0x000fe20000000a00 */
[----:B------:R-:W-:-:S03]  /*17eb0*/  ULDC.64 UR8, c[0x0][0xa10] ;  /* 0x0002840000087ab9 */ /* 0x000fc60000000a00 */
[----:B--2---:R-:W2:Y:S08]  /*17ec0*/  LDC.64 R4, c[0x0][0xa08] ;  /* 0x00028200ff047b82 */ /* 0x004eb00000000a00 */
[----:B0-----:R-:W0:Y:S02]  /*17ed0*/  @P0 LDC.64 R2, c[0x0][0xa28] ;  /* 0x00028a00ff020b82 */ /* 0x001e240000000a00 */
[----:B0-----:R-:W-:-:S05]  /*17ee0*/  @P0 IMAD.WIDE R2, R19, 0x4, R2 ;  /* 0x0000000413020825 */ /* 0x001fca00078e0202 */
[----:B-----5:R0:W5:Y:S01]  /*17ef0*/  @P0 LDG.E R9, desc[UR42][R2.64] ;  /* 0x0000002a02090981 */ /* 0x020162000c1e1900 */
[----:B------:R-:W-:Y:S01]  /*17f00*/  ISETP.NE.U32.AND P0, PT, RZ, UR4, PT ;  /* 0x00000004ff007c0c */ /* 0x000fe2000bf05070 */
[C---:B-1----:R-:W-:Y:S01]  /*17f10*/  IMAD.WIDE R12, R19.reuse, 0x4, R12 ;  /* 0x00000004130c7825 */ /* 0x042fe200078e020c */
[----:B------:R-:W-:Y:S02]  /*17f20*/  ISETP.NE.U32.AND P2, PT, RZ, UR6, PT ;  /* 0x00000006ff007c0c */ /* 0x000fe4000bf45070 */
[----:B------:R-:W-:Y:S01]  /*17f30*/  ISETP.NE.AND.EX P0, PT, RZ, UR5, PT, P0 ;  /* 0x00000005ff007c0c */ /* 0x000fe2000bf05300 */
[----:B------:R-:W-:Y:S01]  /*17f40*/  ULDC.64 UR4, c[0x0][0xa00] ;  /* 0x0002800000047ab9 */ /* 0x000fe20000000a00 */
[----:B------:R-:W-:Y:S01]  /*17f50*/  ISETP.NE.U32.AND P4, PT, RZ, UR8, PT ;  /* 0x00000008ff007c0c */ /* 0x000fe2000bf85070 */
[----:B------:R-:W-:Y:S01]  /*17f60*/  IMAD.MOV.U32 R0, RZ, RZ, RZ ;  /* 0x000000ffff007224 */ /* 0x000fe200078e00ff */
[----:B------:R-:W-:Y:S01]  /*17f70*/  ISETP.NE.U32.AND P1, PT, RZ, UR4, PT ;  /* 0x00000004ff007c0c */ /* 0x000fe2000bf25070 */
[----:B0-----:R-:W0:Y:S01]  /*17f80*/  LDC.64 R2, c[0x0][0xa10] ;  /* 0x00028400ff027b82 */ /* 0x001e220000000a00 */
[----:B--2---:R-:W-:-:S02]  /*17f90*/  IMAD.WIDE R4, R19, 0x4, R4 ;  /* 0x0000000413047825 */ /* 0x004fc400078e0204 */
[----:B------:R-:W-:-:S05]  /*17fa0*/  ISETP.NE.AND.EX P3, PT, RZ, UR5, PT, P1 ;  /* 0x00000005ff007c0c */ /* 0x000fca000bf65310 */
[----:B------:R-:W1:Y:S01]  /*17fb0*/  @P0 LDC.64 R10, c[0x0][0xa18] ;  /* 0x00028600ff0a0b82 */ /* 0x000e620000000a00 */
[----:B------:R-:W-:Y:S01]  /*17fc0*/  ULDC UR4, c[0x0][0x288] ;  /* 0x0000a20000047ab9 */ /* 0x000fe20000000800 */
[----:B------:R-:W-:Y:S02]  /*17fd0*/  ISETP.NE.AND.EX P1, PT, RZ, UR7, PT, P2 ;  /* 0x00000007ff007c0c */ /* 0x000fe4000bf25320 */
[----:B------:R-:W-:-:S04]  /*17fe0*/  ISETP.NE.AND.EX P2, PT, RZ, UR9, PT, P4 ;  /* 0x00000009ff007c0c */ /* 0x000fc8000bf45340 */
[----:B------:R-:W2:Y:S07]  /*17ff0*/  @P3 LDG.E R6, desc[UR42][R12.64] ;  /* 0x0000002a0c063981 */ /* 0x000eae000c1e1900 */
[----:B------:R-:W5:Y:S01]  /*18000*/  @P1 LDG.E R7, desc[UR42][R4.64] ;  /* 0x0000002a04071981 */ /* 0x000f62000c1e1900 */
        /* <DEDUP_REMOVED lines=15> */
[----:B--2---:R0:W-:Y:S01]  /*18100*/  STL [R1+0x38], R6 ;  /* 0x0000380601007387 */ /* 0x0041e20000100800 */
[----:B------:R-:W-:Y:S02]  /*18110*/  IMAD.MOV.U32 R11, RZ, RZ, R6 ;  /* 0x000000ffff0b7224 */ /* 0x000fe400078e0006 */
[----:B0-----:R-:W-:Y:S01]  /*18120*/  IMAD.U32 R6, RZ, RZ, UR4 ;  /* 0x00000004ff067e24 */ /* 0x001fe2000f8e00ff */
[----:B------:R-:W-:Y:S06]  /*18130*/  @P0 BRA `(.L_x_2893) ;  /* 0x0000000000140947 */ /* 0x000fec0003800000 */
[----:B------:R-:W-:Y:S05]  /*18140*/  @!P3 BRA `(.L_x_2893) ;  /* 0x000000000010b947 */ /* 0x000fea0003800000 */
[----:B------:R-:W2:Y:S04]  /*18150*/  LDG.E R8, desc[UR42][R12.64] ;  /* 0x0000002a0c087981 */ /* 0x000ea8000c1e1900 */
[----:B------:R-:W2:Y:S02]  /*18160*/  LDG.E R12, desc[UR42][R12.64+0x4] ;  /* 0x0000042a0c0c7981 */ /* 0x000ea4000c1e1900 */
[----:B--2---:R-:W-:-:S05]  /*18170*/  IMAD.IADD R11, R12, 0x1, -R8 ;  /* 0x000000010c0b7824 */ /* 0x004fca00078e0a08 */
[----:B------:R0:W-:Y:S02]  /*18180*/  STL [R1+0x38], R11 ;  /* 0x0000380b01007387 */ /* 0x0001e40000100800 */
.L_x_2893:
[----:B-----5:R-:W-:Y:S01]  /*18190*/  IMAD.IADD R7, R7, 0x1, R9 ;  /* 0x0000000107077824 */ /* 0x020fe200078e0209 */
[----:B------:R-:W-:Y:S02]  /*181a0*/  ULDC.64 UR4, c[0x0][0xa20] ;  /* 0x0002880000047ab9 */ /* 0x000fe40000000a00 */
[----:B------:R-:W-:Y:S02]  /*181b0*/  ISETP.NE.U32.AND P0, PT, RZ, UR4, PT ;  /* 0x00000004ff007c0c */ /* 0x000fe4000bf05070 */
[----:B------:R1:W-:Y:S02]  /*181c0*/  STL [R1+0x20], R7 ;  /* 0x0000200701007387 */ /* 0x0003e40000100800 */
[----:B------:R-:W-:-:S13]  /*181d0*/  ISETP.NE.AND.EX P0, PT, RZ, UR5, PT, P0 ;  /* 0x00000005ff007c0c */ /* 0x000fda000bf05300 */
[----:B-1----:R-:W-:Y:S05]  /*181e0*/  @!P0 BRA `(.L_x_2894) ;  /* 0x0000000000108947 */ /* 0x002fea0003800000 */
[----:B------:R-:W1:Y:S02]  /*181f0*/  LDC.64 R6, c[0x0][0xa20] ;  /* 0x00028800ff067b82 */ /* 0x000e640000000a00 */
[----:B-1----:R-:W-:-:S06]  /*18200*/  IMAD.WIDE R6, R19, 0x4, R6 ;  /* 0x0000000413067825 */ /* 0x002fcc00078e0206 */
[----:B------:R1:W5:Y:S01]  /*18210*/  LDG.E R6, desc[UR42][R6.64] ;  /* 0x0000002a06067981 */ /* 0x000362000c1e1900 */
[----:B------:R-:W-:Y:S05]  /*18220*/  BRA `(.L_x_2895) ;  /* 0x0000000000107947 */ /* 0x000fea0003800000 */
.L_x_2894:
[----:B------:R-:W-:Y:S05]  /*18230*/  @!P1 BRA `(.L_x_2895) ;  /* 0x00000000000c9947 */ /* 0x000fea0003800000 */
[----:B------:R-:W2:Y:S04]  /*18240*/  LDG.E R6, desc[UR42][R4.64] ;  /* 0x0000002a04067981 */ /* 0x000ea8000c1e1900 */
[----:B------:R-:W2:Y:S02]  /*18250*/  LDG.E R4, desc[UR42][R4.64+0x4] ;  /* 0x0000042a04047981 */ /* 0x000ea4000c1e1900 */
[----:B--2---:R-:W-:-:S07]  /*18260*/  IMAD.IADD R6, R4, 0x1, -R6 ;  /* 0x0000000104067824 */ /* 0x004fce00078e0a06 */
.L_x_2895:
[----:B------:R-:W2:Y:S04]  /*18270*/  @P2 LDG.E R4, desc[UR42][R2.64] ;  /* 0x0000002a02042981 */ /* 0x000ea8000c1e1900 */
[----:B------:R3:W2:Y:S01]  /*18280*/  @P2 LDG.E R2, desc[UR42][R2.64+0x4] ;  /* 0x0000042a02022981 */ /* 0x0006a2000c1e1900 */
[----:B------:R-:W-:Y:S02]  /*18290*/  IMAD.SHL.U32 R12, R17, 0x40, RZ ;  /* 0x00000040110c7824 */ /* 0x000fe400078e00ff */
[----:B-----5:R-:W-:Y:S02]  /*182a0*/  IMAD.IADD R9, R6, 0x1, -R9 ;  /* 0x0000000106097824 */ /* 0x020fe400078e0a09 */
[----:B------:R-:W-:Y:S01]  /*182b0*/  VIADD R8, R12, 0x3f ;  /* 0x0000003f0c087836 */ /* 0x000fe20000000000 */
[----:B------:R4:W-:Y:S01]  /*182c0*/  STL [R1+0x28], R12 ;  /* 0x0000280c01007387 */ /* 0x0009e20000100800 */
[----:B---3--:R-:W3:Y:S02]  /*182d0*/  LDC R3, c[0x0][0x448] ;  /* 0x00011200ff037b82 */ /* 0x008ee40000000800 */
[----:B---3--:R-:W-:-:S13]  /*182e0*/  ISETP.NE.AND P1, PT, R3, 0x1, PT ;  /* 0x000000010300780c */ /* 0x008fda0003f25270 */
[----:B------:R-:W3:Y:S08]  /*182f0*/  @P1 LDC R3, c[0x0][0x44c] ;  /* 0x00011300ff031b82 */ /* 0x000ef00000000800 */
[----:B------:R-:W0:Y:S01]  /*18300*/  @P1 LDC R5, c[0x0][0x450] ;  /* 0x00011400ff051b82 */ /* 0x000e220000000800 */
[----:B--2---:R-:W-:Y:S02]  /*18310*/  @P2 IMAD.IADD R10, R2, 0x1, -R4 ;  /* 0x00000001020a2824 */ /* 0x004fe400078e0a04 */
[----:B---3--:R-:W-:-:S04]  /*18320*/  @P1 IMAD.HI.U32 R2, R8, R3, RZ ;  /* 0x0000000308021227 */ /* 0x008fc800078e00ff */
[----:B------:R-:W-:Y:S01]  /*18330*/  IMAD.IADD R6, R9, 0x1, R10 ;  /* 0x0000000109067824 */ /* 0x000fe200078e020a */
[----:B0-----:R-:W-:-:S03]  /*18340*/  @P1 SHF.R.U32.HI R8, RZ, R5, R2 ;  /* 0x00000005ff081219 */ /* 0x001fc60000011602 */
[C---:B------:R-:W-:Y:S01]  /*18350*/  VIADD R2, R6.reuse, 0x3f ;  /* 0x0000003f06027836 */ /* 0x040fe20000000000 */
[----:B------:R-:W-:-:S04]  /*18360*/  IADD3 R20, R6, 0x1, -R11 ;  /* 0x0000000106147810 */ /* 0x000fc80007ffe80b */
[----:B------:R-:W-:Y:S01]  /*18370*/  SHF.R.S32.HI R3, RZ, 0x1f, R2 ;  /* 0x0000001fff037819 */ /* 0x000fe20000011402 */
[----:B------:R-:W-:-:S03]  /*18380*/  IMAD.IADD R8, R20, 0x1, R8 ;  /* 0x0000000114087824 */ /* 0x000fc600078e0208 */
[----:B------:R-:W-:Y:S02]  /*18390*/  LEA.HI R21, R3, R2, RZ, 0x6 ;  /* 0x0000000203157211 */ /* 0x000fe400078f30ff */
[----:B------:R-:W0:Y:S02]  /*183a0*/  LDC.64 R2, c[0x0][0x9e0] ;  /* 0x00027800ff027b82 */ /* 0x000e240000000a00 */
[----:B------:R-:W-:Y:S02]  /*183b0*/  SHF.R.S32.HI R21, RZ, 0x6, R21 ;  /* 0x00000006ff157819 */ /* 0x000fe40000011415 */
[----:B0-----:R-:W-:Y:S01]  /*183c0*/  ISETP.GE.AND P3, PT, R3, 0x1, PT ;  /* 0x000000010300780c */ /* 0x001fe20003f66270 */
[----:B-1----:R-:W-:-:S12]  /*183d0*/  IMAD.IADD R7, R8, 0x1, R2 ;  /* 0x0000000108077824 */ /* 0x002fd800078e0202 */
[----:B----4-:R-:W-:Y:S05]  /*183e0*/  @!P3 BRA `(.L_x_2896) ;  /* 0x000000000048b947 */ /* 0x010fea0003800000 */
        /* <DEDUP_REMOVED lines=11> */
.L_x_2898:
[----:B------:R-:W-:-:S13]  /*184a0*/  ISETP.NE.AND P0, PT, R3, 0x1, PT ;  /* 0x000000010300780c */ /* 0x000fda0003f05270 */
[----:B------:R-:W0:Y:S02]  /*184b0*/  @P0 LDC.64 R4, c[0x0][0x9e8] ;  /* 0x00027a00ff040b82 */ /* 0x000e240000000a00 */
[----:B0-----:R-:W-:-:S05]  /*184c0*/  @P0 IMAD.HI.U32 R4, R2, R4, RZ ;  /* 0x0000000402040227 */ /* 0x001fca00078e00ff */
[----:B------:R-:W-:-:S07]  /*184d0*/  @P0 SHF.R.U32.HI R2, RZ, R5, R4 ;  /* 0x00000005ff020219 */ /* 0x000fce0000011604 */
.L_x_2899:
[----:B------:R-:W-:Y:S05]  /*184e0*/  BSYNC B0 ;  /* 0x0000000000007941 */ /* 0x000fea0003800000 */
.L_x_2897:
[----:B------:R-:W-:-:S05]  /*184f0*/  IMAD R2, R2, R3, R3 ;  /* 0x0000000302027224 */ /* 0x000fca00078e0203 */
[----:B------:R-:W-:-:S07]  /*18500*/  VIMNMX R7, R7, R2, PT ;  /* 0x0000000207077248 */ /* 0x000fce0003fe0100 */
.L_x_2896:
[----:B------:R-:W0:Y:S01]  /*18510*/  @P1 LDC R4, c[0x0][0x44c] ;  /* 0x00011300ff041b82 */ /* 0x000e220000000800 */
[----:B------:R-:W-:Y:S01]  /*18520*/  IMAD.MOV.U32 R2, RZ, RZ, R12 ;  /* 0x000000ffff027224 */ /* 0x000fe200078e000c */
[----:B------:R-:W-:Y:S01]  /*18530*/  ULDC UR4, c[0x0][0x9dc] ;  /* 0x0002770000047ab9 */ /* 0x000fe20000000800 */
[----:B------:R-:W-:-:S05]  /*18540*/  IMAD.IADD R17, R6, 0x1, -R11 ;  /* 0x0000000106117824 */ /* 0x000fca00078e0a0b */
[----:B------:R-:W1:Y:S01]  /*18550*/  @P1 LDC R5, c[0x0][0x450] ;  /* 0x00011400ff051b82 */ /* 0x000e620000000800 */
[----:B0-----:R-:W-:-:S05]  /*18560*/  @P1 IMAD.HI.U32 R4, R12, R4, RZ ;  /* 0x000000040c041227 */ /* 0x001fca00078e00ff */
[----:B-1----:R-:W-:-:S05]  /*18570*/  @P1 SHF.R.U32.HI R2, RZ, R5, R4 ;  /* 0x00000005ff021219 */ /* 0x002fca0000011604 */
        /* <DEDUP_REMOVED lines=13> */
.L_x_2902:
[----:B------:R-:W-:-:S13]  /*18650*/  ISETP.NE.AND P0, PT, R3, 0x1, PT ;  /* 0x000000010300780c */ /* 0x000fda0003f05270 */
[----:B------:R-:W0:Y:S02]  /*18660*/  @P0 LDC.64 R4, c[0x0][0x9e8] ;  /* 0x00027a00ff040b82 */ /* 0x000e240000000a00 */
[----:B0-----:R-:W-:-:S05]  /*18670*/  @P0 IMAD.HI.U32 R4, R6, R4, RZ ;  /* 0x0000000406040227 */ /* 0x001fca00078e00ff */
[----:B------:R-:W-:-:S07]  /*18680*/  @P0 SHF.R.U32.HI R6, RZ, R5, R4 ;  /* 0x00000005ff060219 */ /* 0x000fce0000011604 */
.L_x_2903:
[----:B------:R-:W-:Y:S05]  /*18690*/  BSYNC B0 ;  /* 0x0000000000007941 */ /* 0x000fea0003800000 */
.L_x_2901:
[----:B------:R-:W-:-:S05]  /*186a0*/  IMAD R3, R6, R3, RZ ;  /* 0x0000000306037224 */ /* 0x000fca00078e02ff */
[----:B------:R-:W-:-:S07]  /*186b0*/  VIMNMX R2, R2, R3, !PT ;  /* 0x0000000302027248 */ /* 0x000fce0007fe0100 */
.L_x_2900:
[----:B------:R-:W-:Y:S01]  /*186c0*/  IADD3 R7, R7, 0x3f, RZ ;  /* 0x0000003f07077810 */ /* 0x000fe20007ffe0ff */
[----:B------:R-:W-:Y:S03]  /*186d0*/  BSSY B0, `(.L_x_2904) ;  /* 0x00001c6000007945 */ /* 0x000fe60003800000 */
[----:B------:R-:W-:-:S04]  /*186e0*/  SHF.R.S32.HI R3, RZ, 0x1f, R7 ;  /* 0x0000001fff037819 */ /* 0x000fc80000011407 */
[----:B------:R-:W-:Y:S02]  /*186f0*/  LEA.HI R4, R3, R7, RZ, 0x6 ;  /* 0x0000000703047211 */ /* 0x000fe400078f30ff */
[----:B------:R-:W-:Y:S02]  /*18700*/  SHF.R.S32.HI R3, RZ, 0x1f, R2 ;  /* 0x0000001fff037819 */ /* 0x000fe40000011402 */
[----:B------:R-:W-:Y:S02]  /*18710*/  SHF.R.S32.HI R4, RZ, 0x6, R4 ;  /* 0x00000006ff047819 */ /* 0x000fe40000011404 */
[----:B------:R-:W-:-:S04]  /*18720*/  LEA.HI R2, R3, R2, RZ, 0x6 ;  /* 0x0000000203027211 */ /* 0x000fc800078f30ff */
[----:B------:R-:W-:-:S04]  /*18730*/  SHF.R.S32.HI R2, RZ, 0x6, R2 ;  /* 0x00000006ff027819 */ /* 0x000fc80000011402 */
[----:B------:R-:W-:Y:S02]  /*18740*/  VIMNMX R3, RZ, R2, !PT ;  /* 0x00000002ff037248 */ /* 0x000fe40007fe0100 */
[----:B------:R-:W-:-:S03]  /*18750*/  VIMNMX R2, R21, R4, PT ;  /* 0x0000000415027248 */ /* 0x000fc60003fe0100 */
[--C-:B------:R-:W-:Y:S02]  /*18760*/  IMAD R3, R3, 0x40, -R9.reuse ;  /* 0x0000004003037824 */ /* 0x100fe400078e0a09 */
[----:B------:R-:W-:-:S03]  /*18770*/  IMAD R2, R2, 0x40, -R9 ;  /* 0x0000004002027824 */ /* 0x000fc600078e0a09 */
[----:B------:R-:W-:Y:S02]  /*18780*/  VIMNMX R3, RZ, R3, !PT ;  /* 0x00000003ff037248 */ /* 0x000fe40007fe0100 */
[----:B------:R-:W-:-:S04]  /*18790*/  VIMNMX R2, R2, R10, PT ;  /* 0x0000000a02027248 */ /* 0x000fc80003fe0100 */
[----:B------:R-:W-:Y:S02]  /*187a0*/  ISETP.GT.AND P0, PT, R2, R3, PT ;  /* 0x000000030200720c */ /* 0x000fe40003f04270 */
[----:B------:R-:W-:-:S11]  /*187b0*/  SHF.R.U32.HI R3, RZ, 0x6, R3 ;  /* 0x00000006ff037819 */ /* 0x000fd60000011603 */
[----:B------:R-:W-:-:S05]  /*187c0*/  @P0 VIADD R2, R2, 0x3f ;  /* 0x0000003f02020836 */ /* 0x000fca0000000000 */
[----:B------:R-:W-:-:S04]  /*187d0*/  @P0 SHF.R.S32.HI R4, RZ, 0x1f, R2 ;  /* 0x0000001fff040819 */ /* 0x000fc80000011402 */
[----:B------:R-:W-:Y:S01]  /*187e0*/  @P0 LEA.HI R2, R4, R2, RZ, 0x6 ;  /* 0x0000000204020211 */ /* 0x000fe200078f30ff */
[----:B------:R-:W-:-:S03]  /*187f0*/  IMAD.MOV.U32 R4, RZ, RZ, R3 ;  /* 0x000000ffff047224 */ /* 0x000fc600078e0003 */
[----:B------:R-:W-:Y:S02]  /*18800*/  @P0 SHF.R.S32.HI R4, RZ, 0x6, R2 ;  /* 0x00000006ff040819 */ /* 0x000fe40000011402 */
[----:B------:R-:W-:Y:S02]  /*18810*/  PLOP3.LUT P0, PT, PT, PT, PT, 0x80, 0x0 ;  /* 0x000000000000781c */ /* 0x000fe40003f0f070 */
[----:B------:R-:W-:-:S13]  /*18820*/  ISETP.GT.AND P1, PT, R4, R3, PT ;  /* 0x000000030400720c */ /* 0x000fda0003f24270 */
[----:B------:R-:W-:Y:S05]  /*18830*/  @!P1 BRA `(.L_x_2905) ;  /* 0x0000001800bc9947 */ /* 0x000fea0003800000 */
[----:B------:R-:W-:Y:S01]  /*18840*/  UMOV UR4, 0xffffffff ;  /* 0xffffffff00047882 */ /* 0x000fe20000000000 */
[----:B------:R-:W-:Y:S02]  /*18850*/  SEL R2, R19, RZ, !P2 ;  /* 0x000000ff13027207 */ /* 0x000fe40005000000 */
[----:B------:R-:W-:Y:S05]  /*18860*/  BRA.DIV UR4, `(.L_x_2906) ;  /* 0x0000008604f07947 */ /* 0x000fea000b800000 */
[----:B------:R-:W0:Y:S02]  /*18870*/  S2R R5, SR_TID.X ;  /* 0x0000000000057919 */ /* 0x000e240000002100 */
[----:B0-----:R-:W-:-:S04]  /*18880*/  SHF.R.U32.HI R5, RZ, 0x5, R5 ;  /* 0x00000005ff057819 */ /* 0x001fc80000011605 */
[----:B------:R-:W-:-:S05]  /*18890*/  LOP3.LUT R5, R5, 0x3, RZ, 0xc0, !PT ;  /* 0x0000000305057812 */ /* 0x000fca00078ec0ff */
[----:B------:R0:W1:Y:S02]  /*188a0*/  SHFL.IDX PT, R14, R5, RZ, 0x1f ;  /* 0x00001fff050e7589 */ /* 0x00006400000e0000 */
.L_x_3116:
[----:B-1----:R-:W-:Y:S02]  /*188b0*/  ISETP.NE.AND P0, PT, R14, RZ, PT ;  /* 0x000000ff0e00720c */ /* 0x002fe40003f05270 */
[----:B------:R-:W-:-:S11]  /*188c0*/  PLOP3.LUT P6, PT, PT, PT, PT, 0x8, 0x0 ;  /* 0x000000000000781c */ /* 0x000fd60003fce170 */
[----:B------:R-:W-:Y:S05]  /*188d0*/  @P0 BRA `(.L_x_2907) ;  /* 0x00000000000c0947 */ /* 0x000fea0003800000 */
[----:B------:R-:W-:-:S03]  /*188e0*/  UMOV UR4, 0xffffffff ;  /* 0xffffffff00047882 */ /* 0x000fc60000000000 */
[----:B------:R-:W-:Y:S05]  /*188f0*/  BRA.DIV UR4, `(.L_x_2908) ;  /* 0x0000008a04007947 */ /* 0x000fea000b800000 */
[----:B------:R-:W-:-:S13]  /*18900*/  ELECT P6, URZ, PT ;  /* 0x00000000003f782f */ /* 0x000fda00038c0000 */
.L_x_2907:
[----:B0-----:R-:W2:Y:S04]  /*18910*/  LDL R5, [R1+0x48] ;  /* 0x0000480001057983 */ /* 0x001ea80000100800 */
[----:B------:R-:W3:Y:S01]  /*18920*/  LDL R7, [R1] ;  /* 0x0000000001077983 */ /* 0x000ee20000100800 */
        /* <DEDUP_REMOVED lines=8> */
.L_x_3119:
[----:B------:R-:W-:Y:S05]  /*189b0*/  BSYNC B1 ;  /* 0x0000000000017941 */ /* 0x000fea0003800000 */
.L_x_2909:
[----:B------:R-:W-:Y:S04]  /*189c0*/  BSSY B1, `(.L_x_2911) ;  /* 0x00000be000017945 */ /* 0x000fe80003800000 */
[----:B------:R-:W-:Y:S05]  /*189d0*/  @!P6 BRA `(.L_x_2912) ;  /* 0x0000000800f0e947 */ /* 0x000fea0003800000 */
[----:B------:R-:W2:Y:S04]  /*189e0*/  LDL R9, [R1] ;  /* 0x0000000001097983 */ /* 0x000ea80000100800 */
[----:B0-----:R-:W2:Y:S04]  /*189f0*/  LDL R6, [R1+0x8] ;  /* 0x0000080001067983 */ /* 0x001ea80000100800 */
[----:B------:R-:W3:Y:S01]  /*18a00*/  LDL R8, [R1+0x14] ;  /* 0x0000140001087983 */ /* 0x000ee20000100800 */
[----:B------:R-:W-:Y:S01]  /*18a10*/  BSSY B2, `(.L_x_2913) ;  /* 0x0000008000027945 */ /* 0x000fe20003800000 */
[----:B------:R-:W0:Y:S02]  /*18a20*/  S2R R7, SR_TID.X ;  /* 0x0000000000077919 */ /* 0x000e240000002100 */
[----:B0-----:R-:W-:-:S04]  /*18a30*/  LOP3.LUT R7, R7, 0x7f, RZ, 0xc0, !PT ;  /* 0x0000007f07077812 */ /* 0x001fc800078ec0ff */
[----:B------:R-:W-:Y:S01]  /*18a40*/  ISETP.NE.AND P1, PT, R7, RZ, PT ;  /* 0x000000ff0700720c */ /* 0x000fe20003f25270 */
[----:B--2---:R-:W-:Y:S01]  /*18a50*/  IMAD R6, R6, 0x8, R9 ;  /* 0x0000000806067824 */ /* 0x004fe200078e0209 */
[----:B---3--:R-:W-:-:S04]  /*18a60*/  SHF.L.U32 R9, R8, 0x1f, RZ ;  /* 0x0000001f08097819 */ /* 0x008fc800000006ff */
[----:B------:R-:W0:Y:S02]  /*18a70*/  SYNCS.PHASECHK.TRANS64.TRYWAIT P0, [R6+URZ+0x28ca0], R9 ;  /* 0x028ca009060075a7 */ /* 0x000e24000800017f */
[----:B0-----:R-:W-:Y:S05]  /*18a80*/  @!P0 BRA `(.L_x_2914) ;  /* 0x0000008400d48947 */ /* 0x001fea0003800000 */
.L_x_3120:
[----:B------:R-:W-:Y:S05]  /*18a90*/  BSYNC B2 ;  /* 0x0000000000027941 */ /* 0x000fea0003800000 */
.L_x_2913:
        /* <DEDUP_REMOVED lines=9> */
.L_x_2916:
[----:B------:R-:W-:Y:S05]  /*18b30*/  BSYNC B2 ;  /* 0x0000000000027941 */ /* 0x000fea0003800000 */
.L_x_2915:
[----:B------:R-:W2:Y:S04]  /*18b40*/  LDL R8, [R1] ;  /* 0x0000000001087983 */ /* 0x000ea80000100800 */
        /* <DEDUP_REMOVED lines=13> */
.L_x_2917:
        /* <DEDUP_REMOVED lines=13> */
.L_x_3121:
[----:B------:R-:W-:Y:S05]  /*18cf0*/  BSYNC B2 ;  /* 0x0000000000027941 */ /* 0x000fea0003800000 */
.L_x_2918:
[----:B------:R-:W-:Y:S01]  /*18d00*/  BSSY B2, `(.L_x_2920) ;  /* 0x000000b000027945 */ /* 0x000fe20003800000 */
[----:B------:R-:W-:Y:S02]  /*18d10*/  IMAD.MOV.U32 R10, RZ, RZ, 0x0 ;  /* 0x00000000ff0a7424 */ /* 0x000fe400078e00ff */
[----:B------:R-:W-:Y:S01]  /*18d20*/  IMAD.MOV.U32 R11, RZ, RZ, 0x12f00000 ;  /* 0x12f00000ff0b7424 */ /* 0x000fe200078e00ff */
[----:B------:R-:W-:Y:S06]  /*18d30*/  @P1 BRA `(.L_x_2921) ;  /* 0x00000000001c1947 */ /* 0x000fec0003800000 */
[----:B------:R-:W2:Y:S01]  /*18d40*/  S2R R8, SR_TID.X ;  /* 0x0000000000087919 */ /* 0x000ea20000002100 */
[----:B------:R-:W-:-:S04]  /*18d50*/  IMAD.MOV.U32 R7, RZ, RZ, 0x10000 ;  /* 0x00010000ff077424 */ /* 0x000fc800078e00ff */
[----:B------:R3:W-:Y:S01]  /*18d60*/  SYNCS.ARRIVE.TRANS64 RZ, [R6+URZ+0x28cb0], R7 ;  /* 0x028cb00706ff79a7 */ /* 0x0007e2000800003f */
[----:B--2---:R-:W-:-:S04]  /*18d70*/  LOP3.LUT R8, R8, 0x1f, RZ, 0xc0, !PT ;  /* 0x0000001f08087812 */ /* 0x004fc800078ec0ff */
[----:B------:R-:W-:-:S13]  /*18d80*/  ISETP.NE.AND P0, PT, R8, RZ, PT ;  /* 0x000000ff0800720c */ /* 0x000fda0003f05270 */
[----:B---3--:R-:W-:Y:S05]  /*18d90*/  @!P0 BRA `(.L_x_2921) ;  /* 0x0000000000048947 */ /* 0x008fea0003800000 */
[----:B------:R-:W-:Y:S01]  /*18da0*/  BPT.TRAP 0x1 ;  /* 0x000000040000795c */ /* 0x000fe20000300000 */
.L_x_2921:
[----:B------:R-:W-:Y:S05]  /*18db0*/  BSYNC B2 ;  /* 0x0000000000027941 */ /* 0x000fea0003800000 */
.L_x_2920:
[----:B------:R-:W2:Y:S04]  /*18dc0*/  LDL R8, [R1] ;  /* 0x0000000001087983 */ /* 0x000ea80000100800 */
        /* <DEDUP_REMOVED lines=10> */
.L_x_2922:
        /* <DEDUP_REMOVED lines=15> */
.L_x_2923:
        /* <DEDUP_REMOVED lines=15> */
.L_x_2924:
        /* <DEDUP_REMOVED lines=15> */
.L_x_2925:
        /* <DEDUP_REMOVED lines=15> */
.L_x_2926:
        /* <DEDUP_REMOVED lines=15> */
.L_x_2927:
        /* <DEDUP_REMOVED lines=15> */
.L_x_2928:
        /* <DEDUP_REMOVED lines=15> */
.L_x_2929:
        /* <DEDUP_REMOVED lines=10> */
.L_x_2912:
[----:B------:R-:W-:Y:S05]  /*195a0*/  BSYNC B1 ;  /* 0x0000000000017941 */ /* 0x000fea0003800000 */
.L_x_2911:
[----:B------:R-:W0:Y:S04]  /*195b0*/  LDL.LU R9, [R1+0x8] ;  /* 0x0000080001097983 */ /* 0x000e280000300800 */
[----:B------:R-:W2:Y:S01]  /*195c0*/  LDL.LU R8, [R1+0x14] ;  /* 0x0000140001087983 */ /* 0x000ea20000300800 */
[----:B------:R-:W-:Y:S01]  /*195d0*/  VIADD R4, R4, 0xfffffffe ;  /* 0xfffffffe04047836 */ /* 0x000fe20000000000 */
[----:B------:R-:W-:-:S04]  /*195e0*/  PLOP3.LUT P0, PT, PT, PT, PT, 0x8, 0x0 ;  /* 0x000000000000781c */ /* 0x000fc80003f0e170 */
[----:B------:R-:W-:Y:S02]  /*195f0*/  ISETP.GE.AND P2, PT, R4, R3, PT ;  /* 0x000000030400720c */ /* 0x000fe40003f46270 */
[----:B0-----:R-:W-:-:S04]  /*19600*/  IADD3 R5, R9, 0x1, RZ ;  /* 0x0000000109057810 */ /* 0x001fc80007ffe0ff */
[----:B------:R-:W-:-:S04]  /*19610*/  ISETP.NE.AND P1, PT, R5, 0x2, PT ;  /* 0x000000020500780c */ /* 0x000fc80003f25270 */
[----:B------:R-:W-:Y:S02]  /*19620*/  SEL R6, RZ, 0x1, P1 ;  /* 0x00000001ff067807 */ /* 0x000fe40000800000 */
[----:B------:R-:W-:Y:S02]  /*19630*/  SEL R5, R5, RZ, P1 ;  /* 0x000000ff05057207 */ /* 0x000fe40000800000 */
[----:B--2---:R-:W-:-:S03]  /*19640*/  LOP3.LUT R8, R8, R6, RZ, 0x3c, !PT ;  /* 0x0000000608087212 */ /* 0x004fc600078e3cff */
[----:B------:R0:W-:Y:S04]  /*19650*/  STL [R1+0x8], R5 ;  /* 0x0000080501007387 */ /* 0x0001e80000100800 */
[----:B------:R0:W-:Y:S01]  /*19660*/  STL [R1+0x14], R8 ;  /* 0x0000140801007387 */ /* 0x0001e20000100800 */
[----:B------:R-:W-:Y:S05]  /*19670*/  @!P2 BRA `(.L_x_2905) ;  /* 0x0000000c002ca947 */ /* 0x000fea0003800000 */
.L_x_2949:
[----:B------:R-:W-:Y:S05]  /*19680*/  YIELD ;  /* 0x0000000000007946 */ /* 0x000fea0003800000 */
[----:B------:R-:W-:Y:S04]  /*19690*/  BSSY B1, `(.L_x_2930) ;  /* 0x00000bd000017945 */ /* 0x000fe80003800000 */
[----:B-1----:R-:W-:Y:S05]  /*196a0*/  @!P6 BRA `(.L_x_2931) ;  /* 0x0000000800ece947 */ /* 0x002fea0003800000 */
[----:B0-----:R-:W2:Y:S04]  /*196b0*/  LDL R8, [R1] ;  /* 0x0000000001087983 */ /* 0x001ea80000100800 */
[----:B------:R-:W2:Y:S04]  /*196c0*/  LDL R5, [R1+0x8] ;  /* 0x0000080001057983 */ /* 0x000ea80000100800 */
        /* <DEDUP_REMOVED lines=9> */
.L_x_3122:
[----:B------:R-:W-:Y:S05]  /*19760*/  BSYNC B2 ;  /* 0x0000000000027941 */ /* 0x000fea0003800000 */
.L_x_2932:
        /* <DEDUP_REMOVED lines=9> */
.L_x_2935:
[----:B------:R-:W-:Y:S05]  /*19800*/  BSYNC B2 ;  /* 0x0000000000027941 */ /* 0x000fea0003800000 */
.L_x_2934:
[----:B------:R-:W2:Y:S04]  /*19810*/  LDL R8, [R1] ;  /* 0x0000000001087983 */ /* 0x000ea80000100800 */
        /* <DEDUP_REMOVED lines=12> */
.L_x_2936:
        /* <DEDUP_REMOVED lines=13> */
.L_x_3123:
[----:B------:R-:W-:Y:S05]  /*199b0*/  BSYNC B2 ;  /* 0x0000000000027941 */ /* 0x000fea0003800000 */
.L_x_2937:
        /* <DEDUP_REMOVED lines=11> */
.L_x_2940:
[----:B------:R-:W-:Y:S05]  /*19a70*/  BSYNC B2 ;  /* 0x0000000000027941 */ /* 0x000fea0003800000 */
.L_x_2939:
        /* <DEDUP_REMOVED lines=11> */
.L_x_2941:
        /* <DEDUP_REMOVED lines=15> */
.L_x_2942:
        /* <DEDUP_REMOVED lines=15> */
.L_x_2943:
        /* <DEDUP_REMOVED lines=15> */
.L_x_2944:
        /* <DEDUP_REMOVED lines=15> */
.L_x_2945:
        /* <DEDUP_REMOVED lines=15> */
.L_x_2946:
        /* <DEDUP_REMOVED lines=15> */
.L_x_2947:
        /* <DEDUP_REMOVED lines=15> */
.L_x_2948:
        /* <DEDUP_REMOVED lines=10> */
.L_x_2931:
[----:B------:R-:W-:Y:S05]  /*1a260*/  BSYNC B1 ;  /* 0x0000000000017941 */ /* 0x000fea0003800000 */
.L_x_2930:
[----:B------:R-:W0:Y:S04]  /*1a270*/  LDL.LU R9, [R1+0x8] ;  /* 0x0000080001097983 */ /* 0x000e280000300800 */
[----:B------:R-:W2:Y:S01]  /*1a280*/  LDL.LU R7, [R1+0x14] ;  /* 0x0000140001077983 */ /* 0x000ea20000300800 */
[C---:B------:R-:W-:Y:S01]  /*1a290*/  ISETP.GT.AND P2, PT, R4.reuse, R3, PT ;  /* 0x000000030400720c */ /* 0x040fe20003f44270 */
[----:B------:R-:W-:Y:S02]  /*1a2a0*/  VIADD R4, R4, 0xffffffff ;  /* 0xffffffff04047836 */ /* 0x000fe40000000000 */
[----:B0-----:R-:W-:-:S05]  /*1a2b0*/  VIADD R5, R9, 0x1 ;  /* 0x0000000109057836 */ /* 0x001fca0000000000 */
[----:B------:R-:W-:-:S04]  /*1a2c0*/  ISETP.NE.AND P1, PT, R5, 0x2, PT ;  /* 0x000000020500780c */ /* 0x000fc80003f25270 */
[----:B------:R-:W-:Y:S02]  /*1a2d0*/  SEL R6, RZ, 0x1, P1 ;  /* 0x00000001ff067807 */ /* 0x000fe40000800000 */
[----:B------:R-:W-:Y:S02]  /*1a2e0*/  SEL R5, R5, RZ, P1 ;  /* 0x000000ff05057207 */ /* 0x000fe40000800000 */
[----:B--2---:R-:W-:-:S05]  /*1a2f0*/  LOP3.LUT R7, R7, R6, RZ, 0x3c, !PT ;  /* 0x0000000607077212 */ /* 0x004fca00078e3cff */
[----:B------:R1:W-:Y:S04]  /*1a300*/  STL [R1+0x14], R7 ;  /* 0x0000140701007387 */ /* 0x0003e80000100800 */
[----:B------:R1:W-:Y:S01]  /*1a310*/  STL [R1+0x8], R5 ;  /* 0x0000080501007387 */ /* 0x0003e20000100800 */
[----:B------:R-:W-:Y:S05]  /*1a320*/  @P2 BRA `(.L_x_2949) ;  /* 0xfffffff000d42947 */ /* 0x000fea000383ffff */
.L_x_2905:
[----:B------:R-:W-:Y:S05]  /*1a330*/  BSYNC B0 ;  /* 0x0000000000007941 */ /* 0x000fea0003800000 */
.L_x_2904:
[----:B-1----:R-:W2:Y:S01]  /*1a340*/  LDL R7, [R1+0x28] ;  /* 0x0000280001077983 */ /* 0x002ea20000100800 */
[----:B------:R-:W1:Y:S01]  /*1a350*/  LDC R0, c[0x0][0x448] ;  /* 0x00011200ff007b82 */ /* 0x000e620000000800 */
[----:B------:R-:W-:Y:S07]  /*1a360*/  @!P0 WARPSYNC.ALL ;  /* 0x0000000000008948 */ /* 0x000fee0003800000 */
[----:B------:R-:W-:Y:S01]  /*1a370*/  @!P0 BAR.SYNC.DEFER_BLOCKING 0xc, 0x180 ;  /* 0x0306000000008b1d */ /* 0x000fe20000010000 */
[----:B-1----:R-:W-:-:S13]  /*1a380*/  ISETP.NE.AND P1, PT, R0, 0x1, PT ;  /* 0x000000010000780c */ /* 0x002fda0003f25270 */
[----:B------:R-:W1:Y:S08]  /*1a390*/  @P1 LDC R2, c[0x0][0x44c] ;  /* 0x00011300ff021b82 */ /* 0x000e700000000800 */
[----:B------:R-:W3:Y:S01]  /*1a3a0*/  @P1 LDC R3, c[0x0][0x450] ;  /* 0x00011400ff031b82 */ /* 0x000ee20000000800 */
[----:B--2---:R-:W-:-:S04]  /*1a3b0*/  VIADD R0, R7, 0x3f ;  /* 0x0000003f07007836 */ /* 0x004fc80000000000 */
[----:B-1----:R-:W-:-:S05]  /*1a3c0*/  @P1 IMAD.HI.U32 R2, R0, R2, RZ ;  /* 0x0000000200021227 */ /* 0x002fca00078e00ff */
[----:B---3--:R-:W-:Y:S02]  /*1a3d0*/  @P1 SHF.R.U32.HI R0, RZ, R3, R2 ;  /* 0x00000003ff001219 */ /* 0x008fe40000011602 */
[----:B------:R-:W1:Y:S03]  /*1a3e0*/  LDC.64 R2, c[0x0][0x9e0] ;  /* 0x00027800ff027b82 */ /* 0x000e660000000a00 */
[----:B------:R-:W-:Y:S01]  /*1a3f0*/  IMAD.IADD R0, R20, 0x1, R0 ;  /* 0x0000000114007824 */ /* 0x000fe200078e0200 */
[----:B-1----:R-:W-:-:S03]  /*1a400*/  ISETP.GE.AND P2, PT, R3, 0x1, PT ;  /* 0x000000010300780c */ /* 0x002fc60003f46270 */
[----:B------:R-:W-:-:S10]  /*1a410*/  IMAD.IADD R2, R0, 0x1, R2 ;  /* 0x0000000100027824 */ /* 0x000fd400078e0202 */
[----:B------:R-:W-:Y:S05]  /*1a420*/  @!P2 BRA `(.L_x_2950) ;  /* 0x000000000048a947 */ /* 0x000fea0003800000 */
[C---:B------:R-:W-:Y:S01]  /*1a430*/  ISETP.GT.AND P0, PT, R0.reuse, RZ, PT ;  /* 0x000000ff0000720c */ /* 0x040fe20003f04270 */
[----:B------:R-:W-:Y:S01]  /*1a440*/  BSSY B0, `(.L_x_2951) ;  /* 0x000000e000007945 */ /* 0x000fe20003800000 */
[----:B------:R-:W-:-:S11]  /*1a450*/  IADD3 R6, R0, -0x1, RZ ;  /* 0xffffffff00067810 */ /* 0x000fd60007ffe0ff */
[----:B------:R-:W-:Y:S05]  /*1a460*/  @P0 BRA `(.L_x_2952) ;  /* 0x00000000001c0947 */ /* 0x000fea0003800000 */
[----:B------:R-:W-:Y:S01]  /*1a470*/  ISETP.NE.AND P0, PT, R3, 0x1, PT ;  /* 0x000000010300780c */ /* 0x000fe20003f05270 */
[----:B------:R-:W-:-:S12]  /*1a480*/  IMAD.MOV R0, RZ, RZ, -R0 ;  /* 0x000000ffff007224 */ /* 0x000fd800078e0a00 */
[----:B0-----:R-:W0:Y:S02]  /*1a490*/  @P0 LDC.64 R4, c[0x0][0x9e8] ;  /* 0x00027a00ff040b82 */ /* 0x001e240000000a00 */
[----:B0-----:R-:W-:-:S05]  /*1a4a0*/  @P0 IMAD.HI.U32 R4, R0, R4, RZ ;  /* 0x0000000400040227 */ /* 0x001fca00078e00ff */
[----:B------:R-:W-:-:S04]  /*1a4b0*/  @P0 SHF.R.U32.HI R0, RZ, R5, R4 ;  /* 0x00000005ff000219 */ /* 0x000fc80000011604 */
[----:B------:R-:W-:Y:S01]  /*1a4c0*/  LOP3.LUT R6, RZ, R0, RZ, 0x33, !PT ;  /* 0x00000000ff067212 */ /* 0x000fe200078e33ff */
[----:B------:R-:W-:Y:S06]  /*1a4d0*/  BRA `(.L_x_2953) ;  /* 0x0000000000107947 */ /* 0x000fec0003800000 */
.L_x_2952:
[----:B------:R-:W-:-:S13]  /*1a4e0*/  ISETP.NE.AND P0, PT, R3, 0x1, PT ;  /* 0x000000010300780c */ /* 0x000fda0003f05270 */
[----:B0-----:R-:W0:Y:S02]  /*1a4f0*/  @P0 LDC.64 R4, c[0x0][0x9e8] ;  /* 0x00027a00ff040b82 */ /* 0x001e240000000a00 */
[----:B0-----:R-:W-:-:S05]  /*1a500*/  @P0 IMAD.HI.U32 R4, R6, R4, RZ ;  /* 0x0000000406040227 */ /* 0x001fca00078e00ff */
[----:B------:R-:W-:-:S07]  /*1a510*/  @P0 SHF.R.U32.HI R6, RZ, R5, R4 ;  /* 0x00000005ff060219 */ /* 0x000fce0000011604 */
.L_x_2953:
[----:B------:R-:W-:Y:S05]  /*1a520*/  BSYNC B0 ;  /* 0x0000000000007941 */ /* 0x000fea0003800000 */
.L_x_2951:
[----:B------:R-:W-:-:S05]  /*1a530*/  IMAD R6, R6, R3, R3 ;  /* 0x0000000306067224 */ /* 0x000fca00078e0203 */
[----:B------:R-:W-:-:S07]  /*1a540*/  VIMNMX R2, R2, R6, PT ;  /* 0x0000000602027248 */ /* 0x000fce0003fe0100 */
.L_x_2950:
[----:B------:R-:W-:Y:S01]  /*1a550*/  VIADD R2, R2, 0x3f ;  /* 0x0000003f02027836 */ /* 0x000fe20000000000 */
[----:B------:R-:W1:Y:S01]  /*1a560*/  @P1 LDC R4, c[0x0][0x450] ;  /* 0x00011400ff041b82 */ /* 0x000e620000000800 */
[----:B------:R-:W-:-:S03]  /*1a570*/  ULDC UR4, c[0x0][0x9dc] ;  /* 0x0002770000047ab9 */ /* 0x000fc60000000800 */
[----:B------:R-:W-:-:S04]  /*1a580*/  SHF.R.S32.HI R0, RZ, 0x1f, R2 ;  /* 0x0000001fff007819 */ /* 0x000fc80000011402 */
[----:B------:R-:W-:Y:S01]  /*1a590*/  LEA.HI R0, R0, R2, RZ, 0x6 ;  /* 0x0000000200007211 */ /* 0x000fe200078f30ff */
[----:B------:R-:W-:-:S03]  /*1a5a0*/  IMAD.MOV.U32 R2, RZ, RZ, R7 ;  /* 0x000000ffff027224 */ /* 0x000fc600078e0007 */
[----:B------:R-:W-:-:S04]  /*1a5b0*/  SHF.R.S32.HI R0, RZ, 0x6, R0 ;  /* 0x00000006ff007819 */ /* 0x000fc80000011400 */
[----:B------:R-:W-:Y:S02]  /*1a5c0*/  VIMNMX R6, R21, R0, PT ;  /* 0x0000000015067248 */ /* 0x000fe40003fe0100 */
[----:B------:R-:W2:Y:S03]  /*1a5d0*/  @P1 LDC R0, c[0x0][0x44c] ;  /* 0x00011300ff001b82 */ /* 0x000ea60000000800 */
[----:B------:R3:W-:Y:S01]  /*1a5e0*/  STL [R1+0x2c], R6 ;  /* 0x00002c0601007387 */ /* 0x0007e20000100800 */
[----:B--2---:R-:W-:-:S05]  /*1a5f0*/  @P1 IMAD.HI.U32 R0, R7, R0, RZ ;  /* 0x0000000007001227 */ /* 0x004fca00078e00ff */
[----:B-1----:R-:W-:-:S05]  /*1a600*/  @P1 SHF.R.U32.HI R2, RZ, R4, R0 ;  /* 0x00000004ff021219 */ /* 0x002fca0000011600 */
[----:B------:R-:W-:-:S04]  /*1a610*/  IMAD.IADD R2, R17, 0x1, R2 ;  /* 0x0000000111027824 */ /* 0x000fc800078e0202 */
[----:B------:R-:W-:Y:S01]  /*1a620*/  VIADD R0, R2, -UR4 ;  /* 0x8000000402007c36 */ /* 0x000fe20008000000 */
[----:B---3--:R-:W-:Y:S06]  /*1a630*/  @!P2 BRA `(.L_x_2954) ;  /* 0x000000000044a947 */ /* 0x008fec0003800000 */
[----:B------:R-:W-:Y:S01]  /*1a640*/  ISETP.GT.AND P0, PT, R2, -0x1, PT ;  /* 0xffffffff0200780c */ /* 0x000fe20003f04270 */
[----:B------:R-:W-:-:S12]  /*1a650*/  BSSY B0, `(.L_x_2955) ;  /* 0x000000d000007945 */ /* 0x000fd80003800000 */
[----:B------:R-:W-:Y:S05]  /*1a660*/  @P0 BRA `(.L_x_2956) ;  /* 0x00000000001c0947 */ /* 0x000fea0003800000 */
[----:B------:R-:W-:Y:S02]  /*1a670*/  ISETP.NE.AND P0, PT, R3, 0x1, PT ;  /* 0x000000010300780c */ /* 0x000fe40003f05270 */
[----:B------:R-:W-:-:S11]  /*1a680*/  LOP3.LUT R2, RZ, R2, RZ, 0x33, !PT ;  /* 0x00000002ff027212 */ /* 0x000fd600078e33ff */
[----:B0-----:R-:W0:Y:S02]  /*1a690*/  @P0 LDC.64 R4, c[0x0][0x9e8] ;  /* 0x00027a00ff040b82 */ /* 0x001e240000000a00 */
[----:B0-----:R-:W-:-:S05]  /*1a6a0*/  @P0 IMAD.HI.U32 R4, R2, R4, RZ ;  /* 0x0000000402040227 */ /* 0x001fca00078e00ff */
[----:B------:R-:W-:-:S04]  /*1a6b0*/  @P0 SHF.R.U32.HI R2, RZ, R5, R4 ;  /* 0x00000005ff020219 */ /* 0x000fc80000011604 */
[----:B------:R-:W-:Y:S01]  /*1a6c0*/  LOP3.LUT R2, RZ, R2, RZ, 0x33, !PT ;  /* 0x00000002ff027212 */ /* 0x000fe200078e33ff */
[----:B------:R-:W-:Y:S06]  /*1a6d0*/  BRA `(.L_x_2957) ;  /* 0x0000000000107947 */ /* 0x000fec0003800000 */
.L_x_2956:
[----:B------:R-:W-:-:S13]  /*1a6e0*/  ISETP.NE.AND P0, PT, R3, 0x1, PT ;  /* 0x000000010300780c */ /* 0x000fda0003f05270 */
[----:B0-----:R-:W0:Y:S02]  /*1a6f0*/  @P0 LDC.64 R4, c[0x0][0x9e8] ;  /* 0x00027a00ff040b82 */ /* 0x001e240000000a00 */
[----:B0-----:R-:W-:-:S05]  /*1a700*/  @P0 IMAD.HI.U32 R4, R2, R4, RZ ;  /* 0x0000000402040227 */ /* 0x001fca00078e00ff */
[----:B------:R-:W-:-:S07]  /*1a710*/  @P0 SHF.R.U32.HI R2, RZ, R5, R4 ;  /* 0x00000005ff020219 */ /* 0x000fce0000011604 */
.L_x_2957:
[----:B------:R-:W-:Y:S05]  /*1a720*/  BSYNC B0 ;  /* 0x0000000000007941 */ /* 0x000fea0003800000 */
.L_x_2955:
[----:B------:R-:W-:-:S05]  /*1a730*/  IMAD R2, R2, R3, RZ ;  /* 0x0000000302027224 */ /* 0x000fca00078e02ff */
[----:B------:R-:W-:-:S07]  /*1a740*/  VIMNMX R0, R0, R2, !PT ;  /* 0x0000000200007248 */ /* 0x000fce0007fe0100 */
.L_x_2954:
[----:B------:R-:W-:Y:S01]  /*1a750*/  SHF.R.S32.HI R2, RZ, 0x1f, R0 ;  /* 0x0000001fff027819 */ /* 0x000fe20000011400 */
[----:B------:R-:W-:Y:S03]  /*1a760*/  BSSY B7, `(.L_x_2958) ;  /* 0x00004c6000077945 */ /* 0x000fe60003800000 */
[----:B------:R-:W-:-:S04]  /*1a770*/  LEA.HI R2, R2, R0, RZ, 0x6 ;  /* 0x0000000002027211 */ /* 0x000fc800078f30ff */
[----:B------:R-:W-:-:S04]  /*1a780*/  SHF.R.S32.HI R2, RZ, 0x6, R2 ;  /* 0x00000006ff027819 */ /* 0x000fc80000011402 */
[----:B------:R-:W-:-:S04]  /*1a790*/  VIMNMX R3, RZ, R2, !PT ;  /* 0x00000002ff037248 */ /* 0x000fc80007fe0100 */
[----:B------:R-:W-:Y:S01]  /*1a7a0*/  ISETP.GT.AND P0, PT, R6, R3, PT ;  /* 0x000000030600720c */ /* 0x000fe20003f04270 */
[----:B------:R1:W-:-:S12]  /*1a7b0*/  STL [R1+0x24], R3 ;  /* 0x0000240301007387 */ /* 0x0003d80000100800 */
[----:B-1----:R-:W-:Y:S05]  /*1a7c0*/  @P0 BRA `(.L_x_2959) ;  /* 0x0000000000440947 */ /* 0x002fea0003800000 */
[----:B------:R-:W1:Y:S02]  /*1a7d0*/  S2R R3, SR_TID.X ;  /* 0x0000000000037919 */ /* 0x000e640000002100 */
[----:B-1----:R-:W-:-:S04]  /*1a7e0*/  LOP3.LUT R3, R3, 0x7f, RZ, 0xc0, !PT ;  /* 0x0000007f03037812 */ /* 0x002fc800078ec0ff */
[----:B------:R-:W-:-:S13]  /*1a7f0*/  ISETP.NE.AND P0, PT, R3, RZ, PT ;  /* 0x000000ff0300720c */ /* 0x000fda0003f05270 */
[----:B------:R-:W-:Y:S05]  /*1a800*/  @P0 BRA `(.L_x_2960) ;  /* 0x0000004800ec0947 */ /* 0x000fea0003800000 */
[----:B0-----:R-:W0:Y:S01]  /*1a810*/  S2R R5, SR_LANEID ;  /* 0x0000000000057919 */ /* 0x001e220000000000 */
        /* <DEDUP_REMOVED lines=10> */
[----:B0-----:R-:W-:Y:S01]  /*1a8c0*/  IADD3 R16, R0, UR37, R7 ;  /* 0x0000002500107c10 */ /* 0x001fe2000fffe007 */
[----:B------:R-:W-:Y:S06]  /*1a8d0*/  BRA `(.L_x_2960) ;  /* 0x0000004800b87947 */ /* 0x000fec0003800000 */
.L_x_2959:
[----:B------:R-:W2:Y:S01]  /*1a8e0*/  LDL R17, [R1] ;  /* 0x0000000001117983 */ /* 0x000ea20000100800 */
        /* <DEDUP_REMOVED lines=20> */
.L_x_2962:
[----:B------:R-:W-:Y:S05]  /*1aa30*/  BSYNC B6 ;  /* 0x0000000000067941 */ /* 0x000fea0003800000 */
.L_x_2961:
        /* <DEDUP_REMOVED lines=10> */
[----:B0-----:R-:W-:Y:S02]  /*1aae0*/  IMAD.U32 R5, RZ, RZ, UR7 ;  /* 0x00000007ff057e24 */ /* 0x001fe4000f8e00ff */
        /* <DEDUP_REMOVED lines=9> */
.L_x_2965:
[----:B------:R0:W1:Y:S01]  /*1ab80*/  LDC.64 R2, c[0x4][R17] ;  /* 0x0100000011027b82 */ /* 0x0000620000000a00 */
[----:B------:R-:W-:Y:S01]  /*1ab90*/  ULDC.64 UR4, c[0x4][0x90] ;  /* 0x0100240000047ab9 */ /* 0x000fe20000000a00 */
[----:B------:R-:W-:Y:S01]  /*1aba0*/  ULDC.64 UR6, c[0x4][0x98] ;  /* 0x0100260000067ab9 */ /* 0x000fe20000000a00 */
[----:B------:R-:W-:Y:S01]  /*1abb0*/  ULDC.64 UR8, c[0x4][0x18] ;  /* 0x0100060000087ab9 */ /* 0x000fe20000000a00 */
[----:B------:R-:W-:Y:S01]  /*1abc0*/  IMAD.U32 R4, RZ, RZ, UR4 ;  /* 0x00000004ff047e24 */ /* 0x000fe2000f8e00ff */
[----:B------:R-:W-:Y:S01]  /*1abd0*/  MOV R5, UR5 ;  /* 0x0000000500057c02 */ /* 0x000fe20008000f00 */
        /* <DEDUP_REMOVED lines=9> */
.L_x_2964:
[----:B------:R-:W-:Y:S05]  /*1ac70*/  BSYNC B6 ;  /* 0x0000000000067941 */ /* 0x000fea0003800000 */
.L_x_2963:
[----:B------:R-:W-:Y:S01]  /*1ac80*/  ULDC.64 UR4, c[0x0][0x9f8] ;  /* 0x00027e0000047ab9 */ /* 0x000fe20000000a00 */
[----:B------:R-:W2:Y:S01]  /*1ac90*/  LDL R17, [R1+0x2c] ;  /* 0x00002c0001117983 */ /* 0x000ea20000100800 */
[----:B------:R-:W-:Y:S01]  /*1aca0*/  ISETP.NE.U32.AND P0, PT, RZ, UR4, PT ;  /* 0x00000004ff007c0c */ /* 0x000fe2000bf05070 */
[----:B------:R-:W-:-:S03]  /*1acb0*/  IMAD.MOV.U32 R7, RZ, RZ, R19 ;  /* 0x000000ffff077224 */ /* 0x000fc600078e0013 */
[----:B------:R-:W-:Y:S01]  /*1acc0*/  ISETP.NE.AND.EX P0, PT, RZ, UR5, PT, P0 ;  /* 0x00000005ff007c0c */ /* 0x000fe2000bf05300 */
[----:B------:R-:W-:-:S12]  /*1acd0*/  ULDC.64 UR4, c[0x0][0xa08] ;  /* 0x0002820000047ab9 */ /* 0x000fd80000000a00 */
[----:B------:R-:W1:Y:S02]  /*1ace0*/  @P0 LDC.64 R2, c[0x0][0x9f8] ;  /* 0x00027e00ff020b82 */ /* 0x000e640000000a00 */
[----:B-1----:R-:W-:-:S05]  /*1acf0*/  @P0 IMAD.WIDE R2, R19, 0x4, R2 ;  /* 0x0000000413020825 */ /* 0x002fca00078e0202 */
[----:B------:R1:W0:Y:S02]  /*1ad00*/  @P0 LDG.E R7, desc[UR42][R2.64] ;  /* 0x0000002a02070981 */ /* 0x000224000c1e1900 */
[----:B-1----:R-:W1:Y:S02]  /*1ad10*/  LDC.64 R2, c[0x0][0x418] ;  /* 0x00010600ff027b82 */ /* 0x002e640000000a00 */
[----:B-1----:R-:W-:Y:S01]  /*1ad20*/  LOP3.LUT P0, RZ, R2, UR4, RZ, 0xfc, !PT ;  /* 0x0000000402ff7c12 */ /* 0x002fe2000f80fcff */
[----:B------:R-:W-:-:S03]  /*1ad30*/  UMOV UR4, 0xffffffff ;  /* 0xffffffff00047882 */ /* 0x000fc60000000000 */
[----:B------:R-:W-:Y:S01]  /*1ad40*/  LOP3.LUT P0, RZ, R3, UR5, RZ, 0xfc, P0 ;  /* 0x0000000503ff7c12 */ /* 0x000fe2000800fcff */
[----:B--2---:R-:W-:Y:S01]  /*1ad50*/  VIADD R0, R17, 0xffffffff ;  /* 0xffffffff11007836 */ /* 0x004fe20000000000 */
[----:B0-----:R-:W-:Y:S01]  /*1ad60*/  SHF.R.S32.HI R8, RZ, 0x1f, R7 ;  /* 0x0000001fff087819 */ /* 0x001fe20000011407 */
[----:B------:R0:W-:Y:S01]  /*1ad70*/  STL [R1+0xc], R7 ;  /* 0x00000c0701007387 */ /* 0x0001e20000100800 */
[----:B------:R-:W-:-:S03]  /*1ad80*/  SEL R17, R7, RZ, !P0 ;  /* 0x000000ff07117207 */ /* 0x000fc60004000000 */
[----:B------:R0:W-:Y:S01]  /*1ad90*/  STL [R1+0x1c], R8 ;  /* 0x00001c0801007387 */ /* 0x0001e20000100800 */
[----:B------:R-:W-:Y:S05]  /*1ada0*/  BRA.DIV UR4, `(.L_x_2966) ;  /* 0x00000066045c7947 */ /* 0x000fea000b800000 */
[----:B------:R-:W1:Y:S02]  /*1adb0*/  S2R R4, SR_TID.X ;  /* 0x0000000000047919 */ /* 0x000e640000002100 */
[----:B-1----:R-:W-:-:S04]  /*1adc0*/  SHF.R.U32.HI R4, RZ, 0x5, R4 ;  /* 0x00000005ff047819 */ /* 0x002fc80000011604 */
[----:B------:R-:W-:-:S05]  /*1add0*/  LOP3.LUT R4, R4, 0x3, RZ, 0xc0, !PT ;  /* 0x0000000304047812 */ /* 0x000fca00078ec0ff */
[----:B------:R1:W2:Y:S02]  /*1ade0*/  SHFL.IDX PT, R14, R4, RZ, 0x1f ;  /* 0x00001fff040e7589 */ /* 0x0002a400000e0000 */
.L_x_3126:
[----:B-1----:R-:W3:Y:S01]  /*1adf0*/  LDL.LU R4, [R1+0x18] ;  /* 0x0000180001047983 */ /* 0x002ee20000300800 */
[----:B------:R-:W-:Y:S02]  /*1ae00*/  PLOP3.LUT P1, PT, PT, PT, PT, 0x8, 0x0 ;  /* 0x000000000000781c */ /* 0x000fe40003f2e170 */
[----:B--2---:R-:W-:Y:S01]  /*1ae10*/  ISETP.NE.AND P0, PT, R14, RZ, PT ;  /* 0x000000ff0e00720c */ /* 0x004fe20003f05270 */
        /* <DEDUP_REMOVED lines=8> */
.L_x_3129:
[----:B------:R-:W-:Y:S05]  /*1aea0*/  @!P6 BRA `(.L_x_2967) ;  /* 0x00000004000ce947 */ /* 0x000fea0003800000 */
[----:B------:R-:W-:-:S04]  /*1aeb0*/  ISETP.NE.U32.AND P0, PT, R2, RZ, PT ;  /* 0x000000ff0200720c */ /* 0x000fc80003f05070 */
[----:B------:R-:W-:-:S13]  /*1aec0*/  ISETP.NE.AND.EX P0, PT, R3, RZ, PT, P0 ;  /* 0x000000ff0300720c */ /* 0x000fda0003f05300 */
[----:B------:R-:W-:Y:S05]  /*1aed0*/  @!P0 BRA `(.L_x_2969) ;  /* 0x0000000000508947 */ /* 0x000fea0003800000 */
[----:B------:R-:W2:Y:S01]  /*1aee0*/  LDC R6, c[0x0][0x43c] ;  /* 0x00010f00ff067b82 */ /* 0x000ea20000000800 */
[----:B------:R-:W-:Y:S01]  /*1aef0*/  IMAD.MOV.U32 R9, RZ, RZ, R0 ;  /* 0x000000ffff097224 */ /* 0x000fe200078e0000 */
[----:B------:R-:W-:-:S03]  /*1af00*/  ULDC.64 UR4, c[0x0][0x428] ;  /* 0x00010a0000047ab9 */ /* 0x000fc60000000a00 */
[----:B-1----:R-:W-:Y:S01]  /*1af10*/  IMAD.MOV.U32 R0, RZ, RZ, R9 ;  /* 0x000000ffff007224 */ /* 0x002fe200078e0009 */
[----:B--2---:R-:W-:-:S13]  /*1af20*/  ISETP.NE.AND P0, PT, R6, 0x1, PT ;  /* 0x000000010600780c */ /* 0x004fda0003f05270 */
[----:B------:R-:W1:Y:S02]  /*1af30*/  @P0 LDC.64 R4, c[0x0][0x440] ;  /* 0x00011000ff040b82 */ /* 0x000e640000000a00 */
[----:B-1----:R-:W-:-:S05]  /*1af40*/  @P0 IMAD.HI.U32 R4, R9, R4, RZ ;  /* 0x0000000409040227 */ /* 0x002fca00078e00ff */
        /* <DEDUP_REMOVED lines=13> */
.L_x_2969:
[----:B0-----:R-:W3:Y:S04]  /*1b020*/  LDL R7, [R1] ;  /* 0x0000000001077983 */ /* 0x001ee80000100800 */
[----:B-1----:R-:W3:Y:S04]  /*1b030*/  LDL R0, [R1+0x4] ;  /* 0x0000040001007983 */ /* 0x002ee80000100800 */
[----:B--2---:R-:W2:Y:S01]  /*1b040*/  LDL R2, [R1+0x10] ;  /* 0x0000100001027983 */ /* 0x004ea20000100800 */
[----:B---3--:R-:W-:Y:S01]  /*1b050*/  IMAD R0, R0, 0x8, R7 ;  /* 0x0000000800007824 */ /* 0x008fe200078e0207 */
[----:B--2---:R-:W-:-:S04]  /*1b060*/  SHF.L.U32 R2, R2, 0x1f, RZ ;  /* 0x0000001f02027819 */ /* 0x004fc800000006ff */
[----:B------:R-:W0:Y:S02]  /*1b070*/  SYNCS.PHASECHK.TRANS64.TRYWAIT P0, [R0+URZ+0x28c40], R2 ;  /* 0x028c4002000075a7 */ /* 0x000e24000800017f */
[----:B0-----:R-:W-:Y:S05]  /*1b080*/  @!P0 BRA `(.L_x_2970) ;  /* 0x0000006000f88947 */ /* 0x001fea0003800000 */
.L_x_3130:
        /* <DEDUP_REMOVED lines=11> */
.L_x_2971:
[----:B------:R-:W2:Y:S04]  /*1b140*/  LDL R5, [R1] ;  /* 0x0000000001057983 */ /* 0x000ea80000100800 */
[----:B------:R-:W2:Y:S04]  /*1b150*/  LDL R4, [R1+0x4] ;  /* 0x0000040001047983 */ /* 0x000ea80000100800 */
[----:B------:R-:W3:Y:S04]  /*1b160*/  LDL R6, [R1+0x34] ;  /* 0x0000340001067983 */ /* 0x000ee80000100800 */
[----:B------:R-:W4:Y:S04]  /*1b170*/  LDL R3, [R1+0x20] ;  /* 0x0000200001037983 */ /* 0x000f280000100800 */
[----:B0-----:R-:W4:Y:S01]  /*1b180*/  LDL.LU R2, [R1+0x18] ;  /* 0x0000180001027983 */ /* 0x001f220000300800 */
        /* <DEDUP_REMOVED lines=13> */
[----:B------:R-:W-:-:S09]  /*1b260*/  LOP3.LUT R2, R2, 0xfffffffe, RZ, 0xc0, !PT ;  /* 0xfffffffe02027812 */ /* 0x000fd200078ec0ff */
[----:B------:R-:W-:Y:S02]  /*1b270*/  UIADD3 UR8, UR8, 0x22400, URZ ;  /* 0x0002240008087890 */ /* 0x000fe4000fffe03f */
[----:B------:R-:W-:Y:S01]  /*1b280*/  ULEA UR11, UR11, UR4, 0x6 ;  /* 0x000000040b0b7291 */ /* 0x000fe2000f8e303f */
[----:B------:R-:W-:Y:S02]  /*1b290*/  @P0 LOP3.LUT R2, R2, 0x1, RZ, 0xfc, !PT ;  /* 0x0000000102020812 */ /* 0x000fe400078efcff */
[----:B------:R-:W-:-:S03]  /*1b2a0*/  UMOV UR4, 0x0 ;  /* 0x0000000000047882 */ /* 0x000fc60000000000 */
[----:B------:R2:W-:Y:S03]  /*1b2b0*/  STL [R1+0x18], R2 ;  /* 0x0000180201007387 */ /* 0x0005e60000100800 */
[----:B------:R2:W-:Y:S01]  /*1b2c0*/  UTMALDG.4D [UR8], [UR6], desc[UR4] ;  /* 0x00000408060075b4 */ /* 0x0005e20008019000 */
[----:B------:R-:W-:Y:S02]  /*1b2d0*/  NOP ;  /* 0x0000000000007918 */ /* 0x000fe40000000000 */
.L_x_2967:
[----:B-1----:R-:W3:Y:S04]  /*1b2e0*/  LDL R4, [R1] ;  /* 0x0000000001047983 */ /* 0x002ee80000100800 */
[----:B------:R-:W4:Y:S01]  /*1b2f0*/  LDL.LU R3, [R1+0x3c] ;  /* 0x00003c0001037983 */ /* 0x000f220000300800 */
[----:B------:R-:W-:Y:S05]  /*1b300*/  WARPSYNC.ALL ;  /* 0x0000000000007948 */ /* 0x000fea0003800000 */
[----:B--2---:R-:W-:Y:S01]  /*1b310*/  ULDC.64 UR4, c[0x0][0x298] ;  /* 0x0000a60000047ab9 */ /* 0x004fe20000000a00 */
[----:B------:R-:W-:Y:S01]  /*1b320*/  BSSY B6, `(.L_x_2972) ;  /* 0x000001c000067945 */ /* 0x000fe20003800000 */
[----:B------:R-:W-:Y:S01]  /*1b330*/  BAR.SYNC.DEFER_BLOCKING 0x8, 0x100 ;  /* 0x0204000000007b1d */ /* 0x000fe20000010000 */
[----:B----4-:R-:W-:-:S05]  /*1b340*/  SHF.R.S32.HI R0, RZ, 0x1f, R3 ;  /* 0x0000001fff007819 */ /* 0x010fca0000011403 */
[----:B------:R-:W-:Y:S02]  /*1b350*/  IMAD R2, R0, UR4, RZ ;  /* 0x0000000400027c24 */ /* 0x000fe4000f8e02ff */
[----:B---3--:R-:W-:Y:S02]  /*1b360*/  VIADD R0, R4, 0x20400 ;  /* 0x0002040004007836 */ /* 0x008fe40000000000 */
[C---:B------:R-:W-:Y:S02]  /*1b370*/  IMAD R2, R3.reuse, UR5, R2 ;  /* 0x0000000503027c24 */ /* 0x040fe4000f8e0202 */
[----:B------:R-:W-:Y:S01]  /*1b380*/  IMAD.WIDE.U32 R4, R3, UR4, RZ ;  /* 0x0000000403047c25 */ /* 0x000fe2000f8e00ff */
[----:B------:R-:W-:-:S03]  /*1b390*/  LOP3.LUT P0, RZ, R0, 0x3ff, RZ, 0xc0, !PT ;  /* 0x000003ff00ff7812 */ /* 0x000fc6000780c0ff */
[----:B------:R-:W-:Y:S01]  /*1b3a0*/  IMAD.IADD R0, R5, 0x1, R2 ;  /* 0x0000000105007824 */ /* 0x000fe200078e0202 */
[----:B------:R1:W-:Y:S04]  /*1b3b0*/  STL.64 [R1+0x40], R4 ;  /* 0x0000400401007387 */ /* 0x0003e80000100a00 */
[----:B------:R1:W-:Y:S05]  /*1b3c0*/  STL [R1+0x3c], R0 ;  /* 0x00003c0001007387 */ /* 0x0003ea0000100800 */
[----:B------:R-:W-:Y:S05]  /*1b3d0*/  @!P0 BRA `(.L_x_2973) ;  /* 0x0000000000408947 */ /* 0x000fea0003800000 */
[----:B------:R-:W-:Y:S01]  /*1b3e0*/  MOV R2, 0x0 ;  /* 0x0000000000027802 */ /* 0x000fe20000000f00 */
[----:B------:R-:W-:Y:S01]  /*1b3f0*/  ULDC.64 UR4, c[0x4][0x90] ;  /* 0x0100240000047ab9 */ /* 0x000fe20000000a00 */
[----:B------:R-:W-:Y:S01]  /*1b400*/  ULDC.64 UR6, c[0x4][0x98] ;  /* 0x0100260000067ab9 */ /* 0x000fe20000000a00 */
[----:B------:R-:W-:Y:S01]  /*1b410*/  ULDC.64 UR8, c[0x4][0x20] ;  /* 0x0100080000087ab9 */ /* 0x000fe20000000a00 */
[----:B-1----:R-:W-:Y:S01]  /*1b420*/  IMAD.U32 R4, RZ, RZ, UR4 ;  /* 0x00000004ff047e24 */ /* 0x002fe2000f8e00ff */
[----:B------:R-:W-:Y:S01]  /*1b430*/  MOV R12, 0x1 ;  /* 0x00000001000c7802 */ /* 0x000fe20000000f00 */
[----:B------:R-:W1:Y:S01]  /*1b440*/  LDC.64 R2, c[0x4][R2] ;  /* 0x0100000002027b82 */ /* 0x000e620000000a00 */
[----:B------:R-:W-:Y:S02]  /*1b450*/  IMAD.U32 R5, RZ, RZ, UR5 ;  /* 0x00000005ff057e24 */ /* 0x000fe4000f8e00ff */
[----:B------:R-:W-:Y:S02]  /*1b460*/  IMAD.U32 R6, RZ, RZ, UR6 ;  /* 0x00000006ff067e24 */ /* 0x000fe4000f8e00ff */
[----:B0-----:R-:W-:-:S02]  /*1b470*/  IMAD.U32 R7, RZ, RZ, UR7 ;  /* 0x00000007ff077e24 */ /* 0x001fc4000f8e00ff */
[----:B------:R-:W-:Y:S02]  /*1b480*/  IMAD.U32 R10, RZ, RZ, UR8 ;  /* 0x00000008ff0a7e24 */ /* 0x000fe4000f8e00ff */
[----:B------:R-:W-:Y:S02]  /*1b490*/  IMAD.U32 R11, RZ, RZ, UR9 ;  /* 0x00000009ff0b7e24 */ /* 0x000fe4000f8e00ff */
[----:B------:R-:W-:Y:S02]  /*1b4a0*/  IMAD.MOV.U32 R8, RZ, RZ, 0x70 ;  /* 0x00000070ff087424 */ /* 0x000fe400078e00ff */
[----:B------:R-:W-:-:S07]  /*1b4b0*/  IMAD.MOV.U32 R13, RZ, RZ, RZ ;  /* 0x000000ffff0d7224 */ /* 0x000fce00078e00ff */
[----:B------:R-:W-:-:S07]  /*1b4c0*/  LEPC R20, `(.L_x_2973) ;  /* 0x000000001014794e */ /* 0x000fce0000000000 */
[----:B-1----:R-:W-:Y:S05]  /*1b4d0*/  CALL.ABS.NOINC R2 ;  /* 0x0000000002007343 */ /* 0x002fea0003c00000 */
.L_x_2973:
[----:B------:R-:W-:Y:S05]  /*1b4e0*/  BSYNC B6 ;  /* 0x0000000000067941 */ /* 0x000fea0003800000 */
.L_x_2972:
[----:B-1----:R-:W2:Y:S01]  /*1b4f0*/  LDL.LU R0, [R1+0x3c] ;  /* 0x00003c0001007983 */ /* 0x002ea20000300800 */
[----:B0-----:R-:W0:Y:S01]  /*1b500*/  LDC R7, c[0x0][0x448] ;  /* 0x00011200ff077b82 */ /* 0x001e220000000800 */
[----:B------:R-:W-:Y:S01]  /*1b510*/  ULDC.64 UR4, c[0x0][0x2d8] ;  /* 0x0000b60000047ab9 */ /* 0x000fe20000000a00 */
[----:B------:R-:W-:Y:S01]  /*1b520*/  ULDC UR6, c[0x0][0x2b8] ;  /* 0x0000ae0000067ab9 */ /* 0x000fe20000000800 */
[----:B------:R-:W2:Y:S04]  /*1b530*/  LDL.LU.64 R2, [R1+0x40] ;  /* 0x0000400001027983 */ /* 0x000ea80000300a00 */
[----:B------:R-:W3:Y:S04]  /*1b540*/  LDL R12, [R1+0x28] ;  /* 0x00002800010c7983 */ /* 0x000ee80000100800 */
[----:B------:R1:W5:Y:S01]  /*1b550*/  LDL R9, [R1+0x4c] ;  /* 0x00004c0001097983 */ /* 0x0003620000100800 */
[----:B------:R-:W4:Y:S01]  /*1b560*/  S2R R5, SR_TID.X ;  /* 0x0000000000057919 */ /* 0x000f220000002100 */
[----:B------:R-:W1:Y:S01]  /*1b570*/  S2R R8, SR_TID.X ;  /* 0x0000000000087919 */ /* 0x000e620000002100 */
[----:B----4-:R-:W-:-:S04]  /*1b580*/  LOP3.LUT R5, R5, 0x7f, RZ, 0xc0, !PT ;  /* 0x0000007f05057812 */ /* 0x010fc800078ec0ff */
[----:B------:R-:W-:Y:S01]  /*1b590*/  SHF.R.U32.HI R5, RZ, 0x3, R5 ;  /* 0x00000003ff057819 */ /* 0x000fe20000011605 */
[----:B-1----:R-:W-:-:S05]  /*1b5a0*/  IMAD.SHL.U32 R8, R8, 0x10, RZ ;  /* 0x0000001008087824 */ /* 0x002fca00078e00ff */
[----:B------:R-:W-:Y:S01]  /*1b5b0*/  LOP3.LUT R8, R5, 0x70, R8, 0xf8, !PT ;  /* 0x0000007005087812 */ /* 0x000fe200078ef808 */
[----:B------:R-:W1:Y:S02]  /*1b5c0*/  S2R R10, SR_TID.X ;  /* 0x00000000000a7919 */ /* 0x000e640000002100 */
[----:B-1----:R-:W-:-:S05]  /*1b5d0*/  IMAD.SHL.U32 R10, R10, 0x8, RZ ;  /* 0x000000080a0a7824 */ /* 0x002fca00078e00ff */
[----:B------:R-:W-:Y:S01]  /*1b5e0*/  LOP3.LUT R10, R10, 0x38, RZ, 0xc0, !PT ;  /* 0x000000380a0a7812 */ /* 0x000fe200078ec0ff */
[----:B--2---:R-:W-:Y:S01]  /*1b5f0*/  IMAD.MOV.U32 R3, RZ, RZ, R0 ;  /* 0x000000ffff037224 */ /* 0x004fe200078e0000 */
        /* <DEDUP_REMOVED lines=12> */
[----:B0-----:R-:W-:-:S13]  /*1b6c0*/  ISETP.NE.AND P0, PT, R7, 0x1, PT ;  /* 0x000000010700780c */ /* 0x001fda0003f05270 */
[----:B------:R-:W0:Y:S08]  /*1b6d0*/  @P0 LDC R5, c[0x0][0x44c] ;  /* 0x00011300ff050b82 */ /* 0x000e300000000800 */
[----:B------:R-:W1:Y:S01]  /*1b6e0*/  @P0 LDC R6, c[0x0][0x450] ;  /* 0x00011400ff060b82 */ /* 0x000e620000000800 */
[----:B------:R-:W-:Y:S02]  /*1b6f0*/  IMAD R4, R4, UR4, RZ ;  /* 0x0000000404047c24 */ /* 0x000fe4000f8e02ff */
[----:B------:R-:W-:-:S04]  /*1b700*/  IMAD.WIDE.U32 R2, R0, UR4, R2 ;  /* 0x0000000400027c25 */ /* 0x000fc8000f8e0002 */
[----:B------:R-:W-:Y:S01]  /*1b710*/  IMAD R0, R0, UR5, R4 ;  /* 0x0000000500007c24 */ /* 0x000fe2000f8e0204 */
[----:B------:R-:W-:Y:S01]  /*1b720*/  ULDC.64 UR4, c[0x0][0x2d0] ;  /* 0x0000b40000047ab9 */ /* 0x000fe20000000a00 */
[----:B---3--:R-:W-:Y:S02]  /*1b730*/  IMAD.IADD R4, R8, 0x1, R12 ;  /* 0x0000000108047824 */ /* 0x008fe400078e020c */
[----:B------:R-:W-:Y:S02]  /*1b740*/  IMAD.IADD R3, R3, 0x1, R0 ;  /* 0x0000000103037824 */ /* 0x000fe400078e0200 */
        /* <DEDUP_REMOVED lines=51> */
[----:B0-----:R-:W0:Y:S07]  /*1ba80*/  SHFL.IDX PT, R6, R3, 0x2, 0x181f ;  /* 0x00581f0003067f89 */ /* 0x001e2e00000e0000 */
[----:B-1----:R-:W-:-:S05]  /*1ba90*/  @!P1 LEA R5, P2, R10, R5, 0x1 ;  /* 0x000000050a059211 */ /* 0x002fca00078408ff */
[----:B0-----:R-:W-:-:S04]  /*1baa0*/  @!P1 IMAD.X R6, RZ, RZ, R6, P2 ;  /* 0x000000ffff069224 */ /* 0x001fc800010e0606 */
[----:B------:R-:W-:Y:S02]  /*1bab0*/  @!P1 IMAD.MOV.U32 R7, RZ, RZ, R6 ;  /* 0x000000ffff079224 */ /* 0x000fe400078e0006 */
[----:B------:R-:W-:Y:S02]  /*1bac0*/  @!P1 IMAD.MOV.U32 R6, RZ, RZ, R5 ;  /* 0x000000ffff069224 */ /* 0x000fe400078e0005 */
[----:B------:R0:W1:Y:S04]  /*1bad0*/  SHFL.IDX PT, R5, R3, 0x3, 0x181f ;  /* 0x00781f0003057f89 */ /* 0x00006800000e0000 */
[----:B------:R0:W-:Y:S04]  /*1bae0*/  @!P1 LDGSTS.E.BYPASS.LTC128B.128 [R9+0x21400], desc[UR42][R6.64], !P0 ;  /* 0x2140000006099fae */ /* 0x0001e8000c101d6a */
[----:B------:R0:W2:Y:S02]  /*1baf0*/  SHFL.IDX PT, R3, R4, 0x3, 0x181f ;  /* 0x00781f0004037f89 */ /* 0x0000a400000e0000 */
.L_x_3139:
[----:B------:R3:W5:Y:S01]  /*1bb00*/  LDL R8, [R1] ;  /* 0x0000000001087983 */ /* 0x0007620000100800 */
[----:B------:R-:W-:-:S05]  /*1bb10*/  VIADD R0, R0, 0x30 ;  /* 0x0000003000007836 */ /* 0x000fca0000000000 */
[----:B------:R-:W-:-:S13]  /*1bb20*/  ISETP.GE.AND P1, PT, R0, R2, PT ;  /* 0x000000020000720c */ /* 0x000fda0003f26270 */
[----:B--2---:R-:W-:-:S05]  /*1bb30*/  @!P1 LEA R2, P2, R10, R3, 0x1 ;  /* 0x000000030a029211 */ /* 0x004fca00078408ff */
[----:B01----:R-:W-:-:S05]  /*1bb40*/  @!P1 IMAD.X R3, RZ, RZ, R5, P2 ;  /* 0x000000ffff039224 */ /* 0x003fca00010e0605 */
[----:B------:R-:W-:Y:S01]  /*1bb50*/  @!PT LDS RZ, [RZ] ;  /* 0x00000000fffff984 */ /* 0x000fe20000000800 */
[----:B------:R-:W-:Y:S01]  /*1bb60*/  @!PT LDS RZ, [RZ] ;  /* 0x00000000fffff984 */ /* 0x000fe20000000800 */
[----:B------:R-:W-:Y:S01]  /*1bb70*/  @!PT LDS RZ, [RZ] ;  /* 0x00000000fffff984 */ /* 0x000fe20000000800 */
[----:B------:R3:W-:Y:S01]  /*1bb80*/  @!P1 LDGSTS.E.BYPASS.LTC128B.128 [R9+0x21c00], desc[UR42][R2.64], !P0 ;  /* 0x21c0000002099fae */ /* 0x0007e2000c101d6a */
[----:B------:R-:W-:Y:S01]  /*1bb90*/  PLOP3.LUT P0, PT, PT, PT, PT, 0x80, 0x0 ;  /* 0x000000000000781c */ /* 0x000fe20003f0f070 */
[----:B------:R-:W-:-:S12]  /*1bba0*/  NOP ;  /* 0x0000000000007918 */ /* 0x000fd80000000000 */
.L_x_2975:
[----:B---3--:R-:W2:Y:S01]  /*1bbb0*/  LDL R2, [R1] ;  /* 0x0000000001027983 */ /* 0x008ea20000100800 */
        /* <DEDUP_REMOVED lines=18> */
.L_x_3140:
[----:B------:R-:W-:Y:S05]  /*1bce0*/  BSYNC B0 ;  /* 0x0000000000007941 */ /* 0x000fea0003800000 */
.L_x_2976:
[----:B0-----:R-:W2:Y:S01]  /*1bcf0*/  LDL R2, [R1+0x18] ;  /* 0x0000180001027983 */ /* 0x001ea20000100800 */
[----:B------:R-:W-:Y:S01]  /*1bd00*/  BSSY B0, `(.L_x_2978) ;  /* 0x000009a000007945 */ /* 0x000fe20003800000 */
[----:B--2---:R-:W-:-:S13]  /*1bd10*/  LOP3.LUT P0, RZ, R2, 0x1, RZ, 0xc0, !PT ;  /* 0x0000000102ff7812 */ /* 0x004fda000780c0ff */
[----:B------:R-:W-:Y:S05]  /*1bd20*/  @!P0 BRA `(.L_x_2979) ;  /* 0x00000008005c8947 */ /* 0x000fea0003800000 */
[----:B------:R-:W2:Y:S04]  /*1bd30*/  LDL R5, [R1] ;  /* 0x0000000001057983 */ /* 0x000ea80000100800 */
        /* <DEDUP_REMOVED lines=10> */
.L_x_3141:
[----:B------:R-:W-:Y:S05]  /*1bde0*/  BSYNC B1 ;  /* 0x0000000000017941 */ /* 0x000fea0003800000 */
.L_x_2980:
[----:B------:R-:W-:Y:S04]  /*1bdf0*/  BSSY B1, `(.L_x_2982) ;  /* 0x0000009000017945 */ /* 0x000fe80003800000 */
[----:B------:R-:W-:Y:S05]  /*1be00*/  @P1 BRA `(.L_x_2983) ;  /* 0x00000000001c1947 */ /* 0x000fea0003800000 */
[----:B------:R-:W1:Y:S01]  /*1be10*/  S2R R3, SR_TID.X ;  /* 0x0000000000037919 */ /* 0x000e620000002100 */
[----:B0-----:R-:W-:-:S04]  /*1be20*/  MOV R2, 0x10000 ;  /* 0x0001000000027802 */ /* 0x001fc80000000f00 */
[----:B------:R2:W-:Y:S01]  /*1be30*/  SYNCS.ARRIVE.TRANS64 RZ, [R0+URZ+0x28c50], R2 ;  /* 0x028c500200ff79a7 */ /* 0x0005e2000800003f */
[----:B-1----:R-:W-:-:S04]  /*1be40*/  LOP3.LUT R3, R3, 0x1f, RZ, 0xc0, !PT ;  /* 0x0000001f03037812 */ /* 0x002fc800078ec0ff */
[----:B------:R-:W-:-:S13]  /*1be50*/  ISETP.NE.AND P0, PT, R3, RZ, PT ;  /* 0x000000ff0300720c */ /* 0x000fda0003f05270 */
[----:B--2---:R-:W-:Y:S05]  /*1be60*/  @!P0 BRA `(.L_x_2983) ;  /* 0x0000000000048947 */ /* 0x004fea0003800000 */
[----:B------:R-:W-:Y:S01]  /*1be70*/  BPT.TRAP 0x1 ;  /* 0x000000040000795c */ /* 0x000fe20000300000 */
.L_x_2983:
[----:B------:R-:W-:Y:S05]  /*1be80*/  BSYNC B1 ;  /* 0x0000000000017941 */ /* 0x000fea0003800000 */
.L_x_2982:
[----:B------:R-:W2:Y:S04]  /*1be90*/  LDL R5, [R1+0x20] ;  /* 0x0000200001057983 */ /* 0x000ea80000100800 */
[----:B------:R-:W2:Y:S04]  /*1bea0*/  LDL.LU R3, [R1+0x34] ;  /* 0x0000340001037983 */ /* 0x000ea80000300800 */
[----:B------:R-:W3:Y:S04]  /*1beb0*/  LDL R4, [R1] ;  /* 0x0000000001047983 */ /* 0x000ee80000100800 */
[----:B0-----:R-:W3:Y:S01]  /*1bec0*/  LDL R2, [R1+0x4] ;  /* 0x0000040001027983 */ /* 0x001ee20000100800 */
        /* <DEDUP_REMOVED lines=10> */
.L_x_2984:
        /* <DEDUP_REMOVED lines=15> */
.L_x_2985:
        /* <DEDUP_REMOVED lines=15> */
.L_x_2986:
        /* <DEDUP_REMOVED lines=15> */
.L_x_2987:
        /* <DEDUP_REMOVED lines=15> */
.L_x_2988:
        /* <DEDUP_REMOVED lines=15> */
.L_x_2989:
        /* <DEDUP_REMOVED lines=15> */
.L_x_2990:
        /* <DEDUP_REMOVED lines=15> */
.L_x_2991:
        /* <DEDUP_REMOVED lines=10> */
.L_x_2979:
[----:B------:R-:W-:Y:S05]  /*1c6a0*/  BSYNC B0 ;  /* 0x0000000000007941 */ /* 0x000fea0003800000 */
.L_x_2978:
[----:B------:R-:W2:Y:S04]  /*1c6b0*/  LDL R4, [R1+0x2c] ;  /* 0x00002c0001047983 */ /* 0x000ea80000100800 */
[----:B------:R-:W3:Y:S01]  /*1c6c0*/  LDL R5, [R1+0x24] ;  /* 0x0000240001057983 */ /* 0x000ee20000100800 */
[----:B------:R-:W-:Y:S01]  /*1c6d0*/  BSSY B0, `(.L_x_2992) ;  /* 0x00002b3000007945 */ /* 0x000fe20003800000 */
[----:B--2---:R-:W-:-:S05]  /*1c6e0*/  VIADD R0, R4, 0xfffffffe ;  /* 0xfffffffe04007836 */ /* 0x004fca0000000000 */
[----:B---3--:R-:W-:-:S13]  /*1c6f0*/  ISETP.GE.AND P0, PT, R0, R5, PT ;  /* 0x000000050000720c */ /* 0x008fda0003f06270 */
[----:B------:R-:W-:Y:S05]  /*1c700*/  @!P0 BRA `(.L_x_2993) ;  /* 0x0000002800bc8947 */ /* 0x000fea0003800000 */
[----:B------:R-:W-:Y:S01]  /*1c710*/  IMAD.MOV R2, RZ, RZ, -R4 ;  /* 0x000000ffff027224 */ /* 0x000fe200078e0a04 */
[----:B------:R-:W-:Y:S01]  /*1c720*/  LOP3.LUT R6, RZ, R5, RZ, 0x33, !PT ;  /* 0x00000005ff067212 */ /* 0x000fe200078e33ff */
        /* <DEDUP_REMOVED lines=42> */
.L_x_2998:
        /* <DEDUP_REMOVED lines=9> */
.L_x_3142:
[----:B------:R-:W-:Y:S05]  /*1ca60*/  BSYNC B3 ;  /* 0x0000000000037941 */ /* 0x000fea0003800000 */
.L_x_2999:
        /* <DEDUP_REMOVED lines=9> */
.L_x_3002:
[----:B------:R-:W-:Y:S05]  /*1cb00*/  BSYNC B3 ;  /* 0x0000000000037941 */ /* 0x000fea0003800000 */
.L_x_3001:
        /* <DEDUP_REMOVED lines=14> */
.L_x_3003:
        /* <DEDUP_REMOVED lines=13> */
.L_x_3143:
[----:B------:R-:W-:Y:S05]  /*1ccc0*/  BSYNC B3 ;  /* 0x0000000000037941 */ /* 0x000fea0003800000 */
.L_x_3004:
[----:B------:R-:W-:Y:S01]  /*1ccd0*/  BSSY B3, `(.L_x_3006) ;  /* 0x000000b000037945 */ /* 0x000fe20003800000 */
[----:B------:R-:W-:Y:S01]  /*1cce0*/  IMAD.MOV.U32 R8, RZ, RZ, 0x0 ;  /* 0x00000000ff087424 */ /* 0x000fe200078e00ff */
[----:B------:R-:W-:Y:S02]  /*1ccf0*/  MOV R9, 0x14f00000 ;  /* 0x14f0000000097802 */ /* 0x000fe40000000f00 */
[----:B------:R-:W-:Y:S05]  /*1cd00*/  @P1 BRA `(.L_x_3007) ;  /* 0x00000000001c1947 */ /* 0x000fea0003800000 */
[----:B------:R-:W2:Y:S01]  /*1cd10*/  S2R R4, SR_TID.X ;  /* 0x0000000000047919 */ /* 0x000ea20000002100 */
[----:B01----:R-:W-:-:S04]  /*1cd20*/  IMAD.MOV.U32 R2, RZ, RZ, 0x10000 ;  /* 0x00010000ff027424 */ /* 0x003fc800078e00ff */
[----:B------:R3:W-:Y:S01]  /*1cd30*/  SYNCS.ARRIVE.TRANS64 RZ, [R3+URZ+0x28c50], R2 ;  /* 0x028c500203ff79a7 */ /* 0x0007e2000800003f */
[----:B--2---:R-:W-:-:S04]  /*1cd40*/  LOP3.LUT R4, R4, 0x1f, RZ, 0xc0, !PT ;  /* 0x0000001f04047812 */ /* 0x004fc800078ec0ff */
[----:B------:R-:W-:-:S13]  /*1cd50*/  ISETP.NE.AND P0, PT, R4, RZ, PT ;  /* 0x000000ff0400720c */ /* 0x000fda0003f05270 */
[----:B---3--:R-:W-:Y:S05]  /*1cd60*/  @!P0 BRA `(.L_x_3007) ;  /* 0x0000000000048947 */ /* 0x008fea0003800000 */
[----:B------:R-:W-:Y:S01]  /*1cd70*/  BPT.TRAP 0x1 ;  /* 0x000000040000795c */ /* 0x000fe20000300000 */
.L_x_3007:
[----:B------:R-:W-:Y:S05]  /*1cd80*/  BSYNC B3 ;  /* 0x0000000000037941 */ /* 0x000fea0003800000 */
.L_x_3006:
        /* <DEDUP_REMOVED lines=11> */
.L_x_3008:
        /* <DEDUP_REMOVED lines=15> */
.L_x_3009:
        /* <DEDUP_REMOVED lines=15> */
.L_x_3010:
        /* <DEDUP_REMOVED lines=15> */
.L_x_3011:
        /* <DEDUP_REMOVED lines=15> */
.L_x_3012:
        /* <DEDUP_REMOVED lines=15> */
.L_x_3013:
        /* <DEDUP_REMOVED lines=15> */
.L_x_3014:
        /* <DEDUP_REMOVED lines=15> */
.L_x_3015:
        /* <DEDUP_REMOVED lines=10> */
.L_x_2997:
[----:B------:R-:W-:Y:S05]  /*1d570*/  BSYNC B1 ;  /* 0x0000000000017941 */ /* 0x000fea0003800000 */
.L_x_2996:
[----:B------:R-:W2:Y:S02]  /*1d580*/  LDL R4, [R1+0x2c] ;  /* 0x00002c0001047983 */ /* 0x000ea40000100800 */
[----:B--2---:R-:W-:-:S07]  /*1d590*/  VIADD R0, R4, 0xfffffffd ;  /* 0xfffffffd04007836 */ /* 0x004fce0000000000 */
.L_x_2995:
[----:B------:R-:W-:Y:S05]  /*1d5a0*/  BSYNC B2 ;  /* 0x0000000000027941 */ /* 0x000fea0003800000 */
.L_x_2994:
[----:B------:R-:W2:Y:S01]  /*1d5b0*/  LDL.LU R2, [R1+0x2c] ;  /* 0x00002c0001027983 */ /* 0x000ea20000300800 */
[----:B------:R-:W-:Y:S01]  /*1d5c0*/  VIADD R6, R6, 0xfffffffe ;  /* 0xfffffffe06067836 */ /* 0x000fe20000000000 */
[----:B--2---:R-:W-:-:S04]  /*1d5d0*/  LOP3.LUT R2, RZ, R2, RZ, 0x33, !PT ;  /* 0x00000002ff027212 */ /* 0x004fc800078e33ff */
[----:B------:R-:W-:-:S13]  /*1d5e0*/  ISETP.NE.AND P0, PT, R6, R2, PT ;  /* 0x000000020600720c */ /* 0x000fda0003f05270 */
[----:B------:R-:W-:Y:S05]  /*1d5f0*/  @!P0 BRA `(.L_x_2993) ;  /* 0x0000001c00008947 */ /* 0x000fea0003800000 */
.L_x_3056:
[----:B------:R-:W2:Y:S04]  /*1d600*/  LDL R4, [R1+0x18] ;  /* 0x0000180001047983 */ /* 0x000ea80000100800 */
[----:B------:R-:W0:Y:S04]  /*1d610*/  LDL.LU R3, [R1+0x4] ;  /* 0x0000040001037983 */ /* 0x000e280000300800 */
        /* <DEDUP_REMOVED lines=34> */
.L_x_3018:
[----:B------:R-:W2:Y:S01]  /*1d840*/  LDL R2, [R1] ;  /* 0x0000000001027983 */ /* 0x000ea20000100800 */
[----:B------:R-:W-:Y:S01]  /*1d850*/  SHF.L.U32 R3, R6, 0x1f, RZ ;  /* 0x0000001f06037819 */ /* 0x000fe200000006ff */
[----:B------:R-:W-:Y:S01]  /*1d860*/  BSSY B2, `(.L_x_3019) ;  /* 0x0000007000027945 */ /* 0x000fe20003800000 */
[----:B0-----:R-:W0:Y:S02]  /*1d870*/  S2R R4, SR_TID.X ;  /* 0x0000000000047919 */ /* 0x001e240000002100 */
[----:B0-----:R-:W-:-:S04]  /*1d880*/  LOP3.LUT R4, R4, 0x7f, RZ, 0xc0, !PT ;  /* 0x0000007f04047812 */ /* 0x001fc800078ec0ff */
[----:B------:R-:W-:Y:S01]  /*1d890*/  ISETP.NE.AND P1, PT, R4, RZ, PT ;  /* 0x000000ff0400720c */ /* 0x000fe20003f25270 */
[----:B--2---:R-:W-:-:S04]  /*1d8a0*/  IMAD R2, R7, 0x8, R2 ;  /* 0x0000000807027824 */ /* 0x004fc800078e0202 */
[----:B------:R-:W0:Y:S02]  /*1d8b0*/  SYNCS.PHASECHK.TRANS64.TRYWAIT P0, [R2+URZ+0x28c40], R3 ;  /* 0x028c4003020075a7 */ /* 0x000e24000800017f */
[----:B0-----:R-:W-:Y:S06]  /*1d8c0*/  @!P0 BRA `(.L_x_3020) ;  /* 0x0000004000948947 */ /* 0x001fec0003800000 */
.L_x_3144:
[----:B------:R-:W-:Y:S05]  /*1d8d0*/  BSYNC B2 ;  /* 0x0000000000027941 */ /* 0x000fea0003800000 */
.L_x_3019:
        /* <DEDUP_REMOVED lines=9> */
.L_x_3022:
[----:B------:R-:W-:Y:S05]  /*1d970*/  BSYNC B2 ;  /* 0x0000000000027941 */ /* 0x000fea0003800000 */
.L_x_3021:
        /* <DEDUP_REMOVED lines=13> */
.L_x_3023:
        /* <DEDUP_REMOVED lines=13> */
.L_x_3145:
[----:B------:R-:W-:Y:S05]  /*1db20*/  BSYNC B2 ;  /* 0x0000000000027941 */ /* 0x000fea0003800000 */
.L_x_3024:
        /* <DEDUP_REMOVED lines=11> */
.L_x_3027:
[----:B------:R-:W-:Y:S05]  /*1dbe0*/  BSYNC B2 ;  /* 0x0000000000027941 */ /* 0x000fea0003800000 */
.L_x_3026:
[----:B01----:R-:W2:Y:S01]  /*1dbf0*/  LDL R3, [R1] ;  /* 0x0000000001037983 */ /* 0x003ea20000100800 */
        /* <DEDUP_REMOVED lines=9> */
.L_x_3028:
        /* <DEDUP_REMOVED lines=15> */
.L_x_3029:
        /* <DEDUP_REMOVED lines=15> */
.L_x_3030:
        /* <DEDUP_REMOVED lines=15> */
.L_x_3031:
        /* <DEDUP_REMOVED lines=15> */
.L_x_3032:
        /* <DEDUP_REMOVED lines=15> */
.L_x_3033:
        /* <DEDUP_REMOVED lines=15> */
.L_x_3034:
        /* <DEDUP_REMOVED lines=15> */
.L_x_3035:
        /* <DEDUP_REMOVED lines=10> */
.L_x_3017:
[----:B------:R-:W-:Y:S05]  /*1e3c0*/  BSYNC B1 ;  /* 0x0000000000017941 */ /* 0x000fea0003800000 */
.L_x_3016:
[----:B------:R-:W2:Y:S01]  /*1e3d0*/  LDL R5, [R1+0x18] ;  /* 0x0000180001057983 */ /* 0x000ea20000100800 */
[----:B------:R-:W-:Y:S01]  /*1e3e0*/  VIADD R7, R7, 0x1 ;  /* 0x0000000107077836 */ /* 0x000fe20000000000 */
[----:B------:R-:W-:Y:S04]  /*1e3f0*/  BSSY B1, `(.L_x_3036) ;  /* 0x00000dc000017945 */ /* 0x000fe80003800000 */
[----:B------:R-:W-:-:S04]  /*1e400*/  ISETP.NE.AND P0, PT, R7, 0x2, PT ;  /* 0x000000020700780c */ /* 0x000fc80003f05270 */
[----:B------:R-:W-:Y:S02]  /*1e410*/  SEL R2, RZ, 0x1, P0 ;  /* 0x00000001ff027807 */ /* 0x000fe40000000000 */
[----:B------:R-:W-:Y:S02]  /*1e420*/  SEL R9, R7, RZ, P0 ;  /* 0x000000ff07097207 */ /* 0x000fe40000000000 */
[----:B-----5:R-:W-:Y:S01]  /*1e430*/  LOP3.LUT R8, R6, R2, RZ, 0x3c, !PT ;  /* 0x0000000206087212 */ /* 0x020fe200078e3cff */
[----:B------:R-:W-:-:S04]  /*1e440*/  VIADD R6, R0, 0xffffffff ;  /* 0xffffffff00067836 */ /* 0x000fc80000000000 */
[----:B------:R0:W-:Y:S04]  /*1e450*/  STL [R1+0x10], R8 ;  /* 0x0000100801007387 */ /* 0x0001e80000100800 */
[----:B------:R0:W-:Y:S01]  /*1e460*/  STL [R1+0x4], R9 ;  /* 0x0000040901007387 */ /* 0x0001e20000100800 */
[----:B--2---:R-:W-:-:S13]  /*1e470*/  LOP3.LUT P2, RZ, R5, 0x1, RZ, 0xc0, !PT ;  /* 0x0000000105ff7812 */ /* 0x004fda000784c0ff */
[----:B0-----:R-:W-:Y:S05]  /*1e480*/  @!P2 BRA `(.L_x_3037) ;  /* 0x0000000c0048a947 */ /* 0x001fea0003800000 */
[----:B------:R-:W-:Y:S01]  /*1e490*/  ULDC.64 UR4, c[0x0][0x418] ;  /* 0x0001060000047ab9 */ /* 0x000fe20000000a00 */
[----:B------:R-:W-:Y:S01]  /*1e4a0*/  IMAD.MOV.U32 R7, RZ, RZ, R6 ;  /* 0x000000ffff077224 */ /* 0x000fe200078e0006 */
        /* <DEDUP_REMOVED lines=22> */
.L_x_3038:
[----:B------:R-:W2:Y:S01]  /*1e610*/  LDL R2, [R1] ;  /* 0x0000000001027983 */ /* 0x000ea20000100800 */
[----:B------:R-:W-:Y:S01]  /*1e620*/  BSSY B2, `(.L_x_3039) ;  /* 0x0000008000027945 */ /* 0x000fe20003800000 */
[----:B0-----:R-:W0:Y:S02]  /*1e630*/  S2R R4, SR_TID.X ;  /* 0x0000000000047919 */ /* 0x001e240000002100 */
[----:B0-----:R-:W-:-:S04]  /*1e640*/  LOP3.LUT R4, R4, 0x7f, RZ, 0xc0, !PT ;  /* 0x0000007f04047812 */ /* 0x001fc800078ec0ff */
[----:B------:R-:W-:Y:S01]  /*1e650*/  ISETP.NE.AND P1, PT, R4, RZ, PT ;  /* 0x000000ff0400720c */ /* 0x000fe20003f25270 */
[----:B--2---:R-:W-:Y:S01]  /*1e660*/  IMAD R3, R9, 0x8, R2 ;  /* 0x0000000809037824 */ /* 0x004fe200078e0202 */
[----:B------:R-:W-:-:S04]  /*1e670*/  SHF.L.U32 R2, R8, 0x1f, RZ ;  /* 0x0000001f08027819 */ /* 0x000fc800000006ff */
[----:B------:R-:W0:Y:S02]  /*1e680*/  SYNCS.PHASECHK.TRANS64.TRYWAIT P0, [R3+URZ+0x28c40], R2 ;  /* 0x028c4002030075a7 */ /* 0x000e24000800017f */
[----:B0-----:R-:W-:Y:S05]  /*1e690*/  @!P0 BRA `(.L_x_3040) ;  /* 0x0000003400488947 */ /* 0x001fea0003800000 */
.L_x_3146:
[----:B------:R-:W-:Y:S05]  /*1e6a0*/  BSYNC B2 ;  /* 0x0000000000027941 */ /* 0x000fea0003800000 */
.L_x_3039:
        /* <DEDUP_REMOVED lines=9> */
.L_x_3042:
[----:B------:R-:W-:Y:S05]  /*1e740*/  BSYNC B2 ;  /* 0x0000000000027941 */ /* 0x000fea0003800000 */
.L_x_3041:
[----:B------:R-:W2:Y:S04]  /*1e750*/  LDL R8, [R1] ;  /* 0x0000000001087983 */ /* 0x000ea80000100800 */
        /* <DEDUP_REMOVED lines=13> */
.L_x_3043:
        /* <DEDUP_REMOVED lines=13> */
.L_x_3147:
[----:B------:R-:W-:Y:S05]  /*1e900*/  BSYNC B2 ;  /* 0x0000000000027941 */ /* 0x000fea0003800000 */
.L_x_3044:
[----:B------:R-:W-:Y:S01]  /*1e910*/  BSSY B2, `(.L_x_3046) ;  /* 0x000000b000027945 */ /* 0x000fe20003800000 */
[----:B------:R-:W-:Y:S02]  /*1e920*/  IMAD.MOV.U32 R8, RZ, RZ, 0x0 ;  /* 0x00000000ff087424 */ /* 0x000fe400078e00ff */
[----:B------:R-:W-:Y:S01]  /*1e930*/  IMAD.MOV.U32 R9, RZ, RZ, 0x14f00000 ;  /* 0x14f00000ff097424 */ /* 0x000fe200078e00ff */
[----:B------:R-:W-:Y:S06]  /*1e940*/  @P1 BRA `(.L_x_3047) ;  /* 0x00000000001c1947 */ /* 0x000fec0003800000 */
[----:B------:R-:W2:Y:S01]  /*1e950*/  S2R R5, SR_TID.X ;  /* 0x0000000000057919 */ /* 0x000ea20000002100 */
[----:B01----:R-:W-:-:S04]  /*1e960*/  MOV R2, 0x10000 ;  /* 0x0001000000027802 */ /* 0x003fc80000000f00 */
[----:B------:R3:W-:Y:S01]  /*1e970*/  SYNCS.ARRIVE.TRANS64 RZ, [R3+URZ+0x28c50], R2 ;  /* 0x028c500203ff79a7 */ /* 0x0007e2000800003f */
[----:B--2---:R-:W-:-:S04]  /*1e980*/  LOP3.LUT R5, R5, 0x1f, RZ, 0xc0, !PT ;  /* 0x0000001f05057812 */ /* 0x004fc800078ec0ff */
[----:B------:R-:W-:-:S13]  /*1e990*/  ISETP.NE.AND P0, PT, R5, RZ, PT ;  /* 0x000000ff0500720c */ /* 0x000fda0003f05270 */
[----:B---3--:R-:W-:Y:S05]  /*1e9a0*/  @!P0 BRA `(.L_x_3047) ;  /* 0x0000000000048947 */ /* 0x008fea0003800000 */
[----:B------:R-:W-:Y:S01]  /*1e9b0*/  BPT.TRAP 0x1 ;  /* 0x000000040000795c */ /* 0x000fe20000300000 */
.L_x_3047:
[----:B------:R-:W-:Y:S05]  /*1e9c0*/  BSYNC B2 ;  /* 0x0000000000027941 */ /* 0x000fea0003800000 */
.L_x_3046:
        /* <DEDUP_REMOVED lines=11> */
.L_x_3048:
        /* <DEDUP_REMOVED lines=15> */
.L_x_3049:
        /* <DEDUP_REMOVED lines=15> */
.L_x_3050:
        /* <DEDUP_REMOVED lines=15> */
.L_x_3051:
        /* <DEDUP_REMOVED lines=15> */
.L_x_3052:
        /* <DEDUP_REMOVED lines=15> */
.L_x_3053:
        /* <DEDUP_REMOVED lines=15> */
.L_x_3054:
        /* <DEDUP_REMOVED lines=15> */
.L_x_3055:
        /* <DEDUP_REMOVED lines=10> */
.L_x_3037:
[----:B------:R-:W-:Y:S05]  /*1f1b0*/  BSYNC B1 ;  /* 0x0000000000017941 */ /* 0x000fea0003800000 */
.L_x_3036:
[----:B------:R-:W2:Y:S01]  /*1f1c0*/  LDL R5, [R1+0x24] ;  /* 0x0000240001057983 */ /* 0x000ea20000100800 */
[----:B------:R-:W-:Y:S01]  /*1f1d0*/  VIADD R0, R0, 0xfffffffe ;  /* 0xfffffffe00007836 */ /* 0x000fe20000000000 */
[----:B--2---:R-:W-:-:S13]  /*1f1e0*/  ISETP.GT.AND P0, PT, R6, R5, PT ;  /* 0x000000050600720c */ /* 0x004fda0003f04270 */
[----:B------:R-:W-:Y:S05]  /*1f1f0*/  @P0 BRA `(.L_x_3056) ;  /* 0xffffffe400000947 */ /* 0x000fea000383ffff */
.L_x_2993:
[----:B------:R-:W-:Y:S05]  /*1f200*/  BSYNC B0 ;  /* 0x0000000000007941 */ /* 0x000fea0003800000 */
.L_x_2992:
        /* <DEDUP_REMOVED lines=24> */
.L_x_3058:
[----:B------:R-:W-:Y:S05]  /*1f390*/  BSYNC B0 ;  /* 0x0000000000007941 */ /* 0x000fea0003800000 */
.L_x_3057:
[----:B------:R-:W-:-:S05]  /*1f3a0*/  SEL R0, R0, RZ, P0 ;  /* 0x000000ff00007207 */ /* 0x000fca0000000000 */
[----:B------:R2:W-:Y:S02]  /*1f3b0*/  STL [R1+0x4], R0 ;  /* 0x0000040001007387 */ /* 0x0005e40000100800 */
.L_x_2960:
[----:B------:R-:W-:Y:S05]  /*1f3c0*/  BSYNC B7 ;  /* 0x0000000000077941 */ /* 0x000fea0003800000 */
.L_x_2958:
        /* <DEDUP_REMOVED lines=10> */
[----:B------:R2:W-:Y:S01]  /*1f470*/  STL [R1], R0 ;  /* 0x0000000001007387 */ /* 0x0005e20000100800 */
[----:B------:R-:W-:Y:S06]  /*1f480*/  BAR.ARV 0x4, 0x180 ;  /* 0x0106000000007b1d */ /* 0x000fec0000002000 */
[----:B------:R-:W-:Y:S05]  /*1f490*/  BRA `(.L_x_3060) ;  /* 0x0000000800d47947 */ /* 0x000fea0003800000 */
.L_x_3059:
[----:B------:R-:W2:Y:S01]  /*1f4a0*/  S2R R6, SR_TID.X ;  /* 0x0000000000067919 */ /* 0x000ea20000002100 */
[----:B------:R-:W-:Y:S01]  /*1f4b0*/  UMOV UR4, 0xffffffff ;  /* 0xffffffff00047882 */ /* 0x000fe20000000000 */
[----:B--2---:R-:W-:-:S04]  /*1f4c0*/  LOP3.LUT R6, R6, 0x1f, RZ, 0xc0, !PT ;  /* 0x0000001f06067812 */ /* 0x004fc800078ec0ff */
[----:B------:R-:W-:Y:S01]  /*1f4d0*/  ISETP.NE.AND P0, PT, R6, 0x1f, PT ;  /* 0x0000001f0600780c */ /* 0x000fe20003f05270 */
[----:B------:R-:W-:-:S12]  /*1f4e0*/  BRA.DIV UR4, `(.L_x_3061) ;  /* 0x0000002604dc7947 */ /* 0x000fd8000b800000 */
[----:B0-----:R-:W-:Y:S01]  /*1f4f0*/  IMAD.IADD R5, R19, 0x1, R6 ;  /* 0x0000000113057824 */ /* 0x001fe200078e0206 */
[----:B------:R-:W-:-:S04]  /*1f500*/  ULDC UR4, c[0x0][0xc3c] ;  /* 0x00030f0000047ab9 */ /* 0x000fc80000000800 */
[----:B------:R-:W-:-:S13]  /*1f510*/  ISETP.GE.OR P1, PT, R5, UR4, !P0 ;  /* 0x0000000405007c0c */ /* 0x000fda000c726670 */
[----:B-1----:R-:W0:Y:S02]  /*1f520*/  @!P1 LDC.64 R2, c[0x0][0xc80] ;  /* 0x00032000ff029b82 */ /* 0x002e240000000a00 */
[----:B0-----:R-:W-:-:S06]  /*1f530*/  @!P1 IMAD.WIDE R2, R5, 0x4, R2 ;  /* 0x0000000405029825 */ /* 0x001fcc00078e0202 */
[----:B------:R0:W2:Y:S01]  /*1f540*/  @!P1 LDG.E R3, desc[UR42][R2.64] ;  /* 0x0000002a02039981 */ /* 0x0000a2000c1e1900 */
[C---:B------:R-:W-:Y:S02]  /*1f550*/  ISETP.GE.U32.AND P2, PT, R6.reuse, 0x2, PT ;  /* 0x000000020600780c */ /* 0x040fe40003f46070 */
[C---:B------:R-:W-:Y:S01]  /*1f560*/  ISETP.GE.U32.AND P3, PT, R6.reuse, 0x4, PT ;  /* 0x000000040600780c */ /* 0x040fe20003f66070 */
[----:B------:R-:W-:Y:S01]  /*1f570*/  SHFL.IDX PT, R0, R16, RZ, 0x1f ;  /* 0x00001fff10007589 */ /* 0x000fe200000e0000 */
[C---:B------:R-:W-:Y:S02]  /*1f580*/  ISETP.GE.U32.AND P4, PT, R6.reuse, 0x8, PT ;  /* 0x000000080600780c */ /* 0x040fe40003f86070 */
[C---:B------:R-:W-:Y:S01]  /*1f590*/  ISETP.GE.U32.AND P5, PT, R6.reuse, 0x10, PT ;  /* 0x000000100600780c */ /* 0x040fe20003fa6070 */
[----:B------:R-:W-:Y:S01]  /*1f5a0*/  SHFL.IDX PT, R4, R16, 0x1, 0x1f ;  /* 0x00201f0010047f89 */ /* 0x000fe200000e0000 */
        /* <DEDUP_REMOVED lines=19> */
.L_x_3157:
[----:B------:R-:W-:Y:S02]  /*1f6e0*/  ULDC UR4, c[0x0][0xc38] ;  /* 0x00030e0000047ab9 */ /* 0x000fe40000000800 */
[----:B------:R-:W-:-:S04]  /*1f6f0*/  IMAD.U32 R5, RZ, RZ, UR4 ;  /* 0x00000004ff057e24 */ /* 0x000fc8000f8e00ff */
[----:B-1----:R-:W-:-:S04]  /*1f700*/  IMAD R16, R14, R5, RZ ;  /* 0x000000050e107224 */ /* 0x002fc800078e02ff */
[----:B------:R-:W-:-:S05]  /*1f710*/  IMAD.IADD R4, R4, 0x1, R16 ;  /* 0x0000000104047824 */ /* 0x000fca00078e0210 */
[----:B------:R-:W-:-:S13]  /*1f720*/  ISETP.GT.AND P6, PT, R4, R0, PT ;  /* 0x000000000400720c */ /* 0x000fda0003fc4270 */
[----:B------:R-:W-:Y:S05]  /*1f730*/  @P6 BRA `(.L_x_3062) ;  /* 0x00000000009c6947 */ /* 0x000fea0003800000 */
.L_x_3067:
        /* <DEDUP_REMOVED lines=14> */
.L_x_3065:
[----:B------:R-:W-:Y:S05]  /*1f820*/  BSYNC B0 ;  /* 0x0000000000007941 */ /* 0x000fea0003800000 */
.L_x_3064:
[----:B------:R-:W-:-:S03]  /*1f830*/  UMOV UR4, 0xffffffff ;  /* 0xffffffff00047882 */ /* 0x000fc60000000000 */
[----:B------:R-:W-:Y:S05]  /*1f840*/  BRA.DIV UR4, `(.L_x_3066) ;  /* 0x0000002a04287947 */ /* 0x000fea000b800000 */
[----:B-----5:R-:W0:Y:S02]  /*1f850*/  SHFL.UP PT, R14, R2, 0x1, RZ ;  /* 0x04200000020e7989 */ /* 0x020e2400000e00ff */
[----:B0-----:R-:W-:-:S04]  /*1f860*/  SEL R3, R14, RZ, P1 ;  /* 0x000000ff0e037207 */ /* 0x001fc80000800000 */
[----:B------:R-:W-:-:S05]  /*1f870*/  IADD3 R3, R2, R3, RZ ;  /* 0x0000000302037210 */ /* 0x000fca0007ffe0ff */
        /* <DEDUP_REMOVED lines=13> */
.L_x_3165:
[----:B------:R-:W-:Y:S02]  /*1f950*/  ULDC UR4, c[0x0][0xc38] ;  /* 0x00030e0000047ab9 */ /* 0x000fe40000000800 */
[----:B------:R-:W-:-:S04]  /*1f960*/  IMAD.U32 R5, RZ, RZ, UR4 ;  /* 0x00000004ff057e24 */ /* 0x000fc8000f8e00ff */
[----:B-1----:R-:W-:-:S04]  /*1f970*/  IMAD R16, R14, R5, RZ ;  /* 0x000000050e107224 */ /* 0x002fc800078e02ff */
[----:B------:R-:W-:-:S05]  /*1f980*/  IMAD.IADD R4, R16, 0x1, R4 ;  /* 0x0000000110047824 */ /* 0x000fca00078e0204 */
[----:B------:R-:W-:-:S13]  /*1f990*/  ISETP.GT.AND P6, PT, R4, R0, PT ;  /* 0x000000000400720c */ /* 0x000fda0003fc4270 */
[----:B------:R-:W-:Y:S05]  /*1f9a0*/  @!P6 BRA `(.L_x_3067) ;  /* 0xfffffffc0064e947 */ /* 0x000fea000383ffff */
.L_x_3062:
        /* <DEDUP_REMOVED lines=8> */
.L_x_3169:
[----:B------:R-:W-:Y:S01]  /*1fa30*/  ISETP.NE.AND P0, PT, R4, RZ, PT ;  /* 0x000000ff0400720c */ /* 0x000fe20003f05270 */
[----:B------:R-:W-:-:S12]  /*1fa40*/  IMAD.MOV.U32 R4, RZ, RZ, RZ ;  /* 0x000000ffff047224 */ /* 0x000fd800078e00ff */
[----:B------:R-:W-:Y:S05]  /*1fa50*/  @!P0 BRA `(.L_x_3069) ;  /* 0x0000000000108947 */ /* 0x000fea0003800000 */
[----:B------:R-:W-:Y:S01]  /*1fa60*/  UMOV UR4, 0xffffffff ;  /* 0xffffffff00047882 */ /* 0x000fe20000000000 */
[----:B------:R-:W-:Y:S02]  /*1fa70*/  VIADD R12, R6, 0xffffffff ;  /* 0xffffffff060c7836 */ /* 0x000fe40000000000 */
[----:B------:R-:W-:Y:S05]  /*1fa80*/  BRA.DIV UR4, `(.L_x_3070) ;  /* 0x0000002a04a07947 */ /* 0x000fea000b800000 */
[----:B------:R3:W4:Y:S02]  /*1fa90*/  SHFL.IDX PT, R4, R3, R12, 0x1f ;  /* 0x00001f0c03047589 */ /* 0x00072400000e0000 */
.L_x_3069:
        /* <DEDUP_REMOVED lines=35> */
[----:B------:R-:W-:-:S04]  /*1fcd0*/  VIADDMNMX R5, R3, R5, R7, PT ;  /* 0x0000000503057246 */ /* 0x000fc80003800107 */
        /* <DEDUP_REMOVED lines=15> */
[----:B------:R-:W-:Y:S01]  /*1fdd0*/  @!P1 IMAD.IADD R3, R3, 0x1, -R7 ;  /* 0x0000000103039824 */ /* 0x000fe200078e0a07 */
[----:B------:R-:W-:Y:S02]  /*1fde0*/  @!P1 IADD3 R2, R2, 0x1, RZ ;  /* 0x0000000102029810 */ /* 0x000fe40007ffe0ff */
[----:B------:R-:W-:Y:S02]  /*1fdf0*/  ISETP.NE.AND P1, PT, R5, RZ, PT ;  /* 0x000000ff0500720c */ /* 0x000fe40003f25270 */
[----:B------:R-:W-:Y:S02]  /*1fe00*/  ISETP.GE.U32.AND P0, PT, R3, R7, PT ;  /* 0x000000070300720c */ /* 0x000fe40003f06070 */
[----:B------:R-:W-:-:S04]  /*1fe10*/  LOP3.LUT R3, R0, R5, RZ, 0x3c, !PT ;  /* 0x0000000500037212 */ /* 0x000fc800078e3cff */
[----:B------:R-:W-:Y:S01]  /*1fe20*/  ISETP.GE.AND P2, PT, R3, RZ, PT ;  /* 0x000000ff0300720c */ /* 0x000fe20003f46270 */
[----:B------:R-:W-:-:S06]  /*1fe30*/  IMAD.IADD R3, R0, 0x1, R4 ;  /* 0x0000000100037824 */ /* 0x000fcc00078e0204 */
[----:B------:R-:W-:-:S06]  /*1fe40*/  @P0 VIADD R2, R2, 0x1 ;  /* 0x0000000102020836 */ /* 0x000fcc0000000000 */
[----:B------:R-:W-:Y:S01]  /*1fe50*/  @!P2 IMAD.MOV R2, RZ, RZ, -R2 ;  /* 0x000000ffff02a224 */ /* 0x000fe200078e0a02 */
[----:B------:R-:W-:Y:S01]  /*1fe60*/  @!P1 LOP3.LUT R2, RZ, R5, RZ, 0x33, !PT ;  /* 0x00000005ff029212 */ /* 0x000fe200078e33ff */
[----:B------:R-:W-:-:S04]  /*1fe70*/  IMAD.MOV R5, RZ, RZ, -R5 ;  /* 0x000000ffff057224 */ /* 0x000fc800078e0a05 */
[----:B------:R-:W-:Y:S01]  /*1fe80*/  IMAD R18, R2, R5, R3 ;  /* 0x0000000502127224 */ /* 0x000fe200078e0203 */
[----:B------:R-:W-:-:S05]  /*1fe90*/  LOP3.LUT R2, RZ, R2, RZ, 0x33, !PT ;  /* 0x00000002ff027212 */ /* 0x000fca00078e33ff */
[----:B------:R-:W-:Y:S01]  /*1fea0*/  IMAD.IADD R17, R17, 0x1, R2 ;  /* 0x0000000111117824 */ /* 0x000fe200078e0202 */
[----:B------:R-:W-:Y:S06]  /*1feb0*/  BRA `(.L_x_3071) ;  /* 0x00000000001c7947 */ /* 0x000fec0003800000 */
.L_x_3063:
[----:B------:R-:W-:Y:S01]  /*1fec0*/  UMOV UR4, URZ ;  /* 0x0000003f00047c82 */ /* 0x000fe20008000000 */
[----:B------:R-:W-:Y:S01]  /*1fed0*/  UMOV UR5, URZ ;  /* 0x0000003f00057c82 */ /* 0x000fe20008000000 */
[----:B------:R-:W-:Y:S01]  /*1fee0*/  ULDC UR6, c[0x0][0xc3c] ;  /* 0x00030f0000067ab9 */ /* 0x000fe20000000800 */
[----:B------:R-:W-:Y:S02]  /*1fef0*/  IMAD.MOV.U32 R16, RZ, RZ, R0 ;  /* 0x000000ffff107224 */ /* 0x000fe400078e0000 */
[----:B------:R-:W-:Y:S02]  /*1ff00*/  IMAD.U32 R17, RZ, RZ, UR4 ;  /* 0x00000004ff117e24 */ /* 0x000fe4000f8e00ff */
[----:B------:R-:W-:Y:S02]  /*1ff10*/  IMAD.U32 R18, RZ, RZ, UR5 ;  /* 0x00000005ff127e24 */ /* 0x000fe4000f8e00ff */
[----:B------:R-:W-:-:S07]  /*1ff20*/  IMAD.U32 R19, RZ, RZ, UR6 ;  /* 0x00000006ff137e24 */ /* 0x000fce000f8e00ff */
.L_x_3071:
[----:B------:R1:W2:Y:S01]  /*1ff30*/  LDL R2, [R1] ;  /* 0x0000000001027983 */ /* 0x0002a20000100800 */
[----:B------:R-:W3:Y:S01]  /*1ff40*/  S2R R0, SR_TID.X ;  /* 0x0000000000007919 */ /* 0x000ee20000002100 */
[----:B------:R-:W-:Y:S05]  /*1ff50*/  WARPSYNC.ALL ;  /* 0x0000000000007948 */ /* 0x000fea0003800000 */
[----:B---3--:R-:W-:Y:S01]  /*1ff60*/  LOP3.LUT R0, R0, 0x1f, RZ, 0xc0, !PT ;  /* 0x0000001f00007812 */ /* 0x008fe200078ec0ff */
[----:B------:R-:W-:Y:S03]  /*1ff70*/  BAR.SYNC.DEFER_BLOCKING 0x4, 0x180 ;  /* 0x0106000000007b1d */ /* 0x000fe60000010000 */
[----:B------:R-:W-:-:S13]  /*1ff80*/  ISETP.NE.AND P0, PT, R0, RZ, PT ;  /* 0x000000ff0000720c */ /* 0x000fda0003f05270 */
[----:B0-----:R-:W2:Y:S01]  /*1ff90*/  @!P0 S2R R3, SR_CgaCtaId ;  /* 0x0000000000038919 */ /* 0x001ea20000008800 */
[----:B------:R-:W-:-:S04]  /*1ffa0*/  @!P0 MOV R0, 0x400 ;  /* 0x0000040000008802 */ /* 0x000fc80000000f00 */
[----:B--2---:R-:W-:-:S05]  /*1ffb0*/  @!P0 LEA R2, R3, R0, 0x18 ;  /* 0x0000000003028211 */ /* 0x004fca00078ec0ff */
[----:B------:R1:W-:Y:S04]  /*1ffc0*/  @!P0 STS.128 [R2+0x28cd0], R16 ;  /* 0x028cd01002008388 */ /* 0x0003e80000000c00 */
[----:B------:R1:W-:Y:S01]  /*1ffd0*/  @!P0 STL [R1], R2 ;  /* 0x0000000201008387 */ /* 0x0003e20000100800 */
[----:B------:R-:W-:Y:S06]  /*1ffe0*/  BAR.ARV 0x5, 0x180 ;  /* 0x0146000000007b1d */ /* 0x000fec0000002000 */
.L_x_3060:
[----:B------:R-:W-:Y:S02]  /*1fff0*/  ULDC UR4, c[0x0][0xc3c] ;  /* 0x00030f0000047ab9 */ /* 0x000fe40000000800 */
[----:B---3--:R-:W-:-:S13]  /*20000*/  ISETP.GE.AND P0, PT, R19, UR4, PT ;  /* 0x0000000413007c0c */ /* 0x008fda000bf06270 */
[----:B------:R-:W-:Y:S05]  /*20010*/  @!P0 BRA `(.L_x_3072) ;  /* 0xffffff7c00808947 */ /* 0x000fea000383ffff */
[----:B------:R-:W-:Y:S05]  /*20020*/  BSYNC B8 ;  /* 0x0000000000087941 */ /* 0x000fea0003800000 */
.L_x_2892:
[----:B--2---:R-:W2:Y:S01]  /*20030*/  LDL.LU R0, [R1+0x48] ;  /* 0x0000480001007983 */ /* 0x004ea20000300800 */
[----:B------:R-:W-:Y:S01]  /*20040*/  BSSY B0, `(.L_x_3073) ;  /* 0x000000b000007945 */ /* 0x000fe20003800000 */
[----:B0-----:R-:W0:Y:S01]  /*20050*/  S2R R5, SR_CgaCtaId ;  /* 0x0000000000057919 */ /* 0x001e220000008800 */
[----:B--2---:R-:W-:-:S05]  /*20060*/  VIADD R0, R0, 0x1 ;  /* 0x0000000100007836 */ /* 0x004fca0000000000 */
[----:B-1----:R-:W-:-:S04]  /*20070*/  LEA.HI R2, R0, R0, RZ, 0x1 ;  /* 0x0000000000027211 */ /* 0x002fc800078f08ff */
[----:B------:R-:W-:-:S05]  /*20080*/  LOP3.LUT R3, R2, 0xfffffffe, RZ, 0xc0, !PT ;  /* 0xfffffffe02037812 */ /* 0x000fca00078ec0ff */
[----:B------:R-:W-:Y:S01]  /*20090*/  IMAD.IADD R3, R0, 0x1, -R3 ;  /* 0x0000000100037824 */ /* 0x000fe200078e0a03 */
[----:B------:R-:W-:-:S04]  /*200a0*/  MOV R0, 0x400 ;  /* 0x0000040000007802 */ /* 0x000fc80000000f00 */
[----:B0-----:R-:W-:Y:S02]  /*200b0*/  LEA R0, R5, R0, 0x18 ;  /* 0x0000000005007211 */ /* 0x001fe400078ec0ff */
[----:B------:R-:W-:-:S04]  /*200c0*/  SHF.L.U32 R3, R3, 0x1f, RZ ;  /* 0x0000001f03037819 */ /* 0x000fc800000006ff */
[----:B------:R-:W0:Y:S02]  /*200d0*/  SYNCS.PHASECHK.TRANS64.TRYWAIT P0, [R0+URZ+0x28c20], R3 ;  /* 0x028c2003000075a7 */ /* 0x000e24000800017f */
[----:B0-----:R-:W-:Y:S05]  /*200e0*/  @!P0 BRA `(.L_x_3074) ;  /* 0x0000002400308947 */ /* 0x001fea0003800000 */
.L_x_3172:
[----:B------:R-:W-:Y:S05]  /*200f0*/  BSYNC B0 ;  /* 0x0000000000007941 */ /* 0x000fea0003800000 */
.L_x_3073:
[----:B------:R-:W-:-:S03]  /*20100*/  UMOV UR4, 0xffffffff ;  /* 0xffffffff00047882 */ /* 0x000fc60000000000 */
[----:B------:R-:W-:Y:S05]  /*20110*/  BRA.DIV UR4, `(.L_x_3075) ;  /* 0x0000002604387947 */ /* 0x000fea000b800000 */
[----:B------:R-:W1:Y:S02]  /*20120*/  S2R R2, SR_TID.X ;  /* 0x0000000000027919 */ /* 0x000e640000002100 */
[----:B-1----:R-:W-:-:S04]  /*20130*/  SHF.R.U32.HI R2, RZ, 0x5, R2 ;  /* 0x00000005ff027819 */ /* 0x002fc80000011602 */
[----:B------:R-:W-:-:S05]  /*20140*/  LOP3.LUT R2, R2, 0x3, RZ, 0xc0, !PT ;  /* 0x0000000302027812 */ /* 0x000fca00078ec0ff */
[----:B------:R1:W2:Y:S02]  /*20150*/  SHFL.IDX PT, R14, R2, RZ, 0x1f ;  /* 0x00001fff020e7589 */ /* 0x0002a400000e0000 */
.L_x_3175:
[----:B--2---:R-:W-:-:S13]  /*20160*/  ISETP.NE.AND P0, PT, R14, RZ, PT ;  /* 0x000000ff0e00720c */ /* 0x004fda0003f05270 */
[----:B------:R-:W-:Y:S05]  /*20170*/  @P0 BRA `(.L_x_2673) ;  /* 0x0000000000940947 */ /* 0x000fea0003800000 */
[----:B------:R-:W-:-:S03]  /*20180*/  UMOV UR4, 0xffffffff ;  /* 0xffffffff00047882 */ /* 0x000fc60000000000 */
[----:B------:R-:W-:Y:S05]  /*20190*/  BRA.DIV UR4, `(.L_x_3076) ;  /* 0x00000026044c7947 */ /* 0x000fea000b800000 */
[----:B------:R-:W-:-:S13]  /*201a0*/  ELECT P6, URZ, PT ;  /* 0x00000000003f782f */ /* 0x000fda00038c0000 */
.L_x_3178:
[----:B------:R-:W-:Y:S05]  /*201b0*/  @!P6 BRA `(.L_x_2673) ;  /* 0x000000000084e947 */ /* 0x000fea0003800000 */
[----:B------:R-:W-:-:S06]  /*201c0*/  ULOP3.LUT UR4, UR36, 0x2, URZ, 0xfc, !UPT ;  /* 0x0000000224047892 */ /* 0x000fcc000f8efc3f */
[----:B-1----:R-:W-:-:S05]  /*201d0*/  IMAD.U32 R2, RZ, RZ, UR4 ;  /* 0x00000004ff027e24 */ /* 0x002fca000f8e00ff */
[----:B------:R-:W-:-:S13]  /*201e0*/  ISETP.NE.AND P2, PT, R2, 0x3, PT ;  /* 0x000000030200780c */ /* 0x000fda0003f45270 */
[----:B------:R-:W-:Y:S05]  /*201f0*/  @!P2 BRA `(.L_x_3077) ;  /* 0x000000000004a947 */ /* 0x000fea0003800000 */
[----:B------:R-:W-:Y:S01]  /*20200*/  BPT.TRAP 0x1 ;  /* 0x000000040000795c */ /* 0x000fe20000300000 */
.L_x_3077:
        /* <DEDUP_REMOVED lines=14> */
.L_x_3179:
[----:B------:R-:W1:Y:S02]  /*202f0*/  SYNCS.PHASECHK.TRANS64.TRYWAIT P0, [R7+URZ], R2 ;  /* 0x00000002070075a7 */ /* 0x000e64000800017f */
[----:B-1----:R-:W-:Y:S05]  /*20300*/  @!P0 BRA `(.L_x_3079) ;  /* 0x0000002400248947 */ /* 0x002fea0003800000 */
.L_x_3180:
[----:B------:R-:W-:Y:S05]  /*20310*/  @!P2 BRA `(.L_x_3080) ;  /* 0x000000000004a947 */ /* 0x000fea0003800000 */
[----:B------:R-:W-:Y:S01]  /*20320*/  BPT.TRAP 0x1 ;  /* 0x000000040000795c */ /* 0x000fe20000300000 */
.L_x_3080:
[----:B------:R-:W2:Y:S01]  /*20330*/  LDL.LU R4, [R1+0x4] ;  /* 0x0000040001047983 */ /* 0x000ea20000300800 */
[----:B------:R-:W-:-:S04]  /*20340*/  VIADD R0, R0, 0x28c60 ;  /* 0x00028c6000007836 */ /* 0x000fc80000000000 */
[----:B--2---:R-:W-:-:S04]  /*20350*/  IMAD R4, R4, 0x8, R0 ;  /* 0x0000000804047824 */ /* 0x004fc800078e0200 */
[----:B------:R-:W2:Y:S02]  /*20360*/  SYNCS.PHASECHK.TRANS64.TRYWAIT P0, [R4+URZ], R5 ;  /* 0x00000005040075a7 */ /* 0x000ea4000800017f */
[----:B--2---:R-:W-:Y:S05]  /*20370*/  @!P0 BRA `(.L_x_3081) ;  /* 0x00000024001c8947 */ /* 0x004fea0003800000 */
.L_x_3181:
[----:B------:R-:W-:-:S07]  /*20380*/  IMAD R3, R3, 0x8, R0 ;  /* 0x0000000803037824 */ /* 0x000fce00078e0200 */
.L_x_3082:
[----:B---3--:R3:W4:Y:S02]  /*20390*/  SYNCS.PHASECHK.TRANS64.TRYWAIT P0, [R3+URZ], R2 ;  /* 0x00000002030075a7 */ /* 0x008724000800017f */
[----:B----4-:R-:W-:Y:S05]  /*203a0*/  @!P0 NANOSLEEP.SYNCS 0x989680 ;  /* 0x009896800000895d */ /* 0x010fea0003900000 */
[----:B------:R-:W4:Y:S02]  /*203b0*/  @!P0 SYNCS.PHASECHK.TRANS64 P0, [R3+URZ], R2 ;  /* 0x00000002030085a7 */ /* 0x000f24000800007f */
[----:B----4-:R-:W-:Y:S05]  /*203c0*/  @!P0 BRA `(.L_x_3082) ;  /* 0xfffffffc00f08947 */ /* 0x010fea000383ffff */
.L_x_2673:
[----:B------:R-:W-:Y:S05]  /*203d0*/  BSYNC B9 ;  /* 0x0000000000097941 */ /* 0x000fea0003800000 */
.L_x_2670:
[----:B------:R-:W-:Y:S05]  /*203e0*/  EXIT ;  /* 0x000000000000794d */ /* 0x000fea0003800000 */
.L_x_2697:
[----:B0-----:R0:W1:Y:S02]  /*203f0*/  SYNCS.PHASECHK.TRANS64.TRYWAIT P5, [R64+URZ+0x28c90], R43 ;  /* 0x028c902b400075a7 */ /* 0x00106400080a017f */
[----:B-1----:R-:W-:Y:S05]  /*20400*/  @!P5 NANOSLEEP.SYNCS 0x989680 ;  /* 0x009896800000d95d */ /* 0x002fea0003900000 */
[----:B------:R-:W1:Y:S02]  /*20410*/  @!P5 SYNCS.PHASECHK.TRANS64 P5, [R64+URZ+0x28c90], R43 ;  /* 0x028c902b4000d5a7 */ /* 0x000e6400080a007f */
[----:B-1----:R-:W-:Y:S05]  /*20420*/  @!P5 BRA `(.L_x_2697) ;  /* 0xfffffffc00f0d947 */ /* 0x002fea000383ffff */
[----:B------:R-:W-:Y:S05]  /*20430*/  BRA `(.L_x_3083) ;  /* 0xfffffe2400707947 */ /* 0x000fea000383ffff */
.L_x_2707:
[----:B0-----:R0:W1:Y:S02]  /*20440*/  SYNCS.PHASECHK.TRANS64.TRYWAIT P5, [R64+URZ+0x28c90], R43 ;  /* 0x028c902b400075a7 */ /* 0x00106400080a017f */
[----:B-1----:R-:W-:Y:S05]  /*20450*/  @!P5 NANOSLEEP.SYNCS 0x989680 ;  /* 0x009896800000d95d */ /* 0x002fea0003900000 */
[----:B------:R-:W1:Y:S02]  /*20460*/  @!P5 SYNCS.PHASECHK.TRANS64 P5, [R64+URZ+0x28c90], R43 ;  /* 0x028c902b4000d5a7 */ /* 0x000e6400080a007f */
[----:B-1----:R-:W-:Y:S05]  /*20470*/  @!P5 BRA `(.L_x_2707) ;  /* 0xfffffffc00f0d947 */ /* 0x002fea000383ffff */
[----:B------:R-:W-:Y:S05]  /*20480*/  BRA `(.L_x_3084) ;  /* 0xfffffe2c00c07947 */ /* 0x000fea000383ffff */
.L_x_2712:
[----:B0-----:R0:W1:Y:S02]  /*20490*/  SYNCS.PHASECHK.TRANS64.TRYWAIT P5, [R64+URZ+0x28c90], R43 ;  /* 0x028c902b400075a7 */ /* 0x00106400080a017f */
[----:B-1----:R-:W-:Y:S05]  /*204a0*/  @!P5 NANOSLEEP.SYNCS 0x989680 ;  /* 0x009896800000d95d */ /* 0x002fea0003900000 */
[----:B------:R-:W1:Y:S02]  /*204b0*/  @!P5 SYNCS.PHASECHK.TRANS64 P5, [R64+URZ+0x28c90], R43 ;  /* 0x028c902b4000d5a7 */ /* 0x000e6400080a007f */
[----:B-1----:R-:W-:Y:S05]  /*204c0*/  @!P5 BRA `(.L_x_2712) ;  /* 0xfffffffc00f0d947 */ /* 0x002fea000383ffff */
[----:B------:R-:W-:Y:S05]  /*204d0*/  BRA `(.L_x_3085) ;  /* 0xfffffe3400d47947 */ /* 0x000fea000383ffff */
.L_x_2716:
[----:B--2---:R2:W0:Y:S02]  /*204e0*/  SYNCS.PHASECHK.TRANS64.TRYWAIT P5, [R64+URZ+0x28cb0], R43 ;  /* 0x028cb02b400075a7 */ /* 0x00442400080a017f */
[----:B0-----:R-:W-:Y:S05]  /*204f0*/  @!P5 NANOSLEEP.SYNCS 0x989680 ;  /* 0x009896800000d95d */ /* 0x001fea0003900000 */
[----:B------:R-:W0:Y:S02]  /*20500*/  @!P5 SYNCS.PHASECHK.TRANS64 P5, [R64+URZ+0x28cb0], R43 ;  /* 0x028cb02b4000d5a7 */ /* 0x000e2400080a007f */
[----:B0-----:R-:W-:Y:S05]  /*20510*/  @!P5 BRA `(.L_x_2716) ;  /* 0xfffffffc00f0d947 */ /* 0x001fea000383ffff */
[----:B------:R-:W-:Y:S05]  /*20520*/  BRA `(.L_x_3086) ;  /* 0xfffffe3800507947 */ /* 0x000fea000383ffff */
.L_x_2735:
[----:B0-----:R0:W1:Y:S02]  /*20530*/  SYNCS.PHASECHK.TRANS64.TRYWAIT P1, [R22+URZ+0x28c50], R3 ;  /* 0x028c5003160075a7 */ /* 0x001064000802017f */
[----:B-1----:R-:W-:Y:S05]  /*20540*/  @!P1 NANOSLEEP.SYNCS 0x989680 ;  /* 0x009896800000995d */ /* 0x002fea0003900000 */
[----:B------:R-:W1:Y:S02]  /*20550*/  @!P1 SYNCS.PHASECHK.TRANS64 P1, [R22+URZ+0x28c50], R3 ;  /* 0x028c5003160095a7 */ /* 0x000e64000802007f */
[----:B-1----:R-:W-:Y:S05]  /*20560*/  @!P1 BRA `(.L_x_2735) ;  /* 0xfffffffc00f09947 */ /* 0x002fea000383ffff */
[----:B------:R-:W-:Y:S05]  /*20570*/  BRA `(.L_x_3087) ;  /* 0xfffffe4800747947 */ /* 0x000fea000383ffff */
.L_x_2742:
[----:B-1----:R1:W2:Y:S02]  /*20580*/  SYNCS.PHASECHK.TRANS64.TRYWAIT P2, [R0+URZ+0x28c50], R5 ;  /* 0x028c5005000075a7 */ /* 0x0022a4000804017f */
[----:B--2---:R-:W-:Y:S05]  /*20590*/  @!P2 NANOSLEEP.SYNCS 0x989680 ;  /* 0x009896800000a95d */ /* 0x004fea0003900000 */
[----:B------:R-:W2:Y:S02]  /*205a0*/  @!P2 SYNCS.PHASECHK.TRANS64 P2, [R0+URZ+0x28c50], R5 ;  /* 0x028c50050000a5a7 */ /* 0x000ea4000804007f */
[----:B--2---:R-:W-:Y:S05]  /*205b0*/  @!P2 BRA `(.L_x_2742) ;  /* 0xfffffffc00f0a947 */ /* 0x004fea000383ffff */
[----:B------:R-:W-:Y:S05]  /*205c0*/  BRA `(.L_x_2741) ;  /* 0xfffffe54009c7947 */ /* 0x000fea000383ffff */
.L_x_2763:
        /* <DEDUP_REMOVED lines=8> */
.L_x_3089:
[----:B------:R-:W-:Y:S05]  /*20650*/  BSYNC B1 ;  /* 0x0000000000017941 */ /* 0x000fea0003800000 */
.L_x_3088:
[----:B------:R-:W-:Y:S01]  /*20660*/  IMAD.MOV.U32 R13, RZ, RZ, R4 ;  /* 0x000000ffff0d7224 */ /* 0x000fe200078e0004 */
[----:B------:R-:W-:Y:S01]  /*20670*/  MOV R11, 0x1c1f ;  /* 0x00001c1f000b7802 */ /* 0x000fe20000000f00 */
[----:B------:R-:W-:Y:S02]  /*20680*/  IMAD.MOV.U32 R12, RZ, RZ, RZ ;  /* 0x000000ffff0c7224 */ /* 0x000fe400078e00ff */
[----:B------:R-:W-:Y:S02]  /*20690*/  IMAD.MOV.U32 R15, RZ, RZ, -0x1 ;  /* 0xffffffffff0f7424 */ /* 0x000fe400078e00ff */
[----:B------:R-:W-:-:S07]  /*206a0*/  IMAD.MOV.U32 R3, RZ, RZ, R14 ;  /* 0x000000ffff037224 */ /* 0x000fce00078e000e */
[----:B------:R-:W-:Y:S05]  /*206b0*/  WARPSYNC.COLLECTIVE R15, `(.L_x_3090) ;  /* 0x000000000f087348 */ /* 0x000fea0003c00000 */
[----:B------:R0:W1:Y:S02]  /*206c0*/  SHFL.IDX P6, R14, R13, R12, R11 ;  /* 0x0000000c0d0e7389 */ /* 0x00006400000c000b */
[----:B01----:R-:W-:Y:S01]  /*206d0*/  ENDCOLLECTIVE ;  /* 0x000000000000791b */ /* 0x003fe20003800000 */
.L_x_3090:
[----:B------:R-:W-:Y:S02]  /*206e0*/  IMAD.MOV.U32 R13, RZ, RZ, R8 ;  /* 0x000000ffff0d7224 */ /* 0x000fe400078e0008 */
[----:B------:R-:W-:-:S07]  /*206f0*/  IMAD.MOV.U32 R0, RZ, RZ, R14 ;  /* 0x000000ffff007224 */ /* 0x000fce00078e000e */
[----:B------:R-:W-:Y:S05]  /*20700*/  WARPSYNC.COLLECTIVE R15, `(.L_x_3091) ;  /* 0x000000000f087348 */ /* 0x000fea0003c00000 */
[----:B------:R0:W1:Y:S02]  /*20710*/  SHFL.IDX P6, R14, R13, R12, R11 ;  /* 0x0000000c0d0e7389 */ /* 0x00006400000c000b */
[----:B01----:R-:W-:Y:S01]  /*20720*/  ENDCOLLECTIVE ;  /* 0x000000000000791b */ /* 0x003fe20003800000 */
.L_x_3091:
[----:B------:R-:W-:Y:S02]  /*20730*/  IMAD.MOV.U32 R13, RZ, RZ, R7 ;  /* 0x000000ffff0d7224 */ /* 0x000fe400078e0007 */
[----:B------:R-:W-:-:S07]  /*20740*/  IMAD.MOV.U32 R5, RZ, RZ, R14 ;  /* 0x000000ffff057224 */ /* 0x000fce00078e000e */
[----:B------:R-:W-:Y:S05]  /*20750*/  WARPSYNC.COLLECTIVE R15, `(.L_x_3092) ;  /* 0x000000000f087348 */ /* 0x000fea0003c00000 */
[----:B------:R0:W1:Y:S02]  /*20760*/  SHFL.IDX P6, R14, R13, R12, R11 ;  /* 0x0000000c0d0e7389 */ /* 0x00006400000c000b */
[----:B01----:R-:W-:Y:S01]  /*20770*/  ENDCOLLECTIVE ;  /* 0x000000000000791b */ /* 0x003fe20003800000 */
.L_x_3092:
[----:B------:R-:W-:Y:S05]  /*20780*/  BRA `(.L_x_3093) ;  /* 0xfffffe70001c7947 */ /* 0x000fea000383ffff */
.L_x_2766:
[----:B------:R-:W-:Y:S01]  /*20790*/  BSSY B1, `(.L_x_3094) ;  /* 0x0000008000017945 */ /* 0x000fe20003800000 */
[----:B------:R-:W-:Y:S02]  /*207a0*/  IMAD.MOV.U32 R13, RZ, RZ, R6 ;  /* 0x000000ffff0d7224 */ /* 0x000fe400078e0006 */
[----:B------:R-:W-:Y:S02]  /*207b0*/  IMAD.MOV.U32 R12, RZ, RZ, 0x1 ;  /* 0x00000001ff0c7424 */ /* 0x000fe400078e00ff */
[----:B------:R-:W-:Y:S02]  /*207c0*/  IMAD.MOV.U32 R11, RZ, RZ, 0x1c1f ;  /* 0x00001c1fff0b7424 */ /* 0x000fe400078e00ff */
[----:B------:R-:W-:-:S07]  /*207d0*/  IMAD.MOV.U32 R15, RZ, RZ, -0x1 ;  /* 0xffffffffff0f7424 */ /* 0x000fce00078e00ff */
[----:B0---4-:R-:W-:Y:S05]  /*207e0*/  WARPSYNC.COLLECTIVE R15, `(.L_x_3095) ;  /* 0x000000000f087348 */ /* 0x011fea0003c00000 */
[----:B----4-:R1:W2:Y:S02]  /*207f0*/  SHFL.IDX P6, R14, R13, R12, R11 ;  /* 0x0000000c0d0e7389 */ /* 0x0102a400000c000b */
[----:B012---:R-:W-:Y:S01]  /*20800*/  ENDCOLLECTIVE ;  /* 0x000000000000791b */ /* 0x007fe20003800000 */
.L_x_3095:
[----:B------:R-:W-:Y:S05]  /*20810*/  BSYNC B1 ;  /* 0x0000000000017941 */ /* 0x000fea0003800000 */
.L_x_3094:
[----:B------:R-:W-:Y:S02]  /*20820*/  IMAD.MOV.U32 R13, RZ, RZ, R4 ;  /* 0x000000ffff0d7224 */ /* 0x000fe400078e0004 */
[----:B------:R-:W-:Y:S02]  /*20830*/  IMAD.MOV.U32 R12, RZ, RZ, 0x1 ;  /* 0x00000001ff0c7424 */ /* 0x000fe400078e00ff */
[----:B------:R-:W-:Y:S02]  /*20840*/  IMAD.MOV.U32 R11, RZ, RZ, 0x1c1f ;  /* 0x00001c1fff0b7424 */ /* 0x000fe400078e00ff */
[----:B------:R-:W-:Y:S02]  /*20850*/  IMAD.MOV.U32 R15, RZ, RZ, -0x1 ;  /* 0xffffffffff0f7424 */ /* 0x000fe400078e00ff */
[----:B------:R-:W-:-:S07]  /*20860*/  IMAD.MOV.U32 R3, RZ, RZ, R14 ;  /* 0x000000ffff037224 */ /* 0x000fce00078e000e */
[----:B------:R-:W-:Y:S05]  /*20870*/  WARPSYNC.COLLECTIVE R15, `(.L_x_3096) ;  /* 0x000000000f087348 */ /* 0x000fea0003c00000 */
[----:B------:R0:W1:Y:S02]  /*20880*/  SHFL.IDX P6, R14, R13, R12, R11 ;  /* 0x0000000c0d0e7389 */ /* 0x00006400000c000b */
[----:B01----:R-:W-:Y:S01]  /*20890*/  ENDCOLLECTIVE ;  /* 0x000000000000791b */ /* 0x003fe20003800000 */
.L_x_3096:
[----:B------:R-:W-:Y:S02]  /*208a0*/  IMAD.MOV.U32 R13, RZ, RZ, R8 ;  /* 0x000000ffff0d7224 */ /* 0x000fe400078e0008 */
[----:B------:R-:W-:-:S07]  /*208b0*/  IMAD.MOV.U32 R0, RZ, RZ, R14 ;  /* 0x000000ffff007224 */ /* 0x000fce00078e000e */
[----:B------:R-:W-:Y:S05]  /*208c0*/  WARPSYNC.COLLECTIVE R15, `(.L_x_3097) ;  /* 0x000000000f087348 */ /* 0x000fea0003c00000 */
[----:B------:R0:W1:Y:S02]  /*208d0*/  SHFL.IDX P6, R14, R13, R12, R11 ;  /* 0x0000000c0d0e7389 */ /* 0x00006400000c000b */
[----:B01----:R-:W-:Y:S01]  /*208e0*/  ENDCOLLECTIVE ;  /* 0x000000000000791b */ /* 0x003fe20003800000 */
.L_x_3097:
[----:B------:R-:W-:Y:S02]  /*208f0*/  IMAD.MOV.U32 R13, RZ, RZ, R7 ;  /* 0x000000ffff0d7224 */ /* 0x000fe400078e0007 */
[----:B------:R-:W-:-:S07]  /*20900*/  IMAD.MOV.U32 R5, RZ, RZ, R14 ;  /* 0x000000ffff057224 */ /* 0x000fce00078e000e */
[----:B------:R-:W-:Y:S05]  /*20910*/  WARPSYNC.COLLECTIVE R15, `(.L_x_3098) ;  /* 0x000000000f087348 */ /* 0x000fea0003c00000 */
[----:B------:R0:W1:Y:S02]  /*20920*/  SHFL.IDX P6, R14, R13, R12, R11 ;  /* 0x0000000c0d0e7389 */ /* 0x00006400000c000b */
[----:B01----:R-:W-:Y:S01]  /*20930*/  ENDCOLLECTIVE ;  /* 0x000000000000791b */ /* 0x003fe20003800000 */
.L_x_3098:
[----:B------:R-:W-:Y:S05]  /*20940*/  BRA `(.L_x_3099) ;  /* 0xfffffe70007c7947 */ /* 0x000fea000383ffff */
.L_x_2770:
[----:B0-----:R0:W1:Y:S02]  /*20950*/  SYNCS.PHASECHK.TRANS64.TRYWAIT P0, [R2+URZ+0x28c00], R35 ;  /* 0x028c0023020075a7 */ /* 0x001064000800017f */
[----:B-1----:R-:W-:Y:S05]  /*20960*/  @!P0 NANOSLEEP.SYNCS 0x989680 ;  /* 0x009896800000895d */ /* 0x002fea0003900000 */
[----:B------:R-:W1:Y:S02]  /*20970*/  @!P0 SYNCS.PHASECHK.TRANS64 P0, [R2+URZ+0x28c00], R35 ;  /* 0x028c0023020085a7 */ /* 0x000e64000800007f */
[----:B-1----:R-:W-:Y:S05]  /*20980*/  @!P0 BRA `(.L_x_2770) ;  /* 0xfffffffc00f08947 */ /* 0x002fea000383ffff */
[----:B------:R-:W-:Y:S05]  /*20990*/  BRA `(.L_x_3100) ;  /* 0xfffffe7400647947 */ /* 0x000fea000383ffff */
.L_x_2778:
        /* <DEDUP_REMOVED lines=8> */
.L_x_3102:
[----:B------:R-:W-:Y:S05]  /*20a20*/  BSYNC B1 ;  /* 0x0000000000017941 */ /* 0x000fea0003800000 */
.L_x_3101:
        /* <DEDUP_REMOVED lines=8> */
.L_x_3103:
[----:B------:R-:W-:Y:S02]  /*20ab0*/  IMAD.MOV.U32 R13, RZ, RZ, R7 ;  /* 0x000000ffff0d7224 */ /* 0x000fe400078e0007 */
[----:B------:R-:W-:-:S07]  /*20ac0*/  IMAD.MOV.U32 R0, RZ, RZ, R14 ;  /* 0x000000ffff007224 */ /* 0x000fce00078e000e */
[----:B------:R-:W-:Y:S05]  /*20ad0*/  WARPSYNC.COLLECTIVE R15, `(.L_x_3104) ;  /* 0x000000000f087348 */ /* 0x000fea0003c00000 */
[----:B------:R0:W1:Y:S02]  /*20ae0*/  SHFL.IDX P6, R14, R13, R12, R11 ;  /* 0x0000000c0d0e7389 */ /* 0x00006400000c000b */
[----:B01----:R-:W-:Y:S01]  /*20af0*/  ENDCOLLECTIVE ;  /* 0x000000000000791b */ /* 0x003fe20003800000 */
.L_x_3104:
[----:B------:R-:W-:Y:S02]  /*20b00*/  IMAD.MOV.U32 R10, RZ, RZ, R0 ;  /* 0x000000ffff0a7224 */ /* 0x000fe400078e0000 */
[----:B------:R-:W-:Y:S02]  /*20b10*/  IMAD.MOV.U32 R13, RZ, RZ, R9 ;  /* 0x000000ffff0d7224 */ /* 0x000fe400078e0009 */
[----:B------:R-:W-:-:S07]  /*20b20*/  IMAD.MOV.U32 R5, RZ, RZ, R14 ;  /* 0x000000ffff057224 */ /* 0x000fce00078e000e */
[----:B------:R-:W-:Y:S05]  /*20b30*/  WARPSYNC.COLLECTIVE R15, `(.L_x_3105) ;  /* 0x000000000f087348 */ /* 0x000fea0003c00000 */
[----:B------:R0:W1:Y:S02]  /*20b40*/  SHFL.IDX P6, R14, R13, R12, R11 ;  /* 0x0000000c0d0e7389 */ /* 0x00006400000c000b */
[----:B01----:R-:W-:Y:S01]  /*20b50*/  ENDCOLLECTIVE ;  /* 0x000000000000791b */ /* 0x003fe20003800000 */
.L_x_3105:
[----:B------:R-:W-:Y:S01]  /*20b60*/  IMAD.MOV.U32 R11, RZ, RZ, R3 ;  /* 0x000000ffff0b7224 */ /* 0x000fe200078e0003 */
[----:B------:R-:W-:Y:S06]  /*20b70*/  BRA `(.L_x_3106) ;  /* 0xfffffe8000787947 */ /* 0x000fec000383ffff */
.L_x_2781:
[----:B------:R-:W-:Y:S01]  /*20b80*/  BSSY B1, `(.L_x_3107) ;  /* 0x0000008000017945 */ /* 0x000fe20003800000 */
[----:B------:R-:W-:Y:S02]  /*20b90*/  IMAD.MOV.U32 R13, RZ, RZ, R8 ;  /* 0x000000ffff0d7224 */ /* 0x000fe400078e0008 */
[----:B------:R-:W-:Y:S02]  /*20ba0*/  IMAD.MOV.U32 R12, RZ, RZ, 0x1 ;  /* 0x00000001ff0c7424 */ /* 0x000fe400078e00ff */
[----:B0-----:R-:W-:Y:S02]  /*20bb0*/  IMAD.MOV.U32 R11, RZ, RZ, 0x1c1f ;  /* 0x00001c1fff0b7424 */ /* 0x001fe400078e00ff */
[----:B------:R-:W-:-:S07]  /*20bc0*/  IMAD.MOV.U32 R15, RZ, RZ, -0x1 ;  /* 0xffffffffff0f7424 */ /* 0x000fce00078e00ff */
[----:B----4-:R-:W-:Y:S05]  /*20bd0*/  WARPSYNC.COLLECTIVE R15, `(.L_x_3108) ;  /* 0x000000000f087348 */ /* 0x010fea0003c00000 */
[----:B----4-:R0:W1:Y:S02]  /*20be0*/  SHFL.IDX P6, R14, R13, R12, R11 ;  /* 0x0000000c0d0e7389 */ /* 0x01006400000c000b */
[----:B01----:R-:W-:Y:S01]  /*20bf0*/  ENDCOLLECTIVE ;  /* 0x000000000000791b */ /* 0x003fe20003800000 */
.L_x_3108:
[----:B------:R-:W-:Y:S05]  /*20c00*/  BSYNC B1 ;  /* 0x0000000000017941 */ /* 0x000fea0003800000 */
.L_x_3107:
        /* <DEDUP_REMOVED lines=8> */
.L_x_3109:
[----:B------:R-:W-:Y:S02]  /*20c90*/  IMAD.MOV.U32 R13, RZ, RZ, R7 ;  /* 0x000000ffff0d7224 */ /* 0x000fe400078e0007 */
[----:B------:R-:W-:-:S07]  /*20ca0*/  IMAD.MOV.U32 R0, RZ, RZ, R14 ;  /* 0x000000ffff007224 */ /* 0x000fce00078e000e */
[----:B------:R-:W-:Y:S05]  /*20cb0*/  WARPSYNC.COLLECTIVE R15, `(.L_x_3110) ;  /* 0x000000000f087348 */ /* 0x000fea0003c00000 */
[----:B------:R0:W1:Y:S02]  /*20cc0*/  SHFL.IDX P6, R14, R13, R12, R11 ;  /* 0x0000000c0d0e7389 */ /* 0x00006400000c000b */
[----:B01----:R-:W-:Y:S01]  /*20cd0*/  ENDCOLLECTIVE ;  /* 0x000000000000791b */ /* 0x003fe20003800000 */
.L_x_3110:
[----:B------:R-:W-:Y:S02]  /*20ce0*/  IMAD.MOV.U32 R13, RZ, RZ, R9 ;  /* 0x000000ffff0d7224 */ /* 0x000fe400078e0009 */
[----:B------:R-:W-:-:S07]  /*20cf0*/  IMAD.MOV.U32 R7, RZ, RZ, R14 ;  /* 0x000000ffff077224 */ /* 0x000fce00078e000e */
[----:B------:R-:W-:Y:S05]  /*20d00*/  WARPSYNC.COLLECTIVE R15, `(.L_x_3111) ;  /* 0x000000000f087348 */ /* 0x000fea0003c00000 */
[----:B------:R0:W1:Y:S02]  /*20d10*/  SHFL.IDX P6, R14, R13, R12, R11 ;  /* 0x0000000c0d0e7389 */ /* 0x00006400000c000b */
[----:B01----:R-:W-:Y:S01]  /*20d20*/  ENDCOLLECTIVE ;  /* 0x000000000000791b */ /* 0x003fe20003800000 */
.L_x_3111:
[----:B------:R-:W-:Y:S02]  /*20d30*/  IMAD.MOV.U32 R12, RZ, RZ, R0 ;  /* 0x000000ffff0c7224 */ /* 0x000fe400078e0000 */
[----:B------:R-:W-:Y:S01]  /*20d40*/  IMAD.MOV.U32 R13, RZ, RZ, R3 ;  /* 0x000000ffff0d7224 */ /* 0x000fe200078e0003 */
[----:B------:R-:W-:Y:S06]  /*20d50*/  BRA `(.L_x_3112) ;  /* 0xfffffe8000a07947 */ /* 0x000fec000383ffff */
.L_x_2785:
[----:B0-----:R0:W1:Y:S02]  /*20d60*/  SYNCS.PHASECHK.TRANS64.TRYWAIT P1, [R2+URZ+0x28c00], R3 ;  /* 0x028c0003020075a7 */ /* 0x001064000802017f */
[----:B-1----:R-:W-:Y:S05]  /*20d70*/  @!P1 NANOSLEEP.SYNCS 0x989680 ;  /* 0x009896800000995d */ /* 0x002fea0003900000 */
[----:B------:R-:W1:Y:S02]  /*20d80*/  @!P1 SYNCS.PHASECHK.TRANS64 P1, [R2+URZ+0x28c00], R3 ;  /* 0x028c0003020095a7 */ /* 0x000e64000802007f */
[----:B-1----:R-:W-:Y:S05]  /*20d90*/  @!P1 BRA `(.L_x_2785) ;  /* 0xfffffffc00f09947 */ /* 0x002fea000383ffff */
[----:B------:R-:W-:Y:S05]  /*20da0*/  BRA `(.L_x_3113) ;  /* 0xfffffe8400307947 */ /* 0x000fea000383ffff */
.L_x_2791:
[----:B--2---:R2:W3:Y:S02]  /*20db0*/  SYNCS.PHASECHK.TRANS64.TRYWAIT P2, [R12+URZ+0x28c30], R21 ;  /* 0x028c30150c0075a7 */ /* 0x0044e4000804017f */
[----:B---3--:R-:W-:Y:S05]  /*20dc0*/  @!P2 NANOSLEEP.SYNCS 0x989680 ;  /* 0x009896800000a95d */ /* 0x008fea0003900000 */
[----:B------:R-:W3:Y:S02]  /*20dd0*/  @!P2 SYNCS.PHASECHK.TRANS64 P2, [R12+URZ+0x28c30], R21 ;  /* 0x028c30150c00a5a7 */ /* 0x000ee4000804007f */
[----:B---3--:R-:W-:Y:S05]  /*20de0*/  @!P2 BRA `(.L_x_2791) ;  /* 0xfffffffc00f0a947 */ /* 0x008fea000383ffff */
[----:B------:R-:W-:Y:S05]  /*20df0*/  BRA `(.L_x_2790) ;  /* 0xfffffe9000807947 */ /* 0x000fea000383ffff */
.L_x_2804:
[----:B-1----:R1:W3:Y:S02]  /*20e00*/  SYNCS.PHASECHK.TRANS64.TRYWAIT P3, [R12+URZ+0x28c50], R21 ;  /* 0x028c50150c0075a7 */ /* 0x0022e4000806017f */
[----:B---3--:R-:W-:Y:S05]  /*20e10*/  @!P3 NANOSLEEP.SYNCS 0x989680 ;  /* 0x009896800000b95d */ /* 0x008fea0003900000 */
[----:B------:R-:W3:Y:S02]  /*20e20*/  @!P3 SYNCS.PHASECHK.TRANS64 P3, [R12+URZ+0x28c50], R21 ;  /* 0x028c50150c00b5a7 */ /* 0x000ee4000806007f */
[----:B---3--:R-:W-:Y:S05]  /*20e30*/  @!P3 BRA `(.L_x_2804) ;  /* 0xfffffffc00f0b947 */ /* 0x008fea000383ffff */
[----:B------:R-:W-:Y:S05]  /*20e40*/  BRA `(.L_x_2803) ;  /* 0xfffffeb000687947 */ /* 0x000fea000383ffff */
.L_x_2816:
[----:B-1----:R1:W2:Y:S02]  /*20e50*/  SYNCS.PHASECHK.TRANS64.TRYWAIT P3, [R215+URZ+0x28c30], R216 ;  /* 0x028c30d8d70075a7 */ /* 0x0022a4000806017f */
[----:B--2---:R-:W-:Y:S05]  /*20e60*/  @!P3 NANOSLEEP.SYNCS 0x989680 ;  /* 0x009896800000b95d */ /* 0x004fea0003900000 */
[----:B------:R-:W2:Y:S02]  /*20e70*/  @!P3 SYNCS.PHASECHK.TRANS64 P3, [R215+URZ+0x28c30], R216 ;  /* 0x028c30d8d700b5a7 */ /* 0x000ea4000806007f */
[----:B--2---:R-:W-:Y:S05]  /*20e80*/  @!P3 BRA `(.L_x_2816) ;  /* 0xfffffffc00f0b947 */ /* 0x004fea000383ffff */
[----:B------:R-:W-:Y:S05]  /*20e90*/  BRA `(.L_x_2815) ;  /* 0xfffffeb400e07947 */ /* 0x000fea000383ffff */
.L_x_2829:
[----:B--2---:R2:W3:Y:S02]  /*20ea0*/  SYNCS.PHASECHK.TRANS64.TRYWAIT P3, [R215+URZ+0x28c50], R216 ;  /* 0x028c50d8d70075a7 */ /* 0x0044e4000806017f */
[----:B---3--:R-:W-:Y:S05]  /*20eb0*/  @!P3 NANOSLEEP.SYNCS 0x989680 ;  /* 0x009896800000b95d */ /* 0x008fea0003900000 */
[----:B------:R-:W3:Y:S02]  /*20ec0*/  @!P3 SYNCS.PHASECHK.TRANS64 P3, [R215+URZ+0x28c50], R216 ;  /* 0x028c50d8d700b5a7 */ /* 0x000ee4000806007f */
[----:B---3--:R-:W-:Y:S05]  /*20ed0*/  @!P3 BRA `(.L_x_2829) ;  /* 0xfffffffc00f0b947 */ /* 0x008fea000383ffff */
[----:B------:R-:W-:Y:S05]  /*20ee0*/  BRA `(.L_x_2828) ;  /* 0xfffffed800dc7947 */ /* 0x000fea000383ffff */
.L_x_2842:
[----:B-1----:R1:W2:Y:S02]  /*20ef0*/  SYNCS.PHASECHK.TRANS64.TRYWAIT P3, [R12+URZ+0x28c30], R207 ;  /* 0x028c30cf0c0075a7 */ /* 0x0022a4000806017f */
[----:B--2---:R-:W-:Y:S05]  /*20f00*/  @!P3 NANOSLEEP.SYNCS 0x989680 ;  /* 0x009896800000b95d */ /* 0x004fea0003900000 */
[----:B------:R-:W2:Y:S02]  /*20f10*/  @!P3 SYNCS.PHASECHK.TRANS64 P3, [R12+URZ+0x28c30], R207 ;  /* 0x028c30cf0c00b5a7 */ /* 0x000ea4000806007f */
[----:B--2---:R-:W-:Y:S05]  /*20f20*/  @!P3 BRA `(.L_x_2842) ;  /* 0xfffffffc00f0b947 */ /* 0x004fea000383ffff */
[----:B------:R-:W-:Y:S05]  /*20f30*/  BRA `(.L_x_2841) ;  /* 0xfffffee000a07947 */ /* 0x000fea000383ffff */
.L_x_2847:
[----:B---3--:R3:W4:Y:S02]  /*20f40*/  SYNCS.PHASECHK.TRANS64.TRYWAIT P3, [R12+URZ+0x28c50], R207 ;  /* 0x028c50cf0c0075a7 */ /* 0x008724000806017f */
[----:B----4-:R-:W-:Y:S05]  /*20f50*/  @!P3 NANOSLEEP.SYNCS 0x989680 ;  /* 0x009896800000b95d */ /* 0x010fea0003900000 */
[----:B------:R-:W4:Y:S02]  /*20f60*/  @!P3 SYNCS.PHASECHK.TRANS64 P3, [R12+URZ+0x28c50], R207 ;  /* 0x028c50cf0c00b5a7 */ /* 0x000f24000806007f */
[----:B----4-:R-:W-:Y:S05]  /*20f70*/  @!P3 BRA `(.L_x_2847) ;  /* 0xfffffffc00f0b947 */ /* 0x010fea000383ffff */
[----:B------:R-:W-:Y:S05]  /*20f80*/  BRA `(.L_x_2846) ;  /* 0xfffffefc00007947 */ /* 0x000fea000383ffff */
.L_x_2855:
[----:B-1----:R1:W2:Y:S02]  /*20f90*/  SYNCS.PHASECHK.TRANS64.TRYWAIT P2, [R206+URZ+0x28c30], R207 ;  /* 0x028c30cfce0075a7 */ /* 0x0022a4000804017f */
[----:B--2---:R-:W-:Y:S05]  /*20fa0*/  @!P2 NANOSLEEP.SYNCS 0x989680 ;  /* 0x009896800000a95d */ /* 0x004fea0003900000 */
[----:B------:R-:W2:Y:S02]  /*20fb0*/  @!P2 SYNCS.PHASECHK.TRANS64 P2, [R206+URZ+0x28c30], R207 ;  /* 0x028c30cfce00a5a7 */ /* 0x000ea4000804007f */
[----:B--2---:R-:W-:Y:S05]  /*20fc0*/  @!P2 BRA `(.L_x_2855) ;  /* 0xfffffffc00f0a947 */ /* 0x004fea000383ffff */
[----:B------:R-:W-:Y:S05]  /*20fd0*/  BRA `(.L_x_2854) ;  /* 0xffffff0000107947 */ /* 0x000fea000383ffff */
.L_x_2868:
[----:B---3--:R3:W4:Y:S02]  /*20fe0*/  SYNCS.PHASECHK.TRANS64.TRYWAIT P2, [R206+URZ+0x28c50], R207 ;  /* 0x028c50cfce0075a7 */ /* 0x008724000804017f */
[----:B----4-:R-:W-:Y:S05]  /*20ff0*/  @!P2 NANOSLEEP.SYNCS 0x989680 ;  /* 0x009896800000a95d */ /* 0x010fea0003900000 */
[----:B------:R-:W4:Y:S02]  /*21000*/  @!P2 SYNCS.PHASECHK.TRANS64 P2, [R206+URZ+0x28c50], R207 ;  /* 0x028c50cfce00a5a7 */ /* 0x000f24000804007f */
[----:B----4-:R-:W-:Y:S05]  /*21010*/  @!P2 BRA `(.L_x_2868) ;  /* 0xfffffffc00f0a947 */ /* 0x010fea000383ffff */
[----:B------:R-:W-:Y:S05]  /*21020*/  BRA `(.L_x_2867) ;  /* 0xffffff2400187947 */ /* 0x000fea000383ffff */
.L_x_2906:
        /* <DEDUP_REMOVED lines=11> */
.L_x_3115:
[----:B------:R-:W-:Y:S05]  /*210e0*/  BSYNC B1 ;  /* 0x0000000000017941 */ /* 0x000fea0003800000 */
.L_x_3114:
[----:B------:R-:W-:Y:S05]  /*210f0*/  BRA `(.L_x_3116) ;  /* 0xffffff7400ec7947 */ /* 0x000fea000383ffff */
.L_x_2908:
[----:B------:R-:W-:Y:S01]  /*21100*/  BSSY B1, `(.L_x_3117) ;  /* 0x0000006000017945 */ /* 0x000fe20003800000 */
[----:B------:R-:W-:-:S07]  /*21110*/  IMAD.MOV.U32 R15, RZ, RZ, -0x1 ;  /* 0xffffffffff0f7424 */ /* 0x000fce00078e00ff */
[----:B0-----:R-:W-:Y:S05]  /*21120*/  WARPSYNC.COLLECTIVE R15, `(.L_x_3118) ;  /* 0x000000000f0c7348 */ /* 0x001fea0003c00000 */
[----:B------:R-:W-:Y:S02]  /*21130*/  ELECT P6, UR62, PT ;  /* 0x00000000003e782f */ /* 0x000fe400038c0000 */
[----:B------:R-:W-:Y:S01]  /*21140*/  MOV R14, UR62 ;  /* 0x0000003e000e7c02 */ /* 0x000fe20008000f00 */
[----:B0-----:R-:W-:Y:S10]  /*21150*/  ENDCOLLECTIVE ;  /* 0x000000000000791b */ /* 0x001ff40003800000 */
.L_x_3118:
[----:B------:R-:W-:Y:S05]  /*21160*/  BSYNC B1 ;  /* 0x0000000000017941 */ /* 0x000fea0003800000 */
.L_x_3117:
[----:B------:R-:W-:Y:S05]  /*21170*/  BRA `(.L_x_2907) ;  /* 0xffffff7400e47947 */ /* 0x000fea000383ffff */
.L_x_2910:
[----:B0-----:R-:W2:Y:S02]  /*21180*/  LDL R6, [R1] ;  /* 0x0000000001067983 */ /* 0x001ea40000100800 */
[----:B--2---:R0:W1:Y:S02]  /*21190*/  SYNCS.PHASECHK.TRANS64.TRYWAIT P0, [R6+URZ+0x28c20], R5 ;  /* 0x028c2005060075a7 */ /* 0x004064000800017f */
[----:B-1----:R-:W-:Y:S05]  /*211a0*/  @!P0 NANOSLEEP.SYNCS 0x989680 ;  /* 0x009896800000895d */ /* 0x002fea0003900000 */
[----:B------:R-:W1:Y:S02]  /*211b0*/  @!P0 SYNCS.PHASECHK.TRANS64 P0, [R6+URZ+0x28c20], R5 ;  /* 0x028c2005060085a7 */ /* 0x000e64000800007f */
[----:B-1----:R-:W-:Y:S05]  /*211c0*/  @!P0 BRA `(.L_x_2910) ;  /* 0xfffffffc00ec8947 */ /* 0x002fea000383ffff */
[----:B------:R-:W-:Y:S05]  /*211d0*/  BRA `(.L_x_3119) ;  /* 0xffffff7400f47947 */ /* 0x000fea000383ffff */
.L_x_2914:
[----:B0-----:R0:W1:Y:S02]  /*211e0*/  SYNCS.PHASECHK.TRANS64.TRYWAIT P0, [R6+URZ+0x28ca0], R9 ;  /* 0x028ca009060075a7 */ /* 0x001064000800017f */
[----:B-1----:R-:W-:Y:S05]  /*211f0*/  @!P0 NANOSLEEP.SYNCS 0x989680 ;  /* 0x009896800000895d */ /* 0x002fea0003900000 */
[----:B------:R-:W1:Y:S02]  /*21200*/  @!P0 SYNCS.PHASECHK.TRANS64 P0, [R6+URZ+0x28ca0], R9 ;  /* 0x028ca009060085a7 */ /* 0x000e64000800007f */
[----:B-1----:R-:W-:Y:S05]  /*21210*/  @!P0 BRA `(.L_x_2914) ;  /* 0xfffffffc00f08947 */ /* 0x002fea000383ffff */
[----:B------:R-:W-:Y:S05]  /*21220*/  BRA `(.L_x_3120) ;  /* 0xffffff7800187947 */ /* 0x000fea000383ffff */
.L_x_2919:
[----:B-1----:R1:W2:Y:S02]  /*21230*/  SYNCS.PHASECHK.TRANS64.TRYWAIT P0, [R6+URZ+0x28cc0], R9 ;  /* 0x028cc009060075a7 */ /* 0x0022a4000800017f */
[----:B--2---:R-:W-:Y:S05]  /*21240*/  @!P0 NANOSLEEP.SYNCS 0x989680 ;  /* 0x009896800000895d */ /* 0x004fea0003900000 */
[----:B------:R-:W2:Y:S02]  /*21250*/  @!P0 SYNCS.PHASECHK.TRANS64 P0, [R6+URZ+0x28cc0], R9 ;  /* 0x028cc009060085a7 */ /* 0x000ea4000800007f */
[----:B--2---:R-:W-:Y:S05]  /*21260*/  @!P0 BRA `(.L_x_2919) ;  /* 0xfffffffc00f08947 */ /* 0x004fea000383ffff */
[----:B------:R-:W-:Y:S05]  /*21270*/  BRA `(.L_x_3121) ;  /* 0xffffff78009c7947 */ /* 0x000fea000383ffff */
.L_x_2933:
[----:B0-----:R0:W1:Y:S02]  /*21280*/  SYNCS.PHASECHK.TRANS64.TRYWAIT P1, [R5+URZ+0x28ca0], R6 ;  /* 0x028ca006050075a7 */ /* 0x001064000802017f */
[----:B-1----:R-:W-:Y:S05]  /*21290*/  @!P1 NANOSLEEP.SYNCS 0x989680 ;  /* 0x009896800000995d */ /* 0x002fea0003900000 */
[----:B------:R-:W1:Y:S02]  /*212a0*/  @!P1 SYNCS.PHASECHK.TRANS64 P1, [R5+URZ+0x28ca0], R6 ;  /* 0x028ca006050095a7 */ /* 0x000e64000802007f */
[----:B-1----:R-:W-:Y:S05]  /*212b0*/  @!P1 BRA `(.L_x_2933) ;  /* 0xfffffffc00f09947 */ /* 0x002fea000383ffff */
[----:B------:R-:W-:Y:S05]  /*212c0*/  BRA `(.L_x_3122) ;  /* 0xffffff8400247947 */ /* 0x000fea000383ffff */
.L_x_2938:
[----:B-1----:R1:W2:Y:S02]  /*212d0*/  SYNCS.PHASECHK.TRANS64.TRYWAIT P1, [R5+URZ+0x28cc0], R6 ;  /* 0x028cc006050075a7 */ /* 0x0022a4000802017f */
[----:B--2---:R-:W-:Y:S05]  /*212e0*/  @!P1 NANOSLEEP.SYNCS 0x989680 ;  /* 0x009896800000995d */ /* 0x004fea0003900000 */
[----:B------:R-:W2:Y:S02]  /*212f0*/  @!P1 SYNCS.PHASECHK.TRANS64 P1, [R5+URZ+0x28cc0], R6 ;  /* 0x028cc006050095a7 */ /* 0x000ea4000802007f */
[----:B--2---:R-:W-:Y:S05]  /*21300*/  @!P1 BRA `(.L_x_2938) ;  /* 0xfffffffc00f09947 */ /* 0x004fea000383ffff */
[----:B------:R-:W-:Y:S05]  /*21310*/  BRA `(.L_x_3123) ;  /* 0xffffff8400a47947 */ /* 0x000fea000383ffff */
.L_x_2966:
[----:B------:R-:W1:Y:S01]  /*21320*/  S2R R4, SR_TID.X ;  /* 0x0000000000047919 */ /* 0x000e620000002100 */
[----:B------:R-:W-:Y:S01]  /*21330*/  BSSY B0, `(.L_x_3124) ;  /* 0x000000a000007945 */ /* 0x000fe20003800000 */
[----:B------:R-:W-:Y:S02]  /*21340*/  IMAD.MOV.U32 R12, RZ, RZ, RZ ;  /* 0x000000ffff0c7224 */ /* 0x000fe400078e00ff */
[----:B------:R-:W-:Y:S02]  /*21350*/  IMAD.MOV.U32 R11, RZ, RZ, 0x1f ;  /* 0x0000001fff0b7424 */ /* 0x000fe400078e00ff */
[----:B------:R-:W-:Y:S01]  /*21360*/  IMAD.MOV.U32 R15, RZ, RZ, -0x1 ;  /* 0xffffffffff0f7424 */ /* 0x000fe200078e00ff */
[----:B-1----:R-:W-:-:S04]  /*21370*/  SHF.R.U32.HI R4, RZ, 0x5, R4 ;  /* 0x00000005ff047819 */ /* 0x002fc80000011604 */
[----:B------:R-:W-:-:S04]  /*21380*/  LOP3.LUT R4, R4, 0x3, RZ, 0xc0, !PT ;  /* 0x0000000304047812 */ /* 0x000fc800078ec0ff */
[----:B------:R-:W-:-:S07]  /*21390*/  MOV R13, R4 ;  /* 0x00000004000d7202 */ /* 0x000fce0000000f00 */
[----:B0-----:R-:W-:Y:S05]  /*213a0*/  WARPSYNC.COLLECTIVE R15, `(.L_x_3125) ;  /* 0x000000000f087348 */ /* 0x001fea0003c00000 */
[----:B------:R1:W2:Y:S02]  /*213b0*/  SHFL.IDX P6, R14, R13, R12, R11 ;  /* 0x0000000c0d0e7389 */ /* 0x0002a400000c000b */
[----:B012---:R-:W-:Y:S01]  /*213c0*/  ENDCOLLECTIVE ;  /* 0x000000000000791b */ /* 0x007fe20003800000 */
.L_x_3125:
[----:B------:R-:W-:Y:S05]  /*213d0*/  BSYNC B0 ;  /* 0x0000000000007941 */ /* 0x000fea0003800000 */
.L_x_3124:
[----:B------:R-:W-:Y:S05]  /*213e0*/  BRA `(.L_x_3126) ;  /* 0xffffff9800807947 */ /* 0x000fea000383ffff */
.L_x_2968:
[----:B------:R-:W-:Y:S01]  /*213f0*/  BSSY B0, `(.L_x_3127) ;  /* 0x0000006000007945 */ /* 0x000fe20003800000 */
[----:B------:R-:W-:-:S07]  /*21400*/  IMAD.MOV.U32 R15, RZ, RZ, -0x1 ;  /* 0xffffffffff0f7424 */ /* 0x000fce00078e00ff */
[----:B01----:R-:W-:Y:S05]  /*21410*/  WARPSYNC.COLLECTIVE R15, `(.L_x_3128) ;  /* 0x000000000f0c7348 */ /* 0x003fea0003c00000 */
[----:B------:R-:W-:Y:S02]  /*21420*/  ELECT P6, UR62, PT ;  /* 0x00000000003e782f */ /* 0x000fe400038c0000 */
[----:B------:R-:W-:Y:S01]  /*21430*/  MOV R14, UR62 ;  /* 0x0000003e000e7c02 */ /* 0x000fe20008000f00 */
[----:B01----:R-:W-:Y:S10]  /*21440*/  ENDCOLLECTIVE ;  /* 0x000000000000791b */ /* 0x003ff40003800000 */
.L_x_3128:
[----:B------:R-:W-:Y:S05]  /*21450*/  BSYNC B0 ;  /* 0x0000000000007941 */ /* 0x000fea0003800000 */
.L_x_3127:
[----:B------:R-:W-:Y:S05]  /*21460*/  BRA `(.L_x_3129) ;  /* 0xffffff98008c7947 */ /* 0x000fea000383ffff */
.L_x_2970:
[----:B0-----:R0:W1:Y:S02]  /*21470*/  SYNCS.PHASECHK.TRANS64.TRYWAIT P0, [R0+URZ+0x28c40], R2 ;  /* 0x028c4002000075a7 */ /* 0x001064000800017f */
[----:B-1----:R-:W-:Y:S05]  /*21480*/  @!P0 NANOSLEEP.SYNCS 0x989680 ;  /* 0x009896800000895d */ /* 0x002fea0003900000 */
[----:B------:R-:W1:Y:S02]  /*21490*/  @!P0 SYNCS.PHASECHK.TRANS64 P0, [R0+URZ+0x28c40], R2 ;  /* 0x028c4002000085a7 */ /* 0x000e64000800007f */
[----:B-1----:R-:W-:Y:S05]  /*214a0*/  @!P0 BRA `(.L_x_2970) ;  /* 0xfffffffc00f08947 */ /* 0x002fea000383ffff */
[----:B------:R-:W-:Y:S05]  /*214b0*/  BRA `(.L_x_3130) ;  /* 0xffffff9800f47947 */ /* 0x000fea000383ffff */
.L_x_2974:
        /* <DEDUP_REMOVED lines=13> */
.L_x_3131:
[----:B------:R-:W-:Y:S02]  /*21590*/  IMAD.MOV.U32 R13, RZ, RZ, R4 ;  /* 0x000000ffff0d7224 */ /* 0x000fe400078e0004 */
[----:B------:R-:W-:-:S07]  /*215a0*/  IMAD.MOV.U32 R6, RZ, RZ, R14 ;  /* 0x000000ffff067224 */ /* 0x000fce00078e000e */
[----:B------:R-:W-:Y:S05]  /*215b0*/  WARPSYNC.COLLECTIVE R15, `(.L_x_3132) ;  /* 0x000000000f087348 */ /* 0x000fea0003c00000 */
[----:B------:R0:W1:Y:S02]  /*215c0*/  SHFL.IDX P6, R14, R13, R12, R11 ;  /* 0x0000000c0d0e7389 */ /* 0x00006400000c000b */
[----:B01----:R-:W-:Y:S01]  /*215d0*/  ENDCOLLECTIVE ;  /* 0x000000000000791b */ /* 0x003fe20003800000 */
.L_x_3132:
[----:B------:R-:W-:Y:S02]  /*215e0*/  IMAD.MOV.U32 R13, RZ, RZ, R3 ;  /* 0x000000ffff0d7224 */ /* 0x000fe400078e0003 */
[----:B------:R-:W-:Y:S02]  /*215f0*/  IMAD.MOV.U32 R12, RZ, RZ, 0x1 ;  /* 0x00000001ff0c7424 */ /* 0x000fe400078e00ff */
[----:B------:R-:W-:-:S07]  /*21600*/  IMAD.MOV.U32 R7, RZ, RZ, R14 ;  /* 0x000000ffff077224 */ /* 0x000fce00078e000e */
[----:B------:R-:W-:Y:S05]  /*21610*/  WARPSYNC.COLLECTIVE R15, `(.L_x_3133) ;  /* 0x000000000f087348 */ /* 0x000fea0003c00000 */
[----:B------:R0:W1:Y:S02]  /*21620*/  SHFL.IDX P6, R14, R13, R12, R11 ;  /* 0x0000000c0d0e7389 */ /* 0x00006400000c000b */
[----:B01----:R-:W-:Y:S01]  /*21630*/  ENDCOLLECTIVE ;  /* 0x000000000000791b */ /* 0x003fe20003800000 */
.L_x_3133:
        /* <DEDUP_REMOVED lines=15> */
.L_x_3134:
[----:B------:R-:W-:Y:S02]  /*21730*/  IMAD.MOV.U32 R13, RZ, RZ, R3 ;  /* 0x000000ffff0d7224 */ /* 0x000fe400078e0003 */
[----:B------:R-:W-:Y:S02]  /*21740*/  IMAD.MOV.U32 R12, RZ, RZ, 0x2 ;  /* 0x00000002ff0c7424 */ /* 0x000fe400078e00ff */
[----:B------:R-:W-:-:S07]  /*21750*/  IMAD.MOV.U32 R5, RZ, RZ, R14 ;  /* 0x000000ffff057224 */ /* 0x000fce00078e000e */
[----:B------:R-:W-:Y:S05]  /*21760*/  WARPSYNC.COLLECTIVE R15, `(.L_x_3135) ;  /* 0x000000000f087348 */ /* 0x000fea0003c00000 */
[----:B------:R0:W1:Y:S02]  /*21770*/  SHFL.IDX P6, R14, R13, R12, R11 ;  /* 0x0000000c0d0e7389 */ /* 0x00006400000c000b */
[----:B01----:R-:W-:Y:S01]  /*21780*/  ENDCOLLECTIVE ;  /* 0x000000000000791b */ /* 0x003fe20003800000 */
.L_x_3135:
        /* <DEDUP_REMOVED lines=10> */
[----:B------:R-:W-:-:S02]  /*21830*/  ISETP.GE.AND P1, PT, R5, R2, PT ;  /* 0x000000020500720c */ /* 0x000fc40003f26270 */
[----:B0-----:R-:W-:-:S11]  /*21840*/  MOV R6, R14 ;  /* 0x0000000e00067202 */ /* 0x001fd60000000f00 */
[----:B------:R-:W-:Y:S05]  /*21850*/  WARPSYNC.COLLECTIVE R15, `(.L_x_3136) ;  /* 0x000000000f087348 */ /* 0x000fea0003c00000 */
[----:B------:R0:W1:Y:S02]  /*21860*/  SHFL.IDX P6, R14, R13, R12, R11 ;  /* 0x0000000c0d0e7389 */ /* 0x00006400000c000b */
[----:B01----:R-:W-:Y:S01]  /*21870*/  ENDCOLLECTIVE ;  /* 0x000000000000791b */ /* 0x003fe20003800000 */
.L_x_3136:
[----:B------:R-:W-:Y:S02]  /*21880*/  IMAD.MOV.U32 R13, RZ, RZ, R3 ;  /* 0x000000ffff0d7224 */ /* 0x000fe400078e0003 */
[----:B------:R-:W-:Y:S02]  /*21890*/  IMAD.MOV.U32 R12, RZ, RZ, 0x3 ;  /* 0x00000003ff0c7424 */ /* 0x000fe400078e00ff */
[----:B------:R-:W-:-:S07]  /*218a0*/  IMAD.MOV.U32 R5, RZ, RZ, R14 ;  /* 0x000000ffff057224 */ /* 0x000fce00078e000e */
[----:B------:R-:W-:Y:S05]  /*218b0*/  WARPSYNC.COLLECTIVE R15, `(.L_x_3137) ;  /* 0x000000000f087348 */ /* 0x000fea0003c00000 */
[----:B------:R0:W1:Y:S02]  /*218c0*/  SHFL.IDX P6, R14, R13, R12, R11 ;  /* 0x0000000c0d0e7389 */ /* 0x00006400000c000b */
[----:B01----:R-:W-:Y:S01]  /*218d0*/  ENDCOLLECTIVE ;  /* 0x000000000000791b */ /* 0x003fe20003800000 */
.L_x_3137:
        /* <DEDUP_REMOVED lines=13> */
.L_x_3138:
[----:B------:R-:W-:Y:S01]  /*219b0*/  IMAD.MOV.U32 R3, RZ, RZ, R14 ;  /* 0x000000ffff037224 */ /* 0x000fe200078e000e */
[----:B------:R-:W-:Y:S06]  /*219c0*/  BRA `(.L_x_3139) ;  /* 0xffffffa0004c7947 */ /* 0x000fec000383ffff */
.L_x_2977:
[----:B0-----:R-:W2:Y:S02]  /*219d0*/  LDL R2, [R1] ;  /* 0x0000000001027983 */ /* 0x001ea40000100800 */
[----:B--2---:R0:W1:Y:S02]  /*219e0*/  SYNCS.PHASECHK.TRANS64.TRYWAIT P0, [R2+URZ+0x28c20], R0 ;  /* 0x028c2000020075a7 */ /* 0x004064000800017f */
[----:B-1----:R-:W-:Y:S05]  /*219f0*/  @!P0 NANOSLEEP.SYNCS 0x989680 ;  /* 0x009896800000895d */ /* 0x002fea0003900000 */
[----:B------:R-:W1:Y:S02]  /*21a00*/  @!P0 SYNCS.PHASECHK.TRANS64 P0, [R2+URZ+0x28c20], R0 ;  /* 0x028c2000020085a7 */ /* 0x000e64000800007f */
[----:B-1----:R-:W-:Y:S05]  /*21a10*/  @!P0 BRA `(.L_x_2977) ;  /* 0xfffffffc00ec8947 */ /* 0x002fea000383ffff */
[----:B------:R-:W-:Y:S05]  /*21a20*/  BRA `(.L_x_3140) ;  /* 0xffffffa000ac7947 */ /* 0x000fea000383ffff */
.L_x_2981:
[----:B0-----:R0:W1:Y:S02]  /*21a30*/  SYNCS.PHASECHK.TRANS64.TRYWAIT P0, [R0+URZ+0x28c60], R2 ;  /* 0x028c6002000075a7 */ /* 0x001064000800017f */
[----:B-1----:R-:W-:Y:S05]  /*21a40*/  @!P0 NANOSLEEP.SYNCS 0x989680 ;  /* 0x009896800000895d */ /* 0x002fea0003900000 */
[----:B------:R-:W1:Y:S02]  /*21a50*/  @!P0 SYNCS.PHASECHK.TRANS64 P0, [R0+URZ+0x28c60], R2 ;  /* 0x028c6002000085a7 */ /* 0x000e64000800007f */
[----:B-1----:R-:W-:Y:S05]  /*21a60*/  @!P0 BRA `(.L_x_2981) ;  /* 0xfffffffc00f08947 */ /* 0x002fea000383ffff */
[----:B------:R-:W-:Y:S05]  /*21a70*/  BRA `(.L_x_3141) ;  /* 0xffffffa000d87947 */ /* 0x000fea000383ffff */
.L_x_3000:
[----:B-1----:R1:W2:Y:S02]  /*21a80*/  SYNCS.PHASECHK.TRANS64.TRYWAIT P0, [R3+URZ+0x28c40], R2 ;  /* 0x028c4002030075a7 */ /* 0x0022a4000800017f */
[----:B--2---:R-:W-:Y:S05]  /*21a90*/  @!P0 NANOSLEEP.SYNCS 0x989680 ;  /* 0x009896800000895d */ /* 0x004fea0003900000 */
[----:B------:R-:W2:Y:S02]  /*21aa0*/  @!P0 SYNCS.PHASECHK.TRANS64 P0, [R3+URZ+0x28c40], R2 ;  /* 0x028c4002030085a7 */ /* 0x000ea4000800007f */
[----:B--2---:R-:W-:Y:S05]  /*21ab0*/  @!P0 BRA `(.L_x_3000) ;  /* 0xfffffffc00f08947 */ /* 0x004fea000383ffff */
[----:B------:R-:W-:Y:S05]  /*21ac0*/  BRA `(.L_x_3142) ;  /* 0xffffffac00e47947 */ /* 0x000fea000383ffff */
.L_x_3005:
[----:B0-----:R0:W2:Y:S02]  /*21ad0*/  SYNCS.PHASECHK.TRANS64.TRYWAIT P0, [R3+URZ+0x28c60], R2 ;  /* 0x028c6002030075a7 */ /* 0x0010a4000800017f */
[----:B--2---:R-:W-:Y:S05]  /*21ae0*/  @!P0 NANOSLEEP.SYNCS 0x989680 ;  /* 0x009896800000895d */ /* 0x004fea0003900000 */
[----:B------:R-:W2:Y:S02]  /*21af0*/  @!P0 SYNCS.PHASECHK.TRANS64 P0, [R3+URZ+0x28c60], R2 ;  /* 0x028c6002030085a7 */ /* 0x000ea4000800007f */
[----:B--2---:R-:W-:Y:S05]  /*21b00*/  @!P0 BRA `(.L_x_3005) ;  /* 0xfffffffc00f08947 */ /* 0x004fea000383ffff */
[----:B------:R-:W-:Y:S05]  /*21b10*/  BRA `(.L_x_3143) ;  /* 0xffffffb000687947 */ /* 0x000fea000383ffff */
.L_x_3020:
[----:B0-----:R0:W1:Y:S02]  /*21b20*/  SYNCS.PHASECHK.TRANS64.TRYWAIT P0, [R2+URZ+0x28c40], R3 ;  /* 0x028c4003020075a7 */ /* 0x001064000800017f */
[----:B-1----:R-:W-:Y:S05]  /*21b30*/  @!P0 NANOSLEEP.SYNCS 0x989680 ;  /* 0x009896800000895d */ /* 0x002fea0003900000 */
[----:B------:R-:W1:Y:S02]  /*21b40*/  @!P0 SYNCS.PHASECHK.TRANS64 P0, [R2+URZ+0x28c40], R3 ;  /* 0x028c4003020085a7 */ /* 0x000e64000800007f */
[----:B-1----:R-:W-:Y:S05]  /*21b50*/  @!P0 BRA `(.L_x_3020) ;  /* 0xfffffffc00f08947 */ /* 0x002fea000383ffff */
[----:B------:R-:W-:Y:S05]  /*21b60*/  BRA `(.L_x_3144) ;  /* 0xffffffbc00587947 */ /* 0x000fea000383ffff */
.L_x_3025:
[----:B-1----:R1:W2:Y:S02]  /*21b70*/  SYNCS.PHASECHK.TRANS64.TRYWAIT P0, [R2+URZ+0x28c60], R3 ;  /* 0x028c6003020075a7 */ /* 0x0022a4000800017f */
[----:B--2---:R-:W-:Y:S05]  /*21b80*/  @!P0 NANOSLEEP.SYNCS 0x989680 ;  /* 0x009896800000895d */ /* 0x004fea0003900000 */
[----:B------:R-:W2:Y:S02]  /*21b90*/  @!P0 SYNCS.PHASECHK.TRANS64 P0, [R2+URZ+0x28c60], R3 ;  /* 0x028c6003020085a7 */ /* 0x000ea4000800007f */
[----:B--2---:R-:W-:Y:S05]  /*21ba0*/  @!P0 BRA `(.L_x_3025) ;  /* 0xfffffffc00f08947 */ /* 0x004fea000383ffff */
[----:B------:R-:W-:Y:S05]  /*21bb0*/  BRA `(.L_x_3145) ;  /* 0xffffffbc00d87947 */ /* 0x000fea000383ffff */
.L_x_3040:
[----:B0-----:R0:W1:Y:S02]  /*21bc0*/  SYNCS.PHASECHK.TRANS64.TRYWAIT P0, [R3+URZ+0x28c40], R2 ;  /* 0x028c4002030075a7 */ /* 0x001064000800017f */
[----:B-1----:R-:W-:Y:S05]  /*21bd0*/  @!P0 NANOSLEEP.SYNCS 0x989680 ;  /* 0x009896800000895d */ /* 0x002fea0003900000 */
[----:B------:R-:W1:Y:S02]  /*21be0*/  @!P0 SYNCS.PHASECHK.TRANS64 P0, [R3+URZ+0x28c40], R2 ;  /* 0x028c4002030085a7 */ /* 0x000e64000800007f */
[----:B-1----:R-:W-:Y:S05]  /*21bf0*/  @!P0 BRA `(.L_x_3040) ;  /* 0xfffffffc00f08947 */ /* 0x002fea000383ffff */
[----:B------:R-:W-:Y:S05]  /*21c00*/  BRA `(.L_x_3146) ;  /* 0xffffffc800a47947 */ /* 0x000fea000383ffff */
.L_x_3045:
[----:B-1----:R1:W2:Y:S02]  /*21c10*/  SYNCS.PHASECHK.TRANS64.TRYWAIT P0, [R3+URZ+0x28c60], R2 ;  /* 0x028c6002030075a7 */ /* 0x0022a4000800017f */
[----:B--2---:R-:W-:Y:S05]  /*21c20*/  @!P0 NANOSLEEP.SYNCS 0x989680 ;  /* 0x009896800000895d */ /* 0x004fea0003900000 */
[----:B------:R-:W2:Y:S02]  /*21c30*/  @!P0 SYNCS.PHASECHK.TRANS64 P0, [R3+URZ+0x28c60], R2 ;  /* 0x028c6002030085a7 */ /* 0x000ea4000800007f */
[----:B--2---:R-:W-:Y:S05]  /*21c40*/  @!P0 BRA `(.L_x_3045) ;  /* 0xfffffffc00f08947 */ /* 0x004fea000383ffff */
[----:B------:R-:W-:Y:S05]  /*21c50*/  BRA `(.L_x_3147) ;  /* 0xffffffcc00287947 */ /* 0x000fea000383ffff */
.L_x_3061:
        /* <DEDUP_REMOVED lines=8> */
.L_x_3149:
[----:B------:R-:W-:Y:S05]  /*21ce0*/  BSYNC B0 ;  /* 0x0000000000007941 */ /* 0x000fea0003800000 */
.L_x_3148:
        /* <DEDUP_REMOVED lines=9> */
.L_x_3150:
        /* <DEDUP_REMOVED lines=18> */
.L_x_3151:
[----:B------:R-:W-:Y:S01]  /*21ea0*/  IMAD.MOV.U32 R12, RZ, RZ, 0x2 ;  /* 0x00000002ff0c7424 */ /* 0x000fe200078e00ff */
[----:B------:R-:W-:-:S05]  /*21eb0*/  SEL R5, R14, RZ, P1 ;  /* 0x000000ff0e057207 */ /* 0x000fca0000800000 */
[----:B------:R-:W-:-:S05]  /*21ec0*/  IMAD.IADD R3, R2, 0x1, R5 ;  /* 0x0000000102037824 */ /* 0x000fca00078e0205 */
[----:B------:R-:W-:-:S07]  /*21ed0*/  MOV R13, R3 ;  /* 0x00000003000d7202 */ /* 0x000fce0000000f00 */
[----:B------:R-:W-:Y:S05]  /*21ee0*/  WARPSYNC.COLLECTIVE R15, `(.L_x_3152) ;  /* 0x000000000f087348 */ /* 0x000fea0003c00000 */
[----:B------:R0:W1:Y:S02]  /*21ef0*/  SHFL.UP P6, R14, R13, R12, R11 ;  /* 0x0400000c0d0e7389 */ /* 0x00006400000c000b */
[----:B01----:R-:W-:Y:S01]  /*21f00*/  ENDCOLLECTIVE ;  /* 0x000000000000791b */ /* 0x003fe20003800000 */
.L_x_3152:
[----:B------:R-:W-:Y:S01]  /*21f10*/  IMAD.MOV.U32 R12, RZ, RZ, 0x4 ;  /* 0x00000004ff0c7424 */ /* 0x000fe200078e00ff */
[----:B------:R-:W-:-:S05]  /*21f20*/  SEL R14, R14, RZ, P2 ;  /* 0x000000ff0e0e7207 */ /* 0x000fca0001000000 */
[----:B------:R-:W-:-:S04]  /*21f30*/  IMAD.IADD R3, R3, 0x1, R14 ;  /* 0x0000000103037824 */ /* 0x000fc800078e020e */
[----:B------:R-:W-:-:S07]  /*21f40*/  IMAD.MOV.U32 R13, RZ, RZ, R3 ;  /* 0x000000ffff0d7224 */ /* 0x000fce00078e0003 */
[----:B------:R-:W-:Y:S05]  /*21f50*/  WARPSYNC.COLLECTIVE R15, `(.L_x_3153) ;  /* 0x000000000f087348 */ /* 0x000fea0003c00000 */
[----:B------:R0:W1:Y:S02]  /*21f60*/  SHFL.UP P6, R14, R13, R12, R11 ;  /* 0x0400000c0d0e7389 */ /* 0x00006400000c000b */
[----:B01----:R-:W-:Y:S01]  /*21f70*/  ENDCOLLECTIVE ;  /* 0x000000000000791b */ /* 0x003fe20003800000 */
.L_x_3153:
[----:B------:R-:W-:Y:S01]  /*21f80*/  IMAD.MOV.U32 R12, RZ, RZ, 0x8 ;  /* 0x00000008ff0c7424 */ /* 0x000fe200078e00ff */
[----:B------:R-:W-:-:S05]  /*21f90*/  SEL R14, R14, RZ, P3 ;  /* 0x000000ff0e0e7207 */ /* 0x000fca0001800000 */
[----:B------:R-:W-:-:S04]  /*21fa0*/  IMAD.IADD R3, R3, 0x1, R14 ;  /* 0x0000000103037824 */ /* 0x000fc800078e020e */
[----:B------:R-:W-:-:S07]  /*21fb0*/  IMAD.MOV.U32 R13, RZ, RZ, R3 ;  /* 0x000000ffff0d7224 */ /* 0x000fce00078e0003 */
[----:B------:R-:W-:Y:S05]  /*21fc0*/  WARPSYNC.COLLECTIVE R15, `(.L_x_3154) ;  /* 0x000000000f087348 */ /* 0x000fea0003c00000 */
[----:B------:R0:W1:Y:S02]  /*21fd0*/  SHFL.UP P6, R14, R13, R12, R11 ;  /* 0x0400000c0d0e7389 */ /* 0x00006400000c000b */
[----:B01----:R-:W-:Y:S01]  /*21fe0*/  ENDCOLLECTIVE ;  /* 0x000000000000791b */ /* 0x003fe20003800000 */
.L_x_3154:
[----:B------:R-:W-:Y:S01]  /*21ff0*/  IMAD.MOV.U32 R12, RZ, RZ, 0x10 ;  /* 0x00000010ff0c7424 */ /* 0x000fe200078e00ff */
[----:B------:R-:W-:-:S05]  /*22000*/  SEL R14, R14, RZ, P4 ;  /* 0x000000ff0e0e7207 */ /* 0x000fca0002000000 */
[----:B------:R-:W-:-:S04]  /*22010*/  IMAD.IADD R3, R3, 0x1, R14 ;  /* 0x0000000103037824 */ /* 0x000fc800078e020e */
[----:B------:R-:W-:-:S07]  /*22020*/  IMAD.MOV.U32 R13, RZ, RZ, R3 ;  /* 0x000000ffff0d7224 */ /* 0x000fce00078e0003 */
[----:B------:R-:W-:Y:S05]  /*22030*/  WARPSYNC.COLLECTIVE R15, `(.L_x_3155) ;  /* 0x000000000f087348 */ /* 0x000fea0003c00000 */
[----:B------:R0:W1:Y:S02]  /*22040*/  SHFL.UP P6, R14, R13, R12, R11 ;  /* 0x0400000c0d0e7389 */ /* 0x00006400000c000b */
[----:B01----:R-:W-:Y:S01]  /*22050*/  ENDCOLLECTIVE ;  /* 0x000000000000791b */ /* 0x003fe20003800000 */
.L_x_3155:
        /* <DEDUP_REMOVED lines=8> */
.L_x_3156:
[----:B------:R-:W-:Y:S05]  /*220e0*/  BRA `(.L_x_3157) ;  /* 0xffffffd4007c7947 */ /* 0x000fea000383ffff */
.L_x_3066:
[----:B------:R-:W-:Y:S01]  /*220f0*/  BSSY B0, `(.L_x_3158) ;  /* 0x0000008000007945 */ /* 0x000fe20003800000 */
[----:B-----5:R-:W-:Y:S02]  /*22100*/  IMAD.MOV.U32 R13, RZ, RZ, R2 ;  /* 0x000000ffff0d7224 */ /* 0x020fe400078e0002 */
[----:B------:R-:W-:Y:S02]  /*22110*/  IMAD.MOV.U32 R12, RZ, RZ, 0x1 ;  /* 0x00000001ff0c7424 */ /* 0x000fe400078e00ff */
[----:B------:R-:W-:Y:S02]  /*22120*/  IMAD.MOV.U32 R11, RZ, RZ, RZ ;  /* 0x000000ffff0b7224 */ /* 0x000fe400078e00ff */
[----:B------:R-:W-:-:S07]  /*22130*/  IMAD.MOV.U32 R15, RZ, RZ, -0x1 ;  /* 0xffffffffff0f7424 */ /* 0x000fce00078e00ff */
[----:B0-----:R-:W-:Y:S05]  /*22140*/  WARPSYNC.COLLECTIVE R15, `(.L_x_3159) ;  /* 0x000000000f087348 */ /* 0x001fea0003c00000 */
[----:B------:R1:W2:Y:S02]  /*22150*/  SHFL.UP P6, R14, R13, R12, R11 ;  /* 0x0400000c0d0e7389 */ /* 0x0002a400000c000b */
[----:B012---:R-:W-:Y:S01]  /*22160*/  ENDCOLLECTIVE ;  /* 0x000000000000791b */ /* 0x007fe20003800000 */
.L_x_3159:
[----:B------:R-:W-:Y:S05]  /*22170*/  BSYNC B0 ;  /* 0x0000000000007941 */ /* 0x000fea0003800000 */
.L_x_3158:
        /* <DEDUP_REMOVED lines=9> */
.L_x_3160:
[----:B------:R-:W-:Y:S01]  /*22210*/  IMAD.MOV.U32 R12, RZ, RZ, 0x4 ;  /* 0x00000004ff0c7424 */ /* 0x000fe200078e00ff */
[----:B------:R-:W-:-:S05]  /*22220*/  SEL R14, R14, RZ, P2 ;  /* 0x000000ff0e0e7207 */ /* 0x000fca0001000000 */
[----:B------:R-:W-:-:S04]  /*22230*/  IMAD.IADD R3, R3, 0x1, R14 ;  /* 0x0000000103037824 */ /* 0x000fc800078e020e */
[----:B------:R-:W-:-:S07]  /*22240*/  IMAD.MOV.U32 R13, RZ, RZ, R3 ;  /* 0x000000ffff0d7224 */ /* 0x000fce00078e0003 */
[----:B------:R-:W-:Y:S05]  /*22250*/  WARPSYNC.COLLECTIVE R15, `(.L_x_3161) ;  /* 0x000000000f087348 */ /* 0x000fea0003c00000 */
[----:B------:R0:W1:Y:S02]  /*22260*/  SHFL.UP P6, R14, R13, R12, R11 ;  /* 0x0400000c0d0e7389 */ /* 0x00006400000c000b */
[----:B01----:R-:W-:Y:S01]  /*22270*/  ENDCOLLECTIVE ;  /* 0x000000000000791b */ /* 0x003fe20003800000 */
.L_x_3161:
[----:B------:R-:W-:Y:S01]  /*22280*/  IMAD.MOV.U32 R12, RZ, RZ, 0x8 ;  /* 0x00000008ff0c7424 */ /* 0x000fe200078e00ff */
[----:B------:R-:W-:-:S04]  /*22290*/  SEL R14, R14, RZ, P3 ;  /* 0x000000ff0e0e7207 */ /* 0x000fc80001800000 */
[----:B------:R-:W-:-:S05]  /*222a0*/  IADD3 R3, R3, R14, RZ ;  /* 0x0000000e03037210 */ /* 0x000fca0007ffe0ff */
[----:B------:R-:W-:-:S07]  /*222b0*/  IMAD.MOV.U32 R13, RZ, RZ, R3 ;  /* 0x000000ffff0d7224 */ /* 0x000fce00078e0003 */
[----:B------:R-:W-:Y:S05]  /*222c0*/  WARPSYNC.COLLECTIVE R15, `(.L_x_3162) ;  /* 0x000000000f087348 */ /* 0x000fea0003c00000 */
[----:B------:R0:W1:Y:S02]  /*222d0*/  SHFL.UP P6, R14, R13, R12, R11 ;  /* 0x0400000c0d0e7389 */ /* 0x00006400000c000b */
[----:B01----:R-:W-:Y:S01]  /*222e0*/  ENDCOLLECTIVE ;  /* 0x000000000000791b */ /* 0x003fe20003800000 */
.L_x_3162:
[----:B------:R-:W-:Y:S01]  /*222f0*/  IMAD.MOV.U32 R12, RZ, RZ, 0x10 ;  /* 0x00000010ff0c7424 */ /* 0x000fe200078e00ff */
[----:B------:R-:W-:-:S05]  /*22300*/  SEL R14, R14, RZ, P4 ;  /* 0x000000ff0e0e7207 */ /* 0x000fca0002000000 */
[----:B------:R-:W-:-:S04]  /*22310*/  IMAD.IADD R3, R3, 0x1, R14 ;  /* 0x0000000103037824 */ /* 0x000fc800078e020e */
[----:B------:R-:W-:-:S07]  /*22320*/  IMAD.MOV.U32 R13, RZ, RZ, R3 ;  /* 0x000000ffff0d7224 */ /* 0x000fce00078e0003 */
[----:B------:R-:W-:Y:S05]  /*22330*/  WARPSYNC.COLLECTIVE R15, `(.L_x_3163) ;  /* 0x000000000f087348 */ /* 0x000fea0003c00000 */
[----:B------:R0:W1:Y:S02]  /*22340*/  SHFL.UP P6, R14, R13, R12, R11 ;  /* 0x0400000c0d0e7389 */ /* 0x00006400000c000b */
[----:B01----:R-:W-:Y:S01]  /*22350*/  ENDCOLLECTIVE ;  /* 0x000000000000791b */ /* 0x003fe20003800000 */
.L_x_3163:
        /* <DEDUP_REMOVED lines=8> */
.L_x_3164:
[----:B------:R-:W-:Y:S05]  /*223e0*/  BRA `(.L_x_3165) ;  /* 0xffffffd400587947 */ /* 0x000fea000383ffff */
.L_x_3068:
[----:B------:R-:W-:Y:S01]  /*223f0*/  BSSY B0, `(.L_x_3166) ;  /* 0x0000006000007945 */ /* 0x000fe20003800000 */
[----:B------:R-:W-:Y:S01]  /*22400*/  PLOP3.LUT P6, PT, P6, PT, PT, 0x8, 0x0 ;  /* 0x000000000000781c */ /* 0x000fe200037ce170 */
[----:B------:R-:W-:-:S12]  /*22410*/  IMAD.MOV.U32 R15, RZ, RZ, -0x1 ;  /* 0xffffffffff0f7424 */ /* 0x000fd800078e00ff */
[----:B0----5:R-:W-:Y:S05]  /*22420*/  WARPSYNC.COLLECTIVE R15, `(.L_x_3167) ;  /* 0x000000000f087348 */ /* 0x021fea0003c00000 */
[----:B------:R-:W-:Y:S01]  /*22430*/  VOTE.ANY R14, PT, P6 ;  /* 0x00000000000e7806 */ /* 0x000fe200030e0100 */
[----:B0----5:R-:W-:Y:S06]  /*22440*/  ENDCOLLECTIVE ;  /* 0x000000000000791b */ /* 0x021fec0003800000 */
.L_x_3167:
[----:B------:R-:W-:Y:S05]  /*22450*/  BSYNC B0 ;  /* 0x0000000000007941 */ /* 0x000fea0003800000 */
.L_x_3166:
        /* <DEDUP_REMOVED lines=9> */
.L_x_3168:
[----:B------:R-:W-:Y:S01]  /*224f0*/  IMAD.MOV.U32 R17, RZ, RZ, R14 ;  /* 0x000000ffff117224 */ /* 0x000fe200078e000e */
[----:B------:R-:W-:Y:S06]  /*22500*/  BRA `(.L_x_3169) ;  /* 0xffffffd400487947 */ /* 0x000fec000383ffff */
.L_x_3070:
[----:B------:R-:W-:Y:S01]  /*22510*/  BSSY B0, `(.L_x_3170) ;  /* 0x0000007000007945 */ /* 0x000fe20003800000 */
[----:B------:R-:W-:Y:S02]  /*22520*/  IMAD.MOV.U32 R13, RZ, RZ, R3 ;  /* 0x000000ffff0d7224 */ /* 0x000fe400078e0003 */
[----:B------:R-:W-:Y:S02]  /*22530*/  IMAD.MOV.U32 R11, RZ, RZ, 0x1f ;  /* 0x0000001fff0b7424 */ /* 0x000fe400078e00ff */
[----:B------:R-:W-:-:S07]  /*22540*/  IMAD.MOV.U32 R15, RZ, RZ, -0x1 ;  /* 0xffffffffff0f7424 */ /* 0x000fce00078e00ff */
[----:B012--5:R-:W-:Y:S05]  /*22550*/  WARPSYNC.COLLECTIVE R15, `(.L_x_3171) ;  /* 0x000000000f087348 */ /* 0x027fea0003c00000 */
[----:B------:R3:W4:Y:S02]  /*22560*/  SHFL.IDX P6, R14, R13, R12, R11 ;  /* 0x0000000c0d0e7389 */ /* 0x00072400000c000b */
[----:B012345:R-:W-:Y:S01]  /*22570*/  ENDCOLLECTIVE ;  /* 0x000000000000791b */ /* 0x03ffe20003800000 */
.L_x_3171:
[----:B------:R-:W-:Y:S05]  /*22580*/  BSYNC B0 ;  /* 0x0000000000007941 */ /* 0x000fea0003800000 */
.L_x_3170:
[----:B------:R-:W-:Y:S01]  /*22590*/  IMAD.MOV.U32 R4, RZ, RZ, R14 ;  /* 0x000000ffff047224 */ /* 0x000fe200078e000e */
[----:B------:R-:W-:Y:S06]  /*225a0*/  BRA `(.L_x_3069) ;  /* 0xffffffd4003c7947 */ /* 0x000fec000383ffff */
.L_x_3074:
[----:B0-----:R0:W1:Y:S02]  /*225b0*/  SYNCS.PHASECHK.TRANS64.TRYWAIT P0, [R0+URZ+0x28c20], R3 ;  /* 0x028c2003000075a7 */ /* 0x001064000800017f */
[----:B-1----:R-:W-:Y:S05]  /*225c0*/  @!P0 NANOSLEEP.SYNCS 0x989680 ;  /* 0x009896800000895d */ /* 0x002fea0003900000 */
[----:B------:R-:W1:Y:S02]  /*225d0*/  @!P0 SYNCS.PHASECHK.TRANS64 P0, [R0+URZ+0x28c20], R3 ;  /* 0x028c2003000085a7 */ /* 0x000e64000800007f */
[----:B-1----:R-:W-:Y:S05]  /*225e0*/  @!P0 BRA `(.L_x_3074) ;  /* 0xfffffffc00f08947 */ /* 0x002fea000383ffff */
[----:B------:R-:W-:Y:S05]  /*225f0*/  BRA `(.L_x_3172) ;  /* 0xffffffd800bc7947 */ /* 0x000fea000383ffff */
.L_x_3075:
        /* <DEDUP_REMOVED lines=11> */
.L_x_3174:
[----:B------:R-:W-:Y:S05]  /*226b0*/  BSYNC B0 ;  /* 0x0000000000007941 */ /* 0x000fea0003800000 */
.L_x_3173:
[----:B------:R-:W-:Y:S05]  /*226c0*/  BRA `(.L_x_3175) ;  /* 0xffffffd800a47947 */ /* 0x000fea000383ffff */
.L_x_3076:
[----:B------:R-:W-:Y:S01]  /*226d0*/  BSSY B0, `(.L_x_3176) ;  /* 0x0000006000007945 */ /* 0x000fe20003800000 */
[----:B------:R-:W-:-:S07]  /*226e0*/  IMAD.MOV.U32 R15, RZ, RZ, -0x1 ;  /* 0xffffffffff0f7424 */ /* 0x000fce00078e00ff */
[----:B01---5:R-:W-:Y:S05]  /*226f0*/  WARPSYNC.COLLECTIVE R15, `(.L_x_3177) ;  /* 0x000000000f0c7348 */ /* 0x023fea0003c00000 */
[----:B------:R-:W-:Y:S02]  /*22700*/  ELECT P6, UR62, PT ;  /* 0x00000000003e782f */ /* 0x000fe400038c0000 */
[----:B------:R-:W-:Y:S01]  /*22710*/  MOV R14, UR62 ;  /* 0x0000003e000e7c02 */ /* 0x000fe20008000f00 */
[----:B01---5:R-:W-:Y:S10]  /*22720*/  ENDCOLLECTIVE ;  /* 0x000000000000791b */ /* 0x023ff40003800000 */
.L_x_3177:
[----:B------:R-:W-:Y:S05]  /*22730*/  BSYNC B0 ;  /* 0x0000000000007941 */ /* 0x000fea0003800000 */
.L_x_3176:
[----:B------:R-:W-:Y:S05]  /*22740*/  BRA `(.L_x_3178) ;  /* 0xffffffd800987947 */ /* 0x000fea000383ffff */
.L_x_3078:
[----:B0-----:R0:W1:Y:S02]  /*22750*/  SYNCS.PHASECHK.TRANS64.TRYWAIT P0, [R6+URZ], R5 ;  /* 0x00000005060075a7 */ /* 0x001064000800017f */
[----:B-1----:R-:W-:Y:S05]  /*22760*/  @!P0 NANOSLEEP.SYNCS 0x989680 ;  /* 0x009896800000895d */ /* 0x002fea0003900000 */
[----:B------:R-:W1:Y:S02]  /*22770*/  @!P0 SYNCS.PHASECHK.TRANS64 P0, [R6+URZ], R5 ;  /* 0x00000005060085a7 */ /* 0x000e64000800007f */
[----:B-1----:R-:W-:Y:S05]  /*22780*/  @!P0 BRA `(.L_x_3078) ;  /* 0xfffffffc00f08947 */ /* 0x002fea000383ffff */
[----:B------:R-:W-:Y:S05]  /*22790*/  BRA `(.L_x_3179) ;  /* 0xffffffd800d47947 */ /* 0x000fea000383ffff */
.L_x_3079:
[----:B-1----:R1:W2:Y:S02]  /*227a0*/  SYNCS.PHASECHK.TRANS64.TRYWAIT P0, [R7+URZ], R2 ;  /* 0x00000002070075a7 */ /* 0x0022a4000800017f */
[----:B--2---:R-:W-:Y:S05]  /*227b0*/  @!P0 NANOSLEEP.SYNCS 0x989680 ;  /* 0x009896800000895d */ /* 0x004fea0003900000 */
[----:B------:R-:W2:Y:S02]  /*227c0*/  @!P0 SYNCS.PHASECHK.TRANS64 P0, [R7+URZ], R2 ;  /* 0x00000002070085a7 */ /* 0x000ea4000800007f */
[----:B--2---:R-:W-:Y:S05]  /*227d0*/  @!P0 BRA `(.L_x_3079) ;  /* 0xfffffffc00f08947 */ /* 0x004fea000383ffff */
[----:B------:R-:W-:Y:S05]  /*227e0*/  BRA `(.L_x_3180) ;  /* 0xffffffd800c87947 */ /* 0x000fea000383ffff */
.L_x_3081:
[----:B--2---:R2:W3:Y:S02]  /*227f0*/  SYNCS.PHASECHK.TRANS64.TRYWAIT P0, [R4+URZ], R5 ;  /* 0x00000005040075a7 */ /* 0x0044e4000800017f */
[----:B---3--:R-:W-:Y:S05]  /*22800*/  @!P0 NANOSLEEP.SYNCS 0x989680 ;  /* 0x009896800000895d */ /* 0x008fea0003900000 */
[----:B------:R-:W3:Y:S02]  /*22810*/  @!P0 SYNCS.PHASECHK.TRANS64 P0, [R4+URZ], R5 ;  /* 0x00000005040085a7 */ /* 0x000ee4000800007f */
[----:B---3--:R-:W-:Y:S05]  /*22820*/  @!P0 BRA `(.L_x_3081) ;  /* 0xfffffffc00f08947 */ /* 0x008fea000383ffff */
[----:B------:R-:W-:Y:S05]  /*22830*/  BRA `(.L_x_3181) ;  /* 0xffffffd800d07947 */ /* 0x000fea000383ffff */
.L_x_3182:
        /* <DEDUP_REMOVED lines=12> */
.L_x_6029:


//--------------------- .text._ZN7cutlass13device_kernelIN5flash11enable_sm90INS1_16FlashAttnFwdSm90INS1_25CollectiveMainloopFwdSm90ILi2EN4cute5tupleIJNS5_1CILi1EEES8_S8_EEENS6_IJNS7_ILi64EEESA_SA_EEELi512ENS_6half_tEfNS_4arch4Sm90ELb0ELb1ELb1ELb1ELb0ELb0ELb1ELb0ELb0ELb1ELb0ELb0EEENS1_21CollectiveEpilogueFwdINS6_IJSA_NS7_ILi512EEESA_EEES9_SC_SE_Li256ELb1ELb1ELb0ELb0EEENS1_36VarlenDynamicPersistentTileSchedulerILi64ELi64ELi256ELi128ELb0ELb1ELb1ELb1ELb0ELb1EEEEEEEEEvNT_6ParamsE --------------------------
	.section	.text._ZN7cutlass13device_kernelIN5flash11enable_sm90INS1_16FlashAttnFwdSm90INS1_25CollectiveMainloopFwdSm90ILi2EN4cute5tupleIJNS5_1CILi1EEES8_S8_EEENS6_IJNS7_ILi64EEESA_SA_EEELi512ENS_6half_tEfNS_4arch4Sm90ELb0ELb1ELb1ELb1ELb0ELb0ELb1ELb0ELb0ELb1ELb0ELb0EEENS1_21CollectiveEpilogueFwdINS6_IJSA_NS7_ILi512EEESA_EEES9_SC_SE_Li256ELb1ELb1ELb0ELb0EEENS1_36VarlenDynamicPersistentTileSchedulerILi64ELi64ELi256ELi128ELb0ELb1ELb1ELb1ELb0ELb1EEEEEEEEEvNT_6ParamsE,"ax",@progbits
	.align	128
.text._ZN7cutlass13device_kernelIN5flash11enable_sm90INS1_16FlashAttnFwdSm90INS1_25CollectiveMainloopFwdSm90ILi2EN4cute5tupleIJNS5_1CILi1EEES8_S8_EEENS6_IJNS7_ILi64EEESA_SA_EEELi512ENS_6half_tEfNS_4arch4Sm90ELb0ELb1ELb1ELb1ELb0ELb0ELb1ELb0ELb0ELb1ELb0ELb0EEENS1_21CollectiveEpilogueFwdINS6_IJSA_NS7_ILi512EEESA_EEES9_SC_SE_Li256ELb1ELb1ELb0ELb0EEENS1_36VarlenDynamicPersistentTileSchedulerILi64ELi64ELi256ELi128ELb0ELb1ELb1ELb1ELb0ELb1EEEEEEEEEvNT_6ParamsE:
        .type           _ZN7cutlass13device_kernelIN5flash11enable_sm90INS1_16FlashAttnFwdSm90INS1_25CollectiveMainloopFwdSm90ILi2EN4cute5tupleIJNS5_1CILi1EEES8_S8_EEENS6_IJNS7_ILi64EEESA_SA_EEELi512ENS_6half_tEfNS_4arch4Sm90ELb0ELb1ELb1ELb1ELb0ELb0ELb1ELb0ELb0ELb1ELb0ELb0EEENS1_21CollectiveEpilogueFwdINS6_IJSA_NS7_ILi512EEESA_EEES9_SC_SE_Li256ELb1ELb1ELb0ELb0EEENS1_36VarlenDynamicPersistentTileSchedulerILi64ELi64ELi256ELi128ELb0ELb1ELb1ELb1ELb0ELb1EEEEEEEEEvNT_6ParamsE,@function
        .size           _ZN7cutlass13device_kernelIN5flash11enable_sm90INS1_16FlashAttnFwdSm90INS1_25CollectiveMainloopFwdSm90ILi2EN4cute5tupleIJNS5_1CILi1EEES8_S8_EEENS6_IJNS7_ILi64EEESA_SA_EEELi512ENS_6half_tEfNS_4arch4Sm90ELb0ELb1ELb1ELb1ELb0ELb0ELb1ELb0ELb0ELb1ELb0ELb0EEENS1_21CollectiveEpilogueFwdINS6_IJSA_NS7_ILi512EEESA_EEES9_SC_SE_Li256ELb1ELb1ELb0ELb0EEENS1_36VarlenDynamicPersistentTileSchedulerILi64ELi64ELi256ELi128ELb0ELb1ELb1ELb1ELb0ELb1EEEEEEEEEvNT_6ParamsE,(.L_x_6030 - _ZN7cutlass13device_kernelIN5flash11enable_sm90INS1_16FlashAttnFwdSm90INS1_25CollectiveMainloopFwdSm90ILi2EN4cute5tupleIJNS5_1CILi1EEES8_S8_EEENS6_IJNS7_ILi64EEESA_SA_EEELi512ENS_6half_tEfNS_4arch4Sm90ELb0ELb1ELb1ELb1ELb0ELb0ELb1ELb0ELb0ELb1ELb0ELb0EEENS1_21CollectiveEpilogueFwdINS6_IJSA_NS7_ILi512EEESA_EEES9_SC_SE_Li256ELb1ELb1ELb0ELb0EEENS1_36VarlenDynamicPersistentTileSchedulerILi64ELi64ELi256ELi128ELb0ELb1ELb1ELb1ELb0ELb1EEEEEEEEEvNT_6ParamsE)
        .other          _ZN7cutlass13device_kernelIN5flash11enable_sm90INS1_16FlashAttnFwdSm90INS1_25CollectiveMainloopFwdSm90ILi2EN4cute5tupleIJNS5_1CILi1EEES8_S8_EEENS6_IJNS7_ILi64EEESA_SA_EEELi512ENS_6half_tEfNS_4arch4Sm90ELb0ELb1ELb1ELb1ELb0ELb0ELb1ELb0ELb0ELb1ELb0ELb0EEENS1_21CollectiveEpilogueFwdINS6_IJSA_NS7_ILi512EEESA_EEES9_SC_SE_Li256ELb1ELb1ELb0ELb0EEENS1_36VarlenDynamicPersistentTileSchedulerILi64ELi64ELi256ELi128ELb0ELb1ELb1ELb1ELb0ELb1EEEEEEEEEvNT_6ParamsE,@"STO_CUDA_ENTRY STV_DEFAULT"
_ZN7cutlass13device_kernelIN5flash11enable_sm90INS1_16FlashAttnFwdSm90INS1_25CollectiveMainloopFwdSm90ILi2EN4cute5tupleIJNS5_1CILi1EEES8_S8_EEENS6_IJNS7_ILi64EEESA_SA_EEELi512ENS_6half_tEfNS_4arch4Sm90ELb0ELb1ELb1ELb1ELb0ELb0ELb1ELb0ELb0ELb1ELb0ELb0EEENS1_21CollectiveEpilogueFwdINS6_IJSA_NS7_ILi512EEESA_EEES9_SC_SE_Li256ELb1ELb1ELb0ELb0EEENS1_36VarlenDynamicPersistentTileSchedulerILi64ELi64ELi256ELi128ELb0ELb1ELb1ELb1ELb0ELb1EEEEEEEEEvNT_6ParamsE:
        /* <DEDUP_REMOVED lines=21> */
.L_x_3184:
[----:B------:R-:W-:Y:S05]  /*0150*/  BSYNC B0 ;  /* 0x0000000000007941 */ /* 0x000fea0003800000 */
.L_x_3183:
        /* <DEDUP_REMOVED lines=38> */
.L_x_3185:
        /* <DEDUP_REMOVED lines=22> */
.L_x_3186:
        /* <DEDUP_REMOVED lines=18> */
.L_x_3187:
        /* <DEDUP_REMOVED lines=22> */
.L_x_3188:
        /* <DEDUP_REMOVED lines=23> */
.L_x_3189:
[C---:B------:R-:W-:Y:S01]  /*0910*/  IADD3 R3, P0, R2.reuse, 0x70, RZ ;  /* 0x0000007002037810 */ /* 0x040fe20007f1e0ff */
[----:B------:R-:W-:Y:S01]  /*0920*/  UISETP.NE.AND UP0, UPT, UR38, URZ, UPT ;  /* 0x0000003f2600728c */ /* 0x000fe2000bf05270 */
[----:B------:R-:W-:Y:S01]  /*0930*/  IADD3 R17, P1, R2, 0x200, RZ ;  /* 0x0000020002117810 */ /* 0x000fe20007f3e0ff */
[----:B------:R-:W-:Y:S01]  /*0940*/  NOP ;  /* 0x0000000000007918 */ /* 0x000fe20000000000 */
[----:B------:R-:W-:Y:S01]  /*0950*/  ULDC.64 UR36, c[0x0][0x208] ;  /* 0x0000820000247ab9 */ /* 0x000fe20000000a00 */
[----:B------:R2:W-:Y:S01]  /*0960*/  STL [R1+0x448], R3 ;  /* 0x0004480301007387 */ /* 0x0005e20000100800 */
[----:B0-----:R-:W-:Y:S01]  /*0970*/  UP2UR UR4, UPR, URZ, 0x1 ;  /* 0x000000013f047883 */ /* 0x001fe20008000000 */
[----:B-1-34-:R-:W-:Y:S01]  /*0980*/  BAR.SYNC.DEFER_BLOCKING 0x0 ;  /* 0x0000000000007b1d */ /* 0x01afe20000010000 */
[----:B------:R-:W-:Y:S01]  /*0990*/  PLOP3.LUT P2, PT, PT, PT, UP0, 0x40, 0x0 ;  /* 0x000000000000781c */ /* 0x000fe20003f4e808 */
[----:B------:R-:W-:Y:S02]  /*09a0*/  IMAD.X R19, RZ, RZ, R16, P1 ;  /* 0x000000ffff137224 */ /* 0x000fe400008e0610 */
[----:B------:R-:W-:-:S02]  /*09b0*/  IMAD.MOV.U32 R152, RZ, RZ, R2 ;  /* 0x000000ffff987224 */ /* 0x000fc400078e0002 */
[--C-:B--2---:R-:W-:Y:S02]  /*09c0*/  IMAD.X R3, RZ, RZ, R16.reuse, P0 ;  /* 0x000000ffff037224 */ /* 0x104fe400000e0610 */
[----:B------:R-:W-:-:S03]  /*09d0*/  IMAD.MOV.U32 R153, RZ, RZ, R16 ;  /* 0x000000ffff997224 */ /* 0x000fc600078e0010 */
[----:B------:R0:W-:Y:S03]  /*09e0*/  STL [R1+0x444], R3 ;  /* 0x0004440301007387 */ /* 0x0001e60000100800 */
[----:B------:R-:W-:Y:S05]  /*09f0*/  @P2 BRA `(.L_x_3190) ;  /* 0x000002dc00302947 */ /* 0x000fea0003800000 */
.L_x_3191:
[----:B------:R-:W-:-:S08]  /*0a00*/  NOP ;  /* 0x0000000000007918 */ /* 0x000fd00000000000 */
[----:B------:R-:W1:Y:S02]  /*0a10*/  USETMAXREG.TRY_ALLOC.CTAPOOL UP0, 0xf0 ;  /* 0x000000f0000079c8 */ /* 0x000e640008000600 */
[----:B-1----:R-:W-:-:S13]  /*0a20*/  PLOP3.LUT P0, PT, PT, PT, UP0, 0x80, 0x0 ;  /* 0x000000000000781c */ /* 0x002fda0003f0f008 */
[----:B------:R-:W-:Y:S05]  /*0a30*/  @!P0 BRA `(.L_x_3191) ;  /* 0xfffffffc00f08947 */ /* 0x000fea000383ffff */
[----:B0-----:R-:W0:Y:S01]  /*0a40*/  S2R R3, SR_TID.X ;  /* 0x0000000000037919 */ /* 0x001e220000002100 */
[----:B------:R-:W1:Y:S01]  /*0a50*/  S2UR UR4, SR_CgaCtaId ;  /* 0x00000000000479c3 */ /* 0x000e620000008800 */
[----:B------:R-:W-:Y:S01]  /*0a60*/  UMOV UR39, 0x400 ;  /* 0x0000040000277882 */ /* 0x000fe20000000000 */
[C---:B------:R-:W-:Y:S01]  /*0a70*/  IADD3 R216, P1, R2.reuse, 0x1e8, RZ ;  /* 0x000001e802d87810 */ /* 0x040fe20007f3e0ff */
[----:B------:R-:W-:Y:S01]  /*0a80*/  STL.64 [R1+0x1e8], RZ ;  /* 0x0001e8ff01007387 */ /* 0x000fe20000100a00 */
[----:B------:R-:W-:-:S03]  /*0a90*/  IADD3 R218, P2, R2, 0x1f4, RZ ;  /* 0x000001f402da7810 */ /* 0x000fc60007f5e0ff */
[----:B------:R-:W-:Y:S01]  /*0aa0*/  STL [R1+0x1f0], RZ ;  /* 0x0001f0ff01007387 */ /* 0x000fe20000100800 */
[--C-:B------:R-:W-:Y:S02]  /*0ab0*/  IMAD.X R217, RZ, RZ, R16.reuse, P1 ;  /* 0x000000ffffd97224 */ /* 0x100fe400008e0610 */
[----:B------:R-:W-:Y:S01]  /*0ac0*/  IMAD.X R195, RZ, RZ, R16, P2 ;  /* 0x000000ffffc37224 */ /* 0x000fe200010e0610 */
[----:B------:R-:W-:Y:S01]  /*0ad0*/  STL [R1+0x1f4], RZ ;  /* 0x0001f4ff01007387 */ /* 0x000fe20000100800 */
        /* <DEDUP_REMOVED lines=13> */
[----:B------:R-:W0:Y:S01]  /*0bb0*/  S2UR UR4, SR_SWINHI ;  /* 0x00000000000479c3 */ /* 0x000e220000002f00 */
[----:B------:R-:W-:Y:S02]  /*0bc0*/  R2UR UR7, R10 ;  /* 0x000000000a0772ca */ /* 0x000fe400000e0000 */
[----:B------:R-:W-:Y:S02]  /*0bd0*/  R2UR UR5, R9 ;  /* 0x00000000090572ca */ /* 0x000fe400000e0000 */
[----:B------:R-:W-:Y:S02]  /*0be0*/  SHF.R.S32.HI R0, RZ, 0x1f, R3 ;  /* 0x0000001fff007819 */ /* 0x000fe40000011403 */
[----:B------:R-:W-:Y:S02]  /*0bf0*/  R2UR UR6, R11 ;  /* 0x000000000b0672ca */ /* 0x000fe400000e0000 */
[----:B------:R-:W-:-:S02]  /*0c00*/  LEA.HI R4, R0, R3, RZ, 0x4 ;  /* 0x0000000300047211 */ /* 0x000fc400078f20ff */
[----:B------:R-:W-:Y:S02]  /*0c10*/  LEA.HI R7, R0, R3, RZ, 0x3 ;  /* 0x0000000300077211 */ /* 0x000fe400078f18ff */
[----:B------:R-:W-:Y:S02]  /*0c20*/  SHF.R.S32.HI R5, RZ, 0x4, R4 ;  /* 0x00000004ff057819 */ /* 0x000fe40000011404 */
[----:B------:R-:W-:Y:S02]  /*0c30*/  LOP3.LUT R194, R7, 0xfffffff8, RZ, 0xc0, !PT ;  /* 0xfffffff807c27812 */ /* 0x000fe400078ec0ff */
[----:B------:R-:W-:Y:S02]  /*0c40*/  LEA.HI R6, R4, R5, RZ, 0x1 ;  /* 0x0000000504067211 */ /* 0x000fe400078f08ff */
[----:B------:R-:W-:Y:S01]  /*0c50*/  LEA.HI R8, R0, R3, RZ, 0x7 ;  /* 0x0000000300087211 */ /* 0x000fe200078f38ff */
[----:B------:R-:W-:Y:S01]  /*0c60*/  IMAD.IADD R194, R3, 0x1, -R194 ;  /* 0x0000000103c27824 */ /* 0x000fe200078e0ac2 */
[----:B------:R-:W-:-:S02]  /*0c70*/  LOP3.LUT R6, R6, 0x1ffffffe, RZ, 0xc0, !PT ;  /* 0x1ffffffe06067812 */ /* 0x000fc400078ec0ff */
[----:B------:R-:W-:Y:S01]  /*0c80*/  SHF.R.S32.HI R184, RZ, 0x3, R7 ;  /* 0x00000003ffb87819 */ /* 0x000fe20000011407 */
[----:B------:R-:W-:Y:S01]  /*0c90*/  IMAD.SHL.U32 R160, R194, 0x8, RZ ;  /* 0x00000008c2a07824 */ /* 0x000fe200078e00ff */
[----:B------:R-:W-:Y:S01]  /*0ca0*/  UMOV UR50, UR39 ;  /* 0x0000002700327c82 */ /* 0x000fe20008000000 */
[----:B0-----:R-:W-:Y:S01]  /*0cb0*/  UMOV UR51, UR4 ;  /* 0x0000000400337c82 */ /* 0x001fe20008000000 */
[----:B------:R-:W-:Y:S01]  /*0cc0*/  IMAD.IADD R6, R5, 0x1, -R6 ;  /* 0x0000000105067824 */ /* 0x000fe200078e0a06 */
[CC--:B------:R-:W-:Y:S01]  /*0cd0*/  LEA.HI R5, R0.reuse, R3.reuse, RZ, 0x5 ;  /* 0x0000000300057211 */ /* 0x0c0fe200078f28ff */
[----:B------:R-:W-:Y:S01]  /*0ce0*/  IMAD.U32 R22, RZ, RZ, UR50 ;  /* 0x00000032ff167e24 */ /* 0x000fe2000f8e00ff */
[----:B------:R-:W-:Y:S01]  /*0cf0*/  LEA.HI R0, R0, R3, RZ, 0x2 ;  /* 0x0000000300007211 */ /* 0x000fe200078f10ff */
[----:B------:R-:W-:Y:S01]  /*0d00*/  IMAD.U32 R23, RZ, RZ, UR51 ;  /* 0x00000033ff177e24 */ /* 0x000fe2000f8e00ff */
[----:B------:R-:W-:Y:S01]  /*0d10*/  LOP3.LUT R4, R4, 0xfffffff0, RZ, 0xc0, !PT ;  /* 0xfffffff004047812 */ /* 0x000fe200078ec0ff */
[----:B------:R-:W-:Y:S01]  /*0d20*/  IMAD R159, R184, 0x40, R160 ;  /* 0x00000040b89f7824 */ /* 0x000fe200078e02a0 */
[----:B------:R-:W-:Y:S01]  /*0d30*/  LOP3.LUT R10, R0, 0xfffffffc, RZ, 0xc0, !PT ;  /* 0xfffffffc000a7812 */ /* 0x000fe200078ec0ff */
[----:B------:R-:W-:Y:S01]  /*0d40*/  IMAD.SHL.U32 R223, R6, 0x8, RZ ;  /* 0x0000000806df7824 */ /* 0x000fe200078e00ff */
[----:B------:R-:W-:Y:S01]  /*0d50*/  LOP3.LUT R0, R8, 0xffffff80, RZ, 0xc0, !PT ;  /* 0xffffff8008007812 */ /* 0x000fe200078ec0ff */
[C---:B------:R-:W-:Y:S01]  /*0d60*/  IMAD.IADD R221, R3.reuse, 0x1, -R4 ;  /* 0x0000000103dd7824 */ /* 0x040fe200078e0a04 */
[--C-:B------:R-:W-:Y:S01]  /*0d70*/  SHF.R.S32.HI R220, RZ, 0x5, R5.reuse ;  /* 0x00000005ffdc7819 */ /* 0x100fe20000011405 */
[C---:B------:R-:W-:Y:S01]  /*0d80*/  IMAD.IADD R10, R3.reuse, 0x1, -R10 ;  /* 0x00000001030a7824 */ /* 0x040fe200078e0a0a */
[----:B------:R-:W-:Y:S01]  /*0d90*/  SHF.R.S32.HI R5, RZ, 0x1f, R5 ;  /* 0x0000001fff057819 */ /* 0x000fe20000011405 */
[----:B------:R-:W-:Y:S01]  /*0da0*/  IMAD.IADD R0, R3, 0x1, -R0 ;  /* 0x0000000103007824 */ /* 0x000fe200078e0a00 */
[----:B------:R-:W-:Y:S01]  /*0db0*/  SHF.R.S32.HI R193, RZ, 0x7, R8 ;  /* 0x00000007ffc17819 */ /* 0x000fe20000011408 */
[----:B------:R-:W-:Y:S01]  /*0dc0*/  IMAD.WIDE R158, R159, 0x2, R22 ;  /* 0x000000029f9e7825 */ /* 0x000fe200078e0216 */
[----:B------:R-:W-:-:S02]  /*0dd0*/  LEA.HI R4, R10, R10, RZ, 0x1 ;  /* 0x0000000a0a047211 */ /* 0x000fc400078f08ff */
[----:B------:R-:W-:Y:S01]  /*0de0*/  SHF.R.S32.HI R7, RZ, 0x1f, R0 ;  /* 0x0000001fff077819 */ /* 0x000fe20000011400 */
[----:B------:R-:W-:Y:S01]  /*0df0*/  IMAD R12, R193, 0x100, R221 ;  /* 0x00000100c10c7824 */ /* 0x000fe200078e02dd */
[----:B------:R-:W-:Y:S01]  /*0e00*/  LOP3.LUT R9, R4, 0x1ffffffe, RZ, 0xc0, !PT ;  /* 0x1ffffffe04097812 */ /* 0x000fe200078ec0ff */
[----:B------:R-:W-:Y:S01]  /*0e10*/  VIADD R165, R160, 0x40 ;  /* 0x00000040a0a57836 */ /* 0x000fe20000000000 */
[----:B------:R-:W-:Y:S01]  /*0e20*/  IADD3 R215, P1, R158, 0x6000, RZ ;  /* 0x000060009ed77810 */ /* 0x000fe20007f3e0ff */
[----:B------:R-:W-:Y:S01]  /*0e30*/  VIADD R164, R160, 0x80 ;  /* 0x00000080a0a47836 */ /* 0x000fe20000000000 */
[----:B------:R-:W-:Y:S01]  /*0e40*/  IADD3 R213, P6, R158, 0x7000, RZ ;  /* 0x000070009ed57810 */ /* 0x000fe20007fde0ff */
[----:B------:R-:W-:Y:S01]  /*0e50*/  IMAD.IADD R13, R10, 0x1, -R9 ;  /* 0x000000010a0d7824 */ /* 0x000fe200078e0a09 */
[----:B------:R-:W-:Y:S01]  /*0e60*/  IADD3 R211, P5, R158, 0x8000, RZ ;  /* 0x000080009ed37810 */ /* 0x000fe20007fbe0ff */
[C---:B------:R-:W-:Y:S01]  /*0e70*/  VIADD R163, R160.reuse, 0xc0 ;  /* 0x000000c0a0a37836 */ /* 0x040fe20000000000 */
[-C--:B------:R-:W-:Y:S01]  /*0e80*/  LEA.HI R4, R7, R0.reuse, RZ, 0x2 ;  /* 0x0000000007047211 */ /* 0x080fe200078f10ff */
[C---:B------:R-:W-:Y:S01]  /*0e90*/  VIADD R162, R160.reuse, 0x100 ;  /* 0x00000100a0a27836 */ /* 0x040fe20000000000 */
[----:B------:R-:W-:Y:S01]  /*0ea0*/  LOP3.LUT R214, R215, 0x380, RZ, 0xc0, !PT ;  /* 0x00000380d7d67812 */ /* 0x000fe200078ec0ff */
[C---:B------:R-:W-:Y:S01]  /*0eb0*/  VIADD R161, R160.reuse, 0x140 ;  /* 0x00000140a0a17836 */ /* 0x040fe20000000000 */
[----:B------:R-:W-:Y:S01]  /*0ec0*/  LOP3.LUT R212, R213, 0x380, RZ, 0xc0, !PT ;  /* 0x00000380d5d47812 */ /* 0x000fe200078ec0ff */
[C---:B------:R-:W-:Y:S01]  /*0ed0*/  VIADD R167, R160.reuse, 0x180 ;  /* 0x00000180a0a77836 */ /* 0x040fe20000000000 */
[----:B------:R-:W-:Y:S01]  /*0ee0*/  LOP3.LUT R210, R211, 0x380, RZ, 0xc0, !PT ;  /* 0x00000380d3d27812 */ /* 0x000fe200078ec0ff */
[----:B------:R-:W-:Y:S01]  /*0ef0*/  VIADD R166, R160, 0x1c0 ;  /* 0x000001c0a0a67836 */ /* 0x000fe20000000000 */
[----:B------:R-:W-:-:S02]  /*0f00*/  LEA.HI R9, R7, R0, RZ, 0x5 ;  /* 0x0000000007097211 */ /* 0x000fc400078f28ff */
[----:B------:R-:W-:Y:S02]  /*0f10*/  LEA.HI R5, R5, R220, RZ, 0x2 ;  /* 0x000000dc05057211 */ /* 0x000fe400078f10ff */
[--C-:B------:R-:W-:Y:S02]  /*0f20*/  SHF.R.S32.HI R7, RZ, 0x2, R4.reuse ;  /* 0x00000002ff077819 */ /* 0x100fe40000011404 */
[----:B------:R-:W-:Y:S02]  /*0f30*/  SHF.R.S32.HI R10, RZ, 0x1f, R4 ;  /* 0x0000001fff0a7819 */ /* 0x000fe40000011404 */
[----:B------:R-:W-:Y:S02]  /*0f40*/  SHF.R.U64 R214, R214, 0x3, RZ ;  /* 0x00000003d6d67819 */ /* 0x000fe400000012ff */
[----:B------:R-:W-:Y:S02]  /*0f50*/  SHF.R.U64 R212, R212, 0x3, RZ ;  /* 0x00000003d4d47819 */ /* 0x000fe400000012ff */
[----:B------:R-:W-:-:S02]  /*0f60*/  SHF.R.U64 R210, R210, 0x3, RZ ;  /* 0x00000003d2d27819 */ /* 0x000fc400000012ff */
[----:B------:R-:W-:Y:S02]  /*0f70*/  LOP3.LUT R5, R5, 0x3ffffc, RZ, 0xc0, !PT ;  /* 0x003ffffc05057812 */ /* 0x000fe400078ec0ff */
[----:B------:R-:W-:Y:S02]  /*0f80*/  LEA.HI R10, R10, R7, RZ, 0x3 ;  /* 0x000000070a0a7211 */ /* 0x000fe400078f18ff */
[----:B------:R-:W-:Y:S01]  /*0f90*/  LEA.HI R8, R8, R193, RZ, 0x1 ;  /* 0x000000c108087211 */ /* 0x000fe200078f08ff */
[----:B------:R-:W-:Y:S01]  /*0fa0*/  IMAD.IADD R5, R220, 0x1, -R5 ;  /* 0x00000001dc057824 */ /* 0x000fe200078e0a05 */
[----:B------:R-:W-:Y:S01]  /*0fb0*/  LOP3.LUT R214, R214, R215, RZ, 0x3c, !PT ;  /* 0x000000d7d6d67212 */ /* 0x000fe200078e3cff */
[--C-:B------:R-:W-:Y:S01]  /*0fc0*/  IMAD.X R215, RZ, RZ, R159.reuse, P1 ;  /* 0x000000ffffd77224 */ /* 0x100fe200008e069f */
[----:B------:R-:W-:Y:S01]  /*0fd0*/  LOP3.LUT R212, R212, R213, RZ, 0x3c, !PT ;  /* 0x000000d5d4d47212 */ /* 0x000fe200078e3cff */
[--C-:B------:R-:W-:Y:S01]  /*0fe0*/  IMAD.X R213, RZ, RZ, R159.reuse, P6 ;  /* 0x000000ffffd57224 */ /* 0x100fe200030e069f */
[----:B------:R-:W-:Y:S01]  /*0ff0*/  LOP3.LUT R210, R210, R211, RZ, 0x3c, !PT ;  /* 0x000000d3d2d27212 */ /* 0x000fe200078e3cff */
[----:B------:R-:W-:Y:S01]  /*1000*/  IMAD.X R211, RZ, RZ, R159, P5 ;  /* 0x000000ffffd37224 */ /* 0x000fe200028e069f */
[----:B------:R-:W-:Y:S01]  /*1010*/  LOP3.LUT R11, R4, 0x7ffffffc, RZ, 0xc0, !PT ;  /* 0x7ffffffc040b7812 */ /* 0x000fe200078ec0ff */
[----:B------:R-:W-:Y:S01]  /*1020*/  IMAD R12, R5, 0x10, R12 ;  /* 0x00000010050c7824 */ /* 0x000fe200078e020c */
[----:B------:R-:W-:-:S02]  /*1030*/  LOP3.LUT R10, R10, 0xfffffff8, RZ, 0xc0, !PT ;  /* 0xfffffff80a0a7812 */ /* 0x000fc400078ec0ff */
[----:B------:R-:W-:Y:S01]  /*1040*/  IADD3 R209, P0, R158, 0x9000, RZ ;  /* 0x000090009ed17810 */ /* 0x000fe20007f1e0ff */
[----:B------:R-:W-:Y:S01]  /*1050*/  IMAD.IADD R11, R0, 0x1, -R11 ;  /* 0x00000001000b7824 */ /* 0x000fe200078e0a0b */
[C---:B------:R-:W-:Y:S01]  /*1060*/  IADD3 R207, P4, R158.reuse, 0xa000, RZ ;  /* 0x0000a0009ecf7810 */ /* 0x040fe20007f9e0ff */
[----:B------:R-:W-:Y:S01]  /*1070*/  IMAD.IADD R10, R7, 0x1, -R10 ;  /* 0x00000001070a7824 */ /* 0x000fe200078e0a0a */
[----:B------:R-:W-:Y:S01]  /*1080*/  IADD3 R205, P3, R158, 0xb000, RZ ;  /* 0x0000b0009ecd7810 */ /* 0x000fe20007f7e0ff */
[----:B------:R-:W-:Y:S01]  /*1090*/  IMAD.U32 R5, R12, 0x40, R223 ;  /* 0x000000400c057824 */ /* 0x000fe200078e00df */
[C---:B------:R-:W-:Y:S01]  /*10a0*/  IADD3 R203, P2, R158.reuse, 0xc000, RZ ;  /* 0x0000c0009ecb7810 */ /* 0x040fe20007f5e0ff */
[----:B------:R-:W-:Y:S01]  /*10b0*/  IMAD.SHL.U32 R222, R11, 0x2, RZ ;  /* 0x000000020bde7824 */ /* 0x000fe200078e00ff */
[C---:B------:R-:W-:Y:S01]  /*10c0*/  IADD3 R201, P1, R158.reuse, 0xd000, RZ ;  /* 0x0000d0009ec97810 */ /* 0x040fe20007f3e0ff */
[----:B------:R-:W-:Y:S01]  /*10d0*/  IMAD.WIDE R22, R5, 0x2, R22 ;  /* 0x0000000205167825 */ /* 0x000fe200078e0216 */
[----:B------:R-:W-:-:S02]  /*10e0*/  IADD3 R199, P6, R158, 0xe000, RZ ;  /* 0x0000e0009ec77810 */ /* 0x000fc40007fde0ff */
[----:B------:R-:W-:Y:S02]  /*10f0*/  IADD3 R197, P5, R158, 0xf000, RZ ;  /* 0x0000f0009ec57810 */ /* 0x000fe40007fbe0ff */
[----:B------:R-:W-:Y:S02]  /*1100*/  LOP3.LUT R8, R8, 0xfffffe, RZ, 0xc0, !PT ;  /* 0x00fffffe08087812 */ /* 0x000fe400078ec0ff */
[----:B------:R-:W-:Y:S02]  /*1110*/  LOP3.LUT R208, R209, 0x380, RZ, 0xc0, !PT ;  /* 0x00000380d1d07812 */ /* 0x000fe400078ec0ff */
[----:B------:R-:W-:Y:S01]  /*1120*/  LOP3.LUT R206, R207, 0x380, RZ, 0xc0, !PT ;  /* 0x00000380cfce7812 */ /* 0x000fe200078ec0ff */
[----:B------:R-:W-:Y:S01]  /*1130*/  IMAD.IADD R8, R193, 0x1, -R8 ;  /* 0x00000001c1087824 */ /* 0x000fe200078e0a08 */
[----:B------:R-:W-:Y:S02]  /*1140*/  LOP3.LUT R204, R205, 0x380, RZ, 0xc0, !PT ;  /* 0x00000380cdcc7812 */ /* 0x000fe400078ec0ff */
[----:B------:R-:W-:Y:S01]  /*1150*/  LOP3.LUT R202, R203, 0x380, RZ, 0xc0, !PT ;  /* 0x00000380cbca7812 */ /* 0x000fe200078ec0ff */
[----:B------:R-:W-:Y:S01]  /*1160*/  IMAD.SHL.U32 R219, R8, 0x100, RZ ;  /* 0x0000010008db7824 */ /* 0x000fe200078e00ff */
[----:B------:R-:W-:-:S02]  /*1170*/  LOP3.LUT R200, R201, 0x380, RZ, 0xc0, !PT ;  /* 0x00000380c9c87812 */ /* 0x000fc400078ec0ff */
[----:B------:R-:W-:Y:S01]  /*1180*/  LOP3.LUT R198, R199, 0x380, RZ, 0xc0, !PT ;  /* 0x00000380c7c67812 */ /* 0x000fe200078ec0ff */
[----:B------:R-:W-:Y:S01]  /*1190*/  IMAD.IADD R157, R222, 0x1, R219 ;  /* 0x00000001de9d7824 */ /* 0x000fe200078e02db */
        /* <DEDUP_REMOVED lines=31> */
[----:B------:R-:W-:-:S02]  /*1390*/  SHF.R.S32.HI R186, RZ, 0x1f, R167 ;  /* 0x0000001fffba7819 */ /* 0x000fc400000114a7 */
[----:B------:R-:W-:-:S07]  /*13a0*/  SHF.R.S32.HI R185, RZ, 0x1f, R166 ;  /* 0x0000001fffb97819 */ /* 0x000fce00000114a6 */
.L_x_3322:
        /* <DEDUP_REMOVED lines=12> */
[----:B0--34-:R-:W-:Y:S02]  /*1470*/  IMAD.U32 R4, RZ, RZ, UR8 ;  /* 0x00000008ff047e24 */ /* 0x019fe4000f8e00ff */
[----:B------:R-:W-:Y:S01]  /*1480*/  IMAD.U32 R5, RZ, RZ, UR9 ;  /* 0x00000009ff057e24 */ /* 0x000fe2000f8e00ff */
[----:B------:R-:W-:-:S04]  /*1490*/  @UP1 UIMAD.WIDE UR8, UR6, 0x4, UR10 ;  /* 0x00000004060818a5 */ /* 0x000fc8000f8e020a */
[----:B--2---:R-:W2:Y:S02]  /*14a0*/  @P0 LDG.E R4, desc[UR36][R4.64] ;  /* 0x0000002404040981 */ /* 0x004ea4000c1e1900 */
[----:B------:R-:W-:Y:S02]  /*14b0*/  IMAD.U32 R6, RZ, RZ, UR8 ;  /* 0x00000008ff067e24 */ /* 0x000fe4000f8e00ff */
[----:B------:R-:W-:Y:S01]  /*14c0*/  IMAD.U32 R7, RZ, RZ, UR9 ;  /* 0x00000009ff077e24 */ /* 0x000fe2000f8e00ff */
        /* <DEDUP_REMOVED lines=15> */
[----:B-1----:R-:W-:-:S14]  /*15c0*/  @P2 BRA `(.L_x_3192) ;  /* 0x0000000000342947 */ /* 0x002fdc0003800000 */
        /* <DEDUP_REMOVED lines=13> */
.L_x_3192:
[----:B------:R-:W-:Y:S01]  /*16a0*/  UMOV UR42, UR5 ;  /* 0x00000005002a7c82 */ /* 0x000fe20008000000 */
        /* <DEDUP_REMOVED lines=9> */
.L_x_3193:
        /* <DEDUP_REMOVED lines=13> */
.L_x_3194:
[----:B------:R-:W0:Y:S01]  /*1810*/  LDC R0, c[0x0][0xa80] ;  /* 0x0002a000ff007b82 */ /* 0x000e220000000800 */
[----:B------:R-:W-:Y:S01]  /*1820*/  UISETP.NE.AND UP0, UPT, UR38, 0x1, UPT ;  /* 0x000000012600788c */ /* 0x000fe2000bf05270 */
[----:B------:R1:W-:Y:S01]  /*1830*/  STL.128 [R1+0x410], RZ ;  /* 0x000410ff01007387 */ /* 0x0003e20000100c00 */
[----:B------:R-:W-:Y:S01]  /*1840*/  IADD3 R32, P0, R2, 0x410, RZ ;  /* 0x0000041002207810 */ /* 0x000fe20007f1e0ff */
[----:B------:R-:W-:Y:S02]  /*1850*/  UIADD3 UR44, -UR44, UR4, URZ ;  /* 0x000000042c2c7290 */ /* 0x000fe4000fffe13f */
[----:B------:R1:W-:Y:S01]  /*1860*/  STL.128 [R1+0x420], RZ ;  /* 0x000420ff01007387 */ /* 0x0003e20000100c00 */
[----:B------:R-:W-:Y:S01]  /*1870*/  PLOP3.LUT P1, PT, PT, PT, UP0, 0x80, 0x0 ;  /* 0x000000000000781c */ /* 0x000fe20003f2f008 */
[----:B------:R-:W-:Y:S02]  /*1880*/  IMAD.X R33, RZ, RZ, R16, P0 ;  /* 0x000000ffff217224 */ /* 0x000fe400000e0610 */
[----:B------:R1:W-:Y:S04]  /*1890*/  STL.128 [R1+0x200], RZ ;  /* 0x000200ff01007387 */ /* 0x0003e80000100c00 */
[----:B------:R1:W-:Y:S04]  /*18a0*/  STL.128 [R1+0x210], RZ ;  /* 0x000210ff01007387 */ /* 0x0003e80000100c00 */
[----:B------:R1:W-:Y:S04]  /*18b0*/  STL.128 [R1+0x220], RZ ;  /* 0x000220ff01007387 */ /* 0x0003e80000100c00 */
[----:B------:R1:W-:Y:S04]  /*18c0*/  STL.128 [R1+0x230], RZ ;  /* 0x000230ff01007387 */ /* 0x0003e80000100c00 */
[----:B0-----:R1:W-:Y:S04]  /*18d0*/  STL [R1+0x430], R0 ;  /* 0x0004300001007387 */ /* 0x0013e80000100800 */
        /* <DEDUP_REMOVED lines=31> */
[----:B------:R-:W-:Y:S02]  /*1ad0*/  UISETP.NE.AND UP0, UPT, UR4, 0x1, UPT ;  /* 0x000000010400788c */ /* 0x000fe4000bf05270 */
[----:B------:R-:W-:Y:S01]  /*1ae0*/  UIADD3 UR9, UR8, 0x3f, URZ ;  /* 0x0000003f08097890 */ /* 0x000fe2000fffe03f */
[----:B------:R-:W-:Y:S01]  /*1af0*/  ULDC.64 UR4, c[0x0][0xad8] ;  /* 0x0002b60000047ab9 */ /* 0x000fe20000000a00 */
[----:B------:R-:W-:Y:S02]  /*1b00*/  UIADD3 UR10, UR44, 0x1, -UR40 ;  /* 0x000000012c0a7890 */ /* 0x000fe4000fffe828 */
[----:B------:R-:W-:-:S05]  /*1b10*/  UISETP.GE.AND UP1, UPT, UR5, 0x1, UPT ;  /* 0x000000010500788c */ /* 0x000fca000bf26270 */
[----:B------:R-:W-:Y:S01]  /*1b20*/  @UP0 UIADD3 UR6, UR8, 0x3f, URZ ;  /* 0x0000003f08060890 */ /* 0x000fe2000fffe03f */
[----:B------:R-:W-:Y:S01]  /*1b30*/  @UP0 ULDC UR7, c[0x0][0x44c] ;  /* 0x0001130000070ab9 */ /* 0x000fe20000000800 */
[----:B------:R-:W-:Y:S02]  /*1b40*/  PLOP3.LUT P1, PT, PT, PT, UP1, 0x80, 0x0 ;  /* 0x000000000000781c */ /* 0x000fe40003f2f018 */
        /* <DEDUP_REMOVED lines=16> */
.L_x_3197:
[----:B------:R-:W-:-:S11]  /*1c50*/  UISETP.NE.AND UP1, UPT, UR5, 0x1, UPT ;  /* 0x000000010500788c */ /* 0x000fd6000bf25270 */
[----:B------:R-:W-:Y:S02]  /*1c60*/  @UP1 ULDC.64 UR10, c[0x0][0xae0] ;  /* 0x0002b800000a1ab9 */ /* 0x000fe40000000a00 */
[----:B------:R-:W-:-:S04]  /*1c70*/  UIMAD.WIDE.U32 UR6, UR9, UR10, URZ ;  /* 0x0000000a090672a5 */ /* 0x000fc8000f8e003f */
[----:B------:R-:W-:-:S12]  /*1c80*/  @UP1 USHF.R.U32.HI UR9, URZ, UR11, UR7 ;  /* 0x0000000b3f091299 */ /* 0x000fd80008011607 */
.L_x_3198:
[----:B------:R-:W-:-:S04]  /*1c90*/  UIMAD UR9, UR9, UR5, UR5 ;  /* 0x00000005090972a4 */ /* 0x000fc8000f8e0205 */
[----:B------:R-:W-:-:S04]  /*1ca0*/  UISETP.LT.AND UP1, UPT, UR4, UR9, UPT ;  /* 0x000000090400728c */ /* 0x000fc8000bf21270 */
[----:B------:R-:W-:-:S12]  /*1cb0*/  USEL UR4, UR4, UR9, UP1 ;  /* 0x0000000904047287 */ /* 0x000fd80008800000 */
.L_x_3196:
        /* <DEDUP_REMOVED lines=13> */
[----:B------:R-:W-:Y:S01]  /*1d90*/  UIADD3 UR8, UR8, UR44, -UR40 ;  /* 0x0000002c08087290 */ /* 0x000fe2000fffe828 */
        /* <DEDUP_REMOVED lines=14> */
.L_x_3200:
[----:B------:R-:W-:-:S11]  /*1e80*/  UISETP.NE.AND UP0, UPT, UR5, 0x1, UPT ;  /* 0x000000010500788c */ /* 0x000fd6000bf05270 */
[----:B------:R-:W-:Y:S02]  /*1e90*/  @UP0 ULDC.64 UR10, c[0x0][0xae0] ;  /* 0x0002b800000a0ab9 */ /* 0x000fe40000000a00 */
[----:B------:R-:W-:-:S04]  /*1ea0*/  UIMAD.WIDE.U32 UR6, UR8, UR10, URZ ;  /* 0x0000000a080672a5 */ /* 0x000fc8000f8e003f */
[----:B------:R-:W-:-:S12]  /*1eb0*/  @UP0 USHF.R.U32.HI UR8, URZ, UR11, UR7 ;  /* 0x0000000b3f080299 */ /* 0x000fd80008011607 */
.L_x_3201:
[----:B------:R-:W-:-:S04]  /*1ec0*/  UIMAD UR5, UR8, UR5, URZ ;  /* 0x00000005080572a4 */ /* 0x000fc8000f8e023f */
[----:B------:R-:W-:-:S04]  /*1ed0*/  UISETP.LT.AND UP0, UPT, UR4, UR5, UPT ;  /* 0x000000050400728c */ /* 0x000fc8000bf01270 */
[----:B------:R-:W-:-:S12]  /*1ee0*/  USEL UR4, UR4, UR5, !UP0 ;  /* 0x0000000504047287 */ /* 0x000fd8000c000000 */
.L_x_3199:
        /* <DEDUP_REMOVED lines=711> */
.L_x_3204:
[----:B------:R-:W-:Y:S05]  /*4b60*/  BSYNC B0 ;  /* 0x0000000000007941 */ /* 0x000fea0003800000 */
.L_x_3203:
[----:B------:R-:W-:-:S04]  /*4b70*/  UIADD3 UR21, UR21, -0x2, URZ ;  /* 0xfffffffe15157890 */ /* 0x000fc8000fffe03f */
[----:B------:R-:W-:-:S06]  /*4b80*/  UISETP.GE.AND UP0, UPT, UR21, UR20, UPT ;  /* 0x000000141500728c */ /* 0x000fcc000bf06270 */
[----:B------:R-:W-:-:S13]  /*4b90*/  PLOP3.LUT P0, PT, PT, PT, UP0, 0x80, 0x0 ;  /* 0x000000000000781c */ /* 0x000fda0003f0f008 */
[----:B------:R-:W-:Y:S05]  /*4ba0*/  @!P0 BRA `(.L_x_3205) ;  /* 0x0000003c00648947 */ /* 0x000fea0003800000 */
.L_x_3208:
[----:B0-----:R-:W0:Y:S04]  /*4bb0*/  LDL R155, [R1+0x1e8] ;  /* 0x0001e800019b7983 */ /* 0x001e280000100800 */
[----:B-1----:R-:W2:Y:S04]  /*4bc0*/  LDL.64 R4, [R1+0x240] ;  /* 0x0002400001047983 */ /* 0x002ea80000100a00 */
        /* <DEDUP_REMOVED lines=69> */
[----:B------:R-:W-:Y:S04]  /*5020*/  STL.64 [R1+0x240], R4 ;  /* 0x0002400401007387 */ /* 0x000fe80000100a00 */
[----:B------:R-:W0:Y:S01]  /*5030*/  LDS R4, [R138+0x38420] ;  /* 0x038420008a047984 */ /* 0x000e220000000800 */
[C---:B---3--:R-:W-:Y:S01]  /*5040*/  FMUL.FTZ R133, R0.reuse, R133 ;  /* 0x0000008500857220 */ /* 0x048fe20000410000 */
[C---:B------:R-:W-:Y:S01]  /*5050*/  FMUL.FTZ R132, R0.reuse, R132 ;  /* 0x0000008400847220 */ /* 0x040fe20000410000 */
        /* <DEDUP_REMOVED lines=187> */
[----:B0-----:R-:W5:Y:S04]  /*5c10*/  LDL R72, [R1+0x204] ;  /* 0x0002040001487983 */ /* 0x001f680000100800 */
[----:B-1----:R-:W5:Y:S04]  /*5c20*/  LDL R74, [R1+0x208] ;  /* 0x00020800014a7983 */ /* 0x002f680000100800 */
[----:B--2---:R-:W2:Y:S04]  /*5c30*/  LDL R76, [R1+0x20c] ;  /* 0x00020c00014c7983 */ /* 0x004ea80000100800 */
[----:B------:R-:W2:Y:S04]  /*5c40*/  LDL R0, [R1+0x210] ;  /* 0x0002100001007983 */ /* 0x000ea80000100800 */
[----:B---3--:R-:W3:Y:S04]  /*5c50*/  LDL R78, [R1+0x214] ;  /* 0x00021400014e7983 */ /* 0x008ee80000100800 */
[----:B----4-:R-:W4:Y:S04]  /*5c60*/  LDL R80, [R1+0x218] ;  /* 0x0002180001507983 */ /* 0x010f280000100800 */
        /* <DEDUP_REMOVED lines=121> */
[----:B------:R-:W-:Y:S04]  /*6400*/  STL [R1+0x200], R64 ;  /* 0x0002004001007387 */ /* 0x000fe80000100800 */
[----:B------:R-:W-:Y:S04]  /*6410*/  STL [R1+0x204], R72 ;  /* 0x0002044801007387 */ /* 0x000fe80000100800 */
[----:B------:R-:W-:Y:S04]  /*6420*/  STL [R1+0x208], R74 ;  /* 0x0002084a01007387 */ /* 0x000fe80000100800 */
[----:B--2---:R-:W-:Y:S04]  /*6430*/  STL [R1+0x20c], R76 ;  /* 0x00020c4c01007387 */ /* 0x004fe80000100800 */
        /* <DEDUP_REMOVED lines=590> */
.L_x_3207:
[----:B------:R-:W-:Y:S05]  /*8920*/  BSYNC B0 ;  /* 0x0000000000007941 */ /* 0x000fea0003800000 */
.L_x_3206:
[----:B------:R-:W-:Y:S05]  /*8930*/  @P0 BRA `(.L_x_3208) ;  /* 0xffffffc0009c0947 */ /* 0x000fea000383ffff */
.L_x_3205:
[----:B------:R-:W2:Y:S04]  /*8940*/  LDL R139, [R1+0x1e8] ;  /* 0x0001e800018b7983 */ /* 0x000ea80000100800 */
[----:B-1----:R-:W3:Y:S04]  /*8950*/  LDL.64 R4, [R1+0x240] ;  /* 0x0002400001047983 */ /* 0x002ee80000100a00 */
        /* <DEDUP_REMOVED lines=71> */
[----:B------:R-:W-:Y:S04]  /*8dd0*/  STL.64 [R1+0x240], R4 ;  /* 0x0002400401007387 */ /* 0x000fe80000100a00 */
[----:B------:R-:W4:Y:S01]  /*8de0*/  LDS R4, [R140+0x38420] ;  /* 0x038420008c047984 */ /* 0x000f220000000800 */
[----:B------:R-:W-:Y:S01]  /*8df0*/  BSSY B0, `(.L_x_3209) ;  /* 0x00000ca000007945 */ /* 0x000fe20003800000 */
        /* <DEDUP_REMOVED lines=127> */
[----:B------:R-:W-:Y:S01]  /*95f0*/  VIADD R4, R0, 0x1 ;  /* 0x0000000100047836 */ /* 0x000fe20000000000 */
        /* <DEDUP_REMOVED lines=67> */
[----:B------:R-:W-:-:S12]  /*9a30*/  IMAD.MOV.U32 R0, RZ, RZ, 0x1 ;  /* 0x00000001ff007424 */ /* 0x000fd800078e00ff */
[----:B0-----:R-:W-:Y:S05]  /*9a40*/  @P0 BRA `(.L_x_3210) ;  /* 0x0000000000100947 */ /* 0x001fea0003800000 */
[----:B------:R-:W2:Y:S04]  /*9a50*/  LDL R4, [R1+0x1ec] ;  /* 0x0001ec0001047983 */ /* 0x000ea80000100800 */
[----:B------:R0:W-:Y:S01]  /*9a60*/  STL [R1+0x1e8], RZ ;  /* 0x0001e8ff01007387 */ /* 0x0001e20000100800 */
[----:B--2---:R-:W-:-:S05]  /*9a70*/  LOP3.LUT R4, R4, 0x1, RZ, 0x3c, !PT ;  /* 0x0000000104047812 */ /* 0x004fca00078e3cff */
[----:B------:R0:W-:Y:S02]  /*9a80*/  STL [R1+0x1ec], R4 ;  /* 0x0001ec0401007387 */ /* 0x0001e40000100800 */
.L_x_3210:
[----:B------:R-:W-:Y:S05]  /*9a90*/  BSYNC B0 ;  /* 0x0000000000007941 */ /* 0x000fea0003800000 */
.L_x_3209:
[----:B------:R-:W-:Y:S05]  /*9aa0*/  BRA `(.L_x_3202) ;  /* 0x0000021c00447947 */ /* 0x000fea0003800000 */
.L_x_3195:
        /* <DEDUP_REMOVED lines=11> */
[----:B------:R-:W-:Y:S01]  /*9b60*/  IMAD.MOV.U32 R10, RZ, RZ, 0x1 ;  /* 0x00000001ff0a7424 */ /* 0x000fe200078e00ff */
[----:B------:R-:W-:Y:S01]  /*9b70*/  UIADD3 UR9, UP0, UR50, 0x38840, URZ ;  /* 0x0003884032097890 */ /* 0x000fe2000ff1e03f */
[----:B------:R-:W-:Y:S01]  /*9b80*/  IMAD.U32 R13, RZ, RZ, UR4 ;  /* 0x00000004ff0d7e24 */ /* 0x000fe2000f8e00ff */
[----:B------:R-:W-:Y:S01]  /*9b90*/  UIADD3 UR4, UP2, UR50, 0x38850, URZ ;  /* 0x0003885032047890 */ /* 0x000fe2000ff5e03f */
[----:B------:R-:W-:Y:S01]  /*9ba0*/  IMAD.MOV.U32 R11, RZ, RZ, RZ ;  /* 0x000000ffff0b7224 */ /* 0x000fe200078e00ff */
[----:B------:R1:W-:Y:S01]  /*9bb0*/  STL.64 [R1+0x60], R4 ;  /* 0x0000600401007387 */ /* 0x0003e20000100a00 */
[----:B------:R-:W-:Y:S01]  /*9bc0*/  ULDC UR11, c[0x0][0x448] ;  /* 0x00011200000b7ab9 */ /* 0x000fe20000000800 */
[----:B------:R-:W-:Y:S01]  /*9bd0*/  UIADD3.X UR6, URZ, UR51, URZ, UP2, !UPT ;  /* 0x000000333f067290 */ /* 0x000fe200097fe43f */
[----:B------:R-:W-:Y:S01]  /*9be0*/  IMAD.MOV.U32 R7, RZ, RZ, 0x100 ;  /* 0x00000100ff077424 */ /* 0x000fe200078e00ff */
[----:B------:R2:W-:Y:S01]  /*9bf0*/  STL [R1+0x70], R0 ;  /* 0x0000700001007387 */ /* 0x0005e20000100800 */
[----:B------:R-:W-:Y:S01]  /*9c00*/  IMAD.MOV.U32 R12, RZ, RZ, 0x2000 ;  /* 0x00002000ff0c7424 */ /* 0x000fe200078e00ff */
[----:B------:R-:W-:-:S02]  /*9c10*/  UIADD3 UR45, UR44, 0x1, -UR40 ;  /* 0x000000012c2d7890 */ /* 0x000fc4000fffe828 */
[----:B------:R-:W-:Y:S01]  /*9c20*/  STL.64 [R1], RZ ;  /* 0x000000ff01007387 */ /* 0x000fe20000100a00 */
[----:B-1----:R-:W-:-:S03]  /*9c30*/  IMAD.MOV.U32 R4, RZ, RZ, 0x10000 ;  /* 0x00010000ff047424 */ /* 0x002fc600078e00ff */
[----:B------:R-:W-:Y:S01]  /*9c40*/  STL.64 [R1+0x18], R12 ;  /* 0x0000180c01007387 */ /* 0x000fe20000100a00 */
[----:B--2---:R-:W-:Y:S01]  /*9c50*/  IMAD.U32 R0, RZ, RZ, UR4 ;  /* 0x00000004ff007e24 */ /* 0x004fe2000f8e00ff */
[----:B------:R-:W-:Y:S01]  /*9c60*/  UIADD3.X UR4, URZ, UR51, URZ, UP1, !UPT ;  /* 0x000000333f047290 */ /* 0x000fe20008ffe43f */
[----:B0-----:R-:W-:Y:S01]  /*9c70*/  LOP3.LUT R6, R6, 0x7f, RZ, 0xc0, !PT ;  /* 0x0000007f06067812 */ /* 0x001fe200078ec0ff */
[----:B------:R-:W-:Y:S01]  /*9c80*/  IMAD.MOV.U32 R5, RZ, RZ, R13 ;  /* 0x000000ffff057224 */ /* 0x000fe200078e000d */
[----:B------:R-:W-:Y:S01]  /*9c90*/  UISETP.NE.AND UP1, UPT, UR11, 0x1, UPT ;  /* 0x000000010b00788c */ /* 0x000fe2000bf25270 */
[----:B------:R-:W-:Y:S01]  /*9ca0*/  STL.64 [R1+0x38], RZ ;  /* 0x000038ff01007387 */ /* 0x000fe20000100a00 */
[----:B------:R-:W-:-:S04]  /*9cb0*/  ISETP.NE.AND P0, PT, R6, RZ, PT ;  /* 0x000000ff0600720c */ /* 0x000fc80003f05270 */
[----:B------:R-:W-:Y:S02]  /*9cc0*/  SEL R8, RZ, 0x1, P0 ;  /* 0x00000001ff087807 */ /* 0x000fe40000000000 */
[----:B------:R-:W-:-:S03]  /*9cd0*/  IADD3 R41, P0, R2, 0x38, RZ ;  /* 0x0000003802297810 */ /* 0x000fc60007f1e0ff */
[----:B------:R0:W-:Y:S01]  /*9ce0*/  STL.128 [R1+0x20], R8 ;  /* 0x0000200801007387 */ /* 0x0001e20000100c00 */
[----:B------:R-:W-:Y:S02]  /*9cf0*/  IMAD.MOV.U32 R6, RZ, RZ, R8 ;  /* 0x000000ffff067224 */ /* 0x000fe400078e0008 */
[----:B------:R-:W-:-:S03]  /*9d00*/  IMAD.X R52, RZ, RZ, R16, P0 ;  /* 0x000000ffff347224 */ /* 0x000fc600000e0610 */
[----:B------:R1:W-:Y:S01]  /*9d10*/  STL.128 [R1+0x50], R4 ;  /* 0x0000500401007387 */ /* 0x0003e20000100c00 */
[----:B0-----:R-:W-:Y:S01]  /*9d20*/  IMAD.U32 R9, RZ, RZ, UR6 ;  /* 0x00000006ff097e24 */ /* 0x001fe2000f8e00ff */
[----:B------:R-:W-:Y:S01]  /*9d30*/  UIADD3.X UR6, URZ, UR51, URZ, UP0, !UPT ;  /* 0x000000333f067290 */ /* 0x000fe200087fe43f */
[----:B------:R-:W-:Y:S01]  /*9d40*/  IMAD.U32 R8, RZ, RZ, UR8 ;  /* 0x00000008ff087e24 */ /* 0x000fe2000f8e00ff */
[----:B------:R-:W-:Y:S01]  /*9d50*/  USHF.L.U32 UR8, UR5, 0x6, URZ ;  /* 0x0000000605087899 */ /* 0x000fe2000800063f */
[----:B------:R-:W-:Y:S01]  /*9d60*/  IMAD.U32 R11, RZ, RZ, UR10 ;  /* 0x0000000aff0b7e24 */ /* 0x000fe2000f8e00ff */
[----:B------:R-:W-:Y:S01]  /*9d70*/  @UP1 ULDC UR10, c[0x0][0x450] ;  /* 0x00011400000a1ab9 */ /* 0x000fe20000000800 */
[----:B-1----:R-:W-:Y:S02]  /*9d80*/  IMAD.MOV.U32 R5, RZ, RZ, R9 ;  /* 0x000000ffff057224 */ /* 0x002fe400078e0009 */
[----:B------:R-:W-:Y:S02]  /*9d90*/  IMAD.MOV.U32 R6, RZ, RZ, R8 ;  /* 0x000000ffff067224 */ /* 0x000fe400078e0008 */
[----:B------:R-:W-:-:S02]  /*9da0*/  IMAD.MOV.U32 R7, RZ, RZ, R11 ;  /* 0x000000ffff077224 */ /* 0x000fc400078e000b */
[----:B------:R-:W-:Y:S02]  /*9db0*/  IMAD.MOV.U32 R4, RZ, RZ, R0 ;  /* 0x000000ffff047224 */ /* 0x000fe400078e0000 */
[----:B------:R-:W-:Y:S01]  /*9dc0*/  IMAD.U32 R10, RZ, RZ, UR7 ;  /* 0x00000007ff0a7e24 */ /* 0x000fe2000f8e00ff */
[----:B------:R0:W-:Y:S01]  /*9dd0*/  STL.64 [R1+0x68], R6 ;  /* 0x0000680601007387 */ /* 0x0001e20000100a00 */
[----:B------:R-:W-:Y:S01]  /*9de0*/  IMAD.U32 R11, RZ, RZ, UR4 ;  /* 0x00000004ff0b7e24 */ /* 0x000fe2000f8e00ff */
[----:B------:R-:W-:Y:S01]  /*9df0*/  ULDC.64 UR4, c[0x0][0xad8] ;  /* 0x0002b60000047ab9 */ /* 0x000fe20000000a00 */
[----:B------:R-:W-:Y:S01]  /*9e00*/  IMAD.U32 R8, RZ, RZ, UR9 ;  /* 0x00000009ff087e24 */ /* 0x000fe2000f8e00ff */
[----:B------:R-:W-:Y:S01]  /*9e10*/  UISETP.GE.AND UP0, UPT, UR5, 0x1, UPT ;  /* 0x000000010500788c */ /* 0x000fe2000bf06270 */
[----:B------:R-:W-:Y:S01]  /*9e20*/  IMAD.U32 R9, RZ, RZ, UR6 ;  /* 0x00000006ff097e24 */ /* 0x000fe2000f8e00ff */
[----:B------:R0:W-:Y:S01]  /*9e30*/  STL.128 [R1+0x40], R4 ;  /* 0x0000400401007387 */ /* 0x0001e20000100c00 */
[----:B------:R-:W-:Y:S01]  /*9e40*/  @UP1 UIADD3 UR6, UR8, 0x3f, URZ ;  /* 0x0000003f08061890 */ /* 0x000fe2000fffe03f */
[----:B------:R-:W-:-:S02]  /*9e50*/  @UP1 ULDC UR7, c[0x0][0x44c] ;  /* 0x0001130000071ab9 */ /* 0x000fc40000000800 */
[----:B------:R0:W-:Y:S01]  /*9e60*/  STL.64 [R1+0x8], R10 ;  /* 0x0000080a01007387 */ /* 0x0001e20000100a00 */
[----:B------:R-:W-:Y:S01]  /*9e70*/  UIMAD.WIDE.U32 UR6, UR6, UR7, URZ ;  /* 0x00000007060672a5 */ /* 0x000fe2000f8e003f */
[----:B------:R-:W-:Y:S01]  /*9e80*/  PLOP3.LUT P1, PT, PT, PT, UP0, 0x80, 0x0 ;  /* 0x000000000000781c */ /* 0x000fe20003f2f008 */
[----:B------:R-:W-:Y:S01]  /*9e90*/  UIADD3 UR9, UR8, 0x3f, URZ ;  /* 0x0000003f08097890 */ /* 0x000fe2000fffe03f */
[----:B------:R0:W-:Y:S01]  /*9ea0*/  STL.64 [R1+0x10], R8 ;  /* 0x0000100801007387 */ /* 0x0001e20000100a00 */
[----:B------:R-:W-:-:S03]  /*9eb0*/  @UP1 USHF.R.U32.HI UR9, URZ, UR10, UR7 ;  /* 0x0000000a3f091299 */ /* 0x000fc60008011607 */
[----:B------:R0:W-:Y:S01]  /*9ec0*/  STL.64 [R1+0x30], R8 ;  /* 0x0000300801007387 */ /* 0x0001e20000100a00 */
        /* <DEDUP_REMOVED lines=13> */
.L_x_3212:
[----:B------:R-:W-:-:S11]  /*9fa0*/  UISETP.NE.AND UP0, UPT, UR5, 0x1, UPT ;  /* 0x000000010500788c */ /* 0x000fd6000bf05270 */
[----:B------:R-:W-:Y:S02]  /*9fb0*/  @UP0 ULDC.64 UR10, c[0x0][0xae0] ;  /* 0x0002b800000a0ab9 */ /* 0x000fe40000000a00 */
[----:B------:R-:W-:-:S04]  /*9fc0*/  UIMAD.WIDE.U32 UR6, UR9, UR10, URZ ;  /* 0x0000000a090672a5 */ /* 0x000fc8000f8e003f */
[----:B------:R-:W-:-:S12]  /*9fd0*/  @UP0 USHF.R.U32.HI UR9, URZ, UR11, UR7 ;  /* 0x0000000b3f090299 */ /* 0x000fd80008011607 */
.L_x_3213:
[----:B------:R-:W-:-:S04]  /*9fe0*/  UIMAD UR9, UR9, UR5, UR5 ;  /* 0x00000005090972a4 */ /* 0x000fc8000f8e0205 */
[----:B------:R-:W-:-:S04]  /*9ff0*/  UISETP.LT.AND UP0, UPT, UR4, UR9, UPT ;  /* 0x000000090400728c */ /* 0x000fc8000bf01270 */
[----:B------:R-:W-:-:S12]  /*a000*/  USEL UR4, UR4, UR9, UP0 ;  /* 0x0000000904047287 */ /* 0x000fd80008000000 */
.L_x_3211:
        /* <DEDUP_REMOVED lines=29> */
.L_x_3215:
[----:B------:R-:W-:-:S11]  /*a1e0*/  UISETP.NE.AND UP0, UPT, UR5, 0x1, UPT ;  /* 0x000000010500788c */ /* 0x000fd6000bf05270 */
[----:B------:R-:W-:Y:S02]  /*a1f0*/  @UP0 ULDC.64 UR10, c[0x0][0xae0] ;  /* 0x0002b800000a0ab9 */ /* 0x000fe40000000a00 */
[----:B------:R-:W-:-:S04]  /*a200*/  UIMAD.WIDE.U32 UR6, UR8, UR10, URZ ;  /* 0x0000000a080672a5 */ /* 0x000fc8000f8e003f */
[----:B------:R-:W-:-:S12]  /*a210*/  @UP0 USHF.R.U32.HI UR8, URZ, UR11, UR7 ;  /* 0x0000000b3f080299 */ /* 0x000fd80008011607 */
.L_x_3216:
[----:B------:R-:W-:-:S04]  /*a220*/  UIMAD UR5, UR8, UR5, URZ ;  /* 0x00000005080572a4 */ /* 0x000fc8000f8e023f */
[----:B------:R-:W-:-:S04]  /*a230*/  UISETP.LT.AND UP0, UPT, UR4, UR5, UPT ;  /* 0x000000050400728c */ /* 0x000fc8000bf01270 */
[----:B------:R-:W-:-:S12]  /*a240*/  USEL UR4, UR4, UR5, !UP0 ;  /* 0x0000000504047287 */ /* 0x000fd8000c000000 */
.L_x_3214:
        /* <DEDUP_REMOVED lines=9> */
[----:B------:R-:W1:Y:S01]  /*a2e0*/  SHFL.IDX PT, R0, R193, RZ, 0x1f ;  /* 0x00001fffc1007589 */ /* 0x000e6200000e0000 */
[----:B------:R-:W-:Y:S01]  /*a2f0*/  UIADD3 UR8, UR39, 0x400, URZ ;  /* 0x0000040027087890 */ /* 0x000fe2000fffe03f */
[----:B0-----:R-:W-:Y:S01]  /*a300*/  IMAD.MOV.U32 R4, RZ, RZ, 0x1 ;  /* 0x00000001ff047424 */ /* 0x001fe200078e00ff */
[----:B------:R-:W-:Y:S01]  /*a310*/  UIADD3 UR5, UR39, 0x22400, URZ ;  /* 0x0002240027057890 */ /* 0x000fe2000fffe03f */
[----:B------:R-:W0:Y:S01]  /*a320*/  S2R R53, SR_TID.X ;  /* 0x0000000000357919 */ /* 0x000e220000002100 */
        /* <DEDUP_REMOVED lines=13> */
[C---:B------:R-:W-:Y:S01]  /*a400*/  IADD3 R38, P5, R2.reuse, 0xa8, RZ ;  /* 0x000000a802267810 */ /* 0x040fe20007fbe0ff */
[----:B------:R-:W-:Y:S01]  /*a410*/  ULOP3.LUT UR4, UR4, 0x3fff, URZ, 0xc0, !UPT ;  /* 0x00003fff04047892 */ /* 0x000fe2000f8ec03f */
[C---:B------:R-:W-:Y:S01]  /*a420*/  IADD3 R39, P1, R2.reuse, 0xb8, RZ ;  /* 0x000000b802277810 */ /* 0x040fe20007f3e0ff */
[----:B------:R-:W-:Y:S01]  /*a430*/  UIADD3 UR9, UP0, UR50, 0x38400, URZ ;  /* 0x0003840032097890 */ /* 0x000fe2000ff1e03f */
[----:B------:R-:W-:Y:S01]  /*a440*/  IADD3 R37, P6, R2, 0xb0, RZ ;  /* 0x000000b002257810 */ /* 0x000fe20007fde0ff */
[----:B------:R-:W-:Y:S01]  /*a450*/  ULOP3.LUT UR6, UR6, 0x3fff, URZ, 0xc0, !UPT ;  /* 0x00003fff06067892 */ /* 0x000fe2000f8ec03f */
[C---:B-1----:R-:W-:Y:S01]  /*a460*/  LEA.HI R3, R0.reuse, R0, RZ, 0x1 ;  /* 0x0000000000037211 */ /* 0x042fe200078f08ff */
[----:B------:R-:W-:Y:S01]  /*a470*/  ULOP3.LUT UR7, UR7, 0x3fff, URZ, 0xc0, !UPT ;  /* 0x00003fff07077892 */ /* 0x000fe2000f8ec03f */
[----:B------:R-:W-:Y:S01]  /*a480*/  IMAD.X R51, RZ, RZ, R16, P5 ;  /* 0x000000ffff337224 */ /* 0x000fe200028e0610 */
[----:B------:R-:W-:Y:S01]  /*a490*/  ULOP3.LUT UR5, UR5, 0x10000, URZ, 0xfc, !UPT ;  /* 0x0001000005057892 */ /* 0x000fe2000f8efc3f */
[----:B------:R-:W-:Y:S01]  /*a4a0*/  LOP3.LUT R3, R3, 0x6, RZ, 0xc0, !PT ;  /* 0x0000000603037812 */ /* 0x000fe200078ec0ff */
[----:B------:R-:W-:Y:S01]  /*a4b0*/  ULOP3.LUT UR4, UR4, 0x10000, URZ, 0xfc, !UPT ;  /* 0x0001000004047892 */ /* 0x000fe2000f8efc3f */
[----:B------:R-:W-:Y:S01]  /*a4c0*/  IMAD.U32 R8, RZ, RZ, UR9 ;  /* 0x00000009ff087e24 */ /* 0x000fe2000f8e00ff */
[----:B------:R-:W-:Y:S01]  /*a4d0*/  UIADD3.X UR10, URZ, UR51, URZ, UP0, !UPT ;  /* 0x000000333f0a7290 */ /* 0x000fe200087fe43f */
[----:B--2---:R-:W-:Y:S01]  /*a4e0*/  IMAD.MOV.U32 R5, RZ, RZ, 0x40000040 ;  /* 0x40000040ff057424 */ /* 0x004fe200078e00ff */
[----:B------:R-:W-:Y:S01]  /*a4f0*/  ULOP3.LUT UR6, UR6, 0x10000, URZ, 0xfc, !UPT ;  /* 0x0001000006067892 */ /* 0x000fe2000f8efc3f */
[----:B------:R-:W-:Y:S01]  /*a500*/  IMAD.IADD R0, R0, 0x1, -R3 ;  /* 0x0000000100007824 */ /* 0x000fe200078e0a03 */
[----:B------:R-:W-:Y:S01]  /*a510*/  ULOP3.LUT UR7, UR7, 0x10000, URZ, 0xfc, !UPT ;  /* 0x0001000007077892 */ /* 0x000fe2000f8efc3f */
[----:B0-----:R-:W-:Y:S01]  /*a520*/  VIADD R12, R53, 0xffffff80 ;  /* 0xffffff80350c7836 */ /* 0x001fe20000000000 */
[----:B------:R-:W-:Y:S01]  /*a530*/  IADD3 R36, P0, R2, 0xa0, RZ ;  /* 0x000000a002247810 */ /* 0x000fe20007f1e0ff */
        /* <DEDUP_REMOVED lines=8> */
[----:B------:R-:W-:Y:S01]  /*a5c0*/  IMAD.U32 R6, RZ, RZ, UR7 ;  /* 0x00000007ff067e24 */ /* 0x000fe2000f8e00ff */
[----:B------:R-:W-:Y:S01]  /*a5d0*/  LOP3.LUT R0, R0, 0x3fff, RZ, 0xc0, !PT ;  /* 0x00003fff00007812 */ /* 0x000fe200078ec0ff */
[----:B------:R-:W-:Y:S01]  /*a5e0*/  IMAD.MOV.U32 R7, RZ, RZ, 0x40000040 ;  /* 0x40000040ff077424 */ /* 0x000fe200078e00ff */
[----:B------:R-:W-:Y:S01]  /*a5f0*/  ULOP3.LUT UP0, URZ, UR4, 0x3ff, URZ, 0xc0, !UPT ;  /* 0x000003ff043f7892 */ /* 0x000fe2000f80c03f */
[----:B------:R-:W-:Y:S01]  /*a600*/  STL.64 [R1+0x78], R8 ;  /* 0x0000780801007387 */ /* 0x000fe20000100a00 */
[----:B------:R-:W-:Y:S01]  /*a610*/  LOP3.LUT R0, R0, 0x2000000, RZ, 0xfc, !PT ;  /* 0x0200000000007812 */ /* 0x000fe200078efcff */
[----:B0-----:R-:W-:Y:S01]  /*a620*/  IMAD.MOV.U32 R12, RZ, RZ, R3 ;  /* 0x000000ffff0c7224 */ /* 0x001fe200078e0003 */
[C---:B------:R-:W-:Y:S01]  /*a630*/  IADD3 R154, P4, R2.reuse, 0x98, RZ ;  /* 0x00000098029a7810 */ /* 0x040fe20007f9e0ff */
[----:B------:R-:W-:Y:S01]  /*a640*/  STL.128 [R1+0xb0], R4 ;  /* 0x0000b00401007387 */ /* 0x000fe20000100c00 */
[----:B------:R-:W-:Y:S01]  /*a650*/  PLOP3.LUT P5, PT, PT, PT, UP0, 0x80, 0x0 ;  /* 0x000000000000781c */ /* 0x000fe20003faf008 */
[----:B------:R-:W-:Y:S01]  /*a660*/  IMAD.MOV.U32 R14, RZ, RZ, R0 ;  /* 0x000000ffff0e7224 */ /* 0x000fe200078e0000 */
[C---:B------:R-:W-:Y:S01]  /*a670*/  IADD3 R24, P3, R2.reuse, 0x94, RZ ;  /* 0x0000009402187810 */ /* 0x040fe20007f7e0ff */
[----:B------:R-:W-:Y:S01]  /*a680*/  IMAD.MOV.U32 R11, RZ, RZ, 0x40000040 ;  /* 0x40000040ff0b7424 */ /* 0x000fe200078e00ff */
[C---:B------:R-:W-:Y:S01]  /*a690*/  IADD3 R35, P2, R2.reuse, 0x88, RZ ;  /* 0x0000008802237810 */ /* 0x040fe20007f5e0ff */
[--C-:B------:R-:W-:Y:S01]  /*a6a0*/  IMAD.X R40, RZ, RZ, R16.reuse, P1 ;  /* 0x000000ffff287224 */ /* 0x100fe200008e0610 */
[----:B------:R-:W-:Y:S01]  /*a6b0*/  STL.128 [R1+0xa0], R12 ;  /* 0x0000a00c01007387 */ /* 0x000fe20000100c00 */
[----:B------:R-:W-:Y:S01]  /*a6c0*/  IMAD.X R50, RZ, RZ, R16, P6 ;  /* 0x000000ffff327224 */ /* 0x000fe200030e0610 */
[C---:B------:R-:W-:Y:S01]  /*a6d0*/  IADD3 R34, P1, R2.reuse, 0x80, RZ ;  /* 0x0000008002227810 */ /* 0x040fe20007f3e0ff */
[----:B------:R-:W-:Y:S01]  /*a6e0*/  IMAD.MOV.U32 R0, RZ, RZ, R220 ;  /* 0x000000ffff007224 */ /* 0x000fe200078e00dc */
[----:B------:R-:W-:Y:S01]  /*a6f0*/  IADD3 R26, P6, R2, 0x78, RZ ;  /* 0x00000078021a7810 */ /* 0x000fe20007fde0ff */
[----:B------:R0:W-:Y:S01]  /*a700*/  STL.64 [R1+0x98], R10 ;  /* 0x0000980a01007387 */ /* 0x0001e20000100a00 */
[----:B------:R-:W-:-:S02]  /*a710*/  IMAD.MOV.U32 R3, RZ, RZ, R221 ;  /* 0x000000ffff037224 */ /* 0x000fc400078e00dd */
[--C-:B------:R-:W-:Y:S02]  /*a720*/  IMAD.X R49, RZ, RZ, R16.reuse, P0 ;  /* 0x000000ffff317224 */ /* 0x100fe400000e0610 */
        /* <DEDUP_REMOVED lines=23> */
.L_x_3218:
        /* <DEDUP_REMOVED lines=8> */
[----:B------:R-:W-:-:S03]  /*a920*/  LOP3.LUT R5, R5, 0x1ffffffe, RZ, 0xc0, !PT ;  /* 0x1ffffffe05057812 */ /* 0x000fc600078ec0ff */
[----:B------:R-:W-:Y:S02]  /*a930*/  IMAD.IADD R3, R7, 0x1, -R3 ;  /* 0x0000000107037824 */ /* 0x000fe400078e0a03 */
[----:B------:R-:W-:-:S04]  /*a940*/  IMAD.IADD R5, R4, 0x1, -R5 ;  /* 0x0000000104057824 */ /* 0x000fc800078e0a05 */
[----:B------:R-:W-:-:S07]  /*a950*/  IMAD.SHL.U32 R10, R5, 0x8, RZ ;  /* 0x00000008050a7824 */ /* 0x000fce00078e00ff */
.L_x_3217:
[----:B------:R-:W2:Y:S01]  /*a960*/  LDL R46, [R1+0x1f4] ;  /* 0x0001f400012e7983 */ /* 0x000ea20000100800 */
[----:B------:R-:W-:Y:S01]  /*a970*/  SHF.R.S32.HI R4, RZ, 0x1f, R3 ;  /* 0x0000001fff047819 */ /* 0x000fe20000011403 */
[----:B------:R-:W0:Y:S01]  /*a980*/  LDC.64 R42, c[0x0][0xad0] ;  /* 0x0002b400ff2a7b82 */ /* 0x000e220000000a00 */
[----:B------:R-:W-:Y:S01]  /*a990*/  IADD3 R7, P0, R2, 0x11c, RZ ;  /* 0x0000011c02077810 */ /* 0x000fe20007f1e0ff */
[----:B------:R0:W-:Y:S01]  /*a9a0*/  STL.64 [R1+0xe0], R26 ;  /* 0x0000e01a01007387 */ /* 0x0001e20000100a00 */
[----:B------:R-:W-:Y:S01]  /*a9b0*/  LEA.HI R4, R4, R3, RZ, 0x3 ;  /* 0x0000000304047211 */ /* 0x000fe200078f18ff */
[----:B------:R-:W-:Y:S01]  /*a9c0*/  IMAD.MOV.U32 R12, RZ, RZ, R24 ;  /* 0x000000ffff0c7224 */ /* 0x000fe200078e0018 */
[----:B------:R-:W-:Y:S01]  /*a9d0*/  IADD3 R30, P2, R2, 0xd0, RZ ;  /* 0x000000d0021e7810 */ /* 0x000fe20007f5e0ff */
[--C-:B------:R-:W-:Y:S01]  /*a9e0*/  IMAD.X R8, RZ, RZ, R16.reuse, P0 ;  /* 0x000000ffff087224 */ /* 0x100fe200000e0610 */
[C---:B------:R-:W-:Y:S01]  /*a9f0*/  LOP3.LUT R6, R4.reuse, 0xfffffff8, RZ, 0xc0, !PT ;  /* 0xfffffff804067812 */ /* 0x040fe200078ec0ff */
[----:B------:R-:W-:Y:S01]  /*aa00*/  IMAD.SHL.U32 R4, R4, 0x40, RZ ;  /* 0x0000004004047824 */ /* 0x000fe200078e00ff */
[----:B------:R-:W1:Y:S01]  /*aa10*/  LDC.64 R44, c[0x0][0xad8] ;  /* 0x0002b600ff2c7b82 */ /* 0x000e620000000a00 */
[----:B------:R-:W-:Y:S01]  /*aa20*/  IMAD.X R31, RZ, RZ, R16, P2 ;  /* 0x000000ffff1f7224 */ /* 0x000fe200010e0610 */
[C---:B------:R-:W-:Y:S01]  /*aa30*/  IADD3 R14, P3, R2.reuse, 0xc0, RZ ;  /* 0x000000c0020e7810 */ /* 0x040fe20007f7e0ff */
[----:B------:R-:W-:Y:S01]  /*aa40*/  IMAD.IADD R3, R3, 0x1, -R6 ;  /* 0x0000000103037824 */ /* 0x000fe200078e0a06 */
[----:B------:R-:W-:Y:S01]  /*aa50*/  IADD3 R6, P1, R2, 0x90, RZ ;  /* 0x0000009002067810 */ /* 0x000fe20007f3e0ff */
[----:B------:R-:W-:Y:S01]  /*aa60*/  IMAD.U32 R24, RZ, RZ, UR40 ;  /* 0x00000028ff187e24 */ /* 0x000fe2000f8e00ff */
[----:B------:R-:W-:Y:S01]  /*aa70*/  LOP3.LUT R11, R4, 0xfffffe00, RZ, 0xc0, !PT ;  /* 0xfffffe00040b7812 */ /* 0x000fe200078ec0ff */
[C---:B------:R-:W-:Y:S01]  /*aa80*/  IMAD.SHL.U32 R5, R3.reuse, 0x40, RZ ;  /* 0x0000004003057824 */ /* 0x040fe200078e00ff */
[----:B------:R-:W3:Y:S01]  /*aa90*/  LDC.64 R54, c[0x0][0xae0] ;  /* 0x0002b800ff367b82 */ /* 0x000ee20000000a00 */
[----:B------:R-:W-:Y:S01]  /*aaa0*/  IMAD.X R13, RZ, RZ, R16, P1 ;  /* 0x000000ffff0d7224 */ /* 0x000fe200008e0610 */
[----:B------:R-:W-:Y:S01]  /*aab0*/  LOP3.LUT P0, RZ, R3, 0x2, RZ, 0xc0, !PT ;  /* 0x0000000203ff7812 */ /* 0x000fe2000780c0ff */
[----:B------:R-:W-:Y:S01]  /*aac0*/  IMAD R0, R0, 0x400, R11 ;  /* 0x0000040000007824 */ /* 0x000fe200078e020b */
[----:B------:R-:W-:Y:S01]  /*aad0*/  LOP3.LUT R5, R5, 0x1c0, RZ, 0xc0, !PT ;  /* 0x000001c005057812 */ /* 0x000fe200078ec0ff */
[----:B------:R-:W-:Y:S01]  /*aae0*/  IMAD.MOV.U32 R11, RZ, RZ, 0x10 ;  /* 0x00000010ff0b7424 */ /* 0x000fe200078e00ff */
[----:B------:R-:W-:Y:S01]  /*aaf0*/  LOP3.LUT P1, RZ, R3, 0x4, RZ, 0xc0, !PT ;  /* 0x0000000403ff7812 */ /* 0x000fe2000782c0ff */
[----:B------:R3:W-:Y:S01]  /*ab00*/  STL.64 [R1+0xd8], R30 ;  /* 0x0000d81e01007387 */ /* 0x0007e20000100a00 */
[----:B------:R-:W-:Y:S01]  /*ab10*/  LOP3.LUT R9, R5, 0x8, R10, 0xf8, !PT ;  /* 0x0000000805097812 */ /* 0x000fe200078ef80a */
[----:B------:R-:W-:Y:S01]  /*ab20*/  IMAD.X R15, RZ, RZ, R16, P3 ;  /* 0x000000ffff0f7224 */ /* 0x000fe200018e0610 */
[----:B------:R-:W-:Y:S01]  /*ab30*/  SHF.R.U32.HI R4, RZ, 0x3, R5 ;  /* 0x00000003ff047819 */ /* 0x000fe20000011605 */
[----:B------:R-:W-:Y:S01]  /*ab40*/  IMAD.MOV.U32 R5, RZ, RZ, R8 ;  /* 0x000000ffff057224 */ /* 0x000fe200078e0008 */
[----:B------:R-:W4:Y:S01]  /*ab50*/  LDC R10, c[0x0][0x450] ;  /* 0x00011400ff0a7b82 */ /* 0x000f220000000800 */
[----:B------:R-:W-:Y:S01]  /*ab60*/  IMAD.MOV.U32 R28, RZ, RZ, RZ ;  /* 0x000000ffff1c7224 */ /* 0x000fe200078e00ff */
[----:B------:R-:W-:Y:S01]  /*ab70*/  LOP3.LUT R9, R9, R4, RZ, 0x3c, !PT ;  /* 0x0000000409097212 */ /* 0x000fe200078e3cff */
[----:B------:R-:W-:Y:S01]  /*ab80*/  IMAD.MOV.U32 R4, RZ, RZ, R7 ;  /* 0x000000ffff047224 */ /* 0x000fe200078e0007 */
[----:B------:R-:W-:Y:S01]  /*ab90*/  STL.64 [R1+0xd0], R156 ;  /* 0x0000d09c01007387 */ /* 0x000fe20000100a00 */
[----:B------:R-:W-:Y:S01]  /*aba0*/  IMAD.MOV.U32 R7, RZ, RZ, R13 ;  /* 0x000000ffff077224 */ /* 0x000fe200078e000d */
[----:B------:R-:W-:Y:S01]  /*abb0*/  BSSY B0, `(.L_x_3219) ;  /* 0x0000028000007945 */ /* 0x000fe20003800000 */
[----:B------:R-:W-:Y:S01]  /*abc0*/  IMAD.IADD R3, R0, 0x1, R9 ;  /* 0x0000000100037824 */ /* 0x000fe200078e0209 */
[----:B------:R-:W-:Y:S01]  /*abd0*/  STL.U8 [R1+0xe8], RZ ;  /* 0x0000e8ff01007387 */ /* 0x000fe20000100000 */
[----:B------:R-:W4:Y:S01]  /*abe0*/  LDC.64 R8, c[0x0][0x448] ;  /* 0x00011200ff087b82 */ /* 0x000f220000000a00 */
[----:B------:R-:W-:-:S02]  /*abf0*/  IMAD.MOV.U32 R0, RZ, RZ, 0x20 ;  /* 0x00000020ff007424 */ /* 0x000fc400078e00ff */
[----:B------:R5:W-:Y:S01]  /*ac00*/  STL.128 [R1+0x120], R4 ;  /* 0x0001200401007387 */ /* 0x000be20000100c00 */
[----:B------:R-:W-:Y:S02]  /*ac10*/  IMAD.MOV.U32 R13, RZ, RZ, R25 ;  /* 0x000000ffff0d7224 */ /* 0x000fe400078e0019 */
[----:B------:R-:W-:Y:S01]  /*ac20*/  IMAD.U32 R25, RZ, RZ, UR44 ;  /* 0x0000002cff197e24 */ /* 0x000fe2000f8e00ff */
[----:B------:R-:W-:Y:S01]  /*ac30*/  STL.U8 [R1+0x140], RZ ;  /* 0x000140ff01007387 */ /* 0x000fe20000100000 */
[----:B0-----:R-:W-:Y:S02]  /*ac40*/  IMAD.MOV.U32 R26, RZ, RZ, R43 ;  /* 0x000000ffff1a7224 */ /* 0x001fe400078e002b */
[----:B-1----:R-:W-:Y:S01]  /*ac50*/  IMAD.MOV.U32 R27, RZ, RZ, R44 ;  /* 0x000000ffff1b7224 */ /* 0x002fe200078e002c */
[----:B------:R0:W-:Y:S01]  /*ac60*/  STL.128 [R1+0x130], R12 ;  /* 0x0001300c01007387 */ /* 0x0001e20000100c00 */
[----:B------:R-:W-:Y:S02]  /*ac70*/  IMAD.MOV.U32 R29, RZ, RZ, R45 ;  /* 0x000000ffff1d7224 */ /* 0x000fe400078e002d */
[----:B---3--:R-:W-:Y:S01]  /*ac80*/  IMAD.MOV.U32 R30, RZ, RZ, R54 ;  /* 0x000000ffff1e7224 */ /* 0x008fe200078e0036 */
[----:B------:R-:W-:Y:S01]  /*ac90*/  STL.128 [R1+0xf0], R24 ;  /* 0x0000f01801007387 */ /* 0x000fe20000100c00 */
[----:B------:R-:W-:-:S02]  /*aca0*/  IMAD.MOV.U32 R31, RZ, RZ, R55 ;  /* 0x000000ffff1f7224 */ /* 0x000fc400078e0037 */
[----:B-----5:R-:W-:Y:S01]  /*acb0*/  IMAD.U32 R6, RZ, RZ, UR50 ;  /* 0x00000032ff067e24 */ /* 0x020fe2000f8e00ff */
[----:B------:R-:W-:Y:S01]  /*acc0*/  SEL R5, R0, 0xffffffe0, !P1 ;  /* 0xffffffe000057807 */ /* 0x000fe20004800000 */
[----:B------:R-:W-:Y:S01]  /*acd0*/  IMAD.U32 R7, RZ, RZ, UR51 ;  /* 0x00000033ff077e24 */ /* 0x000fe2000f8e00ff */
[----:B------:R-:W-:Y:S01]  /*ace0*/  SEL R4, R11, 0xfffffff0, !P0 ;  /* 0xfffffff00b047807 */ /* 0x000fe20004000000 */
[----:B------:R-:W-:Y:S01]  /*acf0*/  IMAD.MOV.U32 R11, RZ, RZ, R42 ;  /* 0x000000ffff0b7224 */ /* 0x000fe200078e002a */
[----:B------:R-:W-:Y:S01]  /*ad00*/  STL.128 [R1+0x100], R28 ;  /* 0x0001001c01007387 */ /* 0x000fe20000100c00 */
[----:B------:R-:W-:Y:S01]  /*ad10*/  IMAD.WIDE.U32 R20, R3, 0x2, R6 ;  /* 0x0000000203147825 */ /* 0x000fe200078e0006 */
[----:B0-----:R-:W-:Y:S02]  /*ad20*/  IADD3 R12, P1, R2, 0xe8, RZ ;  /* 0x000000e8020c7810 */ /* 0x001fe40007f3e0ff */
[----:B------:R-:W-:Y:S01]  /*ad30*/  STL.64 [R1+0xc0], R4 ;  /* 0x0000c00401007387 */ /* 0x000fe20000100a00 */
[----:B------:R-:W-:-:S03]  /*ad40*/  IADD3 R20, P0, R20, 0x36400, RZ ;  /* 0x0003640014147810 */ /* 0x000fc60007f1e0ff */
[----:B----4-:R0:W-:Y:S01]  /*ad50*/  STL.128 [R1+0x110], R8 ;  /* 0x0001100801007387 */ /* 0x0101e20000100c00 */
[----:B------:R-:W-:Y:S02]  /*ad60*/  IMAD.X R13, RZ, RZ, R16, P1 ;  /* 0x000000ffff0d7224 */ /* 0x000fe400008e0610 */
[----:B------:R-:W-:-:S05]  /*ad70*/  IMAD.X R21, RZ, RZ, R21, P0 ;  /* 0x000000ffff157224 */ /* 0x000fca00000e0615 */
[----:B------:R1:W-:Y:S01]  /*ad80*/  STL.64 [R1+0xc8], R20 ;  /* 0x0000c81401007387 */ /* 0x0003e20000100a00 */
[----:B0-----:R-:W-:Y:S02]  /*ad90*/  IMAD.MOV.U32 R8, RZ, RZ, R34 ;  /* 0x000000ffff087224 */ /* 0x001fe400078e0022 */
[----:B------:R-:W-:Y:S01]  /*ada0*/  IMAD.MOV.U32 R9, RZ, RZ, R47 ;  /* 0x000000ffff097224 */ /* 0x000fe200078e002f */
[----:B--2---:R-:W-:-:S04]  /*adb0*/  LEA.HI R0, R46, R46, RZ, 0x1 ;  /* 0x0000002e2e007211 */ /* 0x004fc800078f08ff */
[----:B------:R-:W-:-:S05]  /*adc0*/  LOP3.LUT R3, R0, 0xfffffffe, RZ, 0xc0, !PT ;  /* 0xfffffffe00037812 */ /* 0x000fca00078ec0ff */
[----:B------:R-:W-:Y:S02]  /*add0*/  IMAD.IADD R0, R46, 0x1, -R3 ;  /* 0x000000012e007824 */ /* 0x000fe400078e0a03 */
[----:B------:R-:W-:-:S03]  /*ade0*/  VIADD R3, R53, 0xffffff80 ;  /* 0xffffff8035037836 */ /* 0x000fc60000000000 */
[----:B------:R-:W-:Y:S02]  /*adf0*/  SHF.L.U32 R0, R0, 0x1f, RZ ;  /* 0x0000001f00007819 */ /* 0x000fe400000006ff */
[----:B------:R1:W-:Y:S02]  /*ae00*/  STL [R1+0xec], R3 ;  /* 0x0000ec0301007387 */ /* 0x0003e40000100800 */
[----:B------:R-:W0:Y:S02]  /*ae10*/  SYNCS.PHASECHK.TRANS64.TRYWAIT P0, [UR39+0x38800], R0 ;  /* 0x03880000ff0075a7 */ /* 0x000e240008000167 */
[----:B01----:R-:W-:Y:S05]  /*ae20*/  @!P0 BRA `(.L_x_3220) ;  /* 0x000002b800ec8947 */ /* 0x003fea0003800000 */
.L_x_3475:
[----:B------:R-:W-:Y:S05]  /*ae30*/  BSYNC B0 ;  /* 0x0000000000007941 */ /* 0x000fea0003800000 */
.L_x_3219:
[----:B------:R-:W-:Y:S01]  /*ae40*/  IMAD.MOV.U32 R4, RZ, RZ, R36 ;  /* 0x000000ffff047224 */ /* 0x000fe200078e0024 */
[C---:B0-----:R-:W-:Y:S01]  /*ae50*/  IADD3 R0, P0, R2.reuse, 0x400, RZ ;  /* 0x0000040002007810 */ /* 0x041fe20007f1e0ff */
[----:B------:R-:W-:Y:S01]  /*ae60*/  IMAD.MOV.U32 R5, RZ, RZ, R49 ;  /* 0x000000ffff057224 */ /* 0x000fe200078e0031 */
[C---:B------:R-:W-:Y:S01]  /*ae70*/  IADD3 R20, P1, R2.reuse, 0x120, RZ ;  /* 0x0000012002147810 */ /* 0x040fe20007f3e0ff */
[----:B------:R-:W-:Y:S01]  /*ae80*/  IMAD.MOV.U32 R10, RZ, RZ, R12 ;  /* 0x000000ffff0a7224 */ /* 0x000fe200078e000c */
[----:B------:R-:W-:Y:S01]  /*ae90*/  STL.128 [R1+0x160], R152 ;  /* 0x0001609801007387 */ /* 0x000fe20000100c00 */
[--C-:B------:R-:W-:Y:S01]  /*aea0*/  IMAD.X R21, RZ, RZ, R16.reuse, P0 ;  /* 0x000000ffff157224 */ /* 0x100fe200000e0610 */
[----:B------:R-:W-:Y:S01]  /*aeb0*/  IADD3 R24, P0, R2, 0x128, RZ ;  /* 0x0000012802187810 */ /* 0x000fe20007f1e0ff */
[----:B------:R-:W-:Y:S01]  /*aec0*/  IMAD.MOV.U32 R11, RZ, RZ, R13 ;  /* 0x000000ffff0b7224 */ /* 0x000fe200078e000d */
[----:B------:R0:W-:Y:S01]  /*aed0*/  STL.128 [R1+0x170], R4 ;  /* 0x0001700401007387 */ /* 0x0001e20000100c00 */
[----:B------:R-:W-:Y:S01]  /*aee0*/  IMAD.MOV.U32 R36, RZ, RZ, R17 ;  /* 0x000000ffff247224 */ /* 0x000fe200078e0011 */
[----:B------:R-:W-:Y:S01]  /*aef0*/  BSSY B0, `(.L_x_3221) ;  /* 0x000002d000007945 */ /* 0x000fe20003800000 */
[----:B------:R-:W-:Y:S01]  /*af00*/  IMAD.X R25, RZ, RZ, R16, P0 ;  /* 0x000000ffff197224 */ /* 0x000fe200000e0610 */
[----:B------:R1:W-:Y:S01]  /*af10*/  STL.128 [R1+0x150], R8 ;  /* 0x0001500801007387 */ /* 0x0003e20000100c00 */
[----:B------:R-:W-:-:S02]  /*af20*/  IMAD.MOV.U32 R14, RZ, RZ, R41 ;  /* 0x000000ffff0e7224 */ /* 0x000fc400078e0029 */
[----:B------:R-:W-:Y:S01]  /*af30*/  IMAD.MOV.U32 R15, RZ, RZ, R52 ;  /* 0x000000ffff0f7224 */ /* 0x000fe200078e0034 */
[----:B------:R-:W-:Y:S01]  /*af40*/  STL.64 [R1+0x148], R216 ;  /* 0x000148d801007387 */ /* 0x000fe20000100a00 */
[----:B------:R-:W-:Y:S02]  /*af50*/  IMAD.MOV.U32 R12, RZ, RZ, R218 ;  /* 0x000000ffff0c7224 */ /* 0x000fe400078e00da */
[----:B------:R-:W-:Y:S02]  /*af60*/  IMAD.MOV.U32 R13, RZ, RZ, R195 ;  /* 0x000000ffff0d7224 */ /* 0x000fe400078e00c3 */
[----:B0-----:R-:W-:-:S03]  /*af70*/  IMAD.MOV.U32 R4, RZ, RZ, R35 ;  /* 0x000000ffff047224 */ /* 0x001fc600078e0023 */
[----:B------:R0:W-:Y:S01]  /*af80*/  STL.128 [R1+0x180], R12 ;  /* 0x0001800c01007387 */ /* 0x0001e20000100c00 */
[----:B------:R-:W-:Y:S02]  /*af90*/  IMAD.MOV.U32 R5, RZ, RZ, R48 ;  /* 0x000000ffff057224 */ /* 0x000fe400078e0030 */
[----:B------:R-:W-:Y:S01]  /*afa0*/  IMAD.MOV.U32 R6, RZ, RZ, R37 ;  /* 0x000000ffff067224 */ /* 0x000fe200078e0025 */
[C---:B-1----:R-:W-:Y:S01]  /*afb0*/  IADD3 R10, P0, R2.reuse, 0x140, RZ ;  /* 0x00000140020a7810 */ /* 0x042fe20007f1e0ff */
[----:B------:R-:W-:Y:S01]  /*afc0*/  IMAD.MOV.U32 R7, RZ, RZ, R50 ;  /* 0x000000ffff077224 */ /* 0x000fe200078e0032 */
[----:B------:R-:W-:Y:S01]  /*afd0*/  IADD3 R8, P2, R2, 0xd8, RZ ;  /* 0x000000d802087810 */ /* 0x000fe20007f5e0ff */
[--C-:B------:R-:W-:Y:S02]  /*afe0*/  IMAD.X R11, RZ, RZ, R16.reuse, P1 ;  /* 0x000000ffff0b7224 */ /* 0x100fe400008e0610 */
[----:B------:R-:W-:Y:S01]  /*aff0*/  IMAD.MOV.U32 R37, RZ, RZ, R19 ;  /* 0x000000ffff257224 */ /* 0x000fe200078e0013 */
[----:B------:R1:W-:Y:S01]  /*b000*/  STL.128 [R1+0x190], R4 ;  /* 0x0001900401007387 */ /* 0x0003e20000100c00 */
[----:B------:R-:W-:Y:S01]  /*b010*/  IMAD.X R9, RZ, RZ, R16, P2 ;  /* 0x000000ffff097224 */ /* 0x000fe200010e0610 */
[----:B0-----:R-:W-:Y:S01]  /*b020*/  MOV R12, 0xb1c0 ;  /* 0x0000b1c0000c7802 */ /* 0x001fe20000000f00 */
[----:B-1----:R-:W-:-:S02]  /*b030*/  IMAD.MOV.U32 R4, RZ, RZ, R39 ;  /* 0x000000ffff047224 */ /* 0x002fc400078e0027 */
[----:B------:R-:W-:Y:S02]  /*b040*/  IMAD.MOV.U32 R5, RZ, RZ, R40 ;  /* 0x000000ffff057224 */ /* 0x000fe400078e0028 */
[----:B------:R-:W-:Y:S02]  /*b050*/  IMAD.MOV.U32 R6, RZ, RZ, R0 ;  /* 0x000000ffff067224 */ /* 0x000fe400078e0000 */
[----:B------:R-:W-:Y:S02]  /*b060*/  IMAD.MOV.U32 R7, RZ, RZ, R21 ;  /* 0x000000ffff077224 */ /* 0x000fe400078e0015 */
[----:B------:R-:W-:Y:S02]  /*b070*/  IMAD.MOV.U32 R39, RZ, RZ, R51 ;  /* 0x000000ffff277224 */ /* 0x000fe400078e0033 */
[----:B------:R-:W-:Y:S01]  /*b080*/  VIADD R0, R2, 0x148 ;  /* 0x0000014802007836 */ /* 0x000fe20000000000 */
[----:B------:R0:W-:Y:S04]  /*b090*/  STL.128 [R1+0x1a0], R4 ;  /* 0x0001a00401007387 */ /* 0x0001e80000100c00 */
[----:B------:R-:W-:Y:S01]  /*b0a0*/  STL.128 [R1+0x1d0], R36 ;  /* 0x0001d02401007387 */ /* 0x000fe20000100c00 */
[----:B0-----:R-:W-:-:S02]  /*b0b0*/  IMAD.MOV.U32 R5, RZ, RZ, R11 ;  /* 0x000000ffff057224 */ /* 0x001fc400078e000b */
[----:B------:R-:W-:Y:S02]  /*b0c0*/  IMAD.X R11, RZ, RZ, R16, P0 ;  /* 0x000000ffff0b7224 */ /* 0x000fe400000e0610 */
[----:B------:R-:W-:Y:S02]  /*b0d0*/  IMAD.MOV.U32 R6, RZ, RZ, R32 ;  /* 0x000000ffff067224 */ /* 0x000fe400078e0020 */
[----:B------:R-:W-:Y:S01]  /*b0e0*/  IMAD.MOV.U32 R7, RZ, RZ, R33 ;  /* 0x000000ffff077224 */ /* 0x000fe200078e0021 */
[----:B------:R-:W-:Y:S01]  /*b0f0*/  STL.64 [R1+0x1e0], R10 ;  /* 0x0001e00a01007387 */ /* 0x000fe20000100a00 */
[----:B------:R-:W-:-:S05]  /*b100*/  IMAD.MOV.U32 R4, RZ, RZ, R20 ;  /* 0x000000ffff047224 */ /* 0x000fca00078e0014 */
[----:B------:R0:W-:Y:S02]  /*b110*/  STL.128 [R1+0x1b0], R4 ;  /* 0x0001b00401007387 */ /* 0x0001e40000100c00 */
[----:B0-----:R-:W-:Y:S01]  /*b120*/  IMAD.MOV.U32 R4, RZ, RZ, R8 ;  /* 0x000000ffff047224 */ /* 0x001fe200078e0008 */
[----:B------:R-:W-:Y:S01]  /*b130*/  IADD3 R8, P0, R2, 0xec, RZ ;  /* 0x000000ec02087810 */ /* 0x000fe20007f1e0ff */
[----:B------:R-:W-:Y:S02]  /*b140*/  IMAD.MOV.U32 R5, RZ, RZ, R9 ;  /* 0x000000ffff057224 */ /* 0x000fe400078e0009 */
[----:B------:R-:W-:Y:S02]  /*b150*/  IMAD.MOV.U32 R6, RZ, RZ, R24 ;  /* 0x000000ffff067224 */ /* 0x000fe400078e0018 */
[----:B------:R-:W-:Y:S02]  /*b160*/  IMAD.MOV.U32 R7, RZ, RZ, R25 ;  /* 0x000000ffff077224 */ /* 0x000fe400078e0019 */
[----:B------:R-:W-:-:S03]  /*b170*/  IMAD.U32 R9, RZ, RZ, UR47 ;  /* 0x0000002fff097e24 */ /* 0x000fc6000f8e00ff */
[----:B------:R0:W-:Y:S02]  /*b180*/  STL.128 [R1+0x1c0], R4 ;  /* 0x0001c00401007387 */ /* 0x0001e40000100c00 */
[----:B0-----:R-:W-:Y:S02]  /*b190*/  VIADD R6, R9, 0xffffffff ;  /* 0xffffffff09067836 */ /* 0x001fe40000000000 */
[----:B------:R-:W-:-:S07]  /*b1a0*/  IMAD.X R9, RZ, RZ, R16, P0 ;  /* 0x000000ffff097224 */ /* 0x000fce00000e0610 */
[----:B------:R-:W-:Y:S05]  /*b1b0*/  CALL.REL.NOINC `($_ZN7cutlass13device_kernelIN5flash11enable_sm90INS1_16FlashAttnFwdSm90INS1_25CollectiveMainloopFwdSm90ILi2EN4cute5tupleIJNS5_1CILi1EEES8_S8_EEENS6_IJNS7_ILi64EEESA_SA_EEELi512ENS_6half_tEfNS_4arch4Sm90ELb0ELb1ELb1ELb1ELb0ELb0ELb1ELb0ELb0ELb1ELb0ELb0EEENS1_21CollectiveEpilogueFwdINS6_IJSA_NS7_ILi512EEESA_EEES9_SC_SE_Li256ELb1ELb1ELb0ELb0EEENS1_36VarlenDynamicPersistentTileSchedulerILi64ELi64ELi256ELi128ELb0ELb1ELb1ELb1ELb0ELb1EEEEEEEEEvNT_6ParamsE$_ZZN5flash25CollectiveMainloopFwdSm90ILi2EN4cute5tupleIJNS1_1CILi1EEES4_S4_EEENS2_IJNS3_ILi64EEES6_S6_EEELi512EN7cutlass6half_tEfNS8_4arch4Sm90ELb0ELb1ELb1ELb1ELb0ELb0ELb1ELb0ELb0ELb1ELb0ELb0EE3mmaINS_16FlashAttnFwdSm90ISC_NS_21CollectiveEpilogueFwdINS2_IJS6_NS3_ILi512EEES6_EEES5_S9_SB_Li256ELb1ELb1ELb0ELb0EEENS_36VarlenDynamicPersistentTileSchedulerILi64ELi64ELi256ELi128ELb0ELb1ELb1ELb1ELb0ELb1EEEE13SharedStorageENS1_6TensorINS1_11ArrayEngineIfLm128EEENS1_6LayoutINS2_IJNS2_IJNS3_ILi2EEESR_NS3_ILi32EEEEEES4_S4_EEENS2_IJNS2_IJS4_SR_NS3_ILi4EEEEEENS3_ILi0EEESX_EEEEEEENS_7SoftmaxILi2ELi0EEEEEbRKNSC_6ParamsENS8_25PipelineTmaAsyncNoClusterILi2ENS8_16PipelineTmaAsyncILi2EEEEES19_RNS8_13PipelineStateILj2EEERT0_RT1_iRiRKNS_16SeqlenInfoQKNewKILb1ELb0EEENS2_IJiiiiEEERT_ENKUliT_T0_T1_E_clIZSD_ISM_S10_S12_EbS15_S19_S19_S1C_S1E_S1G_iS1H_S1L_S1M_S1O_EUlRS1P_iE0_NS3_ILb1EEES1W_EEDaiS1P_S1Q_S1R_) ;  /* 0x000002dc00087944 */ /* 0x000fea0003c00000 */
[----:B------:R-:W-:Y:S05]  /*b1c0*/  BSYNC B0 ;  /* 0x0000000000007941 */ /* 0x000fea0003800000 */
.L_x_3221:
        /* <DEDUP_REMOVED lines=27> */
.L_x_3224:
[----:B------:R-:W-:-:S13]  /*b380*/  ISETP.NE.AND P0, PT, R9, 0x1, PT ;  /* 0x000000010900780c */ /* 0x000fda0003f05270 */
[----:B------:R-:W0:Y:S02]  /*b390*/  @P0 LDC.64 R6, c[0x0][0xae0] ;  /* 0x0002b800ff060b82 */ /* 0x000e240000000a00 */
[----:B0-----:R-:W-:-:S05]  /*b3a0*/  @P0 IMAD.HI.U32 R6, R4, R6, RZ ;  /* 0x0000000604060227 */ /* 0x001fca00078e00ff */
[----:B------:R-:W-:-:S07]  /*b3b0*/  @P0 SHF.R.U32.HI R4, RZ, R7, R6 ;  /* 0x00000007ff040219 */ /* 0x000fce0000011606 */
.L_x_3225:
[----:B------:R-:W-:Y:S05]  /*b3c0*/  BSYNC B0 ;  /* 0x0000000000007941 */ /* 0x000fea0003800000 */
.L_x_3223:
[----:B------:R-:W-:-:S05]  /*b3d0*/  IMAD R9, R4, R9, R9 ;  /* 0x0000000904097224 */ /* 0x000fca00078e0209 */
[----:B------:R-:W-:-:S07]  /*b3e0*/  VIMNMX R8, R8, R9, PT ;  /* 0x0000000908087248 */ /* 0x000fce0003fe0100 */
.L_x_3222:
[----:B------:R-:W-:-:S04]  /*b3f0*/  SHF.R.S32.HI R7, RZ, 0x1f, R8 ;  /* 0x0000001fff077819 */ /* 0x000fc80000011408 */
[----:B------:R-:W-:-:S04]  /*b400*/  LEA.HI R7, R7, R8, RZ, 0x6 ;  /* 0x0000000807077211 */ /* 0x000fc800078f30ff */
[----:B------:R-:W-:-:S04]  /*b410*/  SHF.R.S32.HI R4, RZ, 0x6, R7 ;  /* 0x00000006ff047819 */ /* 0x000fc80000011407 */
[----:B------:R-:W-:-:S04]  /*b420*/  VIMNMX R4, R4, UR49, !PT ;  /* 0x0000003104047c48 */ /* 0x000fc8000ffe0100 */
[----:B------:R-:W-:-:S13]  /*b430*/  ISETP.GE.AND P0, PT, R0, R4, PT ;  /* 0x000000040000720c */ /* 0x000fda0003f06270 */
[----:B------:R-:W-:Y:S05]  /*b440*/  @!P0 BRA `(.L_x_3226) ;  /* 0x000000a800388947 */ /* 0x000fea0003800000 */
.L_x_3255:
        /* <DEDUP_REMOVED lines=20> */
.L_x_3228:
[----:B------:R-:W-:Y:S05]  /*b590*/  BSYNC B0 ;  /* 0x0000000000007941 */ /* 0x000fea0003800000 */
.L_x_3227:
        /* <DEDUP_REMOVED lines=13> */
.L_x_3230:
[----:B------:R-:W-:Y:S05]  /*b670*/  BSYNC B0 ;  /* 0x0000000000007941 */ /* 0x000fea0003800000 */
.L_x_3229:
        /* <DEDUP_REMOVED lines=8> */
.L_x_3232:
[----:B------:R-:W-:Y:S05]  /*b700*/  BSYNC B0 ;  /* 0x0000000000007941 */ /* 0x000fea0003800000 */
.L_x_3231:
        /* <DEDUP_REMOVED lines=60> */
.L_x_3235:
[----:B------:R-:W-:Y:S05]  /*bad0*/  BSYNC B0 ;  /* 0x0000000000007941 */ /* 0x000fea0003800000 */
.L_x_3234:
        /* <DEDUP_REMOVED lines=13> */
.L_x_3237:
[----:B------:R-:W-:Y:S05]  /*bbb0*/  BSYNC B0 ;  /* 0x0000000000007941 */ /* 0x000fea0003800000 */
.L_x_3236:
        /* <DEDUP_REMOVED lines=8> */
.L_x_3239:
[----:B------:R-:W-:Y:S05]  /*bc40*/  BSYNC B0 ;  /* 0x0000000000007941 */ /* 0x000fea0003800000 */
.L_x_3238:
        /* <DEDUP_REMOVED lines=479> */
[----:B0-----:R-:W-:-:S03]  /*da40*/  FMUL.FTZ R5, R26, R62 ;  /* 0x0000003e1a057220 */ /* 0x001fc60000410000 */
[----:B------:R-:W-:-:S04]  /*da50*/  LEA.HI R26, R24, R63, RZ, 0x7 ;  /* 0x0000003f181a7211 */ /* 0x000fc800078f38ff */
[----:B------:R-:W-:Y:S01]  /*da60*/  LOP3.LUT R26, R26, 0xffffff80, RZ, 0xc0, !PT ;  /* 0xffffff801a1a7812 */ /* 0x000fe200078ec0ff */
[-C--:B------:R-:W-:Y:S01]  /*da70*/  FMUL.FTZ R29, R29, R62.reuse ;  /* 0x0000003e1d1d7220 */ /* 0x080fe20000410000 */
[----:B------:R-:W-:-:S03]  /*da80*/  FMUL.FTZ R32, R32, R62 ;  /* 0x0000003e20207220 */ /* 0x000fc60000410000 */
[----:B------:R-:W-:Y:S01]  /*da90*/  IMAD.IADD R26, R63, 0x1, -R26 ;  /* 0x000000013f1a7824 */ /* 0x000fe200078e0a1a */
[----:B------:R0:W2:Y:S01]  /*daa0*/  MUFU.TANH R64, R29 ;  /* 0x0000001d00407308 */ /* 0x0000a20000002400 */
[-C--:B-1----:R-:W-:Y:S01]  /*dab0*/  FMUL.FTZ R20, R27, R62.reuse ;  /* 0x0000003e1b147220 */ /* 0x082fe20000410000 */
[----:B------:R-:W-:-:S06]  /*dac0*/  FMUL.FTZ R27, R30, R62 ;  /* 0x0000003e1e1b7220 */ /* 0x000fcc0000410000 */
[----:B------:R1:W3:Y:S01]  /*dad0*/  MUFU.TANH R65, R32 ;  /* 0x0000002000417308 */ /* 0x0002e20000002400 */
[----:B0-----:R-:W-:Y:S01]  /*dae0*/  SHF.R.S32.HI R29, RZ, 0x1f, R26 ;  /* 0x0000001fff1d7819 */ /* 0x001fe2000001141a */
[----:B------:R-:W-:-:S03]  /*daf0*/  FMUL.FTZ R59, R31, R62 ;  /* 0x0000003e1f3b7220 */ /* 0x000fc60000410000 */
[----:B------:R-:W-:Y:S02]  /*db00*/  LEA.HI R30, R29, R26, RZ, 0x2 ;  /* 0x0000001a1d1e7211 */ /* 0x000fe400078f10ff */
[----:B-1----:R-:W-:Y:S02]  /*db10*/  LEA.HI R32, R24, R63, RZ, 0x2 ;  /* 0x0000003f18207211 */ /* 0x002fe400078f10ff */
[--C-:B------:R-:W-:Y:S02]  /*db20*/  SHF.R.S32.HI R24, RZ, 0x2, R30.reuse ;  /* 0x00000002ff187819 */ /* 0x100fe4000001141e */
[----:B------:R-:W-:Y:S02]  /*db30*/  LOP3.LUT R32, R32, 0xfffffffc, RZ, 0xc0, !PT ;  /* 0xfffffffc20207812 */ /* 0x000fe400078ec0ff */
        /* <DEDUP_REMOVED lines=8> */
[----:B0-----:R-:W-:-:S03]  /*dbc0*/  LEA.HI R33, R32, R32, RZ, 0x1 ;  /* 0x0000002020217211 */ /* 0x001fc600078f08ff */
[----:B------:R-:W-:Y:S02]  /*dbd0*/  IMAD.IADD R31, R24, 0x1, -R31 ;  /* 0x00000001181f7824 */ /* 0x000fe400078e0a1f */
[----:B------:R-:W-:Y:S01]  /*dbe0*/  IMAD R56, R56, 0x4, R29 ;  /* 0x0000000438387824 */ /* 0x000fe200078e021d */
[----:B------:R-:W-:-:S03]  /*dbf0*/  LOP3.LUT R33, R33, 0x1ffffffe, RZ, 0xc0, !PT ;  /* 0x1ffffffe21217812 */ /* 0x000fc600078ec0ff */
[----:B------:R-:W-:Y:S02]  /*dc00*/  IMAD.U32 R6, R56, 0x10, R31 ;  /* 0x0000001038067824 */ /* 0x000fe400078e001f */
[----:B------:R-:W-:-:S04]  /*dc10*/  IMAD.IADD R33, R32, 0x1, -R33 ;  /* 0x0000000120217824 */ /* 0x000fc800078e0a21 */
[----:B------:R-:W-:-:S04]  /*dc20*/  IMAD R6, R33, 0x8, R6 ;  /* 0x0000000821067824 */ /* 0x000fc800078e0206 */
[----:B------:R-:W-:-:S04]  /*dc30*/  @P1 IMAD.HI.U32 R24, R6, R7, RZ ;  /* 0x0000000706181227 */ /* 0x000fc800078e00ff */
[----:B------:R-:W-:Y:S01]  /*dc40*/  FMUL.FTZ R43, R43, R62 ;  /* 0x0000003e2b2b7220 */ /* 0x000fe20000410000 */
[----:B------:R-:W-:-:S03]  /*dc50*/  @P1 SHF.R.U32.HI R6, RZ, R57, R24 ;  /* 0x00000039ff061219 */ /* 0x000fc60000011618 */
[----:B------:R0:W4:Y:S01]  /*dc60*/  MUFU.TANH R72, R43 ;  /* 0x0000002b00487308 */ /* 0x0001220000002400 */
[-C--:B------:R-:W-:Y:S01]  /*dc70*/  FMUL.FTZ R41, R41, R62.reuse ;  /* 0x0000003e29297220 */ /* 0x080fe20000410000 */
[----:B------:R-:W-:Y:S01]  /*dc80*/  LOP3.LUT R7, R30, 0x7ffffffc, RZ, 0xc0, !PT ;  /* 0x7ffffffc1e077812 */ /* 0x000fe200078ec0ff */
[----:B------:R-:W2:Y:S01]  /*dc90*/  SHFL.IDX PT, R31, R6, RZ, 0x1c1f ;  /* 0x001c1fff061f7589 */ /* 0x000ea200000e0000 */
[----:B0-----:R-:W-:Y:S01]  /*dca0*/  FMUL.FTZ R43, R47, R62 ;  /* 0x0000003e2f2b7220 */ /* 0x001fe20000410000 */
[----:B------:R-:W-:-:S03]  /*dcb0*/  IMAD.SHL.U32 R47, R0, 0x40, RZ ;  /* 0x00000040002f7824 */ /* 0x000fc600078e00ff */
[----:B------:R0:W1:Y:S01]  /*dcc0*/  MUFU.TANH R70, R41 ;  /* 0x0000002900467308 */ /* 0x0000620000002400 */
[-C--:B------:R-:W-:Y:S01]  /*dcd0*/  FMUL.FTZ R25, R25, R62.reuse ;  /* 0x0000003e19197220 */ /* 0x080fe20000410000 */
[-C--:B------:R-:W-:Y:S01]  /*dce0*/  FMUL.FTZ R28, R28, R62.reuse ;  /* 0x0000003e1c1c7220 */ /* 0x080fe20000410000 */
[-C--:B------:R-:W-:Y:S01]  /*dcf0*/  FMUL.FTZ R60, R34, R62.reuse ;  /* 0x0000003e223c7220 */ /* 0x080fe20000410000 */
[----:B------:R-:W-:Y:S01]  /*dd00*/  IADD3 R24, -R47, 0x1, RZ ;  /* 0x000000012f187810 */ /* 0x000fe20007ffe1ff */
[-C--:B------:R-:W-:Y:S01]  /*dd10*/  FMUL.FTZ R61, R35, R62.reuse ;  /* 0x0000003e233d7220 */ /* 0x080fe20000410000 */
        /* <DEDUP_REMOVED lines=8> */
[----:B------:R-:W-:Y:S01]  /*dda0*/  FMUL.FTZ R53, R53, R62 ;  /* 0x0000003e35357220 */ /* 0x000fe20000410000 */
[----:B------:R-:W-:-:S02]  /*ddb0*/  IMAD.IADD R7, R26, 0x1, -R7 ;  /* 0x000000011a077824 */ /* 0x000fc400078e0a07 */
        /* <DEDUP_REMOVED lines=8> */
[----:B------:R-:W0:Y:S01]  /*de40*/  MUFU.TANH R21, R21 ;  /* 0x0000001500157308 */ /* 0x000e220000002400 */
[----:B------:R-:W-:-:S03]  /*de50*/  LOP3.LUT R29, RZ, R10, RZ, 0x33, !PT ;  /* 0x0000000aff1d7212 */ /* 0x000fc600078e33ff */
[----:B------:R-:W-:-:S04]  /*de60*/  IADD3 R24, -R8, R24, R9 ;  /* 0x0000001808187210 */ /* 0x000fc80007ffe109 */
[----:B------:R-:W0:Y:S01]  /*de70*/  MUFU.TANH R25, R25 ;  /* 0x0000001900197308 */ /* 0x000e220000002400 */
        /* <DEDUP_REMOVED lines=26> */
[----:B------:R-:W-:-:S05]  /*e020*/  IMAD.IADD R46, R24, 0x1, R29 ;  /* 0x00000001182e7824 */ /* 0x000fca00078e021d */
[----:B------:R3:W0:Y:S01]  /*e030*/  MUFU.TANH R68, R38 ;  /* 0x0000002600447308 */ /* 0x0006220000002400 */
[----:B--2---:R-:W-:Y:S02]  /*e040*/  IMAD.IADD R11, R46, 0x1, R31 ;  /* 0x000000012e0b7824 */ /* 0x004fe400078e021f */
[----:B---3--:R-:W-:Y:S02]  /*e050*/  IMAD.IADD R38, R12, 0x1, -R47 ;  /* 0x000000010c267824 */ /* 0x008fe400078e0a2f */
[----:B------:R-:W-:Y:S01]  /*e060*/  IMAD.IADD R12, R32, 0x1, R31 ;  /* 0x00000001200c7824 */ /* 0x000fe200078e021f */
[----:B-1--4-:R-:W-:Y:S06]  /*e070*/  @!P2 BRA `(.L_x_3242) ;  /* 0x000000000048a947 */ /* 0x012fec0003800000 */
        /* <DEDUP_REMOVED lines=10> */
.L_x_3244:
[----:B------:R-:W-:-:S13]  /*e120*/  ISETP.NE.AND P1, PT, R13, 0x1, PT ;  /* 0x000000010d00780c */ /* 0x000fda0003f25270 */
[----:B------:R-:W-:-:S05]  /*e130*/  @P1 IMAD.HI.U32 R24, R10, R14, RZ ;  /* 0x0000000e0a181227 */ /* 0x000fca00078e00ff */
[----:B------:R-:W-:-:S07]  /*e140*/  @P1 SHF.R.U32.HI R10, RZ, R15, R24 ;  /* 0x0000000fff0a1219 */ /* 0x000fce0000011618 */
.L_x_3245:
[----:B------:R-:W-:Y:S05]  /*e150*/  BSYNC B1 ;  /* 0x0000000000017941 */ /* 0x000fea0003800000 */
.L_x_3243:
[----:B------:R-:W-:-:S04]  /*e160*/  IMAD R10, R10, R13, -R47 ;  /* 0x0000000d0a0a7224 */ /* 0x000fc800078e0a2f */
[----:B------:R-:W-:-:S05]  /*e170*/  IMAD R10, R7, -0x2, R10 ;  /* 0xfffffffe070a7824 */ /* 0x000fca00078e020a */
[----:B------:R-:W-:Y:S02]  /*e180*/  VIMNMX R11, R11, R10, !PT ;  /* 0x0000000a0b0b7248 */ /* 0x000fe40007fe0100 */
[----:B------:R-:W-:-:S07]  /*e190*/  VIADDMNMX R12, R10, R13, R12, PT ;  /* 0x0000000d0a0c7246 */ /* 0x000fce000380010c */
.L_x_3242:
[----:B------:R-:W-:Y:S05]  /*e1a0*/  BSYNC B0 ;  /* 0x0000000000007941 */ /* 0x000fea0003800000 */
.L_x_3241:
[C---:B------:R-:W-:Y:S01]  /*e1b0*/  ISETP.GE.AND P1, PT, R38.reuse, 0x2, PT ;  /* 0x000000022600780c */ /* 0x040fe20003f26270 */
[----:B------:R-:W-:Y:S01]  /*e1c0*/  BSSY B0, `(.L_x_3246) ;  /* 0x0000062000007945 */ /* 0x000fe20003800000 */
[C---:B------:R-:W-:Y:S02]  /*e1d0*/  ISETP.GE.AND P3, PT, R38.reuse, 0xa, PT ;  /* 0x0000000a2600780c */ /* 0x040fe40003f66270 */
[----:B------:R-:W-:Y:S02]  /*e1e0*/  P2R R51, PR, RZ, 0x2 ;  /* 0x00000002ff337803 */ /* 0x000fe40000000000 */
[----:B------:R-:W-:Y:S02]  /*e1f0*/  ISETP.GT.AND P1, PT, R11, 0x1, !P1 ;  /* 0x000000010b00780c */ /* 0x000fe40004f24270 */
[----:B------:R-:W-:Y:S02]  /*e200*/  ISETP.GE.AND P2, PT, R38, 0x9, PT ;  /* 0x000000092600780c */ /* 0x000fe40003f46270 */
[----:B------:R-:W-:-:S02]  /*e210*/  ISETP.LT.OR P1, PT, R12, 0x2, P1 ;  /* 0x000000020c00780c */ /* 0x000fc40000f21670 */
[----:B------:R-:W-:Y:S02]  /*e220*/  P2R R57, PR, RZ, 0x4 ;  /* 0x00000004ff397803 */ /* 0x000fe40000000000 */
[----:B0-----:R-:W-:Y:S02]  /*e230*/  FSEL R42, R25, -INF , !P1 ;  /* 0xff800000192a7808 */ /* 0x001fe40004800000 */
        /* <DEDUP_REMOVED lines=62> */
[----:B------:R-:W-:Y:S01]  /*e620*/  ISETP.GE.AND P6, PT, R38, 0x3a, PT ;  /* 0x0000003a2600780c */ /* 0x000fe20003fc6270 */
[----:B------:R-:W0:Y:S03]  /*e630*/  SHFL.IDX PT, R21, R6, 0x1, 0x1c1f ;  /* 0x003c1f0006157f89 */ /* 0x000e2600000e0000 */
[----:B------:R-:W-:Y:S02]  /*e640*/  P2R R48, PR, RZ, 0x40 ;  /* 0x00000040ff307803 */ /* 0x000fe40000000000 */
[----:B------:R-:W-:-:S04]  /*e650*/  ISETP.GT.AND P6, PT, R11, 0x39, !P6 ;  /* 0x000000390b00780c */ /* 0x000fc800077c4270 */
[----:B------:R-:W-:-:S04]  /*e660*/  ISETP.LT.OR P6, PT, R12, 0x3a, P6 ;  /* 0x0000003a0c00780c */ /* 0x000fc800037c1670 */
[----:B------:R-:W-:Y:S02]  /*e670*/  FSEL R11, R53, -INF , !P6 ;  /* 0xff800000350b7808 */ /* 0x000fe40007000000 */
[----:B------:R-:W-:Y:S01]  /*e680*/  ISETP.GE.AND P6, PT, R13, 0x1, PT ;  /* 0x000000010d00780c */ /* 0x000fe20003fc6270 */
[--C-:B0-----:R-:W-:Y:S02]  /*e690*/  IMAD.IADD R44, R32, 0x1, R21.reuse ;  /* 0x00000001202c7824 */ /* 0x101fe400078e0215 */
[----:B------:R-:W-:-:S10]  /*e6a0*/  IMAD.IADD R46, R46, 0x1, R21 ;  /* 0x000000012e2e7824 */ /* 0x000fd400078e0215 */
        /* <DEDUP_REMOVED lines=11> */
.L_x_3249:
[----:B------:R-:W-:-:S13]  /*e760*/  ISETP.NE.AND P6, PT, R13, 0x1, PT ;  /* 0x000000010d00780c */ /* 0x000fda0003fc5270 */
[----:B------:R-:W-:-:S05]  /*e770*/  @P6 IMAD.HI.U32 R14, R8, R14, RZ ;  /* 0x0000000e080e6227 */ /* 0x000fca00078e00ff */
[----:B------:R-:W-:-:S07]  /*e780*/  @P6 SHF.R.U32.HI R8, RZ, R15, R14 ;  /* 0x0000000fff086219 */ /* 0x000fce000001160e */
.L_x_3250:
[----:B------:R-:W-:Y:S05]  /*e790*/  BSYNC B1 ;  /* 0x0000000000017941 */ /* 0x000fea0003800000 */
.L_x_3248:
[----:B------:R-:W-:-:S04]  /*e7a0*/  IMAD R8, R8, R13, -R47 ;  /* 0x0000000d08087224 */ /* 0x000fc800078e0a2f */
[----:B------:R-:W-:-:S05]  /*e7b0*/  IMAD R7, R7, -0x2, R8 ;  /* 0xfffffffe07077824 */ /* 0x000fca00078e0208 */
[----:B------:R-:W-:Y:S02]  /*e7c0*/  VIADDMNMX R44, R7, R13, R44, PT ;  /* 0x0000000d072c7246 */ /* 0x000fe4000380012c */
[----:B------:R-:W-:-:S07]  /*e7d0*/  VIMNMX R46, R46, R7, !PT ;  /* 0x000000072e2e7248 */ /* 0x000fce0007fe0100 */
.L_x_3247:
[----:B------:R-:W-:Y:S05]  /*e7e0*/  BSYNC B0 ;  /* 0x0000000000007941 */ /* 0x000fea0003800000 */
.L_x_3246:
        /* <DEDUP_REMOVED lines=43> */
[----:B------:R-:W-:Y:S02]  /*eaa0*/  ISETP.GT.AND P1, PT, R46, 0x29, !P1 ;  /* 0x000000292e00780c */ /* 0x000fe40004f24270 */
[----:B------:R-:W-:Y:S02]  /*eab0*/  ISETP.LT.OR P5, PT, R44, 0x29, P5 ;  /* 0x000000292c00780c */ /* 0x000fe40002fa1670 */
[----:B------:R-:W-:Y:S02]  /*eac0*/  ISETP.GT.AND P2, PT, R46, 0x30, !P2 ;  /* 0x000000302e00780c */ /* 0x000fe40005744270 */
[----:B------:R-:W-:Y:S02]  /*ead0*/  ISETP.LT.OR P1, PT, R44, 0x2a, P1 ;  /* 0x0000002a2c00780c */ /* 0x000fe40000f21670 */
[----:B------:R-:W-:-:S02]  /*eae0*/  FSEL R60, R41, -INF , !P5 ;  /* 0xff800000293c7808 */ /* 0x000fc40006800000 */
[----:B------:R-:W-:Y:S02]  /*eaf0*/  ISETP.GT.AND P3, PT, R46, 0x31, !P3 ;  /* 0x000000312e00780c */ /* 0x000fe40005f64270 */
[----:B------:R-:W-:Y:S02]  /*eb00*/  ISETP.LT.OR P2, PT, R44, 0x31, P2 ;  /* 0x000000312c00780c */ /* 0x000fe40001741670 */
[----:B------:R-:W-:Y:S02]  /*eb10*/  FSEL R62, R43, -INF , !P1 ;  /* 0xff8000002b3e7808 */ /* 0x000fe40004800000 */
[----:B------:R-:W-:Y:S02]  /*eb20*/  ISETP.GT.AND P4, PT, R46, 0x38, !P4 ;  /* 0x000000382e00780c */ /* 0x000fe40006784270 */
[----:B------:R-:W-:Y:S02]  /*eb30*/  ISETP.LT.OR P3, PT, R44, 0x32, P3 ;  /* 0x000000322c00780c */ /* 0x000fe40001f61670 */
[----:B------:R-:W-:-:S02]  /*eb40*/  FSEL R64, R50, -INF , !P2 ;  /* 0xff80000032407808 */ /* 0x000fc40005000000 */
[----:B------:R-:W-:Y:S02]  /*eb50*/  ISETP.GT.AND P1, PT, R46, 0x39, !P6 ;  /* 0x000000392e00780c */ /* 0x000fe40007724270 */
[----:B------:R-:W-:Y:S02]  /*eb60*/  ISETP.LT.OR P4, PT, R44, 0x39, P4 ;  /* 0x000000392c00780c */ /* 0x000fe40002781670 */
[----:B------:R-:W-:Y:S02]  /*eb70*/  FSEL R43, R56, -INF , !P3 ;  /* 0xff800000382b7808 */ /* 0x000fe40005800000 */
[----:B------:R-:W-:Y:S02]  /*eb80*/  ISETP.LT.OR P1, PT, R44, 0x3a, P1 ;  /* 0x0000003a2c00780c */ /* 0x000fe40000f21670 */
[----:B------:R-:W-:Y:S02]  /*eb90*/  FSEL R41, R54, -INF , !P4 ;  /* 0xff80000036297808 */ /* 0x000fe40006000000 */
        /* <DEDUP_REMOVED lines=34> */
[----:B------:R-:W-:Y:S02]  /*edc0*/  FSEL R15, R55, -INF , !P1 ;  /* 0xff800000370f7808 */ /* 0x000fe40004800000 */
[----:B------:R-:W-:Y:S02]  /*edd0*/  FMNMX.FTZ R14, R41, R8, !PT ;  /* 0x00000008290e7209 */ /* 0x000fe40007810000 */
[----:B------:R-:W-:Y:S01]  /*ede0*/  LOP3.LUT R8, R9, 0x4, RZ, 0xfc, !PT ;  /* 0x0000000409087812 */ /* 0x000fe200078efcff */
[----:B------:R-:W-:Y:S01]  /*edf0*/  IMAD.X R9, RZ, RZ, R16, P2 ;  /* 0x000000ffff097224 */ /* 0x000fe200010e0610 */
[----:B------:R-:W-:-:S02]  /*ee00*/  FMNMX.FTZ R49, R15, R14, !PT ;  /* 0x0000000e0f317209 */ /* 0x000fc40007810000 */
        /* <DEDUP_REMOVED lines=42> */
.L_x_3252:
[----:B------:R-:W-:Y:S05]  /*f0b0*/  BSYNC B0 ;  /* 0x0000000000007941 */ /* 0x000fea0003800000 */
.L_x_3251:
[----:B------:R-:W2:Y:S04]  /*f0c0*/  @!P1 LD.E.64 R48, desc[UR36][R152.64+0xe0] ;  /* 0x0000e02498309980 */ /* 0x000ea8000c101b00 */
[----:B------:R-:W3:Y:S04]  /*f0d0*/  @!P1 LD.E R47, desc[UR36][R46.64] ;  /* 0x000000242e2f9980 */ /* 0x000ee8000c101900 */
[----:B--2---:R-:W2:Y:S01]  /*f0e0*/  @!P1 LD.E.64 R48, desc[UR36][R48.64] ;  /* 0x0000002430309980 */ /* 0x004ea2000c101b00 */
[----:B---3--:R-:W-:-:S04]  /*f0f0*/  @!P1 IMAD R58, R58, 0x40, R47 ;  /* 0x000000403a3a9824 */ /* 0x008fc800078e022f */
[----:B------:R-:W-:-:S04]  /*f100*/  @!P1 VIADD R51, R58, 0x8 ;  /* 0x000000083a339836 */ /* 0x000fc80000000000 */
[----:B--2---:R-:W-:-:S05]  /*f110*/  @!P1 IMAD.WIDE R50, R51, 0x4, R48 ;  /* 0x0000000433329825 */ /* 0x004fca00078e0230 */
[----:B------:R-:W-:Y:S04]  /*f120*/  @!P1 ST.E desc[UR36][R50.64], R14 ;  /* 0x0000000e32009985 */ /* 0x000fe8000c101924 */
        /* <DEDUP_REMOVED lines=34> */
[-C--:B------:R-:W-:Y:S01]  /*f350*/  FFMA.FTZ R7, R11, R18.reuse, -R7 ;  /* 0x000000120b077223 */ /* 0x080fe20000010807 */
[-CC-:B------:R-:W-:Y:S01]  /*f360*/  FFMA.FTZ R21, R21, R18.reuse, -R9.reuse ;  /* 0x0000001215157223 */ /* 0x180fe20000010809 */
[----:B-----5:R-:W-:Y:S01]  /*f370*/  FADD.FTZ R11, R45, R52 ;  /* 0x000000342d0b7221 */ /* 0x020fe20000010000 */
[-CC-:B------:R-:W-:Y:S01]  /*f380*/  FFMA.FTZ R20, R20, R18.reuse, -R9.reuse ;  /* 0x0000001214147223 */ /* 0x180fe20000010809 */
[-CC-:B------:R-:W-:Y:S01]  /*f390*/  FFMA.FTZ R13, R13, R18.reuse, -R9.reuse ;  /* 0x000000120d0d7223 */ /* 0x180fe20000010809 */
[-CC-:B------:R-:W-:Y:S01]  /*f3a0*/  FFMA.FTZ R5, R5, R18.reuse, -R9.reuse ;  /* 0x0000001205057223 */ /* 0x180fe20000010809 */
[-CC-:B------:R-:W-:Y:S01]  /*f3b0*/  FFMA.FTZ R12, R12, R18.reuse, -R9.reuse ;  /* 0x000000120c0c7223 */ /* 0x180fe20000010809 */
[----:B------:R-:W1:Y:S01]  /*f3c0*/  MUFU.EX2 R169, R38 ;  /* 0x0000002600a97308 */ /* 0x000e620000000800 */
[-CC-:B------:R-:W-:Y:S01]  /*f3d0*/  FFMA.FTZ R8, R60, R18.reuse, -R9.reuse ;  /* 0x000000123c087223 */ /* 0x180fe20000010809 */
[-CC-:B------:R-:W-:Y:S01]  /*f3e0*/  FFMA.FTZ R43, R43, R18.reuse, -R9.reuse ;  /* 0x000000122b2b7223 */ /* 0x180fe20000010809 */
[----:B------:R-:W-:-:S05]  /*f3f0*/  FFMA.FTZ R41, R41, R18, -R9 ;  /* 0x0000001229297223 */ /* 0x000fca0000010809 */
[----:B------:R-:W-:Y:S08]  /*f400*/  MUFU.EX2 R39, R39 ;  /* 0x0000002700277308 */ /* 0x000ff00000000800 */
[----:B------:R-:W2:Y:S08]  /*f410*/  MUFU.EX2 R34, R34 ;  /* 0x0000002200227308 */ /* 0x000eb00000000800 */
[----:B------:R-:W-:Y:S08]  /*f420*/  MUFU.EX2 R170, R37 ;  /* 0x0000002500aa7308 */ /* 0x000ff00000000800 */
[----:B------:R0:W3:Y:S08]  /*f430*/  MUFU.EX2 R171, R32 ;  /* 0x0000002000ab7308 */ /* 0x0000f00000000800 */
[----:B------:R-:W4:Y:S01]  /*f440*/  MUFU.EX2 R36, R36 ;  /* 0x0000002400247308 */ /* 0x000f220000000800 */
[----:B0-----:R-:W-:-:S07]  /*f450*/  FADD.FTZ R32, R42, R11 ;  /* 0x0000000b2a207221 */ /* 0x001fce0000010000 */
[----:B------:R0:W-:Y:S08]  /*f460*/  MUFU.EX2 R182, R10 ;  /* 0x0000000a00b67308 */ /* 0x0001f00000000800 */
[----:B------:R-:W5:Y:S01]  /*f470*/  MUFU.EX2 R27, R27 ;  /* 0x0000001b001b7308 */ /* 0x000f620000000800 */
[----:B0-----:R-:W-:-:S04]  /*f480*/  FADD.FTZ R10, R40, R53 ;  /* 0x00000035280a7221 */ /* 0x001fc80000010000 */
[----:B-1----:R-:W-:Y:S01]  /*f490*/  FADD.FTZ R11, R169, R10 ;  /* 0x0000000aa90b7221 */ /* 0x002fe20000010000 */
[-C--:B------:R-:W-:Y:S02]  /*f4a0*/  FFMA.FTZ R10, R62, R18.reuse, -R9 ;  /* 0x000000123e0a7223 */ /* 0x080fe40000010809 */
[----:B------:R-:W0:Y:S01]  /*f4b0*/  MUFU.EX2 R35, R35 ;  /* 0x0000002300237308 */ /* 0x000e220000000800 */
[----:B--2---:R-:W-:Y:S01]  /*f4c0*/  FADD.FTZ R38, R34, R11 ;  /* 0x0000000b22267221 */ /* 0x004fe20000010000 */
[-CC-:B------:R-:W-:Y:S01]  /*f4d0*/  FFMA.FTZ R11, R64, R18.reuse, -R9.reuse ;  /* 0x00000012400b7223 */ /* 0x180fe20000010809 */
[----:B------:R-:W-:Y:S02]  /*f4e0*/  FFMA.FTZ R9, R15, R18, -R9 ;  /* 0x000000120f097223 */ /* 0x000fe40000010809 */
[----:B---3--:R-:W-:-:S03]  /*f4f0*/  FADD.FTZ R38, R171, R38 ;  /* 0x00000026ab267221 */ /* 0x008fc60000010000 */
[----:B------:R-:W-:Y:S08]  /*f500*/  MUFU.EX2 R37, R26 ;  /* 0x0000001a00257308 */ /* 0x000ff00000000800 */
[----:B------:R1:W2:Y:S08]  /*f510*/  MUFU.EX2 R26, R21 ;  /* 0x00000015001a7308 */ /* 0x0002b00000000800 */
[----:B------:R-:W3:Y:S01]  /*f520*/  MUFU.EX2 R33, R33 ;  /* 0x0000002100217308 */ /* 0x000ee20000000800 */
[----:B-1----:R-:W-:-:S04]  /*f530*/  FADD.FTZ R21, R39, R32 ;  /* 0x0000002027157221 */ /* 0x002fc80000010000 */
[----:B------:R-:W-:-:S03]  /*f540*/  FADD.FTZ R21, R170, R21 ;  /* 0x00000015aa157221 */ /* 0x000fc60000010000 */
[----:B------:R-:W-:Y:S01]  /*f550*/  MUFU.EX2 R20, R20 ;  /* 0x0000001400147308 */ /* 0x000fe20000000800 */
[----:B----4-:R-:W-:Y:S01]  /*f560*/  FADD.FTZ R44, R36, R21 ;  /* 0x00000015242c7221 */ /* 0x010fe20000010000 */
[----:B-----5:R-:W-:-:S03]  /*f570*/  FADD.FTZ R21, R27, R38 ;  /* 0x000000261b157221 */ /* 0x020fc60000010000 */
[----:B0-----:R-:W-:Y:S01]  /*f580*/  FADD.FTZ R44, R35, R44 ;  /* 0x0000002c232c7221 */ /* 0x001fe20000010000 */
[----:B--2---:R-:W-:Y:S02]  /*f590*/  FADD.FTZ R21, R26, R21 ;  /* 0x000000151a157221 */ /* 0x004fe40000010000 */
[----:B------:R3:W0:Y:S08]  /*f5a0*/  MUFU.EX2 R174, R31 ;  /* 0x0000001f00ae7308 */ /* 0x0006300000000800 */
[----:B------:R-:W1:Y:S01]  /*f5b0*/  MUFU.EX2 R13, R13 ;  /* 0x0000000d000d7308 */ /* 0x000e620000000800 */
[----:B---3--:R-:W-:-:S07]  /*f5c0*/  FADD.FTZ R31, R33, R44 ;  /* 0x0000002c211f7221 */ /* 0x008fce0000010000 */
[----:B------:R-:W2:Y:S01]  /*f5d0*/  MUFU.EX2 R30, R30 ;  /* 0x0000001e001e7308 */ /* 0x000ea20000000800 */
[----:B0-----:R-:W-:-:S07]  /*f5e0*/  FADD.FTZ R31, R174, R31 ;  /* 0x0000001fae1f7221 */ /* 0x001fce0000010000 */
[----:B------:R-:W-:Y:S08]  /*f5f0*/  MUFU.EX2 R5, R5 ;  /* 0x0000000500057308 */ /* 0x000ff00000000800 */
[----:B------:R-:W0:Y:S08]  /*f600*/  MUFU.EX2 R29, R29 ;  /* 0x0000001d001d7308 */ /* 0x000e300000000800 */
[----:B------:R-:W-:Y:S08]  /*f610*/  MUFU.EX2 R12, R12 ;  /* 0x0000000c000c7308 */ /* 0x000ff00000000800 */
[----:B------:R-:W3:Y:S08]  /*f620*/  MUFU.EX2 R28, R28 ;  /* 0x0000001c001c7308 */ /* 0x000ef00000000800 */
[----:B------:R4:W5:Y:S08]  /*f630*/  MUFU.EX2 R179, R8 ;  /* 0x0000000800b37308 */ /* 0x0009700000000800 */
[----:B------:R2:W5:Y:S01]  /*f640*/  MUFU.EX2 R32, R10 ;  /* 0x0000000a00207308 */ /* 0x0005620000000800 */
[----:B----4-:R-:W-:-:S04]  /*f650*/  FADD.FTZ R8, R20, R21 ;  /* 0x0000001514087221 */ /* 0x010fc80000010000 */
[----:B-1----:R-:W-:-:S03]  /*f660*/  FADD.FTZ R8, R13, R8 ;  /* 0x000000080d087221 */ /* 0x002fc60000010000 */
[----:B------:R-:W1:Y:S01]  /*f670*/  MUFU.EX2 R25, R25 ;  /* 0x0000001900197308 */ /* 0x000e620000000800 */
[----:B--2---:R-:W-:-:S04]  /*f680*/  FADD.FTZ R10, R30, R31 ;  /* 0x0000001f1e0a7221 */ /* 0x004fc80000010000 */
[----:B0-----:R-:W-:-:S03]  /*f690*/  FADD.FTZ R21, R29, R10 ;  /* 0x0000000a1d157221 */ /* 0x001fc60000010000 */
[----:B------:R0:W2:Y:S01]  /*f6a0*/  MUFU.EX2 R181, R11 ;  /* 0x0000000b00b57308 */ /* 0x0000a20000000800 */
[----:B---3--:R-:W-:-:S04]  /*f6b0*/  FADD.FTZ R10, R28, R21 ;  /* 0x000000151c0a7221 */ /* 0x008fc80000010000 */
[----:B------:R-:W-:-:S03]  /*f6c0*/  FADD.FTZ R10, R37, R10 ;  /* 0x0000000a250a7221 */ /* 0x000fc60000010000 */
[----:B------:R-:W3:Y:S01]  /*f6d0*/  MUFU.EX2 R24, R24 ;  /* 0x0000001800187308 */ /* 0x000ee20000000800 */
[----:B0-----:R-:W-:-:S04]  /*f6e0*/  FADD.FTZ R11, R5, R8 ;  /* 0x00000008050b7221 */ /* 0x001fc80000010000 */
[----:B------:R-:W-:-:S03]  /*f6f0*/  FADD.FTZ R8, R12, R11 ;  /* 0x0000000b0c087221 */ /* 0x000fc60000010000 */
[----:B------:R-:W0:Y:S01]  /*f700*/  MUFU.EX2 R38, R43 ;  /* 0x0000002b00267308 */ /* 0x000e220000000800 */
[----:B-----5:R-:W-:-:S04]  /*f710*/  FADD.FTZ R11, R179, R8 ;  /* 0x00000008b30b7221 */ /* 0x020fc80000010000 */
[----:B------:R-:W-:Y:S01]  /*f720*/  FADD.FTZ R8, R32, R11 ;  /* 0x0000000b20087221 */ /* 0x000fe20000010000 */
[----:B-1----:R-:W-:Y:S02]  /*f730*/  FADD.FTZ R11, R25, R10 ;  /* 0x0000000a190b7221 */ /* 0x002fe40000010000 */
[----:B------:R-:W1:Y:S01]  /*f740*/  MUFU.EX2 R41, R41 ;  /* 0x0000002900297308 */ /* 0x000e620000000800 */
[----:B--2---:R-:W-:Y:S01]  /*f750*/  FADD.FTZ R15, R181, R8 ;  /* 0x00000008b50f7221 */ /* 0x004fe20000010000 */
[----:B---3--:R-:W-:-:S04]  /*f760*/  FADD.FTZ R11, R24, R11 ;  /* 0x0000000b180b7221 */ /* 0x008fc80000010000 */
[----:B------:R-:W-:Y:S02]  /*f770*/  FADD.FTZ R10, R182, R11 ;  /* 0x0000000bb60a7221 */ /* 0x000fe40000010000 */
[----:B------:R-:W2:Y:S01]  /*f780*/  MUFU.EX2 R7, R7 ;  /* 0x0000000700077308 */ /* 0x000ea20000000800 */
[----:B0-----:R-:W-:-:S07]  /*f790*/  FADD.FTZ R8, R38, R15 ;  /* 0x0000000f26087221 */ /* 0x001fce0000010000 */
[----:B------:R-:W0:Y:S01]  /*f7a0*/  MUFU.EX2 R18, R9 ;  /* 0x0000000900127308 */ /* 0x000e220000000800 */
[----:B-1----:R-:W-:Y:S01]  /*f7b0*/  FADD.FTZ R11, R41, R8 ;  /* 0x00000008290b7221 */ /* 0x002fe20000010000 */
[----:B--2---:R-:W-:-:S05]  /*f7c0*/  FADD.FTZ R15, R7, R10 ;  /* 0x0000000a070f7221 */ /* 0x004fca0000010000 */
[----:B------:R-:W-:Y:S01]  /*f7d0*/  ST.E desc[UR36][R152.64+0x420], R15 ;  /* 0x0004200f98007985 */ /* 0x000fe2000c101924 */
[----:B0-----:R-:W-:-:S05]  /*f7e0*/  FADD.FTZ R21, R18, R11 ;  /* 0x0000000b12157221 */ /* 0x001fca0000010000 */
        /* <DEDUP_REMOVED lines=224> */
[----:B0-----:R-:W3:Y:S01]  /*105f0*/  LD.E R5, desc[UR36][R6.64] ;  /* 0x0000002406057980 */ /* 0x001ee2000c101900 */
[----:B------:R-:W-:Y:S01]  /*10600*/  LOP3.LUT R8, R17, 0xc, RZ, 0xfc, !PT ;  /* 0x0000000c11087812 */ /* 0x000fe200078efcff */
[----:B------:R-:W-:-:S02]  /*10610*/  IMAD.MOV.U32 R9, RZ, RZ, R19 ;  /* 0x000000ffff097224 */ /* 0x000fc400078e0013 */
[----:B---3--:R-:W-:-:S05]  /*10620*/  FMUL.FTZ R5, R14, R5 ;  /* 0x000000050e057220 */ /* 0x008fca0000410000 */
[----:B------:R0:W-:Y:S04]  /*10630*/  ST.E desc[UR36][R6.64], R5 ;  /* 0x0000000506007985 */ /* 0x0001e8000c101924 */
[----:B------:R-:W3:Y:S02]  /*10640*/  LD.E R11, desc[UR36][R8.64] ;  /* 0x00000024080b7980 */ /* 0x000ee4000c101900 */
[----:B---3--:R-:W-:-:S05]  /*10650*/  FMUL.FTZ R11, R14, R11 ;  /* 0x0000000b0e0b7220 */ /* 0x008fca0000410000 */
[----:B------:R3:W-:Y:S04]  /*10660*/  ST.E desc[UR36][R8.64], R11 ;  /* 0x0000000b08007985 */ /* 0x0007e8000c101924 */
[----:B------:R-:W4:Y:S04]  /*10670*/  LD.E R137, desc[UR36][R152.64+0x3fc] ;  /* 0x0003fc2498897980 */ /* 0x000f28000c101900 */
[----:B------:R-:W5:Y:S04]  /*10680*/  LD.E R13, desc[UR36][R152.64+0x218] ;  /* 0x00021824980d7980 */ /* 0x000f68000c101900 */
[----:B------:R-:W5:Y:S04]  /*10690*/  LD.E R15, desc[UR36][R152.64+0x21c] ;  /* 0x00021c24980f7980 */ /* 0x000f68000c101900 */
[----:B------:R-:W5:Y:S04]  /*106a0*/  LD.E R21, desc[UR36][R152.64+0x228] ;  /* 0x0002282498157980 */ /* 0x000f68000c101900 */
[----:B------:R-:W5:Y:S04]  /*106b0*/  LD.E R25, desc[UR36][R152.64+0x22c] ;  /* 0x00022c2498197980 */ /* 0x000f68000c101900 */
[----:B-1----:R-:W5:Y:S04]  /*106c0*/  LD.E R27, desc[UR36][R152.64+0x238] ;  /* 0x00023824981b7980 */ /* 0x002f68000c101900 */
[----:B--2---:R-:W2:Y:S04]  /*106d0*/  LD.E R29, desc[UR36][R152.64+0x23c] ;  /* 0x00023c24981d7980 */ /* 0x004ea8000c101900 */
[----:B0-----:R-:W2:Y:S04]  /*106e0*/  LD.E R5, desc[UR36][R152.64+0x248] ;  /* 0x0002482498057980 */ /* 0x001ea8000c101900 */
[----:B------:R-:W2:Y:S04]  /*106f0*/  LD.E R31, desc[UR36][R152.64+0x24c] ;  /* 0x00024c24981f7980 */ /* 0x000ea8000c101900 */
        /* <DEDUP_REMOVED lines=53> */
[----:B------:R-:W3:Y:S01]  /*10a50*/  LD.E R139, desc[UR36][R152.64+0x200] ;  /* 0x00020024988b7980 */ /* 0x000ee2000c101900 */
[C---:B----4-:R-:W-:Y:S01]  /*10a60*/  FMUL.FTZ R137, R14.reuse, R137 ;  /* 0x000000890e897220 */ /* 0x050fe20000410000 */
[C---:B-----5:R-:W-:Y:S01]  /*10a70*/  FMUL.FTZ R13, R14.reuse, R13 ;  /* 0x0000000d0e0d7220 */ /* 0x060fe20000410000 */
        /* <DEDUP_REMOVED lines=8> */
[C---:B---3--:R-:W-:Y:S01]  /*10b00*/  FMUL.FTZ R11, R14.reuse, R11 ;  /* 0x0000000b0e0b7220 */ /* 0x048fe20000410000 */
        /* <DEDUP_REMOVED lines=114> */
[----:B0-----:R-:W4:Y:S04]  /*11230*/  LD.E R13, desc[UR36][R18.64] ;  /* 0x00000024120d7980 */ /* 0x001f28000c101900 */
[----:B-1----:R-:W5:Y:S04]  /*11240*/  LD.E R5, desc[UR36][R152.64+0x1e8] ;  /* 0x0001e82498057980 */ /* 0x002f68000c101900 */
[----:B--2---:R-:W5:Y:S04]  /*11250*/  LD.E.64 R10, desc[UR36][R152.64+0xa8] ;  /* 0x0000a824980a7980 */ /* 0x004f68000c101b00 */
[----:B----4-:R0:W-:Y:S04]  /*11260*/  ST.E desc[UR36][R18.64], R13 ;  /* 0x0000000d12007985 */ /* 0x0101e8000c101924 */
[----:B------:R-:W2:Y:S04]  /*11270*/  LD.E R15, desc[UR36][R6.64] ;  /* 0x00000024060f7980 */ /* 0x000ea8000c101900 */
[----:B--2---:R1:W-:Y:S04]  /*11280*/  ST.E desc[UR36][R6.64], R15 ;  /* 0x0000000f06007985 */ /* 0x0043e8000c101924 */
[----:B------:R-:W2:Y:S04]  /*11290*/  LD.E R21, desc[UR36][R8.64] ;  /* 0x0000002408157980 */ /* 0x000ea8000c101900 */
[----:B--2---:R2:W-:Y:S04]  /*112a0*/  ST.E desc[UR36][R8.64], R21 ;  /* 0x0000001508007985 */ /* 0x0045e8000c101924 */
[----:B------:R-:W4:Y:S04]  /*112b0*/  LD.E R25, desc[UR36][R152.64+0x210] ;  /* 0x0002102498197980 */ /* 0x000f28000c101900 */
[----:B------:R-:W5:Y:S04]  /*112c0*/  LD.E R27, desc[UR36][R152.64+0x214] ;  /* 0x00021424981b7980 */ /* 0x000f68000c101900 */
[----:B------:R-:W5:Y:S04]  /*112d0*/  LD.E R29, desc[UR36][R152.64+0x218] ;  /* 0x00021824981d7980 */ /* 0x000f68000c101900 */
[----:B------:R-:W5:Y:S04]  /*112e0*/  LD.E R31, desc[UR36][R152.64+0x21c] ;  /* 0x00021c24981f7980 */ /* 0x000f68000c101900 */
[----:B------:R-:W5:Y:S04]  /*112f0*/  LD.E R33, desc[UR36][R152.64+0x220] ;  /* 0x0002202498217980 */ /* 0x000f68000c101900 */
[----:B---3--:R-:W3:Y:S04]  /*11300*/  LD.E R35, desc[UR36][R152.64+0x224] ;  /* 0x0002242498237980 */ /* 0x008ee8000c101900 */
[----:B0-----:R-:W3:Y:S04]  /*11310*/  LD.E R13, desc[UR36][R152.64+0x228] ;  /* 0x00022824980d7980 */ /* 0x001ee8000c101900 */
[----:B------:R-:W3:Y:S04]  /*11320*/  LD.E R37, desc[UR36][R152.64+0x22c] ;  /* 0x00022c2498257980 */ /* 0x000ee8000c101900 */
[----:B-1----:R-:W3:Y:S04]  /*11330*/  LD.E R15, desc[UR36][R152.64+0x230] ;  /* 0x00023024980f7980 */ /* 0x002ee8000c101900 */
[----:B------:R-:W3:Y:S04]  /*11340*/  LD.E R39, desc[UR36][R152.64+0x234] ;  /* 0x0002342498277980 */ /* 0x000ee8000c101900 */
        /* <DEDUP_REMOVED lines=114> */
[----:B----4-:R-:W-:Y:S04]  /*11a70*/  ST.E desc[UR36][R152.64+0x210], R25 ;  /* 0x0002101998007985 */ /* 0x010fe8000c101924 */
[----:B-----5:R-:W-:Y:S04]  /*11a80*/  ST.E desc[UR36][R152.64+0x214], R27 ;  /* 0x0002141b98007985 */ /* 0x020fe8000c101924 */
        /* <DEDUP_REMOVED lines=1060> */
.L_x_3254:
[----:B------:R-:W-:Y:S05]  /*15cd0*/  BSYNC B0 ;  /* 0x0000000000007941 */ /* 0x000fea0003800000 */
.L_x_3253:
[C---:B------:R-:W-:Y:S01]  /*15ce0*/  ISETP.GT.AND P0, PT, R0.reuse, R4, PT ;  /* 0x000000040000720c */ /* 0x040fe20003f04270 */
[----:B------:R-:W-:-:S12]  /*15cf0*/  VIADD R0, R0, 0xffffffff ;  /* 0xffffffff00007836 */ /* 0x000fd80000000000 */
[----:B------:R-:W-:Y:S05]  /*15d00*/  @P0 BRA `(.L_x_3255) ;  /* 0xffffff5400d00947 */ /* 0x000fea000383ffff */
[----:B01----:R-:W2:Y:S02]  /*15d10*/  LDL R5, [R1+0x70] ;  /* 0x0000700001057983 */ /* 0x003ea40000100800 */
[----:B--2---:R-:W-:-:S07]  /*15d20*/  IMAD.SHL.U32 R5, R5, 0x40, RZ ;  /* 0x0000004005057824 */ /* 0x004fce00078e00ff */
.L_x_3226:
        /* <DEDUP_REMOVED lines=23> */
.L_x_3258:
[----:B------:R-:W-:-:S13]  /*15ea0*/  ISETP.NE.AND P0, PT, R8, 0x1, PT ;  /* 0x000000010800780c */ /* 0x000fda0003f05270 */
[----:B------:R-:W0:Y:S02]  /*15eb0*/  @P0 LDC.64 R6, c[0x0][0xae0] ;  /* 0x0002b800ff060b82 */ /* 0x000e240000000a00 */
[----:B0-----:R-:W-:-:S05]  /*15ec0*/  @P0 IMAD.HI.U32 R6, R5, R6, RZ ;  /* 0x0000000605060227 */ /* 0x001fca00078e00ff */
[----:B------:R-:W-:-:S07]  /*15ed0*/  @P0 SHF.R.U32.HI R5, RZ, R7, R6 ;  /* 0x00000007ff050219 */ /* 0x000fce0000011606 */
.L_x_3259:
[----:B------:R-:W-:Y:S05]  /*15ee0*/  BSYNC B0 ;  /* 0x0000000000007941 */ /* 0x000fea0003800000 */
.L_x_3257:
[----:B------:R-:W-:-:S05]  /*15ef0*/  IMAD R5, R5, R8, RZ ;  /* 0x0000000805057224 */ /* 0x000fca00078e02ff */
[----:B------:R-:W-:-:S07]  /*15f00*/  VIMNMX R4, R4, R5, !PT ;  /* 0x0000000504047248 */ /* 0x000fce0007fe0100 */
.L_x_3256:
[----:B------:R-:W-:-:S05]  /*15f10*/  VIADD R4, R4, 0x3f ;  /* 0x0000003f04047836 */ /* 0x000fca0000000000 */
[----:B------:R-:W-:-:S04]  /*15f20*/  SHF.R.S32.HI R5, RZ, 0x1f, R4 ;  /* 0x0000001fff057819 */ /* 0x000fc80000011404 */
[----:B------:R-:W-:-:S04]  /*15f30*/  LEA.HI R5, R5, R4, RZ, 0x6 ;  /* 0x0000000405057211 */ /* 0x000fc800078f30ff */
[----:B------:R-:W-:-:S04]  /*15f40*/  SHF.R.S32.HI R4, RZ, 0x6, R5 ;  /* 0x00000006ff047819 */ /* 0x000fc80000011405 */
[----:B------:R-:W-:-:S04]  /*15f50*/  VIMNMX3 R4, RZ, UR48, R4, !PT ;  /* 0x00000030ff047c0f */ /* 0x000fc8000f800104 */
[----:B------:R-:W-:-:S13]  /*15f60*/  ISETP.GE.AND P0, PT, R0, R4, PT ;  /* 0x000000040000720c */ /* 0x000fda0003f06270 */
[----:B------:R-:W-:Y:S05]  /*15f70*/  @!P0 BRA `(.L_x_3260) ;  /* 0x00000098009c8947 */ /* 0x000fea0003800000 */
.L_x_3279:
        /* <DEDUP_REMOVED lines=23> */
.L_x_3262:
[----:B------:R-:W-:Y:S05]  /*160f0*/  BSYNC B0 ;  /* 0x0000000000007941 */ /* 0x000fea0003800000 */
.L_x_3261:
        /* <DEDUP_REMOVED lines=13> */
.L_x_3264:
[----:B------:R-:W-:Y:S05]  /*161d0*/  BSYNC B0 ;  /* 0x0000000000007941 */ /* 0x000fea0003800000 */
.L_x_3263:
        /* <DEDUP_REMOVED lines=8> */
.L_x_3266:
[----:B------:R-:W-:Y:S05]  /*16260*/  BSYNC B0 ;  /* 0x0000000000007941 */ /* 0x000fea0003800000 */
.L_x_3265:
        /* <DEDUP_REMOVED lines=62> */
.L_x_3269:
[----:B------:R-:W-:Y:S05]  /*16650*/  BSYNC B0 ;  /* 0x0000000000007941 */ /* 0x000fea0003800000 */
.L_x_3268:
        /* <DEDUP_REMOVED lines=13> */
.L_x_3271:
[----:B------:R-:W-:Y:S05]  /*16730*/  BSYNC B0 ;  /* 0x0000000000007941 */ /* 0x000fea0003800000 */
.L_x_3270:
        /* <DEDUP_REMOVED lines=8> */
.L_x_3273:
[----:B------:R-:W-:Y:S05]  /*167c0*/  BSYNC B0 ;  /* 0x0000000000007941 */ /* 0x000fea0003800000 */
.L_x_3272:
        /* <DEDUP_REMOVED lines=467> */
[----:B------:R-:W0:Y:S04]  /*18500*/  LD.E.64 R6, desc[UR36][R152.64+0x410] ;  /* 0x0004102498067980 */ /* 0x000e28000c101b00 */
[----:B--2---:R-:W2:Y:S02]  /*18510*/  LD.E R8, desc[UR36][R14.64] ;  /* 0x000000240e087980 */ /* 0x004ea4000c101900 */
[-C--:B--2---:R-:W-:Y:S01]  /*18520*/  FMUL.FTZ R11, R24, R8.reuse ;  /* 0x00000008180b7220 */ /* 0x084fe20000410000 */
[-C--:B------:R-:W-:Y:S01]  /*18530*/  FMUL.FTZ R10, R25, R8.reuse ;  /* 0x00000008190a7220 */ /* 0x080fe20000410000 */
[-C--:B------:R-:W-:Y:S01]  /*18540*/  FMUL.FTZ R13, R27, R8.reuse ;  /* 0x000000081b0d7220 */ /* 0x080fe20000410000 */
[----:B------:R-:W-:-:S03]  /*18550*/  FMUL.FTZ R27, R28, R8 ;  /* 0x000000081c1b7220 */ /* 0x000fc60000410000 */
[----:B------:R-:W0:Y:S01]  /*18560*/  MUFU.TANH R11, R11 ;  /* 0x0000000b000b7308 */ /* 0x000e220000002400 */
[-C--:B------:R-:W-:Y:S01]  /*18570*/  FMUL.FTZ R28, R29, R8.reuse ;  /* 0x000000081d1c7220 */ /* 0x080fe20000410000 */
[----:B------:R-:W-:-:S06]  /*18580*/  FMUL.FTZ R56, R32, R8 ;  /* 0x0000000820387220 */ /* 0x000fcc0000410000 */
[----:B------:R-:W2:Y:S01]  /*18590*/  MUFU.TANH R10, R10 ;  /* 0x0000000a000a7308 */ /* 0x000ea20000002400 */
[----:B------:R-:W-:-:S07]  /*185a0*/  FMUL.FTZ R33, R33, R8 ;  /* 0x0000000821217220 */ /* 0x000fce0000410000 */
[----:B------:R-:W3:Y:S01]  /*185b0*/  MUFU.TANH R27, R27 ;  /* 0x0000001b001b7308 */ /* 0x000ee20000002400 */
[----:B0-----:R-:W-:Y:S01]  /*185c0*/  FMNMX.FTZ R9, R11, R6, !PT ;  /* 0x000000060b097209 */ /* 0x001fe20007810000 */
[----:B------:R-:W-:-:S06]  /*185d0*/  FMUL.FTZ R57, R36, R8 ;  /* 0x0000000824397220 */ /* 0x000fcc0000410000 */
        /* <DEDUP_REMOVED lines=25> */
[-C--:B------:R-:W-:Y:S01]  /*18770*/  FMUL.FTZ R52, R52, R8.reuse ;  /* 0x0000000834347220 */ /* 0x080fe20000410000 */
[----:B------:R-:W-:Y:S01]  /*18780*/  FMUL.FTZ R12, R26, R8 ;  /* 0x000000081a0c7220 */ /* 0x000fe20000410000 */
[----:B0-----:R-:W-:-:S05]  /*18790*/  FMNMX.FTZ R30, R60, R30, !PT ;  /* 0x0000001e3c1e7209 */ /* 0x001fca0007810000 */
[----:B------:R-:W0:Y:S01]  /*187a0*/  MUFU.TANH R48, R48 ;  /* 0x0000003000307308 */ /* 0x000e220000002400 */
[----:B------:R-:W-:Y:S01]  /*187b0*/  FMUL.FTZ R53, R53, R8 ;  /* 0x0000000835357220 */ /* 0x000fe20000410000 */
[----:B--2---:R-:W-:-:S06]  /*187c0*/  FMNMX.FTZ R30, R62, R30, !PT ;  /* 0x0000001e3e1e7209 */ /* 0x004fcc0007810000 */
[----:B------:R-:W2:Y:S01]  /*187d0*/  MUFU.TANH R66, R49 ;  /* 0x0000003100427308 */ /* 0x000ea20000002400 */
[----:B---3--:R-:W-:-:S07]  /*187e0*/  FMNMX.FTZ R30, R64, R30, !PT ;  /* 0x0000001e401e7209 */ /* 0x008fce0007810000 */
[----:B------:R-:W3:Y:S01]  /*187f0*/  MUFU.TANH R52, R52 ;  /* 0x0000003400347308 */ /* 0x000ee20000002400 */
[----:B------:R-:W-:-:S07]  /*18800*/  FMUL.FTZ R15, R31, R8 ;  /* 0x000000081f0f7220 */ /* 0x000fce0000410000 */
[----:B------:R-:W4:Y:S01]  /*18810*/  MUFU.TANH R12, R12 ;  /* 0x0000000c000c7308 */ /* 0x000f220000002400 */
[----:B0-----:R-:W-:-:S07]  /*18820*/  FMNMX.FTZ R30, R48, R30, !PT ;  /* 0x0000001e301e7209 */ /* 0x001fce0007810000 */
[----:B------:R-:W0:Y:S01]  /*18830*/  MUFU.TANH R68, R53 ;  /* 0x0000003500447308 */ /* 0x000e220000002400 */
[----:B-1----:R-:W-:-:S07]  /*18840*/  FMUL.FTZ R20, R34, R8 ;  /* 0x0000000822147220 */ /* 0x002fce0000410000 */
[----:B------:R-:W1:Y:S01]  /*18850*/  MUFU.TANH R13, R13 ;  /* 0x0000000d000d7308 */ /* 0x000e620000002400 */
[----:B--2---:R-:W-:Y:S01]  /*18860*/  FMNMX.FTZ R9, R66, R30, !PT ;  /* 0x0000001e42097209 */ /* 0x004fe20007810000 */
[----:B------:R-:W-:-:S06]  /*18870*/  FMUL.FTZ R21, R35, R8 ;  /* 0x0000000823157220 */ /* 0x000fcc0000410000 */
[----:B------:R-:W2:Y:S01]  /*18880*/  MUFU.TANH R14, R14 ;  /* 0x0000000e000e7308 */ /* 0x000ea20000002400 */
[----:B---3--:R-:W-:Y:S01]  /*18890*/  FMNMX.FTZ R29, R52, R9, !PT ;  /* 0x00000009341d7209 */ /* 0x008fe20007810000 */
[----:B------:R-:W-:Y:S01]  /*188a0*/  FMUL.FTZ R24, R38, R8 ;  /* 0x0000000826187220 */ /* 0x000fe20000410000 */
[----:B----4-:R-:W-:-:S05]  /*188b0*/  FMNMX.FTZ R30, R12, R7, !PT ;  /* 0x000000070c1e7209 */ /* 0x010fca0007810000 */
[----:B------:R-:W3:Y:S01]  /*188c0*/  MUFU.TANH R15, R15 ;  /* 0x0000000f000f7308 */ /* 0x000ee20000002400 */
[----:B0-----:R-:W-:Y:S01]  /*188d0*/  FMNMX.FTZ R29, R68, R29, !PT ;  /* 0x0000001d441d7209 */ /* 0x001fe20007810000 */
[----:B------:R-:W-:Y:S01]  /*188e0*/  FMUL.FTZ R25, R39, R8 ;  /* 0x0000000827197220 */ /* 0x000fe20000410000 */
[----:B-1----:R-:W-:-:S05]  /*188f0*/  FMNMX.FTZ R9, R13, R30, !PT ;  /* 0x0000001e0d097209 */ /* 0x002fca0007810000 */
[----:B------:R-:W0:Y:S01]  /*18900*/  MUFU.TANH R20, R20 ;  /* 0x0000001400147308 */ /* 0x000e220000002400 */
[----:B--2---:R-:W-:Y:S01]  /*18910*/  FMNMX.FTZ R30, R14, R9, !PT ;  /* 0x000000090e1e7209 */ /* 0x004fe20007810000 */
[----:B------:R-:W1:Y:S06]  /*18920*/  SHFL.BFLY PT, R40, R29, 0x2, 0x1f ;  /* 0x0c401f001d287f89 */ /* 0x000e6c00000e0000 */
        /* <DEDUP_REMOVED lines=19> */
[----:B-1----:R-:W-:Y:S01]  /*18a60*/  FMNMX.FTZ R40, R29, R40, !PT ;  /* 0x000000281d287209 */ /* 0x002fe20007810000 */
[----:B------:R-:W-:Y:S01]  /*18a70*/  FMUL.FTZ R32, R54, R8 ;  /* 0x0000000836207220 */ /* 0x000fe20000410000 */
[----:B---3--:R-:W-:-:S05]  /*18a80*/  FMNMX.FTZ R30, R36, R9, !PT ;  /* 0x00000009241e7209 */ /* 0x008fca0007810000 */
[----:B------:R-:W1:Y:S01]  /*18a90*/  MUFU.TANH R35, R35 ;  /* 0x0000002300237308 */ /* 0x000e620000002400 */
[----:B------:R-:W3:Y:S01]  /*18aa0*/  SHFL.BFLY PT, R43, R40, 0x1, 0x1f ;  /* 0x0c201f00282b7f89 */ /* 0x000ee200000e0000 */
[----:B------:R-:W-:Y:S01]  /*18ab0*/  FMUL.FTZ R31, R55, R8 ;  /* 0x00000008371f7220 */ /* 0x000fe20000410000 */
[----:B0-----:R-:W-:-:S05]  /*18ac0*/  FMNMX.FTZ R9, R39, R30, !PT ;  /* 0x0000001e27097209 */ /* 0x001fca0007810000 */
[----:B------:R-:W0:Y:S01]  /*18ad0*/  MUFU.TANH R34, R34 ;  /* 0x0000002200227308 */ /* 0x000e220000002400 */
[----:B--2---:R-:W-:-:S07]  /*18ae0*/  FMNMX.FTZ R8, R38, R9, !PT ;  /* 0x0000000926087209 */ /* 0x004fce0007810000 */
[----:B------:R-:W2:Y:S01]  /*18af0*/  MUFU.TANH R32, R32 ;  /* 0x0000002000207308 */ /* 0x000ea20000002400 */
[----:B-1----:R-:W-:-:S07]  /*18b00*/  FMNMX.FTZ R9, R35, R8, !PT ;  /* 0x0000000823097209 */ /* 0x002fce0007810000 */
[----:B------:R-:W1:Y:S01]  /*18b10*/  MUFU.TANH R31, R31 ;  /* 0x0000001f001f7308 */ /* 0x000e620000002400 */
[----:B0-----:R-:W-:Y:S02]  /*18b20*/  FMNMX.FTZ R9, R34, R9, !PT ;  /* 0x0000000922097209 */ /* 0x001fe40007810000 */
[----:B------:R-:W-:Y:S02]  /*18b30*/  IADD3 R8, P1, R2, 0x410, RZ ;  /* 0x0000041002087810 */ /* 0x000fe40007f3e0ff */
[----:B--2---:R-:W-:-:S03]  /*18b40*/  FMNMX.FTZ R30, R32, R9, !PT ;  /* 0x00000009201e7209 */ /* 0x004fc60007810000 */
[----:B------:R-:W-:Y:S01]  /*18b50*/  IMAD.X R9, RZ, RZ, R16, P1 ;  /* 0x000000ffff097224 */ /* 0x000fe200008e0610 */
[----:B------:R-:W-:Y:S02]  /*18b60*/  LOP3.LUT R8, R8, 0x4, RZ, 0xfc, !PT ;  /* 0x0000000408087812 */ /* 0x000fe400078efcff */
[----:B---3--:R-:W-:Y:S02]  /*18b70*/  FMNMX.FTZ R43, R40, R43, !PT ;  /* 0x0000002b282b7209 */ /* 0x008fe40007810000 */
[----:B-1----:R-:W-:Y:S01]  /*18b80*/  FMNMX.FTZ R41, R31, R30, !PT ;  /* 0x0000001e1f297209 */ /* 0x002fe20007810000 */
        /* <DEDUP_REMOVED lines=37> */
.L_x_3276:
[----:B------:R-:W-:Y:S05]  /*18de0*/  BSYNC B0 ;  /* 0x0000000000007941 */ /* 0x000fea0003800000 */
.L_x_3275:
        /* <DEDUP_REMOVED lines=18> */
[-CC-:B------:R-:W-:Y:S01]  /*18f10*/  FFMA.FTZ R13, R13, R44.reuse, -R45.reuse ;  /* 0x0000002c0d0d7223 */ /* 0x180fe2000001082d */
[-C--:B------:R-:W-:Y:S01]  /*18f20*/  FFMA.FTZ R14, R14, R44.reuse, -R45 ;  /* 0x0000002c0e0e7223 */ /* 0x080fe2000001082d */
[----:B------:R-:W4:Y:S01]  /*18f30*/  MUFU.EX2 R11, R11 ;  /* 0x0000000b000b7308 */ /* 0x000f220000000800 */
[-C--:B------:R-:W-:Y:S01]  /*18f40*/  FFMA.FTZ R28, R28, R44.reuse, -R5 ;  /* 0x0000002c1c1c7223 */ /* 0x080fe20000010805 */
[-C--:B------:R-:W-:Y:S01]  /*18f50*/  FFMA.FTZ R15, R15, R44.reuse, -R45 ;  /* 0x0000002c0f0f7223 */ /* 0x080fe2000001082d */
[-CC-:B------:R-:W-:Y:S01]  /*18f60*/  FFMA.FTZ R6, R58, R44.reuse, -R5.reuse ;  /* 0x0000002c3a067223 */ /* 0x180fe20000010805 */
[-C--:B------:R-:W-:Y:S01]  /*18f70*/  FFMA.FTZ R56, R56, R44.reuse, -R5 ;  /* 0x0000002c38387223 */ /* 0x080fe20000010805 */
[-C--:B------:R-:W-:Y:S01]  /*18f80*/  FFMA.FTZ R20, R20, R44.reuse, -R45 ;  /* 0x0000002c14147223 */ /* 0x080fe2000001082d */
[-CC-:B------:R-:W-:Y:S01]  /*18f90*/  FFMA.FTZ R7, R60, R44.reuse, -R5.reuse ;  /* 0x0000002c3c077223 */ /* 0x180fe20000010805 */
[-C--:B------:R-:W-:Y:S01]  /*18fa0*/  FFMA.FTZ R33, R33, R44.reuse, -R5 ;  /* 0x0000002c21217223 */ /* 0x080fe20000010805 */
[----:B------:R-:W5:Y:S01]  /*18fb0*/  MUFU.EX2 R12, R12 ;  /* 0x0000000c000c7308 */ /* 0x000f620000000800 */
[-C--:B------:R-:W-:Y:S01]  /*18fc0*/  FFMA.FTZ R21, R21, R44.reuse, -R45 ;  /* 0x0000002c15157223 */ /* 0x080fe2000001082d */
[-CC-:B------:R-:W-:Y:S01]  /*18fd0*/  FFMA.FTZ R8, R62, R44.reuse, -R5.reuse ;  /* 0x0000002c3e087223 */ /* 0x180fe20000010805 */
[-C--:B------:R-:W-:Y:S01]  /*18fe0*/  FFMA.FTZ R57, R57, R44.reuse, -R5 ;  /* 0x0000002c39397223 */ /* 0x080fe20000010805 */
[-C--:B------:R-:W-:Y:S01]  /*18ff0*/  FFMA.FTZ R24, R24, R44.reuse, -R45 ;  /* 0x0000002c18187223 */ /* 0x080fe2000001082d */
[-C--:B------:R-:W-:Y:S01]  /*19000*/  FFMA.FTZ R9, R64, R44.reuse, -R5 ;  /* 0x0000002c40097223 */ /* 0x080fe20000010805 */
[-C--:B------:R-:W-:Y:S01]  /*19010*/  FFMA.FTZ R25, R25, R44.reuse, -R45 ;  /* 0x0000002c19197223 */ /* 0x080fe2000001082d */
[-C--:B------:R-:W-:Y:S01]  /*19020*/  FFMA.FTZ R37, R37, R44.reuse, -R5 ;  /* 0x0000002c25257223 */ /* 0x080fe20000010805 */
[----:B------:R-:W1:Y:S01]  /*19030*/  MUFU.EX2 R10, R10 ;  /* 0x0000000a000a7308 */ /* 0x000e620000000800 */
[-CC-:B------:R-:W-:Y:S01]  /*19040*/  FFMA.FTZ R26, R26, R44.reuse, -R45.reuse ;  /* 0x0000002c1a1a7223 */ /* 0x180fe2000001082d */
[-CC-:B------:R-:W-:Y:S01]  /*19050*/  FFMA.FTZ R36, R36, R44.reuse, -R45.reuse ;  /* 0x0000002c24247223 */ /* 0x180fe2000001082d */
[-CC-:B------:R-:W-:Y:S01]  /*19060*/  FFMA.FTZ R39, R39, R44.reuse, -R45.reuse ;  /* 0x0000002c27277223 */ /* 0x180fe2000001082d */
[-C--:B------:R-:W-:Y:S01]  /*19070*/  FFMA.FTZ R38, R38, R44.reuse, -R45 ;  /* 0x0000002c26267223 */ /* 0x080fe2000001082d */
[-C--:B------:R-:W-:Y:S01]  /*19080*/  FFMA.FTZ R40, R48, R44.reuse, -R5 ;  /* 0x0000002c30287223 */ /* 0x080fe20000010805 */
[-CC-:B------:R-:W-:Y:S01]  /*19090*/  FFMA.FTZ R35, R35, R44.reuse, -R45.reuse ;  /* 0x0000002c23237223 */ /* 0x180fe2000001082d */
[-CC-:B------:R-:W-:Y:S01]  /*190a0*/  FFMA.FTZ R34, R34, R44.reuse, -R45.reuse ;  /* 0x0000002c22227223 */ /* 0x180fe2000001082d */
[----:B------:R-:W2:Y:S01]  /*190b0*/  MUFU.EX2 R13, R13 ;  /* 0x0000000d000d7308 */ /* 0x000ea20000000800 */
[-CC-:B------:R-:W-:Y:S01]  /*190c0*/  FFMA.FTZ R32, R32, R44.reuse, -R45.reuse ;  /* 0x0000002c20207223 */ /* 0x180fe2000001082d */
[----:B------:R-:W-:-:S06]  /*190d0*/  FFMA.FTZ R31, R31, R44, -R45 ;  /* 0x0000002c1f1f7223 */ /* 0x000fcc000001082d */
[----:B------:R-:W-:Y:S08]  /*190e0*/  MUFU.EX2 R27, R27 ;  /* 0x0000001b001b7308 */ /* 0x000ff00000000800 */
[----:B------:R-:W3:Y:S08]  /*190f0*/  MUFU.EX2 R14, R14 ;  /* 0x0000000e000e7308 */ /* 0x000ef00000000800 */
[----:B------:R-:W-:Y:S08]  /*19100*/  MUFU.EX2 R28, R28 ;  /* 0x0000001c001c7308 */ /* 0x000ff00000000800 */
[----:B------:R0:W-:Y:S08]  /*19110*/  MUFU.EX2 R176, R6 ;  /* 0x0000000600b07308 */ /* 0x0001f00000000800 */
[----:B------:R-:W3:Y:S01]  /*19120*/  MUFU.EX2 R15, R15 ;  /* 0x0000000f000f7308 */ /* 0x000ee20000000800 */
[----:B0-----:R-:W-:-:S07]  /*19130*/  FFMA.FTZ R6, R52, R44, -R5 ;  /* 0x0000002c34067223 */ /* 0x001fce0000010805 */
[----:B------:R-:W-:Y:S08]  /*19140*/  MUFU.EX2 R56, R56 ;  /* 0x0000003800387308 */ /* 0x000ff00000000800 */
[----:B------:R4:W-:Y:S08]  /*19150*/  MUFU.EX2 R41, R7 ;  /* 0x0000000700297308 */ /* 0x0009f00000000800 */
[----:B------:R5:W-:Y:S01]  /*19160*/  MUFU.EX2 R182, R6 ;  /* 0x0000000600b67308 */ /* 0x000be20000000800 */
[----:B----4-:R-:W-:-:S07]  /*19170*/  FADD.FTZ R7, R11, R46 ;  /* 0x0000002e0b077221 */ /* 0x010fce0000010000 */
[----:B------:R-:W0:Y:S01]  /*19180*/  MUFU.EX2 R20, R20 ;  /* 0x0000001400147308 */ /* 0x000e220000000800 */
[----:B-----5:R-:W-:-:S07]  /*19190*/  FADD.FTZ R6, R12, R47 ;  /* 0x0000002f0c067221 */ /* 0x020fce0000010000 */
[----:B------:R-:W-:Y:S08]  /*191a0*/  MUFU.EX2 R33, R33 ;  /* 0x0000002100217308 */ /* 0x000ff00000000800 */
[----:B------:R1:W-:Y:S08]  /*191b0*/  MUFU.EX2 R178, R8 ;  /* 0x0000000800b27308 */ /* 0x0003f00000000800 */
[----:B------:R-:W4:Y:S01]  /*191c0*/  MUFU.EX2 R21, R21 ;  /* 0x0000001500157308 */ /* 0x000f220000000800 */
[----:B-1----:R-:W-:Y:S01]  /*191d0*/  FADD.FTZ R8, R10, R7 ;  /* 0x000000070a087221 */ /* 0x002fe20000010000 */
[----:B--2---:R-:W-:-:S04]  /*191e0*/  FADD.FTZ R7, R13, R6 ;  /* 0x000000060d077221 */ /* 0x004fc80000010000 */
[----:B---3--:R-:W-:Y:S02]  /*191f0*/  FADD.FTZ R6, R14, R7 ;  /* 0x000000070e067221 */ /* 0x008fe40000010000 */
[----:B------:R-:W1:Y:S02]  /*19200*/  MUFU.EX2 R57, R57 ;  /* 0x0000003900397308 */ /* 0x000e640000000800 */
[----:B------:R-:W-:-:S06]  /*19210*/  FADD.FTZ R7, R15, R6 ;  /* 0x000000060f077221 */ /* 0x000fcc0000010000 */
[----:B------:R2:W-:Y:S08]  /*19220*/  MUFU.EX2 R43, R9 ;  /* 0x00000009002b7308 */ /* 0x0005f00000000800 */
[----:B------:R-:W3:Y:S01]  /*19230*/  MUFU.EX2 R24, R24 ;  /* 0x0000001800187308 */ /* 0x000ee20000000800 */
[----:B--2---:R-:W-:Y:S01]  /*19240*/  FADD.FTZ R9, R27, R8 ;  /* 0x000000081b097221 */ /* 0x004fe20000010000 */
[----:B0-----:R-:W-:-:S03]  /*19250*/  FADD.FTZ R8, R20, R7 ;  /* 0x0000000714087221 */ /* 0x001fc60000010000 */
[----:B------:R-:W-:Y:S01]  /*19260*/  FADD.FTZ R9, R28, R9 ;  /* 0x000000091c097221 */ /* 0x000fe20000010000 */
[----:B----4-:R-:W-:Y:S02]  /*19270*/  FADD.FTZ R7, R21, R8 ;  /* 0x0000000815077221 */ /* 0x010fe40000010000 */
[----:B------:R0:W2:Y:S01]  /*19280*/  MUFU.EX2 R174, R37 ;  /* 0x0000002500ae7308 */ /* 0x0000a20000000800 */
[----:B------:R-:W-:-:S04]  /*19290*/  FADD.FTZ R6, R56, R9 ;  /* 0x0000000938067221 */ /* 0x000fc80000010000 */
[----:B------:R-:W-:-:S03]  /*192a0*/  FADD.FTZ R6, R33, R6 ;  /* 0x0000000621067221 */ /* 0x000fc60000010000 */
[----:B------:R-:W4:Y:S01]  /*192b0*/  MUFU.EX2 R25, R25 ;  /* 0x0000001900197308 */ /* 0x000f220000000800 */
[----:B-1----:R-:W-:Y:S01]  /*192c0*/  FADD.FTZ R9, R57, R6 ;  /* 0x0000000639097221 */ /* 0x002fe20000010000 */
[----:B---3--:R-:W-:Y:S01]  /*192d0*/  FADD.FTZ R6, R24, R7 ;  /* 0x0000000718067221 */ /* 0x008fe20000010000 */
[-CC-:B0-----:R-:W-:Y:S01]  /*192e0*/  FFMA.FTZ R37, R66, R44.reuse, -R5.reuse ;  /* 0x0000002c42257223 */ /* 0x181fe20000010805 */
[----:B------:R-:W-:-:S04]  /*192f0*/  FFMA.FTZ R5, R68, R44, -R5 ;  /* 0x0000002c44057223 */ /* 0x000fc80000010805 */
[----:B------:R-:W0:Y:S01]  /*19300*/  MUFU.EX2 R26, R26 ;  /* 0x0000001a001a7308 */ /* 0x000e220000000800 */
[----:B--2---:R-:W-:-:S07]  /*19310*/  FADD.FTZ R9, R174, R9 ;  /* 0x00000009ae097221 */ /* 0x004fce0000010000 */
[----:B------:R-:W1:Y:S01]  /*19320*/  MUFU.EX2 R177, R36 ;  /* 0x0000002400b17308 */ /* 0x000e620000000800 */
[----:B----4-:R-:W-:Y:S01]  /*19330*/  FADD.FTZ R7, R25, R6 ;  /* 0x0000000619077221 */ /* 0x010fe20000010000 */
[----:B------:R-:W-:-:S06]  /*19340*/  FADD.FTZ R6, R176, R9 ;  /* 0x00000009b0067221 */ /* 0x000fcc0000010000 */
[----:B------:R-:W2:Y:S01]  /*19350*/  MUFU.EX2 R39, R39 ;  /* 0x0000002700277308 */ /* 0x000ea20000000800 */
[----:B0-----:R-:W-:Y:S01]  /*19360*/  FADD.FTZ R8, R26, R7 ;  /* 0x000000071a087221 */ /* 0x001fe20000010000 */
[----:B------:R-:W-:-:S04]  /*19370*/  FADD.FTZ R7, R41, R6 ;  /* 0x0000000629077221 */ /* 0x000fc80000010000 */
[----:B------:R-:W-:Y:S02]  /*19380*/  FADD.FTZ R6, R178, R7 ;  /* 0x00000007b2067221 */ /* 0x000fe40000010000 */
[----:B------:R-:W0:Y:S01]  /*19390*/  MUFU.EX2 R38, R38 ;  /* 0x0000002600267308 */ /* 0x000e220000000800 */
[----:B-1----:R-:W-:Y:S01]  /*193a0*/  FADD.FTZ R8, R177, R8 ;  /* 0x00000008b1087221 */ /* 0x002fe20000010000 */
[----:B------:R-:W-:-:S06]  /*193b0*/  FADD.FTZ R9, R43, R6 ;  /* 0x000000062b097221 */ /* 0x000fcc0000010000 */
[----:B------:R-:W1:Y:S01]  /*193c0*/  MUFU.EX2 R40, R40 ;  /* 0x0000002800287308 */ /* 0x000e620000000800 */
[----:B--2---:R-:W-:-:S07]  /*193d0*/  FADD.FTZ R7, R39, R8 ;  /* 0x0000000827077221 */ /* 0x004fce0000010000 */
[----:B------:R-:W2:Y:S01]  /*193e0*/  MUFU.EX2 R35, R35 ;  /* 0x0000002300237308 */ /* 0x000ea20000000800 */
[----:B0-----:R-:W-:-:S07]  /*193f0*/  FADD.FTZ R6, R38, R7 ;  /* 0x0000000726067221 */ /* 0x001fce0000010000 */
[----:B------:R-:W0:Y:S01]  /*19400*/  MUFU.EX2 R37, R37 ;  /* 0x0000002500257308 */ /* 0x000e220000000800 */
[----:B-1----:R-:W-:-:S07]  /*19410*/  FADD.FTZ R8, R40, R9 ;  /* 0x0000000928087221 */ /* 0x002fce0000010000 */
[----:B------:R-:W1:Y:S01]  /*19420*/  MUFU.EX2 R34, R34 ;  /* 0x0000002200227308 */ /* 0x000e620000000800 */
[----:B--2---:R-:W-:-:S07]  /*19430*/  FADD.FTZ R7, R35, R6 ;  /* 0x0000000623077221 */ /* 0x004fce0000010000 */
[----:B------:R-:W2:Y:S01]  /*19440*/  MUFU.EX2 R32, R32 ;  /* 0x0000002000207308 */ /* 0x000ea20000000800 */
[----:B0-----:R-:W-:-:S04]  /*19450*/  FADD.FTZ R9, R37, R8 ;  /* 0x0000000825097221 */ /* 0x001fc80000010000 */
[----:B------:R-:W-:-:S03]  /*19460*/  FADD.FTZ R6, R182, R9 ;  /* 0x00000009b6067221 */ /* 0x000fc60000010000 */
[----:B------:R-:W0:Y:S01]  /*19470*/  MUFU.EX2 R5, R5 ;  /* 0x0000000500057308 */ /* 0x000e220000000800 */
[----:B-1----:R-:W-:-:S07]  /*19480*/  FADD.FTZ R7, R34, R7 ;  /* 0x0000000722077221 */ /* 0x002fce0000010000 */
[----:B------:R-:W1:Y:S01]  /*19490*/  MUFU.EX2 R31, R31 ;  /* 0x0000001f001f7308 */ /* 0x000e620000000800 */
[----:B--2---:R-:W-:Y:S01]  /*194a0*/  FADD.FTZ R8, R32, R7 ;  /* 0x0000000720087221 */ /* 0x004fe20000010000 */
[----:B0-----:R-:W-:-:S05]  /*194b0*/  FADD.FTZ R45, R5, R6 ;  /* 0x00000006052d7221 */ /* 0x001fca0000010000 */
[----:B------:R-:W-:Y:S01]  /*194c0*/  ST.E desc[UR36][R152.64+0x420], R45 ;  /* 0x0004202d98007985 */ /* 0x000fe2000c101924 */
[----:B-1----:R-:W-:-:S05]  /*194d0*/  FADD.FTZ R47, R31, R8 ;  /* 0x000000081f2f7221 */ /* 0x002fca0000010000 */
        /* <DEDUP_REMOVED lines=1615> */
.L_x_3278:
[----:B------:R-:W-:Y:S05]  /*1f9d0*/  BSYNC B0 ;  /* 0x0000000000007941 */ /* 0x000fea0003800000 */
.L_x_3277:
[----:B------:R-:W-:Y:S05]  /*1f9e0*/  @P0 BRA `(.L_x_3279) ;  /* 0xffffff6400640947 */ /* 0x000fea000383ffff */
.L_x_3260:
[----:B------:R-:W-:-:S04]  /*1f9f0*/  UISETP.LT.AND UP0, UPT, URZ, UR48, UPT ;  /* 0x000000303f00728c */ /* 0x000fc8000bf01270 */
[----:B------:R-:W-:-:S06]  /*1fa00*/  USEL UR4, URZ, UR48, !UP0 ;  /* 0x000000303f047287 */ /* 0x000fcc000c000000 */
[----:B------:R-:W-:-:S13]  /*1fa10*/  ISETP.GE.AND P0, PT, R0, UR4, PT ;  /* 0x0000000400007c0c */ /* 0x000fda000bf06270 */
[----:B------:R-:W-:Y:S05]  /*1fa20*/  @!P0 BRA `(.L_x_3280) ;  /* 0x000000a8003c8947 */ /* 0x000fea0003800000 */
.L_x_3309:
        /* <DEDUP_REMOVED lines=20> */
.L_x_3282:
[----:B------:R-:W-:Y:S05]  /*1fb70*/  BSYNC B0 ;  /* 0x0000000000007941 */ /* 0x000fea0003800000 */
.L_x_3281:
        /* <DEDUP_REMOVED lines=13> */
.L_x_3284:
[----:B------:R-:W-:Y:S05]  /*1fc50*/  BSYNC B0 ;  /* 0x0000000000007941 */ /* 0x000fea0003800000 */
.L_x_3283:
        /* <DEDUP_REMOVED lines=8> */
.L_x_3286:
[----:B------:R-:W-:Y:S05]  /*1fce0*/  BSYNC B0 ;  /* 0x0000000000007941 */ /* 0x000fea0003800000 */
.L_x_3285:
        /* <DEDUP_REMOVED lines=60> */
.L_x_3289:
[----:B------:R-:W-:Y:S05]  /*200b0*/  BSYNC B0 ;  /* 0x0000000000007941 */ /* 0x000fea0003800000 */
.L_x_3288:
        /* <DEDUP_REMOVED lines=13> */
.L_x_3291:
[----:B------:R-:W-:Y:S05]  /*20190*/  BSYNC B0 ;  /* 0x0000000000007941 */ /* 0x000fea0003800000 */
.L_x_3290:
        /* <DEDUP_REMOVED lines=8> */
.L_x_3293:
[----:B------:R-:W-:Y:S05]  /*20220*/  BSYNC B0 ;  /* 0x0000000000007941 */ /* 0x000fea0003800000 */
.L_x_3292:
        /* <DEDUP_REMOVED lines=473> */
[----:B--2---:R-:W0:Y:S01]  /*21fc0*/  LD.E R59, desc[UR36][R58.64] ;  /* 0x000000243a3b7980 */ /* 0x004e22000c101900 */
[----:B----4-:R-:W-:-:S02]  /*21fd0*/  ISETP.NE.AND P1, PT, R12, 0x1, PT ;  /* 0x000000010c00780c */ /* 0x010fc40003f25270 */
[----:B---3--:R-:W-:Y:S01]  /*21fe0*/  ISETP.GE.AND P2, PT, R9, 0x1, PT ;  /* 0x000000010900780c */ /* 0x008fe20003f46270 */
[----:B------:R-:W-:Y:S01]  /*21ff0*/  BSSY B0, `(.L_x_3295) ;  /* 0x0000079000007945 */ /* 0x000fe20003800000 */
[-C--:B0-----:R-:W-:Y:S01]  /*22000*/  FMUL.FTZ R15, R27, R59.reuse ;  /* 0x0000003b1b0f7220 */ /* 0x081fe20000410000 */
[----:B------:R-:W-:Y:S01]  /*22010*/  FMUL.FTZ R29, R29, R59 ;  /* 0x0000003b1d1d7220 */ /* 0x000fe20000410000 */
[----:B------:R-:W-:-:S03]  /*22020*/  SHF.R.S32.HI R27, RZ, 0x1f, R60 ;  /* 0x0000001fff1b7819 */ /* 0x000fc6000001143c */
[----:B------:R0:W2:Y:S02]  /*22030*/  MUFU.TANH R61, R29 ;  /* 0x0000001d003d7308 */ /* 0x0000a40000002400 */
[----:B0-----:R-:W-:-:S04]  /*22040*/  LEA.HI R29, R27, R60, RZ, 0x7 ;  /* 0x0000003c1b1d7211 */ /* 0x001fc800078f38ff */
[----:B------:R-:W-:Y:S01]  /*22050*/  LOP3.LUT R29, R29, 0xffffff80, RZ, 0xc0, !PT ;  /* 0xffffff801d1d7812 */ /* 0x000fe200078ec0ff */
[-C--:B------:R-:W-:Y:S01]  /*22060*/  FMUL.FTZ R32, R32, R59.reuse ;  /* 0x0000003b20207220 */ /* 0x080fe20000410000 */
[----:B------:R-:W-:-:S03]  /*22070*/  FMUL.FTZ R33, R33, R59 ;  /* 0x0000003b21217220 */ /* 0x000fc60000410000 */
[----:B------:R-:W-:Y:S01]  /*22080*/  IMAD.IADD R29, R60, 0x1, -R29 ;  /* 0x000000013c1d7824 */ /* 0x000fe200078e0a1d */
[----:B------:R0:W3:Y:S01]  /*22090*/  MUFU.TANH R62, R32 ;  /* 0x00000020003e7308 */ /* 0x0000e20000002400 */
[-C--:B-1----:R-:W-:Y:S01]  /*220a0*/  FMUL.FTZ R14, R26, R59.reuse ;  /* 0x0000003b1a0e7220 */ /* 0x082fe20000410000 */
[-C--:B------:R-:W-:Y:S01]  /*220b0*/  FMUL.FTZ R26, R31, R59.reuse ;  /* 0x0000003b1f1a7220 */ /* 0x080fe20000410000 */
[----:B------:R-:W-:-:S05]  /*220c0*/  FMUL.FTZ R20, R24, R59 ;  /* 0x0000003b18147220 */ /* 0x000fca0000410000 */
[----:B------:R1:W4:Y:S01]  /*220d0*/  MUFU.TANH R63, R33 ;  /* 0x00000021003f7308 */ /* 0x0003220000002400 */
[----:B0-----:R-:W-:Y:S01]  /*220e0*/  SHF.R.S32.HI R32, RZ, 0x1f, R29 ;  /* 0x0000001fff207819 */ /* 0x001fe2000001141d */
[----:B------:R-:W-:-:S03]  /*220f0*/  FMUL.FTZ R24, R30, R59 ;  /* 0x0000003b1e187220 */ /* 0x000fc60000410000 */
[----:B------:R-:W-:Y:S02]  /*22100*/  LEA.HI R31, R32, R29, RZ, 0x2 ;  /* 0x0000001d201f7211 */ /* 0x000fe400078f10ff */
[----:B-1----:R-:W-:Y:S01]  /*22110*/  LEA.HI R33, R27, R60, RZ, 0x2 ;  /* 0x0000003c1b217211 */ /* 0x002fe200078f10ff */
[----:B------:R-:W-:Y:S01]  /*22120*/  FMUL.FTZ R30, R34, R59 ;  /* 0x0000003b221e7220 */ /* 0x000fe20000410000 */
[--C-:B------:R-:W-:Y:S02]  /*22130*/  SHF.R.S32.HI R27, RZ, 0x2, R31.reuse ;  /* 0x00000002ff1b7819 */ /* 0x100fe4000001141f */
[----:B------:R-:W-:Y:S02]  /*22140*/  LOP3.LUT R33, R33, 0xfffffffc, RZ, 0xc0, !PT ;  /* 0xfffffffc21217812 */ /* 0x000fe400078ec0ff */
[----:B------:R-:W-:Y:S02]  /*22150*/  SHF.R.S32.HI R34, RZ, 0x1f, R31 ;  /* 0x0000001fff227819 */ /* 0x000fe4000001141f */
[----:B------:R-:W-:Y:S01]  /*22160*/  LEA.HI R32, R32, R29, RZ, 0x5 ;  /* 0x0000001d20207211 */ /* 0x000fe200078f28ff */
[----:B------:R-:W-:Y:S01]  /*22170*/  IMAD.IADD R33, R60, 0x1, -R33 ;  /* 0x000000013c217824 */ /* 0x000fe200078e0a21 */
[----:B------:R-:W-:Y:S01]  /*22180*/  LEA.HI R34, R34, R27, RZ, 0x3 ;  /* 0x0000001b22227211 */ /* 0x000fe200078f18ff */
[-C--:B------:R-:W-:Y:S01]  /*22190*/  FMUL.FTZ R58, R35, R59.reuse ;  /* 0x0000003b233a7220 */ /* 0x080fe20000410000 */
[----:B------:R-:W-:Y:S01]  /*221a0*/  FMUL.FTZ R36, R36, R59 ;  /* 0x0000003b24247220 */ /* 0x000fe20000410000 */
[----:B------:R-:W-:-:S02]  /*221b0*/  SHF.R.S32.HI R32, RZ, 0x5, R32 ;  /* 0x00000005ff207819 */ /* 0x000fc40000011420 */
[----:B------:R-:W-:Y:S02]  /*221c0*/  LOP3.LUT R34, R34, 0xfffffff8, RZ, 0xc0, !PT ;  /* 0xfffffff822227812 */ /* 0x000fe400078ec0ff */
[----:B------:R-:W-:Y:S01]  /*221d0*/  LEA.HI R35, R33, R33, RZ, 0x1 ;  /* 0x0000002121237211 */ /* 0x000fe200078f08ff */
[----:B------:R0:W1:Y:S01]  /*221e0*/  MUFU.TANH R64, R36 ;  /* 0x0000002400407308 */ /* 0x0000620000002400 */
[----:B------:R-:W-:Y:S02]  /*221f0*/  IMAD R21, R21, 0x4, R32 ;  /* 0x0000000415157824 */ /* 0x000fe400078e0220 */
[----:B------:R-:W-:Y:S01]  /*22200*/  IMAD.IADD R34, R27, 0x1, -R34 ;  /* 0x000000011b227824 */ /* 0x000fe200078e0a22 */
[----:B0-----:R-:W-:-:S03]  /*22210*/  LOP3.LUT R36, R35, 0x1ffffffe, RZ, 0xc0, !PT ;  /* 0x1ffffffe23247812 */ /* 0x001fc600078ec0ff */
[----:B------:R-:W-:Y:S02]  /*22220*/  IMAD.U32 R21, R21, 0x10, R34 ;  /* 0x0000001015157824 */ /* 0x000fe400078e0022 */
[----:B------:R-:W-:-:S04]  /*22230*/  IMAD.IADD R36, R33, 0x1, -R36 ;  /* 0x0000000121247824 */ /* 0x000fc800078e0a24 */
[----:B------:R-:W-:Y:S02]  /*22240*/  IMAD R36, R36, 0x8, R21 ;  /* 0x0000000824247824 */ /* 0x000fe400078e0215 */
[----:B------:R-:W-:Y:S02]  /*22250*/  FMUL.FTZ R43, R43, R59 ;  /* 0x0000003b2b2b7220 */ /* 0x000fe40000410000 */
[----:B------:R-:W-:Y:S02]  /*22260*/  @P1 IMAD.HI.U32 R13, R36, R13, RZ ;  /* 0x0000000d240d1227 */ /* 0x000fe400078e00ff */
[----:B------:R0:W1:Y:S03]  /*22270*/  MUFU.TANH R71, R43 ;  /* 0x0000002b00477308 */ /* 0x0000660000002400 */
[----:B------:R-:W-:Y:S01]  /*22280*/  @P1 SHF.R.U32.HI R36, RZ, R56, R13 ;  /* 0x00000038ff241219 */ /* 0x000fe2000001160d */
[-C--:B------:R-:W-:Y:S01]  /*22290*/  FMUL.FTZ R41, R41, R59.reuse ;  /* 0x0000003b29297220 */ /* 0x080fe20000410000 */
[----:B------:R-:W-:Y:S01]  /*222a0*/  LOP3.LUT R12, R31, 0x7ffffffc, RZ, 0xc0, !PT ;  /* 0x7ffffffc1f0c7812 */ /* 0x000fe200078ec0ff */
[----:B0-----:R-:W-:Y:S01]  /*222b0*/  FMUL.FTZ R43, R47, R59 ;  /* 0x0000003b2f2b7220 */ /* 0x001fe20000410000 */
[----:B------:R-:W-:Y:S01]  /*222c0*/  IMAD.SHL.U32 R47, R0, 0x40, RZ ;  /* 0x00000040002f7824 */ /* 0x000fe200078e00ff */
[----:B------:R-:W0:Y:S01]  /*222d0*/  SHFL.IDX PT, R21, R36, RZ, 0x1c1f ;  /* 0x001c1fff24157589 */ /* 0x000e2200000e0000 */
[----:B------:R2:W0:Y:S01]  /*222e0*/  MUFU.TANH R69, R41 ;  /* 0x0000002900457308 */ /* 0x0004220000002400 */
[----:B------:R-:W-:-:S02]  /*222f0*/  IMAD.IADD R32, R29, 0x1, -R12 ;  /* 0x000000011d207824 */ /* 0x000fc400078e0a0c */
[----:B------:R-:W-:Y:S01]  /*22300*/  IADD3 R13, -R47, 0x1, RZ ;  /* 0x000000012f0d7810 */ /* 0x000fe20007ffe1ff */
        /* <DEDUP_REMOVED lines=16> */
[----:B------:R-:W-:Y:S01]  /*22410*/  IMAD R13, R32, -0x2, R13 ;  /* 0xfffffffe200d7824 */ /* 0x000fe200078e020d */
[----:B------:R-:W2:Y:S01]  /*22420*/  MUFU.TANH R20, R20 ;  /* 0x0000001400147308 */ /* 0x000ea20000002400 */
[-C--:B------:R-:W-:Y:S01]  /*22430*/  FMUL.FTZ R38, R38, R59.reuse ;  /* 0x0000003b26267220 */ /* 0x080fe20000410000 */
[----:B------:R-:W-:-:S02]  /*22440*/  FMUL.FTZ R42, R42, R59 ;  /* 0x0000003b2a2a7220 */ /* 0x000fc40000410000 */
[----:B------:R-:W-:-:S04]  /*22450*/  IADD3 R12, -R4, R13, R5 ;  /* 0x0000000d040c7210 */ /* 0x000fc80007ffe105 */
[----:B------:R-:W0:Y:S01]  /*22460*/  MUFU.TANH R25, R25 ;  /* 0x0000001900197308 */ /* 0x000e220000002400 */
[----:B------:R-:W-:-:S07]  /*22470*/  LOP3.LUT R13, RZ, R6, RZ, 0x33, !PT ;  /* 0x00000006ff0d7212 */ /* 0x000fce00078e33ff */
        /* <DEDUP_REMOVED lines=23> */
[----:B------:R3:W1:Y:S08]  /*225f0*/  MUFU.TANH R66, R38 ;  /* 0x0000002600427308 */ /* 0x0006700000002400 */
[----:B------:R4:W1:Y:S01]  /*22600*/  MUFU.TANH R70, R42 ;  /* 0x0000002a00467308 */ /* 0x0008620000002400 */
[----:B---3--:R-:W-:-:S04]  /*22610*/  IMAD.IADD R38, R12, 0x1, R7 ;  /* 0x000000010c267824 */ /* 0x008fc800078e0207 */
[----:B0-----:R-:W-:Y:S02]  /*22620*/  IMAD.IADD R6, R38, 0x1, R21 ;  /* 0x0000000126067824 */ /* 0x001fe400078e0215 */
[----:B----4-:R-:W-:-:S04]  /*22630*/  IMAD.IADD R42, R12, 0x1, R13 ;  /* 0x000000010c2a7824 */ /* 0x010fc800078e020d */
[----:B------:R-:W-:Y:S01]  /*22640*/  IMAD.IADD R7, R42, 0x1, R21 ;  /* 0x000000012a077824 */ /* 0x000fe200078e0215 */
[----:B--2---:R-:W-:Y:S06]  /*22650*/  @!P2 BRA `(.L_x_3296) ;  /* 0x000000000048a947 */ /* 0x004fec0003800000 */
        /* <DEDUP_REMOVED lines=10> */
.L_x_3298:
[----:B------:R-:W-:-:S13]  /*22700*/  ISETP.NE.AND P1, PT, R9, 0x1, PT ;  /* 0x000000010900780c */ /* 0x000fda0003f25270 */
[----:B------:R-:W-:-:S05]  /*22710*/  @P1 IMAD.HI.U32 R12, R8, R10, RZ ;  /* 0x0000000a080c1227 */ /* 0x000fca00078e00ff */
[----:B------:R-:W-:-:S07]  /*22720*/  @P1 SHF.R.U32.HI R8, RZ, R11, R12 ;  /* 0x0000000bff081219 */ /* 0x000fce000001160c */
.L_x_3299:
[----:B------:R-:W-:Y:S05]  /*22730*/  BSYNC B1 ;  /* 0x0000000000017941 */ /* 0x000fea0003800000 */
.L_x_3297:
[----:B------:R-:W-:-:S04]  /*22740*/  IMAD R13, R8, R9, -R47 ;  /* 0x00000009080d7224 */ /* 0x000fc800078e0a2f */
[----:B------:R-:W-:-:S05]  /*22750*/  IMAD R8, R32, -0x2, R13 ;  /* 0xfffffffe20087824 */ /* 0x000fca00078e020d */
[----:B------:R-:W-:Y:S02]  /*22760*/  VIMNMX R7, R7, R8, !PT ;  /* 0x0000000807077248 */ /* 0x000fe40007fe0100 */
[----:B------:R-:W-:-:S07]  /*22770*/  VIADDMNMX R6, R8, R9, R6, PT ;  /* 0x0000000908067246 */ /* 0x000fce0003800106 */
.L_x_3296:
[----:B------:R-:W-:Y:S05]  /*22780*/  BSYNC B0 ;  /* 0x0000000000007941 */ /* 0x000fea0003800000 */
.L_x_3295:
        /* <DEDUP_REMOVED lines=30> */
[----:B-1----:R-:W-:-:S02]  /*22970*/  FSEL R33, R64, -INF , !P1 ;  /* 0xff80000040217808 */ /* 0x002fc40004800000 */
        /* <DEDUP_REMOVED lines=32> */
[----:B------:R-:W-:Y:S01]  /*22b80*/  ISETP.GE.AND P4, PT, R46, 0x39, PT ;  /* 0x000000392e00780c */ /* 0x000fe20003f86270 */
[----:B------:R-:W0:Y:S03]  /*22b90*/  SHFL.IDX PT, R49, R36, 0x1, 0x1c1f ;  /* 0x003c1f0024317f89 */ /* 0x000e2600000e0000 */
        /* <DEDUP_REMOVED lines=26> */
.L_x_3303:
[----:B------:R-:W-:-:S13]  /*22d40*/  ISETP.NE.AND P6, PT, R9, 0x1, PT ;  /* 0x000000010900780c */ /* 0x000fda0003fc5270 */
[----:B------:R-:W-:-:S05]  /*22d50*/  @P6 IMAD.HI.U32 R10, R4, R10, RZ ;  /* 0x0000000a040a6227 */ /* 0x000fca00078e00ff */
[----:B------:R-:W-:-:S07]  /*22d60*/  @P6 SHF.R.U32.HI R4, RZ, R11, R10 ;  /* 0x0000000bff046219 */ /* 0x000fce000001160a */
.L_x_3304:
[----:B------:R-:W-:Y:S05]  /*22d70*/  BSYNC B1 ;  /* 0x0000000000017941 */ /* 0x000fea0003800000 */
.L_x_3302:
[----:B------:R-:W-:-:S04]  /*22d80*/  IMAD R5, R4, R9, -R47 ;  /* 0x0000000904057224 */ /* 0x000fc800078e0a2f */
[----:B------:R-:W-:-:S05]  /*22d90*/  IMAD R32, R32, -0x2, R5 ;  /* 0xfffffffe20207824 */ /* 0x000fca00078e0205 */
[----:B------:R-:W-:Y:S02]  /*22da0*/  VIADDMNMX R6, R32, R9, R6, PT ;  /* 0x0000000920067246 */ /* 0x000fe40003800106 */
[----:B------:R-:W-:-:S07]  /*22db0*/  VIMNMX R7, R7, R32, !PT ;  /* 0x0000002007077248 */ /* 0x000fce0007fe0100 */
.L_x_3301:
[----:B------:R-:W-:Y:S05]  /*22dc0*/  BSYNC B0 ;  /* 0x0000000000007941 */ /* 0x000fea0003800000 */
.L_x_3300:
        /* <DEDUP_REMOVED lines=59> */
[----:B------:R-:W-:-:S04]  /*23180*/  IADD3 R6, P2, R2, 0x410, RZ ;  /* 0x0000041002067810 */ /* 0x000fc80007f5e0ff */
        /* <DEDUP_REMOVED lines=80> */
.L_x_3306:
[----:B------:R-:W-:Y:S05]  /*23690*/  BSYNC B0 ;  /* 0x0000000000007941 */ /* 0x000fea0003800000 */
.L_x_3305:
        /* <DEDUP_REMOVED lines=22> */
[-CC-:B------:R-:W-:Y:S01]  /*23800*/  FFMA.FTZ R35, R35, R50.reuse, -R46.reuse ;  /* 0x0000003223237223 */ /* 0x180fe2000001082e */
[-CC-:B------:R-:W-:Y:S01]  /*23810*/  FFMA.FTZ R42, R42, R50.reuse, -R5.reuse ;  /* 0x000000322a2a7223 */ /* 0x180fe20000010805 */
[----:B------:R-:W5:Y:S01]  /*23820*/  MUFU.EX2 R45, R45 ;  /* 0x0000002d002d7308 */ /* 0x000f620000000800 */
        /* <DEDUP_REMOVED lines=14> */
[-C--:B------:R-:W-:Y:S01]  /*23910*/  FFMA.FTZ R29, R29, R50.reuse, -R46 ;  /* 0x000000321d1d7223 */ /* 0x080fe2000001082e */
[----:B------:R-:W1:Y:S01]  /*23920*/  MUFU.EX2 R40, R40 ;  /* 0x0000002800287308 */ /* 0x000e620000000800 */
[----:B-----5:R-:W-:Y:S01]  /*23930*/  FADD.FTZ R7, R45, R52 ;  /* 0x000000342d077221 */ /* 0x020fe20000010000 */
[-CC-:B------:R-:W-:Y:S01]  /*23940*/  FFMA.FTZ R10, R10, R50.reuse, -R5.reuse ;  /* 0x000000320a0a7223 */ /* 0x180fe20000010805 */
[-CC-:B------:R-:W-:Y:S01]  /*23950*/  FFMA.FTZ R4, R56, R50.reuse, -R5.reuse ;  /* 0x0000003238047223 */ /* 0x180fe20000010805 */
[-CC-:B------:R-:W-:Y:S01]  /*23960*/  FFMA.FTZ R28, R28, R50.reuse, -R46.reuse ;  /* 0x000000321c1c7223 */ /* 0x180fe2000001082e */
[-C--:B------:R-:W-:Y:S01]  /*23970*/  FFMA.FTZ R9, R9, R50.reuse, -R5 ;  /* 0x0000003209097223 */ /* 0x080fe20000010805 */
[-CC-:B------:R-:W-:Y:S01]  /*23980*/  FFMA.FTZ R27, R27, R50.reuse, -R46.reuse ;  /* 0x000000321b1b7223 */ /* 0x180fe2000001082e */
[-CC-:B------:R-:W-:Y:S01]  /*23990*/  FFMA.FTZ R21, R21, R50.reuse, -R46.reuse ;  /* 0x0000003215157223 */ /* 0x180fe2000001082e */
[----:B------:R-:W2:Y:S01]  /*239a0*/  MUFU.EX2 R169, R38 ;  /* 0x0000002600a97308 */ /* 0x000ea20000000800 */
[----:B0-----:R-:W-:Y:S01]  /*239b0*/  FADD.FTZ R6, R42, R51 ;  /* 0x000000332a067221 */ /* 0x001fe20000010000 */
[-CC-:B------:R-:W-:Y:S01]  /*239c0*/  FFMA.FTZ R43, R43, R50.reuse, -R5.reuse ;  /* 0x000000322b2b7223 */ /* 0x180fe20000010805 */
[-C--:B------:R-:W-:Y:S01]  /*239d0*/  FFMA.FTZ R8, R8, R50.reuse, -R46 ;  /* 0x0000003208087223 */ /* 0x080fe2000001082e */
[----:B------:R-:W-:-:S04]  /*239e0*/  FFMA.FTZ R41, R41, R50, -R5 ;  /* 0x0000003229297223 */ /* 0x000fc80000010805 */
[----:B------:R-:W-:Y:S08]  /*239f0*/  MUFU.EX2 R39, R39 ;  /* 0x0000002700277308 */ /* 0x000ff00000000800 */
[----:B------:R-:W0:Y:S08]  /*23a00*/  MUFU.EX2 R36, R36 ;  /* 0x0000002400247308 */ /* 0x000e300000000800 */
[----:B------:R-:W3:Y:S08]  /*23a10*/  MUFU.EX2 R170, R37 ;  /* 0x0000002500aa7308 */ /* 0x000ef00000000800 */
[----:B------:R-:W4:Y:S08]  /*23a20*/  MUFU.EX2 R171, R32 ;  /* 0x0000002000ab7308 */ /* 0x000f300000000800 */
[----:B------:R-:W5:Y:S08]  /*23a30*/  MUFU.EX2 R35, R35 ;  /* 0x0000002300237308 */ /* 0x000f700000000800 */
[----:B------:R-:W-:Y:S08]  /*23a40*/  MUFU.EX2 R30, R30 ;  /* 0x0000001e001e7308 */ /* 0x000ff00000000800 */
[----:B------:R-:W-:Y:S08]  /*23a50*/  MUFU.EX2 R178, R25 ;  /* 0x0000001900b27308 */ /* 0x000ff00000000800 */
[----:B------:R-:W5:Y:S08]  /*23a60*/  MUFU.EX2 R34, R34 ;  /* 0x0000002200227308 */ /* 0x000f700000000800 */
[----:B------:R1:W-:Y:S08]  /*23a70*/  MUFU.EX2 R25, R12 ;  /* 0x0000000c00197308 */ /* 0x0003f00000000800 */
[----:B------:R0:W-:Y:S01]  /*23a80*/  MUFU.EX2 R173, R26 ;  /* 0x0000001a00ad7308 */ /* 0x0001e20000000800 */
[----:B-1----:R-:W-:Y:S01]  /*23a90*/  FADD.FTZ R12, R40, R7 ;  /* 0x00000007280c7221 */ /* 0x002fe20000010000 */
[----:B--2---:R-:W-:Y:S01]  /*23aa0*/  FADD.FTZ R7, R169, R6 ;  /* 0x00000006a9077221 */ /* 0x004fe20000010000 */
[----:B------:R-:W-:-:S05]  /*23ab0*/  FFMA.FTZ R6, R58, R50, -R5 ;  /* 0x000000323a067223 */ /* 0x000fca0000010805 */
[----:B------:R-:W1:Y:S01]  /*23ac0*/  MUFU.EX2 R33, R33 ;  /* 0x0000002100217308 */ /* 0x000e620000000800 */
[----:B0-----:R-:W-:Y:S01]  /*23ad0*/  FADD.FTZ R26, R36, R7 ;  /* 0x00000007241a7221 */ /* 0x001fe20000010000 */
[-CC-:B------:R-:W-:Y:S01]  /*23ae0*/  FFMA.FTZ R7, R60, R50.reuse, -R5.reuse ;  /* 0x000000323c077223 */ /* 0x180fe20000010805 */
[----:B------:R-:W-:-:S05]  /*23af0*/  FFMA.FTZ R5, R20, R50, -R5 ;  /* 0x0000003214057223 */ /* 0x000fca0000010805 */
[----:B------:R0:W-:Y:S08]  /*23b00*/  MUFU.EX2 R180, R13 ;  /* 0x0000000d00b47308 */ /* 0x0001f00000000800 */
[----:B------:R-:W2:Y:S01]  /*23b10*/  MUFU.EX2 R24, R24 ;  /* 0x0000001800187308 */ /* 0x000ea20000000800 */
[----:B0-----:R-:W-:-:S04]  /*23b20*/  FADD.FTZ R13, R39, R12 ;  /* 0x0000000c270d7221 */ /* 0x001fc80000010000 */
[----:B---3--:R-:W-:Y:S01]  /*23b30*/  FADD.FTZ R32, R170, R13 ;  /* 0x0000000daa207221 */ /* 0x008fe20000010000 */
[----:B----4-:R-:W-:Y:S02]  /*23b40*/  FADD.FTZ R13, R171, R26 ;  /* 0x0000001aab0d7221 */ /* 0x010fe40000010000 */
[----:B------:R5:W-:Y:S08]  /*23b50*/  MUFU.EX2 R174, R31 ;  /* 0x0000001f00ae7308 */ /* 0x000bf00000000800 */
[----:B------:R-:W0:Y:S01]  /*23b60*/  MUFU.EX2 R11, R11 ;  /* 0x0000000b000b7308 */ /* 0x000e220000000800 */
[----:B-----5:R-:W-:-:S04]  /*23b70*/  FADD.FTZ R31, R35, R32 ;  /* 0x00000020231f7221 */ /* 0x020fc80000010000 */
[----:B------:R-:W-:-:S03]  /*23b80*/  FADD.FTZ R26, R34, R31 ;  /* 0x0000001f221a7221 */ /* 0x000fc60000010000 */
[----:B------:R-:W-:Y:S01]  /*23b90*/  MUFU.EX2 R29, R29 ;  /* 0x0000001d001d7308 */ /* 0x000fe20000000800 */
[----:B-1----:R-:W-:-:S07]  /*23ba0*/  FADD.FTZ R31, R33, R26 ;  /* 0x0000001a211f7221 */ /* 0x002fce0000010000 */
[----:B------:R-:W1:Y:S08]  /*23bb0*/  MUFU.EX2 R10, R10 ;  /* 0x0000000a000a7308 */ /* 0x000e700000000800 */
[----:B------:R3:W-:Y:S08]  /*23bc0*/  MUFU.EX2 R179, R4 ;  /* 0x0000000400b37308 */ /* 0x0007f00000000800 */
[----:B------:R-:W-:Y:S01]  /*23bd0*/  MUFU.EX2 R28, R28 ;  /* 0x0000001c001c7308 */ /* 0x000fe20000000800 */
[----:B---3--:R-:W-:-:S04]  /*23be0*/  FADD.FTZ R4, R30, R13 ;  /* 0x0000000d1e047221 */ /* 0x008fc80000010000 */
[----:B------:R-:W-:-:S03]  /*23bf0*/  FADD.FTZ R13, R173, R4 ;  /* 0x00000004ad0d7221 */ /* 0x000fc60000010000 */
[----:B------:R-:W3:Y:S01]  /*23c00*/  MUFU.EX2 R9, R9 ;  /* 0x0000000900097308 */ /* 0x000ee20000000800 */
[----:B--2---:R-:W-:-:S04]  /*23c10*/  FADD.FTZ R4, R24, R13 ;  /* 0x0000000d18047221 */ /* 0x004fc80000010000 */
[----:B0-----:R-:W-:-:S03]  /*23c20*/  FADD.FTZ R13, R11, R4 ;  /* 0x000000040b0d7221 */ /* 0x001fc60000010000 */
[----:B------:R-:W0:Y:S01]  /*23c30*/  MUFU.EX2 R27, R27 ;  /* 0x0000001b001b7308 */ /* 0x000e220000000800 */
[----:B-1----:R-:W-:-:S07]  /*23c40*/  FADD.FTZ R4, R10, R13 ;  /* 0x0000000d0a047221 */ /* 0x002fce0000010000 */
[----:B------:R1:W2:Y:S01]  /*23c50*/  MUFU.EX2 R12, R6 ;  /* 0x00000006000c7308 */ /* 0x0002a20000000800 */
[----:B---3--:R-:W-:-:S04]  /*23c60*/  FADD.FTZ R4, R9, R4 ;  /* 0x0000000409047221 */ /* 0x008fc80000010000 */
[----:B------:R-:W-:-:S03]  /*23c70*/  FADD.FTZ R13, R179, R4 ;  /* 0x00000004b30d7221 */ /* 0x000fc60000010000 */
[----:B------:R-:W3:Y:S01]  /*23c80*/  MUFU.EX2 R21, R21 ;  /* 0x0000001500157308 */ /* 0x000ee20000000800 */
[----:B-1----:R-:W-:-:S04]  /*23c90*/  FADD.FTZ R6, R174, R31 ;  /* 0x0000001fae067221 */ /* 0x002fc80000010000 */
[----:B------:R-:W-:-:S03]  /*23ca0*/  FADD.FTZ R31, R29, R6 ;  /* 0x000000061d1f7221 */ /* 0x000fc60000010000 */
[----:B------:R0:W1:Y:S01]  /*23cb0*/  MUFU.EX2 R181, R7 ;  /* 0x0000000700b57308 */ /* 0x0000620000000800 */
[----:B------:R-:W-:-:S07]  /*23cc0*/  FADD.FTZ R6, R28, R31 ;  /* 0x0000001f1c067221 */ /* 0x000fce0000010000 */
[----:B------:R-:W4:Y:S01]  /*23cd0*/  MUFU.EX2 R26, R43 ;  /* 0x0000002b001a7308 */ /* 0x000f220000000800 */
[----:B0-----:R-:W-:Y:S01]  /*23ce0*/  FADD.FTZ R7, R27, R6 ;  /* 0x000000061b077221 */ /* 0x001fe20000010000 */
[----:B--2---:R-:W-:-:S03]  /*23cf0*/  FADD.FTZ R6, R12, R13 ;  /* 0x0000000d0c067221 */ /* 0x004fc60000010000 */
[----:B------:R-:W-:-:S03]  /*23d00*/  FADD.FTZ R4, R178, R7 ;  /* 0x00000007b2047221 */ /* 0x000fc60000010000 */
[----:B------:R-:W0:Y:S01]  /*23d10*/  MUFU.EX2 R8, R8 ;  /* 0x0000000800087308 */ /* 0x000e220000000800 */
[----:B---3--:R-:W-:Y:S01]  /*23d20*/  FADD.FTZ R7, R21, R4 ;  /* 0x0000000415077221 */ /* 0x008fe20000010000 */
[----:B-1----:R-:W-:-:S03]  /*23d30*/  FADD.FTZ R13, R181, R6 ;  /* 0x00000006b50d7221 */ /* 0x002fc60000010000 */
[----:B------:R-:W-:-:S03]  /*23d40*/  FADD.FTZ R7, R180, R7 ;  /* 0x00000007b4077221 */ /* 0x000fc60000010000 */
[----:B------:R-:W1:Y:S01]  /*23d50*/  MUFU.EX2 R41, R41 ;  /* 0x0000002900297308 */ /* 0x000e620000000800 */
[----:B----4-:R-:W-:-:S07]  /*23d60*/  FADD.FTZ R4, R26, R13 ;  /* 0x0000000d1a047221 */ /* 0x010fce0000010000 */
[----:B------:R-:W2:Y:S01]  /*23d70*/  MUFU.EX2 R20, R5 ;  /* 0x0000000500147308 */ /* 0x000ea20000000800 */
[----:B0-----:R-:W-:-:S04]  /*23d80*/  FADD.FTZ R6, R8, R7 ;  /* 0x0000000708067221 */ /* 0x001fc80000010000 */
[----:B------:R-:W-:Y:S01]  /*23d90*/  FADD.FTZ R13, R25, R6 ;  /* 0x00000006190d7221 */ /* 0x000fe20000010000 */
[----:B-1----:R-:W-:-:S04]  /*23da0*/  FADD.FTZ R7, R41, R4 ;  /* 0x0000000429077221 */ /* 0x002fc80000010000 */
        /* <DEDUP_REMOVED lines=30> */
[----:B------:R1:W-:Y:S04]  /*23f90*/  STSM.16.M88.4 [R46], R180 ;  /* 0x000000b42e007844 */ /* 0x0003e80000000200 */
[----:B------:R-:W2:Y:S01]  /*23fa0*/  LD.E R8, desc[UR36][R152.64+0x200] ;  /* 0x0002002498087980 */ /* 0x000ea2000c101900 */
[----:B------:R-:W-:Y:S01]  /*23fb0*/  LOP3.LUT R4, R17, 0x4, RZ, 0xfc, !PT ;  /* 0x0000000411047812 */ /* 0x000fe200078efcff */
[----:B------:R-:W-:-:S02]  /*23fc0*/  IMAD.MOV.U32 R5, RZ, RZ, R19 ;  /* 0x000000ffff057224 */ /* 0x000fc400078e0013 */
[----:B--2---:R-:W-:-:S05]  /*23fd0*/  FMUL.FTZ R7, R15, R8 ;  /* 0x000000080f077220 */ /* 0x004fca0000410000 */
[----:B------:R2:W-:Y:S04]  /*23fe0*/  ST.E desc[UR36][R152.64+0x200], R7 ;  /* 0x0002000798007985 */ /* 0x0005e8000c101924 */
[----:B------:R-:W3:Y:S02]  /*23ff0*/  LD.E R8, desc[UR36][R4.64] ;  /* 0x0000002404087980 */ /* 0x000ee4000c101900 */
[----:B---3--:R-:W-:-:S05]  /*24000*/  FMUL.FTZ R9, R15, R8 ;  /* 0x000000080f097220 */ /* 0x008fca0000410000 */
[----:B------:R3:W-:Y:S04]  /*24010*/  ST.E desc[UR36][R4.64], R9 ;  /* 0x0000000904007985 */ /* 0x0007e8000c101924 */
[----:B0-----:R-:W2:Y:S04]  /*24020*/  LD.E R6, desc[UR36][R152.64+0x210] ;  /* 0x0002102498067980 */ /* 0x001ea8000c101900 */
[----:B------:R-:W4:Y:S04]  /*24030*/  LD.E R136, desc[UR36][R152.64+0x3f4] ;  /* 0x0003f42498887980 */ /* 0x000f28000c101900 */
[----:B------:R-:W5:Y:S04]  /*24040*/  LD.E R28, desc[UR36][R152.64+0x244] ;  /* 0x00024424981c7980 */ /* 0x000f68000c101900 */
[----:B------:R-:W3:Y:S04]  /*24050*/  LD.E R8, desc[UR36][R152.64+0x214] ;  /* 0x0002142498087980 */ /* 0x000ee8000c101900 */
        /* <DEDUP_REMOVED lines=59> */
[----:B----4-:R-:W-:-:S04]  /*24410*/  FMUL.FTZ R29, R15, R136 ;  /* 0x000000880f1d7220 */ /* 0x010fc80000410000 */
[----:B------:R5:W-:Y:S04]  /*24420*/  ST.E desc[UR36][R152.64+0x210], R7 ;  /* 0x0002100798007985 */ /* 0x000be8000c101924 */
[----:B------:R0:W-:Y:S01]  /*24430*/  ST.E desc[UR36][R152.64+0x3f4], R29 ;  /* 0x0003f41d98007985 */ /* 0x0001e2000c101924 */
[C---:B---3--:R-:W-:Y:S01]  /*24440*/  FMUL.FTZ R9, R15.reuse, R8 ;  /* 0x000000080f097220 */ /* 0x048fe20000410000 */
[C---:B-----5:R-:W-:Y:S01]  /*24450*/  FMUL.FTZ R7, R15.reuse, R28 ;  /* 0x0000001c0f077220 */ /* 0x060fe20000410000 */
[C---:B------:R-:W-:Y:S01]  /*24460*/  FMUL.FTZ R11, R15.reuse, R10 ;  /* 0x0000000a0f0b7220 */ /* 0x040fe20000410000 */
[----:B------:R-:W-:-:S03]  /*24470*/  FMUL.FTZ R13, R15, R12 ;  /* 0x0000000c0f0d7220 */ /* 0x000fc60000410000 */
[----:B------:R1:W-:Y:S01]  /*24480*/  ST.E desc[UR36][R152.64+0x244], R7 ;  /* 0x0002440798007985 */ /* 0x0003e2000c101924 */
[C---:B------:R-:W-:Y:S01]  /*24490*/  FMUL.FTZ R21, R15.reuse, R20 ;  /* 0x000000140f157220 */ /* 0x040fe20000410000 */
[C---:B------:R-:W-:Y:S01]  /*244a0*/  FMUL.FTZ R25, R15.reuse, R24 ;  /* 0x000000180f197220 */ /* 0x040fe20000410000 */
[C---:B------:R-:W-:Y:S01]  /*244b0*/  FMUL.FTZ R27, R15.reuse, R26 ;  /* 0x0000001a0f1b7220 */ /* 0x040fe20000410000 */
[C---:B0-----:R-:W-:Y:S01]  /*244c0*/  FMUL.FTZ R29, R15.reuse, R32 ;  /* 0x000000200f1d7220 */ /* 0x041fe20000410000 */
[C---:B------:R-:W-:Y:S01]  /*244d0*/  FMUL.FTZ R31, R15.reuse, R34 ;  /* 0x000000220f1f7220 */ /* 0x040fe20000410000 */
[----:B------:R0:W-:Y:S01]  /*244e0*/  ST.E desc[UR36][R152.64+0x214], R9 ;  /* 0x0002140998007985 */ /* 0x0001e2000c101924 */
[----:B-1----:R-:W-:-:S03]  /*244f0*/  FMUL.FTZ R7, R15, R48 ;  /* 0x000000300f077220 */ /* 0x002fc60000410000 */
[----:B------:R1:W-:Y:S04]  /*24500*/  ST.E desc[UR36][R152.64+0x220], R11 ;  /* 0x0002200b98007985 */ /* 0x0003e8000c101924 */
[----:B------:R2:W-:Y:S01]  /*24510*/  ST.E desc[UR36][R152.64+0x224], R13 ;  /* 0x0002240d98007985 */ /* 0x0005e2000c101924 */
[----:B------:R-:W-:-:S03]  /*24520*/  FMUL.FTZ R33, R15, R36 ;  /* 0x000000240f217220 */ /* 0x000fc60000410000 */
[----:B------:R3:W-:Y:S01]  /*24530*/  ST.E desc[UR36][R152.64+0x230], R21 ;  /* 0x0002301598007985 */ /* 0x0007e2000c101924 */
[----:B0-----:R-:W-:-:S03]  /*24540*/  FMUL.FTZ R9, R15, R30 ;  /* 0x0000001e0f097220 */ /* 0x001fc60000410000 */
[----:B------:R0:W-:Y:S01]  /*24550*/  ST.E desc[UR36][R152.64+0x234], R25 ;  /* 0x0002341998007985 */ /* 0x0001e2000c101924 */
[----:B-1----:R-:W-:-:S03]  /*24560*/  FMUL.FTZ R11, R15, R38 ;  /* 0x000000260f0b7220 */ /* 0x002fc60000410000 */
[----:B------:R1:W-:Y:S01]  /*24570*/  ST.E desc[UR36][R152.64+0x240], R27 ;  /* 0x0002401b98007985 */ /* 0x0003e2000c101924 */
[----:B--2---:R-:W-:-:S03]  /*24580*/  FMUL.FTZ R13, R15, R40 ;  /* 0x000000280f0d7220 */ /* 0x004fc60000410000 */
[----:B------:R2:W-:Y:S01]  /*24590*/  ST.E desc[UR36][R152.64+0x254], R29 ;  /* 0x0002541d98007985 */ /* 0x0005e2000c101924 */
[----:B---3--:R-:W-:-:S03]  /*245a0*/  FMUL.FTZ R21, R15, R42 ;  /* 0x0000002a0f157220 */ /* 0x008fc60000410000 */
[----:B------:R3:W-:Y:S01]  /*245b0*/  ST.E desc[UR36][R152.64+0x260], R31 ;  /* 0x0002601f98007985 */ /* 0x0007e2000c101924 */
[C---:B0-----:R-:W-:Y:S01]  /*245c0*/  FMUL.FTZ R25, R15.reuse, R44 ;  /* 0x0000002c0f197220 */ /* 0x041fe20000410000 */
[C---:B-1----:R-:W-:Y:S02]  /*245d0*/  FMUL.FTZ R27, R15.reuse, R46 ;  /* 0x0000002e0f1b7220 */ /* 0x042fe40000410000 */
[----:B------:R0:W-:Y:S01]  /*245e0*/  ST.E desc[UR36][R152.64+0x294], R7 ;  /* 0x0002940798007985 */ /* 0x0001e2000c101924 */
[C---:B--2---:R-:W-:Y:S01]  /*245f0*/  FMUL.FTZ R29, R15.reuse, R52 ;  /* 0x000000340f1d7220 */ /* 0x044fe20000410000 */
[C---:B---3--:R-:W-:Y:S02]  /*24600*/  FMUL.FTZ R31, R15.reuse, R54 ;  /* 0x000000360f1f7220 */ /* 0x048fe40000410000 */
[----:B------:R1:W-:Y:S01]  /*24610*/  ST.E desc[UR36][R152.64+0x250], R9 ;  /* 0x0002500998007985 */ /* 0x0003e2000c101924 */
[----:B0-----:R-:W-:-:S03]  /*24620*/  FMUL.FTZ R7, R15, R68 ;  /* 0x000000440f077220 */ /* 0x001fc60000410000 */
[----:B------:R0:W-:Y:S04]  /*24630*/  ST.E desc[UR36][R152.64+0x264], R33 ;  /* 0x0002642198007985 */ /* 0x0001e8000c101924 */
[----:B------:R2:W-:Y:S01]  /*24640*/  ST.E desc[UR36][R152.64+0x270], R11 ;  /* 0x0002700b98007985 */ /* 0x0005e2000c101924 */
[----:B-1----:R-:W-:-:S03]  /*24650*/  FMUL.FTZ R9, R15, R50 ;  /* 0x000000320f097220 */ /* 0x002fc60000410000 */
[----:B------:R1:W-:Y:S04]  /*24660*/  ST.E desc[UR36][R152.64+0x274], R13 ;  /* 0x0002740d98007985 */ /* 0x0003e8000c101924 */
[----:B------:R3:W-:Y:S01]  /*24670*/  ST.E desc[UR36][R152.64+0x280], R21 ;  /* 0x0002801598007985 */ /* 0x0007e2000c101924 */
[----:B0-----:R-:W-:-:S03]  /*24680*/  FMUL.FTZ R33, R15, R56 ;  /* 0x000000380f217220 */ /* 0x001fc60000410000 */
[----:B------:R0:W-:Y:S01]  /*24690*/  ST.E desc[UR36][R152.64+0x284], R25 ;  /* 0x0002841998007985 */ /* 0x0001e2000c101924 */
[----:B--2---:R-:W-:-:S03]  /*246a0*/  FMUL.FTZ R11, R15, R58 ;  /* 0x0000003a0f0b7220 */ /* 0x004fc60000410000 */
[----:B------:R2:W-:Y:S01]  /*246b0*/  ST.E desc[UR36][R152.64+0x290], R27 ;  /* 0x0002901b98007985 */ /* 0x0005e2000c101924 */
[----:B-1----:R-:W-:-:S03]  /*246c0*/  FMUL.FTZ R13, R15, R60 ;  /* 0x0000003c0f0d7220 */ /* 0x002fc60000410000 */
[----:B------:R1:W-:Y:S01]  /*246d0*/  ST.E desc[UR36][R152.64+0x2a4], R29 ;  /* 0x0002a41d98007985 */ /* 0x0003e2000c101924 */
[----:B---3--:R-:W-:-:S03]  /*246e0*/  FMUL.FTZ R21, R15, R62 ;  /* 0x0000003e0f157220 */ /* 0x008fc60000410000 */
[----:B------:R3:W-:Y:S01]  /*246f0*/  ST.E desc[UR36][R152.64+0x2b0], R31 ;  /* 0x0002b01f98007985 */ /* 0x0007e2000c101924 */
[C---:B0-----:R-:W-:Y:S01]  /*24700*/  FMUL.FTZ R25, R15.reuse, R64 ;  /* 0x000000400f197220 */ /* 0x041fe20000410000 */
[C---:B--2---:R-:W-:Y:S02]  /*24710*/  FMUL.FTZ R27, R15.reuse, R66 ;  /* 0x000000420f1b7220 */ /* 0x044fe40000410000 */
[----:B------:R0:W-:Y:S01]  /*24720*/  ST.E desc[UR36][R152.64+0x2e4], R7 ;  /* 0x0002e40798007985 */ /* 0x0001e2000c101924 */
[C---:B-1----:R-:W-:Y:S01]  /*24730*/  FMUL.FTZ R29, R15.reuse, R72 ;  /* 0x000000480f1d7220 */ /* 0x042fe20000410000 */
        /* <DEDUP_REMOVED lines=43> */
[----:B------:R0:W-:Y:S01]  /*249f0*/  ST.E desc[UR36][R152.64+0x354], R33 ;  /* 0x0003542198007985 */ /* 0x0001e2000c101924 */
[----:B------:R-:W-:-:S03]  /*24a00*/  LOP3.LUT R6, R17, 0x8, RZ, 0xfc, !PT ;  /* 0x0000000811067812 */ /* 0x000fc600078efcff */
        /* <DEDUP_REMOVED lines=16> */
[C---:B---3--:R-:W-:Y:S01]  /*24b10*/  FMUL.FTZ R31, R15.reuse, R132 ;  /* 0x000000840f1f7220 */ /* 0x048fe20000410000 */
[----:B------:R-:W-:Y:S01]  /*24b20*/  FMUL.FTZ R15, R15, R134 ;  /* 0x000000860f0f7220 */ /* 0x000fe20000410000 */
[--C-:B0-----:R-:W-:Y:S01]  /*24b30*/  IMAD.MOV.U32 R7, RZ, RZ, R19.reuse ;  /* 0x000000ffff077224 */ /* 0x101fe200078e0013 */
[----:B------:R0:W-:Y:S04]  /*24b40*/  ST.E desc[UR36][R152.64+0x390], R9 ;  /* 0x0003900998007985 */ /* 0x0001e8000c101924 */
        /* <DEDUP_REMOVED lines=8> */
[----:B------:R3:W-:Y:S04]  /*24bd0*/  ST.E desc[UR36][R152.64+0x3f0], R15 ;  /* 0x0003f00f98007985 */ /* 0x0007e8000c101924 */
[----:B0-----:R-:W1:Y:S01]  /*24be0*/  LD.E R9, desc[UR36][R6.64] ;  /* 0x0000002406097980 */ /* 0x001e62000c101900 */
[----:B------:R-:W-:Y:S01]  /*24bf0*/  LOP3.LUT R8, R17, 0xc, RZ, 0xfc, !PT ;  /* 0x0000000c11087812 */ /* 0x000fe200078efcff */
[----:B-1----:R-:W-:Y:S01]  /*24c00*/  FMUL.FTZ R11, R14, R9 ;  /* 0x000000090e0b7220 */ /* 0x002fe20000410000 */
[----:B------:R-:W-:-:S04]  /*24c10*/  IMAD.MOV.U32 R9, RZ, RZ, R19 ;  /* 0x000000ffff097224 */ /* 0x000fc800078e0013 */
[----:B------:R0:W-:Y:S04]  /*24c20*/  ST.E desc[UR36][R6.64], R11 ;  /* 0x0000000b06007985 */ /* 0x0001e8000c101924 */
[----:B--2---:R-:W2:Y:S02]  /*24c30*/  LD.E R13, desc[UR36][R8.64] ;  /* 0x00000024080d7980 */ /* 0x004ea4000c101900 */
[----:B--2---:R-:W-:-:S05]  /*24c40*/  FMUL.FTZ R13, R14, R13 ;  /* 0x0000000d0e0d7220 */ /* 0x004fca0000410000 */
[----:B------:R1:W-:Y:S04]  /*24c50*/  ST.E desc[UR36][R8.64], R13 ;  /* 0x0000000d08007985 */ /* 0x0003e8000c101924 */
[----:B------:R-:W2:Y:S04]  /*24c60*/  LD.E R139, desc[UR36][R152.64+0x3fc] ;  /* 0x0003fc24988b7980 */ /* 0x000ea8000c101900 */
[----:B---3--:R-:W3:Y:S04]  /*24c70*/  LD.E R15, desc[UR36][R152.64+0x218] ;  /* 0x00021824980f7980 */ /* 0x008ee8000c101900 */
        /* <DEDUP_REMOVED lines=1380> */
.L_x_3308:
[----:B------:R-:W-:Y:S05]  /*2a2c0*/  BSYNC B0 ;  /* 0x0000000000007941 */ /* 0x000fea0003800000 */
.L_x_3307:
[----:B------:R-:W-:-:S04]  /*2a2d0*/  UISETP.LT.AND UP0, UPT, URZ, UR48, UPT ;  /* 0x000000303f00728c */ /* 0x000fc8000bf01270 */
[----:B------:R-:W-:-:S06]  /*2a2e0*/  USEL UR4, URZ, UR48, !UP0 ;  /* 0x000000303f047287 */ /* 0x000fcc000c000000 */
[C---:B------:R-:W-:Y:S01]  /*2a2f0*/  ISETP.GT.AND P0, PT, R0.reuse, UR4, PT ;  /* 0x0000000400007c0c */ /* 0x040fe2000bf04270 */
[----:B------:R-:W-:-:S12]  /*2a300*/  VIADD R0, R0, 0xffffffff ;  /* 0xffffffff00007836 */ /* 0x000fd80000000000 */
[----:B------:R-:W-:Y:S05]  /*2a310*/  @P0 BRA `(.L_x_3309) ;  /* 0xffffff5400c40947 */ /* 0x000fea000383ffff */
.L_x_3280:
[----:B------:R-:W-:Y:S05]  /*2a320*/  WARPSYNC.ALL ;  /* 0x0000000000007948 */ /* 0x000fea0003800000 */
[----:B0-----:R-:W2:Y:S04]  /*2a330*/  LDL R7, [R1+0x420] ;  /* 0x0004200001077983 */ /* 0x001ea80000100800 */
[----:B------:R-:W3:Y:S04]  /*2a340*/  LDL R10, [R1+0x424] ;  /* 0x00042400010a7983 */ /* 0x000ee80000100800 */
[----:B------:R-:W4:Y:S01]  /*2a350*/  LDL.64 R20, [R1+0xd8] ;  /* 0x0000d80001147983 */ /* 0x000f220000100a00 */
        /* <DEDUP_REMOVED lines=21> */
[----:B------:R-:W-:Y:S02]  /*2a4b0*/  IMAD.MOV.U32 R10, RZ, RZ, -0x800000 ;  /* 0xff800000ff0a7424 */ /* 0x000fe400078e00ff */
        /* <DEDUP_REMOVED lines=34> */
[----:B-1----:R-:W4:Y:S04]  /*2a6e0*/  LDL.64 R6, [R1+0x220] ;  /* 0x0002200001067983 */ /* 0x002f280000100a00 */
        /* <DEDUP_REMOVED lines=269> */
.L_x_3202:
[----:B------:R-:W2:Y:S08]  /*2b7c0*/  S2UR UR4, SR_CgaCtaId ;  /* 0x00000000000479c3 */ /* 0x000eb00000008800 */
[----:B------:R-:W-:Y:S01]  /*2b7d0*/  BAR.SYNC.DEFER_BLOCKING 0x5, 0x180 ;  /* 0x0146000000007b1d */ /* 0x000fe20000010000 */
[----:B------:R-:W-:-:S04]  /*2b7e0*/  PRMT R0, R0, 0x9910, RZ ;  /* 0x0000991000007816 */ /* 0x000fc800000000ff */
[----:B------:R-:W-:Y:S01]  /*2b7f0*/  ISETP.NE.AND P0, PT, R0, RZ, PT ;  /* 0x000000ff0000720c */ /* 0x000fe20003f05270 */
[----:B------:R-:W-:Y:S01]  /*2b800*/  UMOV UR39, 0x400 ;  /* 0x0000040000277882 */ /* 0x000fe20000000000 */
[----:B------:R-:W-:Y:S01]  /*2b810*/  BSSY B0, `(.L_x_3310) ;  /* 0x00002e5000007945 */ /* 0x000fe20003800000 */
[----:B--2---:R-:W-:-:S09]  /*2b820*/  ULEA UR39, UR4, UR39, 0x18 ;  /* 0x0000002704277291 */ /* 0x004fd2000f8ec03f */
[----:B01----:R-:W0:Y:S02]  /*2b830*/  LDS.128 R4, [UR39+0x388d0] ;  /* 0x0388d027ff047984 */ /* 0x003e240008000c00 */
[----:B0-----:R-:W-:Y:S02]  /*2b840*/  R2UR UR5, R5 ;  /* 0x00000000050572ca */ /* 0x001fe400000e0000 */
[----:B------:R-:W-:Y:S02]  /*2b850*/  R2UR UR7, R6 ;  /* 0x00000000060772ca */ /* 0x000fe400000e0000 */
[----:B------:R-:W-:Y:S01]  /*2b860*/  R2UR UR6, R7 ;  /* 0x00000000070672ca */ /* 0x000fe200000e0000 */
[----:B------:R-:W-:Y:S06]  /*2b870*/  BAR.ARV 0x4, 0x180 ;  /* 0x0106000000007b1d */ /* 0x000fec0000002000 */
[----:B------:R-:W-:Y:S08]  /*2b880*/  @!P0 BRA `(.L_x_3311) ;  /* 0x0000001c00dc8947 */ /* 0x000ff00003800000 */
[----:B------:R-:W2:Y:S04]  /*2b890*/  LDL.128 R136, [R1+0x200] ;  /* 0x0002000001887983 */ /* 0x000ea80000100c00 */
[----:B------:R-:W3:Y:S04]  /*2b8a0*/  LDL.128 R128, [R1+0x220] ;  /* 0x0002200001807983 */ /* 0x000ee80000100c00 */
[----:B------:R-:W4:Y:S04]  /*2b8b0*/  LDL.128 R132, [R1+0x210] ;  /* 0x0002100001847983 */ /* 0x000f280000100c00 */
        /* <DEDUP_REMOVED lines=28> */
[----:B------:R-:W4:Y:S01]  /*2ba80*/  LDL.128 R4, [R1+0x3f0] ;  /* 0x0003f00001047983 */ /* 0x000f220000100c00 */
[----:B------:R-:W-:Y:S01]  /*2ba90*/  IADD3 R21, P1, R22, 0x20, RZ ;  /* 0x0000002016157810 */ /* 0x000fe20007f3e0ff */
[----:B------:R-:W-:-:S03]  /*2baa0*/  ULDC.64 UR8, c[0x0][0xd00] ;  /* 0x0003400000087ab9 */ /* 0x000fc60000000a00 */
[----:B------:R-:W-:Y:S02]  /*2bab0*/  LOP3.LUT R20, R21, 0x380, RZ, 0xc0, !PT ;  /* 0x0000038015147812 */ /* 0x000fe400078ec0ff */
[----:B------:R-:W-:Y:S02]  /*2bac0*/  IADD3 R146, P4, R22, 0x60, RZ ;  /* 0x0000006016927810 */ /* 0x000fe40007f9e0ff */
[----:B------:R-:W-:-:S04]  /*2bad0*/  SHF.R.U64 R20, R20, 0x3, RZ ;  /* 0x0000000314147819 */ /* 0x000fc800000012ff */
[----:B------:R-:W-:Y:S02]  /*2bae0*/  LOP3.LUT R20, R20, R21, RZ, 0x3c, !PT ;  /* 0x0000001514147212 */ /* 0x000fe400078e3cff */
[----:B------:R-:W-:Y:S02]  /*2baf0*/  LOP3.LUT R21, R146, 0x380, RZ, 0xc0, !PT ;  /* 0x0000038092157812 */ /* 0x000fe400078ec0ff */
[C---:B------:R-:W-:Y:S02]  /*2bb00*/  IADD3 R144, P0, R22.reuse, 0x40, RZ ;  /* 0x0000004016907810 */ /* 0x040fe40007f1e0ff */
[----:B------:R-:W-:Y:S02]  /*2bb10*/  SHF.R.U64 R21, R21, 0x3, RZ ;  /* 0x0000000315157819 */ /* 0x000fe400000012ff */
[C---:B------:R-:W-:Y:S02]  /*2bb20*/  IADD3 R180, P3, R22.reuse, 0x2000, RZ ;  /* 0x0000200016b47810 */ /* 0x040fe40007f7e0ff */
[----:B------:R-:W-:-:S02]  /*2bb30*/  IADD3 R150, P6, R22, 0x2020, RZ ;  /* 0x0000202016967810 */ /* 0x000fc40007fde0ff */
[----:B------:R-:W-:Y:S02]  /*2bb40*/  LOP3.LUT R0, R144, 0x380, RZ, 0xc0, !PT ;  /* 0x0000038090007812 */ /* 0x000fe400078ec0ff */
[----:B------:R-:W-:Y:S01]  /*2bb50*/  LOP3.LUT R146, R21, R146, RZ, 0x3c, !PT ;  /* 0x0000009215927212 */ /* 0x000fe200078e3cff */
[----:B------:R-:W-:Y:S01]  /*2bb60*/  IMAD.X R21, RZ, RZ, R23, P1 ;  /* 0x000000ffff157224 */ /* 0x000fe200008e0617 */
[C---:B------:R-:W-:Y:S02]  /*2bb70*/  IADD3 R179, P5, R22.reuse, 0x2040, RZ ;  /* 0x0000204016b37810 */ /* 0x040fe40007fbe0ff */
[----:B------:R-:W-:Y:S02]  /*2bb80*/  IADD3 R177, P2, R22, 0x2060, RZ ;  /* 0x0000206016b17810 */ /* 0x000fe40007f5e0ff */
[----:B------:R-:W-:Y:S02]  /*2bb90*/  LOP3.LUT R181, R180, 0x380, RZ, 0xc0, !PT ;  /* 0x00000380b4b57812 */ /* 0x000fe400078ec0ff */
[----:B------:R-:W-:-:S02]  /*2bba0*/  IADD3 R175, P1, R22, 0x4000, RZ ;  /* 0x0000400016af7810 */ /* 0x000fc40007f3e0ff */
[----:B------:R-:W-:Y:S02]  /*2bbb0*/  LOP3.LUT R151, R150, 0x380, RZ, 0xc0, !PT ;  /* 0x0000038096977812 */ /* 0x000fe400078ec0ff */
[----:B------:R-:W-:Y:S02]  /*2bbc0*/  SHF.R.U64 R145, R0, 0x3, RZ ;  /* 0x0000000300917819 */ /* 0x000fe400000012ff */
[----:B------:R-:W-:Y:S02]  /*2bbd0*/  LOP3.LUT R178, R179, 0x380, RZ, 0xc0, !PT ;  /* 0x00000380b3b27812 */ /* 0x000fe400078ec0ff */
[----:B------:R-:W-:Y:S02]  /*2bbe0*/  LOP3.LUT R176, R177, 0x380, RZ, 0xc0, !PT ;  /* 0x00000380b1b07812 */ /* 0x000fe400078ec0ff */
[----:B------:R-:W-:Y:S02]  /*2bbf0*/  LOP3.LUT R183, R22, 0x380, RZ, 0xc0, !PT ;  /* 0x0000038016b77812 */ /* 0x000fe400078ec0ff */
[----:B------:R-:W-:-:S02]  /*2bc00*/  SHF.R.U64 R181, R181, 0x3, RZ ;  /* 0x00000003b5b57819 */ /* 0x000fc400000012ff */
[----:B------:R-:W-:Y:S02]  /*2bc10*/  LOP3.LUT R174, R175, 0x380, RZ, 0xc0, !PT ;  /* 0x00000380afae7812 */ /* 0x000fe400078ec0ff */
[----:B------:R-:W-:Y:S02]  /*2bc20*/  SHF.R.U64 R151, R151, 0x3, RZ ;  /* 0x0000000397977819 */ /* 0x000fe400000012ff */
[----:B------:R-:W-:Y:S01]  /*2bc30*/  LOP3.LUT R144, R145, R144, RZ, 0x3c, !PT ;  /* 0x0000009091907212 */ /* 0x000fe200078e3cff */
[--C-:B------:R-:W-:Y:S01]  /*2bc40*/  IMAD.X R145, RZ, RZ, R23.reuse, P0 ;  /* 0x000000ffff917224 */ /* 0x100fe200000e0617 */
[----:B------:R-:W-:Y:S01]  /*2bc50*/  SHF.R.U64 R178, R178, 0x3, RZ ;  /* 0x00000003b2b27819 */ /* 0x000fe200000012ff */
[----:B------:R-:W-:Y:S01]  /*2bc60*/  IMAD.X R147, RZ, RZ, R23, P4 ;  /* 0x000000ffff937224 */ /* 0x000fe200020e0617 */
[----:B------:R-:W-:Y:S02]  /*2bc70*/  SHF.R.U64 R176, R176, 0x3, RZ ;  /* 0x00000003b0b07819 */ /* 0x000fe400000012ff */
[----:B------:R-:W-:-:S02]  /*2bc80*/  SHF.R.U64 R183, R183, 0x3, RZ ;  /* 0x00000003b7b77819 */ /* 0x000fc400000012ff */
[----:B------:R-:W-:Y:S01]  /*2bc90*/  LOP3.LUT R180, R181, R180, RZ, 0x3c, !PT ;  /* 0x000000b4b5b47212 */ /* 0x000fe200078e3cff */
[--C-:B------:R-:W-:Y:S01]  /*2bca0*/  IMAD.X R181, RZ, RZ, R23.reuse, P3 ;  /* 0x000000ffffb57224 */ /* 0x100fe200018e0617 */
[----:B------:R-:W-:Y:S02]  /*2bcb0*/  IADD3 R173, P0, R22, 0x4020, RZ ;  /* 0x0000402016ad7810 */ /* 0x000fe40007f1e0ff */
[----:B------:R-:W-:Y:S02]  /*2bcc0*/  SHF.R.U64 R174, R174, 0x3, RZ ;  /* 0x00000003aeae7819 */ /* 0x000fe400000012ff */
[----:B------:R-:W-:Y:S01]  /*2bcd0*/  LOP3.LUT R150, R151, R150, RZ, 0x3c, !PT ;  /* 0x0000009697967212 */ /* 0x000fe200078e3cff */
[--C-:B------:R-:W-:Y:S01]  /*2bce0*/  IMAD.X R151, RZ, RZ, R23.reuse, P6 ;  /* 0x000000ffff977224 */ /* 0x100fe200030e0617 */
[----:B------:R-:W-:Y:S02]  /*2bcf0*/  IADD3 R141, P4, R22, 0x4040, RZ ;  /* 0x00004040168d7810 */ /* 0x000fe40007f9e0ff */
[----:B------:R-:W-:Y:S01]  /*2bd00*/  LOP3.LUT R178, R178, R179, RZ, 0x3c, !PT ;  /* 0x000000b3b2b27212 */ /* 0x000fe200078e3cff */
[----:B------:R-:W-:Y:S01]  /*2bd10*/  IMAD.X R179, RZ, RZ, R23, P5 ;  /* 0x000000ffffb37224 */ /* 0x000fe200028e0617 */
[----:B------:R-:W-:-:S02]  /*2bd20*/  IADD3 R171, P3, R22, 0x4060, RZ ;  /* 0x0000406016ab7810 */ /* 0x000fc40007f7e0ff */
[----:B------:R-:W-:Y:S01]  /*2bd30*/  LOP3.LUT R176, R176, R177, RZ, 0x3c, !PT ;  /* 0x000000b1b0b07212 */ /* 0x000fe200078e3cff */
[--C-:B------:R-:W-:Y:S01]  /*2bd40*/  IMAD.X R177, RZ, RZ, R23.reuse, P2 ;  /* 0x000000ffffb17224 */ /* 0x100fe200010e0617 */
[----:B------:R-:W-:Y:S02]  /*2bd50*/  IADD3 R143, P6, R22, 0x6000, RZ ;  /* 0x00006000168f7810 */ /* 0x000fe40007fde0ff */
[----:B------:R-:W-:Y:S01]  /*2bd60*/  LOP3.LUT R182, R183, R22, RZ, 0x3c, !PT ;  /* 0x00000016b7b67212 */ /* 0x000fe200078e3cff */
[--C-:B------:R-:W-:Y:S01]  /*2bd70*/  IMAD.MOV.U32 R183, RZ, RZ, R23.reuse ;  /* 0x000000ffffb77224 */ /* 0x100fe200078e0017 */
[----:B------:R-:W-:Y:S02]  /*2bd80*/  LOP3.LUT R172, R173, 0x380, RZ, 0xc0, !PT ;  /* 0x00000380adac7812 */ /* 0x000fe400078ec0ff */
[----:B------:R-:W-:Y:S01]  /*2bd90*/  LOP3.LUT R174, R174, R175, RZ, 0x3c, !PT ;  /* 0x000000afaeae7212 */ /* 0x000fe200078e3cff */
[----:B------:R-:W-:Y:S01]  /*2bda0*/  IMAD.X R175, RZ, RZ, R23, P1 ;  /* 0x000000ffffaf7224 */ /* 0x000fe200008e0617 */
[----:B------:R-:W-:-:S02]  /*2bdb0*/  IADD3 R169, P5, R22, 0x6020, RZ ;  /* 0x0000602016a97810 */ /* 0x000fc40007fbe0ff */
[----:B------:R-:W-:Y:S02]  /*2bdc0*/  LOP3.LUT R140, R141, 0x380, RZ, 0xc0, !PT ;  /* 0x000003808d8c7812 */ /* 0x000fe400078ec0ff */
[C---:B------:R-:W-:Y:S02]  /*2bdd0*/  IADD3 R155, P2, R22.reuse, 0x6040, RZ ;  /* 0x00006040169b7810 */ /* 0x040fe40007f5e0ff */
[----:B------:R-:W-:Y:S02]  /*2bde0*/  LOP3.LUT R170, R171, 0x380, RZ, 0xc0, !PT ;  /* 0x00000380abaa7812 */ /* 0x000fe400078ec0ff */
[----:B------:R-:W-:Y:S02]  /*2bdf0*/  IADD3 R149, P1, R22, 0x6060, RZ ;  /* 0x0000606016957810 */ /* 0x000fe40007f3e0ff */
[----:B------:R-:W-:Y:S02]  /*2be00*/  LOP3.LUT R142, R143, 0x380, RZ, 0xc0, !PT ;  /* 0x000003808f8e7812 */ /* 0x000fe400078ec0ff */
[----:B------:R-:W-:-:S02]  /*2be10*/  SHF.R.U64 R172, R172, 0x3, RZ ;  /* 0x00000003acac7819 */ /* 0x000fc400000012ff */
[----:B------:R-:W-:Y:S02]  /*2be20*/  LOP3.LUT R168, R169, 0x380, RZ, 0xc0, !PT ;  /* 0x00000380a9a87812 */ /* 0x000fe400078ec0ff */
[----:B------:R-:W-:Y:S02]  /*2be30*/  SHF.R.U64 R140, R140, 0x3, RZ ;  /* 0x000000038c8c7819 */ /* 0x000fe400000012ff */
[----:B------:R-:W-:Y:S02]  /*2be40*/  LOP3.LUT R154, R155, 0x380, RZ, 0xc0, !PT ;  /* 0x000003809b9a7812 */ /* 0x000fe400078ec0ff */
[----:B------:R-:W-:Y:S02]  /*2be50*/  MOV R182, R182 ;  /* 0x000000b600b67202 */ /* 0x000fe40000000f00 */
[----:B------:R-:W-:Y:S02]  /*2be60*/  SHF.R.U64 R170, R170, 0x3, RZ ;  /* 0x00000003aaaa7819 */ /* 0x000fe400000012ff */
[----:B------:R-:W-:-:S02]  /*2be70*/  LOP3.LUT R148, R149, 0x380, RZ, 0xc0, !PT ;  /* 0x0000038095947812 */ /* 0x000fc400078ec0ff */
[----:B------:R-:W-:Y:S02]  /*2be80*/  MOV R183, R20 ;  /* 0x0000001400b77202 */ /* 0x000fe40000000f00 */
[----:B------:R-:W-:Y:S02]  /*2be90*/  SHF.R.U64 R142, R142, 0x3, RZ ;  /* 0x000000038e8e7819 */ /* 0x000fe400000012ff */
[----:B------:R-:W-:Y:S02]  /*2bea0*/  MOV R145, R144 ;  /* 0x0000009000917202 */ /* 0x000fe40000000f00 */
[----:B------:R-:W-:Y:S01]  /*2beb0*/  LOP3.LUT R172, R172, R173, RZ, 0x3c, !PT ;  /* 0x000000adacac7212 */ /* 0x000fe200078e3cff */
[----:B------:R-:W-:Y:S01]  /*2bec0*/  IMAD.X R173, RZ, RZ, R23, P0 ;  /* 0x000000ffffad7224 */ /* 0x000fe200000e0617 */
[----:B------:R-:W-:Y:S02]  /*2bed0*/  SHF.R.U64 R168, R168, 0x3, RZ ;  /* 0x00000003a8a87819 */ /* 0x000fe400000012ff */
[----:B------:R-:W-:-:S02]  /*2bee0*/  MOV R146, R146 ;  /* 0x0000009200927202 */ /* 0x000fc40000000f00 */
[----:B------:R-:W-:Y:S01]  /*2bef0*/  LOP3.LUT R140, R140, R141, RZ, 0x3c, !PT ;  /* 0x0000008d8c8c7212 */ /* 0x000fe200078e3cff */
[--C-:B------:R-:W-:Y:S01]  /*2bf00*/  IMAD.X R141, RZ, RZ, R23.reuse, P4 ;  /* 0x000000ffff8d7224 */ /* 0x100fe200020e0617 */
        /* <DEDUP_REMOVED lines=8> */
[----:B------:R-:W-:Y:S01]  /*2bf90*/  MOV R151, R178 ;  /* 0x000000b200977202 */ /* 0x000fe20000000f00 */
[----:B------:R-:W-:Y:S01]  /*2bfa0*/  UISETP.NE.U32.AND UP0, UPT, UR8, URZ, UPT ;  /* 0x0000003f0800728c */ /* 0x000fe2000bf05070 */
[----:B------:R-:W-:Y:S01]  /*2bfb0*/  LOP3.LUT R168, R168, R169, RZ, 0x3c, !PT ;  /* 0x000000a9a8a87212 */ /* 0x000fe200078e3cff */
[--C-:B------:R-:W-:Y:S01]  /*2bfc0*/  IMAD.X R169, RZ, RZ, R23.reuse, P5 ;  /* 0x000000ffffa97224 */ /* 0x100fe200028e0617 */
[----:B------:R-:W-:Y:S02]  /*2bfd0*/  MOV R0, R176 ;  /* 0x000000b000007202 */ /* 0x000fe40000000f00 */
[----:B------:R-:W-:Y:S01]  /*2bfe0*/  LOP3.LUT R154, R154, R155, RZ, 0x3c, !PT ;  /* 0x0000009b9a9a7212 */ /* 0x000fe200078e3cff */
[----:B------:R-:W-:Y:S01]  /*2bff0*/  IMAD.X R155, RZ, RZ, R23, P2 ;  /* 0x000000ffff9b7224 */ /* 0x000fe200010e0617 */
[----:B------:R-:W-:-:S02]  /*2c000*/  MOV R20, R174 ;  /* 0x000000ae00147202 */ /* 0x000fc40000000f00 */
[----:B------:R-:W-:Y:S01]  /*2c010*/  LOP3.LUT R148, R148, R149, RZ, 0x3c, !PT ;  /* 0x0000009594947212 */ /* 0x000fe200078e3cff */
[----:B------:R-:W-:Y:S01]  /*2c020*/  IMAD.X R149, RZ, RZ, R23, P1 ;  /* 0x000000ffff957224 */ /* 0x000fe200008e0617 */
[----:B------:R-:W-:Y:S02]  /*2c030*/  MOV R21, R172 ;  /* 0x000000ac00157202 */ /* 0x000fe40000000f00 */
[----:B------:R-:W-:Y:S01]  /*2c040*/  MOV R140, R140 ;  /* 0x0000008c008c7202 */ /* 0x000fe20000000f00 */
[----:B------:R-:W-:Y:S01]  /*2c050*/  UISETP.NE.AND.EX UP0, UPT, UR9, URZ, UPT, UP0 ;  /* 0x0000003f0900728c */ /* 0x000fe2000bf05300 */
[----:B------:R-:W-:Y:S02]  /*2c060*/  MOV R141, R170 ;  /* 0x000000aa008d7202 */ /* 0x000fe40000000f00 */
[----:B------:R-:W-:Y:S01]  /*2c070*/  MOV R142, R142 ;  /* 0x0000008e008e7202 */ /* 0x000fe20000000f00 */
[----:B------:R-:W-:Y:S01]  /*2c080*/  ULDC.64 UR8, c[0x0][0xd00] ;  /* 0x0003400000087ab9 */ /* 0x000fe20000000a00 */
[----:B------:R-:W-:Y:S01]  /*2c090*/  MOV R143, R168 ;  /* 0x000000a8008f7202 */ /* 0x000fe20000000f00 */
[----:B------:R-:W-:Y:S01]  /*2c0a0*/  UIMAD.WIDE UR8, UR43, 0x4, UR8 ;  /* 0x000000042b0878a5 */ /* 0x000fe2000f8e0208 */
[----:B------:R-:W-:-:S02]  /*2c0b0*/  MOV R144, R154 ;  /* 0x0000009a00907202 */ /* 0x000fc40000000f00 */
[----:B--2---:R-:W-:Y:S02]  /*2c0c0*/  F2FP.F16.F32.PACK_AB R136, R137, R136 ;  /* 0x000000888988723e */ /* 0x004fe400000000ff */
[----:B------:R-:W-:Y:S02]  /*2c0d0*/  F2FP.F16.F32.PACK_AB R137, R139, R138 ;  /* 0x0000008a8b89723e */ /* 0x000fe400000000ff */
[----:B---3--:R-:W-:Y:S02]  /*2c0e0*/  F2FP.F16.F32.PACK_AB R128, R129, R128 ;  /* 0x000000808180723e */ /* 0x008fe400000000ff */
[----:B------:R-:W-:Y:S02]  /*2c0f0*/  F2FP.F16.F32.PACK_AB R129, R131, R130 ;  /* 0x000000828381723e */ /* 0x000fe400000000ff */
[----:B----4-:R-:W-:Y:S02]  /*2c100*/  F2FP.F16.F32.PACK_AB R138, R133, R132 ;  /* 0x00000084858a723e */ /* 0x010fe400000000ff */
[----:B------:R-:W-:Y:S01]  /*2c110*/  F2FP.F16.F32.PACK_AB R139, R135, R134 ;  /* 0x00000086878b723e */ /* 0x000fe200000000ff */
[----:B------:R-:W-:Y:S01]  /*2c120*/  BAR.SYNC.DEFER_BLOCKING 0x1, 0x100 ;  /* 0x0044000000007b1d */ /* 0x000fe20000010000 */
        /* <DEDUP_REMOVED lines=53> */
[----:B------:R0:W-:Y:S01]  /*2c480*/  STSM.16.M88.4 [R20], R72 ;  /* 0x0000004814007844 */ /* 0x0001e20000000200 */
        /* <DEDUP_REMOVED lines=12> */
[----:B------:R-:W-:Y:S01]  /*2c550*/  F2FP.F16.F32.PACK_AB R27, R15, R14 ;  /* 0x0000000e0f1b723e */ /* 0x000fe200000000ff */
[----:B------:R-:W-:Y:S01]  /*2c560*/  STSM.16.M88.4 [R141], R48 ;  /* 0x000000308d007844 */ /* 0x000fe20000000200 */
[----:B------:R-:W-:-:S02]  /*2c570*/  MOV R148, R148 ;  /* 0x0000009400947202 */ /* 0x000fc40000000f00 */
[----:B------:R-:W-:Y:S02]  /*2c580*/  F2FP.F16.F32.PACK_AB R10, R5, R4 ;  /* 0x00000004050a723e */ /* 0x000fe400000000ff */
[----:B------:R-:W-:Y:S01]  /*2c590*/  F2FP.F16.F32.PACK_AB R11, R7, R6 ;  /* 0x00000006070b723e */ /* 0x000fe200000000ff */
[----:B------:R-:W-:Y:S01]  /*2c5a0*/  STSM.16.M88.4 [R142], R40 ;  /* 0x000000288e007844 */ /* 0x000fe20000000200 */
[----:B------:R-:W-:-:S03]  /*2c5b0*/  IMAD.U32 R4, RZ, RZ, UR8 ;  /* 0x00000008ff047e24 */ /* 0x000fc6000f8e00ff */
[----:B------:R-:W-:Y:S01]  /*2c5c0*/  STSM.16.M88.4 [R143], R32 ;  /* 0x000000208f007844 */ /* 0x000fe20000000200 */
[----:B------:R-:W-:Y:S01]  /*2c5d0*/  IMAD.U32 R5, RZ, RZ, UR9 ;  /* 0x00000009ff057e24 */ /* 0x000fe2000f8e00ff */
[----:B------:R-:W-:Y:S02]  /*2c5e0*/  ULDC.64 UR8, c[0x0][0xd08] ;  /* 0x0003420000087ab9 */ /* 0x000fe40000000a00 */
[----:B------:R-:W-:Y:S04]  /*2c5f0*/  STSM.16.M88.4 [R144], R24 ;  /* 0x0000001890007844 */ /* 0x000fe80000000200 */
[----:B------:R1:W-:Y:S01]  /*2c600*/  STSM.16.M88.4 [R148], R8 ;  /* 0x0000000894007844 */ /* 0x0003e20000000200 */
[----:B------:R-:W-:-:S04]  /*2c610*/  UISETP.NE.U32.AND UP1, UPT, UR8, URZ, UPT ;  /* 0x0000003f0800728c */ /* 0x000fc8000bf25070 */
[----:B------:R-:W-:Y:S01]  /*2c620*/  UISETP.NE.AND.EX UP1, UPT, UR9, URZ, UPT, UP1 ;  /* 0x0000003f0900728c */ /* 0x000fe2000bf25310 */
[----:B------:R-:W-:Y:S01]  /*2c630*/  BAR.SYNC.DEFER_BLOCKING 0x1, 0x100 ;  /* 0x0044000000007b1d */ /* 0x000fe20000010000 */
[----:B------:R-:W-:-:S04]  /*2c640*/  PLOP3.LUT P1, PT, PT, PT, UP0, 0x80, 0x0 ;  /* 0x000000000000781c */ /* 0x000fc80003f2f008 */
[----:B------:R-:W-:-:S05]  /*2c650*/  PLOP3.LUT P2, PT, PT, PT, UP1, 0x80, 0x0 ;  /* 0x000000000000781c */ /* 0x000fca0003f4f018 */
[----:B------:R-:W-:Y:S02]  /*2c660*/  @UP1 ULDC.64 UR8, c[0x0][0xd08] ;  /* 0x0003420000081ab9 */ /* 0x000fe40000000a00 */
[----:B------:R-:W-:Y:S01]  /*2c670*/  @UP1 UIMAD.WIDE UR8, UR43, 0x4, UR8 ;  /* 0x000000042b0818a5 */ /* 0x000fe2000f8e0208 */
[----:B------:R-:W-:Y:S02]  /*2c680*/  ULDC UR4, c[0x0][0xb88] ;  /* 0x0002e20000047ab9 */ /* 0x000fe40000000800 */
[----:B0-----:R-:W-:-:S03]  /*2c690*/  IMAD.U32 R20, RZ, RZ, UR4 ;  /* 0x00000004ff147e24 */ /* 0x001fc6000f8e00ff */
[----:B------:R-:W-:Y:S02]  /*2c6a0*/  IMAD.U32 R6, RZ, RZ, UR8 ;  /* 0x00000008ff067e24 */ /* 0x000fe4000f8e00ff */
[----:B------:R-:W-:Y:S01]  /*2c6b0*/  IMAD.U32 R7, RZ, RZ, UR9 ;  /* 0x00000009ff077e24 */ /* 0x000fe2000f8e00ff */
[----:B------:R-:W2:Y:S04]  /*2c6c0*/  @P1 LDG.E R0, desc[UR36][R4.64] ;  /* 0x0000002404001981 */ /* 0x000ea8000c1e1900 */
[----:B------:R0:W5:Y:S01]  /*2c6d0*/  @P2 LDG.E R20, desc[UR36][R6.64] ;  /* 0x0000002406142981 */ /* 0x000162000c1e1900 */
[----:B-1----:R-:W-:Y:S01]  /*2c6e0*/  IADD3 R9, P0, R158, 0x1000, RZ ;  /* 0x000010009e097810 */ /* 0x002fe20007f1e0ff */
[----:B------:R-:W-:-:S03]  /*2c6f0*/  UMOV UR4, URZ ;  /* 0x0000003f00047c82 */ /* 0x000fc60008000000 */
[----:B------:R-:W-:Y:S02]  /*2c700*/  LOP3.LUT R8, R9, 0x380, RZ, 0xc0, !PT ;  /* 0x0000038009087812 */ /* 0x000fe400078ec0ff */
[----:B--2---:R-:W-:Y:S01]  /*2c710*/  @P1 R2UR UR4, R0 ;  /* 0x00000000000412ca */ /* 0x004fe200000e0000 */
[----:B0-----:R-:W-:-:S14]  /*2c720*/  @P2 BRA `(.L_x_3312) ;  /* 0x0000000000102947 */ /* 0x001fdc0003800000 */
[----:B------:R-:W-:Y:S05]  /*2c730*/  @!P1 BRA `(.L_x_3312) ;  /* 0x00000000000c9947 */ /* 0x000fea0003800000 */
[----:B------:R-:W2:Y:S04]  /*2c740*/  LDG.E R7, desc[UR36][R4.64] ;  /* 0x0000002404077981 */ /* 0x000ea8000c1e1900 */
[----:B-----5:R-:W2:Y:S02]  /*2c750*/  LDG.E R20, desc[UR36][R4.64+0x4] ;  /* 0x0000042404147981 */ /* 0x020ea4000c1e1900 */
[----:B--2---:R-:W-:-:S07]  /*2c760*/  IMAD.IADD R20, R20, 0x1, -R7 ;  /* 0x0000000114147824 */ /* 0x004fce00078e0a07 */
.L_x_3312:
[----:B------:R-:W0:Y:S01]  /*2c770*/  SHFL.IDX PT, R0, R193, RZ, 0x1f ;  /* 0x00001fffc1007589 */ /* 0x000e2200000e0000 */
[C---:B------:R-:W-:Y:S01]  /*2c780*/  IADD3 R13, P2, R158.reuse, 0x2000, RZ ;  /* 0x000020009e0d7810 */ /* 0x040fe20007f5e0ff */
[----:B------:R-:W-:Y:S01]  /*2c790*/  USHF.R.S32.HI UR8, URZ, 0x1f, UR43 ;  /* 0x0000001f3f087899 */ /* 0x000fe2000801142b */
[C---:B------:R-:W-:Y:S01]  /*2c7a0*/  IADD3 R25, P3, R158.reuse, 0x3000, RZ ;  /* 0x000030009e197810 */ /* 0x040fe20007f7e0ff */
[----:B------:R-:W-:Y:S01]  /*2c7b0*/  USHF.R.S32.HI UR14, URZ, 0x1f, UR4 ;  /* 0x0000001f3f0e7899 */ /* 0x000fe20008011404 */
[C---:B------:R-:W-:Y:S01]  /*2c7c0*/  IADD3 R29, P4, R158.reuse, 0x4000, RZ ;  /* 0x000040009e1d7810 */ /* 0x040fe20007f9e0ff */
[----:B------:R-:W-:Y:S01]  /*2c7d0*/  USHF.R.S32.HI UR15, URZ, 0x1f, UR41 ;  /* 0x0000001f3f0f7899 */ /* 0x000fe20008011429 */
[----:B------:R-:W-:Y:S01]  /*2c7e0*/  IADD3 R33, P5, R158, 0x5000, RZ ;  /* 0x000050009e217810 */ /* 0x000fe20007fbe0ff */
[----:B------:R-:W-:Y:S01]  /*2c7f0*/  USEL UR16, UR43, URZ, !UP0 ;  /* 0x0000003f2b107287 */ /* 0x000fe2000c000000 */
[----:B------:R-:W-:Y:S01]  /*2c800*/  LOP3.LUT R12, R13, 0x380, RZ, 0xc0, !PT ;  /* 0x000003800d0c7812 */ /* 0x000fe200078ec0ff */
[----:B------:R-:W-:Y:S01]  /*2c810*/  USEL UR17, UR8, URZ, !UP0 ;  /* 0x0000003f08117287 */ /* 0x000fe2000c000000 */
[----:B------:R-:W-:-:S02]  /*2c820*/  LOP3.LUT R24, R25, 0x380, RZ, 0xc0, !PT ;  /* 0x0000038019187812 */ /* 0x000fc400078ec0ff */
[----:B------:R-:W-:Y:S02]  /*2c830*/  LOP3.LUT R28, R29, 0x380, RZ, 0xc0, !PT ;  /* 0x000003801d1c7812 */ /* 0x000fe400078ec0ff */
[----:B------:R-:W-:Y:S02]  /*2c840*/  LOP3.LUT R32, R33, 0x380, RZ, 0xc0, !PT ;  /* 0x0000038021207812 */ /* 0x000fe400078ec0ff */
[----:B------:R-:W-:Y:S02]  /*2c850*/  LOP3.LUT R7, R158, 0x380, RZ, 0xc0, !PT ;  /* 0x000003809e077812 */ /* 0x000fe400078ec0ff */
[----:B------:R-:W-:Y:S02]  /*2c860*/  SHF.R.U64 R8, R8, 0x3, RZ ;  /* 0x0000000308087819 */ /* 0x000fe400000012ff */
[----:B------:R-:W-:Y:S02]  /*2c870*/  SHF.R.U64 R12, R12, 0x3, RZ ;  /* 0x000000030c0c7819 */ /* 0x000fe400000012ff */
[----:B------:R-:W-:-:S02]  /*2c880*/  SHF.R.U64 R24, R24, 0x3, RZ ;  /* 0x0000000318187819 */ /* 0x000fc400000012ff */
[----:B0-----:R-:W-:Y:S02]  /*2c890*/  ISETP.NE.AND P1, PT, R0, RZ, PT ;  /* 0x000000ff0000720c */ /* 0x001fe40003f25270 */
        /* <DEDUP_REMOVED lines=15> */
[----:B------:R-:W-:Y:S06]  /*2c990*/  @P1 BRA `(.L_x_3313) ;  /* 0x0000000000cc1947 */ /* 0x000fec0003800000 */
[----:B------:R-:W0:Y:S01]  /*2c9a0*/  LDC R10, c[0x0][0xce8] ;  /* 0x00033a00ff0a7b82 */ /* 0x000e220000000800 */
[----:B------:R-:W-:Y:S01]  /*2c9b0*/  IMAD.MOV R5, RZ, RZ, -R219 ;  /* 0x000000ffff057224 */ /* 0x000fe200078e0adb */
[----:B------:R-:W-:Y:S01]  /*2c9c0*/  ULDC.64 UR12, c[0x0][0xc90] ;  /* 0x00032400000c7ab9 */ /* 0x000fe20000000a00 */
[----:B------:R-:W-:-:S03]  /*2c9d0*/  IMAD.U32 R11, RZ, RZ, UR42 ;  /* 0x0000002aff0b7e24 */ /* 0x000fc6000f8e00ff */
[----:B------:R-:W-:Y:S01]  /*2c9e0*/  ISETP.NE.AND P0, PT, R222, R5, PT ;  /* 0x00000005de00720c */ /* 0x000fe20003f05270 */
[----:B------:R-:W-:Y:S02]  /*2c9f0*/  IMAD R30, R11, 0x40, R156 ;  /* 0x000000400b1e7824 */ /* 0x000fe400078e029c */
[----:B0----5:R-:W-:-:S05]  /*2ca00*/  IMAD R21, R20, R10, RZ ;  /* 0x0000000a14157224 */ /* 0x021fca00078e02ff */
[----:B------:R-:W-:-:S13]  /*2ca10*/  ISETP.GE.OR P1, PT, R30, R21, P0 ;  /* 0x000000151e00720c */ /* 0x000fda0000726670 */
[----:B------:R-:W2:Y:S01]  /*2ca20*/  @!P1 LDL R15, [R1+0x420] ;  /* 0x00042000010f9983 */ /* 0x000ea20000100800 */
[----:B------:R-:W-:Y:S01]  /*2ca30*/  ISETP.NE.AND P2, PT, R10, 0x1, PT ;  /* 0x000000010a00780c */ /* 0x000fe20003f45270 */
[----:B------:R-:W-:Y:S01]  /*2ca40*/  IMAD.U32 R5, RZ, RZ, UR42 ;  /* 0x0000002aff057e24 */ /* 0x000fe2000f8e00ff */
[----:B------:R-:W-:Y:S01]  /*2ca50*/  UIMAD UR10, UR15, UR12, URZ ;  /* 0x0000000c0f0a72a4 */ /* 0x000fe2000f8e023f */
[----:B------:R-:W-:Y:S02]  /*2ca60*/  UMOV UR8, UR4 ;  /* 0x0000000400087c82 */ /* 0x000fe40008000000 */
[----:B------:R-:W-:Y:S01]  /*2ca70*/  IMAD R5, R5, 0x40, R224 ;  /* 0x0000004005057824 */ /* 0x000fe200078e02e0 */
[----:B------:R-:W-:Y:S01]  /*2ca80*/  UMOV UR9, UR14 ;  /* 0x0000000e00097c82 */ /* 0x000fe20008000000 */
[----:B------:R-:W-:Y:S02]  /*2ca90*/  UIMAD UR10, UR41, UR13, UR10 ;  /* 0x0000000d290a72a4 */ /* 0x000fe4000f8e020a */
[----:B------:R-:W-:-:S03]  /*2caa0*/  UIMAD.WIDE.U32 UR8, UR41, UR12, UR8 ;  /* 0x0000000c290872a5 */ /* 0x000fc6000f8e0008 */
[----:B------:R-:W-:Y:S01]  /*2cab0*/  ULDC.64 UR12, c[0x0][0xc98] ;  /* 0x00032600000c7ab9 */ /* 0x000fe20000000a00 */
[----:B------:R-:W0:Y:S01]  /*2cac0*/  @P2 LDC R0, c[0x0][0xcec] ;  /* 0x00033b00ff002b82 */ /* 0x000e220000000800 */
[----:B------:R-:W-:Y:S02]  /*2cad0*/  UIMAD UR11, UR17, UR12, URZ ;  /* 0x0000000c110b72a4 */ /* 0x000fe4000f8e023f */
[----:B------:R-:W-:Y:S02]  /*2cae0*/  UIADD3 UR9, UR9, UR10, URZ ;  /* 0x0000000a09097290 */ /* 0x000fe4000fffe03f */
[----:B------:R-:W-:Y:S02]  /*2caf0*/  UIMAD UR11, UR16, UR13, UR11 ;  /* 0x0000000d100b72a4 */ /* 0x000fe4000f8e020b */
[----:B------:R-:W-:Y:S01]  /*2cb00*/  UIMAD.WIDE.U32 UR8, UR16, UR12, UR8 ;  /* 0x0000000c100872a5 */ /* 0x000fe2000f8e0008 */
[----:B------:R-:W1:Y:S01]  /*2cb10*/  @P2 LDC R4, c[0x0][0xcf0] ;  /* 0x00033c00ff042b82 */ /* 0x000e620000000800 */
[----:B0-----:R-:W-:-:S04]  /*2cb20*/  @P2 IMAD.HI.U32 R11, R5, R0, RZ ;  /* 0x00000000050b2227 */ /* 0x001fc800078e00ff */
[----:B------:R-:W-:Y:S01]  /*2cb30*/  IMAD.MOV.U32 R0, RZ, RZ, R5 ;  /* 0x000000ffff007224 */ /* 0x000fe200078e0005 */
[----:B-1----:R-:W-:-:S04]  /*2cb40*/  @P2 SHF.R.U32.HI R0, RZ, R4, R11 ;  /* 0x00000004ff002219 */ /* 0x002fc8000001160b */
[----:B------:R-:W-:Y:S01]  /*2cb50*/  IADD3 R4, P2, R0, UR8, RZ ;  /* 0x0000000800047c10 */ /* 0x000fe2000ff5e0ff */
[----:B------:R-:W-:-:S04]  /*2cb60*/  IMAD.MOV R11, RZ, RZ, -R0 ;  /* 0x000000ffff0b7224 */ /* 0x000fc800078e0a00 */
[----:B------:R-:W-:Y:S01]  /*2cb70*/  IMAD R11, R10, R11, R5 ;  /* 0x0000000b0a0b7224 */ /* 0x000fe200078e0205 */
[----:B------:R-:W-:Y:S01]  /*2cb80*/  SHF.R.S32.HI R5, RZ, 0x1f, R0 ;  /* 0x0000001fff057819 */ /* 0x000fe20000011400 */
        /* <DEDUP_REMOVED lines=8> */
[----:B------:R-:W-:Y:S01]  /*2cc10*/  VIADD R0, R30, 0x8 ;  /* 0x000000081e007836 */ /* 0x000fe20000000000 */
[----:B------:R-:W-:Y:S01]  /*2cc20*/  LEA R14, P2, R4, UR8, 0x2 ;  /* 0x00000008040e7c11 */ /* 0x000fe2000f8410ff */
[----:B------:R-:W-:-:S03]  /*2cc30*/  IMAD.IADD R5, R5, 0x1, R11 ;  /* 0x0000000105057824 */ /* 0x000fc600078e020b */
[----:B------:R-:W-:Y:S01]  /*2cc40*/  ISETP.GE.OR P0, PT, R0, R21, P0 ;  /* 0x000000150000720c */ /* 0x000fe20000706670 */
[----:B------:R-:W-:Y:S01]  /*2cc50*/  SHFL.IDX PT, R10, R14, RZ, 0x1c1f ;  /* 0x001c1fff0e0a7589 */ /* 0x000fe200000e0000 */
[----:B------:R-:W-:-:S05]  /*2cc60*/  LEA.HI.X R26, R4, UR9, R5, 0x2, P2 ;  /* 0x00000009041a7c11 */ /* 0x000fca00090f1405 */
[----:B------:R-:W2:Y:S04]  /*2cc70*/  SHFL.IDX PT, R11, R26, RZ, 0x1c1f ;  /* 0x001c1fff1a0b7589 */ /* 0x000ea800000e0000 */
[----:B--2---:R-:W-:Y:S04]  /*2cc80*/  @!P1 ST.E desc[UR36][R10.64], R15 ;  /* 0x0000000f0a009985 */ /* 0x004fe8000c101924 */
[----:B------:R-:W2:Y:S04]  /*2cc90*/  @!P0 LDL R21, [R1+0x424] ;  /* 0x0004240001158983 */ /* 0x000ea80000100800 */
[----:B------:R-:W-:Y:S04]  /*2cca0*/  SHFL.IDX PT, R4, R14, 0x1, 0x1c1f ;  /* 0x003c1f000e047f89 */ /* 0x000fe800000e0000 */
[----:B------:R-:W2:Y:S04]  /*2ccb0*/  SHFL.IDX PT, R5, R26, 0x1, 0x1c1f ;  /* 0x003c1f001a057f89 */ /* 0x000ea800000e0000 */
[----:B--2---:R0:W-:Y:S02]  /*2ccc0*/  @!P0 ST.E desc[UR36][R4.64], R21 ;  /* 0x0000001504008985 */ /* 0x0041e4000c101924 */
.L_x_3313:
[----:B------:R-:W1:Y:S01]  /*2ccd0*/  LDC R83, c[0x0][0xce8] ;  /* 0x00033a00ff537b82 */ /* 0x000e620000000800 */
[----:B------:R-:W-:Y:S01]  /*2cce0*/  ULDC UR18, c[0x0][0xbc8] ;  /* 0x0002f20000127ab9 */ /* 0x000fe20000000800 */
[----:B------:R-:W-:Y:S01]  /*2ccf0*/  ULDC.64 UR12, c[0x0][0xba0] ;  /* 0x0002e800000c7ab9 */ /* 0x000fe20000000a00 */
[----:B------:R-:W-:Y:S01]  /*2cd00*/  ISETP.GE.AND P0, PT, R165, UR18, PT ;  /* 0x00000012a5007c0c */ /* 0x000fe2000bf06270 */
[----:B0-----:R-:W5:Y:S01]  /*2cd10*/  LD.E.128 R4, desc[UR36][R6.64] ;  /* 0x0000002406047980 */ /* 0x001f62000c101d00 */
        /* <DEDUP_REMOVED lines=12> */
[----:B------:R-:W-:-:S03]  /*2cde0*/  SEL R21, RZ, 0xffffffff, P0 ;  /* 0xffffffffff157807 */ /* 0x000fc60000000000 */
[----:B------:R0:W5:Y:S04]  /*2cdf0*/  LD.E.128 R36, desc[UR36][R214.64] ;  /* 0x00000024d6247980 */ /* 0x000168000c101d00 */
[----:B------:R0:W5:Y:S02]  /*2ce00*/  LD.E.128 R40, desc[UR36][R212.64] ;  /* 0x00000024d4287980 */ /* 0x000164000c101d00 */
[----:B------:R-:W1:Y:S01]  /*2ce10*/  @P2 LDC R77, c[0x0][0xcec] ;  /* 0x00033b00ff4d2b82 */ /* 0x000e620000000800 */
[----:B------:R-:W-:Y:S01]  /*2ce20*/  IMAD.SHL.U32 R21, R21, 0x4, RZ ;  /* 0x0000000415157824 */ /* 0x000fe200078e00ff */
[----:B------:R-:W-:Y:S01]  /*2ce30*/  UIMAD UR10, UR14, UR12, URZ ;  /* 0x0000000c0e0a72a4 */ /* 0x000fe2000f8e023f */
[----:B------:R-:W-:Y:S01]  /*2ce40*/  ISETP.GE.AND P0, PT, R163, UR18, PT ;  /* 0x00000012a3007c0c */ /* 0x000fe2000bf06270 */
[----:B------:R0:W5:Y:S04]  /*2ce50*/  LD.E.128 R44, desc[UR36][R210.64] ;  /* 0x00000024d22c7980 */ /* 0x000168000c101d00 */
        /* <DEDUP_REMOVED lines=10> */
[----:B------:R0:W5:Y:S01]  /*2cf00*/  LD.E.128 R48, desc[UR36][R208.64] ;  /* 0x00000024d0307980 */ /* 0x000162000c101d00 */
[----:B------:R-:W-:Y:S01]  /*2cf10*/  UIMAD UR4, UR15, UR12, URZ ;  /* 0x0000000c0f0472a4 */ /* 0x000fe2000f8e023f */
[----:B------:R-:W-:Y:S01]  /*2cf20*/  IMAD R82, R81, 0x40, R0 ;  /* 0x0000004051527824 */ /* 0x000fe200078e0200 */
[----:B------:R-:W-:Y:S01]  /*2cf30*/  SEL R0, RZ, 0xffffffff, P0 ;  /* 0xffffffffff007807 */ /* 0x000fe20000000000 */
[----:B------:R-:W-:Y:S01]  /*2cf40*/  UIMAD.WIDE.U32 UR8, UR41, UR12, UR8 ;  /* 0x0000000c290872a5 */ /* 0x000fe2000f8e0008 */
[----:B------:R-:W-:Y:S01]  /*2cf50*/  IMAD.SHL.U32 R76, R76, 0x8, RZ ;  /* 0x000000084c4c7824 */ /* 0x000fe200078e00ff */
[----:B------:R-:W-:Y:S01]  /*2cf60*/  UIMAD UR4, UR41, UR13, UR4 ;  /* 0x0000000d290472a4 */ /* 0x000fe2000f8e0204 */
[----:B------:R0:W5:Y:S01]  /*2cf70*/  LD.E.128 R52, desc[UR36][R206.64] ;  /* 0x00000024ce347980 */ /* 0x000162000c101d00 */
[----:B------:R-:W-:Y:S01]  /*2cf80*/  IMAD.SHL.U32 R81, R0, 0x10, RZ ;  /* 0x0000001000517824 */ /* 0x000fe200078e00ff */
[----:B------:R-:W-:Y:S01]  /*2cf90*/  ULDC.64 UR10, c[0x0][0xbf0] ;  /* 0x0002fc00000a7ab9 */ /* 0x000fe20000000a00 */
[----:B-1----:R-:W-:Y:S01]  /*2cfa0*/  @P2 IMAD.HI.U32 R0, R82, R77, RZ ;  /* 0x0000004d52002227 */ /* 0x002fe200078e00ff */
[----:B------:R-:W-:Y:S01]  /*2cfb0*/  UIADD3 UR9, UR9, UR4, URZ ;  /* 0x0000000409097290 */ /* 0x000fe2000fffe03f */
[----:B------:R-:W-:Y:S01]  /*2cfc0*/  LOP3.LUT R76, R76, 0x8, R21, 0xe2, !PT ;  /* 0x000000084c4c7812 */ /* 0x000fe200078ee215 */
[----:B------:R-:W-:Y:S01]  /*2cfd0*/  UIMAD UR4, UR17, UR10, URZ ;  /* 0x0000000a110472a4 */ /* 0x000fe2000f8e023f */
[----:B------:R-:W-:Y:S01]  /*2cfe0*/  IMAD.MOV.U32 R21, RZ, RZ, R82 ;  /* 0x000000ffff157224 */ /* 0x000fe200078e0052 */
[----:B------:R-:W-:Y:S01]  /*2cff0*/  UIMAD.WIDE.U32 UR8, UR16, UR10, UR8 ;  /* 0x0000000a100872a5 */ /* 0x000fe2000f8e0008 */
[----:B--2---:R-:W-:Y:S01]  /*2d000*/  @P2 SHF.R.U32.HI R21, RZ, R79, R0 ;  /* 0x0000004fff152219 */ /* 0x004fe20000011600 */
[----:B------:R-:W-:Y:S01]  /*2d010*/  UIMAD UR4, UR16, UR11, UR4 ;  /* 0x0000000b100472a4 */ /* 0x000fe2000f8e0204 */
[----:B------:R-:W-:Y:S01]  /*2d020*/  LOP3.LUT R78, R81, 0x10, R76, 0xe2, !PT ;  /* 0x00000010514e7812 */ /* 0x000fe200078ee24c */
[----:B------:R0:W5:Y:S01]  /*2d030*/  LD.E.128 R56, desc[UR36][R204.64] ;  /* 0x00000024cc387980 */ /* 0x000162000c101d00 */
[--C-:B------:R-:W-:Y:S01]  /*2d040*/  SHF.R.S32.HI R79, RZ, 0x1f, R21.reuse ;  /* 0x0000001fff4f7819 */ /* 0x100fe20000011415 */
[----:B------:R-:W-:Y:S01]  /*2d050*/  UIADD3 UR4, UR9, UR4, URZ ;  /* 0x0000000409047290 */ /* 0x000fe2000fffe03f */
[----:B------:R-:W-:Y:S01]  /*2d060*/  ISETP.GE.AND P0, PT, R161, UR18, PT ;  /* 0x00000012a1007c0c */ /* 0x000fe2000bf06270 */
[----:B------:R-:W-:Y:S01]  /*2d070*/  IMAD.U32 R76, RZ, RZ, UR8 ;  /* 0x00000008ff4c7e24 */ /* 0x000fe2000f8e00ff */
[----:B------:R0:W5:Y:S01]  /*2d080*/  LD.E.128 R60, desc[UR36][R202.64] ;  /* 0x00000024ca3c7980 */ /* 0x000162000c101d00 */
[----:B------:R-:W-:Y:S01]  /*2d090*/  IMAD.U32 R77, RZ, RZ, UR9 ;  /* 0x00000009ff4d7e24 */ /* 0x000fe2000f8e00ff */
[----:B------:R-:W-:Y:S01]  /*2d0a0*/  ULDC.64 UR8, c[0x0][0xbe0] ;  /* 0x0002f80000087ab9 */ /* 0x000fe20000000a00 */
[----:B------:R-:W-:Y:S01]  /*2d0b0*/  IMAD.MOV R81, RZ, RZ, -R21 ;  /* 0x000000ffff517224 */ /* 0x000fe200078e0a15 */
[----:B------:R-:W-:Y:S01]  /*2d0c0*/  SEL R0, RZ, 0xffffffff, P0 ;  /* 0xffffffffff007807 */ /* 0x000fe20000000000 */
[----:B------:R-:W-:Y:S01]  /*2d0d0*/  IMAD R80, R79, UR8, RZ ;  /* 0x000000084f507c24 */ /* 0x000fe2000f8e02ff */
[----:B------:R0:W5:Y:S01]  /*2d0e0*/  LD.E.128 R64, desc[UR36][R200.64] ;  /* 0x00000024c8407980 */ /* 0x000162000c101d00 */
[----:B------:R-:W-:-:S02]  /*2d0f0*/  IMAD R79, R83, R81, R82 ;  /* 0x00000051534f7224 */ /* 0x000fc400078e0252 */
[----:B------:R-:W-:Y:S01]  /*2d100*/  IMAD.U32 R77, RZ, RZ, UR4 ;  /* 0x00000004ff4d7e24 */ /* 0x000fe2000f8e00ff */
[----:B------:R0:W5:Y:S01]  /*2d110*/  LD.E.128 R68, desc[UR36][R198.64] ;  /* 0x00000024c6447980 */ /* 0x000162000c101d00 */
[----:B------:R-:W-:Y:S01]  /*2d120*/  IMAD.SHL.U32 R85, R0, 0x20, RZ ;  /* 0x0000002000557824 */ /* 0x000fe200078e00ff */
[----:B------:R-:W-:Y:S01]  /*2d130*/  ISETP.GE.AND P0, PT, R167, UR18, PT ;  /* 0x00000012a7007c0c */ /* 0x000fe2000bf06270 */
[C---:B------:R-:W-:Y:S01]  /*2d140*/  IMAD R81, R21.reuse, UR9, R80 ;  /* 0x0000000915517c24 */ /* 0x040fe2000f8e0250 */
[----:B------:R0:W5:Y:S01]  /*2d150*/  LD.E.128 R72, desc[UR36][R196.64] ;  /* 0x00000024c4487980 */ /* 0x000162000c101d00 */
[----:B------:R-:W-:Y:S01]  /*2d160*/  SHF.R.S32.HI R80, RZ, 0x1f, R79 ;  /* 0x0000001fff507819 */ /* 0x000fe2000001144f */
[----:B------:R-:W-:Y:S01]  /*2d170*/  IMAD.WIDE.U32 R76, R21, UR8, R76 ;  /* 0x00000008154c7c25 */ /* 0x000fe2000f8e004c */
[----:B------:R-:W-:Y:S01]  /*2d180*/  ULDC.64 UR8, c[0x0][0xbd8] ;  /* 0x0002f60000087ab9 */ /* 0x000fe20000000a00 */
[----:B------:R-:W-:Y:S01]  /*2d190*/  @!PT LDS RZ, [RZ] ;  /* 0x00000000fffff984 */ /* 0x000fe20000000800 */
[----:B------:R-:W-:Y:S01]  /*2d1a0*/  @!PT LDS RZ, [RZ] ;  /* 0x00000000fffff984 */ /* 0x000fe20000000800 */
[----:B------:R-:W-:Y:S01]  /*2d1b0*/  @!PT LDS RZ, [RZ] ;  /* 0x00000000fffff984 */ /* 0x000fe20000000800 */
[----:B------:R-:W-:Y:S01]  /*2d1c0*/  @!PT LDS RZ, [RZ] ;  /* 0x00000000fffff984 */ /* 0x000fe20000000800 */
[----:B------:R1:W-:Y:S06]  /*2d1d0*/  MEMBAR.ALL.CTA ;  /* 0x0000000000007992 */ /* 0x0003ec0000008000 */
[----:B-1----:R-:W1:Y:S01]  /*2d1e0*/  FENCE.VIEW.ASYNC.S ;  /* 0x00000000000073c6 */ /* 0x002e620000000000 */
[----:B------:R-:W-:Y:S01]  /*2d1f0*/  LOP3.LUT R78, R85, 0x20, R78, 0xe2, !PT ;  /* 0x00000020554e7812 */ /* 0x000fe200078ee24e */
[----:B------:R-:W-:Y:S01]  /*2d200*/  IMAD.U32 R87, RZ, RZ, UR42 ;  /* 0x0000002aff577e24 */ /* 0x000fe2000f8e00ff */
[----:B------:R-:W-:Y:S01]  /*2d210*/  SEL R21, RZ, 0x40, P0 ;  /* 0x00000040ff157807 */ /* 0x000fe20000000000 */
[----:B------:R-:W-:Y:S01]  /*2d220*/  IMAD.IADD R77, R77, 0x1, R81 ;  /* 0x000000014d4d7824 */ /* 0x000fe200078e0251 */
[----:B------:R-:W-:Y:S01]  /*2d230*/  ISETP.GE.AND P0, PT, R166, UR18, PT ;  /* 0x00000012a6007c0c */ /* 0x000fe2000bf06270 */
[----:B------:R-:W-:Y:S01]  /*2d240*/  IMAD R80, R80, UR8, RZ ;  /* 0x0000000850507c24 */ /* 0x000fe2000f8e02ff */
[----:B------:R-:W-:Y:S01]  /*2d250*/  LOP3.LUT R0, R78, R21, RZ, 0xfc, !PT ;  /* 0x000000154e007212 */ /* 0x000fe200078efcff */
[----:B-----5:R-:W-:Y:S01]  /*2d260*/  IMAD R88, R20, R83, RZ ;  /* 0x0000005314587224 */ /* 0x020fe200078e02ff */
[----:B------:R-:W-:Y:S01]  /*2d270*/  UIADD3 UR4, UR39, 0x38820, URZ ;  /* 0x0003882027047890 */ /* 0x000fe2000fffe03f */
[----:B------:R-:W-:Y:S01]  /*2d280*/  IMAD R87, R87, 0x40, R184 ;  /* 0x0000004057577824 */ /* 0x000fe200078e02b8 */
[----:B------:R-:W-:Y:S01]  /*2d290*/  BSSY B1, `(.L_x_3314) ;  /* 0x000002f000017945 */ /* 0x000fe20003800000 */
[C---:B------:R-:W-:Y:S01]  /*2d2a0*/  IMAD R81, R79.reuse, UR9, R80 ;  /* 0x000000094f517c24 */ /* 0x040fe2000f8e0250 */
[----:B------:R-:W-:Y:S01]  /*2d2b0*/  UPRMT UR4, URZ, 0x654, UR4 ;  /* 0x000006543f047896 */ /* 0x000fe20008000004 */
        /* <DEDUP_REMOVED lines=8> */
[----:B-1----:R-:W-:Y:S01]  /*2d340*/  SYNCS.ARRIVE.TRANS64.RED.A1T0 RZ, [UR4], RZ ;  /* 0x000000ffffff79a7 */ /* 0x002fe20008100404 */
        /* <DEDUP_REMOVED lines=8> */
[CC--:B------:R-:W-:Y:S02]  /*2d3d0*/  @!P1 LEA R76, P4, R165.reuse, R86.reuse, 0x1 ;  /* 0x00000056a54c9211 */ /* 0x0c0fe400078808ff */
[-C--:B--2---:R-:W-:Y:S02]  /*2d3e0*/  @!P0 LEA.HI.X R21, R160, R85.reuse, R192, 0x1, P2 ;  /* 0x00000055a0158211 */ /* 0x084fe400010f0cc0 */
[----:B------:R-:W-:Y:S02]  /*2d3f0*/  @!P1 LEA.HI.X R77, R165, R85, R191, 0x1, P4 ;  /* 0x00000055a54d9211 */ /* 0x000fe400020f0cbf */
[----:B------:R-:W-:Y:S01]  /*2d400*/  ISETP.GE.AND P2, PT, R162, UR18, PT ;  /* 0x00000012a2007c0c */ /* 0x000fe2000bf46270 */
[----:B------:R1:W-:Y:S01]  /*2d410*/  @!P0 ST.E.128 desc[UR36][R20.64], R4 ;  /* 0x0000000414008985 */ /* 0x0003e2000c101d24 */
        /* <DEDUP_REMOVED lines=22> */
.L_x_3315:
[----:B------:R-:W-:Y:S05]  /*2d580*/  BSYNC B1 ;  /* 0x0000000000017941 */ /* 0x000fea0003800000 */
.L_x_3314:
[----:B---3--:R-:W-:Y:S01]  /*2d590*/  VIADD R4, R87, 0x20 ;  /* 0x0000002057047836 */ /* 0x008fe20000000000 */
[----:B0-----:R-:W0:Y:S04]  /*2d5a0*/  SHFL.IDX PT, R84, R84, 0x1, 0x181f ;  /* 0x00381f0054547f89 */ /* 0x001e2800000e0000 */
[----:B------:R-:W-:Y:S01]  /*2d5b0*/  ISETP.GE.AND P0, PT, R4, R88, PT ;  /* 0x000000580400720c */ /* 0x000fe20003f06270 */
[----:B------:R-:W3:-:S12]  /*2d5c0*/  SHFL.IDX PT, R83, R83, 0x1, 0x181f ;  /* 0x00381f0053537f89 */ /* 0x000ed800000e0000 */
[----:B------:R-:W-:Y:S05]  /*2d5d0*/  @P0 BRA `(.L_x_3316) ;  /* 0x0000001000200947 */ /* 0x000fea0003800000 */
[----:B------:R-:W-:Y:S02]  /*2d5e0*/  ISETP.GE.AND P1, PT, R160, UR18, PT ;  /* 0x00000012a0007c0c */ /* 0x000fe4000bf26270 */
[----:B------:R-:W-:Y:S02]  /*2d5f0*/  ISETP.GE.AND P5, PT, R165, UR18, PT ;  /* 0x00000012a5007c0c */ /* 0x000fe4000bfa6270 */
[----:B------:R-:W-:Y:S02]  /*2d600*/  ISETP.GE.AND P3, PT, R164, UR18, PT ;  /* 0x00000012a4007c0c */ /* 0x000fe4000bf66270 */
[----:B------:R-:W-:-:S07]  /*2d610*/  ISETP.GE.AND P2, PT, R163, UR18, PT ;  /* 0x00000012a3007c0c */ /* 0x000fce000bf46270 */
[CC--:B---3--:R-:W-:Y:S02]  /*2d620*/  @!P1 LEA R4, P0, R160.reuse, R83.reuse, 0x1 ;  /* 0x00000053a0049211 */ /* 0x0c8fe400078008ff */
[----:B------:R-:W-:Y:S02]  /*2d630*/  @!P5 LEA R6, P4, R165, R83, 0x1 ;  /* 0x00000053a506d211 */ /* 0x000fe400078808ff */
[-C--:B0-----:R-:W-:Y:S02]  /*2d640*/  @!P1 LEA.HI.X R5, R160, R84.reuse, R192, 0x1, P0 ;  /* 0x00000054a0059211 */ /* 0x081fe400000f0cc0 */
[----:B------:R-:W-:Y:S02]  /*2d650*/  ISETP.GE.AND P0, PT, R161, UR18, PT ;  /* 0x00000012a1007c0c */ /* 0x000fe4000bf06270 */
[----:B------:R-:W-:Y:S01]  /*2d660*/  @!P5 LEA.HI.X R7, R165, R84, R191, 0x1, P4 ;  /* 0x00000054a507d211 */ /* 0x000fe200020f0cbf */
[----:B------:R0:W-:Y:S01]  /*2d670*/  @!P1 ST.E.128 desc[UR36][R4.64], R8 ;  /* 0x0000000804009985 */ /* 0x0001e2000c101d24 */
[----:B------:R-:W-:-:S02]  /*2d680*/  ISETP.GE.AND P1, PT, R162, UR18, PT ;  /* 0x00000012a2007c0c */ /* 0x000fc4000bf26270 */
[----:B------:R-:W-:Y:S01]  /*2d690*/  LOP3.LUT P4, RZ, R0, 0x40, RZ, 0xc0, !PT ;  /* 0x0000004000ff7812 */ /* 0x000fe2000788c0ff */
[----:B------:R3:W-:Y:S01]  /*2d6a0*/  @!P5 ST.E.128 desc[UR36][R6.64], R24 ;  /* 0x000000180600d985 */ /* 0x0007e2000c101d24 */
[CC--:B------:R-:W-:Y:S02]  /*2d6b0*/  @!P3 LEA R12, P6, R164.reuse, R83.reuse, 0x1 ;  /* 0x00000053a40cb211 */ /* 0x0c0fe400078c08ff */
[C---:B------:R-:W-:Y:S02]  /*2d6c0*/  @!P2 LEA R14, P5, R163.reuse, R83, 0x1 ;  /* 0x00000053a30ea211 */ /* 0x040fe400078a08ff */
[-C--:B------:R-:W-:Y:S02]  /*2d6d0*/  @!P3 LEA.HI.X R13, R164, R84.reuse, R190, 0x1, P6 ;  /* 0x00000054a40db211 */ /* 0x080fe400030f0cbe */
[----:B------:R-:W-:-:S03]  /*2d6e0*/  @!P2 LEA.HI.X R15, R163, R84, R189, 0x1, P5 ;  /* 0x00000054a30fa211 */ /* 0x000fc600028f0cbd */
[----:B------:R3:W-:Y:S01]  /*2d6f0*/  @!P3 ST.E.128 desc[UR36][R12.64], R32 ;  /* 0x000000200c00b985 */ /* 0x0007e2000c101d24 */
        /* <DEDUP_REMOVED lines=16> */
.L_x_3311:
        /* <DEDUP_REMOVED lines=13> */
[----:B------:R-:W2:Y:S01]  /*2d8d0*/  @P1 LDG.E R8, desc[UR36][R4.64] ;  /* 0x0000002404081981 */ /* 0x000ea2000c1e1900 */
        /* <DEDUP_REMOVED lines=10> */
[----:B--2---:R-:W-:Y:S01]  /*2d980*/  @P1 R2UR UR4, R8 ;  /* 0x00000000080412ca */ /* 0x004fe200000e0000 */
[----:B01----:R-:W-:-:S14]  /*2d990*/  @P2 BRA `(.L_x_3317) ;  /* 0x0000000000102947 */ /* 0x003fdc0003800000 */
[----:B------:R-:W-:Y:S05]  /*2d9a0*/  @!P1 BRA `(.L_x_3317) ;  /* 0x00000000000c9947 */ /* 0x000fea0003800000 */
[----:B------:R-:W2:Y:S04]  /*2d9b0*/  LDG.E R7, desc[UR36][R4.64] ;  /* 0x0000002404077981 */ /* 0x000ea8000c1e1900 */
[----:B-----5:R-:W2:Y:S02]  /*2d9c0*/  LDG.E R0, desc[UR36][R4.64+0x4] ;  /* 0x0000042404007981 */ /* 0x020ea4000c1e1900 */
[----:B--2---:R-:W-:-:S07]  /*2d9d0*/  IMAD.IADD R0, R0, 0x1, -R7 ;  /* 0x0000000100007824 */ /* 0x004fce00078e0a07 */
.L_x_3317:
        /* <DEDUP_REMOVED lines=32> */
[----:B------:R-:W-:-:S03]  /*2dbe0*/  IMAD.U32 R8, RZ, RZ, UR10 ;  /* 0x0000000aff087e24 */ /* 0x000fc6000f8e00ff */
[--C-:B------:R-:W-:Y:S01]  /*2dbf0*/  SHF.R.S32.HI R5, RZ, 0x1f, R4.reuse ;  /* 0x0000001fff057819 */ /* 0x100fe20000011404 */
[----:B------:R-:W-:Y:S01]  /*2dc00*/  IMAD.MOV R7, RZ, RZ, -R4 ;  /* 0x000000ffff077224 */ /* 0x000fe200078e0a04 */
[----:B------:R-:W-:-:S03]  /*2dc10*/  IADD3 R4, P0, R4, UR8, RZ ;  /* 0x0000000804047c10 */ /* 0x000fc6000ff1e0ff */
[----:B------:R-:W-:Y:S01]  /*2dc20*/  IMAD R7, R9, R7, R6 ;  /* 0x0000000709077224 */ /* 0x000fe200078e0206 */
[----:B------:R-:W-:Y:S01]  /*2dc30*/  IADD3.X R5, R5, UR9, R8, P0, !PT ;  /* 0x0000000905057c10 */ /* 0x000fe200087fe408 */
[----:B------:R-:W-:-:S03]  /*2dc40*/  ULDC.64 UR8, c[0x0][0xc50] ;  /* 0x0003140000087ab9 */ /* 0x000fc60000000a00 */
[----:B------:R-:W-:Y:S01]  /*2dc50*/  SHF.R.S32.HI R6, RZ, 0x1f, R7 ;  /* 0x0000001fff067819 */ /* 0x000fe20000011407 */
[----:B------:R-:W-:-:S04]  /*2dc60*/  IMAD.WIDE.U32 R4, R7, UR16, R4 ;  /* 0x0000001007047c25 */ /* 0x000fc8000f8e0004 */
[----:B------:R-:W-:-:S04]  /*2dc70*/  IMAD R6, R6, UR16, RZ ;  /* 0x0000001006067c24 */ /* 0x000fc8000f8e02ff */
[----:B------:R-:W-:Y:S01]  /*2dc80*/  IMAD R9, R7, UR17, R6 ;  /* 0x0000001107097c24 */ /* 0x000fe2000f8e0206 */
[----:B------:R-:W-:-:S03]  /*2dc90*/  LEA R6, P0, R4, UR8, 0x2 ;  /* 0x0000000804067c11 */ /* 0x000fc6000f8010ff */
[----:B------:R-:W-:-:S05]  /*2dca0*/  IMAD.IADD R5, R5, 0x1, R9 ;  /* 0x0000000105057824 */ /* 0x000fca00078e0209 */
[----:B------:R-:W-:Y:S01]  /*2dcb0*/  LEA.HI.X R7, R4, UR9, R5, 0x2, P0 ;  /* 0x0000000904077c11 */ /* 0x000fe200080f1405 */
[----:B------:R-:W-:-:S05]  /*2dcc0*/  IMAD.MOV.U32 R5, RZ, RZ, -0x800000 ;  /* 0xff800000ff057424 */ /* 0x000fca00078e00ff */
[----:B------:R0:W-:Y:S02]  /*2dcd0*/  STG.E desc[UR36][R6.64], R5 ;  /* 0x0000000506007986 */ /* 0x0001e4000c101924 */
.L_x_3319:
[----:B------:R-:W-:Y:S05]  /*2dce0*/  BSYNC B1 ;  /* 0x0000000000017941 */ /* 0x000fea0003800000 */
.L_x_3318:
[----:B------:R-:W-:Y:S01]  /*2dcf0*/  ISETP.NE.AND P0, PT, R13, 0x1, PT ;  /* 0x000000010d00780c */ /* 0x000fe20003f05270 */
[----:B------:R-:W-:Y:S01]  /*2dd00*/  ULDC UR15, c[0x0][0xbc8] ;  /* 0x0002f200000f7ab9 */ /* 0x000fe20000000800 */
[----:B------:R-:W-:Y:S01]  /*2dd10*/  ULDC.64 UR16, c[0x0][0xba0] ;  /* 0x0002e80000107ab9 */ /* 0x000fe20000000a00 */
[----:B------:R-:W-:Y:S01]  /*2dd20*/  ISETP.GE.AND P1, PT, R165, UR15, PT ;  /* 0x0000000fa5007c0c */ /* 0x000fe2000bf26270 */
[----:B------:R-:W-:Y:S01]  /*2dd30*/  UIMAD UR10, UR11, UR16, URZ ;  /* 0x000000100b0a72a4 */ /* 0x000fe2000f8e023f */
[----:B------:R-:W-:Y:S01]  /*2dd40*/  ISETP.GE.AND P2, PT, R160, UR15, PT ;  /* 0x0000000fa0007c0c */ /* 0x000fe2000bf46270 */
[----:B------:R-:W-:Y:S01]  /*2dd50*/  UIMAD.WIDE.U32 UR8, UR4, UR16, URZ ;  /* 0x00000010040872a5 */ /* 0x000fe2000f8e003f */
[----:B0-----:R-:W-:Y:S01]  /*2dd60*/  SEL R6, RZ, 0xffffffff, P1 ;  /* 0xffffffffff067807 */ /* 0x001fe20000800000 */
[----:B------:R-:W-:Y:S01]  /*2dd70*/  UIMAD UR10, UR4, UR17, UR10 ;  /* 0x00000011040a72a4 */ /* 0x000fe2000f8e020a */
[----:B------:R-:W-:Y:S01]  /*2dd80*/  SEL R4, RZ, 0x1, P2 ;  /* 0x00000001ff047807 */ /* 0x000fe20001000000 */
[----:B------:R-:W-:Y:S01]  /*2dd90*/  IMAD.U32 R11, RZ, RZ, UR42 ;  /* 0x0000002aff0b7e24 */ /* 0x000fe2000f8e00ff */
[----:B------:R-:W-:Y:S01]  /*2dda0*/  ISETP.GE.AND P2, PT, R164, UR15, PT ;  /* 0x0000000fa4007c0c */ /* 0x000fe2000bf46270 */
[----:B------:R-:W-:Y:S01]  /*2ddb0*/  IMAD.SHL.U32 R7, R6, 0x2, RZ ;  /* 0x0000000206077824 */ /* 0x000fe200078e00ff */
[----:B------:R-:W0:Y:S01]  /*2ddc0*/  @P0 LDC R5, c[0x0][0xcec] ;  /* 0x00033b00ff050b82 */ /* 0x000e220000000800 */
[----:B------:R-:W-:Y:S01]  /*2ddd0*/  ULDC.64 UR16, c[0x0][0xbe8] ;  /* 0x0002fa0000107ab9 */ /* 0x000fe20000000a00 */
        /* <DEDUP_REMOVED lines=14> */
[----:B-----5:R-:W-:Y:S01]  /*2dec0*/  IMAD R27, R0, R13, RZ ;  /* 0x0000000d001b7224 */ /* 0x020fe200078e02ff */
[----:B------:R-:W-:Y:S01]  /*2ded0*/  LOP3.LUT R10, R7, 0x4, R6, 0xe2, !PT ;  /* 0x00000004070a7812 */ /* 0x000fe200078ee206 */
[----:B------:R-:W-:Y:S01]  /*2dee0*/  UIMAD UR4, UR14, UR10, URZ ;  /* 0x0000000a0e0472a4 */ /* 0x000fe2000f8e023f */
[----:B------:R-:W-:Y:S01]  /*2def0*/  IMAD.MOV.U32 R7, RZ, RZ, R8 ;  /* 0x000000ffff077224 */ /* 0x000fe200078e0008 */
[----:B------:R-:W-:Y:S01]  /*2df00*/  UIMAD.WIDE.U32 UR8, UR13, UR10, UR8 ;  /* 0x0000000a0d0872a5 */ /* 0x000fe2000f8e0008 */
[----:B------:R-:W-:Y:S01]  /*2df10*/  IMAD.SHL.U32 R11, R4, 0x8, RZ ;  /* 0x00000008040b7824 */ /* 0x000fe200078e00ff */
[----:B------:R-:W-:Y:S01]  /*2df20*/  UIMAD UR4, UR13, UR11, UR4 ;  /* 0x0000000b0d0472a4 */ /* 0x000fe2000f8e0204 */
[----:B------:R-:W-:Y:S01]  /*2df30*/  ISETP.GE.AND P2, PT, R166, UR15, PT ;  /* 0x0000000fa6007c0c */ /* 0x000fe2000bf46270 */
[----:B0-----:R-:W-:Y:S01]  /*2df40*/  @P0 IMAD.HI.U32 R6, R8, R5, RZ ;  /* 0x0000000508060227 */ /* 0x001fe200078e00ff */
[----:B------:R-:W-:Y:S01]  /*2df50*/  BSSY B1, `(.L_x_3320) ;  /* 0x000004b000017945 */ /* 0x000fe20003800000 */
[----:B------:R-:W-:Y:S01]  /*2df60*/  UIADD3 UR4, UR9, UR4, URZ ;  /* 0x0000000409047290 */ /* 0x000fe2000fffe03f */
[----:B------:R-:W-:Y:S01]  /*2df70*/  LOP3.LUT R10, R11, 0x8, R10, 0xe2, !PT ;  /* 0x000000080b0a7812 */ /* 0x000fe200078ee20a */
        /* <DEDUP_REMOVED lines=18> */
[----:B------:R-:W-:Y:S01]  /*2e0a0*/  IMAD.SHL.U32 R7, R8, 0x20, RZ ;  /* 0x0000002008077824 */ /* 0x000fe200078e00ff */
[----:B------:R-:W-:Y:S01]  /*2e0b0*/  ULDC.64 UR8, c[0x0][0xbd8] ;  /* 0x0002f60000087ab9 */ /* 0x000fe20000000a00 */
[----:B------:R-:W-:Y:S01]  /*2e0c0*/  IMAD.IADD R5, R5, 0x1, R11 ;  /* 0x0000000105057824 */ /* 0x000fe200078e020b */
[----:B------:R-:W-:Y:S01]  /*2e0d0*/  LOP3.LUT R10, R15, 0x10, R10, 0xe2, !PT ;  /* 0x000000100f0a7812 */ /* 0x000fe200078ee20a */
[----:B------:R-:W-:-:S02]  /*2e0e0*/  IMAD.U32 R11, RZ, RZ, UR42 ;  /* 0x0000002aff0b7e24 */ /* 0x000fc4000f8e00ff */
[----:B------:R-:W-:Y:S01]  /*2e0f0*/  IMAD R6, R6, UR8, RZ ;  /* 0x0000000806067c24 */ /* 0x000fe2000f8e02ff */
[----:B------:R-:W-:Y:S01]  /*2e100*/  LOP3.LUT R10, R7, 0x20, R10, 0xe2, !PT ;  /* 0x00000020070a7812 */ /* 0x000fe200078ee20a */
[----:B------:R-:W-:Y:S02]  /*2e110*/  IMAD R26, R11, 0x40, R184 ;  /* 0x000000400b1a7824 */ /* 0x000fe400078e02b8 */
[C---:B------:R-:W-:Y:S02]  /*2e120*/  IMAD R7, R9.reuse, UR9, R6 ;  /* 0x0000000909077c24 */ /* 0x040fe4000f8e0206 */
        /* <DEDUP_REMOVED lines=9> */
[----:B------:R-:W-:-:S03]  /*2e1c0*/  SEL R7, RZ, 0x80, P2 ;  /* 0x00000080ff077807 */ /* 0x000fc60001000000 */
[----:B------:R0:W2:Y:S01]  /*2e1d0*/  SHFL.IDX PT, R0, R21, RZ, 0x181f ;  /* 0x00181fff15007589 */ /* 0x0000a200000e0000 */
[----:B------:R-:W-:Y:S01]  /*2e1e0*/  LOP3.LUT R25, R24, R7, RZ, 0xfc, !PT ;  /* 0x0000000718197212 */ /* 0x000fe200078efcff */
[----:B------:R-:W-:Y:S06]  /*2e1f0*/  @P0 BRA `(.L_x_3321) ;  /* 0x0000000000800947 */ /* 0x000fec0003800000 */
[----:B------:R-:W-:Y:S02]  /*2e200*/  ISETP.GE.AND P2, PT, R160, UR15, PT ;  /* 0x0000000fa0007c0c */ /* 0x000fe4000bf46270 */
[----:B------:R-:W-:Y:S02]  /*2e210*/  ISETP.GE.AND P4, PT, R165, UR15, PT ;  /* 0x0000000fa5007c0c */ /* 0x000fe4000bf86270 */
[----:B------:R-:W-:Y:S02]  /*2e220*/  ISETP.GE.AND P5, PT, R164, UR15, PT ;  /* 0x0000000fa4007c0c */ /* 0x000fe4000bfa6270 */
[----:B------:R-:W-:-:S07]  /*2e230*/  ISETP.GE.AND P3, PT, R163, UR15, PT ;  /* 0x0000000fa3007c0c */ /* 0x000fce000bf66270 */
[CC--:B-1----:R-:W-:Y:S02]  /*2e240*/  @!P2 LEA R4, P0, R160.reuse, R14.reuse, 0x1 ;  /* 0x0000000ea004a211 */ /* 0x0c2fe400078008ff */
[C---:B------:R-:W-:Y:S02]  /*2e250*/  @!P4 LEA R6, P1, R165.reuse, R14, 0x1 ;  /* 0x0000000ea506c211 */ /* 0x040fe400078208ff */
[-C--:B--2---:R-:W-:Y:S02]  /*2e260*/  @!P2 LEA.HI.X R5, R160, R0.reuse, R192, 0x1, P0 ;  /* 0x00000000a005a211 */ /* 0x084fe400000f0cc0 */
[----:B------:R-:W-:Y:S02]  /*2e270*/  @!P4 LEA.HI.X R7, R165, R0, R191, 0x1, P1 ;  /* 0x00000000a507c211 */ /* 0x000fe400008f0cbf */
[----:B------:R-:W-:Y:S01]  /*2e280*/  ISETP.GE.AND P1, PT, R161, UR15, PT ;  /* 0x0000000fa1007c0c */ /* 0x000fe2000bf26270 */
[----:B------:R1:W-:Y:S01]  /*2e290*/  @!P2 ST.E.128 desc[UR36][R4.64], RZ ;  /* 0x000000ff0400a985 */ /* 0x0003e2000c101d24 */
[----:B------:R-:W-:-:S02]  /*2e2a0*/  ISETP.GE.AND P2, PT, R162, UR15, PT ;  /* 0x0000000fa2007c0c */ /* 0x000fc4000bf46270 */
[----:B------:R-:W-:Y:S01]  /*2e2b0*/  LOP3.LUT P0, RZ, R24, 0x40, RZ, 0xc0, !PT ;  /* 0x0000004018ff7812 */ /* 0x000fe2000780c0ff */
[----:B------:R2:W-:Y:S01]  /*2e2c0*/  @!P4 ST.E.128 desc[UR36][R6.64], RZ ;  /* 0x000000ff0600c985 */ /* 0x0005e2000c101d24 */
[CC--:B------:R-:W-:Y:S02]  /*2e2d0*/  @!P5 LEA R8, P4, R164.reuse, R14.reuse, 0x1 ;  /* 0x0000000ea408d211 */ /* 0x0c0fe400078808ff */
        /* <DEDUP_REMOVED lines=18> */
.L_x_3321:
[----:B------:R-:W-:Y:S05]  /*2e400*/  BSYNC B1 ;  /* 0x0000000000017941 */ /* 0x000fea0003800000 */
.L_x_3320:
[----:B--2---:R-:W-:Y:S01]  /*2e410*/  VIADD R0, R26, 0x20 ;  /* 0x000000201a007836 */ /* 0x004fe20000000000 */
[----:B0-----:R-:W0:Y:S04]  /*2e420*/  SHFL.IDX PT, R21, R21, 0x1, 0x181f ;  /* 0x00381f0015157f89 */ /* 0x001e2800000e0000 */
[----:B------:R-:W-:Y:S01]  /*2e430*/  ISETP.GE.AND P0, PT, R0, R27, PT ;  /* 0x0000001b0000720c */ /* 0x000fe20003f06270 */
[----:B------:R-:W2:-:S12]  /*2e440*/  SHFL.IDX PT, R20, R20, 0x1, 0x181f ;  /* 0x00381f0014147f89 */ /* 0x000e9800000e0000 */
[----:B------:R-:W-:Y:S05]  /*2e450*/  @P0 BRA `(.L_x_3316) ;  /* 0x0000000000800947 */ /* 0x000fea0003800000 */
[----:B------:R-:W-:Y:S02]  /*2e460*/  ISETP.GE.AND P5, PT, R160, UR15, PT ;  /* 0x0000000fa0007c0c */ /* 0x000fe4000bfa6270 */
[----:B------:R-:W-:Y:S02]  /*2e470*/  ISETP.GE.AND P4, PT, R165, UR15, PT ;  /* 0x0000000fa5007c0c */ /* 0x000fe4000bf86270 */
[----:B------:R-:W-:Y:S02]  /*2e480*/  ISETP.GE.AND P1, PT, R164, UR15, PT ;  /* 0x0000000fa4007c0c */ /* 0x000fe4000bf26270 */
[----:B------:R-:W-:-:S07]  /*2e490*/  ISETP.GE.AND P3, PT, R163, UR15, PT ;  /* 0x0000000fa3007c0c */ /* 0x000fce000bf66270 */
[CC--:B--23--:R-:W-:Y:S02]  /*2e4a0*/  @!P5 LEA R4, P0, R160.reuse, R20.reuse, 0x1 ;  /* 0x00000014a004d211 */ /* 0x0ccfe400078008ff */
[CC--:B------:R-:W-:Y:S02]  /*2e4b0*/  @!P4 LEA R6, P2, R165.reuse, R20.reuse, 0x1 ;  /* 0x00000014a506c211 */ /* 0x0c0fe400078408ff */
[-C--:B0-----:R-:W-:Y:S02]  /*2e4c0*/  @!P5 LEA.HI.X R5, R160, R21.reuse, R192, 0x1, P0 ;  /* 0x00000015a005d211 */ /* 0x081fe400000f0cc0 */
        /* <DEDUP_REMOVED lines=14> */
[-C--:B0-----:R-:W-:Y:S01]  /*2e5b0*/  @!P4 LEA R4, P5, R161, R20.reuse, 0x1 ;  /* 0x00000014a104c211 */ /* 0x081fe200078a08ff */
[----:B------:R4:W-:Y:S01]  /*2e5c0*/  @!P3 ST.E.128 desc[UR36][R10.64], RZ ;  /* 0x000000ff0a00b985 */ /* 0x0009e2000c101d24 */
[-C--:B-1----:R-:W-:Y:S02]  /*2e5d0*/  @P0 LEA R14, P3, R167, R20.reuse, 0x1 ;  /* 0x00000014a70e0211 */ /* 0x082fe400078608ff */
[----:B--2---:R-:W-:Y:S01]  /*2e5e0*/  @P6 LEA R6, P1, R166, R20, 0x1 ;  /* 0x00000014a6066211 */ /* 0x004fe200078208ff */
[----:B------:R4:W-:Y:S01]  /*2e5f0*/  @!P2 ST.E.128 desc[UR36][R12.64], RZ ;  /* 0x000000ff0c00a985 */ /* 0x0009e2000c101d24 */
[----:B------:R-:W-:-:S02]  /*2e600*/  @!P4 LEA.HI.X R5, R161, R21, R187, 0x1, P5 ;  /* 0x00000015a105c211 */ /* 0x000fc400028f0cbb */
[-C--:B------:R-:W-:Y:S02]  /*2e610*/  @P0 LEA.HI.X R15, R167, R21.reuse, R186, 0x1, P3 ;  /* 0x00000015a70f0211 */ /* 0x080fe400018f0cba */
[----:B------:R-:W-:Y:S01]  /*2e620*/  @P6 LEA.HI.X R7, R166, R21, R185, 0x1, P1 ;  /* 0x00000015a6076211 */ /* 0x000fe200008f0cb9 */
[----:B------:R4:W-:Y:S04]  /*2e630*/  @!P4 ST.E.128 desc[UR36][R4.64], RZ ;  /* 0x000000ff0400c985 */ /* 0x0009e8000c101d24 */
[----:B------:R4:W-:Y:S04]  /*2e640*/  @P0 ST.E.128 desc[UR36][R14.64], RZ ;  /* 0x000000ff0e000985 */ /* 0x0009e8000c101d24 */
[----:B------:R4:W-:Y:S02]  /*2e650*/  @P6 ST.E.128 desc[UR36][R6.64], RZ ;  /* 0x000000ff06006985 */ /* 0x0009e4000c101d24 */
.L_x_3316:
[----:B------:R-:W-:Y:S05]  /*2e660*/  BSYNC B0 ;  /* 0x0000000000007941 */ /* 0x000fea0003800000 */
.L_x_3310:
[----:B------:R-:W-:Y:S02]  /*2e670*/  ULDC UR4, c[0x0][0xd3c] ;  /* 0x00034f0000047ab9 */ /* 0x000fe40000000800 */
[----:B------:R-:W-:-:S06]  /*2e680*/  UISETP.GE.AND UP0, UPT, UR6, UR4, UPT ;  /* 0x000000040600728c */ /* 0x000fcc000bf06270 */
[----:B------:R-:W-:-:S13]  /*2e690*/  PLOP3.LUT P0, PT, PT, PT, UP0, 0x80, 0x0 ;  /* 0x000000000000781c */ /* 0x000fda0003f0f008 */
[----:B------:R-:W-:Y:S05]  /*2e6a0*/  @!P0 BRA `(.L_x_3322) ;  /* 0xfffffd2c00408947 */ /* 0x000fea000383ffff */
[----:B------:R-:W-:Y:S05]  /*2e6b0*/  EXIT ;  /* 0x000000000000794d */ /* 0x000fea0003800000 */
.L_x_3190:
[----:B------:R-:W-:-:S08]  /*2e6c0*/  NOP ;  /* 0x0000000000007918 */ /* 0x000fd00000000000 */
[----:B0-----:R-:W0:-:S00]  /*2e6d0*/  USETMAXREG.DEALLOC.CTAPOOL 0x18 ;  /* 0x00000018000079c8 */ /* 0x001e0000080e0500 */
        /* <DEDUP_REMOVED lines=16> */
.L_x_3323:
[----:B------:R-:W1:Y:S01]  /*2e7e0*/  S2R R0, SR_TID.X ;  /* 0x0000000000007919 */ /* 0x000e620000002100 */
[----:B------:R-:W-:Y:S01]  /*2e7f0*/  ULDC UR4, c[0x0][0xd3c] ;  /* 0x00034f0000047ab9 */ /* 0x000fe20000000800 */
[----:B------:R-:W2:Y:S01]  /*2e800*/  S2UR UR6, SR_CTAID.X ;  /* 0x00000000000679c3 */ /* 0x000ea20000002500 */
[----:B------:R-:W-:Y:S01]  /*2e810*/  ULDC UR5, c[0x0][0xd38] ;  /* 0x00034e0000057ab9 */ /* 0x000fe20000000800 */
[----:B-1----:R-:W-:-:S04]  /*2e820*/  LOP3.LUT R0, R0, 0x1f, RZ, 0xc0, !PT ;  /* 0x0000001f00007812 */ /* 0x002fc800078ec0ff */
[----:B------:R-:W-:-:S04]  /*2e830*/  ISETP.NE.AND P0, PT, R0, 0x1f, PT ;  /* 0x0000001f0000780c */ /* 0x000fc80003f05270 */
[----:B------:R-:W-:-:S13]  /*2e840*/  ISETP.GE.OR P1, PT, R0, UR4, !P0 ;  /* 0x0000000400007c0c */ /* 0x000fda000c726670 */
[----:B0-----:R-:W0:Y:S02]  /*2e850*/  @!P1 LDC.64 R2, c[0x0][0xd80] ;  /* 0x00036000ff029b82 */ /* 0x001e240000000a00 */
[----:B0-----:R-:W-:-:S05]  /*2e860*/  @!P1 IMAD.WIDE.U32 R2, R0, 0x4, R2 ;  /* 0x0000000400029825 */ /* 0x001fca00078e0002 */
[----:B------:R-:W3:Y:S01]  /*2e870*/  @!P1 LDG.E R4, desc[UR36][R2.64] ;  /* 0x0000002402049981 */ /* 0x000ee2000c1e1900 */
[C---:B------:R-:W-:Y:S01]  /*2e880*/  ISETP.NE.AND P1, PT, R0.reuse, RZ, PT ;  /* 0x000000ff0000720c */ /* 0x040fe20003f25270 */
[----:B------:R-:W-:Y:S01]  /*2e890*/  UMOV UR4, URZ ;  /* 0x0000003f00047c82 */ /* 0x000fe20008000000 */
[C---:B------:R-:W-:Y:S01]  /*2e8a0*/  ISETP.GE.U32.AND P2, PT, R0.reuse, 0x2, PT ;  /* 0x000000020000780c */ /* 0x040fe20003f46070 */
[----:B------:R-:W-:Y:S01]  /*2e8b0*/  IMAD.MOV.U32 R16, RZ, RZ, RZ ;  /* 0x000000ffff107224 */ /* 0x000fe200078e00ff */
[C---:B------:R-:W-:Y:S02]  /*2e8c0*/  ISETP.GE.U32.AND P3, PT, R0.reuse, 0x4, PT ;  /* 0x000000040000780c */ /* 0x040fe40003f66070 */
[C---:B------:R-:W-:Y:S02]  /*2e8d0*/  ISETP.GE.U32.AND P4, PT, R0.reuse, 0x8, PT ;  /* 0x000000080000780c */ /* 0x040fe40003f86070 */
[----:B------:R-:W-:Y:S01]  /*2e8e0*/  ISETP.GE.U32.AND P5, PT, R0, 0x10, PT ;  /* 0x000000100000780c */ /* 0x000fe20003fa6070 */
[----:B---3--:R-:W0:Y:S02]  /*2e8f0*/  SHFL.UP PT, R5, R4, 0x1, RZ ;  /* 0x0420000004057989 */ /* 0x008e2400000e00ff */
        /* <DEDUP_REMOVED lines=17> */
[----:B--2---:R-:W-:-:S13]  /*2ea10*/  ISETP.GT.AND P6, PT, R6, UR6, PT ;  /* 0x0000000606007c0c */ /* 0x004fda000bfc4270 */
[----:B------:R-:W-:Y:S05]  /*2ea20*/  @P6 BRA `(.L_x_3325) ;  /* 0x00000000009c6947 */ /* 0x000fea0003800000 */
[----:B------:R-:W0:Y:S01]  /*2ea30*/  LDC R5, c[0x0][0xd3c] ;  /* 0x00034f00ff057b82 */ /* 0x000e220000000800 */
[----:B------:R-:W-:Y:S01]  /*2ea40*/  IMAD.MOV.U32 R6, RZ, RZ, R3 ;  /* 0x000000ffff067224 */ /* 0x000fe200078e0003 */
[----:B------:R-:W-:Y:S01]  /*2ea50*/  UMOV UR4, URZ ;  /* 0x0000003f00047c82 */ /* 0x000fe20008000000 */
[----:B------:R-:W-:Y:S01]  /*2ea60*/  ULDC UR7, c[0x0][0xd3c] ;  /* 0x00034f0000077ab9 */ /* 0x000fe20000000800 */
[----:B------:R-:W-:-:S05]  /*2ea70*/  ULDC UR5, c[0x0][0xd38] ;  /* 0x00034e0000057ab9 */ /* 0x000fca0000000800 */
.L_x_3329:
        /* <DEDUP_REMOVED lines=12> */
.L_x_3328:
[----:B------:R-:W-:Y:S05]  /*2eb40*/  BSYNC B0 ;  /* 0x0000000000007941 */ /* 0x000fea0003800000 */
.L_x_3327:
        /* <DEDUP_REMOVED lines=21> */
.L_x_3325:
        /* <DEDUP_REMOVED lines=18> */
[----:B------:R-:W-:-:S06]  /*2edc0*/  VIADD R16, R7, 0xffffffff ;  /* 0xffffffff07107836 */ /* 0x000fcc0000000000 */
[----:B------:R2:W3:Y:S02]  /*2edd0*/  SHFL.IDX PT, R16, R5, R16, 0x1f ;  /* 0x00001f1005107589 */ /* 0x0004e400000e0000 */
.L_x_3330:
[--C-:B-12---:R-:W-:Y:S02]  /*2ede0*/  IMAD.MOV R5, RZ, RZ, -R3.reuse ;  /* 0x000000ffff057224 */ /* 0x106fe400078e0a03 */
[----:B---3--:R-:W-:Y:S01]  /*2edf0*/  IMAD R16, R16, UR5, R6 ;  /* 0x0000000510107c24 */ /* 0x008fe2000f8e0206 */
[----:B------:R-:W-:Y:S01]  /*2ee00*/  IABS R6, R8 ;  /* 0x0000000800067213 */ /* 0x000fe20000000000 */
[----:B------:R-:W-:Y:S02]  /*2ee10*/  IMAD R5, R5, R10, RZ ;  /* 0x0000000a05057224 */ /* 0x000fe400078e02ff */
[----:B------:R-:W-:Y:S02]  /*2ee20*/  IMAD.MOV.U32 R2, RZ, RZ, RZ ;  /* 0x000000ffff027224 */ /* 0x000fe400078e00ff */
[----:B------:R-:W-:Y:S02]  /*2ee30*/  IMAD.MOV R6, RZ, RZ, -R6 ;  /* 0x000000ffff067224 */ /* 0x000fe400078e0a06 */
[----:B------:R-:W-:Y:S01]  /*2ee40*/  IMAD.HI.U32 R2, R3, R5, R2 ;  /* 0x0000000503027227 */ /* 0x000fe200078e0002 */
[----:B------:R-:W-:-:S04]  /*2ee50*/  IADD3 R5, -R16, UR6, RZ ;  /* 0x0000000610057c10 */ /* 0x000fc8000fffe1ff */
        /* <DEDUP_REMOVED lines=17> */
[----:B------:R-:W-:-:S04]  /*2ef70*/  VIADDMNMX R9, R10, UR5, R9, PT ;  /* 0x000000050a097c46 */ /* 0x000fc8000b800109 */
[-C--:B------:R-:W-:Y:S02]  /*2ef80*/  IABS R7, R9.reuse ;  /* 0x0000000900077213 */ /* 0x080fe40000000000 */
[----:B------:R-:W-:Y:S02]  /*2ef90*/  IABS R8, R9 ;  /* 0x0000000900087213 */ /* 0x000fe40000000000 */
[----:B------:R-:W1:Y:S03]  /*2efa0*/  I2F.RP R10, R7 ;  /* 0x00000007000a7306 */ /* 0x000e660000209400 */
[----:B------:R-:W-:-:S05]  /*2efb0*/  IMAD.MOV R8, RZ, RZ, -R8 ;  /* 0x000000ffff087224 */ /* 0x000fca00078e0a08 */
[----:B-1----:R-:W1:Y:S02]  /*2efc0*/  MUFU.RCP R10, R10 ;  /* 0x0000000a000a7308 */ /* 0x002e640000001000 */
[----:B-1----:R-:W-:-:S06]  /*2efd0*/  VIADD R3, R10, 0xffffffe ;  /* 0x0ffffffe0a037836 */ /* 0x002fcc0000000000 */
[----:B------:R-:W1:Y:S02]  /*2efe0*/  F2I.FTZ.U32.TRUNC.NTZ R3, R3 ;  /* 0x0000000300037305 */ /* 0x000e64000021f000 */
        /* <DEDUP_REMOVED lines=18> */
[----:B------:R-:W-:-:S03]  /*2f110*/  IMAD.MOV R9, RZ, RZ, -R9 ;  /* 0x000000ffff097224 */ /* 0x000fc600078e0a09 */
[----:B------:R-:W-:Y:S01]  /*2f120*/  LOP3.LUT R17, RZ, R2, RZ, 0x33, !PT ;  /* 0x00000002ff117212 */ /* 0x000fe200078e33ff */
[----:B------:R-:W-:-:S04]  /*2f130*/  IMAD R18, R2, R9, R5 ;  /* 0x0000000902127224 */ /* 0x000fc800078e0205 */
[----:B------:R-:W-:Y:S01]  /*2f140*/  IMAD.IADD R17, R4, 0x1, R17 ;  /* 0x0000000104117824 */ /* 0x000fe200078e0211 */
[----:B------:R-:W-:Y:S06]  /*2f150*/  BRA `(.L_x_3331) ;  /* 0x00000000000c7947 */ /* 0x000fec0003800000 */
.L_x_3326:
[----:B------:R-:W-:Y:S02]  /*2f160*/  IMAD.MOV.U32 R17, RZ, RZ, RZ ;  /* 0x000000ffff117224 */ /* 0x000fe400078e00ff */
[----:B------:R-:W-:Y:S02]  /*2f170*/  IMAD.U32 R16, RZ, RZ, UR6 ;  /* 0x00000006ff107e24 */ /* 0x000fe4000f8e00ff */
[----:B------:R-:W-:-:S07]  /*2f180*/  IMAD.MOV.U32 R18, RZ, RZ, RZ ;  /* 0x000000ffff127224 */ /* 0x000fce00078e00ff */
.L_x_3331:
[----:B------:R-:W-:-:S13]  /*2f190*/  ISETP.NE.AND P0, PT, R0, RZ, PT ;  /* 0x000000ff0000720c */ /* 0x000fda0003f05270 */
[----:B------:R-:W1:Y:S01]  /*2f1a0*/  @!P0 S2R R3, SR_CgaCtaId ;  /* 0x0000000000038919 */ /* 0x000e620000008800 */
[----:B------:R-:W-:-:S04]  /*2f1b0*/  @!P0 MOV R0, 0x400 ;  /* 0x0000040000008802 */ /* 0x000fc80000000f00 */
[----:B-1----:R-:W-:-:S05]  /*2f1c0*/  @!P0 LEA R0, R3, R0, 0x18 ;  /* 0x0000000003008211 */ /* 0x002fca00078ec0ff */
[----:B------:R1:W-:Y:S01]  /*2f1d0*/  @!P0 STS.128 [R0+0x388d0], R16 ;  /* 0x0388d01000008388 */ /* 0x0003e20000000c00 */
[----:B------:R-:W-:Y:S06]  /*2f1e0*/  BAR.ARV 0x5, 0x180 ;  /* 0x0146000000007b1d */ /* 0x000fec0000002000 */
.L_x_3324:
[----:B-1----:R-:W-:Y:S01]  /*2f1f0*/  IMAD.MOV.U32 R0, RZ, RZ, 0x1 ;  /* 0x00000001ff007424 */ /* 0x002fe200078e00ff */
[----:B------:R1:W-:Y:S01]  /*2f200*/  STL [R1+0x448], RZ ;  /* 0x000448ff01007387 */ /* 0x0003e20000100800 */
[----:B------:R-:W-:Y:S02]  /*2f210*/  ULDC UR4, c[0x0][0xd3c] ;  /* 0x00034f0000047ab9 */ /* 0x000fe40000000800 */
[----:B--2---:R-:W-:Y:S01]  /*2f220*/  ISETP.GE.AND P0, PT, R19, UR4, PT ;  /* 0x0000000413007c0c */ /* 0x004fe2000bf06270 */
[----:B------:R1:W-:Y:S04]  /*2f230*/  STL [R1+0x454], R0 ;  /* 0x0004540001007387 */ /* 0x0003e80000100800 */
[----:B------:R1:W-:Y:S08]  /*2f240*/  STL [R1+0x4a0], RZ ;  /* 0x0004a0ff01007387 */ /* 0x0003f00000100800 */
[----:B-1----:R-:W-:Y:S05]  /*2f250*/  @P0 BRA `(.L_x_3332) ;  /* 0x0000007400080947 */ /* 0x002fea0003800000 */
[----:B------:R-:W1:Y:S01]  /*2f260*/  S2R R5, SR_TID.X ;  /* 0x0000000000057919 */ /* 0x000e620000002100 */
[----:B------:R-:W2:Y:S01]  /*2f270*/  S2UR UR5, SR_CgaCtaId ;  /* 0x00000000000579c3 */ /* 0x000ea20000008800 */
[----:B------:R-:W-:Y:S01]  /*2f280*/  UMOV UR4, 0x400 ;  /* 0x0000040000047882 */ /* 0x000fe20000000000 */
[----:B------:R-:W-:Y:S01]  /*2f290*/  BSSY B8, `(.L_x_3332) ;  /* 0x000073e000087945 */ /* 0x000fe20003800000 */
[----:B------:R-:W-:Y:S01]  /*2f2a0*/  STL [R1+0x4a0], RZ ;  /* 0x0004a0ff01007387 */ /* 0x000fe20000100800 */
[----:B------:R-:W-:Y:S01]  /*2f2b0*/  ULDC UR38, c[0x0][0xc] ;  /* 0x0000030000267ab9 */ /* 0x000fe20000000800 */
[----:B------:R-:W-:Y:S02]  /*2f2c0*/  ULDC.64 UR40, c[0x0][0x198] ;  /* 0x0000660000287ab9 */ /* 0x000fe40000000a00 */
[----:B------:R-:W-:Y:S01]  /*2f2d0*/  STL [R1+0x448], RZ ;  /* 0x000448ff01007387 */ /* 0x000fe20000100800 */
        /* <DEDUP_REMOVED lines=16> */
[----:B------:R2:W-:Y:S01]  /*2f3e0*/  STL [R1+0x454], R2 ;  /* 0x0004540201007387 */ /* 0x0005e20000100800 */
[C---:B0-----:R-:W-:Y:S02]  /*2f3f0*/  LOP3.LUT R4, R0.reuse, 0x40, RZ, 0xfc, !PT ;  /* 0x0000004000047812 */ /* 0x041fe400078efcff */
[C---:B------:R-:W-:Y:S02]  /*2f400*/  LOP3.LUT R4, R0.reuse, 0x100, RZ, 0xfc, !PT ;  /* 0x0000010000047812 */ /* 0x040fe400078efcff */
[C---:B-1----:R-:W-:Y:S02]  /*2f410*/  LOP3.LUT R3, R0.reuse, 0x80, RZ, 0xfc, !PT ;  /* 0x0000008000037812 */ /* 0x042fe400078efcff */
[----:B------:R-:W-:-:S02]  /*2f420*/  LOP3.LUT R3, R0, 0x140, RZ, 0xfc, !PT ;  /* 0x0000014000037812 */ /* 0x000fc400078efcff */
[C---:B--2---:R-:W-:Y:S02]  /*2f430*/  LOP3.LUT R2, R0.reuse, 0xc0, RZ, 0xfc, !PT ;  /* 0x000000c000027812 */ /* 0x044fe400078efcff */
[C---:B------:R-:W-:Y:S02]  /*2f440*/  LOP3.LUT R2, R0.reuse, 0x180, RZ, 0xfc, !PT ;  /* 0x0000018000027812 */ /* 0x040fe400078efcff */
[----:B------:R-:W-:-:S07]  /*2f450*/  LOP3.LUT R0, R0, 0x1c0, RZ, 0xfc, !PT ;  /* 0x000001c000007812 */ /* 0x000fce00078efcff */
.L_x_3464:
[----:B------:R-:W-:Y:S05]  /*2f460*/  YIELD ;  /* 0x0000000000007946 */ /* 0x000fea0003800000 */
[----:B------:R-:W-:Y:S01]  /*2f470*/  ULDC.64 UR4, c[0x0][0xb20] ;  /* 0x0002c80000047ab9 */ /* 0x000fe20000000a00 */
[----:B---3--:R-:W-:Y:S01]  /*2f480*/  IMAD.MOV.U32 R0, RZ, RZ, RZ ;  /* 0x000000ffff007224 */ /* 0x008fe200078e00ff */
[----:B------:R-:W-:Y:S01]  /*2f490*/  ISETP.NE.U32.AND P0, PT, RZ, UR4, PT ;  /* 0x00000004ff007c0c */ /* 0x000fe2000bf05070 */
[----:B0-----:R-:W0:Y:S01]  /*2f4a0*/  LDC.64 R4, c[0x0][0xaf8] ;  /* 0x0002be00ff047b82 */ /* 0x001e220000000a00 */
[----:B-1----:R-:W-:Y:S01]  /*2f4b0*/  CS2R R8, SRZ ;  /* 0x0000000000087805 */ /* 0x002fe2000001ff00 */
[----:B------:R-:W-:Y:S01]  /*2f4c0*/  ULDC.64 UR6, c[0x0][0xb00] ;  /* 0x0002c00000067ab9 */ /* 0x000fe20000000a00 */
[----:B------:R-:W-:Y:S01]  /*2f4d0*/  ISETP.NE.AND.EX P0, PT, RZ, UR5, PT, P0 ;  /* 0x00000005ff007c0c */ /* 0x000fe2000bf05300 */
[----:B------:R-:W-:-:S12]  /*2f4e0*/  ULDC.64 UR4, c[0x0][0xb10] ;  /* 0x0002c40000047ab9 */ /* 0x000fd80000000a00 */
[----:B------:R-:W1:Y:S02]  /*2f4f0*/  @P0 LDC.64 R2, c[0x0][0xb20] ;  /* 0x0002c800ff020b82 */ /* 0x000e640000000a00 */
        /* <DEDUP_REMOVED lines=11> */
[----:B--2---:R-:W1:Y:S08]  /*2f5b0*/  @P2 LDC.64 R6, c[0x0][0xb10] ;  /* 0x0002c400ff062b82 */ /* 0x004e700000000a00 */
        /* <DEDUP_REMOVED lines=23> */
.L_x_3333:
        /* <DEDUP_REMOVED lines=10> */
.L_x_3334:
[----:B------:R-:W-:Y:S05]  /*2f7d0*/  @!P1 BRA `(.L_x_3335) ;  /* 0x00000000000c9947 */ /* 0x000fea0003800000 */
[----:B------:R-:W2:Y:S04]  /*2f7e0*/  LDG.E R6, desc[UR36][R2.64] ;  /* 0x0000002402067981 */ /* 0x000ea8000c1e1900 */
[----:B------:R-:W2:Y:S02]  /*2f7f0*/  LDG.E R2, desc[UR36][R2.64+0x4] ;  /* 0x0000042402027981 */ /* 0x000ea4000c1e1900 */
[----:B--2---:R-:W-:-:S07]  /*2f800*/  IMAD.IADD R6, R2, 0x1, -R6 ;  /* 0x0000000102067824 */ /* 0x004fce00078e0a06 */
.L_x_3335:
        /* <DEDUP_REMOVED lines=28> */
.L_x_3338:
[----:B------:R-:W-:-:S13]  /*2f9d0*/  ISETP.NE.AND P0, PT, R3, 0x1, PT ;  /* 0x000000010300780c */ /* 0x000fda0003f05270 */
[----:B------:R-:W2:Y:S02]  /*2f9e0*/  @P0 LDC.64 R4, c[0x0][0xae0] ;  /* 0x0002b800ff040b82 */ /* 0x000ea40000000a00 */
[----:B--2---:R-:W-:-:S05]  /*2f9f0*/  @P0 IMAD.HI.U32 R4, R7, R4, RZ ;  /* 0x0000000407040227 */ /* 0x004fca00078e00ff */
[----:B------:R-:W-:-:S07]  /*2fa00*/  @P0 SHF.R.U32.HI R7, RZ, R5, R4 ;  /* 0x00000005ff070219 */ /* 0x000fce0000011604 */
.L_x_3339:
[----:B------:R-:W-:Y:S05]  /*2fa10*/  BSYNC B0 ;  /* 0x0000000000007941 */ /* 0x000fea0003800000 */
.L_x_3337:
[----:B------:R-:W-:-:S05]  /*2fa20*/  IMAD R7, R7, R3, R3 ;  /* 0x0000000307077224 */ /* 0x000fca00078e0203 */
[----:B------:R-:W-:-:S07]  /*2fa30*/  VIMNMX R2, R2, R7, PT ;  /* 0x0000000702027248 */ /* 0x000fce0003fe0100 */
.L_x_3336:
        /* <DEDUP_REMOVED lines=29> */
.L_x_3342:
[----:B------:R-:W-:-:S13]  /*2fc10*/  ISETP.NE.AND P0, PT, R3, 0x1, PT ;  /* 0x000000010300780c */ /* 0x000fda0003f05270 */
[----:B------:R-:W3:Y:S02]  /*2fc20*/  @P0 LDC.64 R4, c[0x0][0xae0] ;  /* 0x0002b800ff040b82 */ /* 0x000ee40000000a00 */
[----:B---3--:R-:W-:-:S05]  /*2fc30*/  @P0 IMAD.HI.U32 R4, R2, R4, RZ ;  /* 0x0000000402040227 */ /* 0x008fca00078e00ff */
[----:B------:R-:W-:-:S07]  /*2fc40*/  @P0 SHF.R.U32.HI R2, RZ, R5, R4 ;  /* 0x00000005ff020219 */ /* 0x000fce0000011604 */
.L_x_3343:
[----:B------:R-:W-:Y:S05]  /*2fc50*/  BSYNC B0 ;  /* 0x0000000000007941 */ /* 0x000fea0003800000 */
.L_x_3341:
[----:B------:R-:W-:-:S05]  /*2fc60*/  IMAD R2, R2, R3, RZ ;  /* 0x0000000302027224 */ /* 0x000fca00078e02ff */
[----:B------:R-:W-:-:S07]  /*2fc70*/  VIMNMX R0, R0, R2, !PT ;  /* 0x0000000200007248 */ /* 0x000fce0007fe0100 */
.L_x_3340:
        /* <DEDUP_REMOVED lines=13> */
[----:B------:R-:W-:Y:S02]  /*2fd50*/  VOTEU.ANY UR4, UPT, PT ;  /* 0x0000000000047886 */ /* 0x000fe400038e0100 */
[----:B------:R-:W3:Y:S08]  /*2fd60*/  FLO.U32 R0, UR4 ;  /* 0x0000000400007d00 */ /* 0x000ef000080e0000 */
[----:B------:R-:W4:Y:S01]  /*2fd70*/  POPC R4, UR4 ;  /* 0x0000000400047d09 */ /* 0x000f220008000000 */
[----:B---3--:R-:W-:-:S02]  /*2fd80*/  ISETP.EQ.U32.AND P0, PT, R0, R2, PT ;  /* 0x000000020000720c */ /* 0x008fc40003f02070 */
[----:B------:R-:W4:Y:S11]  /*2fd90*/  LDC.64 R2, c[0x0][0xd60] ;  /* 0x00035800ff027b82 */ /* 0x000f360000000a00 */
[----:B----4-:R-:W3:Y:S04]  /*2fda0*/  @P0 ATOMG.E.ADD.STRONG.GPU PT, R2, desc[UR36][R2.64], R4 ;  /* 0x00000004020209a8 */ /* 0x010ee800081ee1e4 */
[----:B---3--:R3:W4:Y:S02]  /*2fdb0*/  SHFL.IDX PT, R2, R2, R0, 0x1f ;  /* 0x00001f0002027589 */ /* 0x00872400000e0000 */
[----:B---3--:R-:W3:Y:S02]  /*2fdc0*/  S2R R0, SR_LTMASK ;  /* 0x0000000000007919 */ /* 0x008ee40000003900 */
[----:B---3--:R-:W-:-:S06]  /*2fdd0*/  LOP3.LUT R0, R0, UR4, RZ, 0xc0, !PT ;  /* 0x0000000400007c12 */ /* 0x008fcc000f8ec0ff */
[----:B------:R-:W4:Y:S02]  /*2fde0*/  POPC R0, R0 ;  /* 0x0000000000007309 */ /* 0x000f240000000000 */
[----:B----4-:R-:W-:Y:S01]  /*2fdf0*/  IADD3 R16, R2, UR38, R0 ;  /* 0x0000002602107c10 */ /* 0x010fe2000fffe000 */
[----:B------:R-:W-:Y:S06]  /*2fe00*/  BRA `(.L_x_3346) ;  /* 0x0000005800fc7947 */ /* 0x000fec0003800000 */
.L_x_3345:
[----:B------:R-:W3:Y:S01]  /*2fe10*/  LDL R17, [R1+0x440] ;  /* 0x0004400001117983 */ /* 0x000ee20000100800 */
        /* <DEDUP_REMOVED lines=20> */
.L_x_3348:
[----:B------:R-:W-:Y:S05]  /*2ff60*/  BSYNC B6 ;  /* 0x0000000000067941 */ /* 0x000fea0003800000 */
.L_x_3347:
        /* <DEDUP_REMOVED lines=20> */
.L_x_3351:
        /* <DEDUP_REMOVED lines=15> */
.L_x_3350:
[----:B------:R-:W-:Y:S05]  /*301a0*/  BSYNC B6 ;  /* 0x0000000000067941 */ /* 0x000fea0003800000 */
.L_x_3349:
        /* <DEDUP_REMOVED lines=23> */
.L_x_3478:
        /* <DEDUP_REMOVED lines=11> */
.L_x_3481:
        /* <DEDUP_REMOVED lines=24> */
.L_x_3355:
[----:B--2---:R-:W2:Y:S04]  /*30550*/  LDL R7, [R1+0x440] ;  /* 0x0004400001077983 */ /* 0x004ea80000100800 */
[----:B----4-:R-:W2:Y:S04]  /*30560*/  LDL R0, [R1+0x448] ;  /* 0x0004480001007983 */ /* 0x010ea80000100800 */
[----:B---3--:R-:W3:Y:S01]  /*30570*/  LDL R2, [R1+0x454] ;  /* 0x0004540001027983 */ /* 0x008ee20000100800 */
[----:B--2---:R-:W-:Y:S01]  /*30580*/  IMAD R0, R0, 0x8, R7 ;  /* 0x0000000800007824 */ /* 0x004fe200078e0207 */
[----:B---3--:R-:W-:-:S04]  /*30590*/  SHF.L.U32 R2, R2, 0x1f, RZ ;  /* 0x0000001f02027819 */ /* 0x008fc800000006ff */
[----:B------:R-:W2:Y:S02]  /*305a0*/  SYNCS.PHASECHK.TRANS64.TRYWAIT P0, [R0+URZ+0x38840], R2 ;  /* 0x03884002000075a7 */ /* 0x000ea4000800017f */
[----:B--2---:R-:W-:Y:S05]  /*305b0*/  @!P0 BRA `(.L_x_3356) ;  /* 0x0000006400ec8947 */ /* 0x004fea0003800000 */
.L_x_3482:
        /* <DEDUP_REMOVED lines=11> */
.L_x_3357:
[----:B------:R-:W3:Y:S04]  /*30670*/  LDL R5, [R1+0x440] ;  /* 0x0004400001057983 */ /* 0x000ee80000100800 */
        /* <DEDUP_REMOVED lines=25> */
.L_x_3353:
[----:B----4-:R-:W4:Y:S04]  /*30810*/  LDL R0, [R1+0x440] ;  /* 0x0004400001007983 */ /* 0x010f280000100800 */
[----:B---3--:R-:W3:Y:S01]  /*30820*/  LDL R2, [R1+0x46c] ;  /* 0x00046c0001027983 */ /* 0x008ee20000100800 */
[----:B------:R-:W-:Y:S05]  /*30830*/  WARPSYNC.ALL ;  /* 0x0000000000007948 */ /* 0x000fea0003800000 */
[----:B------:R-:W-:Y:S01]  /*30840*/  ULDC.64 UR4, c[0x0][0xaf8] ;  /* 0x0002be0000047ab9 */ /* 0x000fe20000000a00 */
[----:B------:R-:W-:Y:S01]  /*30850*/  BSSY B6, `(.L_x_3358) ;  /* 0x0000020000067945 */ /* 0x000fe20003800000 */
[----:B------:R-:W-:Y:S01]  /*30860*/  BAR.SYNC.DEFER_BLOCKING 0x8, 0x100 ;  /* 0x0204000000007b1d */ /* 0x000fe20000010000 */
[----:B------:R-:W-:-:S04]  /*30870*/  ISETP.NE.U32.AND P0, PT, RZ, UR4, PT ;  /* 0x00000004ff007c0c */ /* 0x000fc8000bf05070 */
[----:B------:R-:W-:Y:S01]  /*30880*/  ISETP.NE.AND.EX P0, PT, RZ, UR5, PT, P0 ;  /* 0x00000005ff007c0c */ /* 0x000fe2000bf05300 */
[----:B----4-:R-:W-:Y:S01]  /*30890*/  VIADD R0, R0, 0x20400 ;  /* 0x0002040000007836 */ /* 0x010fe20000000000 */
[----:B---3--:R-:W-:-:S04]  /*308a0*/  SHF.R.S32.HI R3, RZ, 0x1f, R2 ;  /* 0x0000001fff037819 */ /* 0x008fc80000011402 */
[----:B------:R-:W-:Y:S02]  /*308b0*/  LOP3.LUT P1, RZ, R0, 0x3ff, RZ, 0xc0, !PT ;  /* 0x000003ff00ff7812 */ /* 0x000fe4000782c0ff */
[----:B------:R-:W-:Y:S01]  /*308c0*/  SHF.R.S32.HI R0, RZ, 0x1f, R19 ;  /* 0x0000001fff007819 */ /* 0x000fe20000011413 */
[----:B------:R-:W-:Y:S01]  /*308d0*/  STL [R1+0x488], R3 ;  /* 0x0004880301007387 */ /* 0x000fe20000100800 */
[----:B------:R-:W-:Y:S02]  /*308e0*/  SHF.R.S32.HI R2, RZ, 0x1f, R18 ;  /* 0x0000001fff027819 */ /* 0x000fe40000011412 */
[----:B------:R-:W-:-:S03]  /*308f0*/  SEL R0, R0, RZ, !P0 ;  /* 0x000000ff00007207 */ /* 0x000fc60004000000 */
[----:B------:R-:W-:Y:S04]  /*30900*/  STL [R1+0x490], R2 ;  /* 0x0004900201007387 */ /* 0x000fe80000100800 */
[----:B------:R3:W-:Y:S02]  /*30910*/  STL [R1+0x494], R0 ;  /* 0x0004940001007387 */ /* 0x0007e40000100800 */
[----:B---3--:R-:W-:-:S05]  /*30920*/  SEL R0, R19, RZ, !P0 ;  /* 0x000000ff13007207 */ /* 0x008fca0004000000 */
[----:B------:R3:W-:Y:S01]  /*30930*/  STL [R1+0x47c], R0 ;  /* 0x00047c0001007387 */ /* 0x0007e20000100800 */
[----:B------:R-:W-:Y:S05]  /*30940*/  @!P1 BRA `(.L_x_3359) ;  /* 0x0000000000409947 */ /* 0x000fea0003800000 */
[----:B------:R-:W-:Y:S01]  /*30950*/  MOV R2, 0x0 ;  /* 0x0000000000027802 */ /* 0x000fe20000000f00 */
[----:B------:R-:W-:Y:S01]  /*30960*/  ULDC.64 UR4, c[0x4][0x90] ;  /* 0x0100240000047ab9 */ /* 0x000fe20000000a00 */
[----:B------:R-:W-:Y:S01]  /*30970*/  ULDC.64 UR6, c[0x4][0x98] ;  /* 0x0100260000067ab9 */ /* 0x000fe20000000a00 */
[----:B------:R-:W-:Y:S01]  /*30980*/  ULDC.64 UR8, c[0x4][0x20] ;  /* 0x0100080000087ab9 */ /* 0x000fe20000000a00 */
[----:B------:R-:W-:Y:S02]  /*30990*/  IMAD.U32 R4, RZ, RZ, UR4 ;  /* 0x00000004ff047e24 */ /* 0x000fe4000f8e00ff */
[----:B------:R-:W4:Y:S01]  /*309a0*/  LDC.64 R2, c[0x4][R2] ;  /* 0x0100000002027b82 */ /* 0x000f220000000a00 */
        /* <DEDUP_REMOVED lines=9> */
[----:B01-34-:R-:W-:Y:S05]  /*30a40*/  CALL.ABS.NOINC R2 ;  /* 0x0000000002007343 */ /* 0x01bfea0003c00000 */
.L_x_3359:
[----:B------:R-:W-:Y:S05]  /*30a50*/  BSYNC B6 ;  /* 0x0000000000067941 */ /* 0x000fea0003800000 */
.L_x_3358:
[----:B------:R-:W4:Y:S01]  /*30a60*/  LDL R11, [R1+0x478] ;  /* 0x00047800010b7983 */ /* 0x000f220000100800 */
[----:B--2---:R-:W2:Y:S01]  /*30a70*/  LDC R7, c[0x0][0x448] ;  /* 0x00011200ff077b82 */ /* 0x004ea20000000800 */
[----:B------:R-:W-:Y:S01]  /*30a80*/  ULDC.64 UR4, c[0x0][0x298] ;  /* 0x0000a60000047ab9 */ /* 0x000fe20000000a00 */
[----:B------:R-:W-:Y:S01]  /*30a90*/  ULDC.64 UR6, c[0x0][0x280] ;  /* 0x0000a00000067ab9 */ /* 0x000fe20000000a00 */
[----:B------:R-:W4:Y:S04]  /*30aa0*/  LDL R4, [R1+0x488] ;  /* 0x0004880001047983 */ /* 0x000f280000100800 */
[----:B------:R-:W4:Y:S04]  /*30ab0*/  LDL R10, [R1+0x46c] ;  /* 0x00046c00010a7983 */ /* 0x000f280000100800 */
[----:B01----:R-:W4:Y:S01]  /*30ac0*/  LDL R9, [R1+0x490] ;  /* 0x0004900001097983 */ /* 0x003f220000100800 */
[----:B------:R-:W0:Y:S01]  /*30ad0*/  S2R R2, SR_TID.X ;  /* 0x0000000000027919 */ /* 0x000e220000002100 */
[----:B---3--:R-:W1:Y:S02]  /*30ae0*/  S2R R0, SR_TID.X ;  /* 0x0000000000007919 */ /* 0x008e640000002100 */
[----:B------:R-:W3:Y:S01]  /*30af0*/  LDL R8, [R1+0x494] ;  /* 0x0004940001087983 */ /* 0x000ee20000100800 */
[----:B--2---:R-:W-:-:S03]  /*30b00*/  ISETP.NE.AND P0, PT, R7, 0x1, PT ;  /* 0x000000010700780c */ /* 0x004fc60003f05270 */
[----:B------:R-:W2:Y:S10]  /*30b10*/  LDL R6, [R1+0x47c] ;  /* 0x00047c0001067983 */ /* 0x000eb40000100800 */
[----:B------:R-:W4:Y:S01]  /*30b20*/  @P0 LDC R3, c[0x0][0x450] ;  /* 0x00011400ff030b82 */ /* 0x000f220000000800 */
[----:B0-----:R-:W-:-:S04]  /*30b30*/  LOP3.LUT R2, R2, 0x7f, RZ, 0xc0, !PT ;  /* 0x0000007f02027812 */ /* 0x001fc800078ec0ff */
[----:B------:R-:W-:Y:S01]  /*30b40*/  SHF.R.U32.HI R2, RZ, 0x3, R2 ;  /* 0x00000003ff027819 */ /* 0x000fe20000011602 */
[----:B-1----:R-:W-:-:S05]  /*30b50*/  IMAD.SHL.U32 R0, R0, 0x10, RZ ;  /* 0x0000001000007824 */ /* 0x002fca00078e00ff */
[----:B------:R-:W-:Y:S02]  /*30b60*/  LOP3.LUT R0, R2, 0x70, R0, 0xf8, !PT ;  /* 0x0000007002007812 */ /* 0x000fe400078ef800 */
[----:B------:R-:W0:Y:S03]  /*30b70*/  @P0 LDC R2, c[0x0][0x44c] ;  /* 0x00011300ff020b82 */ /* 0x000e260000000800 */
[----:B----4-:R-:W-:-:S04]  /*30b80*/  IMAD.IADD R5, R0, 0x1, R11 ;  /* 0x0000000100057824 */ /* 0x010fc800078e020b */
[----:B0-----:R-:W-:-:S04]  /*30b90*/  @P0 IMAD.HI.U32 R2, R5, R2, RZ ;  /* 0x0000000205020227 */ /* 0x001fc800078e00ff */
[----:B------:R-:W-:Y:S01]  /*30ba0*/  IMAD.MOV.U32 R0, RZ, RZ, R5 ;  /* 0x000000ffff007224 */ /* 0x000fe200078e0005 */
[----:B------:R-:W-:Y:S01]  /*30bb0*/  @P0 SHF.R.U32.HI R0, RZ, R3, R2 ;  /* 0x00000003ff000219 */ /* 0x000fe20000011602 */
[----:B------:R-:W-:-:S04]  /*30bc0*/  IMAD R2, R4, UR4, RZ ;  /* 0x0000000404027c24 */ /* 0x000fc8000f8e02ff */
[C---:B------:R-:W-:Y:S02]  /*30bd0*/  IMAD R4, R10.reuse, UR5, R2 ;  /* 0x000000050a047c24 */ /* 0x040fe4000f8e0202 */
        /* <DEDUP_REMOVED lines=9> */
[----:B---3--:R-:W-:Y:S02]  /*30c70*/  IMAD R4, R8, UR4, RZ ;  /* 0x0000000408047c24 */ /* 0x008fe4000f8e02ff */
[----:B------:R-:W1:Y:S01]  /*30c80*/  S2R R8, SR_TID.X ;  /* 0x0000000000087919 */ /* 0x000e620000002100 */
[----:B--2---:R-:W-:-:S04]  /*30c90*/  IMAD.WIDE.U32 R2, R6, UR4, R2 ;  /* 0x0000000406027c25 */ /* 0x004fc8000f8e0002 */
        /* <DEDUP_REMOVED lines=11> */
[----:B------:R-:W-:Y:S01]  /*30d50*/  IMAD.IADD R3, R3, 0x1, R4 ;  /* 0x0000000103037824 */ /* 0x000fe200078e0204 */
[----:B------:R2:W-:Y:S01]  /*30d60*/  STL [R1+0x468], R5 ;  /* 0x0004680501007387 */ /* 0x0005e20000100800 */
[----:B-1----:R-:W-:Y:S02]  /*30d70*/  IMAD.SHL.U32 R10, R8, 0x8, RZ ;  /* 0x00000008080a7824 */ /* 0x002fe400078e00ff */
[----:B------:R-:W-:-:S03]  /*30d80*/  IMAD R6, R6, UR4, RZ ;  /* 0x0000000406067c24 */ /* 0x000fc6000f8e02ff */
[----:B------:R-:W-:Y:S01]  /*30d90*/  LOP3.LUT R10, R10, 0x38, RZ, 0xc0, !PT ;  /* 0x000000380a0a7812 */ /* 0x000fe200078ec0ff */
[----:B--2---:R-:W-:Y:S01]  /*30da0*/  IMAD.WIDE.U32 R4, R0, UR4, R2 ;  /* 0x0000000400047c25 */ /* 0x004fe2000f8e0002 */
[----:B------:R-:W-:-:S03]  /*30db0*/  ULDC UR4, c[0x0][0x2b8] ;  /* 0x0000ae0000047ab9 */ /* 0x000fc60000000800 */
        /* <DEDUP_REMOVED lines=9> */
[----:B------:R-:W2:Y:S04]  /*30e50*/  LDL R11, [R1+0x474] ;  /* 0x00047400010b7983 */ /* 0x000ea80000100800 */
[----:B------:R-:W3:Y:S04]  /*30e60*/  LDL.LU R6, [R1+0x478] ;  /* 0x0004780001067983 */ /* 0x000ee80000300800 */
[----:B------:R-:W0:Y:S04]  /*30e70*/  SHFL.IDX PT, R5, R3, RZ, 0x181f ;  /* 0x00181fff03057589 */ /* 0x000e2800000e0000 */
[----:B------:R-:W1:Y:S01]  /*30e80*/  SHFL.IDX PT, R4, R2, RZ, 0x181f ;  /* 0x00181fff02047589 */ /* 0x000e6200000e0000 */
[----:B--2---:R-:W-:-:S02]  /*30e90*/  IMAD R0, R11, R7, RZ ;  /* 0x000000070b007224 */ /* 0x004fc400078e02ff */
[----:B---3--:R-:W-:Y:S02]  /*30ea0*/  IMAD.IADD R8, R8, 0x1, R6 ;  /* 0x0000000108087824 */ /* 0x008fe400078e0206 */
[----:B------:R-:W-:Y:S02]  /*30eb0*/  SHFL.IDX PT, R6, R2, 0x1, 0x181f ;  /* 0x00381f0002067f89 */ /* 0x000fe400000e0000 */
[C---:B------:R-:W-:Y:S01]  /*30ec0*/  VIADD R7, R8.reuse, 0x10 ;  /* 0x0000001008077836 */ /* 0x040fe20000000000 */
[----:B------:R-:W-:Y:S01]  /*30ed0*/  ISETP.GE.AND P1, PT, R8, R0, PT ;  /* 0x000000000800720c */ /* 0x000fe20003f26270 */
[----:B------:R-:W-:Y:S04]  /*30ee0*/  STL [R1+0x478], R8 ;  /* 0x0004780801007387 */ /* 0x000fe80000100800 */
[----:B------:R2:W-:Y:S08]  /*30ef0*/  STL [R1+0x480], R7 ;  /* 0x0004800701007387 */ /* 0x0005f00000100800 */
        /* <DEDUP_REMOVED lines=27> */
.L_x_3491:
[----:B0-----:R-:W3:Y:S04]  /*310b0*/  LDL R2, [R1+0x478] ;  /* 0x0004780001027983 */ /* 0x001ee80000100800 */
[----:B------:R0:W5:Y:S01]  /*310c0*/  LDL R8, [R1+0x440] ;  /* 0x0004400001087983 */ /* 0x0001620000100800 */
[----:B---3--:R-:W-:-:S05]  /*310d0*/  VIADD R2, R2, 0x30 ;  /* 0x0000003002027836 */ /* 0x008fca0000000000 */
[----:B------:R-:W-:Y:S01]  /*310e0*/  ISETP.GE.AND P1, PT, R2, R0, PT ;  /* 0x000000000200720c */ /* 0x000fe20003f26270 */
[----:B------:R1:W-:-:S12]  /*310f0*/  STL [R1+0x49c], R2 ;  /* 0x00049c0201007387 */ /* 0x0003d80000100800 */
[----:B-1----:R-:W-:-:S05]  /*31100*/  @!P1 LEA R2, P2, R10, R3, 0x1 ;  /* 0x000000030a029211 */ /* 0x002fca00078408ff */
[----:B--2---:R-:W-:-:S05]  /*31110*/  @!P1 IMAD.X R3, RZ, RZ, R4, P2 ;  /* 0x000000ffff039224 */ /* 0x004fca00010e0604 */
[----:B------:R-:W-:Y:S01]  /*31120*/  @!PT LDS RZ, [RZ] ;  /* 0x00000000fffff984 */ /* 0x000fe20000000800 */
[----:B------:R-:W-:Y:S01]  /*31130*/  @!PT LDS RZ, [RZ] ;  /* 0x00000000fffff984 */ /* 0x000fe20000000800 */
[----:B------:R-:W-:Y:S01]  /*31140*/  @!PT LDS RZ, [RZ] ;  /* 0x00000000fffff984 */ /* 0x000fe20000000800 */
[----:B------:R0:W-:Y:S01]  /*31150*/  @!P1 LDGSTS.E.BYPASS.LTC128B.128 [R9+0x21c00], desc[UR36][R2.64], !P0 ;  /* 0x21c0000002099fae */ /* 0x0001e2000c101d64 */
[----:B------:R-:W-:Y:S01]  /*31160*/  PLOP3.LUT P0, PT, PT, PT, PT, 0x80, 0x0 ;  /* 0x000000000000781c */ /* 0x000fe20003f0f070 */
[----:B------:R-:W-:-:S12]  /*31170*/  NOP ;  /* 0x0000000000007918 */ /* 0x000fd80000000000 */
.L_x_3361:
        /* <DEDUP_REMOVED lines=8> */
[----:B0-----:R-:W2:Y:S01]  /*31200*/  LDL.LU R2, [R1+0x488] ;  /* 0x0004880001027983 */ /* 0x001ea20000300800 */
        /* <DEDUP_REMOVED lines=29> */
.L_x_3363:
[----:B------:R-:W-:Y:S05]  /*313e0*/  BSYNC B6 ;  /* 0x0000000000067941 */ /* 0x000fea0003800000 */
.L_x_3362:
[----:B------:R-:W2:Y:S01]  /*313f0*/  LDL.LU R6, [R1+0x46c] ;  /* 0x00046c0001067983 */ /* 0x000ea20000300800 */
[----:B------:R-:W1:Y:S01]  /*31400*/  LDC R7, c[0x0][0x448] ;  /* 0x00011200ff077b82 */ /* 0x000e620000000800 */
[----:B------:R-:W-:Y:S02]  /*31410*/  ULDC.64 UR4, c[0x0][0x3d8] ;  /* 0x0000f60000047ab9 */ /* 0x000fe40000000a00 */
[----:B------:R-:W2:Y:S04]  /*31420*/  LDL.LU.64 R2, [R1+0x488] ;  /* 0x0004880001027983 */ /* 0x000ea80000300a00 */
[----:B0-----:R-:W3:Y:S04]  /*31430*/  LDL.LU R0, [R1+0x490] ;  /* 0x0004900001007983 */ /* 0x001ee80000300800 */
[----:B------:R-:W4:Y:S04]  /*31440*/  LDL.LU R5, [R1+0x494] ;  /* 0x0004940001057983 */ /* 0x000f280000300800 */
[----:B------:R-:W4:Y:S04]  /*31450*/  LDL.LU R4, [R1+0x47c] ;  /* 0x00047c0001047983 */ /* 0x000f280000300800 */
[----:B------:R-:W4:Y:S01]  /*31460*/  LDL.LU R9, [R1+0x444] ;  /* 0x0004440001097983 */ /* 0x000f220000300800 */
[----:B-1----:R-:W-:Y:S01]  /*31470*/  ISETP.NE.AND P0, PT, R7, 0x1, PT ;  /* 0x000000010700780c */ /* 0x002fe20003f05270 */
[----:B--2---:R-:W-:-:S02]  /*31480*/  IMAD.MOV.U32 R3, RZ, RZ, R6 ;  /* 0x000000ffff037224 */ /* 0x004fc400078e0006 */
[----:B------:R-:W2:Y:S01]  /*31490*/  LDL.LU R6, [R1+0x468] ;  /* 0x0004680001067983 */ /* 0x000ea20000300800 */
[----:B---3--:R-:W-:Y:S02]  /*314a0*/  IMAD R0, R0, UR4, RZ ;  /* 0x0000000400007c24 */ /* 0x008fe4000f8e02ff */
        /* <DEDUP_REMOVED lines=15> */
[----:B------:R-:W-:Y:S02]  /*315a0*/  LOP3.LUT R8, R8, 0x40, RZ, 0xfc, !PT ;  /* 0x0000004008087812 */ /* 0x000fe400078efcff */
        /* <DEDUP_REMOVED lines=25> */
[----:B------:R-:W-:-:S11]  /*31740*/  ISETP.GE.AND P2, PT, R11, UR4, PT ;  /* 0x000000040b007c0c */ /* 0x000fd6000bf46270 */
        /* <DEDUP_REMOVED lines=41> */
[----:B------:R-:W5:Y:S04]  /*319e0*/  LDL.LU R12, [R1+0x444] ;  /* 0x00044400010c7983 */ /* 0x000f680000300800 */
[----:B------:R-:W5:Y:S04]  /*319f0*/  LDL R11, [R1+0x450] ;  /* 0x00045000010b7983 */ /* 0x000f680000100800 */
[----:B------:R-:W5:Y:S04]  /*31a00*/  LDL.LU R10, [R1+0x498] ;  /* 0x00049800010a7983 */ /* 0x000f680000300800 */
[----:B------:R-:W-:Y:S04]  /*31a10*/  SHFL.IDX PT, R14, R0, 0x1, 0x181f ;  /* 0x00381f00000e7f89 */ /* 0x000fe800000e0000 */
[----:B------:R-:W-:Y:S01]  /*31a20*/  SHFL.IDX PT, R9, R4, 0x1, 0x181f ;  /* 0x00381f0004097f89 */ /* 0x000fe200000e0000 */
[----:B--2---:R-:W-:-:S05]  /*31a30*/  IMAD R7, R8, R7, RZ ;  /* 0x0000000708077224 */ /* 0x004fca00078e02ff */
[-C--:B---3--:R-:W-:Y:S02]  /*31a40*/  ISETP.GE.AND P2, PT, R3, R7.reuse, PT ;  /* 0x000000070300720c */ /* 0x088fe40003f46270 */
[----:B------:R-:W0:Y:S01]  /*31a50*/  S2R R3, SR_TID.X ;  /* 0x0000000000037919 */ /* 0x000e220000002100 */
[----:B----4-:R-:W-:Y:S02]  /*31a60*/  ISETP.GE.AND P3, PT, R2, R7, PT ;  /* 0x000000070200720c */ /* 0x010fe40003f66270 */
[----:B-----5:R-:W-:-:S04]  /*31a70*/  LOP3.LUT R12, R12, 0xffff7fff, RZ, 0xc0, !PT ;  /* 0xffff7fff0c0c7812 */ /* 0x020fc800078ec0ff */
[----:B------:R-:W-:-:S04]  /*31a80*/  @P1 LOP3.LUT R12, R12, 0x8000, RZ, 0xfc, !PT ;  /* 0x000080000c0c1812 */ /* 0x000fc800078efcff */
[----:B------:R-:W-:Y:S02]  /*31a90*/  @!P2 LOP3.LUT R2, R5, 0x40, RZ, 0xc0, !PT ;  /* 0x000000400502a812 */ /* 0x000fe400078ec0ff */
[C---:B------:R-:W-:Y:S02]  /*31aa0*/  LOP3.LUT P1, RZ, R12.reuse, 0x8, RZ, 0xc0, !PT ;  /* 0x000000080cff7812 */ /* 0x040fe4000782c0ff */
[C---:B------:R-:W-:Y:S02]  /*31ab0*/  LOP3.LUT P4, RZ, R12.reuse, 0x2, RZ, 0xc0, !PT ;  /* 0x000000020cff7812 */ /* 0x040fe4000788c0ff */
[----:B------:R-:W-:Y:S02]  /*31ac0*/  LOP3.LUT R12, R12, 0xffffdfff, RZ, 0xc0, !PT ;  /* 0xffffdfff0c0c7812 */ /* 0x000fe400078ec0ff */
[----:B------:R-:W-:Y:S02]  /*31ad0*/  @!P2 SHF.R.U32.HI R2, RZ, 0x2, R2 ;  /* 0x00000002ff02a819 */ /* 0x000fe40000011602 */
[----:B------:R-:W-:-:S02]  /*31ae0*/  @P3 LOP3.LUT R12, R12, 0x2000, RZ, 0xfc, !PT ;  /* 0x000020000c0c3812 */ /* 0x000fc400078efcff */
[----:B------:R-:W-:Y:S02]  /*31af0*/  @!P2 ISETP.NE.U32.AND P3, PT, R2, RZ, PT ;  /* 0x000000ff0200a20c */ /* 0x000fe40003f65070 */
[----:B------:R-:W-:Y:S02]  /*31b00*/  @!P2 LOP3.LUT R2, R6, 0x80, RZ, 0xc0, !PT ;  /* 0x000000800602a812 */ /* 0x000fe400078ec0ff */
[----:B------:R-:W-:Y:S02]  /*31b10*/  LOP3.LUT R12, R12, 0xffffffdf, RZ, 0xc0, !PT ;  /* 0xffffffdf0c0c7812 */ /* 0x000fe400078ec0ff */
[----:B------:R-:W-:Y:S01]  /*31b20*/  @!P2 SHF.R.U32.HI R2, RZ, 0x3, R2 ;  /* 0x00000003ff02a819 */ /* 0x000fe20000011602 */
[----:B------:R-:W-:Y:S01]  /*31b30*/  SHFL.IDX PT, R8, R4, RZ, 0x181f ;  /* 0x00181fff04087589 */ /* 0x000fe200000e0000 */
[----:B0-----:R-:W-:-:S05]  /*31b40*/  IMAD.SHL.U32 R13, R3, 0x8, RZ ;  /* 0x00000008030d7824 */ /* 0x001fca00078e00ff */
[----:B------:R-:W-:Y:S02]  /*31b50*/  @P3 LOP3.LUT R12, R12, 0x20, RZ, 0xfc, !PT ;  /* 0x000000200c0c3812 */ /* 0x000fe400078efcff */
[----:B------:R-:W-:Y:S02]  /*31b60*/  @!P2 ISETP.NE.U32.AND P3, PT, R2, RZ, PT ;  /* 0x000000ff0200a20c */ /* 0x000fe40003f65070 */
[----:B------:R-:W0:Y:S01]  /*31b70*/  SHFL.IDX PT, R2, R0, RZ, 0x181f ;  /* 0x00181fff00027589 */ /* 0x000e2200000e0000 */
[----:B------:R-:W-:Y:S02]  /*31b80*/  LOP3.LUT R13, R13, 0x38, RZ, 0xc0, !PT ;  /* 0x000000380d0d7812 */ /* 0x000fe400078ec0ff */
[----:B------:R-:W-:-:S08]  /*31b90*/  LOP3.LUT R12, R12, 0xffffbfff, RZ, 0xc0, !PT ;  /* 0xffffbfff0c0c7812 */ /* 0x000fd000078ec0ff */
[----:B------:R-:W-:Y:S02]  /*31ba0*/  @P3 LOP3.LUT R12, R12, 0x4000, RZ, 0xfc, !PT ;  /* 0x000040000c0c3812 */ /* 0x000fe400078efcff */
[----:B0-----:R-:W-:-:S05]  /*31bb0*/  @!P2 LEA R3, P6, R13, R2, 0x1 ;  /* 0x000000020d03a211 */ /* 0x001fca00078c08ff */
[----:B------:R-:W-:-:S05]  /*31bc0*/  @!P2 IMAD.X R2, RZ, RZ, R8, P6 ;  /* 0x000000ffff02a224 */ /* 0x000fca00030e0608 */
[----:B------:R-:W-:-:S04]  /*31bd0*/  @!P2 LOP3.LUT R3, R3, R2, RZ, 0x3c, !PT ;  /* 0x000000020303a212 */ /* 0x000fc800078e3cff */
[C---:B------:R-:W-:Y:S02]  /*31be0*/  @!P2 LOP3.LUT R2, R3.reuse, R2, RZ, 0x3c, !PT ;  /* 0x000000020302a212 */ /* 0x040fe400078e3cff */
[C---:B------:R-:W-:Y:S02]  /*31bf0*/  LOP3.LUT P6, RZ, R12.reuse, 0x4, RZ, 0xc0, !PT ;  /* 0x000000040cff7812 */ /* 0x040fe400078cc0ff */
[----:B------:R-:W-:Y:S02]  /*31c00*/  @!P2 LOP3.LUT R3, R3, R2, RZ, 0x3c, !PT ;  /* 0x000000020303a212 */ /* 0x000fe400078e3cff */
[----:B------:R-:W-:-:S03]  /*31c10*/  LOP3.LUT P3, RZ, R12, 0x20, RZ, 0xc0, !PT ;  /* 0x000000200cff7812 */ /* 0x000fc6000786c0ff */
[----:B------:R-:W-:Y:S01]  /*31c20*/  @!P2 LDGSTS.E.BYPASS.LTC128B.128 [R11+0x26400], desc[UR36][R2.64], !P1 ;  /* 0x26400000020bafae */ /* 0x000fe2000c901d64 */
        /* <DEDUP_REMOVED lines=56> */
.L_x_3501:
        /* <DEDUP_REMOVED lines=31> */
.L_x_3366:
[----:B------:R-:W-:Y:S05]  /*321a0*/  BSYNC B0 ;  /* 0x0000000000007941 */ /* 0x000fea0003800000 */
.L_x_3365:
[----:B--2---:R2:W5:Y:S01]  /*321b0*/  LDL R0, [R1+0x440] ;  /* 0x0004400001007983 */ /* 0x0045620000100800 */
[----:B------:R-:W-:Y:S01]  /*321c0*/  PLOP3.LUT P0, PT, PT, PT, PT, 0x80, 0x0 ;  /* 0x000000000000781c */ /* 0x000fe20003f0f070 */
[----:B------:R-:W-:-:S12]  /*321d0*/  NOP ;  /* 0x0000000000007918 */ /* 0x000fd80000000000 */
.L_x_3367:
        /* <DEDUP_REMOVED lines=19> */
.L_x_3502:
[----:B------:R-:W-:Y:S05]  /*32310*/  BSYNC B0 ;  /* 0x0000000000007941 */ /* 0x000fea0003800000 */
.L_x_3368:
        /* <DEDUP_REMOVED lines=8> */
[----:B------:R-:W3:Y:S02]  /*323a0*/  LDL R2, [R1+0x454] ;  /* 0x0004540001027983 */ /* 0x000ee40000100800 */
[----:B----4-:R-:W-:Y:S01]  /*323b0*/  IMAD R0, R4, 0x8, R5 ;  /* 0x0000000804007824 */ /* 0x010fe200078e0205 */
[----:B0-----:R-:W-:Y:S01]  /*323c0*/  LOP3.LUT R3, R3, 0x7f, RZ, 0xc0, !PT ;  /* 0x0000007f03037812 */ /* 0x001fe200078ec0ff */
[----:B------:R-:W-:Y:S03]  /*323d0*/  BSSY B1, `(.L_x_3372) ;  /* 0x0000005000017945 */ /* 0x000fe60003800000 */
[----:B------:R-:W-:-:S02]  /*323e0*/  ISETP.NE.AND P1, PT, R3, RZ, PT ;  /* 0x000000ff0300720c */ /* 0x000fc40003f25270 */
[----:B---3--:R-:W-:-:S04]  /*323f0*/  SHF.L.U32 R2, R2, 0x1f, RZ ;  /* 0x0000001f02027819 */ /* 0x008fc800000006ff */
[----:B------:R-:W0:Y:S02]  /*32400*/  SYNCS.PHASECHK.TRANS64.TRYWAIT P0, [R0+URZ+0x38860], R2 ;  /* 0x03886002000075a7 */ /* 0x000e24000800017f */
[----:B0-----:R-:W-:Y:S05]  /*32410*/  @!P0 BRA `(.L_x_3373) ;  /* 0x0000005800bc8947 */ /* 0x001fea0003800000 */
.L_x_3503:
[----:B------:R-:W-:Y:S05]  /*32420*/  BSYNC B1 ;  /* 0x0000000000017941 */ /* 0x000fea0003800000 */
.L_x_3372:
        /* <DEDUP_REMOVED lines=9> */
.L_x_3375:
[----:B------:R-:W-:Y:S05]  /*324c0*/  BSYNC B1 ;  /* 0x0000000000017941 */ /* 0x000fea0003800000 */
.L_x_3374:
[----:B------:R-:W3:Y:S04]  /*324d0*/  LDL R4, [R1+0x440] ;  /* 0x0004400001047983 */ /* 0x000ee80000100800 */
[----:B0-----:R-:W3:Y:S04]  /*324e0*/  LDL R2, [R1+0x448] ;  /* 0x0004480001027983 */ /* 0x001ee80000100800 */
[----:B------:R-:W4:Y:S04]  /*324f0*/  LDL R5, [R1+0x45c] ;  /* 0x00045c0001057983 */ /* 0x000f280000100800 */
[----:B------:R-:W4:Y:S01]  /*32500*/  LDL.LU R3, [R1+0x470] ;  /* 0x0004700001037983 */ /* 0x000f220000300800 */
[----:B------:R-:W-:Y:S01]  /*32510*/  UIADD3 UR4, UP0, UR40, 0x470, URZ ;  /* 0x0000047028047890 */ /* 0x000fe2000ff1e03f */
[----:B------:R-:W-:Y:S01]  /*32520*/  PLOP3.LUT P0, PT, PT, PT, PT, 0x80, 0x0 ;  /* 0x000000000000781c */ /* 0x000fe20003f0f070 */
[----:B------:R-:W-:Y:S01]  /*32530*/  VIADD R0, R0, 0x38850 ;  /* 0x0003885000007836 */ /* 0x000fe20000000000 */
[----:B------:R-:W-:Y:S01]  /*32540*/  UMOV UR6, 0x0 ;  /* 0x0000000000067882 */ /* 0x000fe20000000000 */
[----:B------:R-:W-:Y:S01]  /*32550*/  UIADD3.X UR5, URZ, UR41, URZ, UP0, !UPT ;  /* 0x000000293f057290 */ /* 0x000fe200087fe43f */
[----:B------:R-:W-:Y:S01]  /*32560*/  UMOV UR7, 0x14f00000 ;  /* 0x14f0000000077882 */ /* 0x000fe20000000000 */
[----:B------:R-:W-:Y:S01]  /*32570*/  UMOV UR10, URZ ;  /* 0x0000003f000a7c82 */ /* 0x000fe20008000000 */
[----:B---3--:R-:W-:-:S04]  /*32580*/  IMAD R2, R2, 0x10000, R4 ;  /* 0x0001000002027824 */ /* 0x008fc800078e0204 */
[----:B------:R-:W-:Y:S02]  /*32590*/  VIADD R4, R2, 0x400 ;  /* 0x0000040002047836 */ /* 0x000fe40000000000 */
[----:B----4-:R-:W-:-:S07]  /*325a0*/  IMAD R3, R3, 0x40, R5 ;  /* 0x0000004003037824 */ /* 0x010fce00078e0205 */
.L_x_3376:
        /* <DEDUP_REMOVED lines=15> */
.L_x_3377:
        /* <DEDUP_REMOVED lines=15> */
.L_x_3378:
        /* <DEDUP_REMOVED lines=15> */
.L_x_3379:
        /* <DEDUP_REMOVED lines=15> */
.L_x_3380:
        /* <DEDUP_REMOVED lines=15> */
.L_x_3381:
        /* <DEDUP_REMOVED lines=15> */
.L_x_3382:
        /* <DEDUP_REMOVED lines=15> */
.L_x_3383:
        /* <DEDUP_REMOVED lines=10> */
.L_x_3371:
[----:B------:R-:W-:Y:S05]  /*32ce0*/  BSYNC B0 ;  /* 0x0000000000007941 */ /* 0x000fea0003800000 */
.L_x_3370:
[----:B-1----:R-:W3:Y:S04]  /*32cf0*/  LDL R4, [R1+0x464] ;  /* 0x0004640001047983 */ /* 0x002ee80000100800 */
[----:B------:R-:W4:Y:S01]  /*32d00*/  LDL R5, [R1+0x460] ;  /* 0x0004600001057983 */ /* 0x000f220000100800 */
[----:B------:R-:W-:Y:S01]  /*32d10*/  BSSY B0, `(.L_x_3384) ;  /* 0x00002b3000007945 */ /* 0x000fe20003800000 */
[----:B---3--:R-:W-:-:S05]  /*32d20*/  VIADD R0, R4, 0xfffffffe ;  /* 0xfffffffe04007836 */ /* 0x008fca0000000000 */
[----:B----4-:R-:W-:-:S13]  /*32d30*/  ISETP.GE.AND P0, PT, R0, R5, PT ;  /* 0x000000050000720c */ /* 0x010fda0003f06270 */
        /* <DEDUP_REMOVED lines=9> */
[----:B------:R-:W3:Y:S04]  /*32dd0*/  LDL.LU R4, [R1+0x448] ;  /* 0x0004480001047983 */ /* 0x000ee80000300800 */
[----:B------:R-:W4:Y:S04]  /*32de0*/  LDL.LU R7, [R1+0x454] ;  /* 0x0004540001077983 */ /* 0x000f280000300800 */
[----:B------:R-:W5:Y:S01]  /*32df0*/  LDL R5, [R1+0x444] ;  /* 0x0004440001057983 */ /* 0x000f620000100800 */
[----:B------:R-:W-:Y:S01]  /*32e00*/  BSSY B1, `(.L_x_3388) ;  /* 0x00000db000017945 */ /* 0x000fe20003800000 */
[----:B---3--:R-:W-:-:S05]  /*32e10*/  VIADD R2, R4, 0x1 ;  /* 0x0000000104027836 */ /* 0x008fca0000000000 */
[----:B------:R-:W-:-:S04]  /*32e20*/  ISETP.NE.AND P0, PT, R2, 0x2, PT ;  /* 0x000000020200780c */ /* 0x000fc80003f05270 */
[----:B------:R-:W-:Y:S02]  /*32e30*/  SEL R3, RZ, 0x1, P0 ;  /* 0x00000001ff037807 */ /* 0x000fe40000000000 */
[----:B------:R-:W-:Y:S02]  /*32e40*/  SEL R8, R2, RZ, P0 ;  /* 0x000000ff02087207 */ /* 0x000fe40000000000 */
[----:B----4-:R-:W-:-:S03]  /*32e50*/  LOP3.LUT R7, R7, R3, RZ, 0x3c, !PT ;  /* 0x0000000307077212 */ /* 0x010fc600078e3cff */
[----:B------:R0:W-:Y:S04]  /*32e60*/  STL [R1+0x448], R8 ;  /* 0x0004480801007387 */ /* 0x0001e80000100800 */
[----:B------:R0:W-:Y:S01]  /*32e70*/  STL [R1+0x454], R7 ;  /* 0x0004540701007387 */ /* 0x0001e20000100800 */
[----:B-----5:R-:W-:-:S13]  /*32e80*/  LOP3.LUT P2, RZ, R5, 0x1, RZ, 0xc0, !PT ;  /* 0x0000000105ff7812 */ /* 0x020fda000784c0ff */
[----:B0-----:R-:W-:Y:S05]  /*32e90*/  @!P2 BRA `(.L_x_3389) ;  /* 0x0000000c0044a947 */ /* 0x001fea0003800000 */
[----:B------:R-:W-:Y:S02]  /*32ea0*/  ULDC.64 UR4, c[0x0][0x418] ;  /* 0x0001060000047ab9 */ /* 0x000fe40000000a00 */
        /* <DEDUP_REMOVED lines=21> */
[----:B------:R0:W5:Y:S04]  /*33000*/  LDG.E R17, desc[UR36][R4.64] ;  /* 0x0000002404117981 */ /* 0x000168000c1e1900 */
.L_x_3390:
[----:B------:R-:W3:Y:S01]  /*33010*/  LDL R2, [R1+0x440] ;  /* 0x0004400001027983 */ /* 0x000ee20000100800 */
[----:B------:R-:W0:Y:S02]  /*33020*/  S2R R3, SR_TID.X ;  /* 0x0000000000037919 */ /* 0x000e240000002100 */
[----:B0-----:R-:W-:Y:S01]  /*33030*/  LOP3.LUT R4, R3, 0x7f, RZ, 0xc0, !PT ;  /* 0x0000007f03047812 */ /* 0x001fe200078ec0ff */
[----:B------:R-:W-:Y:S03]  /*33040*/  BSSY B3, `(.L_x_3391) ;  /* 0x0000006000037945 */ /* 0x000fe60003800000 */
[----:B------:R-:W-:Y:S01]  /*33050*/  ISETP.NE.AND P1, PT, R4, RZ, PT ;  /* 0x000000ff0400720c */ /* 0x000fe20003f25270 */
[----:B---3--:R-:W-:Y:S01]  /*33060*/  IMAD R3, R8, 0x8, R2 ;  /* 0x0000000808037824 */ /* 0x008fe200078e0202 */
[----:B------:R-:W-:-:S04]  /*33070*/  SHF.L.U32 R2, R7, 0x1f, RZ ;  /* 0x0000001f07027819 */ /* 0x000fc800000006ff */
[----:B------:R-:W0:Y:S02]  /*33080*/  SYNCS.PHASECHK.TRANS64.TRYWAIT P0, [R3+URZ+0x38840], R2 ;  /* 0x03884002030075a7 */ /* 0x000e24000800017f */
[----:B0-----:R-:W-:Y:S05]  /*33090*/  @!P0 BRA `(.L_x_3392) ;  /* 0x0000004c00b08947 */ /* 0x001fea0003800000 */
.L_x_3504:
[----:B------:R-:W-:Y:S05]  /*330a0*/  BSYNC B3 ;  /* 0x0000000000037941 */ /* 0x000fea0003800000 */
.L_x_3391:
        /* <DEDUP_REMOVED lines=9> */
.L_x_3394:
[----:B------:R-:W-:Y:S05]  /*33140*/  BSYNC B3 ;  /* 0x0000000000037941 */ /* 0x000fea0003800000 */
.L_x_3393:
        /* <DEDUP_REMOVED lines=14> */
.L_x_3395:
        /* <DEDUP_REMOVED lines=13> */
.L_x_3505:
[----:B------:R-:W-:Y:S05]  /*33300*/  BSYNC B3 ;  /* 0x0000000000037941 */ /* 0x000fea0003800000 */
.L_x_3396:
        /* <DEDUP_REMOVED lines=11> */
.L_x_3399:
[----:B------:R-:W-:Y:S05]  /*333c0*/  BSYNC B3 ;  /* 0x0000000000037941 */ /* 0x000fea0003800000 */
.L_x_3398:
        /* <DEDUP_REMOVED lines=11> */
.L_x_3400:
        /* <DEDUP_REMOVED lines=15> */
.L_x_3401:
        /* <DEDUP_REMOVED lines=15> */
.L_x_3402:
        /* <DEDUP_REMOVED lines=15> */
.L_x_3403:
        /* <DEDUP_REMOVED lines=15> */
.L_x_3404:
        /* <DEDUP_REMOVED lines=15> */
.L_x_3405:
        /* <DEDUP_REMOVED lines=15> */
.L_x_3406:
        /* <DEDUP_REMOVED lines=15> */
.L_x_3407:
        /* <DEDUP_REMOVED lines=10> */
.L_x_3389:
[----:B------:R-:W-:Y:S05]  /*33bb0*/  BSYNC B1 ;  /* 0x0000000000017941 */ /* 0x000fea0003800000 */
.L_x_3388:
[----:B------:R-:W3:Y:S02]  /*33bc0*/  LDL R4, [R1+0x464] ;  /* 0x0004640001047983 */ /* 0x000ee40000100800 */
[----:B---3--:R-:W-:-:S07]  /*33bd0*/  VIADD R0, R4, 0xfffffffd ;  /* 0xfffffffd04007836 */ /* 0x008fce0000000000 */
.L_x_3387:
[----:B------:R-:W-:Y:S05]  /*33be0*/  BSYNC B2 ;  /* 0x0000000000027941 */ /* 0x000fea0003800000 */
.L_x_3386:
[----:B------:R-:W3:Y:S01]  /*33bf0*/  LDL.LU R2, [R1+0x464] ;  /* 0x0004640001027983 */ /* 0x000ee20000300800 */
[----:B------:R-:W-:Y:S01]  /*33c00*/  VIADD R6, R6, 0xfffffffe ;  /* 0xfffffffe06067836 */ /* 0x000fe20000000000 */
[----:B---3--:R-:W-:-:S04]  /*33c10*/  LOP3.LUT R2, RZ, R2, RZ, 0x33, !PT ;  /* 0x00000002ff027212 */ /* 0x008fc800078e33ff */
[----:B------:R-:W-:-:S13]  /*33c20*/  ISETP.NE.AND P0, PT, R6, R2, PT ;  /* 0x000000020600720c */ /* 0x000fda0003f05270 */
[----:B------:R-:W-:Y:S05]  /*33c30*/  @!P0 BRA `(.L_x_3385) ;  /* 0x0000001c00008947 */ /* 0x000fea0003800000 */
.L_x_3448:
[----:B------:R-:W3:Y:S04]  /*33c40*/  LDL R4, [R1+0x444] ;  /* 0x0004440001047983 */ /* 0x000ee80000100800 */
[----:B------:R-:W4:Y:S04]  /*33c50*/  LDL.LU R3, [R1+0x448] ;  /* 0x0004480001037983 */ /* 0x000f280000300800 */
[----:B------:R-:W5:Y:S01]  /*33c60*/  LDL.LU R2, [R1+0x454] ;  /* 0x0004540001027983 */ /* 0x000f620000300800 */
[----:B------:R-:W-:Y:S05]  /*33c70*/  YIELD ;  /* 0x0000000000007946 */ /* 0x000fea0003800000 */
[----:B------:R-:W-:Y:S01]  /*33c80*/  BSSY B1, `(.L_x_3408) ;  /* 0x00000d8000017945 */ /* 0x000fe20003800000 */
[----:B---3--:R-:W-:Y:S01]  /*33c90*/  LOP3.LUT P1, RZ, R4, 0x1, RZ, 0xc0, !PT ;  /* 0x0000000104ff7812 */ /* 0x008fe2000782c0ff */
[----:B----4-:R-:W-:-:S05]  /*33ca0*/  VIADD R7, R3, 0x1 ;  /* 0x0000000103077836 */ /* 0x010fca0000000000 */
[----:B------:R-:W-:-:S04]  /*33cb0*/  ISETP.NE.AND P0, PT, R7, 0x2, PT ;  /* 0x000000020700780c */ /* 0x000fc80003f05270 */
[----:B------:R-:W-:Y:S02]  /*33cc0*/  SEL R6, RZ, 0x1, P0 ;  /* 0x00000001ff067807 */ /* 0x000fe40000000000 */
[----:B------:R-:W-:Y:S02]  /*33cd0*/  SEL R7, R7, RZ, P0 ;  /* 0x000000ff07077207 */ /* 0x000fe40000000000 */
[----:B-----5:R-:W-:Y:S01]  /*33ce0*/  LOP3.LUT R6, R2, R6, RZ, 0x3c, !PT ;  /* 0x0000000602067212 */ /* 0x020fe200078e3cff */
[----:B0-----:R-:W-:Y:S06]  /*33cf0*/  @!P1 BRA `(.L_x_3409) ;  /* 0x0000000c00409947 */ /* 0x001fec0003800000 */
        /* <DEDUP_REMOVED lines=24> */
.L_x_3410:
[----:B------:R-:W0:Y:S01]  /*33e80*/  LDL R2, [R1+0x440] ;  /* 0x0004400001027983 */ /* 0x000e220000100800 */
[----:B------:R-:W1:Y:S01]  /*33e90*/  S2R R3, SR_TID.X ;  /* 0x0000000000037919 */ /* 0x000e620000002100 */
[----:B------:R-:W-:Y:S01]  /*33ea0*/  BSSY B2, `(.L_x_3411) ;  /* 0x0000007000027945 */ /* 0x000fe20003800000 */
[----:B-1----:R-:W-:-:S04]  /*33eb0*/  LOP3.LUT R3, R3, 0x7f, RZ, 0xc0, !PT ;  /* 0x0000007f03037812 */ /* 0x002fc800078ec0ff */
[----:B------:R-:W-:Y:S01]  /*33ec0*/  ISETP.NE.AND P1, PT, R3, RZ, PT ;  /* 0x000000ff0300720c */ /* 0x000fe20003f25270 */
[----:B0-----:R-:W-:Y:S01]  /*33ed0*/  IMAD R4, R7, 0x8, R2 ;  /* 0x0000000807047824 */ /* 0x001fe200078e0202 */
[----:B------:R-:W-:-:S04]  /*33ee0*/  SHF.L.U32 R2, R6, 0x1f, RZ ;  /* 0x0000001f06027819 */ /* 0x000fc800000006ff */
[----:B------:R-:W0:Y:S02]  /*33ef0*/  SYNCS.PHASECHK.TRANS64.TRYWAIT P0, [R4+URZ+0x38840], R2 ;  /* 0x03884002040075a7 */ /* 0x000e24000800017f */
[----:B0-----:R-:W-:Y:S05]  /*33f00*/  @!P0 BRA `(.L_x_3412) ;  /* 0x00000040003c8947 */ /* 0x001fea0003800000 */
.L_x_3506:
[----:B------:R-:W-:Y:S05]  /*33f10*/  BSYNC B2 ;  /* 0x0000000000027941 */ /* 0x000fea0003800000 */
.L_x_3411:
        /* <DEDUP_REMOVED lines=9> */
.L_x_3414:
[----:B------:R-:W-:Y:S05]  /*33fb0*/  BSYNC B2 ;  /* 0x0000000000027941 */ /* 0x000fea0003800000 */
.L_x_3413:
        /* <DEDUP_REMOVED lines=13> */
.L_x_3415:
        /* <DEDUP_REMOVED lines=13> */
.L_x_3507:
[----:B------:R-:W-:Y:S05]  /*34160*/  BSYNC B2 ;  /* 0x0000000000027941 */ /* 0x000fea0003800000 */
.L_x_3416:
        /* <DEDUP_REMOVED lines=11> */
.L_x_3419:
[----:B------:R-:W-:Y:S05]  /*34220*/  BSYNC B2 ;  /* 0x0000000000027941 */ /* 0x000fea0003800000 */
.L_x_3418:
        /* <DEDUP_REMOVED lines=10> */
.L_x_3420:
        /* <DEDUP_REMOVED lines=15> */
.L_x_3421:
        /* <DEDUP_REMOVED lines=15> */
.L_x_3422:
        /* <DEDUP_REMOVED lines=15> */
.L_x_3423:
        /* <DEDUP_REMOVED lines=15> */
.L_x_3424:
        /* <DEDUP_REMOVED lines=15> */
.L_x_3425:
        /* <DEDUP_REMOVED lines=15> */
.L_x_3426:
        /* <DEDUP_REMOVED lines=15> */
.L_x_3427:
        /* <DEDUP_REMOVED lines=10> */
.L_x_3409:
[----:B------:R-:W-:Y:S05]  /*34a00*/  BSYNC B1 ;  /* 0x0000000000017941 */ /* 0x000fea0003800000 */
.L_x_3408:
[----:B------:R-:W3:Y:S01]  /*34a10*/  LDL R2, [R1+0x444] ;  /* 0x0004440001027983 */ /* 0x000ee20000100800 */
[----:B------:R-:W-:Y:S01]  /*34a20*/  VIADD R7, R7, 0x1 ;  /* 0x0000000107077836 */ /* 0x000fe20000000000 */
[----:B------:R-:W-:Y:S04]  /*34a30*/  BSSY B1, `(.L_x_3428) ;  /* 0x00000dc000017945 */ /* 0x000fe80003800000 */
[----:B------:R-:W-:-:S04]  /*34a40*/  ISETP.NE.AND P0, PT, R7, 0x2, PT ;  /* 0x000000020700780c */ /* 0x000fc80003f05270 */
[----:B------:R-:W-:-:S05]  /*34a50*/  SEL R9, R7, RZ, P0 ;  /* 0x000000ff07097207 */ /* 0x000fca0000000000 */
[----:B------:R0:W-:Y:S01]  /*34a60*/  STL [R1+0x448], R9 ;  /* 0x0004480901007387 */ /* 0x0001e20000100800 */
[----:B---3--:R-:W-:Y:S02]  /*34a70*/  LOP3.LUT P2, RZ, R2, 0x1, RZ, 0xc0, !PT ;  /* 0x0000000102ff7812 */ /* 0x008fe4000784c0ff */
[----:B------:R-:W-:-:S04]  /*34a80*/  SEL R2, RZ, 0x1, P0 ;  /* 0x00000001ff027807 */ /* 0x000fc80000000000 */
[----:B------:R-:W-:Y:S01]  /*34a90*/  LOP3.LUT R8, R6, R2, RZ, 0x3c, !PT ;  /* 0x0000000206087212 */ /* 0x000fe200078e3cff */
[----:B------:R-:W-:-:S04]  /*34aa0*/  VIADD R6, R0, 0xffffffff ;  /* 0xffffffff00067836 */ /* 0x000fc80000000000 */
[----:B------:R0:W-:Y:S02]  /*34ab0*/  STL [R1+0x454], R8 ;  /* 0x0004540801007387 */ /* 0x0001e40000100800 */
[----:B------:R-:W-:Y:S05]  /*34ac0*/  @!P2 BRA `(.L_x_3429) ;  /* 0x0000000c0048a947 */ /* 0x000fea0003800000 */
[----:B------:R-:W-:Y:S01]  /*34ad0*/  ULDC.64 UR4, c[0x0][0x418] ;  /* 0x0001060000047ab9 */ /* 0x000fe20000000a00 */
[----:B------:R-:W-:Y:S01]  /*34ae0*/  IMAD.MOV.U32 R7, RZ, RZ, R6 ;  /* 0x000000ffff077224 */ /* 0x000fe200078e0006 */
        /* <DEDUP_REMOVED lines=22> */
.L_x_3430:
[----:B------:R-:W3:Y:S01]  /*34c50*/  LDL R2, [R1+0x440] ;  /* 0x0004400001027983 */ /* 0x000ee20000100800 */
[----:B------:R-:W1:Y:S02]  /*34c60*/  S2R R3, SR_TID.X ;  /* 0x0000000000037919 */ /* 0x000e640000002100 */
[----:B-1----:R-:W-:Y:S02]  /*34c70*/  LOP3.LUT R4, R3, 0x7f, RZ, 0xc0, !PT ;  /* 0x0000007f03047812 */ /* 0x002fe400078ec0ff */
[----:B------:R-:W-:Y:S01]  /*34c80*/  SHF.L.U32 R3, R8, 0x1f, RZ ;  /* 0x0000001f08037819 */ /* 0x000fe200000006ff */
[----:B------:R-:W-:Y:S01]  /*34c90*/  BSSY B2, `(.L_x_3431) ;  /* 0x0000005000027945 */ /* 0x000fe20003800000 */
[----:B------:R-:W-:Y:S01]  /*34ca0*/  ISETP.NE.AND P1, PT, R4, RZ, PT ;  /* 0x000000ff0400720c */ /* 0x000fe20003f25270 */
[----:B---3--:R-:W-:-:S04]  /*34cb0*/  IMAD R2, R9, 0x8, R2 ;  /* 0x0000000809027824 */ /* 0x008fc800078e0202 */
[----:B------:R-:W1:Y:S02]  /*34cc0*/  SYNCS.PHASECHK.TRANS64.TRYWAIT P0, [R2+URZ+0x38840], R3 ;  /* 0x03884003020075a7 */ /* 0x000e64000800017f */
[----:B-1----:R-:W-:Y:S06]  /*34cd0*/  @!P0 BRA `(.L_x_3432) ;  /* 0x0000003000f08947 */ /* 0x002fec0003800000 */
.L_x_3508:
[----:B------:R-:W-:Y:S05]  /*34ce0*/  BSYNC B2 ;  /* 0x0000000000027941 */ /* 0x000fea0003800000 */
.L_x_3431:
        /* <DEDUP_REMOVED lines=9> */
.L_x_3434:
[----:B------:R-:W-:Y:S05]  /*34d80*/  BSYNC B2 ;  /* 0x0000000000027941 */ /* 0x000fea0003800000 */
.L_x_3433:
        /* <DEDUP_REMOVED lines=14> */
.L_x_3435:
        /* <DEDUP_REMOVED lines=13> */
.L_x_3509:
[----:B------:R-:W-:Y:S05]  /*34f40*/  BSYNC B2 ;  /* 0x0000000000027941 */ /* 0x000fea0003800000 */
.L_x_3436:
        /* <DEDUP_REMOVED lines=11> */
.L_x_3439:
[----:B------:R-:W-:Y:S05]  /*35000*/  BSYNC B2 ;  /* 0x0000000000027941 */ /* 0x000fea0003800000 */
.L_x_3438:
        /* <DEDUP_REMOVED lines=11> */
.L_x_3440:
        /* <DEDUP_REMOVED lines=15> */
.L_x_3441:
        /* <DEDUP_REMOVED lines=15> */
.L_x_3442:
        /* <DEDUP_REMOVED lines=15> */
.L_x_3443:
        /* <DEDUP_REMOVED lines=15> */
.L_x_3444:
        /* <DEDUP_REMOVED lines=15> */
.L_x_3445:
        /* <DEDUP_REMOVED lines=15> */
.L_x_3446:
        /* <DEDUP_REMOVED lines=15> */
.L_x_3447:
        /* <DEDUP_REMOVED lines=10> */
.L_x_3429:
[----:B------:R-:W-:Y:S05]  /*357f0*/  BSYNC B1 ;  /* 0x0000000000017941 */ /* 0x000fea0003800000 */
.L_x_3428:
[----:B------:R-:W3:Y:S01]  /*35800*/  LDL R5, [R1+0x460] ;  /* 0x0004600001057983 */ /* 0x000ee20000100800 */
[----:B------:R-:W-:Y:S01]  /*35810*/  VIADD R0, R0, 0xfffffffe ;  /* 0xfffffffe00007836 */ /* 0x000fe20000000000 */
[----:B---3--:R-:W-:-:S13]  /*35820*/  ISETP.GT.AND P0, PT, R6, R5, PT ;  /* 0x000000050600720c */ /* 0x008fda0003f04270 */
[----:B------:R-:W-:Y:S05]  /*35830*/  @P0 BRA `(.L_x_3448) ;  /* 0xffffffe400000947 */ /* 0x000fea000383ffff */
.L_x_3385:
[----:B------:R-:W-:Y:S05]  /*35840*/  BSYNC B0 ;  /* 0x0000000000007941 */ /* 0x000fea0003800000 */
.L_x_3384:
        /* <DEDUP_REMOVED lines=12> */
[----:B------:R-:W3:Y:S01]  /*35910*/  S2R R2, SR_LANEID ;  /* 0x0000000000027919 */ /* 0x000ee20000000000 */
[----:B------:R-:W-:Y:S02]  /*35920*/  VOTEU.ANY UR4, UPT, PT ;  /* 0x0000000000047886 */ /* 0x000fe400038e0100 */
[----:B------:R-:W3:Y:S08]  /*35930*/  FLO.U32 R4, UR4 ;  /* 0x0000000400047d00 */ /* 0x000ef000080e0000 */
[----:B------:R-:W4:Y:S01]  /*35940*/  POPC R5, UR4 ;  /* 0x0000000400057d09 */ /* 0x000f220008000000 */
[----:B---3--:R-:W-:-:S02]  /*35950*/  ISETP.EQ.U32.AND P1, PT, R4, R2, PT ;  /* 0x000000020400720c */ /* 0x008fc40003f22070 */
[----:B-1----:R-:W4:Y:S11]  /*35960*/  LDC.64 R2, c[0x0][0xd60] ;  /* 0x00035800ff027b82 */ /* 0x002f360000000a00 */
[----:B----4-:R1:W3:Y:S02]  /*35970*/  @P1 ATOMG.E.ADD.STRONG.GPU PT, R2, desc[UR36][R2.64], R5 ;  /* 0x00000005020219a8 */ /* 0x0102e400081ee1e4 */
[----:B-1----:R-:W1:Y:S02]  /*35980*/  S2R R3, SR_LTMASK ;  /* 0x0000000000037919 */ /* 0x002e640000003900 */
[----:B-1----:R-:W-:-:S06]  /*35990*/  LOP3.LUT R3, R3, UR4, RZ, 0xc0, !PT ;  /* 0x0000000403037c12 */ /* 0x002fcc000f8ec0ff */
[----:B------:R-:W1:Y:S01]  /*359a0*/  POPC R3, R3 ;  /* 0x0000000300037309 */ /* 0x000e620000000000 */
[----:B---3--:R-:W1:Y:S02]  /*359b0*/  SHFL.IDX PT, R2, R2, R4, 0x1f ;  /* 0x00001f0402027589 */ /* 0x008e6400000e0000 */
[----:B-1----:R-:W-:-:S07]  /*359c0*/  IADD3 R16, R2, UR38, R3 ;  /* 0x0000002602107c10 */ /* 0x002fce000fffe003 */
.L_x_3450:
[----:B------:R-:W-:Y:S05]  /*359d0*/  BSYNC B0 ;  /* 0x0000000000007941 */ /* 0x000fea0003800000 */
.L_x_3449:
[----:B------:R-:W-:-:S05]  /*359e0*/  SEL R0, R0, RZ, P0 ;  /* 0x000000ff00007207 */ /* 0x000fca0000000000 */
[----:B------:R3:W-:Y:S02]  /*359f0*/  STL [R1+0x448], R0 ;  /* 0x0004480001007387 */ /* 0x0007e40000100800 */
.L_x_3346:
[----:B------:R-:W-:Y:S05]  /*35a00*/  BSYNC B7 ;  /* 0x0000000000077941 */ /* 0x000fea0003800000 */
.L_x_3344:
        /* <DEDUP_REMOVED lines=13> */
.L_x_3451:
[----:B------:R-:W3:Y:S01]  /*35ae0*/  S2R R0, SR_TID.X ;  /* 0x0000000000007919 */ /* 0x000ee20000002100 */
[----:B------:R-:W-:Y:S01]  /*35af0*/  UMOV UR4, 0xffffffff ;  /* 0xffffffff00047882 */ /* 0x000fe20000000000 */
[----:B---3--:R-:W-:-:S04]  /*35b00*/  LOP3.LUT R6, R0, 0x1f, RZ, 0xc0, !PT ;  /* 0x0000001f00067812 */ /* 0x008fc800078ec0ff */
[----:B------:R-:W-:Y:S01]  /*35b10*/  ISETP.NE.AND P0, PT, R6, 0x1f, PT ;  /* 0x0000001f0600780c */ /* 0x000fe20003f05270 */
[----:B------:R-:W-:-:S12]  /*35b20*/  BRA.DIV UR4, `(.L_x_3453) ;  /* 0x0000002604847947 */ /* 0x000fd8000b800000 */
[----:B------:R-:W-:Y:S01]  /*35b30*/  IMAD.IADD R0, R19, 0x1, R6 ;  /* 0x0000000113007824 */ /* 0x000fe200078e0206 */
[----:B------:R-:W-:-:S04]  /*35b40*/  ULDC UR4, c[0x0][0xd3c] ;  /* 0x00034f0000047ab9 */ /* 0x000fc80000000800 */
[----:B------:R-:W-:-:S13]  /*35b50*/  ISETP.GE.OR P1, PT, R0, UR4, !P0 ;  /* 0x0000000400007c0c */ /* 0x000fda000c726670 */
[----:B-1----:R-:W1:Y:S02]  /*35b60*/  @!P1 LDC.64 R2, c[0x0][0xd80] ;  /* 0x00036000ff029b82 */ /* 0x002e640000000a00 */
[----:B-1----:R-:W-:-:S06]  /*35b70*/  @!P1 IMAD.WIDE R2, R0, 0x4, R2 ;  /* 0x0000000400029825 */ /* 0x002fcc00078e0202 */
[----:B------:R1:W3:Y:S01]  /*35b80*/  @!P1 LDG.E R3, desc[UR36][R2.64] ;  /* 0x0000002402039981 */ /* 0x0002e2000c1e1900 */
[C---:B------:R-:W-:Y:S02]  /*35b90*/  ISETP.GE.U32.AND P2, PT, R6.reuse, 0x2, PT ;  /* 0x000000020600780c */ /* 0x040fe40003f46070 */
[C---:B------:R-:W-:Y:S01]  /*35ba0*/  ISETP.GE.U32.AND P3, PT, R6.reuse, 0x4, PT ;  /* 0x000000040600780c */ /* 0x040fe20003f66070 */
[----:B------:R-:W-:Y:S01]  /*35bb0*/  SHFL.IDX PT, R0, R16, RZ, 0x1f ;  /* 0x00001fff10007589 */ /* 0x000fe200000e0000 */
[C---:B------:R-:W-:Y:S02]  /*35bc0*/  ISETP.GE.U32.AND P4, PT, R6.reuse, 0x8, PT ;  /* 0x000000080600780c */ /* 0x040fe40003f86070 */
[C---:B------:R-:W-:Y:S01]  /*35bd0*/  ISETP.GE.U32.AND P5, PT, R6.reuse, 0x10, PT ;  /* 0x000000100600780c */ /* 0x040fe20003fa6070 */
[----:B------:R-:W-:Y:S01]  /*35be0*/  SHFL.IDX PT, R5, R16, 0x1, 0x1f ;  /* 0x00201f0010057f89 */ /* 0x000fe200000e0000 */
[----:B-1----:R-:W-:Y:S02]  /*35bf0*/  IMAD.MOV.U32 R2, RZ, RZ, RZ ;  /* 0x000000ffff027224 */ /* 0x002fe400078e00ff */
[----:B---3--:R-:W-:Y:S01]  /*35c00*/  @!P1 IMAD.MOV.U32 R2, RZ, RZ, R3 ;  /* 0x000000ffff029224 */ /* 0x008fe200078e0003 */
        /* <DEDUP_REMOVED lines=16> */
[----:B------:R1:W3:Y:S02]  /*35d10*/  SHFL.IDX PT, R16, R3, 0x1f, 0x1f ;  /* 0x03e01f0003107f89 */ /* 0x0002e400000e0000 */
.L_x_3519:
[----:B------:R-:W-:Y:S02]  /*35d20*/  ULDC UR4, c[0x0][0xd38] ;  /* 0x00034e0000047ab9 */ /* 0x000fe40000000800 */
[----:B------:R-:W-:-:S04]  /*35d30*/  IMAD.U32 R4, RZ, RZ, UR4 ;  /* 0x00000004ff047e24 */ /* 0x000fc8000f8e00ff */
[----:B---3--:R-:W-:-:S04]  /*35d40*/  IMAD R16, R16, R4, RZ ;  /* 0x0000000410107224 */ /* 0x008fc800078e02ff */
[----:B------:R-:W-:-:S05]  /*35d50*/  IMAD.IADD R5, R5, 0x1, R16 ;  /* 0x0000000105057824 */ /* 0x000fca00078e0210 */
[----:B------:R-:W-:-:S13]  /*35d60*/  ISETP.GT.AND P6, PT, R5, R0, PT ;  /* 0x000000000500720c */ /* 0x000fda0003fc4270 */
[----:B------:R-:W-:Y:S05]  /*35d70*/  @P6 BRA `(.L_x_3454) ;  /* 0x00000000009c6947 */ /* 0x000fea0003800000 */
.L_x_3459:
[----:B------:R-:W3:Y:S01]  /*35d80*/  LDC R2, c[0x0][0xd3c] ;  /* 0x00034f00ff027b82 */ /* 0x000ee20000000800 */
[----:B------:R-:W-:-:S05]  /*35d90*/  VIADD R19, R19, 0x1f ;  /* 0x0000001f13137836 */ /* 0x000fca0000000000 */
[----:B---3--:R-:W-:-:S13]  /*35da0*/  ISETP.GE.AND P6, PT, R19, R2, PT ;  /* 0x000000021300720c */ /* 0x008fda0003fc6270 */
[----:B------:R-:W-:Y:S05]  /*35db0*/  @P6 BRA `(.L_x_3455) ;  /* 0x0000000400d46947 */ /* 0x000fea0003800000 */
[----:B-1----:R-:W1:Y:S01]  /*35dc0*/  S2R R3, SR_TID.X ;  /* 0x0000000000037919 */ /* 0x002e620000002100 */
[----:B------:R-:W-:Y:S01]  /*35dd0*/  BSSY B0, `(.L_x_3456) ;  /* 0x0000009000007945 */ /* 0x000fe20003800000 */
[----:B-1----:R-:W-:-:S05]  /*35de0*/  LOP3.LUT R3, R3, 0x1f, RZ, 0xc0, !PT ;  /* 0x0000001f03037812 */ /* 0x002fca00078ec0ff */
[----:B------:R-:W-:-:S05]  /*35df0*/  IMAD.IADD R4, R19, 0x1, R3 ;  /* 0x0000000113047824 */ /* 0x000fca00078e0203 */
[----:B------:R-:W-:Y:S01]  /*35e00*/  ISETP.GE.OR P6, PT, R4, R2, !P0 ;  /* 0x000000020400720c */ /* 0x000fe200047c6670 */
[----:B------:R-:W-:-:S12]  /*35e10*/  IMAD.MOV.U32 R2, RZ, RZ, RZ ;  /* 0x000000ffff027224 */ /* 0x000fd800078e00ff */
[----:B------:R-:W-:Y:S05]  /*35e20*/  @P6 BRA `(.L_x_3457) ;  /* 0x00000000000c6947 */ /* 0x000fea0003800000 */
[----:B------:R-:W1:Y:S02]  /*35e30*/  LDC.64 R2, c[0x0][0xd80] ;  /* 0x00036000ff027b82 */ /* 0x000e640000000a00 */
[----:B-1----:R-:W-:-:S06]  /*35e40*/  IMAD.WIDE R2, R4, 0x4, R2 ;  /* 0x0000000404027825 */ /* 0x002fcc00078e0202 */
[----:B------:R1:W5:Y:S02]  /*35e50*/  LDG.E R2, desc[UR36][R2.64] ;  /* 0x0000002402027981 */ /* 0x000364000c1e1900 */
.L_x_3457:
[----:B------:R-:W-:Y:S05]  /*35e60*/  BSYNC B0 ;  /* 0x0000000000007941 */ /* 0x000fea0003800000 */
.L_x_3456:
[----:B------:R-:W-:-:S03]  /*35e70*/  UMOV UR4, 0xffffffff ;  /* 0xffffffff00047882 */ /* 0x000fc60000000000 */
[----:B------:R-:W-:Y:S05]  /*35e80*/  BRA.DIV UR4, `(.L_x_3458) ;  /* 0x0000002604e87947 */ /* 0x000fea000b800000 */
[----:B-1---5:R-:W1:Y:S02]  /*35e90*/  SHFL.UP PT, R3, R2, 0x1, RZ ;  /* 0x0420000002037989 */ /* 0x022e6400000e00ff */
        /* <DEDUP_REMOVED lines=15> */
.L_x_3527:
[----:B------:R-:W-:Y:S02]  /*35f90*/  ULDC UR4, c[0x0][0xd38] ;  /* 0x00034e0000047ab9 */ /* 0x000fe40000000800 */
[----:B------:R-:W-:-:S04]  /*35fa0*/  IMAD.U32 R4, RZ, RZ, UR4 ;  /* 0x00000004ff047e24 */ /* 0x000fc8000f8e00ff */
[----:B---3--:R-:W-:-:S04]  /*35fb0*/  IMAD R16, R16, R4, RZ ;  /* 0x0000000410107224 */ /* 0x008fc800078e02ff */
[----:B------:R-:W-:-:S05]  /*35fc0*/  IMAD.IADD R5, R16, 0x1, R5 ;  /* 0x0000000110057824 */ /* 0x000fca00078e0205 */
[----:B------:R-:W-:-:S13]  /*35fd0*/  ISETP.GT.AND P6, PT, R5, R0, PT ;  /* 0x000000000500720c */ /* 0x000fda0003fc4270 */
[----:B------:R-:W-:Y:S05]  /*35fe0*/  @!P6 BRA `(.L_x_3459) ;  /* 0xfffffffc0064e947 */ /* 0x000fea000383ffff */
.L_x_3454:
[----:B------:R-:W-:Y:S01]  /*35ff0*/  IMAD.IADD R16, R5, 0x1, -R16 ;  /* 0x0000000105107824 */ /* 0x000fe200078e0a10 */
[----:B------:R-:W-:-:S03]  /*36000*/  UMOV UR4, 0xffffffff ;  /* 0xffffffff00047882 */ /* 0x000fc60000000000 */
[----:B------:R-:W-:-:S05]  /*36010*/  IMAD R5, R3, R4, R16 ;  /* 0x0000000403057224 */ /* 0x000fca00078e0210 */
[----:B------:R-:W-:Y:S01]  /*36020*/  ISETP.GT.AND P6, PT, R5, R0, PT ;  /* 0x000000000500720c */ /* 0x000fe20003fc4270 */
[----:B------:R-:W-:-:S12]  /*36030*/  BRA.DIV UR4, `(.L_x_3460) ;  /* 0x0000002a04547947 */ /* 0x000fd8000b800000 */
[----:B------:R-:W-:-:S04]  /*36040*/  VOTE.ANY R5, PT, !P6 ;  /* 0x0000000000057806 */ /* 0x000fc800070e0100 */
[----:B------:R-:W3:Y:S02]  /*36050*/  POPC R6, R5 ;  /* 0x0000000500067309 */ /* 0x000ee40000000000 */
[----:B---3--:R3:W4:Y:S02]  /*36060*/  SHFL.IDX PT, R17, R2, R6, 0x1f ;  /* 0x00001f0602117589 */ /* 0x00872400000e0000 */
.L_x_3531:
[----:B------:R-:W-:Y:S01]  /*36070*/  ISETP.NE.AND P0, PT, R5, RZ, PT ;  /* 0x000000ff0500720c */ /* 0x000fe20003f05270 */
[----:B------:R-:W-:-:S12]  /*36080*/  IMAD.MOV.U32 R5, RZ, RZ, RZ ;  /* 0x000000ffff057224 */ /* 0x000fd800078e00ff */
[----:B------:R-:W-:Y:S05]  /*36090*/  @!P0 BRA `(.L_x_3461) ;  /* 0x0000000000148947 */ /* 0x000fea0003800000 */
[----:B------:R-:W-:Y:S01]  /*360a0*/  UMOV UR4, 0xffffffff ;  /* 0xffffffff00047882 */ /* 0x000fe20000000000 */
[----:B------:R-:W-:Y:S02]  /*360b0*/  VIADD R12, R6, 0xffffffff ;  /* 0xffffffff060c7836 */ /* 0x000fe40000000000 */
[----:B------:R-:W-:Y:S05]  /*360c0*/  BRA.DIV UR4, `(.L_x_3462) ;  /* 0x0000002a04787947 */ /* 0x000fea000b800000 */
[----:B-1----:R1:W0:Y:S02]  /*360d0*/  SHFL.IDX PT, R3, R3, R12, 0x1f ;  /* 0x00001f0c03037589 */ /* 0x00222400000e0000 */
.L_x_3534:
[----:B0-----:R-:W-:-:S07]  /*360e0*/  IMAD.MOV.U32 R5, RZ, RZ, R3 ;  /* 0x000000ffff057224 */ /* 0x001fce00078e0003 */
.L_x_3461:
[----:B-1-3--:R-:W1:Y:S01]  /*360f0*/  LDC.64 R2, c[0x0][0xd90] ;  /* 0x00036400ff027b82 */ /* 0x00ae620000000a00 */
[----:B------:R-:W-:-:S04]  /*36100*/  IMAD.IADD R19, R6, 0x1, R19 ;  /* 0x0000000106137824 */ /* 0x000fc800078e0213 */
[----:B-1----:R-:W-:-:S05]  /*36110*/  IMAD.WIDE R2, R19, 0x4, R2 ;  /* 0x0000000413027825 */ /* 0x002fca00078e0202 */
[----:B--2---:R-:W4:Y:S01]  /*36120*/  LDG.E R7, desc[UR36][R2.64] ;  /* 0x0000002402077981 */ /* 0x004f22000c1e1900 */
[----:B------:R-:W-:-:S04]  /*36130*/  IMAD R16, R5, R4, R16 ;  /* 0x0000000405107224 */ /* 0x000fc800078e0210 */
[----:B------:R-:W-:Y:S02]  /*36140*/  IMAD.IADD R0, R0, 0x1, -R16 ;  /* 0x0000000100007824 */ /* 0x000fe400078e0a10 */
[----:B----4-:R-:W-:-:S05]  /*36150*/  IMAD R6, R17, R7, RZ ;  /* 0x0000000711067224 */ /* 0x010fca00078e02ff */
[----:B0-----:R-:W-:-:S04]  /*36160*/  IABS R8, R6 ;  /* 0x0000000600087213 */ /* 0x001fc80000000000 */
        /* <DEDUP_REMOVED lines=47> */
[C---:B------:R-:W-:Y:S01]  /*36460*/  LOP3.LUT R3, R0.reuse, R4, RZ, 0x3c, !PT ;  /* 0x0000000400037212 */ /* 0x040fe200078e3cff */
[----:B------:R-:W-:-:S03]  /*36470*/  IMAD.IADD R0, R0, 0x1, R5 ;  /* 0x0000000100007824 */ /* 0x000fc600078e0205 */
[----:B------:R-:W-:-:S07]  /*36480*/  ISETP.GE.AND P2, PT, R3, RZ, PT ;  /* 0x000000ff0300720c */ /* 0x000fce0003f46270 */
        /* <DEDUP_REMOVED lines=8> */
.L_x_3455:
[----:B------:R-:W-:Y:S01]  /*36510*/  UMOV UR4, URZ ;  /* 0x0000003f00047c82 */ /* 0x000fe20008000000 */
[----:B------:R-:W-:Y:S01]  /*36520*/  UMOV UR5, URZ ;  /* 0x0000003f00057c82 */ /* 0x000fe20008000000 */
[----:B------:R-:W-:Y:S01]  /*36530*/  ULDC UR6, c[0x0][0xd3c] ;  /* 0x00034f0000067ab9 */ /* 0x000fe20000000800 */
[----:B------:R-:W-:Y:S02]  /*36540*/  IMAD.MOV.U32 R16, RZ, RZ, R0 ;  /* 0x000000ffff107224 */ /* 0x000fe400078e0000 */
[----:B------:R-:W-:Y:S02]  /*36550*/  IMAD.U32 R17, RZ, RZ, UR4 ;  /* 0x00000004ff117e24 */ /* 0x000fe4000f8e00ff */
[----:B------:R-:W-:Y:S02]  /*36560*/  IMAD.U32 R18, RZ, RZ, UR5 ;  /* 0x00000005ff127e24 */ /* 0x000fe4000f8e00ff */
[----:B------:R-:W-:-:S07]  /*36570*/  IMAD.U32 R19, RZ, RZ, UR6 ;  /* 0x00000006ff137e24 */ /* 0x000fce000f8e00ff */
.L_x_3463:
[----:B-1----:R1:W3:Y:S01]  /*36580*/  LDL R3, [R1+0x440] ;  /* 0x0004400001037983 */ /* 0x0022e20000100800 */
[----:B------:R-:W4:Y:S01]  /*36590*/  S2R R0, SR_TID.X ;  /* 0x0000000000007919 */ /* 0x000f220000002100 */
[----:B------:R-:W-:Y:S05]  /*365a0*/  WARPSYNC.ALL ;  /* 0x0000000000007948 */ /* 0x000fea0003800000 */
[----:B----4-:R-:W-:Y:S01]  /*365b0*/  LOP3.LUT R0, R0, 0x1f, RZ, 0xc0, !PT ;  /* 0x0000001f00007812 */ /* 0x010fe200078ec0ff */
        /* <DEDUP_REMOVED lines=8> */
.L_x_3452:
[----:B------:R-:W-:Y:S02]  /*36640*/  ULDC UR4, c[0x0][0xd3c] ;  /* 0x00034f0000047ab9 */ /* 0x000fe40000000800 */
[----:B----4-:R-:W-:-:S13]  /*36650*/  ISETP.GE.AND P0, PT, R19, UR4, PT ;  /* 0x0000000413007c0c */ /* 0x010fda000bf06270 */
[----:B------:R-:W-:Y:S05]  /*36660*/  @!P0 BRA `(.L_x_3464) ;  /* 0xffffff8c007c8947 */ /* 0x000fea000383ffff */
[----:B------:R-:W-:Y:S05]  /*36670*/  BSYNC B8 ;  /* 0x0000000000087941 */ /* 0x000fea0003800000 */
.L_x_3332:
[----:B---3--:R-:W3:Y:S01]  /*36680*/  LDL.LU R0, [R1+0x4a0] ;  /* 0x0004a00001007983 */ /* 0x008ee20000300800 */
[----:B------:R-:W-:Y:S01]  /*36690*/  BSSY B0, `(.L_x_3465) ;  /* 0x000000b000007945 */ /* 0x000fe20003800000 */
[----:B------:R-:W4:Y:S01]  /*366a0*/  S2R R5, SR_CgaCtaId ;  /* 0x0000000000057919 */ /* 0x000f220000008800 */
[----:B---3--:R-:W-:-:S05]  /*366b0*/  VIADD R0, R0, 0x1 ;  /* 0x0000000100007836 */ /* 0x008fca0000000000 */
[----:B0-----:R-:W-:-:S04]  /*366c0*/  LEA.HI R2, R0, R0, RZ, 0x1 ;  /* 0x0000000000027211 */ /* 0x001fc800078f08ff */
[----:B-1----:R-:W-:Y:S02]  /*366d0*/  LOP3.LUT R3, R2, 0xfffffffe, RZ, 0xc0, !PT ;  /* 0xfffffffe02037812 */ /* 0x002fe400078ec0ff */
[----:B------:R-:W-:-:S03]  /*366e0*/  MOV R2, 0x400 ;  /* 0x0000040000027802 */ /* 0x000fc60000000f00 */
[----:B------:R-:W-:Y:S01]  /*366f0*/  IMAD.IADD R0, R0, 0x1, -R3 ;  /* 0x0000000100007824 */ /* 0x000fe200078e0a03 */
[----:B----4-:R-:W-:-:S04]  /*36700*/  LEA R9, R5, R2, 0x18 ;  /* 0x0000000205097211 */ /* 0x010fc800078ec0ff */
[----:B------:R-:W-:-:S04]  /*36710*/  SHF.L.U32 R0, R0, 0x1f, RZ ;  /* 0x0000001f00007819 */ /* 0x000fc800000006ff */
[----:B------:R-:W0:Y:S02]  /*36720*/  SYNCS.PHASECHK.TRANS64.TRYWAIT P0, [R9+URZ+0x38820], R0 ;  /* 0x03882000090075a7 */ /* 0x000e24000800017f */
[----:B0-----:R-:W-:Y:S05]  /*36730*/  @!P0 BRA `(.L_x_3466) ;  /* 0x0000002400048947 */ /* 0x001fea0003800000 */
.L_x_3535:
[----:B------:R-:W-:Y:S05]  /*36740*/  BSYNC B0 ;  /* 0x0000000000007941 */ /* 0x000fea0003800000 */
.L_x_3465:
[----:B------:R-:W-:-:S03]  /*36750*/  UMOV UR4, 0xffffffff ;  /* 0xffffffff00047882 */ /* 0x000fc60000000000 */
[----:B------:R-:W-:Y:S05]  /*36760*/  BRA.DIV UR4, `(.L_x_3467) ;  /* 0x00000026040c7947 */ /* 0x000fea000b800000 */
[----:B0-----:R-:W0:Y:S02]  /*36770*/  S2R R0, SR_TID.X ;  /* 0x0000000000007919 */ /* 0x001e240000002100 */
[----:B0-----:R-:W-:-:S04]  /*36780*/  SHF.R.U32.HI R0, RZ, 0x5, R0 ;  /* 0x00000005ff007819 */ /* 0x001fc80000011600 */
[----:B------:R-:W-:-:S05]  /*36790*/  LOP3.LUT R0, R0, 0x3, RZ, 0xc0, !PT ;  /* 0x0000000300007812 */ /* 0x000fca00078ec0ff */
[----:B------:R0:W1:Y:S02]  /*367a0*/  SHFL.IDX PT, R14, R0, RZ, 0x1f ;  /* 0x00001fff000e7589 */ /* 0x00006400000e0000 */
.L_x_3538:
[----:B-1----:R-:W-:Y:S01]  /*367b0*/  ISETP.NE.AND P0, PT, R14, RZ, PT ;  /* 0x000000ff0e00720c */ /* 0x002fe20003f05270 */
[----:B------:R-:W-:-:S12]  /*367c0*/  BSSY B0, `(.L_x_3468) ;  /* 0x0000020000007945 */ /* 0x000fd80003800000 */
[----:B------:R-:W-:Y:S05]  /*367d0*/  @P0 BRA `(.L_x_3469) ;  /* 0x0000000000780947 */ /* 0x000fea0003800000 */
[----:B------:R-:W-:-:S03]  /*367e0*/  UMOV UR4, 0xffffffff ;  /* 0xffffffff00047882 */ /* 0x000fc60000000000 */
[----:B------:R-:W-:Y:S05]  /*367f0*/  BRA.DIV UR4, `(.L_x_3470) ;  /* 0x00000026041c7947 */ /* 0x000fea000b800000 */
[----:B------:R-:W-:-:S13]  /*36800*/  ELECT P6, URZ, PT ;  /* 0x00000000003f782f */ /* 0x000fda00038c0000 */
.L_x_3541:
        /* <DEDUP_REMOVED lines=13> */
[----:B--2---:R-:W-:Y:S01]  /*368e0*/  IMAD R7, R3, 0x8, R0 ;  /* 0x0000000803077824 */ /* 0x004fe200078e0200 */
[----:B0-----:R-:W-:Y:S06]  /*368f0*/  @!P0 BRA `(.L_x_3471) ;  /* 0x0000002000fc8947 */ /* 0x001fec0003800000 */
.L_x_3542:
[----:B------:R-:W0:Y:S01]  /*36900*/  LDL.LU R6, [R1+0x448] ;  /* 0x0004480001067983 */ /* 0x000e220000300800 */
[----:B------:R-:W1:Y:S01]  /*36910*/  SYNCS.PHASECHK.TRANS64.TRYWAIT P0, [R7+URZ], R2 ;  /* 0x00000002070075a7 */ /* 0x000e62000800017f */
[----:B------:R-:W-:-:S04]  /*36920*/  VIADD R0, R9, 0x38860 ;  /* 0x0003886009007836 */ /* 0x000fc80000000000 */
[----:B0-----:R-:W-:Y:S01]  /*36930*/  IMAD R5, R6, 0x8, R0 ;  /* 0x0000000806057824 */ /* 0x001fe200078e0200 */
[----:B-1----:R-:W-:Y:S06]  /*36940*/  @!P0 BRA `(.L_x_3472) ;  /* 0x0000002000fc8947 */ /* 0x002fec0003800000 */
.L_x_3543:
[----:B------:R-:W1:Y:S02]  /*36950*/  SYNCS.PHASECHK.TRANS64.TRYWAIT P0, [R5+URZ], R4 ;  /* 0x00000004050075a7 */ /* 0x000e64000800017f */
[----:B-1----:R-:W-:Y:S05]  /*36960*/  @!P0 BRA `(.L_x_3473) ;  /* 0x0000002400088947 */ /* 0x002fea0003800000 */
.L_x_3544:
[----:B------:R-:W-:-:S07]  /*36970*/  IMAD R3, R3, 0x8, R0 ;  /* 0x0000000803037824 */ /* 0x000fce00078e0200 */
.L_x_3474:
[----:B--2---:R2:W3:Y:S02]  /*36980*/  SYNCS.PHASECHK.TRANS64.TRYWAIT P0, [R3+URZ], R2 ;  /* 0x00000002030075a7 */ /* 0x0044e4000800017f */
[----:B---3--:R-:W-:Y:S05]  /*36990*/  @!P0 NANOSLEEP.SYNCS 0x989680 ;  /* 0x009896800000895d */ /* 0x008fea0003900000 */
[----:B------:R-:W3:Y:S02]  /*369a0*/  @!P0 SYNCS.PHASECHK.TRANS64 P0, [R3+URZ], R2 ;  /* 0x00000002030085a7 */ /* 0x000ee4000800007f */
[----:B---3--:R-:W-:Y:S05]  /*369b0*/  @!P0 BRA `(.L_x_3474) ;  /* 0xfffffffc00f08947 */ /* 0x008fea000383ffff */
.L_x_3469:
[----:B------:R-:W-:Y:S05]  /*369c0*/  BSYNC B0 ;  /* 0x0000000000007941 */ /* 0x000fea0003800000 */
.L_x_3468:
[----:B------:R-:W-:Y:S05]  /*369d0*/  EXIT ;  /* 0x000000000000794d */ /* 0x000fea0003800000 */
.L_x_3220:
[----:B0-----:R-:W-:-:S04]  /*369e0*/  IMAD.U32 R5, RZ, RZ, UR39 ;  /* 0x00000027ff057e24 */ /* 0x001fc8000f8e00ff */
[----:B------:R0:W1:Y:S03]  /*369f0*/  SYNCS.PHASECHK.TRANS64.TRYWAIT P0, [R5+URZ+0x38800], R0 ;  /* 0x03880000050075a7 */ /* 0x000066000800017f */
[----:B-1----:R-:W-:Y:S05]  /*36a00*/  @!P0 NANOSLEEP.SYNCS 0x989680 ;  /* 0x009896800000895d */ /* 0x002fea0003900000 */
[----:B------:R-:W1:Y:S02]  /*36a10*/  @!P0 SYNCS.PHASECHK.TRANS64 P0, [R5+URZ+0x38800], R0 ;  /* 0x03880000050085a7 */ /* 0x000e64000800007f */
[----:B-1----:R-:W-:Y:S05]  /*36a20*/  @!P0 BRA `(.L_x_3220) ;  /* 0xfffffffc00ec8947 */ /* 0x002fea000383ffff */
[----:B------:R-:W-:Y:S05]  /*36a30*/  BRA `(.L_x_3475) ;  /* 0xfffffd4000fc7947 */ /* 0x000fea000383ffff */
.L_x_3233:
[----:B0-----:R0:W1:Y:S02]  /*36a40*/  SYNCS.PHASECHK.TRANS64.TRYWAIT P0, [R5+URZ], R8 ;  /* 0x00000008050075a7 */ /* 0x001064000800017f */
[----:B-1----:R-:W-:Y:S05]  /*36a50*/  @!P0 NANOSLEEP.SYNCS 0x989680 ;  /* 0x009896800000895d */ /* 0x002fea0003900000 */
[----:B------:R-:W1:Y:S02]  /*36a60*/  @!P0 SYNCS.PHASECHK.TRANS64 P0, [R5+URZ], R8 ;  /* 0x00000008050085a7 */ /* 0x000e64000800007f */
[----:B-1----:R-:W-:Y:S05]  /*36a70*/  @!P0 BRA `(.L_x_3233) ;  /* 0xfffffffc00f08947 */ /* 0x002fea000383ffff */
[----:B------:R-:W-:Y:S05]  /*36a80*/  BRA `(.L_x_3232) ;  /* 0xfffffd4c001c7947 */ /* 0x000fea000383ffff */
.L_x_3240:
[----:B-1----:R1:W2:Y:S02]  /*36a90*/  SYNCS.PHASECHK.TRANS64.TRYWAIT P0, [R8+URZ], R9 ;  /* 0x00000009080075a7 */ /* 0x0022a4000800017f */
[----:B--2---:R-:W-:Y:S05]  /*36aa0*/  @!P0 NANOSLEEP.SYNCS 0x989680 ;  /* 0x009896800000895d */ /* 0x004fea0003900000 */
[----:B------:R-:W2:Y:S02]  /*36ab0*/  @!P0 SYNCS.PHASECHK.TRANS64 P0, [R8+URZ], R9 ;  /* 0x00000009080085a7 */ /* 0x000ea4000800007f */
[----:B--2---:R-:W-:Y:S05]  /*36ac0*/  @!P0 BRA `(.L_x_3240) ;  /* 0xfffffffc00f08947 */ /* 0x004fea000383ffff */
[----:B------:R-:W-:Y:S05]  /*36ad0*/  BRA `(.L_x_3239) ;  /* 0xfffffd5000587947 */ /* 0x000fea000383ffff */
.L_x_3267:
[----:B0-----:R0:W1:Y:S02]  /*36ae0*/  SYNCS.PHASECHK.TRANS64.TRYWAIT P1, [R8+URZ], R9 ;  /* 0x00000009080075a7 */ /* 0x001064000802017f */
[----:B-1----:R-:W-:Y:S05]  /*36af0*/  @!P1 NANOSLEEP.SYNCS 0x989680 ;  /* 0x009896800000995d */ /* 0x002fea0003900000 */
[----:B------:R-:W1:Y:S02]  /*36b00*/  @!P1 SYNCS.PHASECHK.TRANS64 P1, [R8+URZ], R9 ;  /* 0x00000009080095a7 */ /* 0x000e64000802007f */
[----:B-1----:R-:W-:Y:S05]  /*36b10*/  @!P1 BRA `(.L_x_3267) ;  /* 0xfffffffc00f09947 */ /* 0x002fea000383ffff */
[----:B------:R-:W-:Y:S05]  /*36b20*/  BRA `(.L_x_3266) ;  /* 0xfffffdf400cc7947 */ /* 0x000fea000383ffff */
.L_x_3274:
[----:B-1----:R1:W2:Y:S02]  /*36b30*/  SYNCS.PHASECHK.TRANS64.TRYWAIT P1, [R8+URZ], R11 ;  /* 0x0000000b080075a7 */ /* 0x0022a4000802017f */
[----:B--2---:R-:W-:Y:S05]  /*36b40*/  @!P1 NANOSLEEP.SYNCS 0x989680 ;  /* 0x009896800000995d */ /* 0x004fea0003900000 */
[----:B------:R-:W2:Y:S02]  /*36b50*/  @!P1 SYNCS.PHASECHK.TRANS64 P1, [R8+URZ], R11 ;  /* 0x0000000b080095a7 */ /* 0x000ea4000802007f */
[----:B--2---:R-:W-:Y:S05]  /*36b60*/  @!P1 BRA `(.L_x_3274) ;  /* 0xfffffffc00f09947 */ /* 0x004fea000383ffff */
[----:B------:R-:W-:Y:S05]  /*36b70*/  BRA `(.L_x_3273) ;  /* 0xfffffdfc00107947 */ /* 0x000fea000383ffff */
.L_x_3287:
[----:B0-----:R0:W1:Y:S02]  /*36b80*/  SYNCS.PHASECHK.TRANS64.TRYWAIT P0, [R6+URZ], R7 ;  /* 0x00000007060075a7 */ /* 0x001064000800017f */
[----:B-1----:R-:W-:Y:S05]  /*36b90*/  @!P0 NANOSLEEP.SYNCS 0x989680 ;  /* 0x009896800000895d */ /* 0x002fea0003900000 */
[----:B------:R-:W1:Y:S02]  /*36ba0*/  @!P0 SYNCS.PHASECHK.TRANS64 P0, [R6+URZ], R7 ;  /* 0x00000007060085a7 */ /* 0x000e64000800007f */
[----:B-1----:R-:W-:Y:S05]  /*36bb0*/  @!P0 BRA `(.L_x_3287) ;  /* 0xfffffffc00f08947 */ /* 0x002fea000383ffff */
[----:B------:R-:W-:Y:S05]  /*36bc0*/  BRA `(.L_x_3286) ;  /* 0xfffffe9000447947 */ /* 0x000fea000383ffff */
.L_x_3294:
[----:B-1----:R1:W2:Y:S02]  /*36bd0*/  SYNCS.PHASECHK.TRANS64.TRYWAIT P0, [R6+URZ], R7 ;  /* 0x00000007060075a7 */ /* 0x0022a4000800017f */
[----:B--2---:R-:W-:Y:S05]  /*36be0*/  @!P0 NANOSLEEP.SYNCS 0x989680 ;  /* 0x009896800000895d */ /* 0x004fea0003900000 */
[----:B------:R-:W2:Y:S02]  /*36bf0*/  @!P0 SYNCS.PHASECHK.TRANS64 P0, [R6+URZ], R7 ;  /* 0x00000007060085a7 */ /* 0x000ea4000800007f */
[----:B--2---:R-:W-:Y:S05]  /*36c00*/  @!P0 BRA `(.L_x_3294) ;  /* 0xfffffffc00f08947 */ /* 0x004fea000383ffff */
[----:B------:R-:W-:Y:S05]  /*36c10*/  BRA `(.L_x_3293) ;  /* 0xfffffe9400807947 */ /* 0x000fea000383ffff */
.L_x_3352:
        /* <DEDUP_REMOVED lines=11> */
.L_x_3477:
[----:B------:R-:W-:Y:S05]  /*36cd0*/  BSYNC B0 ;  /* 0x0000000000007941 */ /* 0x000fea0003800000 */
.L_x_3476:
[----:B------:R-:W-:Y:S05]  /*36ce0*/  BRA `(.L_x_3478) ;  /* 0xffffff94008c7947 */ /* 0x000fea000383ffff */
.L_x_3354:
[----:B------:R-:W-:Y:S01]  /*36cf0*/  BSSY B0, `(.L_x_3479) ;  /* 0x0000006000007945 */ /* 0x000fe20003800000 */
[----:B------:R-:W-:-:S07]  /*36d00*/  IMAD.MOV.U32 R15, RZ, RZ, -0x1 ;  /* 0xffffffffff0f7424 */ /* 0x000fce00078e00ff */
[----:B012-4-:R-:W-:Y:S05]  /*36d10*/  WARPSYNC.COLLECTIVE R15, `(.L_x_3480) ;  /* 0x000000000f0c7348 */ /* 0x017fea0003c00000 */
[----:B------:R-:W-:Y:S02]  /*36d20*/  ELECT P6, UR62, PT ;  /* 0x00000000003e782f */ /* 0x000fe400038c0000 */
[----:B------:R-:W-:Y:S01]  /*36d30*/  MOV R14, UR62 ;  /* 0x0000003e000e7c02 */ /* 0x000fe20008000f00 */
[----:B012-4-:R-:W-:Y:S10]  /*36d40*/  ENDCOLLECTIVE ;  /* 0x000000000000791b */ /* 0x017ff40003800000 */
.L_x_3480:
[----:B------:R-:W-:Y:S05]  /*36d50*/  BSYNC B0 ;  /* 0x0000000000007941 */ /* 0x000fea0003800000 */
.L_x_3479:
[----:B------:R-:W-:Y:S05]  /*36d60*/  BRA `(.L_x_3481) ;  /* 0xffffff9400987947 */ /* 0x000fea000383ffff */
.L_x_3356:
[----:B--2---:R2:W3:Y:S02]  /*36d70*/  SYNCS.PHASECHK.TRANS64.TRYWAIT P0, [R0+URZ+0x38840], R2 ;  /* 0x03884002000075a7 */ /* 0x0044e4000800017f */
[----:B---3--:R-:W-:Y:S05]  /*36d80*/  @!P0 NANOSLEEP.SYNCS 0x989680 ;  /* 0x009896800000895d */ /* 0x008fea0003900000 */
[----:B------:R-:W3:Y:S02]  /*36d90*/  @!P0 SYNCS.PHASECHK.TRANS64 P0, [R0+URZ+0x38840], R2 ;  /* 0x03884002000085a7 */ /* 0x000ee4000800007f */
[----:B---3--:R-:W-:Y:S05]  /*36da0*/  @!P0 BRA `(.L_x_3356) ;  /* 0xfffffffc00f08947 */ /* 0x008fea000383ffff */
[----:B------:R-:W-:Y:S05]  /*36db0*/  BRA `(.L_x_3482) ;  /* 0xffffff9800007947 */ /* 0x000fea000383ffff */
.L_x_3360:
[----:B------:R0:W5:Y:S01]  /*36dc0*/  LDL R0, [R1+0x474] ;  /* 0x0004740001007983 */ /* 0x0001620000100800 */
[----:B------:R-:W-:Y:S02]  /*36dd0*/  IMAD.MOV.U32 R6, RZ, RZ, R11 ;  /* 0x000000ffff067224 */ /* 0x000fe400078e000b */
[----:B------:R-:W-:Y:S02]  /*36de0*/  IMAD.MOV.U32 R13, RZ, RZ, R2 ;  /* 0x000000ffff0d7224 */ /* 0x000fe400078e0002 */
[----:B------:R-:W-:Y:S02]  /*36df0*/  IMAD.MOV.U32 R12, RZ, RZ, RZ ;  /* 0x000000ffff0c7224 */ /* 0x000fe400078e00ff */
[----:B------:R-:W-:Y:S02]  /*36e00*/  IMAD.MOV.U32 R11, RZ, RZ, 0x181f ;  /* 0x0000181fff0b7424 */ /* 0x000fe400078e00ff */
[----:B------:R-:W-:Y:S02]  /*36e10*/  IMAD.MOV.U32 R15, RZ, RZ, -0x1 ;  /* 0xffffffffff0f7424 */ /* 0x000fe400078e00ff */
[----:B0-----:R-:W-:-:S07]  /*36e20*/  IMAD.IADD R8, R8, 0x1, R6 ;  /* 0x0000000108087824 */ /* 0x001fce00078e0206 */
[----:B-----5:R-:W-:Y:S05]  /*36e30*/  WARPSYNC.COLLECTIVE R15, `(.L_x_3483) ;  /* 0x000000000f087348 */ /* 0x020fea0003c00000 */
[----:B------:R0:W1:Y:S02]  /*36e40*/  SHFL.IDX P6, R14, R13, R12, R11 ;  /* 0x0000000c0d0e7389 */ /* 0x00006400000c000b */
[----:B01---5:R-:W-:Y:S01]  /*36e50*/  ENDCOLLECTIVE ;  /* 0x000000000000791b */ /* 0x023fe20003800000 */
.L_x_3483:
[----:B------:R0:W-:Y:S01]  /*36e60*/  STL [R1+0x478], R8 ;  /* 0x0004780801007387 */ /* 0x0001e20000100800 */
[----:B------:R-:W-:Y:S02]  /*36e70*/  IMAD.MOV.U32 R13, RZ, RZ, R3 ;  /* 0x000000ffff0d7224 */ /* 0x000fe400078e0003 */
[----:B------:R-:W-:-:S07]  /*36e80*/  IMAD.MOV.U32 R4, RZ, RZ, R14 ;  /* 0x000000ffff047224 */ /* 0x000fce00078e000e */
[----:B0-----:R-:W-:Y:S05]  /*36e90*/  WARPSYNC.COLLECTIVE R15, `(.L_x_3484) ;  /* 0x000000000f087348 */ /* 0x001fea0003c00000 */
[----:B------:R1:W2:Y:S02]  /*36ea0*/  SHFL.IDX P6, R14, R13, R12, R11 ;  /* 0x0000000c0d0e7389 */ /* 0x0002a400000c000b */
[----:B012---:R-:W-:Y:S01]  /*36eb0*/  ENDCOLLECTIVE ;  /* 0x000000000000791b */ /* 0x007fe20003800000 */
.L_x_3484:
[----:B------:R-:W-:Y:S02]  /*36ec0*/  IMAD.MOV.U32 R13, RZ, RZ, R2 ;  /* 0x000000ffff0d7224 */ /* 0x000fe400078e0002 */
[----:B------:R-:W-:Y:S02]  /*36ed0*/  IMAD.MOV.U32 R12, RZ, RZ, 0x1 ;  /* 0x00000001ff0c7424 */ /* 0x000fe400078e00ff */
[----:B------:R-:W-:-:S07]  /*36ee0*/  IMAD.MOV.U32 R5, RZ, RZ, R14 ;  /* 0x000000ffff057224 */ /* 0x000fce00078e000e */
[----:B------:R-:W-:Y:S05]  /*36ef0*/  WARPSYNC.COLLECTIVE R15, `(.L_x_3485) ;  /* 0x000000000f087348 */ /* 0x000fea0003c00000 */
[----:B------:R0:W1:Y:S02]  /*36f00*/  SHFL.IDX P6, R14, R13, R12, R11 ;  /* 0x0000000c0d0e7389 */ /* 0x00006400000c000b */
[----:B01----:R-:W-:Y:S01]  /*36f10*/  ENDCOLLECTIVE ;  /* 0x000000000000791b */ /* 0x003fe20003800000 */
.L_x_3485:
[----:B------:R-:W-:Y:S02]  /*36f20*/  IMAD.MOV.U32 R13, RZ, RZ, R3 ;  /* 0x000000ffff0d7224 */ /* 0x000fe400078e0003 */
[----:B------:R-:W-:-:S07]  /*36f30*/  IMAD.MOV.U32 R6, RZ, RZ, R14 ;  /* 0x000000ffff067224 */ /* 0x000fce00078e000e */
[----:B------:R-:W-:Y:S05]  /*36f40*/  WARPSYNC.COLLECTIVE R15, `(.L_x_3486) ;  /* 0x000000000f087348 */ /* 0x000fea0003c00000 */
[----:B------:R0:W1:Y:S02]  /*36f50*/  SHFL.IDX P6, R14, R13, R12, R11 ;  /* 0x0000000c0d0e7389 */ /* 0x00006400000c000b */
[----:B01----:R-:W-:Y:S01]  /*36f60*/  ENDCOLLECTIVE ;  /* 0x000000000000791b */ /* 0x003fe20003800000 */
.L_x_3486:
[----:B------:R-:W-:Y:S02]  /*36f70*/  IMAD.MOV.U32 R13, RZ, RZ, R2 ;  /* 0x000000ffff0d7224 */ /* 0x000fe400078e0002 */
[----:B------:R-:W-:Y:S02]  /*36f80*/  IMAD.MOV.U32 R12, RZ, RZ, 0x2 ;  /* 0x00000002ff0c7424 */ /* 0x000fe400078e00ff */
[----:B------:R-:W-:Y:S02]  /*36f90*/  IMAD R0, R0, R7, RZ ;  /* 0x0000000700007224 */ /* 0x000fe400078e02ff */
[----:B------:R-:W-:-:S03]  /*36fa0*/  VIADD R7, R8, 0x10 ;  /* 0x0000001008077836 */ /* 0x000fc60000000000 */
[----:B------:R-:W-:Y:S02]  /*36fb0*/  ISETP.GE.AND P1, PT, R8, R0, PT ;  /* 0x000000000800720c */ /* 0x000fe40003f26270 */
[----:B------:R0:W-:Y:S11]  /*36fc0*/  STL [R1+0x480], R7 ;  /* 0x0004800701007387 */ /* 0x0001f60000100800 */
[----:B------:R-:W-:-:S05]  /*36fd0*/  @!P1 LEA R5, P2, R10, R5, 0x1 ;  /* 0x000000050a059211 */ /* 0x000fca00078408ff */
        /* <DEDUP_REMOVED lines=15> */
.L_x_3487:
        /* <DEDUP_REMOVED lines=10> */
.L_x_3488:
        /* <DEDUP_REMOVED lines=11> */
.L_x_3489:
        /* <DEDUP_REMOVED lines=14> */
.L_x_3490:
[----:B------:R-:W-:Y:S01]  /*37300*/  IMAD.MOV.U32 R3, RZ, RZ, R14 ;  /* 0x000000ffff037224 */ /* 0x000fe200078e000e */
[----:B------:R-:W-:Y:S06]  /*37310*/  BRA `(.L_x_3491) ;  /* 0xffffff9c00647947 */ /* 0x000fec000383ffff */
.L_x_3364:
[----:B------:R-:W2:Y:S04]  /*37320*/  LDL.LU R13, [R1+0x474] ;  /* 0x00047400010d7983 */ /* 0x000ea80000300800 */
[----:B------:R-:W3:Y:S04]  /*37330*/  LDL.LU R12, [R1+0x478] ;  /* 0x00047800010c7983 */ /* 0x000ee80000300800 */
[----:B------:R-:W4:Y:S04]  /*37340*/  LDL.LU R8, [R1+0x444] ;  /* 0x0004440001087983 */ /* 0x000f280000300800 */
[----:B------:R-:W5:Y:S04]  /*37350*/  LDL.LU R11, [R1+0x480] ;  /* 0x00048000010b7983 */ /* 0x000f680000300800 */
[----:B------:R-:W5:Y:S01]  /*37360*/  LDL.LU R9, [R1+0x498] ;  /* 0x0004980001097983 */ /* 0x000f620000300800 */
[----:B------:R-:W-:Y:S01]  /*37370*/  BSSY B0, `(.L_x_3492) ;  /* 0x0000017000007945 */ /* 0x000fe20003800000 */
[----:B------:R-:W-:-:S02]  /*37380*/  IMAD.MOV.U32 R15, RZ, RZ, -0x1 ;  /* 0xffffffffff0f7424 */ /* 0x000fc400078e00ff */
[----:B--2---:R-:W-:-:S05]  /*37390*/  IMAD R7, R13, R7, RZ ;  /* 0x000000070d077224 */ /* 0x004fca00078e02ff */
[----:B---3--:R-:W-:-:S13]  /*373a0*/  ISETP.GE.AND P2, PT, R12, R7, PT ;  /* 0x000000070c00720c */ /* 0x008fda0003f46270 */
[----:B------:R-:W-:-:S04]  /*373b0*/  @!P2 LOP3.LUT R2, R5, 0x40, RZ, 0xc0, !PT ;  /* 0x000000400502a812 */ /* 0x000fc800078ec0ff */
[----:B------:R-:W-:-:S04]  /*373c0*/  @!P2 SHF.R.U32.HI R2, RZ, 0x2, R2 ;  /* 0x00000002ff02a819 */ /* 0x000fc80000011602 */
[----:B------:R-:W-:Y:S02]  /*373d0*/  @!P2 ISETP.NE.U32.AND P6, PT, R2, RZ, PT ;  /* 0x000000ff0200a20c */ /* 0x000fe40003fc5070 */
[----:B------:R-:W-:Y:S02]  /*373e0*/  @!P2 LOP3.LUT R2, R6, 0x80, RZ, 0xc0, !PT ;  /* 0x000000800602a812 */ /* 0x000fe400078ec0ff */
[----:B----4-:R-:W-:Y:S02]  /*373f0*/  LOP3.LUT R8, R8, 0xffffffdf, RZ, 0xc0, !PT ;  /* 0xffffffdf08087812 */ /* 0x010fe400078ec0ff */
[----:B------:R-:W-:-:S07]  /*37400*/  @!P2 SHF.R.U32.HI R2, RZ, 0x3, R2 ;  /* 0x00000003ff02a819 */ /* 0x000fce0000011602 */
[----:B------:R-:W-:Y:S02]  /*37410*/  @P6 LOP3.LUT R8, R8, 0x20, RZ, 0xfc, !PT ;  /* 0x0000002008086812 */ /* 0x000fe400078efcff */
[----:B------:R-:W-:Y:S02]  /*37420*/  @!P2 ISETP.NE.U32.AND P6, PT, R2, RZ, PT ;  /* 0x000000ff0200a20c */ /* 0x000fe40003fc5070 */
[----:B------:R-:W-:-:S11]  /*37430*/  LOP3.LUT R8, R8, 0xffffffef, RZ, 0xc0, !PT ;  /* 0xffffffef08087812 */ /* 0x000fd600078ec0ff */
[----:B------:R-:W-:-:S05]  /*37440*/  @P6 LOP3.LUT R8, R8, 0x10, RZ, 0xfc, !PT ;  /* 0x0000001008086812 */ /* 0x000fca00078efcff */
[----:B------:R0:W-:Y:S01]  /*37450*/  STL [R1+0x444], R8 ;  /* 0x0004440801007387 */ /* 0x0001e20000100800 */
[-C--:B-----5:R-:W-:Y:S01]  /*37460*/  ISETP.GE.AND P3, PT, R11, R7.reuse, PT ;  /* 0x000000070b00720c */ /* 0x0a0fe20003f66270 */
[----:B------:R-:W-:Y:S01]  /*37470*/  IMAD.MOV.U32 R13, RZ, RZ, R4 ;  /* 0x000000ffff0d7224 */ /* 0x000fe200078e0004 */
[----:B------:R-:W-:Y:S01]  /*37480*/  ISETP.GE.AND P4, PT, R9, R7, PT ;  /* 0x000000070900720c */ /* 0x000fe20003f86270 */
[----:B------:R-:W-:Y:S02]  /*37490*/  IMAD.MOV.U32 R12, RZ, RZ, RZ ;  /* 0x000000ffff0c7224 */ /* 0x000fe400078e00ff */
[----:B------:R-:W-:-:S10]  /*374a0*/  IMAD.MOV.U32 R11, RZ, RZ, 0x181f ;  /* 0x0000181fff0b7424 */ /* 0x000fd400078e00ff */
[----:B0-----:R-:W-:Y:S05]  /*374b0*/  WARPSYNC.COLLECTIVE R15, `(.L_x_3493) ;  /* 0x000000000f087348 */ /* 0x001fea0003c00000 */
[----:B------:R1:W2:Y:S02]  /*374c0*/  SHFL.IDX P6, R14, R13, R12, R11 ;  /* 0x0000000c0d0e7389 */ /* 0x0002a400000c000b */
[----:B012---:R-:W-:Y:S01]  /*374d0*/  ENDCOLLECTIVE ;  /* 0x000000000000791b */ /* 0x007fe20003800000 */
.L_x_3493:
[----:B------:R-:W-:Y:S05]  /*374e0*/  BSYNC B0 ;  /* 0x0000000000007941 */ /* 0x000fea0003800000 */
.L_x_3492:
[----:B------:R0:W-:Y:S04]  /*374f0*/  STL [R1+0x4a8], R16 ;  /* 0x0004a81001007387 */ /* 0x0001e80000100800 */
[----:B0-----:R0:W5:Y:S04]  /*37500*/  LDL.LU R16, [R1+0x444] ;  /* 0x0004440001107983 */ /* 0x0011680000300800 */
[----:B------:R1:W-:Y:S04]  /*37510*/  STL [R1+0x4a4], R7 ;  /* 0x0004a40701007387 */ /* 0x0003e80000100800 */
[----:B-1----:R0:W5:Y:S01]  /*37520*/  LDL R7, [R1+0x450] ;  /* 0x0004500001077983 */ /* 0x0021620000100800 */
[----:B------:R-:W-:-:S02]  /*37530*/  IMAD.MOV.U32 R13, RZ, RZ, R0 ;  /* 0x000000ffff0d7224 */ /* 0x000fc400078e0000 */
[----:B------:R-:W-:Y:S02]  /*37540*/  IMAD.MOV.U32 R12, RZ, RZ, RZ ;  /* 0x000000ffff0c7224 */ /* 0x000fe400078e00ff */
[----:B------:R-:W-:Y:S02]  /*37550*/  IMAD.MOV.U32 R11, RZ, RZ, 0x181f ;  /* 0x0000181fff0b7424 */ /* 0x000fe400078e00ff */
[----:B------:R-:W-:Y:S02]  /*37560*/  IMAD.MOV.U32 R15, RZ, RZ, -0x1 ;  /* 0xffffffffff0f7424 */ /* 0x000fe400078e00ff */
[----:B0-----:R-:W-:-:S07]  /*37570*/  IMAD.MOV.U32 R8, RZ, RZ, R14 ;  /* 0x000000ffff087224 */ /* 0x001fce00078e000e */
[----:B-----5:R-:W-:Y:S05]  /*37580*/  WARPSYNC.COLLECTIVE R15, `(.L_x_3494) ;  /* 0x000000000f087348 */ /* 0x020fea0003c00000 */
[----:B------:R0:W1:Y:S02]  /*37590*/  SHFL.IDX P6, R14, R13, R12, R11 ;  /* 0x0000000c0d0e7389 */ /* 0x00006400000c000b */
[----:B01---5:R-:W-:Y:S01]  /*375a0*/  ENDCOLLECTIVE ;  /* 0x000000000000791b */ /* 0x023fe20003800000 */
.L_x_3494:
        /* <DEDUP_REMOVED lines=35> */
[C---:B------:R-:W-:Y:S02]  /*377e0*/  LOP3.LUT P5, RZ, R16.reuse, 0x4, RZ, 0xc0, !PT ;  /* 0x0000000410ff7812 */ /* 0x040fe400078ac0ff */
[----:B------:R-:W-:Y:S01]  /*377f0*/  @!P3 LOP3.LUT R8, R5, 0x40, RZ, 0xc0, !PT ;  /* 0x000000400508b812 */ /* 0x000fe200078ec0ff */
[----:B------:R0:W-:Y:S01]  /*37800*/  @!P2 LDGSTS.E.BYPASS.LTC128B.128 [R7+0x32400], desc[UR36][R2.64+0x300], P6 ;  /* 0x324003000207afae */ /* 0x0001e2000b101d64 */
[----:B------:R-:W-:Y:S02]  /*37810*/  LOP3.LUT R16, R16, 0xfffdffff, RZ, 0xc0, !PT ;  /* 0xfffdffff10107812 */ /* 0x000fe400078ec0ff */
[----:B------:R-:W-:-:S07]  /*37820*/  @!P3 SHF.R.U32.HI R8, RZ, 0x2, R8 ;  /* 0x00000002ff08b819 */ /* 0x000fce0000011608 */
[----:B0-----:R-:W-:Y:S05]  /*37830*/  WARPSYNC.COLLECTIVE R15, `(.L_x_3495) ;  /* 0x000000000f087348 */ /* 0x001fea0003c00000 */
[----:B------:R1:W2:Y:S02]  /*37840*/  SHFL.IDX P6, R14, R13, R12, R11 ;  /* 0x0000000c0d0e7389 */ /* 0x0002a400000c000b */
[----:B012---:R-:W-:Y:S01]  /*37850*/  ENDCOLLECTIVE ;  /* 0x000000000000791b */ /* 0x007fe20003800000 */
.L_x_3495:
        /* <DEDUP_REMOVED lines=18> */
.L_x_3496:
        /* <DEDUP_REMOVED lines=29> */
.L_x_3497:
        /* <DEDUP_REMOVED lines=13> */
.L_x_3498:
        /* <DEDUP_REMOVED lines=20> */
[----:B------:R0:W5:Y:S10]  /*37d60*/  LDL.LU R16, [R1+0x4a8] ;  /* 0x0004a80001107983 */ /* 0x0001740000300800 */
[----:B------:R0:W-:Y:S04]  /*37d70*/  @!P4 LDGSTS.E.BYPASS.LTC128B.128 [R7+0x2b400], desc[UR36][R2.64+0x100], !P2 ;  /* 0x2b4001000207cfae */ /* 0x0001e8000d101d64 */
[----:B------:R0:W-:Y:S04]  /*37d80*/  @!P4 LDGSTS.E.BYPASS.LTC128B.128 [R7+0x2d400], desc[UR36][R2.64+0x180], !P5 ;  /* 0x2d4001800207cfae */ /* 0x0001e8000e901d64 */
[----:B------:R0:W-:Y:S04]  /*37d90*/  @!P4 LDGSTS.E.BYPASS.LTC128B.128 [R7+0x2f400], desc[UR36][R2.64+0x200], !P0 ;  /* 0x2f4002000207cfae */ /* 0x0001e8000c101d64 */
[----:B------:R0:W-:Y:S04]  /*37da0*/  @!P4 LDGSTS.E.BYPASS.LTC128B.128 [R7+0x31400], desc[UR36][R2.64+0x280], !P1 ;  /* 0x314002800207cfae */ /* 0x0001e8000c901d64 */
[----:B------:R0:W-:Y:S04]  /*37db0*/  @!P4 LDGSTS.E.BYPASS.LTC128B.128 [R7+0x33400], desc[UR36][R2.64+0x300], P6 ;  /* 0x334003000207cfae */ /* 0x0001e8000b101d64 */
[----:B------:R0:W-:Y:S04]  /*37dc0*/  @!P4 LDGSTS.E.BYPASS.LTC128B.128 [R7+0x35400], desc[UR36][R2.64+0x380], P3 ;  /* 0x354003800207cfae */ /* 0x0001e80009901d64 */
[----:B------:R0:W5:Y:S01]  /*37dd0*/  LDL.LU R7, [R1+0x4a4] ;  /* 0x0004a40001077983 */ /* 0x0001620000300800 */
[----:B------:R-:W-:-:S02]  /*37de0*/  IMAD.MOV.U32 R13, RZ, RZ, R4 ;  /* 0x000000ffff0d7224 */ /* 0x000fc400078e0004 */
[----:B------:R-:W-:Y:S02]  /*37df0*/  IMAD.MOV.U32 R12, RZ, RZ, 0x3 ;  /* 0x00000003ff0c7424 */ /* 0x000fe400078e00ff */
[----:B------:R-:W-:-:S07]  /*37e00*/  IMAD.MOV.U32 R15, RZ, RZ, -0x1 ;  /* 0xffffffffff0f7424 */ /* 0x000fce00078e00ff */
[----:B0----5:R-:W-:Y:S05]  /*37e10*/  WARPSYNC.COLLECTIVE R15, `(.L_x_3499) ;  /* 0x000000000f087348 */ /* 0x021fea0003c00000 */
[----:B------:R1:W2:Y:S02]  /*37e20*/  SHFL.IDX P6, R14, R13, R12, R11 ;  /* 0x0000000c0d0e7389 */ /* 0x0002a400000c000b */
[----:B012--5:R-:W-:Y:S01]  /*37e30*/  ENDCOLLECTIVE ;  /* 0x000000000000791b */ /* 0x027fe20003800000 */
.L_x_3499:
[----:B------:R-:W-:Y:S02]  /*37e40*/  IMAD.MOV.U32 R13, RZ, RZ, R0 ;  /* 0x000000ffff0d7224 */ /* 0x000fe400078e0000 */
[----:B------:R-:W-:-:S07]  /*37e50*/  IMAD.MOV.U32 R4, RZ, RZ, R14 ;  /* 0x000000ffff047224 */ /* 0x000fce00078e000e */
[----:B------:R-:W-:Y:S05]  /*37e60*/  WARPSYNC.COLLECTIVE R15, `(.L_x_3500) ;  /* 0x000000000f087348 */ /* 0x000fea0003c00000 */
[----:B------:R0:W1:Y:S02]  /*37e70*/  SHFL.IDX P6, R14, R13, R12, R11 ;  /* 0x0000000c0d0e7389 */ /* 0x00006400000c000b */
[----:B01----:R-:W-:Y:S01]  /*37e80*/  ENDCOLLECTIVE ;  /* 0x000000000000791b */ /* 0x003fe20003800000 */
.L_x_3500:
[----:B------:R-:W-:Y:S01]  /*37e90*/  IMAD.MOV.U32 R0, RZ, RZ, R14 ;  /* 0x000000ffff007224 */ /* 0x000fe200078e000e */
[----:B------:R-:W-:Y:S06]  /*37ea0*/  BRA `(.L_x_3501) ;  /* 0xffffffa000407947 */ /* 0x000fec000383ffff */
.L_x_3369:
[----:B0-----:R-:W3:Y:S02]  /*37eb0*/  LDL R2, [R1+0x440] ;  /* 0x0004400001027983 */ /* 0x001ee40000100800 */
[----:B---3--:R0:W3:Y:S02]  /*37ec0*/  SYNCS.PHASECHK.TRANS64.TRYWAIT P0, [R2+URZ+0x38820], R0 ;  /* 0x03882000020075a7 */ /* 0x0080e4000800017f */
[----:B---3--:R-:W-:Y:S05]  /*37ed0*/  @!P0 NANOSLEEP.SYNCS 0x989680 ;  /* 0x009896800000895d */ /* 0x008fea0003900000 */
[----:B------:R-:W3:Y:S02]  /*37ee0*/  @!P0 SYNCS.PHASECHK.TRANS64 P0, [R2+URZ+0x38820], R0 ;  /* 0x03882000020085a7 */ /* 0x000ee4000800007f */
[----:B---3--:R-:W-:Y:S05]  /*37ef0*/  @!P0 BRA `(.L_x_3369) ;  /* 0xfffffffc00ec8947 */ /* 0x008fea000383ffff */
[----:B------:R-:W-:Y:S05]  /*37f00*/  BRA `(.L_x_3502) ;  /* 0xffffffa400007947 */ /* 0x000fea000383ffff */
.L_x_3373:
[----:B0-----:R0:W1:Y:S02]  /*37f10*/  SYNCS.PHASECHK.TRANS64.TRYWAIT P0, [R0+URZ+0x38860], R2 ;  /* 0x03886002000075a7 */ /* 0x001064000800017f */
[----:B-1----:R-:W-:Y:S05]  /*37f20*/  @!P0 NANOSLEEP.SYNCS 0x989680 ;  /* 0x009896800000895d */ /* 0x002fea0003900000 */
[----:B------:R-:W1:Y:S02]  /*37f30*/  @!P0 SYNCS.PHASECHK.TRANS64 P0, [R0+URZ+0x38860], R2 ;  /* 0x03886002000085a7 */ /* 0x000e64000800007f */
[----:B-1----:R-:W-:Y:S05]  /*37f40*/  @!P0 BRA `(.L_x_3373) ;  /* 0xfffffffc00f08947 */ /* 0x002fea000383ffff */
[----:B------:R-:W-:Y:S05]  /*37f50*/  BRA `(.L_x_3503) ;  /* 0xffffffa400307947 */ /* 0x000fea000383ffff */
.L_x_3392:
[----:B0-----:R0:W1:Y:S02]  /*37f60*/  SYNCS.PHASECHK.TRANS64.TRYWAIT P0, [R3+URZ+0x38840], R2 ;  /* 0x03884002030075a7 */ /* 0x001064000800017f */
[----:B-1----:R-:W-:Y:S05]  /*37f70*/  @!P0 NANOSLEEP.SYNCS 0x989680 ;  /* 0x009896800000895d */ /* 0x002fea0003900000 */
[----:B------:R-:W1:Y:S02]  /*37f80*/  @!P0 SYNCS.PHASECHK.TRANS64 P0, [R3+URZ+0x38840], R2 ;  /* 0x03884002030085a7 */ /* 0x000e64000800007f */
[----:B-1----:R-:W-:Y:S05]  /*37f90*/  @!P0 BRA `(.L_x_3392) ;  /* 0xfffffffc00f08947 */ /* 0x002fea000383ffff */
[----:B------:R-:W-:Y:S05]  /*37fa0*/  BRA `(.L_x_3504) ;  /* 0xffffffb0003c7947 */ /* 0x000fea000383ffff */
.L_x_3397:
[----:B-1----:R1:W3:Y:S02]  /*37fb0*/  SYNCS.PHASECHK.TRANS64.TRYWAIT P0, [R3+URZ+0x38860], R2 ;  /* 0x03886002030075a7 */ /* 0x0022e4000800017f */
[----:B---3--:R-:W-:Y:S05]  /*37fc0*/  @!P0 NANOSLEEP.SYNCS 0x989680 ;  /* 0x009896800000895d */ /* 0x008fea0003900000 */
[----:B------:R-:W3:Y:S02]  /*37fd0*/  @!P0 SYNCS.PHASECHK.TRANS64 P0, [R3+URZ+0x38860], R2 ;  /* 0x03886002030085a7 */ /* 0x000ee4000800007f */
[----:B---3--:R-:W-:Y:S05]  /*37fe0*/  @!P0 BRA `(.L_x_3397) ;  /* 0xfffffffc00f08947 */ /* 0x008fea000383ffff */
[----:B------:R-:W-:Y:S05]  /*37ff0*/  BRA `(.L_x_3505) ;  /* 0xffffffb000c07947 */ /* 0x000fea000383ffff */
.L_x_3412:
[----:B0-----:R0:W1:Y:S02]  /*38000*/  SYNCS.PHASECHK.TRANS64.TRYWAIT P0, [R4+URZ+0x38840], R2 ;  /* 0x03884002040075a7 */ /* 0x001064000800017f */
[----:B-1----:R-:W-:Y:S05]  /*38010*/  @!P0 NANOSLEEP.SYNCS 0x989680 ;  /* 0x009896800000895d */ /* 0x002fea0003900000 */
[----:B------:R-:W1:Y:S02]  /*38020*/  @!P0 SYNCS.PHASECHK.TRANS64 P0, [R4+URZ+0x38840], R2 ;  /* 0x03884002040085a7 */ /* 0x000e64000800007f */
[----:B-1----:R-:W-:Y:S05]  /*38030*/  @!P0 BRA `(.L_x_3412) ;  /* 0xfffffffc00f08947 */ /* 0x002fea000383ffff */
[----:B------:R-:W-:Y:S05]  /*38040*/  BRA `(.L_x_3506) ;  /* 0xffffffbc00b07947 */ /* 0x000fea000383ffff */
.L_x_3417:
[----:B-1----:R1:W3:Y:S02]  /*38050*/  SYNCS.PHASECHK.TRANS64.TRYWAIT P0, [R4+URZ+0x38860], R2 ;  /* 0x03886002040075a7 */ /* 0x0022e4000800017f */
[----:B---3--:R-:W-:Y:S05]  /*38060*/  @!P0 NANOSLEEP.SYNCS 0x989680 ;  /* 0x009896800000895d */ /* 0x008fea0003900000 */
[----:B------:R-:W3:Y:S02]  /*38070*/  @!P0 SYNCS.PHASECHK.TRANS64 P0, [R4+URZ+0x38860], R2 ;  /* 0x03886002040085a7 */ /* 0x000ee4000800007f */
[----:B---3--:R-:W-:Y:S05]  /*38080*/  @!P0 BRA `(.L_x_3417) ;  /* 0xfffffffc00f08947 */ /* 0x008fea000383ffff */
[----:B------:R-:W-:Y:S05]  /*38090*/  BRA `(.L_x_3507) ;  /* 0xffffffc000307947 */ /* 0x000fea000383ffff */
.L_x_3432:
[----:B-1----:R1:W3:Y:S02]  /*380a0*/  SYNCS.PHASECHK.TRANS64.TRYWAIT P0, [R2+URZ+0x38840], R3 ;  /* 0x03884003020075a7 */ /* 0x0022e4000800017f */
[----:B---3--:R-:W-:Y:S05]  /*380b0*/  @!P0 NANOSLEEP.SYNCS 0x989680 ;  /* 0x009896800000895d */ /* 0x008fea0003900000 */
[----:B------:R-:W3:Y:S02]  /*380c0*/  @!P0 SYNCS.PHASECHK.TRANS64 P0, [R2+URZ+0x38840], R3 ;  /* 0x03884003020085a7 */ /* 0x000ee4000800007f */
[----:B---3--:R-:W-:Y:S05]  /*380d0*/  @!P0 BRA `(.L_x_3432) ;  /* 0xfffffffc00f08947 */ /* 0x008fea000383ffff */
[----:B------:R-:W-:Y:S05]  /*380e0*/  BRA `(.L_x_3508) ;  /* 0xffffffc800fc7947 */ /* 0x000fea000383ffff */
.L_x_3437:
[----:B0-----:R0:W3:Y:S02]  /*380f0*/  SYNCS.PHASECHK.TRANS64.TRYWAIT P0, [R2+URZ+0x38860], R3 ;  /* 0x03886003020075a7 */ /* 0x0010e4000800017f */
[----:B---3--:R-:W-:Y:S05]  /*38100*/  @!P0 NANOSLEEP.SYNCS 0x989680 ;  /* 0x009896800000895d */ /* 0x008fea0003900000 */
[----:B------:R-:W3:Y:S02]  /*38110*/  @!P0 SYNCS.PHASECHK.TRANS64 P0, [R2+URZ+0x38860], R3 ;  /* 0x03886003020085a7 */ /* 0x000ee4000800007f */
[----:B---3--:R-:W-:Y:S05]  /*38120*/  @!P0 BRA `(.L_x_3437) ;  /* 0xfffffffc00f08947 */ /* 0x008fea000383ffff */
[----:B------:R-:W-:Y:S05]  /*38130*/  BRA `(.L_x_3509) ;  /* 0xffffffcc00807947 */ /* 0x000fea000383ffff */
.L_x_3453:
[----:B------:R-:W-:Y:S01]  /*38140*/  BSSY B0, `(.L_x_3510) ;  /* 0x0000008000007945 */ /* 0x000fe20003800000 */
[----:B------:R-:W-:Y:S02]  /*38150*/  IMAD.MOV.U32 R13, RZ, RZ, R16 ;  /* 0x000000ffff0d7224 */ /* 0x000fe400078e0010 */
[----:B------:R-:W-:Y:S02]  /*38160*/  IMAD.MOV.U32 R12, RZ, RZ, RZ ;  /* 0x000000ffff0c7224 */ /* 0x000fe400078e00ff */
[----:B------:R-:W-:Y:S02]  /*38170*/  IMAD.MOV.U32 R11, RZ, RZ, 0x1f ;  /* 0x0000001fff0b7424 */ /* 0x000fe400078e00ff */
[----:B------:R-:W-:-:S07]  /*38180*/  IMAD.MOV.U32 R15, RZ, RZ, -0x1 ;  /* 0xffffffffff0f7424 */ /* 0x000fce00078e00ff */
[----:B012---:R-:W-:Y:S05]  /*38190*/  WARPSYNC.COLLECTIVE R15, `(.L_x_3511) ;  /* 0x000000000f087348 */ /* 0x007fea0003c00000 */
[----:B------:R3:W4:Y:S02]  /*381a0*/  SHFL.IDX P6, R14, R13, R12, R11 ;  /* 0x0000000c0d0e7389 */ /* 0x00072400000c000b */
[----:B01234-:R-:W-:Y:S01]  /*381b0*/  ENDCOLLECTIVE ;  /* 0x000000000000791b */ /* 0x01ffe20003800000 */
.L_x_3511:
[----:B------:R-:W-:Y:S05]  /*381c0*/  BSYNC B0 ;  /* 0x0000000000007941 */ /* 0x000fea0003800000 */
.L_x_3510:
        /* <DEDUP_REMOVED lines=9> */
.L_x_3512:
        /* <DEDUP_REMOVED lines=18> */
.L_x_3513:
        /* <DEDUP_REMOVED lines=8> */
.L_x_3514:
        /* <DEDUP_REMOVED lines=8> */
.L_x_3515:
        /* <DEDUP_REMOVED lines=8> */
.L_x_3516:
        /* <DEDUP_REMOVED lines=8> */
.L_x_3517:
        /* <DEDUP_REMOVED lines=9> */
.L_x_3518:
[----:B------:R-:W-:Y:S01]  /*38610*/  IMAD.MOV.U32 R16, RZ, RZ, R14 ;  /* 0x000000ffff107224 */ /* 0x000fe200078e000e */
[----:B------:R-:W-:Y:S06]  /*38620*/  BRA `(.L_x_3519) ;  /* 0xffffffd400bc7947 */ /* 0x000fec000383ffff */
.L_x_3458:
        /* <DEDUP_REMOVED lines=8> */
.L_x_3521:
[----:B------:R-:W-:Y:S05]  /*386b0*/  BSYNC B0 ;  /* 0x0000000000007941 */ /* 0x000fea0003800000 */
.L_x_3520:
        /* <DEDUP_REMOVED lines=10> */
.L_x_3522:
        /* <DEDUP_REMOVED lines=8> */
.L_x_3523:
        /* <DEDUP_REMOVED lines=8> */
.L_x_3524:
        /* <DEDUP_REMOVED lines=8> */
.L_x_3525:
        /* <DEDUP_REMOVED lines=9> */
.L_x_3526:
[----:B------:R-:W-:Y:S01]  /*38970*/  IMAD.MOV.U32 R16, RZ, RZ, R14 ;  /* 0x000000ffff107224 */ /* 0x000fe200078e000e */
[----:B------:R-:W-:Y:S06]  /*38980*/  BRA `(.L_x_3527) ;  /* 0xffffffd400807947 */ /* 0x000fec000383ffff */
.L_x_3460:
[----:B------:R-:W-:Y:S01]  /*38990*/  BSSY B0, `(.L_x_3528) ;  /* 0x0000006000007945 */ /* 0x000fe20003800000 */
[----:B------:R-:W-:Y:S01]  /*389a0*/  PLOP3.LUT P6, PT, P6, PT, PT, 0x8, 0x0 ;  /* 0x000000000000781c */ /* 0x000fe200037ce170 */
[----:B------:R-:W-:-:S12]  /*389b0*/  IMAD.MOV.U32 R15, RZ, RZ, -0x1 ;  /* 0xffffffffff0f7424 */ /* 0x000fd800078e00ff */
[----:B012---:R-:W-:Y:S05]  /*389c0*/  WARPSYNC.COLLECTIVE R15, `(.L_x_3529) ;  /* 0x000000000f087348 */ /* 0x007fea0003c00000 */
[----:B------:R-:W-:Y:S01]  /*389d0*/  VOTE.ANY R14, PT, P6 ;  /* 0x00000000000e7806 */ /* 0x000fe200030e0100 */
[----:B012---:R-:W-:Y:S06]  /*389e0*/  ENDCOLLECTIVE ;  /* 0x000000000000791b */ /* 0x007fec0003800000 */
.L_x_3529:
[----:B------:R-:W-:Y:S05]  /*389f0*/  BSYNC B0 ;  /* 0x0000000000007941 */ /* 0x000fea0003800000 */
.L_x_3528:
        /* <DEDUP_REMOVED lines=9> */
.L_x_3530:
[----:B------:R-:W-:Y:S01]  /*38a90*/  IMAD.MOV.U32 R17, RZ, RZ, R14 ;  /* 0x000000ffff117224 */ /* 0x000fe200078e000e */
[----:B------:R-:W-:Y:S06]  /*38aa0*/  BRA `(.L_x_3531) ;  /* 0xffffffd400707947 */ /* 0x000fec000383ffff */
.L_x_3462:
[----:B------:R-:W-:Y:S01]  /*38ab0*/  BSSY B0, `(.L_x_3532) ;  /* 0x0000007000007945 */ /* 0x000fe20003800000 */
[----:B------:R-:W-:Y:S02]  /*38ac0*/  IMAD.MOV.U32 R13, RZ, RZ, R3 ;  /* 0x000000ffff0d7224 */ /* 0x000fe400078e0003 */
[----:B------:R-:W-:Y:S02]  /*38ad0*/  IMAD.MOV.U32 R11, RZ, RZ, 0x1f ;  /* 0x0000001fff0b7424 */ /* 0x000fe400078e00ff */
[----:B------:R-:W-:-:S07]  /*38ae0*/  IMAD.MOV.U32 R15, RZ, RZ, -0x1 ;  /* 0xffffffffff0f7424 */ /* 0x000fce00078e00ff */
[----:B01234-:R-:W-:Y:S05]  /*38af0*/  WARPSYNC.COLLECTIVE R15, `(.L_x_3533) ;  /* 0x000000000f087348 */ /* 0x01ffea0003c00000 */
[----:B------:R0:W0:Y:S02]  /*38b00*/  SHFL.IDX P6, R14, R13, R12, R11 ;  /* 0x0000000c0d0e7389 */ /* 0x00002400000c000b */
[----:B01234-:R-:W-:Y:S01]  /*38b10*/  ENDCOLLECTIVE ;  /* 0x000000000000791b */ /* 0x01ffe20003800000 */
.L_x_3533:
[----:B------:R-:W-:Y:S05]  /*38b20*/  BSYNC B0 ;  /* 0x0000000000007941 */ /* 0x000fea0003800000 */
.L_x_3532:
[----:B------:R-:W-:Y:S01]  /*38b30*/  IMAD.MOV.U32 R3, RZ, RZ, R14 ;  /* 0x000000ffff037224 */ /* 0x000fe200078e000e */
[----:B------:R-:W-:Y:S06]  /*38b40*/  BRA `(.L_x_3534) ;  /* 0xffffffd400647947 */ /* 0x000fec000383ffff */
.L_x_3466:
[----:B0-----:R0:W1:Y:S02]  /*38b50*/  SYNCS.PHASECHK.TRANS64.TRYWAIT P0, [R9+URZ+0x38820], R0 ;  /* 0x03882000090075a7 */ /* 0x001064000800017f */
[----:B-1----:R-:W-:Y:S05]  /*38b60*/  @!P0 NANOSLEEP.SYNCS 0x989680 ;  /* 0x009896800000895d */ /* 0x002fea0003900000 */
[----:B------:R-:W1:Y:S02]  /*38b70*/  @!P0 SYNCS.PHASECHK.TRANS64 P0, [R9+URZ+0x38820], R0 ;  /* 0x03882000090085a7 */ /* 0x000e64000800007f */
[----:B-1----:R-:W-:Y:S05]  /*38b80*/  @!P0 BRA `(.L_x_3466) ;  /* 0xfffffffc00f08947 */ /* 0x002fea000383ffff */
[----:B------:R-:W-:Y:S05]  /*38b90*/  BRA `(.L_x_3535) ;  /* 0xffffffd800e87947 */ /* 0x000fea000383ffff */
.L_x_3467:
        /* <DEDUP_REMOVED lines=11> */
.L_x_3537:
[----:B------:R-:W-:Y:S05]  /*38c50*/  BSYNC B0 ;  /* 0x0000000000007941 */ /* 0x000fea0003800000 */
.L_x_3536:
[----:B------:R-:W-:Y:S05]  /*38c60*/  BRA `(.L_x_3538) ;  /* 0xffffffd800d07947 */ /* 0x000fea000383ffff */
.L_x_3470:
[----:B------:R-:W-:Y:S01]  /*38c70*/  BSSY B1, `(.L_x_3539) ;  /* 0x0000006000017945 */ /* 0x000fe20003800000 */
[----:B------:R-:W-:-:S07]  /*38c80*/  IMAD.MOV.U32 R15, RZ, RZ, -0x1 ;  /* 0xffffffffff0f7424 */ /* 0x000fce00078e00ff */
[----:B0-2---:R-:W-:Y:S05]  /*38c90*/  WARPSYNC.COLLECTIVE R15, `(.L_x_3540) ;  /* 0x000000000f0c7348 */ /* 0x005fea0003c00000 */
[----:B------:R-:W-:Y:S02]  /*38ca0*/  ELECT P6, UR62, PT ;  /* 0x00000000003e782f */ /* 0x000fe400038c0000 */
[----:B------:R-:W-:Y:S01]  /*38cb0*/  MOV R14, UR62 ;  /* 0x0000003e000e7c02 */ /* 0x000fe20008000f00 */
[----:B0-2---:R-:W-:Y:S10]  /*38cc0*/  ENDCOLLECTIVE ;  /* 0x000000000000791b */ /* 0x005ff40003800000 */
.L_x_3540:
[----:B------:R-:W-:Y:S05]  /*38cd0*/  BSYNC B1 ;  /* 0x0000000000017941 */ /* 0x000fea0003800000 */
.L_x_3539:
[----:B------:R-:W-:Y:S05]  /*38ce0*/  BRA `(.L_x_3541) ;  /* 0xffffffd800c87947 */ /* 0x000fea000383ffff */
.L_x_3471:
[----:B0-----:R0:W1:Y:S02]  /*38cf0*/  SYNCS.PHASECHK.TRANS64.TRYWAIT P0, [R5+URZ], R4 ;  /* 0x00000004050075a7 */ /* 0x001064000800017f */
[----:B-1----:R-:W-:Y:S05]  /*38d00*/  @!P0 NANOSLEEP.SYNCS 0x989680 ;  /* 0x009896800000895d */ /* 0x002fea0003900000 */
[----:B------:R-:W1:Y:S02]  /*38d10*/  @!P0 SYNCS.PHASECHK.TRANS64 P0, [R5+URZ], R4 ;  /* 0x00000004050085a7 */ /* 0x000e64000800007f */
[----:B-1----:R-:W-:Y:S05]  /*38d20*/  @!P0 BRA `(.L_x_3471) ;  /* 0xfffffffc00f08947 */ /* 0x002fea000383ffff */
[----:B------:R-:W-:Y:S05]  /*38d30*/  BRA `(.L_x_3542) ;  /* 0xffffffd800f07947 */ /* 0x000fea000383ffff */
.L_x_3472:
[----:B0-----:R0:W1:Y:S02]  /*38d40*/  SYNCS.PHASECHK.TRANS64.TRYWAIT P0, [R7+URZ], R2 ;  /* 0x00000002070075a7 */ /* 0x001064000800017f */
[----:B-1----:R-:W-:Y:S05]  /*38d50*/  @!P0 NANOSLEEP.SYNCS 0x989680 ;  /* 0x009896800000895d */ /* 0x002fea0003900000 */
[----:B------:R-:W1:Y:S02]  /*38d60*/  @!P0 SYNCS.PHASECHK.TRANS64 P0, [R7+URZ], R2 ;  /* 0x00000002070085a7 */ /* 0x000e64000800007f */
[----:B-1----:R-:W-:Y:S05]  /*38d70*/  @!P0 BRA `(.L_x_3472) ;  /* 0xfffffffc00f08947 */ /* 0x002fea000383ffff */
[----:B------:R-:W-:Y:S05]  /*38d80*/  BRA `(.L_x_3543) ;  /* 0xffffffd800f07947 */ /* 0x000fea000383ffff */
.L_x_3473:
[----:B-1----:R1:W2:Y:S02]  /*38d90*/  SYNCS.PHASECHK.TRANS64.TRYWAIT P0, [R5+URZ], R4 ;  /* 0x00000004050075a7 */ /* 0x0022a4000800017f */
[----:B--2---:R-:W-:Y:S05]  /*38da0*/  @!P0 NANOSLEEP.SYNCS 0x989680 ;  /* 0x009896800000895d */ /* 0x004fea0003900000 */
[----:B------:R-:W2:Y:S02]  /*38db0*/  @!P0 SYNCS.PHASECHK.TRANS64 P0, [R5+URZ], R4 ;  /* 0x00000004050085a7 */ /* 0x000ea4000800007f */
[----:B--2---:R-:W-:Y:S05]  /*38dc0*/  @!P0 BRA `(.L_x_3473) ;  /* 0xfffffffc00f08947 */ /* 0x004fea000383ffff */
[----:B------:R-:W-:Y:S05]  /*38dd0*/  BRA `(.L_x_3544) ;  /* 0xffffffd800e47947 */ /* 0x000fea000383ffff */
        .type           $_ZN7cutlass13device_kernelIN5flash11enable_sm90INS1_16FlashAttnFwdSm90INS1_25CollectiveMainloopFwdSm90ILi2EN4cute5tupleIJNS5_1CILi1EEES8_S8_EEENS6_IJNS7_ILi64EEESA_SA_EEELi512ENS_6half_tEfNS_4arch4Sm90ELb0ELb1ELb1ELb1ELb0ELb0ELb1ELb0ELb0ELb1ELb0ELb0EEENS1_21CollectiveEpilogueFwdINS6_IJSA_NS7_ILi512EEESA_EEES9_SC_SE_Li256ELb1ELb1ELb0ELb0EEENS1_36VarlenDynamicPersistentTileSchedulerILi64ELi64ELi256ELi128ELb0ELb1ELb1ELb1ELb0ELb1EEEEEEEEEvNT_6ParamsE$_ZZN5flash25CollectiveMainloopFwdSm90ILi2EN4cute5tupleIJNS1_1CILi1EEES4_S4_EEENS2_IJNS3_ILi64EEES6_S6_EEELi512EN7cutlass6half_tEfNS8_4arch4Sm90ELb0ELb1ELb1ELb1ELb0ELb0ELb1ELb0ELb0ELb1ELb0ELb0EE3mmaINS_16FlashAttnFwdSm90ISC_NS_21CollectiveEpilogueFwdINS2_IJS6_NS3_ILi512EEES6_EEES5_S9_SB_Li256ELb1ELb1ELb0ELb0EEENS_36VarlenDynamicPersistentTileSchedulerILi64ELi64ELi256ELi128ELb0ELb1ELb1ELb1ELb0ELb1EEEE13SharedStorageENS1_6TensorINS1_11ArrayEngineIfLm128EEENS1_6LayoutINS2_IJNS2_IJNS3_ILi2EEESR_NS3_ILi32EEEEEES4_S4_EEENS2_IJNS2_IJS4_SR_NS3_ILi4EEEEEENS3_ILi0EEESX_EEEEEEENS_7SoftmaxILi2ELi0EEEEEbRKNSC_6ParamsENS8_25PipelineTmaAsyncNoClusterILi2ENS8_16PipelineTmaAsyncILi2EEEEES19_RNS8_13PipelineStateILj2EEERT0_RT1_iRiRKNS_16SeqlenInfoQKNewKILb1ELb0EEENS2_IJiiiiEEERT_ENKUliT_T0_T1_E_clIZSD_ISM_S10_S12_EbS15_S19_S19_S1C_S1E_S1G_iS1H_S1L_S1M_S1O_EUlRS1P_iE0_NS3_ILb1EEES1W_EEDaiS1P_S1Q_S1R_,@function
        .size           $_ZN7cutlass13device_kernelIN5flash11enable_sm90INS1_16FlashAttnFwdSm90INS1_25CollectiveMainloopFwdSm90ILi2EN4cute5tupleIJNS5_1CILi1EEES8_S8_EEENS6_IJNS7_ILi64EEESA_SA_EEELi512ENS_6half_tEfNS_4arch4Sm90ELb0ELb1ELb1ELb1ELb0ELb0ELb1ELb0ELb0ELb1ELb0ELb0EEENS1_21CollectiveEpilogueFwdINS6_IJSA_NS7_ILi512EEESA_EEES9_SC_SE_Li256ELb1ELb1ELb0ELb0EEENS1_36VarlenDynamicPersistentTileSchedulerILi64ELi64ELi256ELi128ELb0ELb1ELb1ELb1ELb0ELb1EEEEEEEEEvNT_6ParamsE$_ZZN5flash25CollectiveMainloopFwdSm90ILi2EN4cute5tupleIJNS1_1CILi1EEES4_S4_EEENS2_IJNS3_ILi64EEES6_S6_EEELi512EN7cutlass6half_tEfNS8_4arch4Sm90ELb0ELb1ELb1ELb1ELb0ELb0ELb1ELb0ELb0ELb1ELb0ELb0EE3mmaINS_16FlashAttnFwdSm90ISC_NS_21CollectiveEpilogueFwdINS2_IJS6_NS3_ILi512EEES6_EEES5_S9_SB_Li256ELb1ELb1ELb0ELb0EEENS_36VarlenDynamicPersistentTileSchedulerILi64ELi64ELi256ELi128ELb0ELb1ELb1ELb1ELb0ELb1EEEE13SharedStorageENS1_6TensorINS1_11ArrayEngineIfLm128EEENS1_6LayoutINS2_IJNS2_IJNS3_ILi2EEESR_NS3_ILi32EEEEEES4_S4_EEENS2_IJNS2_IJS4_SR_NS3_ILi4EEEEEENS3_ILi0EEESX_EEEEEEENS_7SoftmaxILi2ELi0EEEEEbRKNSC_6ParamsENS8_25PipelineTmaAsyncNoClusterILi2ENS8_16PipelineTmaAsyncILi2EEEEES19_RNS8_13PipelineStateILj2EEERT0_RT1_iRiRKNS_16SeqlenInfoQKNewKILb1ELb0EEENS2_IJiiiiEEERT_ENKUliT_T0_T1_E_clIZSD_ISM_S10_S12_EbS15_S19_S19_S1C_S1E_S1G_iS1H_S1L_S1M_S1O_EUlRS1P_iE0_NS3_ILb1EEES1W_EEDaiS1P_S1Q_S1R_,(.L_x_6030 - $_ZN7cutlass13device_kernelIN5flash11enable_sm90INS1_16FlashAttnFwdSm90INS1_25CollectiveMainloopFwdSm90ILi2EN4cute5tupleIJNS5_1CILi1EEES8_S8_EEENS6_IJNS7_ILi64EEESA_SA_EEELi512ENS_6half_tEfNS_4arch4Sm90ELb0ELb1ELb1ELb1ELb0ELb0ELb1ELb0ELb0ELb1ELb0ELb0EEENS1_21CollectiveEpilogueFwdINS6_IJSA_NS7_ILi512EEESA_EEES9_SC_SE_Li256ELb1ELb1ELb0ELb0EEENS1_36VarlenDynamicPersistentTileSchedulerILi64ELi64ELi256ELi128ELb0ELb1ELb1ELb1ELb0ELb1EEEEEEEEEvNT_6ParamsE$_ZZN5flash25CollectiveMainloopFwdSm90ILi2EN4cute5tupleIJNS1_1CILi1EEES4_S4_EEENS2_IJNS3_ILi64EEES6_S6_EEELi512EN7cutlass6half_tEfNS8_4arch4Sm90ELb0ELb1ELb1ELb1ELb0ELb0ELb1ELb0ELb0ELb1ELb0ELb0EE3mmaINS_16FlashAttnFwdSm90ISC_NS_21CollectiveEpilogueFwdINS2_IJS6_NS3_ILi512EEES6_EEES5_S9_SB_Li256ELb1ELb1ELb0ELb0EEENS_36VarlenDynamicPersistentTileSchedulerILi64ELi64ELi256ELi128ELb0ELb1ELb1ELb1ELb0ELb1EEEE13SharedStorageENS1_6TensorINS1_11ArrayEngineIfLm128EEENS1_6LayoutINS2_IJNS2_IJNS3_ILi2EEESR_NS3_ILi32EEEEEES4_S4_EEENS2_IJNS2_IJS4_SR_NS3_ILi4EEEEEENS3_ILi0EEESX_EEEEEEENS_7SoftmaxILi2ELi0EEEEEbRKNSC_6ParamsENS8_25PipelineTmaAsyncNoClusterILi2ENS8_16PipelineTmaAsyncILi2EEEEES19_RNS8_13PipelineStateILj2EEERT0_RT1_iRiRKNS_16SeqlenInfoQKNewKILb1ELb0EEENS2_IJiiiiEEERT_ENKUliT_T0_T1_E_clIZSD_ISM_S10_S12_EbS15_S19_S19_S1C_S1E_S1G_iS1H_S1L_S1M_S1O_EUlRS1P_iE0_NS3_ILb1EEES1W_EEDaiS1P_S1Q_S1R_)
$_ZN7cutlass13device_kernelIN5flash11enable_sm90INS1_16FlashAttnFwdSm90INS1_25CollectiveMainloopFwdSm90ILi2EN4cute5tupleIJNS5_1CILi1EEES8_S8_EEENS6_IJNS7_ILi64EEESA_SA_EEELi512ENS_6half_tEfNS_4arch4Sm90ELb0ELb1ELb1ELb1ELb0ELb0ELb1ELb0ELb0ELb1ELb0ELb0EEENS1_21CollectiveEpilogueFwdINS6_IJSA_NS7_ILi512EEESA_EEES9_SC_SE_Li256ELb1ELb1ELb0ELb0EEENS1_36VarlenDynamicPersistentTileSchedulerILi64ELi64ELi256ELi128ELb0ELb1ELb1ELb1ELb0ELb1EEEEEEEEEvNT_6ParamsE$_ZZN5flash25CollectiveMainloopFwdSm90ILi2EN4cute5tupleIJNS1_1CILi1EEES4_S4_EEENS2_IJNS3_ILi64EEES6_S6_EEELi512EN7cutlass6half_tEfNS8_4arch4Sm90ELb0ELb1ELb1ELb1ELb0ELb0ELb1ELb0ELb0ELb1ELb0ELb0EE3mmaINS_16FlashAttnFwdSm90ISC_NS_21CollectiveEpilogueFwdINS2_IJS6_NS3_ILi512EEES6_EEES5_S9_SB_Li256ELb1ELb1ELb0ELb0EEENS_36VarlenDynamicPersistentTileSchedulerILi64ELi64ELi256ELi128ELb0ELb1ELb1ELb1ELb0ELb1EEEE13SharedStorageENS1_6TensorINS1_11ArrayEngineIfLm128EEENS1_6LayoutINS2_IJNS2_IJNS3_ILi2EEESR_NS3_ILi32EEEEEES4_S4_EEENS2_IJNS2_IJS4_SR_NS3_ILi4EEEEEENS3_ILi0EEESX_EEEEEEENS_7SoftmaxILi2ELi0EEEEEbRKNSC_6ParamsENS8_25PipelineTmaAsyncNoClusterILi2ENS8_16PipelineTmaAsyncILi2EEEEES19_RNS8_13PipelineStateILj2EEERT0_RT1_iRiRKNS_16SeqlenInfoQKNewKILb1ELb0EEENS2_IJiiiiEEERT_ENKUliT_T0_T1_E_clIZSD_ISM_S10_S12_EbS15_S19_S19_S1C_S1E_S1G_iS1H_S1L_S1M_S1O_EUlRS1P_iE0_NS3_ILb1EEES1W_EEDaiS1P_S1Q_S1R_:
        /* <DEDUP_REMOVED lines=20> */
.L_x_3546:
[----:B------:R-:W-:Y:S05]  /*38f20*/  BSYNC B1 ;  /* 0x0000000000017941 */ /* 0x000fea0003800000 */
.L_x_3545:
        /* <DEDUP_REMOVED lines=17> */
.L_x_3548:
[----:B------:R-:W-:Y:S05]  /*39040*/  BSYNC B1 ;  /* 0x0000000000017941 */ /* 0x000fea0003800000 */
.L_x_3547:
        /* <DEDUP_REMOVED lines=10> */
.L_x_3550:
[----:B------:R-:W-:Y:S05]  /*390f0*/  BSYNC B1 ;  /* 0x0000000000017941 */ /* 0x000fea0003800000 */
.L_x_3549:
        /* <DEDUP_REMOVED lines=18> */
[----:B------:R-:W-:Y:S01]  /*39220*/  WARPGROUP.ARRIVE ;  /* 0x00000000000079c5 */ /* 0x000fe20000000000 */
[----:B------:R-:W-:Y:S01]  /*39230*/  IMAD.MOV.U32 R21, RZ, RZ, R59 ;  /* 0x000000ffff157224 */ /* 0x000fe200078e003b */
[----:B------:R-:W-:Y:S01]  /*39240*/  R2UR UR8, R4 ;  /* 0x00000000040872ca */ /* 0x000fe200000e0000 */
[----:B------:R-:W-:Y:S01]  /*39250*/  IMAD.MOV.U32 R7, RZ, RZ, 0x1 ;  /* 0x00000001ff077424 */ /* 0x000fe200078e00ff */
[----:B------:R-:W-:-:S02]  /*39260*/  R2UR UR6, R20 ;  /* 0x00000000140672ca */ /* 0x000fc400000e0000 */
[----:B------:R-:W-:Y:S02]  /*39270*/  R2UR UR7, R21 ;  /* 0x00000000150772ca */ /* 0x000fe400000e0000 */
        /* <DEDUP_REMOVED lines=65> */
.L_x_3576:
[----:B------:R-:W-:Y:S05]  /*39690*/  BSYNC B1 ;  /* 0x0000000000017941 */ /* 0x000fea0003800000 */
.L_x_3552:
        /* <DEDUP_REMOVED lines=14> */
.L_x_3555:
[----:B------:R-:W-:Y:S05]  /*39780*/  BSYNC B1 ;  /* 0x0000000000017941 */ /* 0x000fea0003800000 */
.L_x_3554:
        /* <DEDUP_REMOVED lines=17> */
.L_x_3557:
[----:B------:R-:W-:Y:S05]  /*398a0*/  BSYNC B1 ;  /* 0x0000000000017941 */ /* 0x000fea0003800000 */
.L_x_3556:
        /* <DEDUP_REMOVED lines=10> */
.L_x_3559:
[----:B------:R-:W-:Y:S05]  /*39950*/  BSYNC B1 ;  /* 0x0000000000017941 */ /* 0x000fea0003800000 */
.L_x_3558:
[----:B------:R-:W2:Y:S04]  /*39960*/  LDL.64 R58, [R0] ;  /* 0x00000000003a7983 */ /* 0x000ea80000100a00 */
[----:B------:R-:W0:Y:S04]  /*39970*/  LDL.64 R56, [R0+0x58] ;  /* 0x0000580000387983 */ /* 0x000e280000100a00 */
[----:B------:R-:W3:Y:S04]  /*39980*/  LDL.64 R10, [R0+0x48] ;  /* 0x00004800000a7983 */ /* 0x000ee80000100a00 */
[----:B------:R-:W4:Y:S01]  /*39990*/  LDL.64 R14, [R0+0x50] ;  /* 0x00005000000e7983 */ /* 0x000f220000100a00 */
[----:B------:R-:W-:-:S02]  /*399a0*/  R2UR UR6, R4 ;  /* 0x00000000040672ca */ /* 0x000fc400000e0000 */
[C---:B------:R-:W-:Y:S01]  /*399b0*/  R2UR UR7, R5.reuse ;  /* 0x00000000050772ca */ /* 0x040fe200000e0000 */
[----:B------:R-:W4:Y:S01]  /*399c0*/  LDL R68, [R1+0x444] ;  /* 0x0004440001447983 */ /* 0x000f220000100800 */
[C---:B------:R-:W-:Y:S02]  /*399d0*/  R2UR UR4, R4.reuse ;  /* 0x00000000040472ca */ /* 0x040fe400000e0000 */
[----:B------:R-:W-:Y:S01]  /*399e0*/  R2UR UR5, R5 ;  /* 0x00000000050572ca */ /* 0x000fe200000e0000 */
[----:B------:R-:W4:Y:S08]  /*399f0*/  LDL R64, [R1+0x448] ;  /* 0x0004480001407983 */ /* 0x000f300000100800 */
        /* <DEDUP_REMOVED lines=25> */
[----:B------:R-:W-:-:S02]  /*39b90*/  VIADD R58, R20, 0x2 ;  /* 0x00000002143a7836 */ /* 0x000fc40000000000 */
[----:B------:R-:W-:-:S03]  /*39ba0*/  IMAD.MOV.U32 R59, RZ, RZ, R21 ;  /* 0x000000ffff3b7224 */ /* 0x000fc600078e0015 */
[----:B------:R-:W-:Y:S02]  /*39bb0*/  R2UR UR6, R58 ;  /* 0x000000003a0672ca */ /* 0x000fe400000e0000 */
[----:B------:R-:W-:Y:S01]  /*39bc0*/  R2UR UR7, R59 ;  /* 0x000000003b0772ca */ /* 0x000fe200000e0000 */
[----:B------:R-:W-:Y:S01]  /*39bd0*/  WARPGROUP.ARRIVE ;  /* 0x00000000000079c5 */ /* 0x000fe20000000000 */
[C---:B------:R-:W-:Y:S02]  /*39be0*/  R2UR UR8, R4.reuse ;  /* 0x00000000040872ca */ /* 0x040fe400000e0000 */
        /* <DEDUP_REMOVED lines=234> */
[----:B------:R-:W0:Y:S02]  /*3aa90*/  S2R R13, SR_TID.X ;  /* 0x00000000000d7919 */ /* 0x000e240000002100 */
[----:B0-----:R-:W-:-:S06]  /*3aaa0*/  SHF.R.U32.HI R60, RZ, 0x7, R13 ;  /* 0x00000007ff3c7819 */ /* 0x001fcc000001160d */
[----:B------:R-:W0:Y:S01]  /*3aab0*/  SHFL.IDX PT, R60, R60, RZ, 0x1f ;  /* 0x00001fff3c3c7589 */ /* 0x000e2200000e0000 */
[----:B------:R-:W-:Y:S02]  /*3aac0*/  VIADD R62, R20, 0x800 ;  /* 0x00000800143e7836 */ /* 0x000fe40000000000 */
[----:B------:R-:W-:Y:S01]  /*3aad0*/  IMAD.MOV.U32 R59, RZ, RZ, R21 ;  /* 0x000000ffff3b7224 */ /* 0x000fe200078e0015 */
[----:B------:R-:W-:Y:S02]  /*3aae0*/  UMOV UR8, 0x1 ;  /* 0x0000000100087882 */ /* 0x000fe40000000000 */
[----:B------:R-:W-:Y:S02]  /*3aaf0*/  UISETP.NE.U32.AND UP0, UPT, UR8, URZ, UPT ;  /* 0x0000003f0800728c */ /* 0x000fe4000bf05070 */
[----:B------:R-:W-:Y:S02]  /*3ab00*/  R2UR UR7, R59 ;  /* 0x000000003b0772ca */ /* 0x000fe400000e0000 */
[----:B0-----:R-:W-:-:S04]  /*3ab10*/  ISETP.GT.AND P0, PT, R60, 0x7f, PT ;  /* 0x0000007f3c00780c */ /* 0x001fc80003f04270 */
[----:B------:R-:W-:-:S05]  /*3ab20*/  SEL R61, RZ, 0x2, !P0 ;  /* 0x00000002ff3d7807 */ /* 0x000fca0004000000 */
[----:B------:R-:W-:-:S05]  /*3ab30*/  IMAD.IADD R58, R61, 0x1, R62 ;  /* 0x000000013d3a7824 */ /* 0x000fca00078e023e */
[----:B------:R-:W-:Y:S01]  /*3ab40*/  R2UR UR6, R58 ;  /* 0x000000003a0672ca */ /* 0x000fe200000e0000 */
[----:B------:R-:W-:Y:S01]  /*3ab50*/  WARPGROUP.ARRIVE ;  /* 0x00000000000079c5 */ /* 0x000fe20000000000 */
[C---:B------:R-:W-:Y:S02]  /*3ab60*/  R2UR UR10, R4.reuse ;  /* 0x00000000040a72ca */ /* 0x040fe400000e0000 */
[C---:B------:R-:W-:Y:S02]  /*3ab70*/  R2UR UR11, R5.reuse ;  /* 0x00000000050b72ca */ /* 0x040fe400000e0000 */
[----:B------:R-:W-:Y:S02]  /*3ab80*/  R2UR UR12, R4 ;  /* 0x00000000040c72ca */ /* 0x000fe400000e0000 */
[----:B------:R-:W-:Y:S02]  /*3ab90*/  R2UR UR13, R5 ;  /* 0x00000000050d72ca */ /* 0x000fe400000e0000 */
[----:B--2---:R-:W-:-:S02]  /*3aba0*/  IADD3 R56, R61, 0x800, R56 ;  /* 0x000008003d387810 */ /* 0x004fc40007ffe038 */
[----:B------:R-:W-:Y:S02]  /*3abb0*/  R2UR UR5, R57 ;  /* 0x00000000390572ca */ /* 0x000fe400000e0000 */
[----:B------:R-:W-:-:S13]  /*3abc0*/  R2UR UR4, R56 ;  /* 0x00000000380472ca */ /* 0x000fda00000e0000 */
[----:B------:R-:W-:Y:S03]  /*3abd0*/  HGMMA.64x64x16.F32 R24, gdesc[UR4], R24, UP0, gsb0 ;  /* 0x00e00000041879f0 */ /* 0x000fe6000b800818 */
[----:B------:R-:W-:Y:S02]  /*3abe0*/  WARPGROUP.DEPBAR.LE gsb0, 0x0 ;  /* 0x00008000000079c5 */ /* 0x000fe40000010000 */
[----:B------:R-:W-:Y:S04]  /*3abf0*/  ST.E desc[UR10][R10.64], R7 ;  /* 0x000000070a007985 */ /* 0x000fe8000c10190a */
[----:B------:R-:W2:Y:S01]  /*3ac00*/  LD.E.64 R56, desc[UR12][R14.64] ;  /* 0x0000000c0e387980 */ /* 0x000ea2000c101b00 */
[----:B------:R-:W-:-:S05]  /*3ac10*/  IMAD.MOV.U32 R65, RZ, RZ, 0x4 ;  /* 0x00000004ff417424 */ /* 0x000fca00078e00ff */
[----:B------:R-:W-:Y:S01]  /*3ac20*/  SEL R63, R65, 0x2, P0 ;  /* 0x00000002413f7807 */ /* 0x000fe20000000000 */
[----:B------:R-:W-:-:S04]  /*3ac30*/  IMAD.MOV.U32 R59, RZ, RZ, R21 ;  /* 0x000000ffff3b7224 */ /* 0x000fc800078e0015 */
[----:B------:R-:W-:Y:S01]  /*3ac40*/  IMAD.IADD R58, R62, 0x1, R63 ;  /* 0x000000013e3a7824 */ /* 0x000fe200078e023f */
[----:B------:R-:W-:-:S04]  /*3ac50*/  R2UR UR7, R59 ;  /* 0x000000003b0772ca */ /* 0x000fc800000e0000 */
        /* <DEDUP_REMOVED lines=13> */
[----:B------:R-:W-:Y:S01]  /*3ad30*/  SEL R65, R65, 0x6, !P0 ;  /* 0x0000000641417807 */ /* 0x000fe20004000000 */
        /* <DEDUP_REMOVED lines=16> */
[----:B------:R-:W-:-:S02]  /*3ae40*/  IMAD.MOV.U32 R56, RZ, RZ, 0x28 ;  /* 0x00000028ff387424 */ /* 0x000fc400078e00ff */
[----:B------:R-:W-:-:S03]  /*3ae50*/  IMAD.MOV.U32 R57, RZ, RZ, 0xa00 ;  /* 0x00000a00ff397424 */ /* 0x000fc600078e00ff */
[----:B------:R-:W-:Y:S02]  /*3ae60*/  SEL R56, R56, 0x26, P0 ;  /* 0x0000002638387807 */ /* 0x000fe40000000000 */
[----:B------:R-:W-:-:S05]  /*3ae70*/  SEL R57, R57, 0x980, P0 ;  /* 0x0000098039397807 */ /* 0x000fca0000000000 */
[----:B------:R-:W-:-:S05]  /*3ae80*/  IMAD.IADD R56, R56, 0x1, R57 ;  /* 0x0000000138387824 */ /* 0x000fca00078e0239 */
[----:B------:R-:W-:Y:S01]  /*3ae90*/  LOP3.LUT R57, R56, 0xa06, RZ, 0xc0, !PT ;  /* 0x00000a0638397812 */ /* 0x000fe200078ec0ff */
        /* <DEDUP_REMOVED lines=17> */
[----:B------:R-:W-:-:S02]  /*3afb0*/  VIADD R60, R20, 0xa00 ;  /* 0x00000a00143c7836 */ /* 0x000fc40000000000 */
[----:B------:R-:W-:Y:S02]  /*3afc0*/  IMAD.MOV.U32 R59, RZ, RZ, R21 ;  /* 0x000000ffff3b7224 */ /* 0x000fe400078e0015 */
[----:B------:R-:W-:-:S03]  /*3afd0*/  IMAD.IADD R58, R61, 0x1, R60 ;  /* 0x000000013d3a7824 */ /* 0x000fc600078e023c */
[----:B------:R-:W-:Y:S02]  /*3afe0*/  R2UR UR7, R59 ;  /* 0x000000003b0772ca */ /* 0x000fe400000e0000 */
[----:B------:R-:W-:Y:S01]  /*3aff0*/  R2UR UR6, R58 ;  /* 0x000000003a0672ca */ /* 0x000fe200000e0000 */
[----:B------:R-:W-:Y:S01]  /*3b000*/  WARPGROUP.ARRIVE ;  /* 0x00000000000079c5 */ /* 0x000fe20000000000 */
[C---:B------:R-:W-:Y:S02]  /*3b010*/  R2UR UR8, R4.reuse ;  /* 0x00000000040872ca */ /* 0x040fe400000e0000 */
[C---:B------:R-:W-:Y:S02]  /*3b020*/  R2UR UR9, R5.reuse ;  /* 0x00000000050972ca */ /* 0x040fe400000e0000 */
        /* <DEDUP_REMOVED lines=9> */
[----:B------:R-:W-:-:S02]  /*3b0c0*/  IMAD.IADD R58, R63, 0x1, R60 ;  /* 0x000000013f3a7824 */ /* 0x000fc400078e023c */
[----:B------:R-:W-:-:S03]  /*3b0d0*/  IMAD.MOV.U32 R59, RZ, RZ, R21 ;  /* 0x000000ffff3b7224 */ /* 0x000fc600078e0015 */
        /* <DEDUP_REMOVED lines=179> */
[----:B------:R-:W-:-:S05]  /*3bc10*/  LOP3.LUT R57, R56, 0x1e06, RZ, 0xc0, !PT ;  /* 0x00001e0638397812 */ /* 0x000fca00078ec0ff */
[----:B------:R-:W-:-:S05]  /*3bc20*/  IMAD.IADD R56, R20, 0x1, R57 ;  /* 0x0000000114387824 */ /* 0x000fca00078e0239 */
[----:B------:R-:W-:Y:S01]  /*3bc30*/  R2UR UR6, R56 ;  /* 0x00000000380672ca */ /* 0x000fe200000e0000 */
[----:B------:R-:W-:Y:S01]  /*3bc40*/  WARPGROUP.ARRIVE ;  /* 0x00000000000079c5 */ /* 0x000fe20000000000 */
[----:B------:R-:W-:Y:S02]  /*3bc50*/  R2UR UR8, R4 ;  /* 0x00000000040872ca */ /* 0x000fe400000e0000 */
[----:B------:R-:W-:Y:S02]  /*3bc60*/  R2UR UR9, R5 ;  /* 0x00000000050972ca */ /* 0x000fe400000e0000 */
[----:B------:R-:W-:Y:S01]  /*3bc70*/  LOP3.LUT P0, RZ, R13, 0x7f, RZ, 0xc0, !PT ;  /* 0x0000007f0dff7812 */ /* 0x000fe2000780c0ff */
[----:B--2---:R-:W-:Y:S02]  /*3bc80*/  IMAD.IADD R20, R57, 0x1, R14 ;  /* 0x0000000139147824 */ /* 0x004fe400078e020e */
[----:B------:R-:W-:Y:S02]  /*3bc90*/  IMAD.MOV.U32 R57, RZ, RZ, R21 ;  /* 0x000000ffff397224 */ /* 0x000fe400078e0015 */
[----:B------:R-:W-:Y:S01]  /*3bca0*/  IMAD.MOV.U32 R21, RZ, RZ, R15 ;  /* 0x000000ffff157224 */ /* 0x000fe200078e000f */
[----:B------:R-:W-:-:S02]  /*3bcb0*/  R2UR UR4, R20 ;  /* 0x00000000140472ca */ /* 0x000fc400000e0000 */
        /* <DEDUP_REMOVED lines=37> */
[----:B--2---:R0:W2:Y:S01]  /*3bf10*/  LD.E R56, desc[UR4][R10.64] ;  /* 0x000000040a387980 */ /* 0x0040a2000c101900 */
[----:B------:R-:W-:-:S02]  /*3bf20*/  R2UR UR4, R4 ;  /* 0x00000000040472ca */ /* 0x000fc400000e0000 */
[----:B------:R-:W-:-:S13]  /*3bf30*/  R2UR UR5, R5 ;  /* 0x00000000050572ca */ /* 0x000fda00000e0000 */
[----:B------:R-:W4:Y:S01]  /*3bf40*/  LD.E R57, desc[UR4][R8.64] ;  /* 0x0000000408397980 */ /* 0x000f22000c101900 */
[----:B------:R-:W-:Y:S02]  /*3bf50*/  R2UR UR4, R4 ;  /* 0x00000000040472ca */ /* 0x000fe400000e0000 */
[----:B------:R-:W-:Y:S02]  /*3bf60*/  R2UR UR5, R5 ;  /* 0x00000000050572ca */ /* 0x000fe400000e0000 */
[----:B---3--:R-:W-:Y:S01]  /*3bf70*/  ISETP.NE.AND P1, PT, R7, 0x1, PT ;  /* 0x000000010700780c */ /* 0x008fe20003f25270 */
[----:B0-----:R-:W-:Y:S02]  /*3bf80*/  IMAD.MOV.U32 R10, RZ, RZ, R64 ;  /* 0x000000ffff0a7224 */ /* 0x001fe400078e0040 */
[----:B------:R-:W-:-:S08]  /*3bf90*/  IMAD.MOV.U32 R11, RZ, RZ, R68 ;  /* 0x000000ffff0b7224 */ /* 0x000fd000078e0044 */
        /* <DEDUP_REMOVED lines=16> */
[----:B------:R-:W-:-:S03]  /*3c0a0*/  FMUL.FTZ R29, R29, R56 ;  /* 0x000000381d1d7220 */ /* 0x000fc60000410000 */
[----:B------:R4:W0:Y:S01]  /*3c0b0*/  MUFU.TANH R67, R32 ;  /* 0x0000002000437308 */ /* 0x0008220000002400 */
[-C--:B------:R-:W-:Y:S01]  /*3c0c0*/  FMUL.FTZ R15, R24, R56.reuse ;  /* 0x00000038180f7220 */ /* 0x080fe20000410000 */
[----:B------:R-:W-:-:S06]  /*3c0d0*/  FMUL.FTZ R24, R34, R56 ;  /* 0x0000003822187220 */ /* 0x000fcc0000410000 */
[----:B------:R2:W0:Y:S01]  /*3c0e0*/  MUFU.TANH R66, R29 ;  /* 0x0000001d00427308 */ /* 0x0004220000002400 */
[----:B----4-:R-:W-:-:S04]  /*3c0f0*/  SHF.R.S32.HI R32, RZ, 0x1f, R57 ;  /* 0x0000001fff207819 */ /* 0x010fc80000011439 */
[----:B--2---:R-:W-:-:S04]  /*3c100*/  LEA.HI R29, R32, R57, RZ, 0x7 ;  /* 0x00000039201d7211 */ /* 0x004fc800078f38ff */
[----:B------:R-:W-:Y:S01]  /*3c110*/  LOP3.LUT R34, R29, 0xffffff80, RZ, 0xc0, !PT ;  /* 0xffffff801d227812 */ /* 0x000fe200078ec0ff */
[-C--:B------:R-:W-:Y:S01]  /*3c120*/  FMUL.FTZ R33, R33, R56.reuse ;  /* 0x0000003821217220 */ /* 0x080fe20000410000 */
[----:B------:R-:W-:-:S03]  /*3c130*/  FMUL.FTZ R25, R25, R56 ;  /* 0x0000003819197220 */ /* 0x000fc60000410000 */
[----:B------:R-:W-:Y:S01]  /*3c140*/  IMAD.IADD R34, R57, 0x1, -R34 ;  /* 0x0000000139227824 */ /* 0x000fe200078e0a22 */
[----:B------:R2:W4:Y:S01]  /*3c150*/  MUFU.TANH R68, R33 ;  /* 0x0000002100447308 */ /* 0x0005220000002400 */
[-C--:B------:R-:W-:Y:S01]  /*3c160*/  FMUL.FTZ R36, R36, R56.reuse ;  /* 0x0000003824247220 */ /* 0x080fe20000410000 */
[-C--:B------:R-:W-:Y:S01]  /*3c170*/  FMUL.FTZ R7, R26, R56.reuse ;  /* 0x000000381a077220 */ /* 0x080fe20000410000 */
[----:B------:R-:W-:-:S05]  /*3c180*/  FMUL.FTZ R26, R38, R56 ;  /* 0x00000038261a7220 */ /* 0x000fca0000410000 */
[----:B------:R1:W0:Y:S01]  /*3c190*/  MUFU.TANH R64, R25 ;  /* 0x0000001900407308 */ /* 0x0002220000002400 */
[----:B--2---:R-:W-:Y:S01]  /*3c1a0*/  SHF.R.S32.HI R33, RZ, 0x1f, R34 ;  /* 0x0000001fff217819 */ /* 0x004fe20000011422 */
[----:B-1----:R-:W-:Y:S01]  /*3c1b0*/  FMUL.FTZ R25, R35, R56 ;  /* 0x0000003823197220 */ /* 0x002fe20000410000 */
[----:B------:R-:W-:Y:S02]  /*3c1c0*/  LEA.HI R35, R32, R57, RZ, 0x2 ;  /* 0x0000003920237211 */ /* 0x000fe400078f10ff */
[----:B------:R-:W-:-:S03]  /*3c1d0*/  LEA.HI R32, R33, R34, RZ, 0x2 ;  /* 0x0000002221207211 */ /* 0x000fc600078f10ff */
[----:B------:R1:W2:Y:S01]  /*3c1e0*/  MUFU.TANH R69, R36 ;  /* 0x0000002400457308 */ /* 0x0002a20000002400 */
[----:B------:R-:W-:Y:S02]  /*3c1f0*/  LOP3.LUT R38, R35, 0xfffffffc, RZ, 0xc0, !PT ;  /* 0xfffffffc23267812 */ /* 0x000fe400078ec0ff */
[----:B------:R-:W-:Y:S01]  /*3c200*/  SHF.R.S32.HI R35, RZ, 0x2, R32 ;  /* 0x00000002ff237819 */ /* 0x000fe20000011420 */
[----:B------:R-:W-:Y:S01]  /*3c210*/  FMUL.FTZ R37, R37, R56 ;  /* 0x0000003825257220 */ /* 0x000fe20000410000 */
[----:B------:R-:W-:Y:S01]  /*3c220*/  LEA.HI R33, R33, R34, RZ, 0x5 ;  /* 0x0000002221217211 */ /* 0x000fe200078f28ff */
[----:B------:R-:W-:Y:S01]  /*3c230*/  IMAD.IADD R38, R57, 0x1, -R38 ;  /* 0x0000000139267824 */ /* 0x000fe200078e0a26 */
[----:B-1----:R-:W-:Y:S01]  /*3c240*/  SHF.R.S32.HI R36, RZ, 0x1f, R32 ;  /* 0x0000001fff247819 */ /* 0x002fe20000011420 */
[----:B------:R1:W0:Y:S03]  /*3c250*/  MUFU.TANH R70, R37 ;  /* 0x0000002500467308 */ /* 0x0002260000002400 */
[----:B------:R-:W-:-:S02]  /*3c260*/  LEA.HI R36, R36, R35, RZ, 0x3 ;  /* 0x0000002324247211 */ /* 0x000fc400078f18ff */
[----:B------:R-:W-:Y:S02]  /*3c270*/  SHF.R.S32.HI R33, RZ, 0x5, R33 ;  /* 0x00000005ff217819 */ /* 0x000fe40000011421 */
[----:B------:R-:W-:Y:S02]  /*3c280*/  LOP3.LUT R36, R36, 0xfffffff8, RZ, 0xc0, !PT ;  /* 0xfffffff824247812 */ /* 0x000fe400078ec0ff */
[----:B-1----:R-:W-:Y:S01]  /*3c290*/  LEA.HI R37, R38, R38, RZ, 0x1 ;  /* 0x0000002626257211 */ /* 0x002fe200078f08ff */
[----:B---3--:R-:W-:Y:S02]  /*3c2a0*/  IMAD R33, R58, 0x4, R33 ;  /* 0x000000043a217824 */ /* 0x008fe400078e0221 */
[----:B------:R-:W-:Y:S01]  /*3c2b0*/  IMAD.IADD R36, R35, 0x1, -R36 ;  /* 0x0000000123247824 */ /* 0x000fe200078e0a24 */
[----:B------:R-:W-:-:S03]  /*3c2c0*/  LOP3.LUT R37, R37, 0x1ffffffe, RZ, 0xc0, !PT ;  /* 0x1ffffffe25257812 */ /* 0x000fc600078ec0ff */
[----:B------:R-:W-:Y:S02]  /*3c2d0*/  IMAD.U32 R36, R33, 0x10, R36 ;  /* 0x0000001021247824 */ /* 0x000fe400078e0024 */
[----:B------:R-:W-:-:S04]  /*3c2e0*/  IMAD.IADD R37, R38, 0x1, -R37 ;  /* 0x0000000126257824 */ /* 0x000fc800078e0a25 */
[----:B------:R-:W-:-:S04]  /*3c2f0*/  IMAD R36, R37, 0x8, R36 ;  /* 0x0000000825247824 */ /* 0x000fc800078e0224 */
[----:B------:R-:W-:-:S05]  /*3c300*/  @P1 IMAD.HI.U32 R59, R36, R59, RZ ;  /* 0x0000003b243b1227 */ /* 0x000fca00078e00ff */
[----:B------:R-:W-:Y:S01]  /*3c310*/  @P1 SHF.R.U32.HI R36, RZ, R60, R59 ;  /* 0x0000003cff241219 */ /* 0x000fe2000001163b */
[----:B------:R-:W-:Y:S01]  /*3c320*/  IMAD.SHL.U32 R38, R6, 0x40, RZ ;  /* 0x0000004006267824 */ /* 0x000fe200078e00ff */
[----:B------:R-:W-:Y:S01]  /*3c330*/  LOP3.LUT R33, R32, 0x7ffffffc, RZ, 0xc0, !PT ;  /* 0x7ffffffc20217812 */ /* 0x000fe200078ec0ff */
[-C--:B------:R-:W-:Y:S02]  /*3c340*/  FMUL.FTZ R28, R28, R56.reuse ;  /* 0x000000381c1c7220 */ /* 0x080fe40000410000 */
[----:B------:R-:W1:Y:S01]  /*3c350*/  SHFL.IDX PT, R37, R36, RZ, 0x1c1f ;  /* 0x001c1fff24257589 */ /* 0x000e6200000e0000 */
[----:B------:R-:W-:Y:S01]  /*3c360*/  IADD3 R6, -R38, 0x1, RZ ;  /* 0x0000000126067810 */ /* 0x000fe20007ffe1ff */
[-C--:B------:R-:W-:Y:S01]  /*3c370*/  FMUL.FTZ R13, R27, R56.reuse ;  /* 0x000000381b0d7220 */ /* 0x080fe20000410000 */
[----:B------:R3:W0:Y:S01]  /*3c380*/  MUFU.TANH R65, R28 ;  /* 0x0000001c00417308 */ /* 0x0006220000002400 */
        /* <DEDUP_REMOVED lines=22> */
[----:B------:R-:W3:Y:S01]  /*3c4f0*/  MUFU.TANH R15, R15 ;  /* 0x0000000f000f7308 */ /* 0x000ee20000002400 */
        /* <DEDUP_REMOVED lines=29> */
[----:B------:R-:W-:Y:S01]  /*3c6d0*/  IMAD.IADD R42, R32, 0x1, R35 ;  /* 0x00000001202a7824 */ /* 0x000fe200078e0223 */
[----:B-1----:R-:W-:Y:S01]  /*3c6e0*/  VIADDMNMX R35, R37, R61, R34, PT ;  /* 0x0000003d25237246 */ /* 0x002fe20003800122 */
        /* <DEDUP_REMOVED lines=19> */
.L_x_3566:
[----:B------:R-:W-:Y:S05]  /*3c820*/  BSYNC B3 ;  /* 0x0000000000037941 */ /* 0x000fea0003800000 */
.L_x_3565:
[----:B------:R-:W-:Y:S01]  /*3c830*/  LOP3.LUT R37, RZ, R37, RZ, 0x33, !PT ;  /* 0x00000025ff257212 */ /* 0x000fe200078e33ff */
[----:B------:R-:W-:Y:S06]  /*3c840*/  BRA `(.L_x_3567) ;  /* 0x0000000000287947 */ /* 0x000fec0003800000 */
.L_x_3564:
        /* <DEDUP_REMOVED lines=10> */
.L_x_3567:
[----:B------:R-:W-:Y:S05]  /*3c8f0*/  BSYNC B2 ;  /* 0x0000000000027941 */ /* 0x000fea0003800000 */
.L_x_3563:
[----:B------:R-:W-:-:S04]  /*3c900*/  IMAD R32, R10, R37, -R38 ;  /* 0x000000250a207224 */ /* 0x000fc800078e0a26 */
[----:B------:R-:W-:-:S05]  /*3c910*/  IMAD R37, R33, -0x2, R32 ;  /* 0xfffffffe21257824 */ /* 0x000fca00078e0220 */
[----:B------:R-:W-:Y:S02]  /*3c920*/  VIMNMX R6, R6, R37, !PT ;  /* 0x0000002506067248 */ /* 0x000fe40007fe0100 */
[----:B------:R-:W-:-:S07]  /*3c930*/  VIADDMNMX R35, R37, R10, R35, PT ;  /* 0x0000000a25237246 */ /* 0x000fce0003800123 */
.L_x_3562:
[----:B------:R-:W-:Y:S05]  /*3c940*/  BSYNC B1 ;  /* 0x0000000000017941 */ /* 0x000fea0003800000 */
.L_x_3561:
[C---:B------:R-:W-:Y:S01]  /*3c950*/  ISETP.GE.AND P1, PT, R63.reuse, 0x2, PT ;  /* 0x000000023f00780c */ /* 0x040fe20003f26270 */
[----:B------:R-:W-:Y:S01]  /*3c960*/  BSSY B1, `(.L_x_3568) ;  /* 0x0000072000017945 */ /* 0x000fe20003800000 */
[C---:B------:R-:W-:Y:S02]  /*3c970*/  ISETP.GE.AND P5, PT, R63.reuse, 0xa, PT ;  /* 0x0000000a3f00780c */ /* 0x040fe40003fa6270 */
[----:B------:R-:W-:Y:S02]  /*3c980*/  ISETP.GT.AND P3, PT, R6, 0x1, !P1 ;  /* 0x000000010600780c */ /* 0x000fe40004f64270 */
[----:B------:R-:W-:Y:S02]  /*3c990*/  ISETP.GE.AND P2, PT, R63, 0x9, PT ;  /* 0x000000093f00780c */ /* 0x000fe40003f46270 */
[----:B------:R-:W-:Y:S02]  /*3c9a0*/  ISETP.LT.OR P3, PT, R35, 0x2, P3 ;  /* 0x000000022300780c */ /* 0x000fe40001f61670 */
[----:B------:R-:W-:-:S02]  /*3c9b0*/  P2R R39, PR, RZ, 0x20 ;  /* 0x00000020ff277803 */ /* 0x000fc40000000000 */
[----:B0-----:R-:W-:Y:S02]  /*3c9c0*/  FSEL R43, R64, -INF , !P3 ;  /* 0xff800000402b7808 */ /* 0x001fe40005800000 */
[C---:B------:R-:W-:Y:S02]  /*3c9d0*/  ISETP.GT.AND P3, PT, R6.reuse, 0x9, !P5 ;  /* 0x000000090600780c */ /* 0x040fe40006f64270 */
[----:B------:R-:W-:Y:S02]  /*3c9e0*/  ISETP.GT.AND P4, PT, R6, 0x8, !P2 ;  /* 0x000000080600780c */ /* 0x000fe40005784270 */
        /* <DEDUP_REMOVED lines=63> */
[----:B------:R-:W-:-:S04]  /*3cde0*/  ISETP.GT.AND P6, PT, R6, 0x39, !P6 ;  /* 0x000000390600780c */ /* 0x000fc800077c4270 */
[----:B------:R-:W-:Y:S02]  /*3cdf0*/  ISETP.LT.OR P6, PT, R35, 0x3a, P6 ;  /* 0x0000003a2300780c */ /* 0x000fe400037c1670 */
[----:B------:R-:W0:Y:S02]  /*3ce00*/  SHFL.IDX PT, R35, R36, 0x1, 0x1c1f ;  /* 0x003c1f0024237f89 */ /* 0x000e2400000e0000 */
[----:B------:R-:W-:Y:S02]  /*3ce10*/  FSEL R53, R53, -INF , !P6 ;  /* 0xff80000035357808 */ /* 0x000fe40007000000 */
[----:B------:R-:W-:Y:S02]  /*3ce20*/  ISETP.GE.AND P6, PT, R10, 0x1, PT ;  /* 0x000000010a00780c */ /* 0x000fe40003fc6270 */
[----:B0-----:R-:W-:Y:S01]  /*3ce30*/  VIADDMNMX R15, R35, R61, R34, PT ;  /* 0x0000003d230f7246 */ /* 0x001fe20003800122 */
[----:B------:R-:W-:-:S10]  /*3ce40*/  IMAD.IADD R32, R42, 0x1, R35 ;  /* 0x000000012a207824 */ /* 0x000fd400078e0223 */
        /* <DEDUP_REMOVED lines=17> */
.L_x_3573:
[----:B------:R-:W-:Y:S05]  /*3cf60*/  BSYNC B3 ;  /* 0x0000000000037941 */ /* 0x000fea0003800000 */
.L_x_3572:
[----:B------:R-:W-:Y:S01]  /*3cf70*/  LOP3.LUT R11, RZ, R11, RZ, 0x33, !PT ;  /* 0x0000000bff0b7212 */ /* 0x000fe200078e33ff */
[----:B------:R-:W-:Y:S06]  /*3cf80*/  BRA `(.L_x_3574) ;  /* 0x0000000000287947 */ /* 0x000fec0003800000 */
.L_x_3571:
        /* <DEDUP_REMOVED lines=10> */
.L_x_3574:
[----:B------:R-:W-:Y:S05]  /*3d030*/  BSYNC B2 ;  /* 0x0000000000027941 */ /* 0x000fea0003800000 */
.L_x_3570:
[----:B------:R-:W-:-:S04]  /*3d040*/  IMAD R6, R10, R11, -R38 ;  /* 0x0000000b0a067224 */ /* 0x000fc800078e0a26 */
[----:B------:R-:W-:-:S05]  /*3d050*/  IMAD R33, R33, -0x2, R6 ;  /* 0xfffffffe21217824 */ /* 0x000fca00078e0206 */
[----:B------:R-:W-:Y:S02]  /*3d060*/  VIADDMNMX R15, R33, R10, R15, PT ;  /* 0x0000000a210f7246 */ /* 0x000fe4000380010f */
[----:B------:R-:W-:-:S07]  /*3d070*/  VIMNMX R32, R32, R33, !PT ;  /* 0x0000002120207248 */ /* 0x000fce0007fe0100 */
.L_x_3569:
[----:B------:R-:W-:Y:S05]  /*3d080*/  BSYNC B1 ;  /* 0x0000000000017941 */ /* 0x000fea0003800000 */
.L_x_3568:
        /* <DEDUP_REMOVED lines=53> */
[C---:B------:R-:W-:Y:S02]  /*3d3e0*/  ISETP.LT.OR P1, PT, R15.reuse, 0x29, P1 ;  /* 0x000000290f00780c */ /* 0x040fe40000f21670 */
        /* <DEDUP_REMOVED lines=74> */
[----:B------:R0:W-:Y:S01]  /*3d890*/  MUFU.EX2 R168, R6 ;  /* 0x0000000600a87308 */ /* 0x0001e20000000800 */
[-CC-:B------:R-:W-:Y:S01]  /*3d8a0*/  FFMA.FTZ R10, R10, R37.reuse, -R42.reuse ;  /* 0x000000250a0a7223 */ /* 0x180fe2000001082a */
[-CC-:B------:R-:W-:Y:S01]  /*3d8b0*/  FFMA.FTZ R13, R13, R37.reuse, -R42.reuse ;  /* 0x000000250d0d7223 */ /* 0x180fe2000001082a */
[-C--:B------:R-:W-:Y:S01]  /*3d8c0*/  FFMA.FTZ R20, R20, R37.reuse, -R42 ;  /* 0x0000002514147223 */ /* 0x080fe2000001082a */
[----:B------:R-:W-:-:S04]  /*3d8d0*/  FFMA.FTZ R35, R47, R37, -R36 ;  /* 0x000000252f237223 */ /* 0x000fc80000010824 */
[----:B------:R-:W-:Y:S01]  /*3d8e0*/  MUFU.EX2 R169, R10 ;  /* 0x0000000a00a97308 */ /* 0x000fe20000000800 */
[-C--:B------:R-:W-:Y:S01]  /*3d8f0*/  FFMA.FTZ R21, R21, R37.reuse, -R42 ;  /* 0x0000002515157223 */ /* 0x080fe2000001082a */
[----:B------:R-:W-:-:S06]  /*3d900*/  FFMA.FTZ R38, R67, R37, -R36 ;  /* 0x0000002543267223 */ /* 0x000fcc0000010824 */
[----:B------:R-:W1:Y:S01]  /*3d910*/  MUFU.EX2 R48, R13 ;  /* 0x0000000d00307308 */ /* 0x000e620000000800 */
[-C--:B------:R-:W-:Y:S01]  /*3d920*/  FFMA.FTZ R24, R24, R37.reuse, -R42 ;  /* 0x0000002518187223 */ /* 0x080fe2000001082a */
[----:B------:R-:W-:-:S06]  /*3d930*/  FFMA.FTZ R39, R57, R37, -R36 ;  /* 0x0000002539277223 */ /* 0x000fcc0000010824 */
[----:B------:R-:W-:Y:S01]  /*3d940*/  MUFU.EX2 R34, R34 ;  /* 0x0000002200227308 */ /* 0x000fe20000000800 */
[-C--:B0-----:R-:W-:Y:S01]  /*3d950*/  FFMA.FTZ R6, R69, R37.reuse, -R36 ;  /* 0x0000002545067223 */ /* 0x081fe20000010824 */
[----:B------:R-:W-:-:S06]  /*3d960*/  FFMA.FTZ R25, R25, R37, -R42 ;  /* 0x0000002519197223 */ /* 0x000fcc000001082a */
[----:B------:R-:W0:Y:S01]  /*3d970*/  MUFU.EX2 R20, R20 ;  /* 0x0000001400147308 */ /* 0x000e220000000800 */
[----:B------:R-:W-:-:S07]  /*3d980*/  FFMA.FTZ R26, R26, R37, -R42 ;  /* 0x000000251a1a7223 */ /* 0x000fce000001082a */
[----:B------:R-:W-:Y:S08]  /*3d990*/  MUFU.EX2 R35, R35 ;  /* 0x0000002300237308 */ /* 0x000ff00000000800 */
[----:B------:R-:W2:Y:S01]  /*3d9a0*/  MUFU.EX2 R21, R21 ;  /* 0x0000001500157308 */ /* 0x000ea20000000800 */
[----:B-1----:R-:W-:-:S07]  /*3d9b0*/  FADD.FTZ R13, R169, R48 ;  /* 0x00000030a90d7221 */ /* 0x002fce0000010000 */
[----:B------:R-:W1:Y:S08]  /*3d9c0*/  MUFU.EX2 R38, R38 ;  /* 0x0000002600267308 */ /* 0x000e700000000800 */
[----:B------:R-:W3:Y:S01]  /*3d9d0*/  MUFU.EX2 R24, R24 ;  /* 0x0000001800187308 */ /* 0x000ee20000000800 */
[----:B------:R-:W-:-:S07]  /*3d9e0*/  FFMA.FTZ R28, R28, R37, -R42 ;  /* 0x000000251c1c7223 */ /* 0x000fce000001082a */
[----:B------:R4:W-:Y:S01]  /*3d9f0*/  MUFU.EX2 R174, R6 ;  /* 0x0000000600ae7308 */ /* 0x0009e20000000800 */
[----:B------:R-:W-:Y:S01]  /*3da00*/  FFMA.FTZ R40, R71, R37, -R36 ;  /* 0x0000002547287223 */ /* 0x000fe20000010824 */
[----:B0-----:R-:W-:-:S06]  /*3da10*/  FADD.FTZ R10, R20, R13 ;  /* 0x0000000d140a7221 */ /* 0x001fcc0000010000 */
[----:B------:R-:W0:Y:S01]  /*3da20*/  MUFU.EX2 R39, R39 ;  /* 0x0000002700277308 */ /* 0x000e220000000800 */
[----:B----4-:R-:W-:-:S07]  /*3da30*/  FFMA.FTZ R6, R77, R37, -R36 ;  /* 0x000000254d067223 */ /* 0x010fce0000010824 */
[----:B------:R4:W-:Y:S01]  /*3da40*/  MUFU.EX2 R47, R7 ;  /* 0x00000007002f7308 */ /* 0x0009e20000000800 */
[----:B------:R-:W-:-:S07]  /*3da50*/  FFMA.FTZ R30, R30, R37, -R42 ;  /* 0x000000251e1e7223 */ /* 0x000fce000001082a */
[----:B------:R-:W5:Y:S01]  /*3da60*/  MUFU.EX2 R25, R25 ;  /* 0x0000001900197308 */ /* 0x000f620000000800 */
[----:B----4-:R-:W-:Y:S01]  /*3da70*/  FADD.FTZ R7, R168, R33 ;  /* 0x00000021a8077221 */ /* 0x010fe20000010000 */
[----:B--2---:R-:W-:-:S06]  /*3da80*/  FADD.FTZ R13, R21, R10 ;  /* 0x0000000a150d7221 */ /* 0x004fcc0000010000 */
[----:B------:R2:W-:Y:S01]  /*3da90*/  MUFU.EX2 R180, R6 ;  /* 0x0000000600b47308 */ /* 0x0005e20000000800 */
[----:B------:R-:W-:-:S07]  /*3daa0*/  FFMA.FTZ R31, R31, R37, -R42 ;  /* 0x000000251f1f7223 */ /* 0x000fce000001082a */
[----:B------:R-:W4:Y:S01]  /*3dab0*/  MUFU.EX2 R26, R26 ;  /* 0x0000001a001a7308 */ /* 0x000f220000000800 */
[----:B--2---:R-:W-:-:S04]  /*3dac0*/  FADD.FTZ R6, R34, R7 ;  /* 0x0000000722067221 */ /* 0x004fc80000010000 */
[----:B------:R-:W-:-:S03]  /*3dad0*/  FADD.FTZ R7, R35, R6 ;  /* 0x0000000623077221 */ /* 0x000fc60000010000 */
[----:B------:R-:W2:Y:S01]  /*3dae0*/  MUFU.EX2 R175, R28 ;  /* 0x0000001c00af7308 */ /* 0x000ea20000000800 */
[----:B-1----:R-:W-:Y:S01]  /*3daf0*/  FADD.FTZ R6, R38, R7 ;  /* 0x0000000726067221 */ /* 0x002fe20000010000 */
[-C--:B------:R-:W-:Y:S01]  /*3db00*/  FFMA.FTZ R44, R75, R37.reuse, -R36 ;  /* 0x000000254b2c7223 */ /* 0x080fe20000010824 */
[----:B---3--:R-:W-:Y:S01]  /*3db10*/  FADD.FTZ R10, R24, R13 ;  /* 0x0000000d180a7221 */ /* 0x008fe20000010000 */
[----:B------:R-:W-:-:S04]  /*3db20*/  FFMA.FTZ R27, R27, R37, -R42 ;  /* 0x000000251b1b7223 */ /* 0x000fc8000001082a */
[----:B------:R-:W1:Y:S01]  /*3db30*/  MUFU.EX2 R40, R40 ;  /* 0x0000002800287308 */ /* 0x000e620000000800 */
[----:B0-----:R-:W-:Y:S01]  /*3db40*/  FADD.FTZ R7, R39, R6 ;  /* 0x0000000627077221 */ /* 0x001fe20000010000 */
[----:B------:R-:W-:Y:S01]  /*3db50*/  FFMA.FTZ R45, R45, R37, -R36 ;  /* 0x000000252d2d7223 */ /* 0x000fe20000010824 */
[----:B-----5:R-:W-:-:S05]  /*3db60*/  FADD.FTZ R13, R25, R10 ;  /* 0x0000000a190d7221 */ /* 0x020fca0000010000 */
[----:B------:R-:W0:Y:S01]  /*3db70*/  MUFU.EX2 R30, R30 ;  /* 0x0000001e001e7308 */ /* 0x000e220000000800 */
[----:B------:R-:W-:Y:S01]  /*3db80*/  FFMA.FTZ R29, R29, R37, -R42 ;  /* 0x000000251d1d7223 */ /* 0x000fe2000001082a */
[----:B------:R-:W-:Y:S01]  /*3db90*/  FADD.FTZ R6, R174, R7 ;  /* 0x00000007ae067221 */ /* 0x000fe20000010000 */
[----:B----4-:R-:W-:-:S05]  /*3dba0*/  FADD.FTZ R10, R26, R13 ;  /* 0x0000000d1a0a7221 */ /* 0x010fca0000010000 */
[----:B------:R-:W3:Y:S01]  /*3dbb0*/  MUFU.EX2 R31, R31 ;  /* 0x0000001f001f7308 */ /* 0x000ee20000000800 */
[----:B------:R-:W-:Y:S01]  /*3dbc0*/  FFMA.FTZ R11, R11, R37, -R42 ;  /* 0x000000250b0b7223 */ /* 0x000fe2000001082a */
[----:B------:R-:W-:-:S06]  /*3dbd0*/  FADD.FTZ R7, R41, R6 ;  /* 0x0000000629077221 */ /* 0x000fcc0000010000 */
[----:B------:R-:W4:Y:S01]  /*3dbe0*/  MUFU.EX2 R44, R44 ;  /* 0x0000002c002c7308 */ /* 0x000f220000000800 */
[----:B------:R-:W-:Y:S01]  /*3dbf0*/  FFMA.FTZ R46, R79, R37, -R36 ;  /* 0x000000254f2e7223 */ /* 0x000fe20000010824 */
[----:B--2---:R-:W-:-:S06]  /*3dc00*/  FADD.FTZ R13, R175, R10 ;  /* 0x0000000aaf0d7221 */ /* 0x004fcc0000010000 */
[----:B------:R-:W2:Y:S01]  /*3dc10*/  MUFU.EX2 R27, R27 ;  /* 0x0000001b001b7308 */ /* 0x000ea20000000800 */
[-C--:B------:R-:W-:Y:S01]  /*3dc20*/  FFMA.FTZ R36, R53, R37.reuse, -R36 ;  /* 0x0000002535247223 */ /* 0x080fe20000010824 */
[----:B------:R-:W-:Y:S01]  /*3dc30*/  FFMA.FTZ R14, R14, R37, -R42 ;  /* 0x000000250e0e7223 */ /* 0x000fe2000001082a */
[----:B-1----:R-:W-:-:S05]  /*3dc40*/  FADD.FTZ R6, R40, R7 ;  /* 0x0000000728067221 */ /* 0x002fca0000010000 */
[----:B------:R-:W1:Y:S01]  /*3dc50*/  MUFU.EX2 R45, R45 ;  /* 0x0000002d002d7308 */ /* 0x000e620000000800 */
[----:B0-----:R-:W-:-:S07]  /*3dc60*/  FADD.FTZ R10, R30, R13 ;  /* 0x0000000d1e0a7221 */ /* 0x001fce0000010000 */
[----:B------:R-:W0:Y:S01]  /*3dc70*/  MUFU.EX2 R28, R29 ;  /* 0x0000001d001c7308 */ /* 0x000e220000000800 */
[----:B------:R-:W-:Y:S01]  /*3dc80*/  FFMA.FTZ R15, R15, R37, -R42 ;  /* 0x000000250f0f7223 */ /* 0x000fe2000001082a */
[----:B------:R-:W-:Y:S01]  /*3dc90*/  FADD.FTZ R7, R43, R6 ;  /* 0x000000062b077221 */ /* 0x000fe20000010000 */
[----:B---3--:R-:W-:-:S05]  /*3dca0*/  FADD.FTZ R10, R31, R10 ;  /* 0x0000000a1f0a7221 */ /* 0x008fca0000010000 */
[----:B------:R1:W3:Y:S01]  /*3dcb0*/  MUFU.EX2 R181, R11 ;  /* 0x0000000b00b57308 */ /* 0x0002e20000000800 */
[----:B------:R-:W-:Y:S01]  /*3dcc0*/  FFMA.FTZ R32, R32, R37, -R42 ;  /* 0x0000002520207223 */ /* 0x000fe2000001082a */
[----:B----4-:R-:W-:-:S06]  /*3dcd0*/  FADD.FTZ R6, R44, R7 ;  /* 0x000000072c067221 */ /* 0x010fcc0000010000 */
[----:B------:R-:W-:Y:S01]  /*3dce0*/  MUFU.EX2 R49, R36 ;  /* 0x0000002400317308 */ /* 0x000fe20000000800 */
[----:B--2---:R-:W-:-:S07]  /*3dcf0*/  FADD.FTZ R7, R27, R10 ;  /* 0x0000000a1b077221 */ /* 0x004fce0000010000 */
[----:B------:R-:W2:Y:S01]  /*3dd00*/  MUFU.EX2 R36, R14 ;  /* 0x0000000e00247308 */ /* 0x000ea20000000800 */
[----:B-1----:R-:W-:Y:S01]  /*3dd10*/  FADD.FTZ R11, R45, R6 ;  /* 0x000000062d0b7221 */ /* 0x002fe20000010000 */
[----:B0-----:R-:W-:-:S06]  /*3dd20*/  FADD.FTZ R6, R28, R7 ;  /* 0x000000071c067221 */ /* 0x001fcc0000010000 */
[----:B------:R-:W0:Y:S08]  /*3dd30*/  MUFU.EX2 R46, R46 ;  /* 0x0000002e002e7308 */ /* 0x000e300000000800 */
[----:B------:R-:W1:Y:S01]  /*3dd40*/  MUFU.EX2 R183, R15 ;  /* 0x0000000f00b77308 */ /* 0x000e620000000800 */
[----:B------:R-:W-:Y:S01]  /*3dd50*/  FADD.FTZ R10, R180, R11 ;  /* 0x0000000bb40a7221 */ /* 0x000fe20000010000 */
[----:B---3--:R-:W-:-:S06]  /*3dd60*/  FADD.FTZ R7, R181, R6 ;  /* 0x00000006b5077221 */ /* 0x008fcc0000010000 */
[----:B------:R-:W3:Y:S01]  /*3dd70*/  MUFU.EX2 R32, R32 ;  /* 0x0000002000207308 */ /* 0x000ee20000000800 */
[----:B------:R-:W-:Y:S01]  /*3dd80*/  FADD.FTZ R11, R47, R10 ;  /* 0x0000000a2f0b7221 */ /* 0x000fe20000010000 */
[----:B--2---:R-:W-:-:S03]  /*3dd90*/  FADD.FTZ R6, R36, R7 ;  /* 0x0000000724067221 */ /* 0x004fc60000010000 */
[----:B0-----:R-:W-:Y:S01]  /*3dda0*/  FADD.FTZ R10, R46, R11 ;  /* 0x0000000b2e0a7221 */ /* 0x001fe20000010000 */
[----:B-1----:R-:W-:-:S03]  /*3ddb0*/  FADD.FTZ R7, R183, R6 ;  /* 0x00000006b7077221 */ /* 0x002fc60000010000 */
[----:B------:R-:W-:Y:S01]  /*3ddc0*/  FADD.FTZ R13, R49, R10 ;  /* 0x0000000a310d7221 */ /* 0x000fe20000010000 */
[----:B---3--:R-:W-:-:S04]  /*3ddd0*/  FADD.FTZ R29, R32, R7 ;  /* 0x00000007201d7221 */ /* 0x008fc80000010000 */
        /* <DEDUP_REMOVED lines=2663> */
.L_x_3575:
[----:B0-----:R-:W-:-:S04]  /*48450*/  IMAD.MOV.U32 R13, RZ, RZ, 0x0 ;  /* 0x00000000ff0d7424 */ /* 0x001fc800078e00ff */
[----:B-1----:R-:W-:Y:S05]  /*48460*/  RET.REL.NODEC R12 `(_ZN7cutlass13device_kernelIN5flash11enable_sm90INS1_16FlashAttnFwdSm90INS1_25CollectiveMainloopFwdSm90ILi2EN4cute5tupleIJNS5_1CILi1EEES8_S8_EEENS6_IJNS7_ILi64EEESA_SA_EEELi512ENS_6half_tEfNS_4arch4Sm90ELb0ELb1ELb1ELb1ELb0ELb0ELb1ELb0ELb0ELb1ELb0ELb0EEENS1_21CollectiveEpilogueFwdINS6_IJSA_NS7_ILi512EEESA_EEES9_SC_SE_Li256ELb1ELb1ELb0ELb0EEENS1_36VarlenDynamicPersistentTileSchedulerILi64ELi64ELi256ELi128ELb0ELb1ELb1ELb1ELb0ELb1EEEEEEEEEvNT_6ParamsE) ;  /* 0xfffffb780ce47950 */ /* 0x002fea0003c3ffff */
.L_x_3551:
[----:B0-----:R0:W1:Y:S02]  /*48470*/  SYNCS.PHASECHK.TRANS64.TRYWAIT P0, [R13+URZ], R20 ;  /* 0x000000140d0075a7 */ /* 0x001064000800017f */
[----:B-1----:R-:W-:Y:S05]  /*48480*/  @!P0 NANOSLEEP.SYNCS 0x989680 ;  /* 0x009896800000895d */ /* 0x002fea0003900000 */
[----:B------:R-:W1:Y:S02]  /*48490*/  @!P0 SYNCS.PHASECHK.TRANS64 P0, [R13+URZ], R20 ;  /* 0x000000140d0085a7 */ /* 0x000e64000800007f */
[----:B-1----:R-:W-:Y:S05]  /*484a0*/  @!P0 BRA `(.L_x_3551) ;  /* 0xfffffffc00f08947 */ /* 0x002fea000383ffff */
[----:B------:R-:W-:Y:S05]  /*484b0*/  BRA `(.L_x_3550) ;  /* 0xffffff0c000c7947 */ /* 0x000fea000383ffff */
.L_x_3553:
[----:B0-----:R0:W1:Y:S02]  /*484c0*/  SYNCS.PHASECHK.TRANS64.TRYWAIT P0, [R10+URZ+0x38810], R13 ;  /* 0x0388100d0a0075a7 */ /* 0x001064000800017f */
[----:B-1----:R-:W-:Y:S05]  /*484d0*/  @!P0 NANOSLEEP.SYNCS 0x989680 ;  /* 0x009896800000895d */ /* 0x002fea0003900000 */
[----:B------:R-:W1:Y:S02]  /*484e0*/  @!P0 SYNCS.PHASECHK.TRANS64 P0, [R10+URZ+0x38810], R13 ;  /* 0x0388100d0a0085a7 */ /* 0x000e64000800007f */
[----:B-1----:R-:W-:Y:S05]  /*484f0*/  @!P0 BRA `(.L_x_3553) ;  /* 0xfffffffc00f08947 */ /* 0x002fea000383ffff */
[----:B------:R-:W-:Y:S05]  /*48500*/  BRA `(.L_x_3576) ;  /* 0xffffff1000607947 */ /* 0x000fea000383ffff */
.L_x_3560:
[----:B0-----:R0:W1:Y:S02]  /*48510*/  SYNCS.PHASECHK.TRANS64.TRYWAIT P0, [R20+URZ], R21 ;  /* 0x00000015140075a7 */ /* 0x001064000800017f */
[----:B-1----:R-:W-:Y:S05]  /*48520*/  @!P0 NANOSLEEP.SYNCS 0x989680 ;  /* 0x009896800000895d */ /* 0x002fea0003900000 */
[----:B------:R-:W1:Y:S02]  /*48530*/  @!P0 SYNCS.PHASECHK.TRANS64 P0, [R20+URZ], R21 ;  /* 0x00000015140085a7 */ /* 0x000e64000800007f */
[----:B-1----:R-:W-:Y:S05]  /*48540*/  @!P0 BRA `(.L_x_3560) ;  /* 0xfffffffc00f08947 */ /* 0x002fea000383ffff */
[----:B------:R-:W-:Y:S05]  /*48550*/  BRA `(.L_x_3559) ;  /* 0xffffff1000fc7947 */ /* 0x000fea000383ffff */
.L_x_3577:
        /* <DEDUP_REMOVED lines=10> */
.L_x_6030:


//--------------------- .text._ZN7cutlass13device_kernelIN5flash11enable_sm90INS1_16FlashAttnFwdSm90INS1_25CollectiveMainloopFwdSm90ILi2EN4cute5tupleIJNS5_1CILi1EEES8_S8_EEENS6_IJNS7_ILi64EEESA_SA_EEELi512ENS_6half_tEfNS_4arch4Sm90ELb0ELb1ELb1ELb1ELb0ELb1ELb1ELb0ELb0ELb1ELb0ELb0EEENS1_21CollectiveEpilogueFwdINS6_IJSA_NS7_ILi512EEESA_EEES9_SC_SE_Li256ELb1ELb1ELb0ELb0EEENS1_36VarlenDynamicPersistentTileSchedulerILi64ELi64ELi256ELi128ELb0ELb1ELb1ELb1ELb0ELb1EEEEEEEEEvNT_6ParamsE --------------------------
	.section	.text._ZN7cutlass13device_kernelIN5flash11enable_sm90INS1_16FlashAttnFwdSm90INS1_25CollectiveMainloopFwdSm90ILi2EN4cute5tupleIJNS5_1CILi1EEES8_S8_EEENS6_IJNS7_ILi64EEESA_SA_EEELi512ENS_6half_tEfNS_4arch4Sm90ELb0ELb1ELb1ELb1ELb0ELb1ELb1ELb0ELb0ELb1ELb0ELb0EEENS1_21CollectiveEpilogueFwdINS6_IJSA_NS7_ILi512EEESA_EEES9_SC_SE_Li256ELb1ELb1ELb0ELb0EEENS1_36VarlenDynamicPersistentTileSchedulerILi64ELi64ELi256ELi128ELb0ELb1ELb1ELb1ELb0ELb1EEEEEEEEEvNT_6ParamsE,"ax",@progbits
	.align	128
.text._ZN7cutlass13device_kernelIN5flash11enable_sm90INS1_16FlashAttnFwdSm90INS1_25CollectiveMainloopFwdSm90ILi2EN4cute5tupleIJNS5_1CILi1EEES8_S8_EEENS6_IJNS7_ILi64EEESA_SA_EEELi512ENS_6half_tEfNS_4arch4Sm90ELb0ELb1ELb1ELb1ELb0ELb1ELb1ELb0ELb0ELb1ELb0ELb0EEENS1_21CollectiveEpilogueFwdINS6_IJSA_NS7_ILi512EEESA_EEES9_SC_SE_Li256ELb1ELb1ELb0ELb0EEENS1_36VarlenDynamicPersistentTileSchedulerILi64ELi64ELi256ELi128ELb0ELb1ELb1ELb1ELb0ELb1EEEEEEEEEvNT_6ParamsE:
        .type           _ZN7cutlass13device_kernelIN5flash11enable_sm90INS1_16FlashAttnFwdSm90INS1_25CollectiveMainloopFwdSm90ILi2EN4cute5tupleIJNS5_1CILi1EEES8_S8_EEENS6_IJNS7_ILi64EEESA_SA_EEELi512ENS_6half_tEfNS_4arch4Sm90ELb0ELb1ELb1ELb1ELb0ELb1ELb1ELb0ELb0ELb1ELb0ELb0EEENS1_21CollectiveEpilogueFwdINS6_IJSA_NS7_ILi512EEESA_EEES9_SC_SE_Li256ELb1ELb1ELb0ELb0EEENS1_36VarlenDynamicPersistentTileSchedulerILi64ELi64ELi256ELi128ELb0ELb1ELb1ELb1ELb0ELb1EEEEEEEEEvNT_6ParamsE,@function
        .size           _ZN7cutlass13device_kernelIN5flash11enable_sm90INS1_16FlashAttnFwdSm90INS1_25CollectiveMainloopFwdSm90ILi2EN4cute5tupleIJNS5_1CILi1EEES8_S8_EEENS6_IJNS7_ILi64EEESA_SA_EEELi512ENS_6half_tEfNS_4arch4Sm90ELb0ELb1ELb1ELb1ELb0ELb1ELb1ELb0ELb0ELb1ELb0ELb0EEENS1_21CollectiveEpilogueFwdINS6_IJSA_NS7_ILi512EEESA_EEES9_SC_SE_Li256ELb1ELb1ELb0ELb0EEENS1_36VarlenDynamicPersistentTileSchedulerILi64ELi64ELi256ELi128ELb0ELb1ELb1ELb1ELb0ELb1EEEEEEEEEvNT_6ParamsE,(.L_x_6032 - _ZN7cutlass13device_kernelIN5flash11enable_sm90INS1_16FlashAttnFwdSm90INS1_25CollectiveMainloopFwdSm90ILi2EN4cute5tupleIJNS5_1CILi1EEES8_S8_EEENS6_IJNS7_ILi64EEESA_SA_EEELi512ENS_6half_tEfNS_4arch4Sm90ELb0ELb1ELb1ELb1ELb0ELb1ELb1ELb0ELb0ELb1ELb0ELb0EEENS1_21CollectiveEpilogueFwdINS6_IJSA_NS7_ILi512EEESA_EEES9_SC_SE_Li256ELb1ELb1ELb0ELb0EEENS1_36VarlenDynamicPersistentTileSchedulerILi64ELi64ELi256ELi128ELb0ELb1ELb1ELb1ELb0ELb1EEEEEEEEEvNT_6ParamsE)
        .other          _ZN7cutlass13device_kernelIN5flash11enable_sm90INS1_16FlashAttnFwdSm90INS1_25CollectiveMainloopFwdSm90ILi2EN4cute5tupleIJNS5_1CILi1EEES8_S8_EEENS6_IJNS7_ILi64EEESA_SA_EEELi512ENS_6half_tEfNS_4arch4Sm90ELb0ELb1ELb1ELb1ELb0ELb1ELb1ELb0ELb0ELb1ELb0ELb0EEENS1_21CollectiveEpilogueFwdINS6_IJSA_NS7_ILi512EEESA_EEES9_SC_SE_Li256ELb1ELb1ELb0ELb0EEENS1_36VarlenDynamicPersistentTileSchedulerILi64ELi64ELi256ELi128ELb0ELb1ELb1ELb1ELb0ELb1EEEEEEEEEvNT_6ParamsE,@"STO_CUDA_ENTRY STV_DEFAULT"
_ZN7cutlass13device_kernelIN5flash11enable_sm90INS1_16FlashAttnFwdSm90INS1_25CollectiveMainloopFwdSm90ILi2EN4cute5tupleIJNS5_1CILi1EEES8_S8_EEENS6_IJNS7_ILi64EEESA_SA_EEELi512ENS_6half_tEfNS_4arch4Sm90ELb0ELb1ELb1ELb1ELb0ELb1ELb1ELb0ELb0ELb1ELb0ELb0EEENS1_21CollectiveEpilogueFwdINS6_IJSA_NS7_ILi512EEESA_EEES9_SC_SE_Li256ELb1ELb1ELb0ELb0EEENS1_36VarlenDynamicPersistentTileSchedulerILi64ELi64ELi256ELi128ELb0ELb1ELb1ELb1ELb0ELb1EEEEEEEEEvNT_6ParamsE:
[----:B------:R-:W0:Y:S02]  /*0000*/  LDC R1, c[0x0][0x28] ;  /* 0x00000a00ff017b82 */ /* 0x000e240000000800 */
[----:B0-----:R-:W-:-:S05]  /*0010*/  VIADD R1, R1, 0xfffffb50 ;  /* 0xfffffb5001017836 */ /* 0x001fca0000000000 */
[----:B------:R-:W-:Y:S01]  /*0020*/  R2UR UR4, R1 ;  /* 0x00000000010472ca */ /* 0x000fe200000e0000 */
[----:B------:R-:W0:Y:S01]  /*0030*/  S2R R3, SR_TID.X ;  /* 0x0000000000037919 */ /* 0x000e220000002100 */
[----:B------:R-:W-:Y:S01]  /*0040*/  ELECT P0, URZ, PT ;  /* 0x00000000003f782f */ /* 0x000fe20003800000 */
[----:B------:R-:W-:Y:S01]  /*0050*/  BSSY B0, `(.L_x_3578) ;  /* 0x0000018000007945 */ /* 0x000fe20003800000 */
[----:B------:R-:W-:Y:S01]  /*0060*/  ULDC UR37, c[0x0][0x20] ;  /* 0x0000080000257ab9 */ /* 0x000fe20000000800 */
[----:B------:R-:W-:-:S08]  /*0070*/  ULDC UR36, c[0x0][0x24] ;  /* 0x0000090000247ab9 */ /* 0x000fd00000000800 */
[----:B------:R-:W-:-:S04]  /*0080*/  UIADD3 UR37, UP0, UR4, UR37, URZ ;  /* 0x0000002504257290 */ /* 0x000fc8000ff1e03f */
[----:B------:R-:W-:Y:S01]  /*0090*/  UIADD3.X UR36, URZ, UR36, URZ, UP0, !UPT ;  /* 0x000000243f247290 */ /* 0x000fe200087fe43f */
[--C-:B0-----:R-:W-:Y:S02]  /*00a0*/  SHF.R.U32.HI R0, RZ, 0x5, R3.reuse ;  /* 0x00000005ff007819 */ /* 0x101fe40000011603 */
[----:B------:R-:W-:-:S03]  /*00b0*/  SHF.R.U32.HI R3, RZ, 0x7, R3 ;  /* 0x00000007ff037819 */ /* 0x000fc60000011603 */
        /* <DEDUP_REMOVED lines=17> */
.L_x_3579:
[----:B------:R-:W-:Y:S05]  /*01d0*/  BSYNC B0 ;  /* 0x0000000000007941 */ /* 0x000fea0003800000 */
.L_x_3578:
        /* <DEDUP_REMOVED lines=21> */
[----:B0-----:R0:W1:Y:S01]  /*0330*/  @UP1 SYNCS.EXCH.64 URZ, [UR8+0x38800], UR4 ;  /* 0x03880004083f15b2 */ /* 0x0010620008000100 */
[----:B------:R0:W2:Y:S04]  /*0340*/  @UP2 SYNCS.EXCH.64 URZ, [UR8+0x38810], UR4 ;  /* 0x03881004083f25b2 */ /* 0x0000a80008000100 */
[----:B------:R0:W3:Y:S01]  /*0350*/  @UP3 SYNCS.EXCH.64 URZ, [UR8+0x38820], UR6 ;  /* 0x03882006083f35b2 */ /* 0x0000e20008000100 */
        /* <DEDUP_REMOVED lines=14> */
[----:B----4-:R-:W-:Y:S01]  /*0440*/  NOP ;  /* 0x0000000000007918 */ /* 0x010fe20000000000 */
.L_x_3580:
[----:B------:R-:W4:Y:S01]  /*0450*/  SHFL.IDX PT, R2, R0, RZ, 0x1f ;  /* 0x00001fff00027589 */ /* 0x000f2200000e0000 */
[----:B------:R-:W-:Y:S01]  /*0460*/  NOP ;  /* 0x0000000000007918 */ /* 0x000fe20000000000 */
[----:B----4-:R-:W-:-:S13]  /*0470*/  ISETP.NE.AND P0, PT, R2, RZ, PT ;  /* 0x000000ff0200720c */ /* 0x010fda0003f05270 */
        /* <DEDUP_REMOVED lines=18> */
[----:B----4-:R-:W-:Y:S01]  /*05a0*/  NOP ;  /* 0x0000000000007918 */ /* 0x010fe20000000000 */
.L_x_3581:
[----:B------:R-:W4:Y:S01]  /*05b0*/  SHFL.IDX PT, R2, R0, RZ, 0x1f ;  /* 0x00001fff00027589 */ /* 0x000f2200000e0000 */
[----:B------:R-:W-:Y:S01]  /*05c0*/  NOP ;  /* 0x0000000000007918 */ /* 0x000fe20000000000 */
[----:B----4-:R-:W-:-:S13]  /*05d0*/  ISETP.NE.AND P0, PT, R2, RZ, PT ;  /* 0x000000ff0200720c */ /* 0x010fda0003f05270 */
        /* <DEDUP_REMOVED lines=15> */
.L_x_3582:
        /* <DEDUP_REMOVED lines=22> */
.L_x_3583:
        /* <DEDUP_REMOVED lines=22> */
.L_x_3584:
[----:B------:R-:W-:Y:S01]  /*0990*/  PLOP3.LUT P0, PT, PT, PT, UP0, 0x80, 0x0 ;  /* 0x000000000000781c */ /* 0x000fe20003f0f008 */
[----:B------:R-:W-:Y:S01]  /*09a0*/  UMOV UR38, 0x1 ;  /* 0x0000000100267882 */ /* 0x000fe20000000000 */
[----:B------:R-:W-:Y:S01]  /*09b0*/  NOP ;  /* 0x0000000000007918 */ /* 0x000fe20000000000 */
[----:B------:R-:W-:Y:S01]  /*09c0*/  USEL UR38, UR38, 0x2, !UP0 ;  /* 0x0000000226267887 */ /* 0x000fe2000c000000 */
[----:B------:R-:W-:Y:S01]  /*09d0*/  BSSY B9, `(.L_x_3585) ;  /* 0x0003df7000097945 */ /* 0x000fe20003800000 */
[----:B------:R-:W-:Y:S01]  /*09e0*/  ULDC.64 UR44, c[0x0][0x208] ;  /* 0x00008200002c7ab9 */ /* 0x000fe20000000a00 */
[----:B------:R-:W-:Y:S02]  /*09f0*/  IMAD.U32 R16, RZ, RZ, UR37 ;  /* 0x00000025ff107e24 */ /* 0x000fe4000f8e00ff */
[----:B------:R-:W-:Y:S01]  /*0a00*/  IMAD.U32 R17, RZ, RZ, UR36 ;  /* 0x00000024ff117e24 */ /* 0x000fe2000f8e00ff */
[----:B0123--:R-:W-:Y:S06]  /*0a10*/  BAR.SYNC.DEFER_BLOCKING 0x0 ;  /* 0x0000000000007b1d */ /* 0x00ffec0000010000 */
[----:B------:R-:W-:Y:S05]  /*0a20*/  @!P0 BRA `(.L_x_3586) ;  /* 0x00000338009c8947 */ /* 0x000fea0003800000 */
.L_x_3587:
[----:B------:R-:W-:-:S08]  /*0a30*/  NOP ;  /* 0x0000000000007918 */ /* 0x000fd00000000000 */
[----:B------:R-:W0:Y:S02]  /*0a40*/  USETMAXREG.TRY_ALLOC.CTAPOOL UP0, 0xf0 ;  /* 0x000000f0000079c8 */ /* 0x000e240008000600 */
[----:B0-----:R-:W-:-:S13]  /*0a50*/  PLOP3.LUT P0, PT, PT, PT, UP0, 0x80, 0x0 ;  /* 0x000000000000781c */ /* 0x001fda0003f0f008 */
[----:B------:R-:W-:Y:S05]  /*0a60*/  @!P0 BRA `(.L_x_3587) ;  /* 0xfffffffc00f08947 */ /* 0x000fea000383ffff */
[----:B------:R-:W0:Y:S01]  /*0a70*/  S2R R0, SR_TID.X ;  /* 0x0000000000007919 */ /* 0x000e220000002100 */
[----:B------:R-:W1:Y:S01]  /*0a80*/  S2UR UR5, SR_CgaCtaId ;  /* 0x00000000000579c3 */ /* 0x000e620000008800 */
[----:B------:R-:W-:Y:S01]  /*0a90*/  UMOV UR4, 0x400 ;  /* 0x0000040000047882 */ /* 0x000fe20000000000 */
[----:B------:R-:W-:Y:S04]  /*0aa0*/  STL.64 [R1+0x1e8], RZ ;  /* 0x0001e8ff01007387 */ /* 0x000fe80000100a00 */
[----:B------:R-:W-:Y:S04]  /*0ab0*/  STL [R1+0x1f0], RZ ;  /* 0x0001f0ff01007387 */ /* 0x000fe80000100800 */
[----:B------:R-:W-:Y:S01]  /*0ac0*/  STL [R1+0x1f4], RZ ;  /* 0x0001f4ff01007387 */ /* 0x000fe20000100800 */
[----:B-1----:R-:W-:-:S06]  /*0ad0*/  ULEA UR4, UR5, UR4, 0x18 ;  /* 0x0000000405047291 */ /* 0x002fcc000f8ec03f */
[----:B------:R-:W-:Y:S01]  /*0ae0*/  IMAD.U32 R2, RZ, RZ, UR4 ;  /* 0x00000004ff027e24 */ /* 0x000fe2000f8e00ff */
[----:B0-----:R-:W-:Y:S01]  /*0af0*/  SHF.R.U32.HI R13, RZ, 0x7, R0 ;  /* 0x00000007ff0d7819 */ /* 0x001fe20000011600 */
[----:B------:R-:W-:-:S03]  /*0b00*/  ULDC UR4, c[0x0][0xd3c] ;  /* 0x00034f0000047ab9 */ /* 0x000fc60000000800 */
[----:B------:R-:W-:-:S13]  /*0b10*/  ISETP.NE.AND P0, PT, R13, 0x1, PT ;  /* 0x000000010d00780c */ /* 0x000fda0003f05270 */
[----:B------:R-:W-:Y:S06]  /*0b20*/  @!P0 BAR.ARV 0x8, 0x100 ;  /* 0x0204000000008b1d */ /* 0x000fec0000002000 */
[----:B------:R-:W-:-:S13]  /*0b30*/  ISETP.GE.U32.AND P0, PT, R0, 0x100, PT ;  /* 0x000001000000780c */ /* 0x000fda0003f06070 */
[----:B------:R-:W-:Y:S08]  /*0b40*/  @P0 BAR.ARV 0xf, 0x100 ;  /* 0x03c4000000000b1d */ /* 0x000ff00000002000 */
[----:B------:R-:W-:Y:S06]  /*0b50*/  BAR.SYNC.DEFER_BLOCKING 0x5, 0x180 ;  /* 0x0146000000007b1d */ /* 0x000fec0000010000 */
[----:B------:R-:W0:Y:S02]  /*0b60*/  LDS.128 R116, [R2+0x388d0] ;  /* 0x0388d00002747984 */ /* 0x000e240000000c00 */
[----:B------:R-:W-:Y:S06]  /*0b70*/  BAR.ARV 0x4, 0x180 ;  /* 0x0106000000007b1d */ /* 0x000fec0000002000 */
[----:B0-----:R-:W-:-:S13]  /*0b80*/  ISETP.GE.AND P0, PT, R119, UR4, PT ;  /* 0x0000000477007c0c */ /* 0x001fda000bf06270 */
[----:B------:R-:W-:Y:S05]  /*0b90*/  @P0 BRA `(.L_x_3588) ;  /* 0x000003dc00680947 */ /* 0x000fea0003800000 */
[----:B------:R-:W-:Y:S01]  /*0ba0*/  VIADD R212, R0, 0xffffff80 ;  /* 0xffffff8000d47836 */ /* 0x000fe20000000000 */
[----:B------:R-:W0:Y:S01]  /*0bb0*/  S2UR UR4, SR_SWINHI ;  /* 0x00000000000479c3 */ /* 0x000e220000002f00 */
[----:B------:R-:W-:Y:S01]  /*0bc0*/  R2UR UR42, R2 ;  /* 0x00000000022a72ca */ /* 0x000fe200000e0000 */
[----:B------:R-:W-:Y:S01]  /*0bd0*/  IMAD.MOV.U32 R160, RZ, RZ, 0x20 ;  /* 0x00000020ffa07424 */ /* 0x000fe200078e00ff */
[----:B------:R-:W-:Y:S01]  /*0be0*/  UIADD3 UR39, UP0, UR37, 0x1e8, URZ ;  /* 0x000001e825277890 */ /* 0x000fe2000ff1e03f */
[----:B------:R-:W-:Y:S01]  /*0bf0*/  SHF.R.S32.HI R3, RZ, 0x1f, R212 ;  /* 0x0000001fff037819 */ /* 0x000fe200000114d4 */
[----:B------:R-:W-:Y:S01]  /*0c00*/  IMAD.MOV.U32 R159, RZ, RZ, 0x2 ;  /* 0x00000002ff9f7424 */ /* 0x000fe200078e00ff */
[----:B------:R-:W-:Y:S01]  /*0c10*/  UIADD3 UR41, UP1, UR37, 0x1f4, URZ ;  /* 0x000001f425297890 */ /* 0x000fe2000ff3e03f */
[----:B------:R-:W-:Y:S01]  /*0c20*/  IMAD.MOV.U32 R153, RZ, RZ, RZ ;  /* 0x000000ffff997224 */ /* 0x000fe200078e00ff */
[-C--:B------:R-:W-:Y:S01]  /*0c30*/  LEA.HI R8, R3, R212.reuse, RZ, 0x7 ;  /* 0x000000d403087211 */ /* 0x080fe200078f38ff */
[----:B------:R-:W-:Y:S01]  /*0c40*/  VIADD R214, R13, 0x8 ;  /* 0x000000080dd67836 */ /* 0x000fe20000000000 */
[----:B------:R-:W-:Y:S01]  /*0c50*/  LEA.HI R0, R3, R212, RZ, 0x4 ;  /* 0x000000d403007211 */ /* 0x000fe200078f20ff */
[----:B------:R-:W-:Y:S01]  /*0c60*/  ULOP3.LUT UR46, UR38, 0x1, URZ, 0xfc, !UPT ;  /* 0x00000001262e7892 */ /* 0x000fe2000f8efc3f */
[----:B------:R-:W-:-:S02]  /*0c70*/  LOP3.LUT R7, R8, 0xffffff80, RZ, 0xc0, !PT ;  /* 0xffffff8008077812 */ /* 0x000fc400078ec0ff */
[----:B------:R-:W-:Y:S02]  /*0c80*/  SHF.R.S32.HI R5, RZ, 0x4, R0 ;  /* 0x00000004ff057819 */ /* 0x000fe40000011400 */
[----:B------:R-:W-:Y:S01]  /*0c90*/  LOP3.LUT R223, R0, 0xfffffff0, RZ, 0xc0, !PT ;  /* 0xfffffff000df7812 */ /* 0x000fe200078ec0ff */
[----:B------:R-:W-:Y:S01]  /*0ca0*/  IMAD.IADD R7, R212, 0x1, -R7 ;  /* 0x00000001d4077824 */ /* 0x000fe200078e0a07 */
[----:B------:R-:W-:Y:S02]  /*0cb0*/  LEA.HI R4, R0, R5, RZ, 0x1 ;  /* 0x0000000500047211 */ /* 0x000fe400078f08ff */
[----:B------:R-:W-:Y:S01]  /*0cc0*/  SHF.R.S32.HI R213, RZ, 0x7, R8 ;  /* 0x00000007ffd57819 */ /* 0x000fe20000011408 */
[----:B------:R-:W-:Y:S01]  /*0cd0*/  IMAD.IADD R223, R212, 0x1, -R223 ;  /* 0x00000001d4df7824 */ /* 0x000fe200078e0adf */
[----:B------:R-:W-:Y:S02]  /*0ce0*/  SHF.R.S32.HI R10, RZ, 0x1f, R7 ;  /* 0x0000001fff0a7819 */ /* 0x000fe40000011407 */
[----:B------:R-:W-:Y:S01]  /*0cf0*/  LOP3.LUT R6, R4, 0x1ffffffe, RZ, 0xc0, !PT ;  /* 0x1ffffffe04067812 */ /* 0x000fe200078ec0ff */
[----:B------:R-:W-:Y:S01]  /*0d00*/  IMAD R12, R213, 0x100, R223 ;  /* 0x00000100d50c7824 */ /* 0x000fe200078e02df */
[----:B------:R-:W-:-:S02]  /*0d10*/  LEA.HI R4, R3, R212, RZ, 0x5 ;  /* 0x000000d403047211 */ /* 0x000fc400078f28ff */
[CC--:B------:R-:W-:Y:S01]  /*0d20*/  LEA.HI R9, R10.reuse, R7.reuse, RZ, 0x2 ;  /* 0x000000070a097211 */ /* 0x0c0fe200078f10ff */
[----:B------:R-:W-:Y:S01]  /*0d30*/  IMAD.IADD R6, R5, 0x1, -R6 ;  /* 0x0000000105067824 */ /* 0x000fe200078e0a06 */
[--C-:B------:R-:W-:Y:S02]  /*0d40*/  SHF.R.S32.HI R220, RZ, 0x5, R4.reuse ;  /* 0x00000005ffdc7819 */ /* 0x100fe40000011404 */
[----:B------:R-:W-:Y:S02]  /*0d50*/  SHF.R.S32.HI R5, RZ, 0x1f, R4 ;  /* 0x0000001fff057819 */ /* 0x000fe40000011404 */
[----:B------:R-:W-:Y:S02]  /*0d60*/  LOP3.LUT R4, R9, 0x7ffffffc, RZ, 0xc0, !PT ;  /* 0x7ffffffc09047812 */ /* 0x000fe400078ec0ff */
[----:B------:R-:W-:Y:S02]  /*0d70*/  LEA.HI R10, R10, R7, RZ, 0x5 ;  /* 0x000000070a0a7211 */ /* 0x000fe400078f28ff */
[--C-:B------:R-:W-:Y:S01]  /*0d80*/  SHF.R.S32.HI R0, RZ, 0x2, R9.reuse ;  /* 0x00000002ff007819 */ /* 0x100fe20000011409 */
[----:B------:R-:W-:Y:S01]  /*0d90*/  IMAD.IADD R4, R7, 0x1, -R4 ;  /* 0x0000000107047824 */ /* 0x000fe200078e0a04 */
[----:B------:R-:W-:Y:S01]  /*0da0*/  SHF.R.S32.HI R11, RZ, 0x1f, R9 ;  /* 0x0000001fff0b7819 */ /* 0x000fe20000011409 */
[----:B------:R-:W2:Y:S01]  /*0db0*/  LDL.LU R7, [R1+0x44c] ;  /* 0x00044c0001077983 */ /* 0x000ea20000300800 */
[----:B------:R-:W-:-:S02]  /*0dc0*/  LEA.HI R5, R5, R220, RZ, 0x2 ;  /* 0x000000dc05057211 */ /* 0x000fc400078f10ff */
[----:B------:R-:W-:Y:S02]  /*0dd0*/  LEA.HI R11, R11, R0, RZ, 0x3 ;  /* 0x000000000b0b7211 */ /* 0x000fe400078f18ff */
[----:B------:R-:W-:Y:S02]  /*0de0*/  LOP3.LUT R5, R5, 0x3ffffc, RZ, 0xc0, !PT ;  /* 0x003ffffc05057812 */ /* 0x000fe400078ec0ff */
[----:B------:R-:W-:Y:S02]  /*0df0*/  LOP3.LUT R11, R11, 0xfffffff8, RZ, 0xc0, !PT ;  /* 0xfffffff80b0b7812 */ /* 0x000fe400078ec0ff */
[----:B------:R-:W-:Y:S01]  /*0e00*/  SHF.R.S32.HI R10, RZ, 0x5, R10 ;  /* 0x00000005ff0a7819 */ /* 0x000fe2000001140a */
[----:B------:R-:W-:Y:S02]  /*0e10*/  IMAD.IADD R5, R220, 0x1, -R5 ;  /* 0x00000001dc057824 */ /* 0x000fe400078e0a05 */
[----:B------:R-:W-:Y:S01]  /*0e20*/  IMAD.IADD R11, R0, 0x1, -R11 ;  /* 0x00000001000b7824 */ /* 0x000fe200078e0a0b */
[----:B------:R-:W-:Y:S01]  /*0e30*/  LEA.HI R0, R3, R212, RZ, 0x2 ;  /* 0x000000d403007211 */ /* 0x000fe200078f10ff */
[----:B------:R-:W-:-:S02]  /*0e40*/  IMAD R12, R5, 0x10, R12 ;  /* 0x00000010050c7824 */ /* 0x000fc400078e020c */
[----:B------:R-:W-:Y:S01]  /*0e50*/  IMAD R162, R10, 0x10, R11 ;  /* 0x000000100aa27824 */ /* 0x000fe200078e020b */
[--C-:B------:R-:W-:Y:S02]  /*0e60*/  SHF.R.S32.HI R152, RZ, 0x2, R0.reuse ;  /* 0x00000002ff987819 */ /* 0x100fe40000011400 */
[----:B------:R-:W-:-:S04]  /*0e70*/  SHF.R.S32.HI R5, RZ, 0x1f, R0 ;  /* 0x0000001fff057819 */ /* 0x000fc80000011400 */
[----:B------:R-:W-:-:S04]  /*0e80*/  LEA.HI R5, R5, R152, RZ, 0x3 ;  /* 0x0000009805057211 */ /* 0x000fc800078f18ff */
[----:B------:R-:W-:-:S05]  /*0e90*/  LOP3.LUT R5, R5, 0xfffffff8, RZ, 0xc0, !PT ;  /* 0xfffffff805057812 */ /* 0x000fca00078ec0ff */
[----:B------:R-:W-:-:S05]  /*0ea0*/  IMAD.IADD R5, R152, 0x1, -R5 ;  /* 0x0000000198057824 */ /* 0x000fca00078e0a05 */
[----:B------:R-:W-:Y:S01]  /*0eb0*/  LOP3.LUT P0, RZ, R5, 0x4, RZ, 0xc0, !PT ;  /* 0x0000000405ff7812 */ /* 0x000fe2000780c0ff */
[----:B------:R-:W-:Y:S01]  /*0ec0*/  VIADD R217, R152, 0x20 ;  /* 0x0000002098d97836 */ /* 0x000fe20000000000 */
[----:B------:R-:W-:Y:S02]  /*0ed0*/  LOP3.LUT R215, R0, 0xfffffffc, RZ, 0xc0, !PT ;  /* 0xfffffffc00d77812 */ /* 0x000fe400078ec0ff */
[----:B------:R-:W-:Y:S02]  /*0ee0*/  LEA.HI R3, R3, R212, RZ, 0x3 ;  /* 0x000000d403037211 */ /* 0x000fe400078f18ff */
[----:B------:R-:W-:Y:S01]  /*0ef0*/  SHF.R.S32.HI R10, RZ, 0x1f, R217 ;  /* 0x0000001fff0a7819 */ /* 0x000fe200000114d9 */
[----:B------:R-:W-:Y:S01]  /*0f00*/  IMAD.IADD R215, R212, 0x1, -R215 ;  /* 0x00000001d4d77824 */ /* 0x000fe200078e0ad7 */
[----:B------:R-:W-:Y:S01]  /*0f10*/  SHF.R.S32.HI R199, RZ, 0x3, R3 ;  /* 0x00000003ffc77819 */ /* 0x000fe20000011403 */
[----:B------:R-:W-:Y:S01]  /*0f20*/  IMAD.SHL.U32 R221, R217, 0x40, RZ ;  /* 0x00000040d9dd7824 */ /* 0x000fe200078e00ff */
[----:B------:R-:W-:Y:S01]  /*0f30*/  LEA.HI R10, R10, R217, RZ, 0x3 ;  /* 0x000000d90a0a7211 */ /* 0x000fe200078f18ff */
[----:B------:R-:W-:Y:S01]  /*0f40*/  IMAD.SHL.U32 R165, R5, 0x40, RZ ;  /* 0x0000004005a57824 */ /* 0x000fe200078e00ff */
[----:B------:R-:W-:-:S02]  /*0f50*/  LEA.HI R0, R215, R215, RZ, 0x1 ;  /* 0x000000d7d7007211 */ /* 0x000fc400078f08ff */
[----:B------:R-:W-:Y:S02]  /*0f60*/  LOP3.LUT R3, R3, 0xfffffff8, RZ, 0xc0, !PT ;  /* 0xfffffff803037812 */ /* 0x000fe400078ec0ff */
[----:B------:R-:W-:Y:S01]  /*0f70*/  LEA.HI R8, R8, R213, RZ, 0x1 ;  /* 0x000000d508087211 */ /* 0x000fe200078f08ff */
[----:B------:R-:W-:Y:S01]  /*0f80*/  IMAD.SHL.U32 R22, R215, 0x8, RZ ;  /* 0x00000008d7167824 */ /* 0x000fe200078e00ff */
[----:B------:R-:W-:Y:S01]  /*0f90*/  LOP3.LUT R0, R0, 0x1ffffffe, RZ, 0xc0, !PT ;  /* 0x1ffffffe00007812 */ /* 0x000fe200078ec0ff */
[----:B------:R-:W-:Y:S01]  /*0fa0*/  IMAD.SHL.U32 R10, R10, 0x40, RZ ;  /* 0x000000400a0a7824 */ /* 0x000fe200078e00ff */
[----:B------:R-:W-:Y:S01]  /*0fb0*/  LOP3.LUT R8, R8, 0xfffffe, RZ, 0xc0, !PT ;  /* 0x00fffffe08087812 */ /* 0x000fe200078ec0ff */
[----:B------:R-:W-:Y:S01]  /*0fc0*/  IMAD.IADD R218, R212, 0x1, -R3 ;  /* 0x00000001d4da7824 */ /* 0x000fe200078e0a03 */
[----:B------:R-:W-:Y:S02]  /*0fd0*/  LOP3.LUT R221, R221, 0x1c0, RZ, 0xc0, !PT ;  /* 0x000001c0dddd7812 */ /* 0x000fe400078ec0ff */
[----:B------:R-:W-:Y:S01]  /*0fe0*/  LOP3.LUT R165, R165, 0x1c0, RZ, 0xc0, !PT ;  /* 0x000001c0a5a57812 */ /* 0x000fe200078ec0ff */
[----:B------:R-:W-:Y:S01]  /*0ff0*/  IMAD.SHL.U32 R184, R220, 0x200, RZ ;  /* 0x00000200dcb87824 */ /* 0x000fe200078e00ff */
[----:B------:R-:W-:Y:S01]  /*1000*/  SHF.R.U32.HI R224, RZ, 0x3, R221 ;  /* 0x00000003ffe07819 */ /* 0x000fe200000116dd */
[----:B------:R-:W-:Y:S01]  /*1010*/  IMAD.IADD R3, R215, 0x1, -R0 ;  /* 0x00000001d7037824 */ /* 0x000fe200078e0a00 */
[--C-:B------:R-:W-:Y:S01]  /*1020*/  LOP3.LUT R0, R221, 0x38, R22.reuse, 0xf8, !PT ;  /* 0x00000038dd007812 */ /* 0x100fe200078ef816 */
[----:B------:R-:W-:Y:S01]  /*1030*/  IMAD.SHL.U32 R193, R218, 0x8, RZ ;  /* 0x00000008dac17824 */ /* 0x000fe200078e00ff */
[----:B------:R-:W-:Y:S01]  /*1040*/  LOP3.LUT R225, R10, 0xfffffe00, RZ, 0xc0, !PT ;  /* 0xfffffe000ae17812 */ /* 0x000fe200078ec0ff */
[----:B------:R-:W-:Y:S01]  /*1050*/  IMAD.SHL.U32 R154, R215, 0x4, RZ ;  /* 0x00000004d79a7824 */ /* 0x000fe200078e00ff */
[----:B------:R-:W-:Y:S01]  /*1060*/  LOP3.LUT R157, R165, 0x18, R22, 0xf8, !PT ;  /* 0x00000018a59d7812 */ /* 0x000fe200078ef816 */
[----:B------:R-:W-:Y:S01]  /*1070*/  IMAD.IADD R8, R213, 0x1, -R8 ;  /* 0x00000001d5087824 */ /* 0x000fe200078e0a08 */
[----:B------:R-:W-:Y:S01]  /*1080*/  SHF.R.U32.HI R167, RZ, 0x3, R165 ;  /* 0x00000003ffa77819 */ /* 0x000fe200000116a5 */
[----:B------:R-:W-:Y:S01]  /*1090*/  IMAD.SHL.U32 R227, R6, 0x8, RZ ;  /* 0x0000000806e37824 */ /* 0x000fe200078e00ff */
[----:B------:R-:W-:Y:S01]  /*10a0*/  SEL R160, R160, 0xffffffe0, !P0 ;  /* 0xffffffe0a0a07807 */ /* 0x000fe20004000000 */
[----:B------:R-:W-:Y:S01]  /*10b0*/  VIADD R161, R154, 0x10 ;  /* 0x000000109aa17836 */ /* 0x000fe20000000000 */
[----:B------:R-:W-:Y:S01]  /*10c0*/  LOP3.LUT R219, R225, R0, R224, 0xf6, !PT ;  /* 0x00000000e1db7212 */ /* 0x000fe200078ef6e0 */
[C---:B------:R-:W-:Y:S01]  /*10d0*/  VIADD R191, R193.reuse, 0x40 ;  /* 0x00000040c1bf7836 */ /* 0x040fe20000000000 */
[----:B------:R-:W-:Y:S01]  /*10e0*/  LOP3.LUT R157, R184, R157, R167, 0xf6, !PT ;  /* 0x0000009db89d7212 */ /* 0x000fe200078ef6a7 */
[----:B------:R-:W-:-:S02]  /*10f0*/  VIADD R190, R193, 0x80 ;  /* 0x00000080c1be7836 */ /* 0x000fc40000000000 */
[C---:B------:R-:W-:Y:S02]  /*1100*/  VIADD R189, R193.reuse, 0xc0 ;  /* 0x000000c0c1bd7836 */ /* 0x040fe40000000000 */
[C---:B------:R-:W-:Y:S02]  /*1110*/  VIADD R188, R193.reuse, 0x100 ;  /* 0x00000100c1bc7836 */ /* 0x040fe40000000000 */
[C---:B------:R-:W-:Y:S02]  /*1120*/  VIADD R187, R193.reuse, 0x140 ;  /* 0x00000140c1bb7836 */ /* 0x040fe40000000000 */
[C---:B------:R-:W-:Y:S02]  /*1130*/  VIADD R196, R193.reuse, 0x180 ;  /* 0x00000180c1c47836 */ /* 0x040fe40000000000 */
[----:B------:R-:W-:Y:S02]  /*1140*/  VIADD R195, R193, 0x1c0 ;  /* 0x000001c0c1c37836 */ /* 0x000fe40000000000 */
[----:B------:R-:W-:-:S02]  /*1150*/  IMAD.SHL.U32 R222, R8, 0x100, RZ ;  /* 0x0000010008de7824 */ /* 0x000fc400078e00ff */
[----:B------:R-:W-:Y:S02]  /*1160*/  IMAD.U32 R158, R12, 0x40, R227 ;  /* 0x000000400c9e7824 */ /* 0x000fe400078e00e3 */
[----:B------:R-:W-:Y:S01]  /*1170*/  IMAD.SHL.U32 R226, R4, 0x2, RZ ;  /* 0x0000000204e27824 */ /* 0x000fe200078e00ff */
[----:B------:R-:W-:Y:S01]  /*1180*/  UMOV UR42, UR42 ;  /* 0x0000002a002a7c82 */ /* 0x000fe20008000000 */
[----:B0-----:R-:W-:Y:S01]  /*1190*/  UMOV UR43, UR4 ;  /* 0x00000004002b7c82 */ /* 0x001fe20008000000 */
[----:B------:R-:W-:Y:S01]  /*11a0*/  IMAD.MOV.U32 R156, RZ, RZ, RZ ;  /* 0x000000ffff9c7224 */ /* 0x000fe200078e00ff */
[----:B------:R-:W-:Y:S01]  /*11b0*/  SHF.R.S32.HI R166, RZ, 0x1f, R152 ;  /* 0x0000001fffa67819 */ /* 0x000fe20000011498 */
[----:B------:R-:W-:Y:S01]  /*11c0*/  IMAD.WIDE R158, R158, R159, UR42 ;  /* 0x0000002a9e9e7e25 */ /* 0x000fe2000f8e029f */
[----:B------:R-:W-:Y:S02]  /*11d0*/  SHF.R.S32.HI R23, RZ, 0x1f, R22 ;  /* 0x0000001fff177819 */ /* 0x000fe40000011416 */
[----:B------:R-:W-:Y:S01]  /*11e0*/  SHF.R.S32.HI R155, RZ, 0x1f, R154 ;  /* 0x0000001fff9b7819 */ /* 0x000fe2000001149a */
[----:B------:R-:W-:Y:S01]  /*11f0*/  IMAD R219, R219, 0x2, R2 ;  /* 0x00000002dbdb7824 */ /* 0x000fe200078e0202 */
[----:B------:R-:W-:Y:S01]  /*1200*/  SHF.R.S32.HI R211, RZ, 0x1f, R191 ;  /* 0x0000001fffd37819 */ /* 0x000fe200000114bf */
[----:B------:R-:W-:Y:S01]  /*1210*/  IMAD.IADD R163, R226, 0x1, R222 ;  /* 0x00000001e2a37824 */ /* 0x000fe200078e02de */
[----:B------:R-:W-:Y:S01]  /*1220*/  SHF.R.S32.HI R210, RZ, 0x1f, R190 ;  /* 0x0000001fffd27819 */ /* 0x000fe200000114be */
[----:B------:R-:W-:Y:S01]  /*1230*/  IMAD.IADD R186, R160, 0x1, R157 ;  /* 0x00000001a0ba7824 */ /* 0x000fe200078e029d */
[----:B------:R-:W-:Y:S01]  /*1240*/  SHF.R.S32.HI R205, RZ, 0x1f, R189 ;  /* 0x0000001fffcd7819 */ /* 0x000fe200000114bd */
[----:B------:R-:W-:Y:S01]  /*1250*/  IMAD R228, R3, 0x8, R162 ;  /* 0x0000000803e47824 */ /* 0x000fe200078e02a2 */
[----:B------:R-:W-:-:S02]  /*1260*/  SHF.R.S32.HI R204, RZ, 0x1f, R188 ;  /* 0x0000001fffcc7819 */ /* 0x000fc400000114bc */
[----:B------:R-:W-:Y:S02]  /*1270*/  SHF.R.S32.HI R203, RZ, 0x1f, R187 ;  /* 0x0000001fffcb7819 */ /* 0x000fe400000114bb */
[----:B------:R-:W-:Y:S02]  /*1280*/  SHF.R.S32.HI R216, RZ, 0x1f, R161 ;  /* 0x0000001fffd87819 */ /* 0x000fe400000114a1 */
[----:B------:R-:W-:Y:S02]  /*1290*/  SHF.R.S32.HI R202, RZ, 0x1f, R196 ;  /* 0x0000001fffca7819 */ /* 0x000fe400000114c4 */
[----:B------:R-:W-:Y:S01]  /*12a0*/  SHF.R.S32.HI R201, RZ, 0x1f, R195 ;  /* 0x0000001fffc97819 */ /* 0x000fe200000114c3 */
[----:B------:R-:W-:Y:S02]  /*12b0*/  UIADD3.X UR47, URZ, UR36, URZ, UP0, !UPT ;  /* 0x000000243f2f7290 */ /* 0x000fe400087fe43f */
[----:B------:R-:W-:Y:S01]  /*12c0*/  UIADD3.X UR48, URZ, UR36, URZ, UP1, !UPT ;  /* 0x000000243f307290 */ /* 0x000fe20008ffe43f */
[----:B--2---:R-:W-:-:S04]  /*12d0*/  LOP3.LUT R7, R7, 0xffffefff, RZ, 0xc0, !PT ;  /* 0xffffefff07077812 */ /* 0x004fc800078ec0ff */
[----:B------:R-:W-:-:S05]  /*12e0*/  @P0 LOP3.LUT R7, R7, 0x1000, RZ, 0xfc, !PT ;  /* 0x0000100007070812 */ /* 0x000fca00078efcff */
[----:B------:R0:W-:Y:S02]  /*12f0*/  STL [R1+0x44c], R7 ;  /* 0x00044c0701007387 */ /* 0x0001e40000100800 */
.L_x_3798:
[----:B------:R-:W-:Y:S01]  /*1300*/  ULDC.64 UR4, c[0x0][0xb20] ;  /* 0x0002c80000047ab9 */ /* 0x000fe20000000a00 */
[----:B0-23--:R-:W0:Y:S01]  /*1310*/  LDC.64 R6, c[0x0][0xb00] ;  /* 0x0002c000ff067b82 */ /* 0x00de220000000a00 */
[----:B------:R-:W-:Y:S01]  /*1320*/  ISETP.NE.U32.AND P1, PT, RZ, UR4, PT ;  /* 0x00000004ff007c0c */ /* 0x000fe2000bf25070 */
[----:B------:R-:W-:Y:S01]  /*1330*/  IMAD.MOV.U32 R3, RZ, RZ, RZ ;  /* 0x000000ffff037224 */ /* 0x000fe200078e00ff */
[----:B------:R-:W-:Y:S01]  /*1340*/  ULDC.64 UR6, c[0x0][0xb18] ;  /* 0x0002c60000067ab9 */ /* 0x000fe20000000a00 */
[----:B----4-:R-:W-:Y:S01]  /*1350*/  IMAD.MOV.U32 R19, RZ, RZ, RZ ;  /* 0x000000ffff137224 */ /* 0x010fe200078e00ff */
        /* <DEDUP_REMOVED lines=13> */
[----:B------:R2:W5:Y:S01]  /*1430*/  @P0 LDG.E R19, desc[UR44][R10.64] ;  /* 0x0000002c0a130981 */ /* 0x000562000c1e1900 */
        /* <DEDUP_REMOVED lines=25> */
.L_x_3589:
[----:B------:R-:W-:Y:S02]  /*15d0*/  IMAD.U32 R42, RZ, RZ, UR5 ;  /* 0x00000005ff2a7e24 */ /* 0x000fe4000f8e00ff */
[----:B------:R-:W-:Y:S01]  /*15e0*/  IMAD.U32 R18, RZ, RZ, UR4 ;  /* 0x00000004ff127e24 */ /* 0x000fe2000f8e00ff */
[----:B------:R-:W-:Y:S06]  /*15f0*/  @!P3 BRA `(.L_x_3590) ;  /* 0x000000000010b947 */ /* 0x000fec0003800000 */
[----:B------:R-:W0:Y:S02]  /*1600*/  LDC.64 R4, c[0x0][0xb18] ;  /* 0x0002c600ff047b82 */ /* 0x000e240000000a00 */
[----:B0-----:R-:W-:-:S05]  /*1610*/  IMAD.WIDE R4, R119, 0x4, R4 ;  /* 0x0000000477047825 */ /* 0x001fca00078e0204 */
[----:B------:R0:W5:Y:S01]  /*1620*/  LDG.E R18, desc[UR44][R4.64] ;  /* 0x0000002c04127981 */ /* 0x000162000c1e1900 */
[----:B------:R-:W-:Y:S05]  /*1630*/  BRA `(.L_x_3591) ;  /* 0x0000000000107947 */ /* 0x000fea0003800000 */
.L_x_3590:
[----:B------:R-:W-:Y:S05]  /*1640*/  @!P0 BRA `(.L_x_3591) ;  /* 0x00000000000c8947 */ /* 0x000fea0003800000 */
[----:B------:R-:W2:Y:S04]  /*1650*/  LDG.E R5, desc[UR44][R10.64] ;  /* 0x0000002c0a057981 */ /* 0x000ea8000c1e1900 */
[----:B------:R-:W2:Y:S02]  /*1660*/  LDG.E R18, desc[UR44][R10.64+0x4] ;  /* 0x0000042c0a127981 */ /* 0x000ea4000c1e1900 */
[----:B--2---:R-:W-:-:S07]  /*1670*/  IMAD.IADD R18, R18, 0x1, -R5 ;  /* 0x0000000112127824 */ /* 0x004fce00078e0a05 */
.L_x_3591:
        /* <DEDUP_REMOVED lines=47> */
.L_x_3594:
[----:B------:R-:W-:-:S13]  /*1970*/  ISETP.NE.AND P0, PT, R13, 0x1, PT ;  /* 0x000000010d00780c */ /* 0x000fda0003f05270 */
[----:B------:R-:W0:Y:S02]  /*1980*/  @P0 LDC.64 R4, c[0x0][0xae0] ;  /* 0x0002b800ff040b82 */ /* 0x000e240000000a00 */
[----:B0-----:R-:W-:-:S05]  /*1990*/  @P0 IMAD.HI.U32 R4, R3, R4, RZ ;  /* 0x0000000403040227 */ /* 0x001fca00078e00ff */
[----:B------:R-:W-:-:S07]  /*19a0*/  @P0 SHF.R.U32.HI R3, RZ, R5, R4 ;  /* 0x00000005ff030219 */ /* 0x000fce0000011604 */
.L_x_3595:
[----:B------:R-:W-:Y:S05]  /*19b0*/  BSYNC B0 ;  /* 0x0000000000007941 */ /* 0x000fea0003800000 */
.L_x_3593:
[----:B------:R-:W-:-:S05]  /*19c0*/  IMAD R3, R3, R13, R13 ;  /* 0x0000000d03037224 */ /* 0x000fca00078e020d */
[----:B------:R-:W-:-:S07]  /*19d0*/  VIMNMX R0, R0, R3, PT ;  /* 0x0000000300007248 */ /* 0x000fce0003fe0100 */
.L_x_3592:
[----:B------:R-:W0:Y:S01]  /*19e0*/  @P1 LDC R4, c[0x0][0x44c] ;  /* 0x00011300ff041b82 */ /* 0x000e220000000800 */
[----:B------:R-:W-:Y:S01]  /*19f0*/  IMAD.IADD R197, R25, 0x1, -R24 ;  /* 0x0000000119c57824 */ /* 0x000fe200078e0a18 */
[----:B------:R-:W-:-:S06]  /*1a00*/  ULDC UR4, c[0x0][0xad4] ;  /* 0x0002b50000047ab9 */ /* 0x000fcc0000000800 */
[----:B------:R-:W1:Y:S01]  /*1a10*/  @P1 LDC R6, c[0x0][0x450] ;  /* 0x00011400ff061b82 */ /* 0x000e620000000800 */
[----:B0-----:R-:W-:-:S04]  /*1a20*/  @P1 IMAD.HI.U32 R3, R185, R4, RZ ;  /* 0x00000004b9031227 */ /* 0x001fc800078e00ff */
[----:B------:R-:W-:Y:S01]  /*1a30*/  IMAD.MOV.U32 R4, RZ, RZ, R185 ;  /* 0x000000ffff047224 */ /* 0x000fe200078e00b9 */
        /* <DEDUP_REMOVED lines=14> */
.L_x_3598:
[----:B------:R-:W-:-:S13]  /*1b20*/  ISETP.NE.AND P0, PT, R13, 0x1, PT ;  /* 0x000000010d00780c */ /* 0x000fda0003f05270 */
[----:B------:R-:W0:Y:S02]  /*1b30*/  @P0 LDC.64 R6, c[0x0][0xae0] ;  /* 0x0002b800ff060b82 */ /* 0x000e240000000a00 */
[----:B0-----:R-:W-:-:S05]  /*1b40*/  @P0 IMAD.HI.U32 R6, R3, R6, RZ ;  /* 0x0000000603060227 */ /* 0x001fca00078e00ff */
[----:B------:R-:W-:-:S07]  /*1b50*/  @P0 SHF.R.U32.HI R3, RZ, R7, R6 ;  /* 0x00000007ff030219 */ /* 0x000fce0000011606 */
.L_x_3599:
[----:B------:R-:W-:Y:S05]  /*1b60*/  BSYNC B0 ;  /* 0x0000000000007941 */ /* 0x000fea0003800000 */
.L_x_3597:
[----:B------:R-:W-:-:S05]  /*1b70*/  IMAD R3, R3, R13, RZ ;  /* 0x0000000d03037224 */ /* 0x000fca00078e02ff */
[----:B------:R-:W-:-:S07]  /*1b80*/  VIMNMX R4, R4, R3, !PT ;  /* 0x0000000304047248 */ /* 0x000fce0007fe0100 */
.L_x_3596:
        /* <DEDUP_REMOVED lines=43> */
.L_x_3602:
[----:B------:R-:W-:Y:S05]  /*1e40*/  BSYNC B6 ;  /* 0x0000000000067941 */ /* 0x000fea0003800000 */
.L_x_3601:
        /* <DEDUP_REMOVED lines=20> */
.L_x_3604:
[----:B------:R-:W-:Y:S05]  /*1f90*/  BSYNC B6 ;  /* 0x0000000000067941 */ /* 0x000fea0003800000 */
.L_x_3603:
        /* <DEDUP_REMOVED lines=8> */
[----:B------:R-:W1:Y:S10]  /*2020*/  LDC R53, c[0x0][0x3f4] ;  /* 0x0000fd00ff357b82 */ /* 0x000e740000000800 */
[----:B------:R-:W2:Y:S02]  /*2030*/  @P0 LDC.64 R4, c[0x0][0xaf0] ;  /* 0x0002bc00ff040b82 */ /* 0x000ea40000000a00 */
[----:B--2---:R-:W-:-:S05]  /*2040*/  @P0 IMAD.WIDE R4, R119, 0x4, R4 ;  /* 0x0000000477040825 */ /* 0x004fca00078e0204 */
[----:B------:R2:W3:Y:S01]  /*2050*/  @P0 LDG.E R119, desc[UR44][R4.64] ;  /* 0x0000002c04770981 */ /* 0x0004e2000c1e1900 */
[----:B------:R-:W-:Y:S01]  /*2060*/  SHF.R.S32.HI R29, RZ, 0x1f, R41 ;  /* 0x0000001fff1d7819 */ /* 0x000fe20000011429 */
[-C--:B0-----:R-:W-:Y:S01]  /*2070*/  IMAD.WIDE.U32 R6, R41, R48.reuse, RZ ;  /* 0x0000003029067225 */ /* 0x081fe200078e00ff */
[----:B------:R-:W-:Y:S02]  /*2080*/  ISETP.NE.U32.AND P0, PT, RZ, UR8, PT ;  /* 0x00000008ff007c0c */ /* 0x000fe4000bf05070 */
[----:B-1----:R-:W-:Y:S01]  /*2090*/  ISETP.GE.AND P1, PT, R22, R53, PT ;  /* 0x000000351600720c */ /* 0x002fe20003f26270 */
[----:B------:R-:W-:Y:S01]  /*20a0*/  IMAD R0, R29, R48, RZ ;  /* 0x000000301d007224 */ /* 0x000fe200078e02ff */
[----:B------:R-:W-:Y:S01]  /*20b0*/  ISETP.NE.AND.EX P0, PT, RZ, UR9, PT, P0 ;  /* 0x00000009ff007c0c */ /* 0x000fe2000bf05300 */
[----:B------:R-:W-:Y:S01]  /*20c0*/  IMAD.MOV.U32 R8, RZ, RZ, R6 ;  /* 0x000000ffff087224 */ /* 0x000fe200078e0006 */
[----:B------:R-:W-:Y:S01]  /*20d0*/  SEL R27, R53, RZ, P1 ;  /* 0x000000ff351b7207 */ /* 0x000fe20000800000 */
[----:B------:R-:W-:Y:S01]  /*20e0*/  IMAD R9, R41, R49, R0 ;  /* 0x0000003129097224 */ /* 0x000fe200078e0200 */
[----:B------:R-:W-:Y:S01]  /*20f0*/  SHF.R.S32.HI R0, RZ, 0x1f, R118 ;  /* 0x0000001fff007819 */ /* 0x000fe20000011476 */
[----:B------:R-:W-:Y:S01]  /*2100*/  IMAD.WIDE.U32 R10, R118, UR6, R22 ;  /* 0x00000006760a7c25 */ /* 0x000fe2000f8e0016 */
[----:B------:R-:W-:-:S02]  /*2110*/  IADD3 R40, P2, R152, R41, RZ ;  /* 0x0000002998287210 */ /* 0x000fc40007f5e0ff */
[----:B------:R-:W-:Y:S01]  /*2120*/  P2R R72, PR, RZ, 0x2 ;  /* 0x00000002ff487803 */ /* 0x000fe20000000000 */
[----:B------:R-:W-:Y:S01]  /*2130*/  IMAD.IADD R9, R7, 0x1, R9 ;  /* 0x0000000107097824 */ /* 0x000fe200078e0209 */
[----:B------:R-:W-:Y:S01]  /*2140*/  SHF.L.U64.HI R45, R48, 0x6, R49 ;  /* 0x00000006302d7819 */ /* 0x000fe20000010231 */
[----:B------:R-:W0:Y:S01]  /*2150*/  LDC.64 R6, c[0x0][0x3f8] ;  /* 0x0000fe00ff067b82 */ /* 0x000e220000000a00 */
[C---:B--2---:R-:W-:Y:S02]  /*2160*/  IMAD R5, R0.reuse, UR6, RZ ;  /* 0x0000000600057c24 */ /* 0x044fe4000f8e02ff */
[----:B------:R-:W-:Y:S02]  /*2170*/  IMAD R3, R0, UR4, RZ ;  /* 0x0000000400037c24 */ /* 0x000fe4000f8e02ff */
[C---:B------:R-:W-:Y:S01]  /*2180*/  IMAD R21, R118.reuse, UR7, R5 ;  /* 0x0000000776157c24 */ /* 0x040fe2000f8e0205 */
[----:B------:R-:W-:Y:S01]  /*2190*/  ULDC.64 UR6, c[0x0][0x338] ;  /* 0x0000ce0000067ab9 */ /* 0x000fe20000000a00 */
[C---:B------:R-:W-:Y:S01]  /*21a0*/  IMAD R3, R118.reuse, UR5, R3 ;  /* 0x0000000576037c24 */ /* 0x040fe2000f8e0203 */
[----:B------:R-:W1:Y:S01]  /*21b0*/  LDC.64 R4, c[0x0][0x408] ;  /* 0x00010200ff047b82 */ /* 0x000e620000000a00 */
[----:B------:R-:W-:Y:S01]  /*21c0*/  IMAD.WIDE.U32 R8, R118, UR4, R8 ;  /* 0x0000000476087c25 */ /* 0x000fe2000f8e0008 */
[----:B------:R-:W-:-:S03]  /*21d0*/  ULDC.64 UR4, c[0x0][0x310] ;  /* 0x0000c40000047ab9 */ /* 0x000fc60000000a00 */
[----:B------:R-:W-:Y:S02]  /*21e0*/  IMAD.IADD R9, R9, 0x1, R3 ;  /* 0x0000000109097824 */ /* 0x000fe400078e0203 */
[----:B------:R-:W-:Y:S02]  /*21f0*/  IMAD.IADD R21, R11, 0x1, R21 ;  /* 0x000000010b157824 */ /* 0x000fe400078e0215 */
[----:B------:R-:W-:Y:S02]  /*2200*/  IMAD.MOV.U32 R20, RZ, RZ, R10 ;  /* 0x000000ffff147224 */ /* 0x000fe400078e000a */
[----:B------:R-:W-:-:S04]  /*2210*/  IMAD.WIDE.U32 R10, R152, R48, R22 ;  /* 0x00000030980a7225 */ /* 0x000fc800078e0016 */
[----:B------:R-:W-:Y:S01]  /*2220*/  IMAD.IADD R27, R22, 0x1, R27 ;  /* 0x00000001161b7824 */ /* 0x000fe200078e021b */
[----:B0-----:R-:W-:Y:S01]  /*2230*/  SHF.L.U64.HI R47, R6, 0x6, R7 ;  /* 0x00000006062f7819 */ /* 0x001fe20000010207 */
[----:B------:R-:W-:Y:S02]  /*2240*/  IMAD.SHL.U32 R52, R53, 0x2, RZ ;  /* 0x0000000235347824 */ /* 0x000fe400078e00ff */
[----:B------:R-:W-:Y:S01]  /*2250*/  VIADD R74, R22, 0x20 ;  /* 0x00000020164a7836 */ /* 0x000fe20000000000 */
[----:B------:R-:W-:Y:S01]  /*2260*/  SHF.R.S32.HI R46, RZ, 0x1f, R27 ;  /* 0x0000001fff2e7819 */ /* 0x000fe2000001141b */
[C---:B------:R-:W-:Y:S02]  /*2270*/  IMAD.X R41, R166.reuse, 0x1, R29, P2 ;  /* 0x00000001a6297824 */ /* 0x040fe400010e061d */
[-C--:B-1----:R-:W-:Y:S01]  /*2280*/  IMAD R14, R166, R4.reuse, RZ ;  /* 0x00000004a60e7224 */ /* 0x082fe200078e02ff */
[----:B------:R-:W-:Y:S01]  /*2290*/  LEA.HI R46, R46, R27, RZ, 0x3 ;  /* 0x0000001b2e2e7211 */ /* 0x000fe200078f18ff */
[C---:B------:R-:W-:Y:S01]  /*22a0*/  IMAD.SHL.U32 R51, R4.reuse, 0x40, RZ ;  /* 0x0000004004337824 */ /* 0x040fe200078e00ff */
[----:B------:R-:W-:Y:S01]  /*22b0*/  SHF.L.U64.HI R50, R4, 0x6, R5 ;  /* 0x0000000604327819 */ /* 0x000fe20000010205 */
[C---:B------:R-:W-:Y:S01]  /*22c0*/  IMAD R35, R152.reuse, R5, R14 ;  /* 0x0000000598237224 */ /* 0x040fe200078e020e */
[----:B------:R-:W-:Y:S01]  /*22d0*/  LOP3.LUT R56, R165, 0x38, R46, 0xf8, !PT ;  /* 0x00000038a5387812 */ /* 0x000fe200078ef82e */
[----:B------:R-:W-:-:S03]  /*22e0*/  IMAD.WIDE.U32 R14, R152, R4, R22 ;  /* 0x00000004980e7225 */ /* 0x000fc600078e0016 */
[----:B------:R-:W-:Y:S01]  /*22f0*/  LOP3.LUT R56, R184, R56, R167, 0xf6, !PT ;  /* 0x00000038b8387212 */ /* 0x000fe200078ef6a7 */
[----:B------:R-:W-:Y:S02]  /*2300*/  IMAD.IADD R15, R35, 0x1, R15 ;  /* 0x00000001230f7824 */ /* 0x000fe400078e020f */
[----:B-----5:R-:W-:Y:S01]  /*2310*/  IMAD.WIDE.U32 R38, R33, R4, R14 ;  /* 0x0000000421267225 */ /* 0x020fe200078e000e */
[----:B---3--:R-:W-:Y:S02]  /*2320*/  SHF.R.S32.HI R0, RZ, 0x1f, R119 ;  /* 0x0000001fff007819 */ /* 0x008fe40000011477 */
[----:B------:R-:W-:Y:S02]  /*2330*/  SEL R119, R119, RZ, !P0 ;  /* 0x000000ff77777207 */ /* 0x000fe40004000000 */
[----:B------:R-:W-:-:S03]  /*2340*/  SEL R0, R0, RZ, !P0 ;  /* 0x000000ff00007207 */ /* 0x000fc60004000000 */
[----:B------:R-:W-:-:S04]  /*2350*/  IMAD.WIDE.U32 R18, R119, UR4, R8 ;  /* 0x0000000477127c25 */ /* 0x000fc8000f8e0008 */
[----:B------:R-:W-:Y:S01]  /*2360*/  IMAD R12, R0, UR4, RZ ;  /* 0x00000004000c7c24 */ /* 0x000fe2000f8e02ff */
[----:B------:R-:W-:Y:S01]  /*2370*/  IADD3 R44, P0, R18, R10, RZ ;  /* 0x0000000a122c7210 */ /* 0x000fe20007f1e0ff */
[----:B------:R-:W-:Y:S01]  /*2380*/  IMAD R0, R0, UR6, RZ ;  /* 0x0000000600007c24 */ /* 0x000fe2000f8e02ff */
[----:B------:R-:W-:Y:S01]  /*2390*/  ULDC UR4, c[0x0][0x2f4] ;  /* 0x0000bd0000047ab9 */ /* 0x000fe20000000800 */
[C---:B------:R-:W-:Y:S01]  /*23a0*/  IMAD R3, R119.reuse, UR5, R12 ;  /* 0x0000000577037c24 */ /* 0x040fe2000f8e020c */
[----:B------:R-:W-:Y:S01]  /*23b0*/  ISETP.GE.AND P1, PT, R74, UR4, PT ;  /* 0x000000044a007c0c */ /* 0x000fe2000bf26270 */
[C---:B------:R-:W-:Y:S02]  /*23c0*/  IMAD R8, R166.reuse, R48, RZ ;  /* 0x00000030a6087224 */ /* 0x040fe400078e02ff */
[----:B------:R-:W-:Y:S02]  /*23d0*/  IMAD R61, R119, UR7, R0 ;  /* 0x00000007773d7c24 */ /* 0x000fe4000f8e0200 */
[----:B------:R-:W-:-:S02]  /*23e0*/  IMAD R0, R166, R6, RZ ;  /* 0x00000006a6007224 */ /* 0x000fc400078e02ff */
[C---:B------:R-:W-:Y:S02]  /*23f0*/  IMAD R12, R152.reuse, R49, R8 ;  /* 0x00000031980c7224 */ /* 0x040fe400078e0208 */
[----:B------:R-:W-:Y:S02]  /*2400*/  IMAD.IADD R3, R19, 0x1, R3 ;  /* 0x0000000113037824 */ /* 0x000fe400078e0203 */
[C---:B------:R-:W-:Y:S02]  /*2410*/  IMAD R31, R152.reuse, R7, R0 ;  /* 0x00000007981f7224 */ /* 0x040fe400078e0200 */
[-C--:B------:R-:W-:Y:S01]  /*2420*/  IMAD.WIDE.U32 R8, R152, R6.reuse, R154 ;  /* 0x0000000698087225 */ /* 0x080fe200078e009a */
[----:B------:R-:W-:Y:S02]  /*2430*/  IADD3.X R0, R3, R11, R12, P0, !PT ;  /* 0x0000000b03007210 */ /* 0x000fe400007fe40c */
[----:B------:R-:W-:Y:S01]  /*2440*/  ISETP.GE.AND P0, PT, R22, UR4, PT ;  /* 0x0000000416007c0c */ /* 0x000fe2000bf06270 */
[----:B------:R-:W-:-:S04]  /*2450*/  IMAD.WIDE.U32 R12, R152, R6, R22 ;  /* 0x00000006980c7225 */ /* 0x000fc800078e0016 */
[----:B------:R-:W-:Y:S02]  /*2460*/  IMAD.IADD R9, R9, 0x1, R31 ;  /* 0x0000000109097824 */ /* 0x000fe400078e021f */
[----:B------:R-:W-:Y:S01]  /*2470*/  IMAD.IADD R13, R31, 0x1, R13 ;  /* 0x000000011f0d7824 */ /* 0x000fe200078e020d */
[----:B------:R-:W-:Y:S01]  /*2480*/  SHF.R.S32.HI R31, RZ, 0x1f, R33 ;  /* 0x0000001fff1f7819 */ /* 0x000fe20000011421 */
[----:B------:R-:W-:-:S04]  /*2490*/  IMAD.WIDE.U32 R10, R152, R4, R154 ;  /* 0x00000004980a7225 */ /* 0x000fc800078e009a */
[----:B------:R-:W-:Y:S02]  /*24a0*/  IMAD R26, R31, R6, RZ ;  /* 0x000000061f1a7224 */ /* 0x000fe400078e02ff */
[----:B------:R-:W-:Y:S02]  /*24b0*/  IMAD.IADD R11, R11, 0x1, R35 ;  /* 0x000000010b0b7824 */ /* 0x000fe400078e0223 */
[----:B------:R-:W-:Y:S02]  /*24c0*/  IMAD R55, R33, R7, R26 ;  /* 0x0000000721377224 */ /* 0x000fe400078e021a */
[----:B------:R-:W-:Y:S02]  /*24d0*/  IMAD R28, R31, R4, RZ ;  /* 0x000000041f1c7224 */ /* 0x000fe400078e02ff */
[----:B------:R-:W-:-:S04]  /*24e0*/  IMAD.WIDE.U32 R26, R33, R6, R8 ;  /* 0x00000006211a7225 */ /* 0x000fc800078e0008 */
[----:B------:R-:W-:-:S04]  /*24f0*/  IMAD.WIDE.U32 R34, R33, R6, R12 ;  /* 0x0000000621227225 */ /* 0x000fc800078e000c */
[C---:B------:R-:W-:Y:S02]  /*2500*/  IMAD R59, R33.reuse, R5, R28 ;  /* 0x00000005213b7224 */ /* 0x040fe400078e021c */
[----:B------:R-:W-:-:S04]  /*2510*/  IMAD.WIDE.U32 R36, R33, R4, R10 ;  /* 0x0000000421247225 */ /* 0x000fc800078e000a */
[----:B------:R-:W-:Y:S02]  /*2520*/  IMAD.IADD R53, R27, 0x1, R55 ;  /* 0x000000011b357824 */ /* 0x000fe400078e0237 */
[----:B------:R-:W-:Y:S01]  /*2530*/  IMAD.IADD R54, R55, 0x1, R35 ;  /* 0x0000000137367824 */ /* 0x000fe200078e0223 */
[----:B------:R-:W-:Y:S01]  /*2540*/  LOP3.LUT R55, R46, 0xfffffff8, RZ, 0xc0, !PT ;  /* 0xfffffff82e377812 */ /* 0x000fe200078ec0ff */
[----:B------:R-:W-:-:S03]  /*2550*/  IMAD.WIDE.U32 R20, R119, UR6, R20 ;  /* 0x0000000677147c25 */ /* 0x000fc6000f8e0014 */
[----:B------:R-:W-:Y:S01]  /*2560*/  SHF.R.S32.HI R58, RZ, 0x1f, R55 ;  /* 0x0000001fff3a7819 */ /* 0x000fe20000011437 */
[----:B------:R-:W-:Y:S02]  /*2570*/  IMAD.IADD R57, R37, 0x1, R59 ;  /* 0x0000000125397824 */ /* 0x000fe400078e023b */
[----:B------:R-:W-:Y:S02]  /*2580*/  IMAD.SHL.U32 R48, R48, 0x40, RZ ;  /* 0x0000004030307824 */ /* 0x000fe400078e00ff */
[----:B------:R-:W-:Y:S02]  /*2590*/  IMAD.SHL.U32 R49, R6, 0x40, RZ ;  /* 0x0000004006317824 */ /* 0x000fe400078e00ff */
[----:B------:R-:W-:Y:S02]  /*25a0*/  IMAD.IADD R59, R59, 0x1, R39 ;  /* 0x000000013b3b7824 */ /* 0x000fe400078e0227 */
[----:B------:R-:W-:-:S07]  /*25b0*/  IMAD.IADD R61, R21, 0x1, R61 ;  /* 0x00000001153d7824 */ /* 0x000fce00078e023d */
.L_x_3634:
        /* <DEDUP_REMOVED lines=36> */
[----:B------:R-:W-:Y:S01]  /*2800*/  IADD3 R8, P3, R26, R4, RZ ;  /* 0x000000041a087210 */ /* 0x000fe20007f7e0ff */
[----:B------:R-:W-:Y:S01]  /*2810*/  IMAD R6, R50, R43, RZ ;  /* 0x0000002b32067224 */ /* 0x000fe200078e02ff */
[----:B------:R-:W-:Y:S01]  /*2820*/  ULDC.64 UR6, c[0x0][0x400] ;  /* 0x0001000000067ab9 */ /* 0x000fe20000000a00 */
[----:B------:R-:W-:Y:S01]  /*2830*/  IMAD.MOV.U32 R4, RZ, RZ, R36 ;  /* 0x000000ffff047224 */ /* 0x000fe200078e0024 */
[----:B------:R-:W-:Y:S01]  /*2840*/  ULDC.64 UR4, c[0x0][0x3e8] ;  /* 0x0000fa0000047ab9 */ /* 0x000fe20000000a00 */
[----:B------:R-:W-:Y:S02]  /*2850*/  IMAD.MOV.U32 R5, RZ, RZ, R57 ;  /* 0x000000ffff057224 */ /* 0x000fe400078e0039 */
[-C--:B------:R-:W-:Y:S02]  /*2860*/  IMAD R7, R60, R51.reuse, R6 ;  /* 0x000000333c077224 */ /* 0x080fe400078e0206 */
[----:B------:R-:W-:-:S04]  /*2870*/  IMAD.WIDE.U32 R4, R43, R51, R4 ;  /* 0x000000332b047225 */ /* 0x000fc800078e0004 */
[----:B------:R-:W-:Y:S01]  /*2880*/  IMAD.X R9, R64, 0x1, R53, P3 ;  /* 0x0000000140097824 */ /* 0x000fe200018e0635 */
[----:B------:R-:W-:Y:S01]  /*2890*/  LEA R6, P3, R4, UR6, 0x1 ;  /* 0x0000000604067c11 */ /* 0x000fe2000f8608ff */
[----:B------:R-:W-:-:S05]  /*28a0*/  IMAD.IADD R5, R5, 0x1, R7 ;  /* 0x0000000105057824 */ /* 0x000fca00078e0207 */
[----:B------:R-:W-:Y:S02]  /*28b0*/  LEA.HI.X R7, R4, UR7, R5, 0x1, P3 ;  /* 0x0000000704077c11 */ /* 0x000fe400098f0c05 */
[----:B------:R-:W-:-:S04]  /*28c0*/  LEA R4, P3, R8, UR4, 0x1 ;  /* 0x0000000408047c11 */ /* 0x000fc8000f8608ff */
[----:B------:R-:W-:Y:S02]  /*28d0*/  LEA.HI.X R5, R8, UR5, R9, 0x1, P3 ;  /* 0x0000000508057c11 */ /* 0x000fe400098f0c09 */
[----:B------:R-:W-:Y:S02]  /*28e0*/  ISETP.GE.AND P3, PT, R154, R75, PT ;  /* 0x0000004b9a00720c */ /* 0x000fe40003f66270 */
[----:B------:R-:W-:Y:S02]  /*28f0*/  CS2R R8, SRZ ;  /* 0x0000000000087805 */ /* 0x000fe4000001ff00 */
[----:B------:R-:W-:-:S09]  /*2900*/  CS2R R10, SRZ ;  /* 0x00000000000a7805 */ /* 0x000fd2000001ff00 */
[----:B------:R0:W5:Y:S04]  /*2910*/  @!P3 LDG.E.64 R28, desc[UR44][R4.64] ;  /* 0x0000002c041cb981 */ /* 0x000168000c1e1b00 */
[----:B------:R0:W5:Y:S01]  /*2920*/  @!P3 LDG.E.64 R14, desc[UR44][R6.64] ;  /* 0x0000002c060eb981 */ /* 0x000162000c1e1b00 */
[----:B------:R-:W-:-:S13]  /*2930*/  ISETP.GE.AND P3, PT, R161, R75, PT ;  /* 0x0000004ba100720c */ /* 0x000fda0003f66270 */
[----:B------:R0:W5:Y:S04]  /*2940*/  @!P3 LDG.E.64 R8, desc[UR44][R4.64+0x20] ;  /* 0x0000202c0408b981 */ /* 0x000168000c1e1b00 */
[----:B------:R0:W5:Y:S02]  /*2950*/  @!P3 LDG.E.64 R10, desc[UR44][R6.64+0x20] ;  /* 0x0000202c060ab981 */ /* 0x000164000c1e1b00 */
.L_x_3609:
[----:B------:R-:W-:Y:S05]  /*2960*/  BSYNC B1 ;  /* 0x0000000000017941 */ /* 0x000fea0003800000 */
.L_x_3608:
[----:B------:R-:W-:Y:S01]  /*2970*/  UISETP.NE.AND UP0, UPT, UR46, 0x3, UPT ;  /* 0x000000032e00788c */ /* 0x000fe2000bf05270 */
[----:B0----5:R-:W-:Y:S02]  /*2980*/  IMAD.MOV.U32 R4, RZ, RZ, R8 ;  /* 0x000000ffff047224 */ /* 0x021fe400078e0008 */
[----:B------:R-:W-:Y:S02]  /*2990*/  IMAD.MOV.U32 R5, RZ, RZ, R9 ;  /* 0x000000ffff057224 */ /* 0x000fe400078e0009 */
[----:B------:R-:W-:Y:S01]  /*29a0*/  IMAD.MOV.U32 R6, RZ, RZ, R28 ;  /* 0x000000ffff067224 */ /* 0x000fe200078e001c */
        /* <DEDUP_REMOVED lines=12> */
.L_x_3610:
[----:B------:R-:W-:Y:S01]  /*2a70*/  IMAD R60, R153, 0x8, R2 ;  /* 0x00000008993c7824 */ /* 0x000fe200078e0202 */
[----:B------:R-:W-:Y:S01]  /*2a80*/  SHF.L.U32 R67, R156, 0x1f, RZ ;  /* 0x0000001f9c437819 */ /* 0x000fe200000006ff */
[----:B------:R-:W-:Y:S03]  /*2a90*/  BSSY B1, `(.L_x_3611) ;  /* 0x0000003000017945 */ /* 0x000fe60003800000 */
[----:B------:R-:W0:Y:S02]  /*2aa0*/  SYNCS.PHASECHK.TRANS64.TRYWAIT P5, [R60+URZ+0x38890], R67 ;  /* 0x038890433c0075a7 */ /* 0x000e2400080a017f */
[----:B0-----:R-:W-:Y:S05]  /*2ab0*/  @!P5 BRA `(.L_x_3612) ;  /* 0x000003bc00a8d947 */ /* 0x001fea0003800000 */
.L_x_4005:
[----:B------:R-:W-:Y:S05]  /*2ac0*/  BSYNC B1 ;  /* 0x0000000000017941 */ /* 0x000fea0003800000 */
.L_x_3611:
        /* <DEDUP_REMOVED lines=33> */
[----:B------:R-:W-:Y:S02]  /*2ce0*/  HADD2.F32 R14, -RZ, R14.H0_H0 ;  /* 0x2000000eff0e7230 */ /* 0x000fe40000004100 */
[-C--:B------:R-:W-:Y:S01]  /*2cf0*/  FMUL.FTZ R71, R6, R29.reuse ;  /* 0x0000001d06477220 */ /* 0x080fe20000410000 */
[--C-:B------:R-:W-:Y:S02]  /*2d00*/  HADD2.F32 R7, -RZ, R63.reuse.H0_H0 ;  /* 0x2000003fff077230 */ /* 0x100fe40000004100 */
[----:B------:R-:W-:Y:S02]  /*2d10*/  HADD2.F32 R15, -RZ, R63.H1_H1 ;  /* 0x3000003fff0f7230 */ /* 0x000fe40000004100 */
[-C--:B------:R-:W-:Y:S01]  /*2d20*/  FMUL.FTZ R63, R5, R28.reuse ;  /* 0x0000001c053f7220 */ /* 0x080fe20000410000 */
[----:B------:R-:W-:Y:S01]  /*2d30*/  FMUL.FTZ R28, R4, R28 ;  /* 0x0000001c041c7220 */ /* 0x000fe20000410000 */
[----:B------:R-:W-:-:S02]  /*2d40*/  FMUL.FTZ R29, R14, R29 ;  /* 0x0000001d0e1d7220 */ /* 0x000fc40000410000 */
[-C--:B------:R-:W-:Y:S01]  /*2d50*/  FFMA.FTZ R63, R4, R7.reuse, -R63 ;  /* 0x00000007043f7223 */ /* 0x080fe2000001083f */
[----:B------:R-:W-:Y:S01]  /*2d60*/  FFMA.FTZ R28, R5, R7, R28 ;  /* 0x00000007051c7223 */ /* 0x000fe2000001001c */
[-C--:B------:R-:W-:Y:S01]  /*2d70*/  FFMA.FTZ R71, R14, R15.reuse, -R71 ;  /* 0x0000000f0e477223 */ /* 0x080fe20000010847 */
[----:B------:R-:W-:Y:S01]  /*2d80*/  FFMA.FTZ R6, R6, R15, R29 ;  /* 0x0000000f06067223 */ /* 0x000fe2000001001d */
[----:B------:R-:W-:Y:S02]  /*2d90*/  F2FP.F16.F32.PACK_AB R5, R69, R64 ;  /* 0x000000404505723e */ /* 0x000fe400000000ff */
[----:B------:R-:W-:Y:S02]  /*2da0*/  F2FP.F16.F32.PACK_AB R7, R73, R66 ;  /* 0x000000424907723e */ /* 0x000fe400000000ff */
[----:B------:R-:W-:Y:S02]  /*2db0*/  F2FP.F16.F32.PACK_AB R4, R28, R63 ;  /* 0x0000003f1c04723e */ /* 0x000fe400000000ff */
[----:B------:R-:W-:-:S07]  /*2dc0*/  F2FP.F16.F32.PACK_AB R6, R6, R71 ;  /* 0x000000470606723e */ /* 0x000fce00000000ff */
.L_x_3617:
[----:B------:R-:W-:Y:S05]  /*2dd0*/  BSYNC B2 ;  /* 0x0000000000027941 */ /* 0x000fea0003800000 */
.L_x_3616:
[----:B--2---:R1:W-:Y:S02]  /*2de0*/  STG.E.128 desc[UR44][R12.64], R4 ;  /* 0x000000040c007986 */ /* 0x0043e4000c101d2c */
.L_x_3615:
[----:B------:R-:W-:Y:S05]  /*2df0*/  BSYNC B1 ;  /* 0x0000000000017941 */ /* 0x000fea0003800000 */
.L_x_3614:
[----:B------:R-:W-:Y:S05]  /*2e00*/  @P1 BRA `(.L_x_3613) ;  /* 0x0000000c00d81947 */ /* 0x000fea0003800000 */
[----:B-1----:R-:W2:Y:S01]  /*2e10*/  LDL R4, [R1+0x44c] ;  /* 0x00044c0001047983 */ /* 0x002ea20000100800 */
[----:B------:R-:W-:Y:S01]  /*2e20*/  IMAD.MOV.U32 R160, RZ, RZ, 0x20 ;  /* 0x00000020ffa07424 */ /* 0x000fe200078e00ff */
[----:B------:R-:W-:Y:S01]  /*2e30*/  BSSY B1, `(.L_x_3618) ;  /* 0x0000031000017945 */ /* 0x000fe20003800000 */
[----:B--2---:R-:W-:-:S04]  /*2e40*/  LOP3.LUT P4, RZ, R4, 0x1000, RZ, 0xc0, !PT ;  /* 0x0000100004ff7812 */ /* 0x004fc8000788c0ff */
        /* <DEDUP_REMOVED lines=47> */
.L_x_3619:
[----:B------:R-:W-:Y:S05]  /*3140*/  BSYNC B1 ;  /* 0x0000000000017941 */ /* 0x000fea0003800000 */
.L_x_3618:
[----:B-1----:R2:W-:Y:S01]  /*3150*/  STG.E.128 desc[UR44][R12.64+0x40], R4 ;  /* 0x000040040c007986 */ /* 0x0025e2000c101d2c */
[----:B------:R-:W-:Y:S05]  /*3160*/  BRA `(.L_x_3613) ;  /* 0x0000000c00007947 */ /* 0x000fea0003800000 */
.L_x_3607:
[----:B------:R-:W-:Y:S01]  /*3170*/  IMAD R65, R43, -0x40, R42 ;  /* 0xffffffc02b417824 */ /* 0x000fe200078e022a */
[----:B------:R-:W-:-:S04]  /*3180*/  ISETP.GE.AND P4, PT, R22, R75, PT ;  /* 0x0000004b1600720c */ /* 0x000fc80003f86270 */
[----:B------:R-:W-:-:S04]  /*3190*/  VIMNMX R65, R65, 0x40, PT ;  /* 0x0000004041417848 */ /* 0x000fc80003fe0100 */
[----:B------:R-:W-:-:S13]  /*31a0*/  ISETP.GE.OR P3, PT, R152, R65, P4 ;  /* 0x000000419800720c */ /* 0x000fda0002766670 */
[----:B------:R-:W0:Y:S01]  /*31b0*/  @!P3 LDC.64 R12, c[0x0][0x3e8] ;  /* 0x0000fa00ff0cbb82 */ /* 0x000e220000000a00 */
[----:B------:R-:W-:-:S05]  /*31c0*/  @!P3 IADD3 R4, P5, R34, R4, RZ ;  /* 0x000000042204b210 */ /* 0x000fca0007fbe0ff */
[----:B------:R-:W-:Y:S02]  /*31d0*/  @!P3 IMAD.X R5, R64, 0x1, R54, P5 ;  /* 0x000000014005b824 */ /* 0x000fe400028e0636 */
[----:B------:R-:W1:Y:S01]  /*31e0*/  @!P3 LDC.64 R28, c[0x0][0x400] ;  /* 0x00010000ff1cbb82 */ /* 0x000e620000000a00 */
[----:B0-----:R-:W-:-:S04]  /*31f0*/  @!P3 LEA R12, P5, R4, R12, 0x1 ;  /* 0x0000000c040cb211 */ /* 0x001fc800078a08ff */
[----:B------:R-:W-:Y:S01]  /*3200*/  @!P3 LEA.HI.X R13, R4, R13, R5, 0x1, P5 ;  /* 0x0000000d040db211 */ /* 0x000fe200028f0c05 */
[----:B------:R-:W-:Y:S02]  /*3210*/  @!P3 IMAD R4, R50, R43, RZ ;  /* 0x0000002b3204b224 */ /* 0x000fe400078e02ff */
[----:B------:R-:W-:Y:S02]  /*3220*/  @!P3 IMAD.MOV.U32 R5, RZ, RZ, R59 ;  /* 0x000000ffff05b224 */ /* 0x000fe400078e003b */
[----:B------:R-:W-:Y:S02]  /*3230*/  @!P3 IMAD R7, R60, R51, R4 ;  /* 0x000000333c07b224 */ /* 0x000fe400078e0204 */
[----:B------:R-:W-:-:S04]  /*3240*/  @!P3 IMAD.MOV.U32 R4, RZ, RZ, R38 ;  /* 0x000000ffff04b224 */ /* 0x000fc800078e0026 */
[----:B------:R-:W-:-:S04]  /*3250*/  @!P3 IMAD.WIDE.U32 R4, R43, R51, R4 ;  /* 0x000000332b04b225 */ /* 0x000fc800078e0004 */
[----:B------:R-:W-:Y:S01]  /*3260*/  @!P3 IMAD.IADD R5, R7, 0x1, R5 ;  /* 0x000000010705b824 */ /* 0x000fe200078e0205 */
[C---:B-1----:R-:W-:Y:S02]  /*3270*/  @!P3 LEA R28, P5, R4.reuse, R28, 0x1 ;  /* 0x0000001c041cb211 */ /* 0x042fe400078a08ff */
[----:B------:R-:W-:Y:S02]  /*3280*/  CS2R R6, SRZ ;  /* 0x0000000000067805 */ /* 0x000fe4000001ff00 */
[----:B------:R-:W-:Y:S02]  /*3290*/  @!P3 LEA.HI.X R29, R4, R29, R5, 0x1, P5 ;  /* 0x0000001d041db211 */ /* 0x000fe400028f0c05 */
[----:B------:R-:W-:Y:S02]  /*32a0*/  CS2R R4, SRZ ;  /* 0x0000000000047805 */ /* 0x000fe4000001ff00 */
[----:B------:R-:W-:Y:S02]  /*32b0*/  CS2R R10, SRZ ;  /* 0x00000000000a7805 */ /* 0x000fe4000001ff00 */
[----:B------:R-:W-:-:S02]  /*32c0*/  CS2R R8, SRZ ;  /* 0x0000000000087805 */ /* 0x000fc4000001ff00 */
[----:B------:R-:W2:Y:S04]  /*32d0*/  @!P3 LDG.E.128 R4, desc[UR44][R12.64] ;  /* 0x0000002c0c04b981 */ /* 0x000ea8000c1e1d00 */
[----:B------:R-:W3:Y:S01]  /*32e0*/  @!P3 LDG.E.128 R8, desc[UR44][R28.64] ;  /* 0x0000002c1c08b981 */ /* 0x000ee2000c1e1d00 */
[----:B------:R-:W-:-:S06]  /*32f0*/  UISETP.NE.AND UP0, UPT, UR46, 0x3, UPT ;  /* 0x000000032e00788c */ /* 0x000fcc000bf05270 */
[----:B------:R-:W-:Y:S01]  /*3300*/  PLOP3.LUT P3, PT, PT, PT, UP0, 0x80, 0x0 ;  /* 0x000000000000781c */ /* 0x000fe20003f6f008 */
[----:B--2---:R-:W-:Y:S02]  /*3310*/  IMAD.MOV.U32 R60, RZ, RZ, R7 ;  /* 0x000000ffff3c7224 */ /* 0x004fe400078e0007 */
[----:B------:R-:W-:Y:S02]  /*3320*/  IMAD.MOV.U32 R66, RZ, RZ, R5 ;  /* 0x000000ffff427224 */ /* 0x000fe400078e0005 */
[----:B------:R-:W-:Y:S01]  /*3330*/  IMAD.MOV.U32 R30, RZ, RZ, R6 ;  /* 0x000000ffff1e7224 */ /* 0x000fe200078e0006 */
[----:B------:R-:W-:Y:S01]  /*3340*/  PRMT R79, R79, 0x5410, R60 ;  /* 0x000054104f4f7816 */ /* 0x000fe2000000003c */
[----:B------:R-:W-:Y:S01]  /*3350*/  IMAD.MOV.U32 R64, RZ, RZ, R4 ;  /* 0x000000ffff407224 */ /* 0x000fe200078e0004 */
[----:B------:R-:W-:Y:S01]  /*3360*/  PRMT R76, R76, 0x5410, R66 ;  /* 0x000054104c4c7816 */ /* 0x000fe20000000042 */
[----:B---3--:R-:W-:Y:S02]  /*3370*/  IMAD.MOV.U32 R12, RZ, RZ, R10 ;  /* 0x000000ffff0c7224 */ /* 0x008fe400078e000a */
        /* <DEDUP_REMOVED lines=9> */
.L_x_3620:
[----:B------:R-:W-:Y:S01]  /*3410*/  IMAD R60, R153, 0x8, R2 ;  /* 0x00000008993c7824 */ /* 0x000fe200078e0202 */
[----:B------:R-:W-:Y:S01]  /*3420*/  SHF.L.U32 R67, R156, 0x1f, RZ ;  /* 0x0000001f9c437819 */ /* 0x000fe200000006ff */
[----:B------:R-:W-:Y:S03]  /*3430*/  BSSY B1, `(.L_x_3621) ;  /* 0x0000003000017945 */ /* 0x000fe60003800000 */
[----:B------:R-:W0:Y:S02]  /*3440*/  SYNCS.PHASECHK.TRANS64.TRYWAIT P5, [R60+URZ+0x38890], R67 ;  /* 0x038890433c0075a7 */ /* 0x000e2400080a017f */
[----:B0-----:R-:W-:Y:S05]  /*3450*/  @!P5 BRA `(.L_x_3622) ;  /* 0x000003b40054d947 */ /* 0x001fea0003800000 */
.L_x_4006:
[----:B------:R-:W-:Y:S05]  /*3460*/  BSYNC B1 ;  /* 0x0000000000017941 */ /* 0x000fea0003800000 */
.L_x_3621:
        /* <DEDUP_REMOVED lines=12> */
[----:B------:R-:W-:Y:S02]  /*3530*/  LEA R70, P5, R12, R62, 0x1 ;  /* 0x0000003e0c467211 */ /* 0x000fe400078a08ff */
[----:B------:R-:W-:-:S02]  /*3540*/  ISETP.NE.AND P6, PT, R72, RZ, PT ;  /* 0x000000ff4800720c */ /* 0x000fc40003fc5270 */
[----:B------:R-:W-:Y:S01]  /*3550*/  LEA.HI.X R71, R12, R63, R13, 0x1, P5 ;  /* 0x0000003f0c477211 */ /* 0x000fe200028f0c0d */
[----:B-1----:R-:W-:-:S05]  /*3560*/  IMAD.IADD R13, R73, 0x1, -R52 ;  /* 0x00000001490d7824 */ /* 0x002fca00078e0a34 */
[----:B------:R-:W-:-:S04]  /*3570*/  SEL R13, R52, R13, !P6 ;  /* 0x0000000d340d7207 */ /* 0x000fc80007000000 */
[----:B------:R-:W-:-:S04]  /*3580*/  SHF.R.S32.HI R12, RZ, 0x1f, R13 ;  /* 0x0000001fff0c7819 */ /* 0x000fc8000001140d */
[----:B------:R-:W-:-:S04]  /*3590*/  LEA.HI R12, R12, R13, RZ, 0x4 ;  /* 0x0000000d0c0c7211 */ /* 0x000fc800078f20ff */
[----:B------:R-:W-:-:S04]  /*35a0*/  SHF.R.S32.HI R13, RZ, 0x4, R12 ;  /* 0x00000004ff0d7819 */ /* 0x000fc8000001140c */
[----:B------:R-:W-:-:S05]  /*35b0*/  LEA.HI.SX32 R13, R46, R13, 0x1d ;  /* 0x0000000d2e0d7211 */ /* 0x000fca00078feaff */
[----:B------:R-:W-:Y:S02]  /*35c0*/  IMAD.SHL.U32 R66, R13, 0x8, RZ ;  /* 0x000000080d427824 */ /* 0x000fe400078e00ff */
[----:B------:R-:W-:-:S03]  /*35d0*/  IMAD.IADD R13, R56, 0x1, R31 ;  /* 0x00000001380d7824 */ /* 0x000fc600078e021f */
[----:B------:R-:W-:Y:S01]  /*35e0*/  LOP3.LUT R12, R165, 0x38, R66, 0xf8, !PT ;  /* 0x00000038a50c7812 */ /* 0x000fe200078ef842 */
[----:B------:R-:W-:-:S03]  /*35f0*/  IMAD R13, R13, 0x2, R2 ;  /* 0x000000020d0d7824 */ /* 0x000fc600078e0202 */
[----:B------:R-:W-:-:S05]  /*3600*/  LOP3.LUT R12, R184, R12, R167, 0xf6, !PT ;  /* 0x0000000cb80c7212 */ /* 0x000fca00078ef6a7 */
[----:B------:R-:W-:Y:S02]  /*3610*/  IMAD.IADD R31, R31, 0x1, R12 ;  /* 0x000000011f1f7824 */ /* 0x000fe400078e020c */
[----:B------:R-:W1:Y:S02]  /*3620*/  LDS.128 R12, [R13+0x22400] ;  /* 0x022400000d0c7984 */ /* 0x000e640000000c00 */
[----:B------:R-:W-:-:S06]  /*3630*/  IMAD R31, R31, 0x2, R2 ;  /* 0x000000021f1f7824 */ /* 0x000fcc00078e0202 */
        /* <DEDUP_REMOVED lines=36> */
[CC--:B------:R-:W-:Y:S01]  /*3880*/  FMUL.FTZ R80, R4.reuse, R7.reuse ;  /* 0x0000000704507220 */ /* 0x0c0fe20000410000 */
[----:B------:R-:W-:Y:S02]  /*3890*/  HADD2.F32 R8, -RZ, R77.H0_H0 ;  /* 0x2000004dff087230 */ /* 0x000fe40000004100 */
[----:B------:R-:W-:Y:S01]  /*38a0*/  FMUL.FTZ R10, R15, R10 ;  /* 0x0000000a0f0a7220 */ /* 0x000fe20000410000 */
[C---:B------:R-:W-:Y:S01]  /*38b0*/  FMUL.FTZ R9, R5.reuse, R7 ;  /* 0x0000000705097220 */ /* 0x040fe20000410000 */
[----:B------:R-:W-:Y:S01]  /*38c0*/  FFMA.FTZ R80, R5, R6, R80 ;  /* 0x0000000605507223 */ /* 0x000fe20000010050 */
[----:B------:R-:W-:Y:S02]  /*38d0*/  HADD2.F32 R5, -RZ, R28.H0_H0 ;  /* 0x2000001cff057230 */ /* 0x000fe40000004100 */
[-C--:B------:R-:W-:Y:S01]  /*38e0*/  FFMA.FTZ R82, R15, R8.reuse, -R82 ;  /* 0x000000080f527223 */ /* 0x080fe20000010852 */
[----:B------:R-:W-:Y:S01]  /*38f0*/  FFMA.FTZ R79, R31, R8, R10 ;  /* 0x000000081f4f7223 */ /* 0x000fe2000001000a */
[----:B------:R-:W-:Y:S01]  /*3900*/  FFMA.FTZ R77, R4, R6, -R9 ;  /* 0x00000006044d7223 */ /* 0x000fe20000010809 */
[----:B------:R-:W-:-:S02]  /*3910*/  HADD2.F32 R8, -RZ, R86.H1_H1 ;  /* 0x30000056ff087230 */ /* 0x000fc40000004100 */
[----:B------:R-:W-:Y:S02]  /*3920*/  HADD2.F32 R9, -RZ, R83.H0_H0 ;  /* 0x20000053ff097230 */ /* 0x000fe40000004100 */
[----:B------:R-:W-:Y:S02]  /*3930*/  HADD2.F32 R4, -RZ, R12.H0_H0 ;  /* 0x2000000cff047230 */ /* 0x000fe40000004100 */
[-C--:B------:R-:W-:Y:S01]  /*3940*/  FMUL.FTZ R11, R5, R8.reuse ;  /* 0x00000008050b7220 */ /* 0x080fe20000410000 */
[----:B------:R-:W-:Y:S01]  /*3950*/  HADD2.F32 R28, -RZ, R28.H1_H1 ;  /* 0x3000001cff1c7230 */ /* 0x000fe20000004100 */
[----:B------:R-:W-:Y:S01]  /*3960*/  F2FP.F16.F32.PACK_AB R77, R82, R77 ;  /* 0x0000004d524d723e */ /* 0x000fe200000000ff */
        /* <DEDUP_REMOVED lines=33> */
.L_x_3624:
[----:B------:R-:W-:Y:S05]  /*3b80*/  BSYNC B1 ;  /* 0x0000000000017941 */ /* 0x000fea0003800000 */
.L_x_3623:
[----:B-1----:R3:W-:Y:S01]  /*3b90*/  STG.E.128 desc[UR44][R70.64], R12 ;  /* 0x0000000c46007986 */ /* 0x0027e2000c101d2c */
[----:B------:R-:W-:-:S13]  /*3ba0*/  ISETP.GE.AND P4, PT, R66, R73, PT ;  /* 0x000000494200720c */ /* 0x000fda0003f86270 */
[----:B------:R-:W-:Y:S05]  /*3bb0*/  @P4 BRA `(.L_x_3613) ;  /* 0x00000000006c4947 */ /* 0x000fea0003800000 */
[--C-:B------:R-:W-:Y:S02]  /*3bc0*/  SHF.R.S32.HI R4, RZ, 0x1f, R66.reuse ;  /* 0x0000001fff047819 */ /* 0x100fe40000011442 */
[----:B------:R-:W-:-:S04]  /*3bd0*/  IADD3 R66, P4, P5, R18, R68, R66 ;  /* 0x0000004412427210 */ /* 0x000fc80007d9e042 */
[----:B------:R-:W-:Y:S02]  /*3be0*/  IADD3.X R4, R3, R64, R4, P4, P5 ;  /* 0x0000004003047210 */ /* 0x000fe400027ea404 */
[----:B------:R-:W-:-:S04]  /*3bf0*/  LEA R62, P4, R66, R62, 0x1 ;  /* 0x0000003e423e7211 */ /* 0x000fc800078808ff */
[----:B------:R-:W-:-:S05]  /*3c00*/  LEA.HI.X R63, R66, R63, R4, 0x1, P4 ;  /* 0x0000003f423f7211 */ /* 0x000fca00020f0c04 */
[----:B--2---:R4:W-:Y:S01]  /*3c10*/  STG.E.128 desc[UR44][R62.64], R28 ;  /* 0x0000001c3e007986 */ /* 0x0049e2000c101d2c */
[----:B------:R-:W-:Y:S05]  /*3c20*/  BRA `(.L_x_3613) ;  /* 0x0000000000507947 */ /* 0x000fea0003800000 */
.L_x_3606:
[----:B------:R-:W-:-:S06]  /*3c30*/  UISETP.NE.AND UP0, UPT, UR46, 0x3, UPT ;  /* 0x000000032e00788c */ /* 0x000fcc000bf05270 */
[----:B------:R-:W-:-:S13]  /*3c40*/  PLOP3.LUT P3, PT, PT, PT, UP0, 0x80, 0x0 ;  /* 0x000000000000781c */ /* 0x000fda0003f6f008 */
[----:B------:R-:W-:Y:S05]  /*3c50*/  @!P3 BRA `(.L_x_3625) ;  /* 0x000000000004b947 */ /* 0x000fea0003800000 */
[----:B------:R-:W-:Y:S01]  /*3c60*/  BPT.TRAP 0x1 ;  /* 0x000000040000795c */ /* 0x000fe20000300000 */
.L_x_3625:
[----:B------:R-:W-:Y:S01]  /*3c70*/  IMAD R60, R153, 0x8, R2 ;  /* 0x00000008993c7824 */ /* 0x000fe200078e0202 */
[----:B------:R-:W-:Y:S01]  /*3c80*/  SHF.L.U32 R67, R156, 0x1f, RZ ;  /* 0x0000001f9c437819 */ /* 0x000fe200000006ff */
[----:B------:R-:W-:Y:S01]  /*3c90*/  IMAD R65, R43, -0x40, R42 ;  /* 0xffffffc02b417824 */ /* 0x000fe200078e022a */
[----:B------:R-:W-:Y:S02]  /*3ca0*/  BSSY B1, `(.L_x_3626) ;  /* 0x0000004000017945 */ /* 0x000fe40003800000 */
[----:B------:R-:W0:Y:S02]  /*3cb0*/  SYNCS.PHASECHK.TRANS64.TRYWAIT P4, [R60+URZ+0x38890], R67 ;  /* 0x038890433c0075a7 */ /* 0x000e24000808017f */
[----:B------:R-:W-:Y:S01]  /*3cc0*/  VIMNMX R65, R65, 0x40, PT ;  /* 0x0000004041417848 */ /* 0x000fe20003fe0100 */
[----:B0-----:R-:W-:Y:S06]  /*3cd0*/  @!P4 BRA `(.L_x_3627) ;  /* 0x000003ac0048c947 */ /* 0x001fec0003800000 */
.L_x_4007:
[----:B------:R-:W-:Y:S05]  /*3ce0*/  BSYNC B1 ;  /* 0x0000000000017941 */ /* 0x000fea0003800000 */
.L_x_3626:
[----:B------:R-:W-:-:S13]  /*3cf0*/  ISETP.GE.AND P4, PT, R152, R65, PT ;  /* 0x000000419800720c */ /* 0x000fda0003f86270 */
[----:B------:R-:W-:Y:S05]  /*3d00*/  @P4 BRA `(.L_x_3613) ;  /* 0x0000000000184947 */ /* 0x000fea0003800000 */
[----:B------:R-:W-:Y:S01]  /*3d10*/  @!P1 IMAD.IADD R31, R186, 0x1, R31 ;  /* 0x00000001ba1f9824 */ /* 0x000fe200078e021f */
[----:B------:R-:W1:Y:S03]  /*3d20*/  @!P0 LDS.128 R4, [R30+0x22400] ;  /* 0x022400001e048984 */ /* 0x000e660000000c00 */
[----:B------:R-:W-:-:S06]  /*3d30*/  @!P1 IMAD R8, R31, 0x2, R2 ;  /* 0x000000021f089824 */ /* 0x000fcc00078e0202 */
[----:B------:R-:W2:Y:S04]  /*3d40*/  @!P1 LDS.128 R8, [R8+0x22400] ;  /* 0x0224000008089984 */ /* 0x000ea80000000c00 */
[----:B-1----:R1:W-:Y:S04]  /*3d50*/  @!P0 STG.E.128 desc[UR44][R12.64], R4 ;  /* 0x000000040c008986 */ /* 0x0023e8000c101d2c */
[----:B--2---:R1:W-:Y:S02]  /*3d60*/  @!P1 STG.E.128 desc[UR44][R12.64+0x40], R8 ;  /* 0x000040080c009986 */ /* 0x0043e4000c101d2c */
.L_x_3613:
[----:B------:R-:W-:Y:S05]  /*3d70*/  BSYNC B0 ;  /* 0x0000000000007941 */ /* 0x000fea0003800000 */
.L_x_3605:
        /* <DEDUP_REMOVED lines=17> */
.L_x_3629:
[----:B------:R-:W-:Y:S05]  /*3e90*/  BSYNC B0 ;  /* 0x0000000000007941 */ /* 0x000fea0003800000 */
.L_x_3628:
[----:B------:R-:W2:Y:S01]  /*3ea0*/  SYNCS.PHASECHK.TRANS64.TRYWAIT P3, [R60+URZ+0x388b0], R67 ;  /* 0x0388b0433c0075a7 */ /* 0x000ea2000806017f */
[----:B------:R-:W-:Y:S04]  /*3eb0*/  BSSY B0, `(.L_x_3630) ;  /* 0x0000002000007945 */ /* 0x000fe80003800000 */
[----:B--2---:R-:W-:Y:S05]  /*3ec0*/  @!P3 BRA `(.L_x_3631) ;  /* 0x000003a800e0b947 */ /* 0x004fea0003800000 */
.L_x_4008:
[----:B------:R-:W-:Y:S05]  /*3ed0*/  BSYNC B0 ;  /* 0x0000000000007941 */ /* 0x000fea0003800000 */
.L_x_3630:
[----:B------:R-:W-:Y:S01]  /*3ee0*/  ISETP.GE.AND P3, PT, R152, R65, PT ;  /* 0x000000419800720c */ /* 0x000fe20003f66270 */
[----:B------:R-:W-:-:S12]  /*3ef0*/  BSSY B0, `(.L_x_3632) ;  /* 0x0000050000007945 */ /* 0x000fd80003800000 */
[----:B------:R-:W-:Y:S05]  /*3f00*/  @P3 BRA `(.L_x_3633) ;  /* 0x0000000400383947 */ /* 0x000fea0003800000 */
[----:B-1----:R-:W-:Y:S01]  /*3f10*/  IMAD.WIDE R4, R43, 0x40, R40 ;  /* 0x000000402b047825 */ /* 0x002fe200078e0228 */
[----:B------:R-:W-:-:S03]  /*3f20*/  ULDC.64 UR4, c[0x0][0x328] ;  /* 0x0000ca0000047ab9 */ /* 0x000fc60000000a00 */
[----:B------:R-:W-:Y:S02]  /*3f30*/  IMAD R5, R5, UR4, RZ ;  /* 0x0000000405057c24 */ /* 0x000fe4000f8e02ff */
[----:B------:R-:W-:Y:S02]  /*3f40*/  IMAD.MOV.U32 R6, RZ, RZ, R20 ;  /* 0x000000ffff067224 */ /* 0x000fe400078e0014 */
[----:B------:R-:W-:Y:S02]  /*3f50*/  IMAD.MOV.U32 R7, RZ, RZ, R61 ;  /* 0x000000ffff077224 */ /* 0x000fe400078e003d */
[C---:B------:R-:W-:Y:S02]  /*3f60*/  IMAD R5, R4.reuse, UR5, R5 ;  /* 0x0000000504057c24 */ /* 0x040fe4000f8e0205 */
[----:B------:R-:W-:Y:S01]  /*3f70*/  IMAD.WIDE.U32 R6, R4, UR4, R6 ;  /* 0x0000000404067c25 */ /* 0x000fe2000f8e0006 */
[----:B------:R-:W-:-:S03]  /*3f80*/  ULDC.64 UR4, c[0x0][0x318] ;  /* 0x0000c60000047ab9 */ /* 0x000fc60000000a00 */
[----:B------:R-:W-:Y:S01]  /*3f90*/  IMAD.IADD R5, R7, 0x1, R5 ;  /* 0x0000000107057824 */ /* 0x000fe200078e0205 */
[C---:B------:R-:W-:Y:S01]  /*3fa0*/  LEA R8, P3, R6.reuse, UR4, 0x1 ;  /* 0x0000000406087c11 */ /* 0x040fe2000f8608ff */
[----:B------:R-:W-:Y:S01]  /*3fb0*/  ULDC UR4, c[0x0][0x320] ;  /* 0x0000c80000047ab9 */ /* 0x000fe20000000800 */
[----:B------:R-:W-:Y:S02]  /*3fc0*/  IMAD R11, R153, 0x8000, R157 ;  /* 0x00008000990b7824 */ /* 0x000fe400078e029d */
[----:B------:R-:W-:Y:S01]  /*3fd0*/  LEA.HI.X R9, R6, UR5, R5, 0x1, P3 ;  /* 0x0000000506097c11 */ /* 0x000fe200098f0c05 */
[C---:B------:R-:W-:Y:S01]  /*3fe0*/  VIADD R10, R22.reuse, 0x40 ;  /* 0x00000040160a7836 */ /* 0x040fe20000000000 */
[----:B------:R-:W-:Y:S01]  /*3ff0*/  ISETP.GE.AND P3, PT, R22, UR4, PT ;  /* 0x0000000416007c0c */ /* 0x000fe2000bf66270 */
[----:B---3--:R-:W-:Y:S02]  /*4000*/  IMAD R12, R11, 0x2, R2 ;  /* 0x000000020b0c7824 */ /* 0x008fe400078e0202 */
[----:B------:R-:W-:-:S04]  /*4010*/  IMAD.IADD R11, R160, 0x1, R11 ;  /* 0x00000001a00b7824 */ /* 0x000fc800078e020b */
[----:B------:R-:W-:-:S06]  /*4020*/  IMAD R11, R11, 0x2, R2 ;  /* 0x000000020b0b7824 */ /* 0x000fcc00078e0202 */
[----:B------:R-:W1:Y:S04]  /*4030*/  @!P3 LDS.128 R4, [R12+0x400] ;  /* 0x000400000c04b984 */ /* 0x000e680000000c00 */
[----:B-1----:R-:W-:Y:S01]  /*4040*/  @!P3 STG.E.128 desc[UR44][R8.64], R4 ;  /* 0x000000040800b986 */ /* 0x002fe2000c101d2c */
[----:B------:R-:W-:Y:S01]  /*4050*/  ISETP.GE.AND P3, PT, R10, UR4, PT ;  /* 0x000000040a007c0c */ /* 0x000fe2000bf66270 */
[----:B------:R-:W-:-:S12]  /*4060*/  VIADD R10, R22, 0x80 ;  /* 0x00000080160a7836 */ /* 0x000fd80000000000 */
        /* <DEDUP_REMOVED lines=26> */
[----:B------:R-:W-:-:S13]  /*4210*/  ISETP.GE.AND P3, PT, R74, UR4, PT ;  /* 0x000000044a007c0c */ /* 0x000fda000bf66270 */
        /* <DEDUP_REMOVED lines=28> */
[----:B-1----:R1:W-:Y:S02]  /*43e0*/  @!P3 STG.E.128 desc[UR44][R8.64+0x3c0], R4 ;  /* 0x0003c0040800b986 */ /* 0x0023e4000c101d2c */
.L_x_3633:
[----:B------:R-:W-:Y:S05]  /*43f0*/  BSYNC B0 ;  /* 0x0000000000007941 */ /* 0x000fea0003800000 */
.L_x_3632:
[----:B------:R-:W-:Y:S01]  /*4400*/  @!PT LDS RZ, [RZ] ;  /* 0x00000000fffff984 */ /* 0x000fe20000000800 */
[----:B------:R-:W-:Y:S01]  /*4410*/  @!PT LDS RZ, [RZ] ;  /* 0x00000000fffff984 */ /* 0x000fe20000000800 */
[----:B------:R-:W-:Y:S01]  /*4420*/  @!PT LDS RZ, [RZ] ;  /* 0x00000000fffff984 */ /* 0x000fe20000000800 */
[----:B------:R-:W-:Y:S01]  /*4430*/  @!PT LDS RZ, [RZ] ;  /* 0x00000000fffff984 */ /* 0x000fe20000000800 */
[----:B------:R5:W-:Y:S06]  /*4440*/  MEMBAR.ALL.CTA ;  /* 0x0000000000007992 */ /* 0x000bec0000008000 */
[----:B-----5:R-:W5:Y:S01]  /*4450*/  FENCE.VIEW.ASYNC.S ;  /* 0x00000000000073c6 */ /* 0x020f620000000000 */
[----:B0-2---:R-:W-:Y:S01]  /*4460*/  @!P4 VIADD R60, R60, 0x388c0 ;  /* 0x000388c03c3cc836 */ /* 0x005fe20000000000 */
        /* <DEDUP_REMOVED lines=10> */
.L_x_3600:
[----:B------:R-:W0:Y:S01]  /*4510*/  LDC R0, c[0x0][0xa80] ;  /* 0x0002a000ff007b82 */ /* 0x000e220000000800 */
[----:B------:R1:W-:Y:S01]  /*4520*/  STL.128 [R1+0x200], RZ ;  /* 0x000200ff01007387 */ /* 0x0003e20000100c00 */
[----:B------:R-:W-:Y:S01]  /*4530*/  BSSY B0, `(.L_x_3635) ;  /* 0x0000027000007945 */ /* 0x000fe20003800000 */
[----:B------:R-:W-:Y:S02]  /*4540*/  IMAD.U32 R37, RZ, RZ, UR37 ;  /* 0x00000025ff257e24 */ /* 0x000fe4000f8e00ff */
[----:B------:R1:W-:Y:S04]  /*4550*/  STL.128 [R1+0x210], RZ ;  /* 0x000210ff01007387 */ /* 0x0003e80000100c00 */
        /* <DEDUP_REMOVED lines=33> */
[----:B------:R-:W-:Y:S05]  /*4770*/  @P3 BRA `(.L_x_3636) ;  /* 0x0000000000083947 */ /* 0x000fea0003800000 */
[----:B------:R-:W0:Y:S02]  /*4780*/  FENCE.VIEW.ASYNC.G ;  /* 0x00000000000073c6 */ /* 0x000e240000000100 */
[----:B0-----:R-:W-:Y:S06]  /*4790*/  BAR.ARV 0xc, 0x180 ;  /* 0x0306000000007b1d */ /* 0x001fec0000002000 */
.L_x_3636:
[----:B------:R-:W-:Y:S05]  /*47a0*/  BSYNC B0 ;  /* 0x0000000000007941 */ /* 0x000fea0003800000 */
.L_x_3635:
[----:B------:R-:W-:Y:S01]  /*47b0*/  UISETP.NE.AND UP0, UPT, UR40, 0x1, UPT ;  /* 0x000000012800788c */ /* 0x000fe2000bf05270 */
[----:B------:R-:W-:Y:S01]  /*47c0*/  IMAD.U32 R19, RZ, RZ, UR37 ;  /* 0x00000025ff137e24 */ /* 0x000fe2000f8e00ff */
[----:B------:R-:W-:Y:S01]  /*47d0*/  IADD3 R37, P0, R37, 0x200, RZ ;  /* 0x0000020025257810 */ /* 0x000fe20007f1e0ff */
[----:B------:R-:W-:Y:S03]  /*47e0*/  BSSY B7, `(.L_x_3637) ;  /* 0x0002ccd000077945 */ /* 0x000fe60003800000 */
[----:B------:R-:W-:Y:S01]  /*47f0*/  PLOP3.LUT P2, PT, PT, PT, UP0, 0x80, 0x0 ;  /* 0x000000000000781c */ /* 0x000fe20003f4f008 */
[----:B------:R-:W-:Y:S01]  /*4800*/  IMAD.X R36, RZ, RZ, UR36, P0 ;  /* 0x00000024ff247e24 */ /* 0x000fe200080e06ff */
[----:B------:R-:W-:-:S05]  /*4810*/  IADD3 R19, P1, R19, 0x230, RZ ;  /* 0x0000023013137810 */ /* 0x000fca0007f3e0ff */
[----:B------:R-:W-:-:S06]  /*4820*/  IMAD.X R18, RZ, RZ, UR36, P1 ;  /* 0x00000024ff127e24 */ /* 0x000fcc00088e06ff */
[----:B------:R-:W-:Y:S05]  /*4830*/  @!P2 BRA `(.L_x_3638) ;  /* 0x000000800010a947 */ /* 0x000fea0003800000 */
[----:B-1----:R-:W0:Y:S01]  /*4840*/  LDC R0, c[0x0][0x448] ;  /* 0x00011200ff007b82 */ /* 0x002e220000000800 */
[----:B------:R-:W-:-:S07]  /*4850*/  VIADD R3, R185, 0x3f ;  /* 0x0000003fb9037836 */ /* 0x000fce0000000000 */
[----:B------:R-:W1:Y:S01]  /*4860*/  LDC.64 R6, c[0x0][0xad8] ;  /* 0x0002b600ff067b82 */ /* 0x000e620000000a00 */
[----:B0-----:R-:W-:Y:S02]  /*4870*/  ISETP.NE.AND P1, PT, R0, 0x1, PT ;  /* 0x000000010000780c */ /* 0x001fe40003f25270 */
        /* <DEDUP_REMOVED lines=19> */
.L_x_3641:
[----:B------:R-:W-:-:S13]  /*49b0*/  ISETP.NE.AND P0, PT, R7, 0x1, PT ;  /* 0x000000010700780c */ /* 0x000fda0003f05270 */
[----:B------:R-:W0:Y:S02]  /*49c0*/  @P0 LDC.64 R4, c[0x0][0xae0] ;  /* 0x0002b800ff040b82 */ /* 0x000e240000000a00 */
[----:B0-----:R-:W-:-:S05]  /*49d0*/  @P0 IMAD.HI.U32 R4, R3, R4, RZ ;  /* 0x0000000403040227 */ /* 0x001fca00078e00ff */
[----:B------:R-:W-:-:S07]  /*49e0*/  @P0 SHF.R.U32.HI R3, RZ, R5, R4 ;  /* 0x00000005ff030219 */ /* 0x000fce0000011604 */
.L_x_3642:
[----:B------:R-:W-:Y:S05]  /*49f0*/  BSYNC B0 ;  /* 0x0000000000007941 */ /* 0x000fea0003800000 */
.L_x_3640:
[----:B------:R-:W-:-:S05]  /*4a00*/  IMAD R3, R3, R7, R7 ;  /* 0x0000000703037224 */ /* 0x000fca00078e0207 */
[----:B------:R-:W-:-:S07]  /*4a10*/  VIMNMX R0, R0, R3, PT ;  /* 0x0000000300007248 */ /* 0x000fce0003fe0100 */
.L_x_3639:
[----:B------:R-:W0:Y:S01]  /*4a20*/  @P1 LDC R4, c[0x0][0x44c] ;  /* 0x00011300ff041b82 */ /* 0x000e220000000800 */
[----:B------:R-:W-:Y:S01]  /*4a30*/  VIADD R0, R0, 0x3f ;  /* 0x0000003f00007836 */ /* 0x000fe20000000000 */
[----:B------:R-:W-:-:S04]  /*4a40*/  ULDC UR4, c[0x0][0xad4] ;  /* 0x0002b50000047ab9 */ /* 0x000fc80000000800 */
[----:B------:R-:W-:Y:S02]  /*4a50*/  SHF.R.S32.HI R3, RZ, 0x1f, R0 ;  /* 0x0000001fff037819 */ /* 0x000fe40000011400 */
[----:B------:R-:W1:Y:S02]  /*4a60*/  @P1 LDC R6, c[0x0][0x450] ;  /* 0x00011400ff061b82 */ /* 0x000e640000000800 */
[----:B------:R-:W-:-:S04]  /*4a70*/  LEA.HI R3, R3, R0, RZ, 0x6 ;  /* 0x0000000003037211 */ /* 0x000fc800078f30ff */
[----:B------:R-:W-:-:S04]  /*4a80*/  SHF.R.S32.HI R3, RZ, 0x6, R3 ;  /* 0x00000006ff037819 */ /* 0x000fc80000011403 */
[----:B------:R-:W-:Y:S01]  /*4a90*/  VIMNMX R21, R200, R3, PT ;  /* 0x00000003c8157248 */ /* 0x000fe20003fe0100 */
        /* <DEDUP_REMOVED lines=16> */
.L_x_3645:
[----:B------:R-:W-:-:S13]  /*4ba0*/  ISETP.NE.AND P0, PT, R7, 0x1, PT ;  /* 0x000000010700780c */ /* 0x000fda0003f05270 */
[----:B------:R-:W0:Y:S02]  /*4bb0*/  @P0 LDC.64 R4, c[0x0][0xae0] ;  /* 0x0002b800ff040b82 */ /* 0x000e240000000a00 */
[----:B0-----:R-:W-:-:S05]  /*4bc0*/  @P0 IMAD.HI.U32 R4, R197, R4, RZ ;  /* 0x00000004c5040227 */ /* 0x001fca00078e00ff */
[----:B------:R-:W-:-:S07]  /*4bd0*/  @P0 SHF.R.U32.HI R197, RZ, R5, R4 ;  /* 0x00000005ffc50219 */ /* 0x000fce0000011604 */
.L_x_3646:
[----:B------:R-:W-:Y:S05]  /*4be0*/  BSYNC B0 ;  /* 0x0000000000007941 */ /* 0x000fea0003800000 */
.L_x_3644:
[----:B------:R-:W-:-:S05]  /*4bf0*/  IMAD R197, R197, R7, RZ ;  /* 0x00000007c5c57224 */ /* 0x000fca00078e02ff */
[----:B------:R-:W-:-:S07]  /*4c00*/  VIMNMX R0, R0, R197, !PT ;  /* 0x000000c500007248 */ /* 0x000fce0007fe0100 */
.L_x_3643:
[----:B------:R-:W-:-:S04]  /*4c10*/  SHF.R.S32.HI R3, RZ, 0x1f, R0 ;  /* 0x0000001fff037819 */ /* 0x000fc80000011400 */
[----:B------:R-:W-:-:S04]  /*4c20*/  LEA.HI R3, R3, R0, RZ, 0x6 ;  /* 0x0000000003037211 */ /* 0x000fc800078f30ff */
[--C-:B------:R-:W-:Y:S02]  /*4c30*/  SHF.R.S32.HI R0, RZ, 0x6, R3.reuse ;  /* 0x00000006ff007819 */ /* 0x100fe40000011403 */
[----:B------:R-:W-:Y:S02]  /*4c40*/  PRMT R3, RZ, 0x7610, R3 ;  /* 0x00007610ff037816 */ /* 0x000fe40000000003 */
[----:B------:R-:W-:-:S04]  /*4c50*/  VIMNMX R0, RZ, R0, !PT ;  /* 0x00000000ff007248 */ /* 0x000fc80007fe0100 */
[----:B------:R-:W-:-:S13]  /*4c60*/  ISETP.GT.AND P0, PT, R21, R0, PT ;  /* 0x000000001500720c */ /* 0x000fda0003f04270 */
[----:B------:R-:W-:Y:S05]  /*4c70*/  @!P0 BRA `(.L_x_3647) ;  /* 0x000002c8000c8947 */ /* 0x000fea0003800000 */
[----:B------:R-:W2:Y:S04]  /*4c80*/  LDL R5, [R1+0x318] ;  /* 0x0003180001057983 */ /* 0x000ea80000100800 */
[----:B---3--:R-:W3:Y:S04]  /*4c90*/  LDL R13, [R1+0x31c] ;  /* 0x00031c00010d7983 */ /* 0x008ee80000100800 */
[----:B------:R-:W3:Y:S04]  /*4ca0*/  LDL R12, [R1+0x1e8] ;  /* 0x0001e800010c7983 */ /* 0x000ee80000100800 */
        /* <DEDUP_REMOVED lines=8> */
[----:B----4-:R-:W4:Y:S04]  /*4d30*/  LDL R28, [R1+0x250] ;  /* 0x00025000011c7983 */ /* 0x010f280000100800 */
[----:B------:R-:W4:Y:S04]  /*4d40*/  LDL R78, [R1+0x254] ;  /* 0x00025400014e7983 */ /* 0x000f280000100800 */
        /* <DEDUP_REMOVED lines=54> */
[----:B-----5:R-:W4:Y:S04]  /*50b0*/  LDL R33, [R1+0x338] ;  /* 0x0003380001217983 */ /* 0x020f280000100800 */
        /* <DEDUP_REMOVED lines=61> */
[----:B------:R-:W0:Y:S02]  /*5490*/  SHFL.IDX PT, R3, R213, RZ, 0x1f ;  /* 0x00001fffd5037589 */ /* 0x000e2400000e0000 */
[----:B0-----:R-:W-:-:S04]  /*54a0*/  LEA.HI R4, R3, R3, RZ, 0x1 ;  /* 0x0000000303047211 */ /* 0x001fc800078f08ff */
[----:B------:R-:W-:-:S05]  /*54b0*/  LOP3.LUT R4, R4, 0x1fffe, RZ, 0xc0, !PT ;  /* 0x0001fffe04047812 */ /* 0x000fca00078ec0ff */
[----:B------:R-:W-:-:S04]  /*54c0*/  IMAD.IADD R3, R3, 0x1, -R4 ;  /* 0x0000000103037824 */ /* 0x000fc800078e0a04 */
[----:B------:R-:W-:-:S04]  /*54d0*/  IMAD R3, R3, 0x8000, R2 ;  /* 0x0000800003037824 */ /* 0x000fc800078e0202 */
[----:B------:R-:W-:Y:S02]  /*54e0*/  VIADD R3, R3, 0x400 ;  /* 0x0000040003037836 */ /* 0x000fe40000000000 */
[----:B------:R-:W-:-:S03]  /*54f0*/  VIADD R4, R2, 0x36400 ;  /* 0x0003640002047836 */ /* 0x000fc60000000000 */
[----:B------:R-:W-:Y:S02]  /*5500*/  SHF.R.U32.HI R3, RZ, 0x4, R3 ;  /* 0x00000004ff037819 */ /* 0x000fe40000011603 */
[----:B------:R-:W-:Y:S02]  /*5510*/  SHF.R.U32.HI R4, RZ, 0x4, R4 ;  /* 0x00000004ff047819 */ /* 0x000fe40000011604 */
[----:B------:R-:W-:Y:S02]  /*5520*/  LOP3.LUT R3, R3, 0x3fff, RZ, 0xc0, !PT ;  /* 0x00003fff03037812 */ /* 0x000fe400078ec0ff */
[----:B------:R-:W-:Y:S02]  /*5530*/  LOP3.LUT R4, R4, 0x3fff, RZ, 0xc0, !PT ;  /* 0x00003fff04047812 */ /* 0x000fe400078ec0ff */
[----:B------:R-:W-:Y:S01]  /*5540*/  LOP3.LUT R3, R3, 0x2000000, RZ, 0xfc, !PT ;  /* 0x0200000003037812 */ /* 0x000fe200078efcff */
[----:B--2---:R0:W-:Y:S01]  /*5550*/  STL [R1+0x318], R5 ;  /* 0x0003180501007387 */ /* 0x0041e20000100800 */
[----:B------:R-:W-:-:S03]  /*5560*/  LOP3.LUT R4, R4, 0x10000, RZ, 0xfc, !PT ;  /* 0x0001000004047812 */ /* 0x000fc600078efcff */
[----:B---3--:R1:W-:Y:S01]  /*5570*/  STL [R1+0x31c], R13 ;  /* 0x00031c0d01007387 */ /* 0x0083e20000100800 */
[----:B------:R-:W-:Y:S02]  /*5580*/  IMAD R12, R12, 0x1000, R3 ;  /* 0x000010000c0c7824 */ /* 0x000fe400078e0203 */
[----:B0-----:R-:W-:Y:S02]  /*5590*/  IMAD.MOV.U32 R5, RZ, RZ, 0x40000040 ;  /* 0x40000040ff057424 */ /* 0x001fe400078e00ff */
[----:B-1----:R-:W-:Y:S01]  /*55a0*/  IMAD.MOV.U32 R13, RZ, RZ, 0x40000040 ;  /* 0x40000040ff0d7424 */ /* 0x002fe200078e00ff */
[----:B------:R-:W-:Y:S02]  /*55b0*/  R2UR UR6, R12 ;  /* 0x000000000c0672ca */ /* 0x000fe400000e0000 */
[----:B------:R-:W-:Y:S02]  /*55c0*/  R2UR UR4, R4 ;  /* 0x00000000040472ca */ /* 0x000fe400000e0000 */
[----:B------:R-:W-:-:S02]  /*55d0*/  R2UR UR7, R13 ;  /* 0x000000000d0772ca */ /* 0x000fc400000e0000 */
[----:B------:R-:W-:Y:S01]  /*55e0*/  R2UR UR5, R5 ;  /* 0x00000000050572ca */ /* 0x000fe200000e0000 */
        /* <DEDUP_REMOVED lines=83> */
[----:B0-----:R-:W-:-:S06]  /*5b20*/  WARPGROUP.ARRIVE ;  /* 0x00000000000079c5 */ /* 0x001fcc0000000000 */
[----:B------:R-:W-:Y:S01]  /*5b30*/  HGMMA.64x256x16.F32 R24, gdesc[UR4].tnspB, RZ, !UPT, gsb0 ;  /* 0x43e00000041879f0 */ /* 0x000fe2000c0008ff */
[----:B------:R0:W-:Y:S04]  /*5b40*/  STL [R1+0x398], R6 ;  /* 0x0003980601007387 */ /* 0x0001e80000100800 */
[----:B------:R1:W-:Y:S04]  /*5b50*/  STL [R1+0x39c], R10 ;  /* 0x00039c0a01007387 */ /* 0x0003e80000100800 */
[----:B------:R2:W-:Y:S01]  /*5b60*/  STL [R1+0x3e8], R7 ;  /* 0x0003e80701007387 */ /* 0x0005e20000100800 */
[----:B0-----:R-:W-:-:S03]  /*5b70*/  VIADD R6, R12, 0x80 ;  /* 0x000000800c067836 */ /* 0x001fc60000000000 */
[----:B------:R0:W-:Y:S01]  /*5b80*/  STL [R1+0x3f0], R11 ;  /* 0x0003f00b01007387 */ /* 0x0001e20000100800 */
[----:B-1----:R-:W-:Y:S02]  /*5b90*/  VIADD R10, R4, 0x2 ;  /* 0x00000002040a7836 */ /* 0x002fe40000000000 */
[----:B--2---:R-:W-:Y:S02]  /*5ba0*/  IMAD.MOV.U32 R7, RZ, RZ, 0x40000040 ;  /* 0x40000040ff077424 */ /* 0x004fe400078e00ff */
[----:B0-----:R-:W-:Y:S01]  /*5bb0*/  IMAD.MOV.U32 R11, RZ, RZ, 0x40000040 ;  /* 0x40000040ff0b7424 */ /* 0x001fe200078e00ff */
        /* <DEDUP_REMOVED lines=80> */
[----:B------:R-:W-:Y:S02]  /*60c0*/  VIADD R6, R12, 0x100 ;  /* 0x000001000c067836 */ /* 0x000fe40000000000 */
[----:B------:R-:W-:Y:S02]  /*60d0*/  IMAD.MOV.U32 R9, RZ, RZ, 0x40000040 ;  /* 0x40000040ff097424 */ /* 0x000fe400078e00ff */
[----:B------:R-:W-:Y:S01]  /*60e0*/  IMAD.MOV.U32 R7, RZ, RZ, 0x40000040 ;  /* 0x40000040ff077424 */ /* 0x000fe200078e00ff */
[----:B------:R-:W-:Y:S02]  /*60f0*/  R2UR UR4, R8 ;  /* 0x00000000080472ca */ /* 0x000fe400000e0000 */
[----:B------:R-:W-:-:S02]  /*6100*/  R2UR UR5, R9 ;  /* 0x00000000090572ca */ /* 0x000fc400000e0000 */
[----:B------:R-:W-:Y:S02]  /*6110*/  R2UR UR6, R6 ;  /* 0x00000000060672ca */ /* 0x000fe400000e0000 */
[----:B------:R-:W-:Y:S01]  /*6120*/  R2UR UR7, R7 ;  /* 0x00000000070772ca */ /* 0x000fe200000e0000 */
[----:B------:R-:W-:Y:S02]  /*6130*/  VIADD R6, R4, 0x6 ;  /* 0x0000000604067836 */ /* 0x000fe40000000000 */
[----:B------:R-:W-:Y:S02]  /*6140*/  VIADD R12, R12, 0x180 ;  /* 0x000001800c0c7836 */ /* 0x000fe40000000000 */
[----:B------:R-:W-:Y:S02]  /*6150*/  IMAD.MOV.U32 R7, RZ, RZ, 0x40000040 ;  /* 0x40000040ff077424 */ /* 0x000fe400078e00ff */
[----:B------:R-:W-:Y:S01]  /*6160*/  IMAD.MOV.U32 R13, RZ, RZ, 0x40000040 ;  /* 0x40000040ff0d7424 */ /* 0x000fe200078e00ff */
        /* <DEDUP_REMOVED lines=35> */
[----:B------:R-:W-:Y:S02]  /*63a0*/  R2UR UR4, R6 ;  /* 0x00000000060472ca */ /* 0x000fe400000e0000 */
[----:B------:R-:W-:Y:S02]  /*63b0*/  R2UR UR5, R7 ;  /* 0x00000000070572ca */ /* 0x000fe400000e0000 */
        /* <DEDUP_REMOVED lines=70> */
[----:B------:R-:W4:Y:S04]  /*6820*/  LDL R12, [R1+0x230] ;  /* 0x00023000010c7983 */ /* 0x000f280000100800 */
[----:B0-----:R-:W4:Y:S04]  /*6830*/  LDL R80, [R1+0x234] ;  /* 0x0002340001507983 */ /* 0x001f280000100800 */
[----:B------:R-:W4:Y:S04]  /*6840*/  LDL R82, [R1+0x238] ;  /* 0x0002380001527983 */ /* 0x000f280000100800 */
[----:B-1----:R-:W4:Y:S04]  /*6850*/  LDL R84, [R1+0x23c] ;  /* 0x00023c0001547983 */ /* 0x002f280000100800 */
[----:B------:R-:W4:Y:S04]  /*6860*/  LDL R14, [R1+0x240] ;  /* 0x00024000010e7983 */ /* 0x000f280000100800 */
[----:B------:R-:W4:Y:S04]  /*6870*/  LDL R86, [R1+0x244] ;  /* 0x0002440001567983 */ /* 0x000f280000100800 */
        /* <DEDUP_REMOVED lines=121> */
[----:B------:R-:W4:Y:S01]  /*7010*/  LDL R164, [R1+0x2f4] ;  /* 0x0002f40001a47983 */ /* 0x000f220000100800 */
[----:B------:R-:W0:Y:S03]  /*7020*/  S2R R231, SR_TID.X ;  /* 0x0000000000e77919 */ /* 0x000e260000002100 */
[----:B------:R-:W-:Y:S04]  /*7030*/  STL [R1+0x230], R12 ;  /* 0x0002300c01007387 */ /* 0x000fe80000100800 */
[----:B------:R-:W-:Y:S04]  /*7040*/  STL [R1+0x234], R80 ;  /* 0x0002345001007387 */ /* 0x000fe80000100800 */
[----:B------:R-:W-:Y:S04]  /*7050*/  STL [R1+0x238], R82 ;  /* 0x0002385201007387 */ /* 0x000fe80000100800 */
[----:B------:R-:W-:Y:S04]  /*7060*/  STL [R1+0x23c], R84 ;  /* 0x00023c5401007387 */ /* 0x000fe80000100800 */
[----:B------:R-:W-:Y:S04]  /*7070*/  STL [R1+0x240], R14 ;  /* 0x0002400e01007387 */ /* 0x000fe80000100800 */
[----:B------:R-:W-:Y:S04]  /*7080*/  STL [R1+0x244], R86 ;  /* 0x0002445601007387 */ /* 0x000fe80000100800 */
[----:B--2---:R-:W-:Y:S04]  /*7090*/  STL [R1+0x248], R88 ;  /* 0x0002485801007387 */ /* 0x004fe80000100800 */
[----:B------:R-:W-:Y:S01]  /*70a0*/  STL [R1+0x24c], R90 ;  /* 0x00024c5a01007387 */ /* 0x000fe20000100800 */
[----:B0-----:R-:W-:-:S03]  /*70b0*/  LOP3.LUT R231, R231, 0x7f, RZ, 0xc0, !PT ;  /* 0x0000007fe7e77812 */ /* 0x001fc600078ec0ff */
[----:B------:R-:W-:Y:S04]  /*70c0*/  STL [R1+0x250], R18 ;  /* 0x0002501201007387 */ /* 0x000fe80000100800 */
[----:B---3--:R-:W-:Y:S04]  /*70d0*/  STL [R1+0x254], R92 ;  /* 0x0002545c01007387 */ /* 0x008fe80000100800 */
        /* <DEDUP_REMOVED lines=117> */
[----:B------:R-:W-:Y:S06]  /*7830*/  BAR.ARV 0xf, 0x100 ;  /* 0x03c4000000007b1d */ /* 0x000fec0000002000 */
[----:B------:R-:W-:Y:S01]  /*7840*/  ISETP.NE.AND P1, PT, R231, RZ, PT ;  /* 0x000000ffe700720c */ /* 0x000fe20003f25270 */
[----:B------:R0:W-:Y:S01]  /*7850*/  STL [R1+0x2f4], R164 ;  /* 0x0002f4a401007387 */ /* 0x0001e20000100800 */
[----:B------:R-:W-:Y:S01]  /*7860*/  BSSY B0, `(.L_x_3648) ;  /* 0x0000009000007945 */ /* 0x000fe20003800000 */
[----:B0-----:R-:W-:-:S05]  /*7870*/  VIADD R164, R21, 0xfffffffe ;  /* 0xfffffffe15a47836 */ /* 0x001fca0000000000 */
[----:B------:R-:W-:-:S05]  /*7880*/  ISETP.GE.AND P0, PT, R164, R0, PT ;  /* 0x00000000a400720c */ /* 0x000fca0003f06270 */
[----:B------:R-:W-:Y:S08]  /*7890*/  @P1 BRA `(.L_x_3649) ;  /* 0x0000000000141947 */ /* 0x000ff00003800000 */
[----:B------:R-:W2:Y:S02]  /*78a0*/  LDL R13, [R1+0x1e8] ;  /* 0x0001e800010d7983 */ /* 0x000ea40000100800 */
[----:B--2---:R-:W-:-:S04]  /*78b0*/  IMAD R12, R13, 0x8, R2 ;  /* 0x000000080d0c7824 */ /* 0x004fc800078e0202 */
[----:B------:R-:W-:-:S05]  /*78c0*/  VIADD R12, R12, 0x38860 ;  /* 0x000388600c0c7836 */ /* 0x000fca0000000000 */
[----:B------:R-:W-:-:S04]  /*78d0*/  PRMT R12, RZ, 0x654, R12 ;  /* 0x00000654ff0c7816 */ /* 0x000fc8000000000c */
[----:B------:R0:W-:Y:S03]  /*78e0*/  SYNCS.ARRIVE.TRANS64.RED.A1T0 RZ, [R12+URZ], RZ ;  /* 0x000000ff0cff79a7 */ /* 0x0001e6000810043f */
.L_x_3649:
[----:B------:R-:W-:Y:S05]  /*78f0*/  BSYNC B0 ;  /* 0x0000000000007941 */ /* 0x000fea0003800000 */
.L_x_3648:
[----:B------:R-:W-:Y:S04]  /*7900*/  BSSY B0, `(.L_x_3650) ;  /* 0x00003e2000007945 */ /* 0x000fe80003800000 */
[----:B------:R-:W-:Y:S05]  /*7910*/  @!P0 BRA `(.L_x_3651) ;  /* 0x0000003c00808947 */ /* 0x000fea0003800000 */
.L_x_3654:
[----:B0-----:R-:W2:Y:S04]  /*7920*/  LDL R168, [R1+0x1e8] ;  /* 0x0001e80001a87983 */ /* 0x001ea80000100800 */
        /* <DEDUP_REMOVED lines=59> */
[----:B01----:R-:W5:Y:S04]  /*7ce0*/  LDL.64 R12, [R1+0x3e8] ;  /* 0x0003e800010c7983 */ /* 0x003f680000100a00 */
[----:B------:R-:W5:Y:S04]  /*7cf0*/  LDL.64 R24, [R1+0x3f8] ;  /* 0x0003f80001187983 */ /* 0x000f680000100a00 */
[----:B------:R-:W5:Y:S04]  /*7d00*/  LDL.64 R20, [R1+0x408] ;  /* 0x0004080001147983 */ /* 0x000f680000100a00 */
[----:B------:R-:W5:Y:S04]  /*7d10*/  LDL.64 R18, [R1+0x418] ;  /* 0x0004180001127983 */ /* 0x000f680000100a00 */
[----:B------:R-:W5:Y:S01]  /*7d20*/  LDL.64 R14, [R1+0x428] ;  /* 0x00042800010e7983 */ /* 0x000f620000100a00 */
[----:B--2---:R-:W-:-:S04]  /*7d30*/  IMAD R145, R168, 0x40, R162 ;  /* 0x00000040a8917824 */ /* 0x004fc800078e02a2 */
[----:B------:R-:W-:Y:S01]  /*7d40*/  IMAD R145, R145, 0x4, R2 ;  /* 0x0000000491917824 */ /* 0x000fe200078e0202 */
[----:B------:R-:W-:Y:S06]  /*7d50*/  BAR.SYNC.DEFER_BLOCKING 0xe, 0x100 ;  /* 0x0384000000007b1d */ /* 0x000fec0000010000 */
[----:B------:R-:W3:Y:S04]  /*7d60*/  LDS R144, [R145+0x38400] ;  /* 0x0384000091907984 */ /* 0x000ee80000000800 */
        /* <DEDUP_REMOVED lines=67> */
[----:B------:R-:W-:Y:S01]  /*81a0*/  STL.64 [R1+0x240], R140 ;  /* 0x0002408c01007387 */ /* 0x000fe20000100a00 */
[C---:B------:R-:W-:Y:S01]  /*81b0*/  FMUL.FTZ R81, R145.reuse, R81 ;  /* 0x0000005191517220 */ /* 0x040fe20000410000 */
[----:B------:R-:W-:-:S02]  /*81c0*/  FMUL.FTZ R80, R145, R80 ;  /* 0x0000005091507220 */ /* 0x000fc40000410000 */
[----:B------:R-:W-:Y:S01]  /*81d0*/  STL.64 [R1+0x250], R138 ;  /* 0x0002508a01007387 */ /* 0x000fe20000100a00 */
[C---:B------:R-:W-:Y:S01]  /*81e0*/  FMUL.FTZ R69, R145.reuse, R69 ;  /* 0x0000004591457220 */ /* 0x040fe20000410000 */
[C---:B------:R-:W-:Y:S02]  /*81f0*/  FMUL.FTZ R68, R145.reuse, R68 ;  /* 0x0000004491447220 */ /* 0x040fe40000410000 */
[----:B------:R-:W-:Y:S01]  /*8200*/  STL.64 [R1+0x260], R142 ;  /* 0x0002608e01007387 */ /* 0x000fe20000100a00 */
[C---:B------:R-:W-:Y:S01]  /*8210*/  FMUL.FTZ R77, R145.reuse, R77 ;  /* 0x0000004d914d7220 */ /* 0x040fe20000410000 */
[C---:B------:R-:W-:Y:S02]  /*8220*/  FMUL.FTZ R76, R145.reuse, R76 ;  /* 0x0000004c914c7220 */ /* 0x040fe40000410000 */
        /* <DEDUP_REMOVED lines=78> */
[----:B------:R0:W-:Y:S01]  /*8710*/  STL.64 [R1+0x410], R78 ;  /* 0x0004104e01007387 */ /* 0x0001e20000100a00 */
[C---:B------:R-:W-:Y:S01]  /*8720*/  FMUL.FTZ R19, R145.reuse, R19 ;  /* 0x0000001391137220 */ /* 0x040fe20000410000 */
[C---:B------:R-:W-:Y:S02]  /*8730*/  FMUL.FTZ R18, R145.reuse, R18 ;  /* 0x0000001291127220 */ /* 0x040fe40000410000 */
[----:B------:R-:W-:Y:S01]  /*8740*/  STL.64 [R1+0x230], R86 ;  /* 0x0002305601007387 */ /* 0x000fe20000100a00 */
[C---:B------:R-:W-:Y:S01]  /*8750*/  FMUL.FTZ R15, R145.reuse, R15 ;  /* 0x0000000f910f7220 */ /* 0x040fe20000410000 */
[----:B------:R-:W-:-:S02]  /*8760*/  FMUL.FTZ R14, R145, R14 ;  /* 0x0000000e910e7220 */ /* 0x000fc40000410000 */
        /* <DEDUP_REMOVED lines=33> */
[----:B0-----:R-:W4:Y:S04]  /*8980*/  LDL R78, [R1+0x234] ;  /* 0x00023400014e7983 */ /* 0x001f280000100800 */
[----:B-1----:R-:W5:Y:S04]  /*8990*/  LDL R80, [R1+0x238] ;  /* 0x0002380001507983 */ /* 0x002f680000100800 */
[----:B------:R-:W5:Y:S04]  /*89a0*/  LDL R82, [R1+0x23c] ;  /* 0x00023c0001527983 */ /* 0x000f680000100800 */
[----:B------:R-:W5:Y:S04]  /*89b0*/  LDL R26, [R1+0x240] ;  /* 0x00024000011a7983 */ /* 0x000f680000100800 */
[----:B------:R-:W5:Y:S04]  /*89c0*/  LDL R84, [R1+0x244] ;  /* 0x0002440001547983 */ /* 0x000f680000100800 */
[----:B------:R-:W5:Y:S04]  /*89d0*/  LDL R88, [R1+0x248] ;  /* 0x0002480001587983 */ /* 0x000f680000100800 */
[----:B------:R-:W5:Y:S04]  /*89e0*/  LDL R90, [R1+0x24c] ;  /* 0x00024c00015a7983 */ /* 0x000f680000100800 */
[----:B--2---:R-:W2:Y:S04]  /*89f0*/  LDL R12, [R1+0x250] ;  /* 0x00025000010c7983 */ /* 0x004ea80000100800 */
[----:B------:R-:W2:Y:S04]  /*8a00*/  LDL R92, [R1+0x254] ;  /* 0x00025400015c7983 */ /* 0x000ea80000100800 */
[----:B------:R-:W2:Y:S04]  /*8a10*/  LDL R94, [R1+0x258] ;  /* 0x00025800015e7983 */ /* 0x000ea80000100800 */
        /* <DEDUP_REMOVED lines=117> */
[----:B------:R-:W-:Y:S04]  /*9170*/  STL [R1+0x230], R86 ;  /* 0x0002305601007387 */ /* 0x000fe80000100800 */
[----:B----4-:R-:W-:Y:S04]  /*9180*/  STL [R1+0x234], R78 ;  /* 0x0002344e01007387 */ /* 0x010fe80000100800 */
[----:B-----5:R-:W-:Y:S04]  /*9190*/  STL [R1+0x238], R80 ;  /* 0x0002385001007387 */ /* 0x020fe80000100800 */
        /* <DEDUP_REMOVED lines=9> */
[----:B---3--:R-:W-:Y:S04]  /*9230*/  STL [R1+0x260], R14 ;  /* 0x0002600e01007387 */ /* 0x008fe80000100800 */
        /* <DEDUP_REMOVED lines=113> */
[----:B------:R5:W-:Y:S04]  /*9950*/  STL [R1+0x428], R103 ;  /* 0x0004286701007387 */ /* 0x000be80000100800 */
        /* <DEDUP_REMOVED lines=33> */
[----:B------:R-:W-:Y:S01]  /*9b70*/  VIADD R168, R168, 0x1 ;  /* 0x00000001a8a87836 */ /* 0x000fe20000000000 */
[----:B------:R-:W-:Y:S01]  /*9b80*/  R2UR UR4, R4 ;  /* 0x00000000040472ca */ /* 0x000fe200000e0000 */
[----:B------:R-:W-:Y:S01]  /*9b90*/  IMAD.MOV.U32 R13, RZ, RZ, 0x40000040 ;  /* 0x40000040ff0d7424 */ /* 0x000fe200078e00ff */
[----:B------:R-:W-:Y:S01]  /*9ba0*/  R2UR UR5, R5 ;  /* 0x00000000050572ca */ /* 0x000fe200000e0000 */
[----:B------:R-:W-:Y:S01]  /*9bb0*/  IMAD.MOV.U32 R15, RZ, RZ, 0x40000040 ;  /* 0x40000040ff0f7424 */ /* 0x000fe200078e00ff */
[----:B------:R-:W-:Y:S01]  /*9bc0*/  ISETP.NE.AND P0, PT, R168, 0x2, PT ;  /* 0x00000002a800780c */ /* 0x000fe20003f05270 */
[----:B------:R0:W-:Y:S01]  /*9bd0*/  STL [R1+0x1e8], R168 ;  /* 0x0001e8a801007387 */ /* 0x0001e20000100800 */
[----:B------:R-:W-:Y:S01]  /*9be0*/  R2UR UR7, R13 ;  /* 0x000000000d0772ca */ /* 0x000fe200000e0000 */
[----:B------:R-:W-:-:S10]  /*9bf0*/  IMAD.MOV.U32 R13, RZ, RZ, 0x40000040 ;  /* 0x40000040ff0d7424 */ /* 0x000fd400078e00ff */
[----:B0-----:R-:W-:-:S04]  /*9c00*/  @!P0 IMAD.MOV.U32 R168, RZ, RZ, RZ ;  /* 0x000000ffffa88224 */ /* 0x001fc800078e00ff */
[----:B------:R-:W-:-:S04]  /*9c10*/  IMAD R12, R168, 0x1000, R3 ;  /* 0x00001000a80c7824 */ /* 0x000fc800078e0203 */
[C---:B------:R-:W-:Y:S01]  /*9c20*/  VIADD R14, R12.reuse, 0x80 ;  /* 0x000000800c0e7836 */ /* 0x040fe20000000000 */
[----:B------:R-:W-:Y:S01]  /*9c30*/  R2UR UR6, R12 ;  /* 0x000000000c0672ca */ /* 0x000fe200000e0000 */
[----:B--2---:R-:W-:-:S12]  /*9c40*/  WARPGROUP.ARRIVE ;  /* 0x00000000000079c5 */ /* 0x004fd80000000000 */
        /* <DEDUP_REMOVED lines=87> */
[----:B------:R-:W3:Y:S01]  /*a1c0*/  LDL R12, [R1+0x1f0] ;  /* 0x0001f000010c7983 */ /* 0x000ee20000100800 */
        /* <DEDUP_REMOVED lines=68> */
[----:B------:R-:W3:Y:S04]  /*a610*/  LDL R18, [R1+0x230] ;  /* 0x0002300001127983 */ /* 0x000ee80000100800 */
[----:B0-----:R-:W3:Y:S04]  /*a620*/  LDL R84, [R1+0x234] ;  /* 0x0002340001547983 */ /* 0x001ee80000100800 */
[----:B------:R-:W3:Y:S04]  /*a630*/  LDL R86, [R1+0x238] ;  /* 0x0002380001567983 */ /* 0x000ee80000100800 */
[----:B-1----:R-:W3:Y:S04]  /*a640*/  LDL R88, [R1+0x23c] ;  /* 0x00023c0001587983 */ /* 0x002ee80000100800 */
[----:B------:R-:W3:Y:S04]  /*a650*/  LDL R20, [R1+0x240] ;  /* 0x0002400001147983 */ /* 0x000ee80000100800 */
[----:B------:R-:W3:Y:S04]  /*a660*/  LDL R90, [R1+0x244] ;  /* 0x00024400015a7983 */ /* 0x000ee80000100800 */
[----:B----4-:R-:W4:Y:S04]  /*a670*/  LDL R92, [R1+0x248] ;  /* 0x00024800015c7983 */ /* 0x010f280000100800 */
[----:B------:R-:W4:Y:S04]  /*a680*/  LDL R94, [R1+0x24c] ;  /* 0x00024c00015e7983 */ /* 0x000f280000100800 */
[----:B------:R-:W4:Y:S04]  /*a690*/  LDL R24, [R1+0x250] ;  /* 0x0002500001187983 */ /* 0x000f280000100800 */
[----:B-----5:R-:W5:Y:S04]  /*a6a0*/  LDL R96, [R1+0x254] ;  /* 0x0002540001607983 */ /* 0x020f680000100800 */
        /* <DEDUP_REMOVED lines=117> */
[----:B------:R-:W3:Y:S01]  /*ae00*/  LDL R107, [R1+0x42c] ;  /* 0x00042c00016b7983 */ /* 0x000ee20000100800 */
[----:B------:R-:W-:-:S03]  /*ae10*/  VIADD R12, R12, 0x1 ;  /* 0x000000010c0c7836 */ /* 0x000fc60000000000 */
[----:B------:R0:W-:Y:S04]  /*ae20*/  STL [R1+0x230], R18 ;  /* 0x0002301201007387 */ /* 0x0001e80000100800 */
[----:B------:R0:W-:Y:S04]  /*ae30*/  STL [R1+0x1f0], R12 ;  /* 0x0001f00c01007387 */ /* 0x0001e80000100800 */
[----:B------:R0:W-:Y:S04]  /*ae40*/  STL [R1+0x234], R84 ;  /* 0x0002345401007387 */ /* 0x0001e80000100800 */
[----:B------:R0:W-:Y:S04]  /*ae50*/  STL [R1+0x238], R86 ;  /* 0x0002385601007387 */ /* 0x0001e80000100800 */
[----:B------:R0:W-:Y:S04]  /*ae60*/  STL [R1+0x23c], R88 ;  /* 0x00023c5801007387 */ /* 0x0001e80000100800 */
[----:B------:R0:W-:Y:S04]  /*ae70*/  STL [R1+0x240], R20 ;  /* 0x0002401401007387 */ /* 0x0001e80000100800 */
[----:B------:R0:W-:Y:S04]  /*ae80*/  STL [R1+0x244], R90 ;  /* 0x0002445a01007387 */ /* 0x0001e80000100800 */
[----:B----4-:R0:W-:Y:S04]  /*ae90*/  STL [R1+0x248], R92 ;  /* 0x0002485c01007387 */ /* 0x0101e80000100800 */
[----:B------:R0:W-:Y:S04]  /*aea0*/  STL [R1+0x24c], R94 ;  /* 0x00024c5e01007387 */ /* 0x0001e80000100800 */
[----:B------:R0:W-:Y:S04]  /*aeb0*/  STL [R1+0x250], R24 ;  /* 0x0002501801007387 */ /* 0x0001e80000100800 */
[----:B-----5:R0:W-:Y:S04]  /*aec0*/  STL [R1+0x254], R96 ;  /* 0x0002546001007387 */ /* 0x0201e80000100800 */
[----:B------:R0:W-:Y:S04]  /*aed0*/  STL [R1+0x258], R98 ;  /* 0x0002586201007387 */ /* 0x0001e80000100800 */
[----:B--2---:R0:W-:Y:S04]  /*aee0*/  STL [R1+0x25c], R100 ;  /* 0x00025c6401007387 */ /* 0x0041e80000100800 */
        /* <DEDUP_REMOVED lines=13> */
[----:B---3--:R0:W-:Y:S04]  /*afc0*/  STL [R1+0x294], R120 ;  /* 0x0002947801007387 */ /* 0x0081e80000100800 */
        /* <DEDUP_REMOVED lines=102> */
[----:B------:R-:W-:Y:S01]  /*b630*/  @!P0 LOP3.LUT R14, R14, 0x1, RZ, 0x3c, !PT ;  /* 0x000000010e0e8812 */ /* 0x000fe200078e3cff */
[----:B------:R-:W-:Y:S02]  /*b640*/  BSSY B1, `(.L_x_3652) ;  /* 0x000000b000017945 */ /* 0x000fe40003800000 */
[----:B------:R0:W-:Y:S04]  /*b650*/  @!P0 STL [R1+0x1e8], RZ ;  /* 0x0001e8ff01008387 */ /* 0x0001e80000100800 */
[----:B------:R0:W-:Y:S01]  /*b660*/  @!P0 STL [R1+0x1ec], R14 ;  /* 0x0001ec0e01008387 */ /* 0x0001e20000100800 */
[----:B------:R-:W-:Y:S06]  /*b670*/  BAR.ARV 0xf, 0x100 ;  /* 0x03c4000000007b1d */ /* 0x000fec0000002000 */
[----:B------:R-:W-:Y:S01]  /*b680*/  ISETP.GT.AND P0, PT, R164, R0, PT ;  /* 0x00000000a400720c */ /* 0x000fe20003f04270 */
[----:B------:R-:W-:-:S12]  /*b690*/  @P1 BRA `(.L_x_3653) ;  /* 0x0000000000141947 */ /* 0x000fd80003800000 */
[----:B0-----:R-:W2:Y:S02]  /*b6a0*/  LDL R13, [R1+0x1e8] ;  /* 0x0001e800010d7983 */ /* 0x001ea40000100800 */
[----:B--2---:R-:W-:-:S04]  /*b6b0*/  IMAD R12, R13, 0x8, R2 ;  /* 0x000000080d0c7824 */ /* 0x004fc800078e0202 */
[----:B------:R-:W-:-:S05]  /*b6c0*/  VIADD R12, R12, 0x38860 ;  /* 0x000388600c0c7836 */ /* 0x000fca0000000000 */
[----:B------:R-:W-:-:S04]  /*b6d0*/  PRMT R12, RZ, 0x654, R12 ;  /* 0x00000654ff0c7816 */ /* 0x000fc8000000000c */
[----:B------:R1:W-:Y:S03]  /*b6e0*/  SYNCS.ARRIVE.TRANS64.RED.A1T0 RZ, [R12+URZ], RZ ;  /* 0x000000ff0cff79a7 */ /* 0x0003e6000810043f */
.L_x_3653:
[----:B------:R-:W-:Y:S05]  /*b6f0*/  BSYNC B1 ;  /* 0x0000000000017941 */ /* 0x000fea0003800000 */
.L_x_3652:
[----:B------:R-:W-:Y:S01]  /*b700*/  VIADD R164, R164, 0xffffffff ;  /* 0xffffffffa4a47836 */ /* 0x000fe20000000000 */
[----:B------:R-:W-:Y:S06]  /*b710*/  @P0 BRA `(.L_x_3654) ;  /* 0xffffffc000800947 */ /* 0x000fec000383ffff */
.L_x_3651:
[----:B------:R-:W-:Y:S05]  /*b720*/  BSYNC B0 ;  /* 0x0000000000007941 */ /* 0x000fea0003800000 */
.L_x_3650:
[----:B------:R-:W2:Y:S04]  /*b730*/  LDL R137, [R1+0x1e8] ;  /* 0x0001e80001897983 */ /* 0x000ea80000100800 */
[----:B------:R-:W3:Y:S04]  /*b740*/  LDL.64 R4, [R1+0x230] ;  /* 0x0002300001047983 */ /* 0x000ee80000100a00 */
[----:B------:R-:W4:Y:S04]  /*b750*/  LDL.64 R6, [R1+0x240] ;  /* 0x0002400001067983 */ /* 0x000f280000100a00 */
[----:B------:R-:W5:Y:S04]  /*b760*/  LDL.64 R8, [R1+0x250] ;  /* 0x0002500001087983 */ /* 0x000f680000100a00 */
[----:B------:R-:W5:Y:S04]  /*b770*/  LDL.64 R10, [R1+0x260] ;  /* 0x00026000010a7983 */ /* 0x000f680000100a00 */
[----:B01----:R-:W5:Y:S04]  /*b780*/  LDL.64 R12, [R1+0x270] ;  /* 0x00027000010c7983 */ /* 0x003f680000100a00 */
        /* <DEDUP_REMOVED lines=61> */
[----:B--2---:R-:W-:-:S04]  /*bb60*/  IMAD R137, R137, 0x40, R162 ;  /* 0x0000004089897824 */ /* 0x004fc800078e02a2 */
[----:B------:R-:W-:Y:S01]  /*bb70*/  IMAD R137, R137, 0x4, R2 ;  /* 0x0000000489897824 */ /* 0x000fe200078e0202 */
[----:B------:R-:W-:Y:S06]  /*bb80*/  BAR.SYNC.DEFER_BLOCKING 0xe, 0x100 ;  /* 0x0384000000007b1d */ /* 0x000fec0000010000 */
[----:B------:R-:W3:Y:S02]  /*bb90*/  LDS R2, [R137+0x38400] ;  /* 0x0384000089027984 */ /* 0x000ee40000000800 */
[C---:B---3--:R-:W-:Y:S01]  /*bba0*/  FMUL.FTZ R5, R2.reuse, R5 ;  /* 0x0000000502057220 */ /* 0x048fe20000410000 */
[C---:B------:R-:W-:Y:S01]  /*bbb0*/  FMUL.FTZ R4, R2.reuse, R4 ;  /* 0x0000000402047220 */ /* 0x040fe20000410000 */
[C---:B----4-:R-:W-:Y:S01]  /*bbc0*/  FMUL.FTZ R7, R2.reuse, R7 ;  /* 0x0000000702077220 */ /* 0x050fe20000410000 */
[C---:B------:R-:W-:Y:S01]  /*bbd0*/  FMUL.FTZ R6, R2.reuse, R6 ;  /* 0x0000000602067220 */ /* 0x040fe20000410000 */
[C---:B-----5:R-:W-:Y:S01]  /*bbe0*/  FMUL.FTZ R9, R2.reuse, R9 ;  /* 0x0000000902097220 */ /* 0x060fe20000410000 */
[C---:B------:R-:W-:Y:S01]  /*bbf0*/  FMUL.FTZ R8, R2.reuse, R8 ;  /* 0x0000000802087220 */ /* 0x040fe20000410000 */
[----:B------:R-:W-:Y:S01]  /*bc00*/  STL.64 [R1+0x230], R4 ;  /* 0x0002300401007387 */ /* 0x000fe20000100a00 */
[C---:B------:R-:W-:Y:S01]  /*bc10*/  FMUL.FTZ R11, R2.reuse, R11 ;  /* 0x0000000b020b7220 */ /* 0x040fe20000410000 */
[C---:B------:R-:W-:Y:S01]  /*bc20*/  FMUL.FTZ R10, R2.reuse, R10 ;  /* 0x0000000a020a7220 */ /* 0x040fe20000410000 */
[C---:B------:R-:W-:Y:S01]  /*bc30*/  FMUL.FTZ R13, R2.reuse, R13 ;  /* 0x0000000d020d7220 */ /* 0x040fe20000410000 */
[----:B------:R-:W0:Y:S01]  /*bc40*/  LDS R4, [R137+0x38420] ;  /* 0x0384200089047984 */ /* 0x000e220000000800 */
        /* <DEDUP_REMOVED lines=59> */
[----:B------:R1:W-:Y:S01]  /*c000*/  STL.64 [R1+0x240], R6 ;  /* 0x0002400601007387 */ /* 0x0003e20000100a00 */
[C---:B------:R-:W-:Y:S01]  /*c010*/  FMUL.FTZ R77, R4.reuse, R77 ;  /* 0x0000004d044d7220 */ /* 0x040fe20000410000 */
[----:B------:R-:W-:-:S02]  /*c020*/  FMUL.FTZ R76, R4, R76 ;  /* 0x0000004c044c7220 */ /* 0x000fc40000410000 */
[----:B------:R1:W-:Y:S01]  /*c030*/  STL.64 [R1+0x250], R8 ;  /* 0x0002500801007387 */ /* 0x0003e20000100a00 */
[C---:B------:R-:W-:Y:S01]  /*c040*/  FMUL.FTZ R79, R4.reuse, R79 ;  /* 0x0000004f044f7220 */ /* 0x040fe20000410000 */
[C---:B------:R-:W-:Y:S02]  /*c050*/  FMUL.FTZ R78, R4.reuse, R78 ;  /* 0x0000004e044e7220 */ /* 0x040fe40000410000 */
[----:B------:R1:W-:Y:S01]  /*c060*/  STL.64 [R1+0x260], R10 ;  /* 0x0002600a01007387 */ /* 0x0003e20000100a00 */
[C---:B------:R-:W-:Y:S01]  /*c070*/  FMUL.FTZ R81, R4.reuse, R81 ;  /* 0x0000005104517220 */ /* 0x040fe20000410000 */
[C---:B------:R-:W-:Y:S02]  /*c080*/  FMUL.FTZ R80, R4.reuse, R80 ;  /* 0x0000005004507220 */ /* 0x040fe40000410000 */
        /* <DEDUP_REMOVED lines=80> */
[----:B------:R-:W-:Y:S02]  /*c590*/  FMUL.FTZ R134, R4, R134 ;  /* 0x0000008604867220 */ /* 0x000fe40000410000 */
[----:B------:R1:W-:Y:S01]  /*c5a0*/  STL.64 [R1+0x420], R70 ;  /* 0x0004204601007387 */ /* 0x0003e20000100a00 */
[----:B------:R-:W-:Y:S02]  /*c5b0*/  VIADD R2, R3, 0x1 ;  /* 0x0000000103027836 */ /* 0x000fe40000000000 */
[----:B------:R-:W-:Y:S01]  /*c5c0*/  IMAD.MOV.U32 R3, RZ, RZ, 0x1 ;  /* 0x00000001ff037424 */ /* 0x000fe200078e00ff */
[----:B------:R1:W-:Y:S01]  /*c5d0*/  STL.64 [R1+0x238], R72 ;  /* 0x0002384801007387 */ /* 0x0003e20000100a00 */
[----:B------:R-:W-:-:S03]  /*c5e0*/  VIADD R0, R0, 0x1 ;  /* 0x0000000100007836 */ /* 0x000fc60000000000 */
[----:B------:R1:W-:Y:S02]  /*c5f0*/  STL.64 [R1+0x248], R74 ;  /* 0x0002484a01007387 */ /* 0x0003e40000100a00 */
[----:B------:R-:W-:Y:S02]  /*c600*/  ISETP.NE.AND P0, PT, R0, 0x2, PT ;  /* 0x000000020000780c */ /* 0x000fe40003f05270 */
        /* <DEDUP_REMOVED lines=33> */
[----:B------:R-:W-:Y:S05]  /*c820*/  @P0 BRA `(.L_x_3647) ;  /* 0x0000024c00200947 */ /* 0x000fea0003800000 */
[----:B-1----:R-:W2:Y:S04]  /*c830*/  LDL R0, [R1+0x1ec] ;  /* 0x0001ec0001007983 */ /* 0x002ea80000100800 */
[----:B------:R0:W-:Y:S01]  /*c840*/  STL [R1+0x1e8], RZ ;  /* 0x0001e8ff01007387 */ /* 0x0001e20000100800 */
[----:B--2---:R-:W-:-:S05]  /*c850*/  LOP3.LUT R0, R0, 0x1, RZ, 0x3c, !PT ;  /* 0x0000000100007812 */ /* 0x004fca00078e3cff */
[----:B------:R0:W-:Y:S01]  /*c860*/  STL [R1+0x1ec], R0 ;  /* 0x0001ec0001007387 */ /* 0x0001e20000100800 */
[----:B------:R-:W-:Y:S05]  /*c870*/  BRA `(.L_x_3647) ;  /* 0x0000024c000c7947 */ /* 0x000fea0003800000 */
.L_x_3638:
[----:B------:R-:W0:Y:S01]  /*c880*/  S2R R4, SR_TID.X ;  /* 0x0000000000047919 */ /* 0x000e220000002100 */
[----:B-1----:R-:W1:Y:S01]  /*c890*/  LDC R0, c[0x0][0x448] ;  /* 0x00011200ff007b82 */ /* 0x002e620000000800 */
[----:B------:R-:W-:Y:S01]  /*c8a0*/  UIADD3 UR4, UP2, UR42, 0x38850, URZ ;  /* 0x000388502a047890 */ /* 0x000fe2000ff5e03f */
[----:B------:R-:W-:Y:S01]  /*c8b0*/  IMAD.MOV.U32 R8, RZ, RZ, 0x2000 ;  /* 0x00002000ff087424 */ /* 0x000fe200078e00ff */
[----:B------:R-:W-:Y:S01]  /*c8c0*/  UIADD3 UR6, UP0, UR42, 0x38830, URZ ;  /* 0x000388302a067890 */ /* 0x000fe2000ff1e03f */
[----:B------:R-:W-:Y:S01]  /*c8d0*/  IMAD.U32 R9, RZ, RZ, UR38 ;  /* 0x00000026ff097e24 */ /* 0x000fe2000f8e00ff */
[----:B------:R-:W-:Y:S01]  /*c8e0*/  UIADD3 UR8, UP1, UR42, 0x38840, URZ ;  /* 0x000388402a087890 */ /* 0x000fe2000ff3e03f */
[----:B---3--:R-:W-:Y:S01]  /*c8f0*/  IMAD.MOV.U32 R12, RZ, RZ, 0x1 ;  /* 0x00000001ff0c7424 */ /* 0x008fe200078e00ff */
[----:B------:R-:W-:Y:S01]  /*c900*/  UIADD3 UR10, UP3, UR42, 0x38860, URZ ;  /* 0x000388602a0a7890 */ /* 0x000fe2000ff7e03f */
[----:B------:R-:W2:Y:S01]  /*c910*/  LDC.64 R20, c[0x0][0xad8] ;  /* 0x0002b600ff147b82 */ /* 0x000ea20000000a00 */
[----:B------:R-:W-:Y:S01]  /*c920*/  UIADD3.X UR5, URZ, UR43, URZ, UP2, !UPT ;  /* 0x0000002b3f057290 */ /* 0x000fe200097fe43f */
[----:B------:R3:W-:Y:S01]  /*c930*/  STL.64 [R1+0x18], R8 ;  /* 0x0000180801007387 */ /* 0x0007e20000100a00 */
[----:B------:R-:W-:Y:S01]  /*c940*/  IMAD.MOV.U32 R13, RZ, RZ, RZ ;  /* 0x000000ffff0d7224 */ /* 0x000fe200078e00ff */
[----:B------:R-:W-:Y:S01]  /*c950*/  UIADD3.X UR7, URZ, UR43, URZ, UP0, !UPT ;  /* 0x0000002b3f077290 */ /* 0x000fe200087fe43f */
[----:B------:R-:W-:Y:S01]  /*c960*/  IMAD.MOV.U32 R5, RZ, RZ, 0x80 ;  /* 0x00000080ff057424 */ /* 0x000fe200078e00ff */
[----:B------:R-:W-:Y:S01]  /*c970*/  UIADD3.X UR9, URZ, UR43, URZ, UP1, !UPT ;  /* 0x0000002b3f097290 */ /* 0x000fe20008ffe43f */
[----:B------:R-:W-:Y:S01]  /*c980*/  IMAD.MOV.U32 R6, RZ, RZ, 0x1 ;  /* 0x00000001ff067424 */ /* 0x000fe200078e00ff */
[----:B------:R-:W-:Y:S01]  /*c990*/  UIADD3.X UR11, URZ, UR43, URZ, UP3, !UPT ;  /* 0x0000002b3f0b7290 */ /* 0x000fe20009ffe43f */
[----:B------:R-:W-:Y:S01]  /*c9a0*/  IMAD.MOV.U32 R7, RZ, RZ, RZ ;  /* 0x000000ffff077224 */ /* 0x000fe200078e00ff */
[----:B------:R0:W-:Y:S01]  /*c9b0*/  STL.64 [R1+0x60], R12 ;  /* 0x0000600c01007387 */ /* 0x0001e20000100a00 */
[----:B------:R-:W-:-:S02]  /*c9c0*/  IMAD.MOV.U32 R11, RZ, RZ, 0x100 ;  /* 0x00000100ff0b7424 */ /* 0x000fc400078e00ff */
[----:B------:R-:W-:Y:S01]  /*c9d0*/  IMAD.U32 R3, RZ, RZ, UR4 ;  /* 0x00000004ff037e24 */ /* 0x000fe2000f8e00ff */
[----:B------:R-:W-:Y:S01]  /*c9e0*/  STL [R1+0x70], R117 ;  /* 0x0000707501007387 */ /* 0x000fe20000100800 */
[----:B---3--:R-:W-:Y:S01]  /*c9f0*/  IMAD.MOV.U32 R8, RZ, RZ, 0x10000 ;  /* 0x00010000ff087424 */ /* 0x008fe200078e00ff */
[----:B-1----:R-:W-:Y:S01]  /*ca00*/  ISETP.NE.AND P0, PT, R0, 0x1, PT ;  /* 0x000000010000780c */ /* 0x002fe20003f05270 */
[----:B------:R-:W-:Y:S01]  /*ca10*/  IMAD.U32 R26, RZ, RZ, UR10 ;  /* 0x0000000aff1a7e24 */ /* 0x000fe2000f8e00ff */
[----:B------:R-:W-:Y:S01]  /*ca20*/  STL.64 [R1], RZ ;  /* 0x000000ff01007387 */ /* 0x000fe20000100a00 */
[----:B------:R-:W-:Y:S02]  /*ca30*/  IMAD.U32 R14, RZ, RZ, UR5 ;  /* 0x00000005ff0e7e24 */ /* 0x000fe4000f8e00ff */
[----:B----4-:R-:W-:Y:S01]  /*ca40*/  IMAD.U32 R31, RZ, RZ, UR37 ;  /* 0x00000025ff1f7e24 */ /* 0x010fe2000f8e00ff */
[----:B------:R-:W-:Y:S01]  /*ca50*/  STL.64 [R1+0x38], RZ ;  /* 0x000038ff01007387 */ /* 0x000fe20000100a00 */
[----:B0-----:R-:W-:Y:S01]  /*ca60*/  LOP3.LUT R4, R4, 0x7f, RZ, 0xc0, !PT ;  /* 0x0000007f04047812 */ /* 0x001fe200078ec0ff */
[----:B------:R-:W-:-:S02]  /*ca70*/  IMAD.U32 R12, RZ, RZ, UR6 ;  /* 0x00000006ff0c7e24 */ /* 0x000fc4000f8e00ff */
[----:B------:R-:W-:Y:S01]  /*ca80*/  IMAD.U32 R13, RZ, RZ, UR7 ;  /* 0x00000007ff0d7e24 */ /* 0x000fe2000f8e00ff */
[----:B------:R-:W-:Y:S01]  /*ca90*/  ISETP.NE.AND P1, PT, R4, RZ, PT ;  /* 0x000000ff0400720c */ /* 0x000fe20003f25270 */
[----:B------:R-:W-:Y:S01]  /*caa0*/  IMAD.U32 R56, RZ, RZ, UR37 ;  /* 0x00000025ff387e24 */ /* 0x000fe2000f8e00ff */
[----:B------:R-:W0:Y:S01]  /*cab0*/  @P0 LDC R0, c[0x0][0x44c] ;  /* 0x00011300ff000b82 */ /* 0x000e220000000800 */
[----:B------:R-:W-:Y:S01]  /*cac0*/  IADD3 R31, P2, R31, 0x38, RZ ;  /* 0x000000381f1f7810 */ /* 0x000fe20007f5e0ff */
[----:B------:R-:W-:Y:S01]  /*cad0*/  STL.64 [R1+0x8], R12 ;  /* 0x0000080c01007387 */ /* 0x000fe20000100a00 */
[----:B------:R-:W-:Y:S02]  /*cae0*/  SEL R4, RZ, 0x1, P1 ;  /* 0x00000001ff047807 */ /* 0x000fe40000800000 */
[----:B--2---:R-:W-:Y:S01]  /*caf0*/  ISETP.GE.AND P1, PT, R21, 0x1, PT ;  /* 0x000000011500780c */ /* 0x004fe20003f26270 */
[----:B------:R-:W-:Y:S01]  /*cb00*/  IMAD.X R30, RZ, RZ, UR36, P2 ;  /* 0x00000024ff1e7e24 */ /* 0x000fe200090e06ff */
[----:B------:R-:W-:Y:S01]  /*cb10*/  IADD3 R56, P3, R56, 0x70, RZ ;  /* 0x0000007038387810 */ /* 0x000fe20007f7e0ff */
[----:B------:R-:W1:Y:S01]  /*cb20*/  @P0 LDC R15, c[0x0][0x450] ;  /* 0x00011400ff0f0b82 */ /* 0x000e620000000800 */
[----:B------:R-:W-:Y:S01]  /*cb30*/  IMAD.MOV.U32 R10, RZ, RZ, R4 ;  /* 0x000000ffff0a7224 */ /* 0x000fe200078e0004 */
[----:B------:R2:W-:Y:S02]  /*cb40*/  STL.128 [R1+0x20], R4 ;  /* 0x0000200401007387 */ /* 0x0005e40000100c00 */
[----:B------:R-:W-:-:S02]  /*cb50*/  IMAD.X R57, RZ, RZ, UR36, P3 ;  /* 0x00000024ff397e24 */ /* 0x000fc400098e06ff */
[----:B------:R3:W-:Y:S01]  /*cb60*/  STL.128 [R1+0x50], R8 ;  /* 0x0000500801007387 */ /* 0x0007e20000100c00 */
[----:B--2---:R-:W-:Y:S02]  /*cb70*/  IMAD.U32 R7, RZ, RZ, UR11 ;  /* 0x0000000bff077e24 */ /* 0x004fe4000f8e00ff */
[----:B------:R-:W-:Y:S02]  /*cb80*/  IMAD.MOV.U32 R4, RZ, RZ, R3 ;  /* 0x000000ffff047224 */ /* 0x000fe400078e0003 */
[----:B---3--:R-:W-:Y:S02]  /*cb90*/  IMAD.U32 R8, RZ, RZ, UR8 ;  /* 0x00000008ff087e24 */ /* 0x008fe4000f8e00ff */
[----:B------:R-:W-:Y:S02]  /*cba0*/  IMAD.U32 R9, RZ, RZ, UR9 ;  /* 0x00000009ff097e24 */ /* 0x000fe4000f8e00ff */
[----:B------:R-:W-:Y:S02]  /*cbb0*/  IMAD.MOV.U32 R5, RZ, RZ, R14 ;  /* 0x000000ffff057224 */ /* 0x000fe400078e000e */
[----:B------:R-:W-:Y:S01]  /*cbc0*/  IMAD.MOV.U32 R6, RZ, RZ, R26 ;  /* 0x000000ffff067224 */ /* 0x000fe200078e001a */
[----:B------:R2:W-:Y:S01]  /*cbd0*/  STL.64 [R1+0x10], R8 ;  /* 0x0000100801007387 */ /* 0x0005e20000100a00 */
[----:B------:R-:W-:-:S03]  /*cbe0*/  VIADD R3, R185, 0x3f ;  /* 0x0000003fb9037836 */ /* 0x000fc60000000000 */
[----:B------:R2:W-:Y:S01]  /*cbf0*/  STL.128 [R1+0x40], R4 ;  /* 0x0000400401007387 */ /* 0x0005e20000100c00 */
[----:B0-----:R-:W-:-:S03]  /*cc00*/  @P0 IMAD.HI.U32 R0, R3, R0, RZ ;  /* 0x0000000003000227 */ /* 0x001fc600078e00ff */
[----:B------:R2:W-:Y:S02]  /*cc10*/  STL.64 [R1+0x68], R6 ;  /* 0x0000680601007387 */ /* 0x0005e40000100a00 */
[----:B-1----:R-:W-:Y:S02]  /*cc20*/  @P0 SHF.R.U32.HI R3, RZ, R15, R0 ;  /* 0x0000000fff030219 */ /* 0x002fe40000011600 */
[----:B------:R2:W-:Y:S03]  /*cc30*/  STL.64 [R1+0x30], R8 ;  /* 0x0000300801007387 */ /* 0x0005e60000100a00 */
        /* <DEDUP_REMOVED lines=9> */
[----:B--2---:R-:W0:Y:S02]  /*ccd0*/  @P2 LDC.64 R4, c[0x0][0xae0] ;  /* 0x0002b800ff042b82 */ /* 0x004e240000000a00 */
[----:B0-----:R-:W-:-:S05]  /*cce0*/  @P2 IMAD.HI.U32 R0, R3, R4, RZ ;  /* 0x0000000403002227 */ /* 0x001fca00078e00ff */
[----:B------:R-:W-:-:S04]  /*ccf0*/  @P2 SHF.R.U32.HI R3, RZ, R5, R0 ;  /* 0x00000005ff032219 */ /* 0x000fc80000011600 */
[----:B------:R-:W-:Y:S01]  /*cd00*/  LOP3.LUT R0, RZ, R3, RZ, 0x33, !PT ;  /* 0x00000003ff007212 */ /* 0x000fe200078e33ff */
[----:B------:R-:W-:Y:S06]  /*cd10*/  BRA `(.L_x_3658) ;  /* 0x0000000000107947 */ /* 0x000fec0003800000 */
.L_x_3657:
[----:B------:R-:W-:-:S13]  /*cd20*/  ISETP.NE.AND P2, PT, R21, 0x1, PT ;  /* 0x000000011500780c */ /* 0x000fda0003f45270 */
[----:B--2---:R-:W0:Y:S02]  /*cd30*/  @P2 LDC.64 R4, c[0x0][0xae0] ;  /* 0x0002b800ff042b82 */ /* 0x004e240000000a00 */
[----:B0-----:R-:W-:-:S05]  /*cd40*/  @P2 IMAD.HI.U32 R4, R0, R4, RZ ;  /* 0x0000000400042227 */ /* 0x001fca00078e00ff */
[----:B------:R-:W-:-:S07]  /*cd50*/  @P2 SHF.R.U32.HI R0, RZ, R5, R4 ;  /* 0x00000005ff002219 */ /* 0x000fce0000011604 */
.L_x_3658:
[----:B------:R-:W-:Y:S05]  /*cd60*/  BSYNC B0 ;  /* 0x0000000000007941 */ /* 0x000fea0003800000 */
.L_x_3656:
[----:B------:R-:W-:-:S05]  /*cd70*/  IMAD R3, R0, R21, R21 ;  /* 0x0000001500037224 */ /* 0x000fca00078e0215 */
[----:B------:R-:W-:-:S07]  /*cd80*/  VIMNMX R20, R20, R3, PT ;  /* 0x0000000314147248 */ /* 0x000fce0003fe0100 */
.L_x_3655:
[----:B------:R-:W0:Y:S01]  /*cd90*/  @P0 LDC R0, c[0x0][0x44c] ;  /* 0x00011300ff000b82 */ /* 0x000e220000000800 */
[----:B------:R-:W-:Y:S01]  /*cda0*/  VIADD R20, R20, 0x3f ;  /* 0x0000003f14147836 */ /* 0x000fe20000000000 */
[----:B------:R-:W-:-:S04]  /*cdb0*/  ULDC UR4, c[0x0][0xad4] ;  /* 0x0002b50000047ab9 */ /* 0x000fc80000000800 */
[----:B------:R-:W-:Y:S02]  /*cdc0*/  SHF.R.S32.HI R3, RZ, 0x1f, R20 ;  /* 0x0000001fff037819 */ /* 0x000fe40000011414 */
[----:B--2---:R-:W1:Y:S02]  /*cdd0*/  @P0 LDC R5, c[0x0][0x450] ;  /* 0x00011400ff050b82 */ /* 0x004e640000000800 */
        /* <DEDUP_REMOVED lines=19> */
.L_x_3661:
[----:B------:R-:W-:-:S13]  /*cf10*/  ISETP.NE.AND P0, PT, R21, 0x1, PT ;  /* 0x000000011500780c */ /* 0x000fda0003f05270 */
[----:B------:R-:W0:Y:S02]  /*cf20*/  @P0 LDC.64 R4, c[0x0][0xae0] ;  /* 0x0002b800ff040b82 */ /* 0x000e240000000a00 */
[----:B0-----:R-:W-:-:S05]  /*cf30*/  @P0 IMAD.HI.U32 R4, R0, R4, RZ ;  /* 0x0000000400040227 */ /* 0x001fca00078e00ff */
[----:B------:R-:W-:-:S07]  /*cf40*/  @P0 SHF.R.U32.HI R0, RZ, R5, R4 ;  /* 0x00000005ff000219 */ /* 0x000fce0000011604 */
.L_x_3662:
[----:B------:R-:W-:Y:S05]  /*cf50*/  BSYNC B0 ;  /* 0x0000000000007941 */ /* 0x000fea0003800000 */
.L_x_3660:
[----:B------:R-:W-:-:S05]  /*cf60*/  IMAD R0, R0, R21, RZ ;  /* 0x0000001500007224 */ /* 0x000fca00078e02ff */
[----:B------:R-:W-:-:S07]  /*cf70*/  VIMNMX R3, R3, R0, !PT ;  /* 0x0000000003037248 */ /* 0x000fce0007fe0100 */
.L_x_3659:
[----:B------:R-:W-:-:S04]  /*cf80*/  SHF.R.S32.HI R0, RZ, 0x1f, R3 ;  /* 0x0000001fff007819 */ /* 0x000fc80000011403 */
[----:B------:R-:W-:Y:S02]  /*cf90*/  LEA.HI R0, R0, R3, RZ, 0x6 ;  /* 0x0000000300007211 */ /* 0x000fe400078f30ff */
[----:B------:R-:W-:Y:S02]  /*cfa0*/  PRMT R3, RZ, 0x7610, R3 ;  /* 0x00007610ff037816 */ /* 0x000fe40000000003 */
[----:B------:R-:W-:-:S04]  /*cfb0*/  SHF.R.S32.HI R0, RZ, 0x6, R0 ;  /* 0x00000006ff007819 */ /* 0x000fc80000011400 */
[----:B------:R-:W-:-:S04]  /*cfc0*/  VIMNMX R164, RZ, R0, !PT ;  /* 0x00000000ffa47248 */ /* 0x000fc80007fe0100 */
[----:B------:R-:W-:-:S13]  /*cfd0*/  ISETP.GT.AND P0, PT, R200, R164, PT ;  /* 0x000000a4c800720c */ /* 0x000fda0003f04270 */
[----:B------:R-:W-:Y:S05]  /*cfe0*/  @!P0 BRA `(.L_x_3647) ;  /* 0x0000024400308947 */ /* 0x000fea0003800000 */
[----:B------:R-:W0:Y:S01]  /*cff0*/  SHFL.IDX PT, R0, R213, RZ, 0x1f ;  /* 0x00001fffd5007589 */ /* 0x000e2200000e0000 */
[----:B------:R-:W-:Y:S01]  /*d000*/  VIADD R8, R2, 0x36400 ;  /* 0x0003640002087836 */ /* 0x000fe20000000000 */
[----:B------:R-:W-:Y:S01]  /*d010*/  UIADD3 UR4, UP0, UR42, 0x38400, URZ ;  /* 0x000384002a047890 */ /* 0x000fe2000ff1e03f */
[----:B------:R-:W-:Y:S01]  /*d020*/  IMAD.MOV.U32 R4, RZ, RZ, 0x1 ;  /* 0x00000001ff047424 */ /* 0x000fe200078e00ff */
[----:B------:R-:W1:Y:S01]  /*d030*/  S2R R34, SR_TID.X ;  /* 0x0000000000227919 */ /* 0x000e620000002100 */
[----:B------:R-:W-:Y:S01]  /*d040*/  IMAD.MOV.U32 R5, RZ, RZ, RZ ;  /* 0x000000ffff057224 */ /* 0x000fe200078e00ff */
[----:B------:R-:W-:Y:S01]  /*d050*/  LOP3.LUT P0, RZ, R8, 0x3ff, RZ, 0xc0, !PT ;  /* 0x000003ff08ff7812 */ /* 0x000fe2000780c0ff */
[C---:B------:R-:W-:Y:S01]  /*d060*/  VIADD R8, R2.reuse, 0x26400 ;  /* 0x0002640002087836 */ /* 0x040fe20000000000 */
[----:B------:R-:W-:Y:S01]  /*d070*/  UIADD3.X UR5, URZ, UR43, URZ, UP0, !UPT ;  /* 0x0000002b3f057290 */ /* 0x000fe200087fe43f */
[----:B------:R-:W-:Y:S01]  /*d080*/  IMAD.MOV.U32 R6, RZ, RZ, 0x1 ;  /* 0x00000001ff067424 */ /* 0x000fe200078e00ff */
[----:B------:R-:W-:Y:S01]  /*d090*/  BSSY B6, `(.L_x_3663) ;  /* 0x0000062000067945 */ /* 0x000fe20003800000 */
[----:B------:R-:W-:Y:S01]  /*d0a0*/  IMAD.MOV.U32 R7, RZ, RZ, RZ ;  /* 0x000000ffff077224 */ /* 0x000fe200078e00ff */
[----:B------:R-:W-:Y:S01]  /*d0b0*/  SHF.R.U32.HI R8, RZ, 0x4, R8 ;  /* 0x00000004ff087819 */ /* 0x000fe20000011608 */
[----:B------:R-:W-:-:S02]  /*d0c0*/  VIADD R9, R2, 0x400 ;  /* 0x0000040002097836 */ /* 0x000fc40000000000 */
[----:B------:R-:W-:Y:S01]  /*d0d0*/  IMAD.U32 R10, RZ, RZ, UR4 ;  /* 0x00000004ff0a7e24 */ /* 0x000fe2000f8e00ff */
[----:B------:R2:W-:Y:S01]  /*d0e0*/  STL.128 [R1+0x80], R4 ;  /* 0x0000800401007387 */ /* 0x0005e20000100c00 */
[----:B------:R-:W-:Y:S01]  /*d0f0*/  IMAD.U32 R11, RZ, RZ, UR5 ;  /* 0x00000005ff0b7e24 */ /* 0x000fe2000f8e00ff */
[----:B------:R-:W-:Y:S01]  /*d100*/  LOP3.LUT R8, R8, 0x3fff, RZ, 0xc0, !PT ;  /* 0x00003fff08087812 */ /* 0x000fe200078ec0ff */
[----:B------:R-:W-:Y:S02]  /*d110*/  VIADD R46, R2, 0x20400 ;  /* 0x00020400022e7836 */ /* 0x000fe40000000000 */
[----:B------:R-:W-:Y:S01]  /*d120*/  IMAD.U32 R41, RZ, RZ, UR37 ;  /* 0x00000025ff297e24 */ /* 0x000fe2000f8e00ff */
[----:B------:R3:W-:Y:S01]  /*d130*/  STL.64 [R1+0x78], R10 ;  /* 0x0000780a01007387 */ /* 0x0007e20000100a00 */
[----:B------:R-:W-:Y:S01]  /*d140*/  IMAD.U32 R51, RZ, RZ, UR37 ;  /* 0x00000025ff337e24 */ /* 0x000fe2000f8e00ff */
[C---:B0-----:R-:W-:Y:S01]  /*d150*/  LEA.HI R3, R0.reuse, R0, RZ, 0x1 ;  /* 0x0000000000037211 */ /* 0x041fe200078f08ff */
[----:B------:R-:W-:Y:S01]  /*d160*/  IMAD.U32 R45, RZ, RZ, UR37 ;  /* 0x00000025ff2d7e24 */ /* 0x000fe2000f8e00ff */
[----:B------:R-:W-:Y:S01]  /*d170*/  IADD3 R41, P4, R41, 0xb8, RZ ;  /* 0x000000b829297810 */ /* 0x000fe20007f9e0ff */
[----:B------:R-:W-:Y:S01]  /*d180*/  IMAD.U32 R52, RZ, RZ, UR37 ;  /* 0x00000025ff347e24 */ /* 0x000fe2000f8e00ff */
[----:B------:R-:W-:Y:S01]  /*d190*/  LOP3.LUT R3, R3, 0x6, RZ, 0xc0, !PT ;  /* 0x0000000603037812 */ /* 0x000fe200078ec0ff */
[----:B------:R-:W-:Y:S01]  /*d1a0*/  IMAD.U32 R42, RZ, RZ, UR37 ;  /* 0x00000025ff2a7e24 */ /* 0x000fe2000f8e00ff */
[----:B------:R-:W-:Y:S01]  /*d1b0*/  IADD3 R51, P5, R51, 0xb0, RZ ;  /* 0x000000b033337810 */ /* 0x000fe20007fbe0ff */
[----:B------:R-:W-:Y:S01]  /*d1c0*/  IMAD.U32 R50, RZ, RZ, UR37 ;  /* 0x00000025ff327e24 */ /* 0x000fe2000f8e00ff */
[----:B--2---:R-:W-:Y:S01]  /*d1d0*/  SHF.R.U32.HI R5, RZ, 0x4, R9 ;  /* 0x00000004ff057819 */ /* 0x004fe20000011609 */
[----:B------:R-:W-:Y:S01]  /*d1e0*/  IMAD.IADD R0, R0, 0x1, -R3 ;  /* 0x0000000100007824 */ /* 0x000fe200078e0a03 */
[----:B------:R-:W-:Y:S01]  /*d1f0*/  LOP3.LUT R7, R8, 0x10000, RZ, 0xfc, !PT ;  /* 0x0001000008077812 */ /* 0x000fe200078efcff */
[----:B------:R-:W-:Y:S01]  /*d200*/  VIADD R3, R2, 0x22400 ;  /* 0x0002240002037836 */ /* 0x000fe20000000000 */
[----:B------:R-:W-:Y:S01]  /*d210*/  LOP3.LUT R5, R5, 0x3fff, RZ, 0xc0, !PT ;  /* 0x00003fff05057812 */ /* 0x000fe200078ec0ff */
[----:B------:R-:W-:Y:S01]  /*d220*/  IMAD R4, R0, 0x8000, R9 ;  /* 0x0000800000047824 */ /* 0x000fe200078e0209 */
[----:B------:R-:W-:Y:S01]  /*d230*/  SHF.R.U32.HI R0, RZ, 0x4, R46 ;  /* 0x00000004ff007819 */ /* 0x000fe2000001162e */
[----:B-1----:R-:W-:Y:S01]  /*d240*/  VIADD R12, R34, 0xffffff80 ;  /* 0xffffff80220c7836 */ /* 0x002fe20000000000 */
[----:B------:R-:W-:Y:S01]  /*d250*/  SHF.R.U32.HI R3, RZ, 0x4, R3 ;  /* 0x00000004ff037819 */ /* 0x000fe20000011603 */
[----:B------:R-:W-:Y:S01]  /*d260*/  IMAD.MOV.U32 R9, RZ, RZ, 0x40000040 ;  /* 0x40000040ff097424 */ /* 0x000fe200078e00ff */
[----:B------:R-:W-:Y:S01]  /*d270*/  SHF.R.U32.HI R4, RZ, 0x4, R4 ;  /* 0x00000004ff047819 */ /* 0x000fe20000011604 */
[----:B------:R-:W-:Y:S01]  /*d280*/  IMAD.U32 R59, RZ, RZ, UR37 ;  /* 0x00000025ff3b7e24 */ /* 0x000fe2000f8e00ff */
[----:B------:R-:W-:Y:S01]  /*d290*/  LOP3.LUT R3, R3, 0x3fff, RZ, 0xc0, !PT ;  /* 0x00003fff03037812 */ /* 0x000fe200078ec0ff */
[----:B------:R-:W-:Y:S01]  /*d2a0*/  STL [R1+0x94], R12 ;  /* 0x0000940c01007387 */ /* 0x000fe20000100800 */
[----:B------:R-:W-:Y:S01]  /*d2b0*/  LOP3.LUT R6, R5, 0x10000, RZ, 0xfc, !PT ;  /* 0x0001000005067812 */ /* 0x000fe200078efcff */
[----:B------:R-:W-:Y:S01]  /*d2c0*/  IMAD.MOV.U32 R5, RZ, RZ, 0x40000040 ;  /* 0x40000040ff057424 */ /* 0x000fe200078e00ff */
[----:B---3--:R-:W-:Y:S01]  /*d2d0*/  LOP3.LUT R10, R3, 0x10000, RZ, 0xfc, !PT ;  /* 0x00010000030a7812 */ /* 0x008fe200078efcff */
[----:B------:R-:W-:Y:S01]  /*d2e0*/  IMAD.U32 R26, RZ, RZ, UR37 ;  /* 0x00000025ff1a7e24 */ /* 0x000fe2000f8e00ff */
[----:B------:R-:W-:Y:S01]  /*d2f0*/  LOP3.LUT R3, R4, 0x3fff, RZ, 0xc0, !PT ;  /* 0x00003fff04037812 */ /* 0x000fe200078ec0ff */
[----:B------:R-:W-:Y:S01]  /*d300*/  IMAD.MOV.U32 R4, RZ, RZ, R7 ;  /* 0x000000ffff047224 */ /* 0x000fe200078e0007 */
[----:B------:R-:W-:Y:S01]  /*d310*/  LOP3.LUT R0, R0, 0x3fff, RZ, 0xc0, !PT ;  /* 0x00003fff00007812 */ /* 0x000fe200078ec0ff */
[----:B------:R-:W-:Y:S01]  /*d320*/  IMAD.MOV.U32 R7, RZ, RZ, 0x40000040 ;  /* 0x40000040ff077424 */ /* 0x000fe200078e00ff */
[----:B------:R-:W-:Y:S01]  /*d330*/  LOP3.LUT R3, R3, 0x2000000, RZ, 0xfc, !PT ;  /* 0x0200000003037812 */ /* 0x000fe200078efcff */
[----:B------:R-:W-:Y:S01]  /*d340*/  IMAD.X R40, RZ, RZ, UR36, P4 ;  /* 0x00000024ff287e24 */ /* 0x000fe2000a0e06ff */
[----:B------:R-:W-:Y:S01]  /*d350*/  LOP3.LUT R8, R0, 0x10000, RZ, 0xfc, !PT ;  /* 0x0001000000087812 */ /* 0x000fe200078efcff */
[----:B------:R-:W-:Y:S01]  /*d360*/  IMAD.X R48, RZ, RZ, UR36, P5 ;  /* 0x00000024ff307e24 */ /* 0x000fe2000a8e06ff */
[----:B------:R0:W-:Y:S01]  /*d370*/  STL.128 [R1+0xb0], R4 ;  /* 0x0000b00401007387 */ /* 0x0001e20000100c00 */
[----:B------:R-:W-:Y:S01]  /*d380*/  IADD3 R45, P1, R45, 0xa8, RZ ;  /* 0x000000a82d2d7810 */ /* 0x000fe20007f3e0ff */
[----:B------:R-:W-:Y:S01]  /*d390*/  IMAD.MOV.U32 R0, RZ, RZ, R220 ;  /* 0x000000ffff007224 */ /* 0x000fe200078e00dc */
[----:B------:R-:W-:Y:S01]  /*d3a0*/  IADD3 R52, P2, R52, 0xa0, RZ ;  /* 0x000000a034347810 */ /* 0x000fe20007f5e0ff */
[----:B------:R1:W-:Y:S01]  /*d3b0*/  STL.64 [R1+0x98], R8 ;  /* 0x0000980801007387 */ /* 0x0003e20000100a00 */
[----:B------:R-:W-:Y:S01]  /*d3c0*/  IADD3 R42, P3, R42, 0x98, RZ ;  /* 0x000000982a2a7810 */ /* 0x000fe20007f7e0ff */
[----:B------:R-:W-:Y:S01]  /*d3d0*/  IMAD.X R44, RZ, RZ, UR36, P1 ;  /* 0x00000024ff2c7e24 */ /* 0x000fe200088e06ff */
[----:B------:R-:W-:Y:S01]  /*d3e0*/  IADD3 R50, P5, R50, 0x88, RZ ;  /* 0x0000008832327810 */ /* 0x000fe20007fbe0ff */
[----:B------:R-:W-:Y:S01]  /*d3f0*/  IMAD.X R55, RZ, RZ, UR36, P2 ;  /* 0x00000024ff377e24 */ /* 0x000fe200090e06ff */
[----:B------:R-:W-:Y:S01]  /*d400*/  IADD3 R59, P1, R59, 0x80, RZ ;  /* 0x000000803b3b7810 */ /* 0x000fe20007f3e0ff */
[----:B------:R-:W-:Y:S01]  /*d410*/  IMAD.X R43, RZ, RZ, UR36, P3 ;  /* 0x00000024ff2b7e24 */ /* 0x000fe200098e06ff */
[----:B------:R-:W-:Y:S01]  /*d420*/  IADD3 R26, P2, R26, 0x78, RZ ;  /* 0x000000781a1a7810 */ /* 0x000fe20007f5e0ff */
[----:B------:R-:W-:-:S02]  /*d430*/  IMAD.X R53, RZ, RZ, UR36, P5 ;  /* 0x00000024ff357e24 */ /* 0x000fc4000a8e06ff */
[----:B------:R-:W-:Y:S02]  /*d440*/  IMAD.X R54, RZ, RZ, UR36, P1 ;  /* 0x00000024ff367e24 */ /* 0x000fe400088e06ff */
[----:B0-----:R-:W-:Y:S02]  /*d450*/  IMAD.MOV.U32 R4, RZ, RZ, R10 ;  /* 0x000000ffff047224 */ /* 0x001fe400078e000a */
[----:B------:R-:W-:Y:S02]  /*d460*/  IMAD.MOV.U32 R6, RZ, RZ, R3 ;  /* 0x000000ffff067224 */ /* 0x000fe400078e0003 */
[----:B------:R-:W-:Y:S02]  /*d470*/  IMAD.U32 R3, RZ, RZ, UR37 ;  /* 0x00000025ff037e24 */ /* 0x000fe4000f8e00ff */
[----:B------:R-:W-:Y:S01]  /*d480*/  IMAD.MOV.U32 R10, RZ, RZ, R227 ;  /* 0x000000ffff0a7224 */ /* 0x000fe200078e00e3 */
[----:B------:R1:W-:Y:S01]  /*d490*/  STL.128 [R1+0xa0], R4 ;  /* 0x0000a00401007387 */ /* 0x0003e20000100c00 */
[----:B------:R-:W-:Y:S01]  /*d4a0*/  IMAD.X R27, RZ, RZ, UR36, P2 ;  /* 0x00000024ff1b7e24 */ /* 0x000fe200090e06ff */
[----:B------:R-:W-:Y:S01]  /*d4b0*/  IADD3 R32, P4, R3, 0x94, RZ ;  /* 0x0000009403207810 */ /* 0x000fe20007f9e0ff */
[----:B------:R-:W-:-:S04]  /*d4c0*/  IMAD.MOV.U32 R3, RZ, RZ, R223 ;  /* 0x000000ffff037224 */ /* 0x000fc800078e00df */
[----:B------:R-:W-:Y:S01]  /*d4d0*/  IMAD.X R35, RZ, RZ, UR36, P4 ;  /* 0x00000024ff237e24 */ /* 0x000fe2000a0e06ff */
[----:B------:R-:W-:Y:S07]  /*d4e0*/  @!P0 BRA `(.L_x_3664) ;  /* 0x0000000000708947 */ /* 0x000fee0003800000 */
[----:B------:R-:W-:Y:S01]  /*d4f0*/  MOV R0, 0x0 ;  /* 0x0000000000007802 */ /* 0x000fe20000000f00 */
[----:B------:R-:W-:Y:S01]  /*d500*/  ULDC.64 UR4, c[0x4][0x90] ;  /* 0x0100240000047ab9 */ /* 0x000fe20000000a00 */
[----:B------:R-:W-:Y:S01]  /*d510*/  ULDC.64 UR6, c[0x4][0x98] ;  /* 0x0100260000067ab9 */ /* 0x000fe20000000a00 */
[----:B-1----:R-:W-:Y:S01]  /*d520*/  IMAD.U32 R4, RZ, RZ, UR4 ;  /* 0x00000004ff047e24 */ /* 0x002fe2000f8e00ff */
        /* <DEDUP_REMOVED lines=12> */
.L_x_3665:
        /* <DEDUP_REMOVED lines=12> */
.L_x_3664:
[----:B------:R-:W-:Y:S05]  /*d6b0*/  BSYNC B6 ;  /* 0x0000000000067941 */ /* 0x000fea0003800000 */
.L_x_3663:
[----:B-1----:R-:W-:Y:S01]  /*d6c0*/  SHF.R.S32.HI R4, RZ, 0x1f, R3 ;  /* 0x0000001fff047819 */ /* 0x002fe20000011403 */
[----:B------:R-:W-:Y:S01]  /*d6d0*/  UIADD3 UR6, UP0, UR37, 0x11c, URZ ;  /* 0x0000011c25067890 */ /* 0x000fe2000ff1e03f */
[----:B------:R-:W0:Y:S01]  /*d6e0*/  LDC.64 R28, c[0x0][0xad0] ;  /* 0x0002b400ff1c7b82 */ /* 0x000e220000000a00 */
[----:B------:R-:W-:Y:S01]  /*d6f0*/  UIADD3 UR4, UP1, UR37, 0x90, URZ ;  /* 0x0000009025047890 */ /* 0x000fe2000ff3e03f */
[----:B------:R-:W-:Y:S01]  /*d700*/  LEA.HI R4, R4, R3, RZ, 0x3 ;  /* 0x0000000304047211 */ /* 0x000fe200078f18ff */
[----:B------:R-:W-:Y:S01]  /*d710*/  UIADD3.X UR7, URZ, UR36, URZ, UP0, !UPT ;  /* 0x000000243f077290 */ /* 0x000fe200087fe43f */
[----:B------:R-:W-:Y:S01]  /*d720*/  IMAD.MOV.U32 R15, RZ, RZ, 0x2 ;  /* 0x00000002ff0f7424 */ /* 0x000fe200078e00ff */
[----:B------:R-:W-:Y:S01]  /*d730*/  UIADD3.X UR5, URZ, UR36, URZ, UP1, !UPT ;  /* 0x000000243f057290 */ /* 0x000fe20008ffe43f */
[C---:B------:R-:W-:Y:S01]  /*d740*/  LOP3.LUT R6, R4.reuse, 0xfffffff8, RZ, 0xc0, !PT ;  /* 0xfffffff804067812 */ /* 0x040fe200078ec0ff */
[----:B------:R-:W-:Y:S01]  /*d750*/  IMAD.SHL.U32 R4, R4, 0x40, RZ ;  /* 0x0000004004047824 */ /* 0x000fe200078e00ff */
[----:B------:R-:W1:Y:S01]  /*d760*/  LDC.64 R38, c[0x0][0xad8] ;  /* 0x0002b600ff267b82 */ /* 0x000e620000000a00 */
[----:B------:R-:W-:Y:S01]  /*d770*/  IMAD.U32 R8, RZ, RZ, UR4 ;  /* 0x00000004ff087e24 */ /* 0x000fe2000f8e00ff */
[----:B------:R-:W-:Y:S01]  /*d780*/  UIADD3 UR4, UP1, UR37, 0xc0, URZ ;  /* 0x000000c025047890 */ /* 0x000fe2000ff3e03f */
[----:B------:R-:W-:Y:S01]  /*d790*/  IMAD.IADD R11, R3, 0x1, -R6 ;  /* 0x00000001030b7824 */ /* 0x000fe200078e0a06 */
[----:B------:R-:W-:Y:S01]  /*d7a0*/  LOP3.LUT R9, R4, 0xfffffe00, RZ, 0xc0, !PT ;  /* 0xfffffe0004097812 */ /* 0x000fe200078ec0ff */
[----:B------:R-:W-:Y:S01]  /*d7b0*/  IMAD.U32 R6, RZ, RZ, UR6 ;  /* 0x00000006ff067e24 */ /* 0x000fe2000f8e00ff */
[----:B------:R-:W-:Y:S01]  /*d7c0*/  UIADD3 UR6, UP0, UR37, 0xd0, URZ ;  /* 0x000000d025067890 */ /* 0x000fe2000ff1e03f */
[C---:B------:R-:W-:Y:S01]  /*d7d0*/  IMAD.SHL.U32 R3, R11.reuse, 0x40, RZ ;  /* 0x000000400b037824 */ /* 0x040fe200078e00ff */
[----:B------:R-:W2:Y:S01]  /*d7e0*/  LDC.64 R60, c[0x0][0xae0] ;  /* 0x0002b800ff3c7b82 */ /* 0x000ea20000000a00 */
[----:B------:R-:W-:Y:S01]  /*d7f0*/  IMAD.MOV.U32 R4, RZ, RZ, R6 ;  /* 0x000000ffff047224 */ /* 0x000fe200078e0006 */
[----:B------:R-:W-:Y:S01]  /*d800*/  LOP3.LUT P0, RZ, R11, 0x2, RZ, 0xc0, !PT ;  /* 0x000000020bff7812 */ /* 0x000fe2000780c0ff */
[----:B------:R-:W-:Y:S01]  /*d810*/  IMAD.U32 R5, RZ, RZ, UR7 ;  /* 0x00000007ff057e24 */ /* 0x000fe2000f8e00ff */
[----:B------:R-:W-:Y:S01]  /*d820*/  LOP3.LUT R3, R3, 0x1c0, RZ, 0xc0, !PT ;  /* 0x000001c003037812 */ /* 0x000fe200078ec0ff */
[----:B------:R-:W-:Y:S01]  /*d830*/  IMAD.U32 R7, RZ, RZ, UR5 ;  /* 0x00000005ff077e24 */ /* 0x000fe2000f8e00ff */
[----:B------:R-:W-:Y:S01]  /*d840*/  UIADD3.X UR5, URZ, UR36, URZ, UP1, !UPT ;  /* 0x000000243f057290 */ /* 0x000fe20008ffe43f */
[----:B------:R-:W-:Y:S01]  /*d850*/  IMAD.MOV.U32 R6, RZ, RZ, R8 ;  /* 0x000000ffff067224 */ /* 0x000fe200078e0008 */
[----:B------:R-:W-:Y:S01]  /*d860*/  LOP3.LUT R10, R3, 0x8, R10, 0xf8, !PT ;  /* 0x00000008030a7812 */ /* 0x000fe200078ef80a */
[----:B------:R-:W-:Y:S01]  /*d870*/  IMAD R9, R0, 0x400, R9 ;  /* 0x0000040000097824 */ /* 0x000fe200078e0209 */
[----:B------:R-:W-:Y:S01]  /*d880*/  SHF.R.U32.HI R3, RZ, 0x3, R3 ;  /* 0x00000003ff037819 */ /* 0x000fe20000011603 */
[----:B------:R-:W-:Y:S01]  /*d890*/  IMAD.MOV.U32 R12, RZ, RZ, 0x10 ;  /* 0x00000010ff0c7424 */ /* 0x000fe200078e00ff */
[----:B------:R3:W-:Y:S01]  /*d8a0*/  STL.128 [R1+0x120], R4 ;  /* 0x0001200401007387 */ /* 0x0007e20000100c00 */
[----:B------:R-:W-:Y:S01]  /*d8b0*/  LOP3.LUT P1, RZ, R11, 0x4, RZ, 0xc0, !PT ;  /* 0x000000040bff7812 */ /* 0x000fe2000782c0ff */
[----:B------:R-:W-:Y:S01]  /*d8c0*/  IMAD.MOV.U32 R8, RZ, RZ, R32 ;  /* 0x000000ffff087224 */ /* 0x000fe200078e0020 */
[----:B------:R-:W-:Y:S01]  /*d8d0*/  LOP3.LUT R0, R10, R3, RZ, 0x3c, !PT ;  /* 0x000000030a007212 */ /* 0x000fe200078e3cff */
[----:B------:R-:W-:Y:S01]  /*d8e0*/  UIADD3.X UR7, URZ, UR36, URZ, UP0, !UPT ;  /* 0x000000243f077290 */ /* 0x000fe200087fe43f */
[----:B------:R-:W-:Y:S01]  /*d8f0*/  IMAD.U32 R10, RZ, RZ, UR4 ;  /* 0x00000004ff0a7e24 */ /* 0x000fe2000f8e00ff */
[----:B------:R-:W-:Y:S01]  /*d900*/  SEL R12, R12, 0xfffffff0, !P0 ;  /* 0xfffffff00c0c7807 */ /* 0x000fe20004000000 */
[----:B------:R-:W-:Y:S01]  /*d910*/  IMAD.U32 R11, RZ, RZ, UR5 ;  /* 0x00000005ff0b7e24 */ /* 0x000fe2000f8e00ff */
[----:B------:R4:W-:Y:S01]  /*d920*/  STL.64 [R1+0xe0], R26 ;  /* 0x0000e01a01007387 */ /* 0x0009e20000100a00 */
[----:B------:R-:W-:Y:S01]  /*d930*/  IMAD.IADD R0, R9, 0x1, R0 ;  /* 0x0000000109007824 */ /* 0x000fe200078e0200 */
[----:B------:R-:W-:Y:S01]  /*d940*/  ULDC UR4, c[0x0][0x3f4] ;  /* 0x0000fd0000047ab9 */ /* 0x000fe20000000800 */
[----:B------:R-:W-:Y:S01]  /*d950*/  IMAD.MOV.U32 R9, RZ, RZ, R35 ;  /* 0x000000ffff097224 */ /* 0x000fe200078e0023 */
[----:B------:R-:W-:Y:S01]  /*d960*/  STL.64 [R1+0xd0], R162 ;  /* 0x0000d0a201007387 */ /* 0x000fe20000100a00 */
[----:B------:R-:W-:Y:S01]  /*d970*/  IMAD.WIDE.U32 R14, R0, R15, UR42 ;  /* 0x0000002a000e7e25 */ /* 0x000fe2000f8e000f */
[----:B---3--:R-:W3:Y:S03]  /*d980*/  LDC R6, c[0x0][0x450] ;  /* 0x00011400ff067b82 */ /* 0x008ee60000000800 */
[----:B------:R-:W-:Y:S01]  /*d990*/  IMAD.MOV.U32 R13, RZ, RZ, 0x20 ;  /* 0x00000020ff0d7424 */ /* 0x000fe200078e00ff */
[----:B------:R-:W-:Y:S01]  /*d9a0*/  IADD3 R14, P0, R14, 0x36400, RZ ;  /* 0x000364000e0e7810 */ /* 0x000fe20007f1e0ff */
[----:B0-----:R-:W-:Y:S01]  /*d9b0*/  IMAD.MOV.U32 R7, RZ, RZ, R28 ;  /* 0x000000ffff077224 */ /* 0x001fe200078e001c */
[----:B------:R0:W-:Y:S01]  /*d9c0*/  STL.128 [R1+0x130], R8 ;  /* 0x0001300801007387 */ /* 0x0001e20000100c00 */
[----:B------:R-:W-:Y:S01]  /*d9d0*/  IMAD.U32 R28, RZ, RZ, UR37 ;  /* 0x00000025ff1c7e24 */ /* 0x000fe2000f8e00ff */
[----:B------:R-:W-:Y:S01]  /*d9e0*/  SEL R13, R13, 0xffffffe0, !P1 ;  /* 0xffffffe00d0d7807 */ /* 0x000fe20004800000 */
[----:B------:R-:W-:Y:S01]  /*d9f0*/  IMAD.U32 R20, RZ, RZ, UR6 ;  /* 0x00000006ff147e24 */ /* 0x000fe2000f8e00ff */
[----:B------:R-:W3:Y:S01]  /*da00*/  LDC.64 R4, c[0x0][0x448] ;  /* 0x00011200ff047b82 */ /* 0x000ee20000000a00 */
[----:B------:R-:W-:Y:S01]  /*da10*/  IMAD.U32 R21, RZ, RZ, UR7 ;  /* 0x00000007ff157e24 */ /* 0x000fe2000f8e00ff */
[----:B------:R-:W-:Y:S01]  /*da20*/  IADD3 R28, P5, R28, 0x140, RZ ;  /* 0x000001401c1c7810 */ /* 0x000fe20007fbe0ff */
[----:B------:R-:W-:Y:S01]  /*da30*/  IMAD.X R15, RZ, RZ, R15, P0 ;  /* 0x000000ffff0f7224 */ /* 0x000fe200000e060f */
[----:B------:R2:W-:Y:S01]  /*da40*/  STL.64 [R1+0xc0], R12 ;  /* 0x0000c00c01007387 */ /* 0x0005e20000100a00 */
[----:B----4-:R-:W-:-:S02]  /*da50*/  IMAD.MOV.U32 R26, RZ, RZ, R29 ;  /* 0x000000ffff1a7224 */ /* 0x010fc400078e001d */
[----:B-1----:R-:W-:Y:S01]  /*da60*/  IMAD.MOV.U32 R27, RZ, RZ, R38 ;  /* 0x000000ffff1b7224 */ /* 0x002fe200078e0026 */
[----:B------:R1:W-:Y:S01]  /*da70*/  STL.64 [R1+0xd8], R20 ;  /* 0x0000d81401007387 */ /* 0x0003e20000100a00 */
[----:B------:R-:W-:Y:S02]  /*da80*/  VIADD R212, R34, 0xffffff80 ;  /* 0xffffff8022d47836 */ /* 0x000fe40000000000 */
[----:B------:R-:W-:Y:S01]  /*da90*/  IMAD.X R29, RZ, RZ, UR36, P5 ;  /* 0x00000024ff1d7e24 */ /* 0x000fe2000a8e06ff */
[----:B------:R1:W-:Y:S01]  /*daa0*/  STL.64 [R1+0xc8], R14 ;  /* 0x0000c80e01007387 */ /* 0x0003e20000100a00 */
[----:B0-----:R-:W-:Y:S01]  /*dab0*/  IMAD.MOV.U32 R8, RZ, RZ, RZ ;  /* 0x000000ffff087224 */ /* 0x001fe200078e00ff */
[----:B------:R-:W-:Y:S01]  /*dac0*/  ISETP.LT.AND P5, PT, RZ, UR4, PT ;  /* 0x00000004ff007c0c */ /* 0x000fe2000bfa1270 */
[----:B------:R-:W-:Y:S01]  /*dad0*/  IMAD.MOV.U32 R9, RZ, RZ, R39 ;  /* 0x000000ffff097224 */ /* 0x000fe200078e0027 */
[----:B------:R1:W-:Y:S01]  /*dae0*/  STL.128 [R1+0xf0], R24 ;  /* 0x0000f01801007387 */ /* 0x0003e20000100c00 */
[----:B--2---:R-:W-:-:S02]  /*daf0*/  IMAD.MOV.U32 R10, RZ, RZ, R60 ;  /* 0x000000ffff0a7224 */ /* 0x004fc400078e003c */
[----:B------:R-:W-:Y:S01]  /*db00*/  IMAD.MOV.U32 R11, RZ, RZ, R61 ;  /* 0x000000ffff0b7224 */ /* 0x000fe200078e003d */
[----:B------:R1:W-:Y:S01]  /*db10*/  STL.U8 [R1+0xe8], RZ ;  /* 0x0000e8ff01007387 */ /* 0x0003e20000100000 */
[----:B------:R-:W-:Y:S02]  /*db20*/  IMAD.U32 R34, RZ, RZ, UR37 ;  /* 0x00000025ff227e24 */ /* 0x000fe4000f8e00ff */
[----:B------:R-:W-:Y:S01]  /*db30*/  IMAD.U32 R38, RZ, RZ, UR37 ;  /* 0x00000025ff267e24 */ /* 0x000fe2000f8e00ff */
[----:B------:R1:W-:Y:S01]  /*db40*/  STL.128 [R1+0x100], R8 ;  /* 0x0001000801007387 */ /* 0x0003e20000100c00 */
[----:B------:R-:W-:Y:S01]  /*db50*/  IMAD.U32 R32, RZ, RZ, UR37 ;  /* 0x00000025ff207e24 */ /* 0x000fe2000f8e00ff */
[----:B------:R-:W-:Y:S01]  /*db60*/  IADD3 R34, P0, R34, 0x128, RZ ;  /* 0x0000012822227810 */ /* 0x000fe20007f1e0ff */
[----:B------:R-:W-:Y:S01]  /*db70*/  IMAD.U32 R39, RZ, RZ, UR37 ;  /* 0x00000025ff277e24 */ /* 0x000fe2000f8e00ff */
[----:B---3--:R1:W-:Y:S01]  /*db80*/  STL.128 [R1+0x110], R4 ;  /* 0x0001100401007387 */ /* 0x0083e20000100c00 */
[----:B------:R-:W-:Y:S01]  /*db90*/  IMAD.U32 R35, RZ, RZ, UR37 ;  /* 0x00000025ff237e24 */ /* 0x000fe2000f8e00ff */
[----:B------:R-:W-:Y:S01]  /*dba0*/  IADD3 R38, P1, R38, 0x120, RZ ;  /* 0x0000012026267810 */ /* 0x000fe20007f3e0ff */
[----:B------:R-:W-:Y:S01]  /*dbb0*/  IMAD.X R61, RZ, RZ, UR36, P0 ;  /* 0x00000024ff3d7e24 */ /* 0x000fe200080e06ff */
[----:B------:R1:W-:Y:S01]  /*dbc0*/  STL.U8 [R1+0x140], RZ ;  /* 0x000140ff01007387 */ /* 0x0003e20000100000 */
[----:B------:R-:W-:-:S02]  /*dbd0*/  IADD3 R32, P2, R32, 0xec, RZ ;  /* 0x000000ec20207810 */ /* 0x000fc40007f5e0ff */
[----:B------:R-:W-:Y:S01]  /*dbe0*/  IADD3 R39, P3, R39, 0xe8, RZ ;  /* 0x000000e827277810 */ /* 0x000fe20007f7e0ff */
[----:B------:R1:W-:Y:S01]  /*dbf0*/  STL [R1+0xec], R212 ;  /* 0x0000ecd401007387 */ /* 0x0003e20000100800 */
[----:B------:R-:W-:Y:S01]  /*dc00*/  IADD3 R35, P4, R35, 0xd8, RZ ;  /* 0x000000d823237810 */ /* 0x000fe20007f9e0ff */
[----:B------:R-:W-:Y:S02]  /*dc10*/  IMAD.X R63, RZ, RZ, UR36, P1 ;  /* 0x00000024ff3f7e24 */ /* 0x000fe400088e06ff */
[----:B------:R-:W-:Y:S02]  /*dc20*/  IMAD.X R49, RZ, RZ, UR36, P2 ;  /* 0x00000024ff317e24 */ /* 0x000fe400090e06ff */
[----:B------:R-:W-:Y:S02]  /*dc30*/  IMAD.X R60, RZ, RZ, UR36, P3 ;  /* 0x00000024ff3c7e24 */ /* 0x000fe400098e06ff */
[----:B------:R-:W-:Y:S01]  /*dc40*/  IMAD.X R58, RZ, RZ, UR36, P4 ;  /* 0x00000024ff3a7e24 */ /* 0x000fe2000a0e06ff */
[----:B------:R-:W-:Y:S06]  /*dc50*/  @P5 BRA `(.L_x_3666) ;  /* 0x0000000000405947 */ /* 0x000fec0003800000 */
[----:B------:R-:W2:Y:S02]  /*dc60*/  LDL R3, [R1+0x1f4] ;  /* 0x0001f40001037983 */ /* 0x000ea40000100800 */
[----:B--2---:R-:W-:-:S04]  /*dc70*/  LEA.HI R0, R3, R3, RZ, 0x1 ;  /* 0x0000000303007211 */ /* 0x004fc800078f08ff */
[----:B------:R-:W-:-:S05]  /*dc80*/  LOP3.LUT R0, R0, 0xfffffffe, RZ, 0xc0, !PT ;  /* 0xfffffffe00007812 */ /* 0x000fca00078ec0ff */
[----:B------:R-:W-:-:S05]  /*dc90*/  IMAD.IADD R0, R3, 0x1, -R0 ;  /* 0x0000000103007824 */ /* 0x000fca00078e0a00 */
[----:B------:R-:W-:-:S04]  /*dca0*/  SHF.L.U32 R3, R0, 0x1f, RZ ;  /* 0x0000001f00037819 */ /* 0x000fc800000006ff */
[----:B------:R0:W2:Y:S03]  /*dcb0*/  SYNCS.PHASECHK.TRANS64.TRYWAIT P0, [R2+URZ+0x38800], R3 ;  /* 0x03880003020075a7 */ /* 0x0000a6000800017f */
[----:B--2---:R-:W-:Y:S05]  /*dcc0*/  @!P0 NANOSLEEP.SYNCS 0x989680 ;  /* 0x009896800000895d */ /* 0x004fea0003900000 */
[----:B------:R-:W2:Y:S01]  /*dcd0*/  @!P0 SYNCS.PHASECHK.TRANS64 P0, [R2+URZ+0x38800], R3 ;  /* 0x03880003020085a7 */ /* 0x000ea2000800007f */
[----:B------:R-:W-:Y:S04]  /*dce0*/  BSSY B0, `(.L_x_3667) ;  /* 0x0000006000007945 */ /* 0x000fe80003800000 */
[----:B--2---:R-:W-:Y:S05]  /*dcf0*/  @P0 BRA `(.L_x_3668) ;  /* 0x0000000000100947 */ /* 0x004fea0003800000 */
.L_x_3669:
[----:B--2---:R2:W3:Y:S02]  /*dd00*/  SYNCS.PHASECHK.TRANS64.TRYWAIT P0, [R2+URZ+0x38800], R3 ;  /* 0x03880003020075a7 */ /* 0x0044e4000800017f */
[----:B---3--:R-:W-:Y:S05]  /*dd10*/  @!P0 NANOSLEEP.SYNCS 0x989680 ;  /* 0x009896800000895d */ /* 0x008fea0003900000 */
[----:B------:R-:W3:Y:S02]  /*dd20*/  @!P0 SYNCS.PHASECHK.TRANS64 P0, [R2+URZ+0x38800], R3 ;  /* 0x03880003020085a7 */ /* 0x000ee4000800007f */
[----:B---3--:R-:W-:Y:S05]  /*dd30*/  @!P0 BRA `(.L_x_3669) ;  /* 0xfffffffc00f08947 */ /* 0x008fea000383ffff */
.L_x_3668:
[----:B------:R-:W-:Y:S05]  /*dd40*/  BSYNC B0 ;  /* 0x0000000000007941 */ /* 0x000fea0003800000 */
.L_x_3667:
[----:B------:R-:W-:Y:S05]  /*dd50*/  BRA `(.L_x_3670) ;  /* 0x0000002800e07947 */ /* 0x000fea0003800000 */
.L_x_3666:
[----:B------:R-:W-:Y:S01]  /*dd60*/  LOP3.LUT P0, RZ, R46, 0x3ff, RZ, 0xc0, !PT ;  /* 0x000003ff2eff7812 */ /* 0x000fe2000780c0ff */
[----:B------:R-:W-:Y:S01]  /*dd70*/  ULDC.64 UR4, c[0x0][0x3f8] ;  /* 0x0000fe0000047ab9 */ /* 0x000fe20000000a00 */
[----:B-----5:R-:W-:Y:S01]  /*dd80*/  SHF.R.S32.HI R0, RZ, 0x1f, R33 ;  /* 0x0000001fff007819 */ /* 0x020fe20000011421 */
[----:B------:R-:W-:Y:S01]  /*dd90*/  ULDC.64 UR6, c[0x0][0x408] ;  /* 0x0001020000067ab9 */ /* 0x000fe20000000a00 */
[----:B------:R-:W-:Y:S01]  /*dda0*/  IMAD.WIDE.U32 R46, R33, UR4, RZ ;  /* 0x00000004212e7c25 */ /* 0x000fe2000f8e00ff */
[----:B------:R-:W-:Y:S03]  /*ddb0*/  BSSY B6, `(.L_x_3671) ;  /* 0x0000019000067945 */ /* 0x000fe60003800000 */
[C---:B-1----:R-:W-:Y:S02]  /*ddc0*/  IMAD R4, R0.reuse, UR4, RZ ;  /* 0x0000000400047c24 */ /* 0x042fe4000f8e02ff */
        /* <DEDUP_REMOVED lines=23> */
.L_x_3672:
[----:B------:R-:W-:Y:S05]  /*df40*/  BSYNC B6 ;  /* 0x0000000000067941 */ /* 0x000fea0003800000 */
.L_x_3671:
[----:B------:R-:W2:Y:S01]  /*df50*/  LDL R3, [R1+0x70] ;  /* 0x0000700001037983 */ /* 0x000ea20000100800 */
[----:B------:R-:W-:Y:S01]  /*df60*/  ULDC.U8 UR4, c[0x0][0x410] ;  /* 0x0001040000047ab9 */ /* 0x000fe20000000000 */
[----:B------:R-:W-:Y:S01]  /*df70*/  BSSY B0, `(.L_x_3673) ;  /* 0x000028e000007945 */ /* 0x000fe20003800000 */
[----:B------:R-:W-:Y:S01]  /*df80*/  ISETP.NE.AND P0, PT, RZ, UR4, PT ;  /* 0x00000004ff007c0c */ /* 0x000fe2000bf05270 */
[----:B--2---:R-:W-:-:S12]  /*df90*/  IMAD R0, R3, 0x40, R152 ;  /* 0x0000004003007824 */ /* 0x004fd800078e0298 */
[----:B------:R-:W-:Y:S05]  /*dfa0*/  @!P0 BRA `(.L_x_3674) ;  /* 0x00000014004c8947 */ /* 0x000fea0003800000 */
[----:B------:R-:W0:Y:S01]  /*dfb0*/  LDC R21, c[0x0][0x448] ;  /* 0x00011200ff157b82 */ /* 0x000e220000000800 */
[----:B------:R-:W-:Y:S01]  /*dfc0*/  IMAD R3, R215, 0x20, R0 ;  /* 0x00000020d7037824 */ /* 0x000fe200078e0200 */
[----:B------:R-:W-:Y:S01]  /*dfd0*/  ULDC.64 UR4, c[0x0][0x3f8] ;  /* 0x0000fe0000047ab9 */ /* 0x000fe20000000a00 */
[----:B------:R-:W-:Y:S01]  /*dfe0*/  ULDC.64 UR6, c[0x0][0x408] ;  /* 0x0001020000067ab9 */ /* 0x000fe20000000a00 */
[----:B------:R-:W-:Y:S02]  /*dff0*/  IMAD.MOV.U32 R10, RZ, RZ, R26 ;  /* 0x000000ffff0a7224 */ /* 0x000fe400078e001a */
[----:B------:R-:W-:Y:S01]  /*e000*/  IMAD.MOV.U32 R11, RZ, RZ, R33 ;  /* 0x000000ffff0b7224 */ /* 0x000fe200078e0021 */
[----:B0-----:R-:W-:-:S13]  /*e010*/  ISETP.NE.AND P0, PT, R21, 0x1, PT ;  /* 0x000000011500780c */ /* 0x001fda0003f05270 */
[----:B------:R-:W0:Y:S08]  /*e020*/  @P0 LDC R4, c[0x0][0x44c] ;  /* 0x00011300ff040b82 */ /* 0x000e300000000800 */
[----:B------:R-:W1:Y:S01]  /*e030*/  @P0 LDC R5, c[0x0][0x450] ;  /* 0x00011400ff050b82 */ /* 0x000e620000000800 */
[----:B0-----:R-:W-:-:S05]  /*e040*/  @P0 IMAD.HI.U32 R4, R3, R4, RZ ;  /* 0x0000000403040227 */ /* 0x001fca00078e00ff */
[----:B-1----:R-:W-:Y:S01]  /*e050*/  @P0 SHF.R.U32.HI R3, RZ, R5, R4 ;  /* 0x00000005ff030219 */ /* 0x002fe20000011604 */
[----:B------:R-:W-:Y:S02]  /*e060*/  IMAD.MOV.U32 R4, RZ, RZ, R46 ;  /* 0x000000ffff047224 */ /* 0x000fe400078e002e */
[----:B------:R-:W-:Y:S01]  /*e070*/  IMAD.MOV.U32 R5, RZ, RZ, R25 ;  /* 0x000000ffff057224 */ /* 0x000fe200078e0019 */
[----:B------:R-:W-:Y:S01]  /*e080*/  SHF.R.S32.HI R6, RZ, 0x1f, R3 ;  /* 0x0000001fff067819 */ /* 0x000fe20000011403 */
[----:B------:R-:W-:-:S04]  /*e090*/  IMAD.WIDE.U32 R10, R3, UR6, R10 ;  /* 0x00000006030a7c25 */ /* 0x000fc8000f8e000a */
[C---:B------:R-:W-:Y:S02]  /*e0a0*/  IMAD R8, R6.reuse, UR4, RZ ;  /* 0x0000000406087c24 */ /* 0x040fe4000f8e02ff */
[----:B------:R-:W-:Y:S02]  /*e0b0*/  IMAD R6, R6, UR6, RZ ;  /* 0x0000000606067c24 */ /* 0x000fe4000f8e02ff */
[----:B------:R-:W-:-:S04]  /*e0c0*/  IMAD.WIDE.U32 R4, R3, UR4, R4 ;  /* 0x0000000403047c25 */ /* 0x000fc8000f8e0004 */
[C---:B------:R-:W-:Y:S01]  /*e0d0*/  IMAD R7, R3.reuse, UR5, R8 ;  /* 0x0000000503077c24 */ /* 0x040fe2000f8e0208 */
[----:B------:R-:W-:Y:S01]  /*e0e0*/  ULDC.64 UR4, c[0x0][0x3e8] ;  /* 0x0000fa0000047ab9 */ /* 0x000fe20000000a00 */
[----:B------:R-:W-:Y:S01]  /*e0f0*/  IMAD R9, R3, UR7, R6 ;  /* 0x0000000703097c24 */ /* 0x000fe2000f8e0206 */
[----:B------:R-:W-:Y:S01]  /*e100*/  ULDC.64 UR6, c[0x0][0x400] ;  /* 0x0001000000067ab9 */ /* 0x000fe20000000a00 */
[----:B------:R-:W-:Y:S01]  /*e110*/  IMAD.IADD R7, R5, 0x1, R7 ;  /* 0x0000000105077824 */ /* 0x000fe200078e0207 */
[----:B------:R-:W-:Y:S01]  /*e120*/  LEA R6, P0, R4, UR4, 0x1 ;  /* 0x0000000404067c11 */ /* 0x000fe2000f8008ff */
[----:B------:R-:W-:Y:S01]  /*e130*/  IMAD.IADD R9, R11, 0x1, R9 ;  /* 0x000000010b097824 */ /* 0x000fe200078e0209 */
[----:B------:R-:W-:Y:S01]  /*e140*/  LEA R8, P1, R10, UR6, 0x1 ;  /* 0x000000060a087c11 */ /* 0x000fe2000f8208ff */
[----:B------:R-:W-:Y:S01]  /*e150*/  UMOV UR4, 0xffffffff ;  /* 0xffffffff00047882 */ /* 0x000fe20000000000 */
[----:B------:R-:W-:Y:S02]  /*e160*/  LEA.HI.X R7, R4, UR5, R7, 0x1, P0 ;  /* 0x0000000504077c11 */ /* 0x000fe400080f0c07 */
[----:B------:R-:W-:Y:S01]  /*e170*/  LEA.HI.X R9, R10, UR7, R9, 0x1, P1 ;  /* 0x000000070a097c11 */ /* 0x000fe200088f0c09 */
[----:B------:R-:W-:Y:S08]  /*e180*/  BRA.DIV UR4, `(.L_x_3675) ;  /* 0x0000030a04447947 */ /* 0x000ff0000b800000 */
[----:B------:R0:W1:Y:S04]  /*e190*/  SHFL.IDX PT, R3, R7, RZ, 0x1c1f ;  /* 0x001c1fff07037589 */ /* 0x00006800000e0000 */
[----:B------:R0:W2:Y:S04]  /*e1a0*/  SHFL.IDX PT, R4, R6, RZ, 0x1c1f ;  /* 0x001c1fff06047589 */ /* 0x0000a800000e0000 */
[----:B------:R0:W3:Y:S04]  /*e1b0*/  SHFL.IDX PT, R5, R9, RZ, 0x1c1f ;  /* 0x001c1fff09057589 */ /* 0x0000e800000e0000 */
[----:B------:R0:W4:Y:S02]  /*e1c0*/  SHFL.IDX PT, R14, R8, RZ, 0x1c1f ;  /* 0x001c1fff080e7589 */ /* 0x00012400000e0000 */
.L_x_4014:
        /* <DEDUP_REMOVED lines=9> */
[----:B------:R-:W-:Y:S02]  /*e260*/  CS2R R24, SRZ ;  /* 0x0000000000187805 */ /* 0x000fe4000001ff00 */
[----:B------:R-:W-:Y:S02]  /*e270*/  ISETP.GE.AND P4, PT, R154, UR4, PT ;  /* 0x000000049a007c0c */ /* 0x000fe4000bf86270 */
[----:B------:R-:W-:-:S11]  /*e280*/  ISETP.GE.AND P5, PT, R161, UR4, PT ;  /* 0x00000004a1007c0c */ /* 0x000fd6000bfa6270 */
[C---:B------:R-:W-:Y:S01]  /*e290*/  @!P4 IMAD.SHL.U32 R13, R154.reuse, 0x2, RZ ;  /* 0x000000029a0dc824 */ /* 0x040fe200078e00ff */
[----:B------:R-:W-:Y:S01]  /*e2a0*/  @!P4 SHF.L.U64.HI R46, R154, 0x1, R155 ;  /* 0x000000019a2ec819 */ /* 0x000fe2000001029b */
[C---:B------:R-:W-:Y:S01]  /*e2b0*/  @!P5 IMAD.SHL.U32 R15, R161.reuse, 0x2, RZ ;  /* 0x00000002a10fd824 */ /* 0x040fe200078e00ff */
[----:B------:R-:W-:Y:S02]  /*e2c0*/  @!P5 SHF.L.U64.HI R20, R161, 0x1, R216 ;  /* 0x00000001a114d819 */ /* 0x000fe400000102d8 */
[-C--:B----4-:R-:W-:Y:S02]  /*e2d0*/  @!P4 IADD3 R12, P1, R14, R13.reuse, RZ ;  /* 0x0000000d0e0cc210 */ /* 0x090fe40007f3e0ff */
[C---:B--2---:R-:W-:Y:S02]  /*e2e0*/  @!P4 IADD3 R10, P0, R4.reuse, R13, RZ ;  /* 0x0000000d040ac210 */ /* 0x044fe40007f1e0ff */
[-C--:B------:R-:W-:Y:S01]  /*e2f0*/  @!P5 IADD3 R26, P2, R4, R15.reuse, RZ ;  /* 0x0000000f041ad210 */ /* 0x080fe20007f5e0ff */
[--C-:B---3--:R-:W-:Y:S01]  /*e300*/  @!P4 IMAD.X R13, R5, 0x1, R46.reuse, P1 ;  /* 0x00000001050dc824 */ /* 0x108fe200008e062e */
[----:B------:R-:W-:Y:S01]  /*e310*/  @!P5 IADD3 R14, P3, R14, R15, RZ ;  /* 0x0000000f0e0ed210 */ /* 0x000fe20007f7e0ff */
[C---:B-1----:R-:W-:Y:S01]  /*e320*/  @!P4 IMAD.X R11, R3.reuse, 0x1, R46, P0 ;  /* 0x00000001030bc824 */ /* 0x042fe200000e062e */
[----:B------:R-:W-:Y:S01]  /*e330*/  CS2R R46, SRZ ;  /* 0x00000000002e7805 */ /* 0x000fe2000001ff00 */
[--C-:B------:R-:W-:Y:S01]  /*e340*/  @!P5 IMAD.X R27, R3, 0x1, R20.reuse, P2 ;  /* 0x00000001031bd824 */ /* 0x100fe200010e0614 */
[----:B------:R-:W-:Y:S01]  /*e350*/  CS2R R64, SRZ ;  /* 0x0000000000407805 */ /* 0x000fe2000001ff00 */
[----:B------:R-:W-:Y:S01]  /*e360*/  @!P5 IMAD.X R15, R5, 0x1, R20, P3 ;  /* 0x00000001050fd824 */ /* 0x000fe200018e0614 */
[----:B------:R-:W-:-:S02]  /*e370*/  CS2R R20, SRZ ;  /* 0x0000000000147805 */ /* 0x000fc4000001ff00 */
[----:B------:R1:W5:Y:S04]  /*e380*/  @!P5 LD.E.64 R24, desc[UR44][R26.64] ;  /* 0x0000002c1a18d980 */ /* 0x000368000c101b00 */
[----:B------:R1:W5:Y:S04]  /*e390*/  @!P5 LD.E.64 R20, desc[UR44][R14.64] ;  /* 0x0000002c0e14d980 */ /* 0x000368000c101b00 */
[----:B------:R1:W5:Y:S04]  /*e3a0*/  @!P4 LD.E.64 R46, desc[UR44][R10.64] ;  /* 0x0000002c0a2ec980 */ /* 0x000368000c101b00 */
[----:B------:R1:W5:Y:S02]  /*e3b0*/  @!P4 LD.E.64 R64, desc[UR44][R12.64] ;  /* 0x0000002c0c40c980 */ /* 0x000364000c101b00 */
.L_x_3677:
[----:B------:R-:W-:Y:S05]  /*e3c0*/  BSYNC B1 ;  /* 0x0000000000017941 */ /* 0x000fea0003800000 */
.L_x_3676:
[----:B-1---5:R-:W-:Y:S01]  /*e3d0*/  IMAD.MOV.U32 R3, RZ, RZ, R64 ;  /* 0x000000ffff037224 */ /* 0x022fe200078e0040 */
[----:B------:R-:W-:Y:S01]  /*e3e0*/  UMOV UR4, 0xffffffff ;  /* 0xffffffff00047882 */ /* 0x000fe20000000000 */
[----:B--2---:R-:W-:Y:S01]  /*e3f0*/  IMAD.MOV.U32 R4, RZ, RZ, R65 ;  /* 0x000000ffff047224 */ /* 0x004fe200078e0041 */
[----:B------:R-:W-:Y:S01]  /*e400*/  CS2R R26, SRZ ;  /* 0x00000000001a7805 */ /* 0x000fe2000001ff00 */
[----:B---3--:R-:W-:Y:S01]  /*e410*/  IMAD.MOV.U32 R5, RZ, RZ, R20 ;  /* 0x000000ffff057224 */ /* 0x008fe200078e0014 */
[----:B------:R-:W-:Y:S01]  /*e420*/  PRMT R62, R3, 0x7610, R62 ;  /* 0x00007610033e7816 */ /* 0x000fe2000000003e */
[----:B------:R-:W-:Y:S02]  /*e430*/  IMAD.MOV.U32 R10, RZ, RZ, R21 ;  /* 0x000000ffff0a7224 */ /* 0x000fe400078e0015 */
[----:B------:R-:W-:Y:S01]  /*e440*/  IMAD.MOV.U32 R3, RZ, RZ, R46 ;  /* 0x000000ffff037224 */ /* 0x000fe200078e002e */
[----:B------:R-:W-:Y:S01]  /*e450*/  PRMT R75, R4, 0x5410, R5 ;  /* 0x00005410044b7816 */ /* 0x000fe20000000005 */
[----:B------:R-:W-:Y:S01]  /*e460*/  IMAD.MOV.U32 R4, RZ, RZ, R47 ;  /* 0x000000ffff047224 */ /* 0x000fe200078e002f */
[----:B------:R-:W-:Y:S01]  /*e470*/  PRMT R76, R10, 0x7610, R76 ;  /* 0x000076100a4c7816 */ /* 0x000fe2000000004c */
[----:B------:R-:W-:Y:S01]  /*e480*/  IMAD.MOV.U32 R5, RZ, RZ, R24 ;  /* 0x000000ffff057224 */ /* 0x000fe200078e0018 */
[----:B------:R-:W-:Y:S01]  /*e490*/  PRMT R62, R62, 0x5410, R3 ;  /* 0x000054103e3e7816 */ /* 0x000fe20000000003 */
[----:B------:R-:W-:Y:S01]  /*e4a0*/  IMAD.MOV.U32 R10, RZ, RZ, R25 ;  /* 0x000000ffff0a7224 */ /* 0x000fe200078e0019 */
[----:B------:R-:W-:-:S04]  /*e4b0*/  PRMT R76, R76, 0x5410, R4 ;  /* 0x000054104c4c7816 */ /* 0x000fc80000000004 */
[----:B------:R-:W-:Y:S01]  /*e4c0*/  PRMT R77, R5, 0x5410, R10 ;  /* 0x00005410054d7816 */ /* 0x000fe2000000000a */
[----:B------:R-:W-:Y:S06]  /*e4d0*/  BRA.DIV UR4, `(.L_x_3678) ;  /* 0x0000030604e07947 */ /* 0x000fec000b800000 */
[----:B------:R1:W2:Y:S04]  /*e4e0*/  SHFL.IDX PT, R3, R7, 0x1, 0x1c1f ;  /* 0x003c1f0007037f89 */ /* 0x0002a800000e0000 */
[----:B------:R1:W3:Y:S04]  /*e4f0*/  SHFL.IDX PT, R4, R6, 0x1, 0x1c1f ;  /* 0x003c1f0006047f89 */ /* 0x0002e800000e0000 */
[----:B------:R1:W0:Y:S04]  /*e500*/  SHFL.IDX PT, R5, R9, 0x1, 0x1c1f ;  /* 0x003c1f0009057f89 */ /* 0x00022800000e0000 */
[----:B----4-:R1:W4:Y:S02]  /*e510*/  SHFL.IDX PT, R14, R8, 0x1, 0x1c1f ;  /* 0x003c1f00080e7f89 */ /* 0x01032400000e0000 */
.L_x_4020:
[----:B01----:R-:W5:Y:S01]  /*e520*/  LDL R7, [R1+0x1f4] ;  /* 0x0001f40001077983 */ /* 0x003f620000100800 */
[----:B------:R-:W-:Y:S01]  /*e530*/  VIADD R0, R0, 0x20 ;  /* 0x0000002000007836 */ /* 0x000fe20000000000 */
[----:B------:R-:W-:Y:S01]  /*e540*/  BSSY B1, `(.L_x_3679) ;  /* 0x0000021000017945 */ /* 0x000fe20003800000 */
[----:B------:R-:W-:Y:S02]  /*e550*/  CS2R R8, SRZ ;  /* 0x0000000000087805 */ /* 0x000fe4000001ff00 */
[----:B------:R-:W-:Y:S02]  /*e560*/  CS2R R12, SRZ ;  /* 0x00000000000c7805 */ /* 0x000fe4000001ff00 */
[----:B------:R-:W-:Y:S02]  /*e570*/  CS2R R10, SRZ ;  /* 0x00000000000a7805 */ /* 0x000fe4000001ff00 */
[----:B------:R-:W-:Y:S02]  /*e580*/  ISETP.GE.AND P0, PT, R0, R33, PT ;  /* 0x000000210000720c */ /* 0x000fe40003f06270 */
[----:B-----5:R-:W-:-:S04]  /*e590*/  LEA.HI R6, R7, R7, RZ, 0x1 ;  /* 0x0000000707067211 */ /* 0x020fc800078f08ff */
[----:B------:R-:W-:-:S05]  /*e5a0*/  LOP3.LUT R6, R6, 0xfffffffe, RZ, 0xc0, !PT ;  /* 0xfffffffe06067812 */ /* 0x000fca00078ec0ff */
[----:B------:R-:W-:-:S05]  /*e5b0*/  IMAD.IADD R6, R7, 0x1, -R6 ;  /* 0x0000000107067824 */ /* 0x000fca00078e0a06 */
[----:B------:R-:W-:Y:S01]  /*e5c0*/  SHF.L.U32 R7, R6, 0x1f, RZ ;  /* 0x0000001f06077819 */ /* 0x000fe200000006ff */
[----:B------:R-:W-:Y:S06]  /*e5d0*/  @P0 BRA `(.L_x_3680) ;  /* 0x00000000005c0947 */ /* 0x000fec0003800000 */
[----:B------:R-:W-:Y:S01]  /*e5e0*/  ULDC UR4, c[0x0][0x3f4] ;  /* 0x0000fd0000047ab9 */ /* 0x000fe20000000800 */
[----:B------:R-:W-:Y:S02]  /*e5f0*/  CS2R R10, SRZ ;  /* 0x00000000000a7805 */ /* 0x000fe4000001ff00 */
[----:B------:R-:W-:Y:S02]  /*e600*/  ISETP.GE.AND P4, PT, R154, UR4, PT ;  /* 0x000000049a007c0c */ /* 0x000fe4000bf86270 */
[----:B------:R-:W-:Y:S02]  /*e610*/  CS2R R8, SRZ ;  /* 0x0000000000087805 */ /* 0x000fe4000001ff00 */
[----:B------:R-:W-:Y:S02]  /*e620*/  ISETP.GE.AND P5, PT, R161, UR4, PT ;  /* 0x00000004a1007c0c */ /* 0x000fe4000bfa6270 */
[----:B------:R-:W-:-:S07]  /*e630*/  CS2R R12, SRZ ;  /* 0x00000000000c7805 */ /* 0x000fce000001ff00 */
[C---:B------:R-:W-:Y:S01]  /*e640*/  @!P4 IMAD.SHL.U32 R69, R154.reuse, 0x2, RZ ;  /* 0x000000029a45c824 */ /* 0x040fe200078e00ff */
[----:B------:R-:W-:-:S03]  /*e650*/  @!P4 SHF.L.U64.HI R0, R154, 0x1, R155 ;  /* 0x000000019a00c819 */ /* 0x000fc6000001029b */
[C---:B------:R-:W-:Y:S01]  /*e660*/  @!P5 IMAD.SHL.U32 R15, R161.reuse, 0x2, RZ ;  /* 0x00000002a10fd824 */ /* 0x040fe200078e00ff */
[----:B------:R-:W-:Y:S02]  /*e670*/  @!P5 SHF.L.U64.HI R6, R161, 0x1, R216 ;  /* 0x00000001a106d819 */ /* 0x000fe400000102d8 */
[-C--:B----4-:R-:W-:Y:S02]  /*e680*/  @!P4 IADD3 R68, P1, R14, R69.reuse, RZ ;  /* 0x000000450e44c210 */ /* 0x090fe40007f3e0ff */
[C---:B---3--:R-:W-:Y:S02]  /*e690*/  @!P4 IADD3 R66, P0, R4.reuse, R69, RZ ;  /* 0x000000450442c210 */ /* 0x048fe40007f1e0ff */
[-C--:B------:R-:W-:Y:S02]  /*e6a0*/  @!P5 IADD3 R70, P2, R4, R15.reuse, RZ ;  /* 0x0000000f0446d210 */ /* 0x080fe40007f5e0ff */
[----:B------:R-:W-:Y:S02]  /*e6b0*/  CS2R R26, SRZ ;  /* 0x00000000001a7805 */ /* 0x000fe4000001ff00 */
[----:B------:R-:W-:Y:S01]  /*e6c0*/  @!P5 IADD3 R14, P3, R14, R15, RZ ;  /* 0x0000000f0e0ed210 */ /* 0x000fe20007f7e0ff */
[----:B--2---:R-:W-:-:S02]  /*e6d0*/  @!P4 IMAD.X R67, R3, 0x1, R0, P0 ;  /* 0x000000010343c824 */ /* 0x004fc400000e0600 */
[----:B------:R-:W-:Y:S02]  /*e6e0*/  @!P5 IMAD.X R71, R3, 0x1, R6, P2 ;  /* 0x000000010347d824 */ /* 0x000fe400010e0606 */
[C---:B------:R-:W-:Y:S01]  /*e6f0*/  @!P4 IMAD.X R69, R5.reuse, 0x1, R0, P1 ;  /* 0x000000010545c824 */ /* 0x040fe200008e0600 */
[----:B------:R0:W5:Y:S01]  /*e700*/  @!P4 LD.E.64 R12, desc[UR44][R66.64] ;  /* 0x0000002c420cc980 */ /* 0x000162000c101b00 */
[----:B------:R-:W-:-:S03]  /*e710*/  @!P5 IMAD.X R15, R5, 0x1, R6, P3 ;  /* 0x00000001050fd824 */ /* 0x000fc600018e0606 */
[----:B------:R0:W5:Y:S04]  /*e720*/  @!P5 LD.E.64 R10, desc[UR44][R70.64] ;  /* 0x0000002c460ad980 */ /* 0x000168000c101b00 */
[----:B------:R0:W5:Y:S04]  /*e730*/  @!P5 LD.E.64 R8, desc[UR44][R14.64] ;  /* 0x0000002c0e08d980 */ /* 0x000168000c101b00 */
[----:B------:R0:W5:Y:S02]  /*e740*/  @!P4 LD.E.64 R26, desc[UR44][R68.64] ;  /* 0x0000002c441ac980 */ /* 0x000164000c101b00 */
.L_x_3680:
[----:B------:R-:W-:Y:S05]  /*e750*/  BSYNC B1 ;  /* 0x0000000000017941 */ /* 0x000fea0003800000 */
.L_x_3679:
[----:B------:R-:W1:Y:S01]  /*e760*/  SYNCS.PHASECHK.TRANS64.TRYWAIT P0, [R2+URZ+0x38800], R7 ;  /* 0x03880007020075a7 */ /* 0x000e62000800017f */
[----:B------:R-:W-:Y:S04]  /*e770*/  BSSY B1, `(.L_x_3681) ;  /* 0x0000002000017945 */ /* 0x000fe80003800000 */
[----:B-1----:R-:W-:Y:S05]  /*e780*/  @!P0 BRA `(.L_x_3682) ;  /* 0x0000030400a48947 */ /* 0x002fea0003800000 */
.L_x_4021:
[----:B------:R-:W-:Y:S05]  /*e790*/  BSYNC B1 ;  /* 0x0000000000017941 */ /* 0x000fea0003800000 */
.L_x_3681:
[----:B------:R-:W4:Y:S04]  /*e7a0*/  LDL R0, [R1+0x44c] ;  /* 0x00044c0001007983 */ /* 0x000f280000100800 */
[----:B------:R-:W4:Y:S01]  /*e7b0*/  LDL R5, [R1+0x70] ;  /* 0x0000700001057983 */ /* 0x000f220000100800 */
[----:B-1----:R-:W-:-:S04]  /*e7c0*/  IMAD R2, R157, 0x2, R2 ;  /* 0x000000029d027824 */ /* 0x002fc800078e0202 */
[----:B--2---:R-:W-:Y:S02]  /*e7d0*/  VIADD R3, R2, 0x20400 ;  /* 0x0002040002037836 */ /* 0x004fe40000000000 */
[----:B---3-5:R-:W-:Y:S02]  /*e7e0*/  IMAD.MOV.U32 R4, RZ, RZ, R26 ;  /* 0x000000ffff047224 */ /* 0x028fe400078e001a */
[----:B------:R-:W-:-:S05]  /*e7f0*/  IMAD.MOV.U32 R6, RZ, RZ, R8 ;  /* 0x000000ffff067224 */ /* 0x000fca00078e0008 */
[----:B0---4-:R-:W-:Y:S01]  /*e800*/  PRMT R14, R4, 0x5410, R6 ;  /* 0x00005410040e7816 */ /* 0x011fe20000000006 */
[----:B------:R-:W-:Y:S02]  /*e810*/  IMAD.MOV.U32 R4, RZ, RZ, R9 ;  /* 0x000000ffff047224 */ /* 0x000fe400078e0009 */
[----:B------:R-:W-:Y:S02]  /*e820*/  IMAD.MOV.U32 R6, RZ, RZ, R10 ;  /* 0x000000ffff067224 */ /* 0x000fe400078e000a */
[----:B------:R-:W-:Y:S01]  /*e830*/  IMAD.MOV.U32 R7, RZ, RZ, R11 ;  /* 0x000000ffff077224 */ /* 0x000fe200078e000b */
[----:B------:R-:W-:Y:S01]  /*e840*/  BSSY B1, `(.L_x_3683) ;  /* 0x000006b000017945 */ /* 0x000fe20003800000 */
[----:B------:R-:W-:Y:S01]  /*e850*/  LOP3.LUT P0, RZ, R0, 0x1000, RZ, 0xc0, !PT ;  /* 0x0000100000ff7812 */ /* 0x000fe2000780c0ff */
[----:B------:R-:W-:-:S12]  /*e860*/  VIADD R0, R2, 0x20440 ;  /* 0x0002044002007836 */ /* 0x000fd80000000000 */
[----:B------:R-:W-:Y:S02]  /*e870*/  @P0 VIADD R0, R3, 0xffffffc0 ;  /* 0xffffffc003000836 */ /* 0x000fe40000000000 */
[----:B------:R-:W-:-:S05]  /*e880*/  IMAD R3, R5, -0x40, R33 ;  /* 0xffffffc005037824 */ /* 0x000fca00078e0221 */
[----:B------:R-:W-:-:S04]  /*e890*/  VIMNMX R74, R3, 0x40, PT ;  /* 0x00000040034a7848 */ /* 0x000fc80003fe0100 */
[----:B------:R-:W-:Y:S01]  /*e8a0*/  ISETP.GE.AND P0, PT, R152, R74, PT ;  /* 0x0000004a9800720c */ /* 0x000fe20003f06270 */
[----:B------:R-:W-:Y:S01]  /*e8b0*/  IMAD.MOV.U32 R5, RZ, RZ, R27 ;  /* 0x000000ffff057224 */ /* 0x000fe200078e001b */
[----:B------:R-:W-:Y:S01]  /*e8c0*/  PRMT R3, R3, 0x5410, R4 ;  /* 0x0000541003037816 */ /* 0x000fe20000000004 */
[----:B------:R-:W-:-:S03]  /*e8d0*/  IMAD.MOV.U32 R4, RZ, RZ, R12 ;  /* 0x000000ffff047224 */ /* 0x000fc600078e000c */
[----:B------:R-:W-:Y:S01]  /*e8e0*/  PRMT R15, R15, 0x5410, R5 ;  /* 0x000054100f0f7816 */ /* 0x000fe20000000005 */
[----:B------:R-:W-:Y:S01]  /*e8f0*/  IMAD.MOV.U32 R5, RZ, RZ, R13 ;  /* 0x000000ffff057224 */ /* 0x000fe200078e000d */
[----:B------:R-:W-:Y:S02]  /*e900*/  PRMT R3, R7, 0x7610, R3 ;  /* 0x0000761007037816 */ /* 0x000fe40000000003 */
[----:B------:R-:W-:Y:S02]  /*e910*/  PRMT R15, R6, 0x7610, R15 ;  /* 0x00007610060f7816 */ /* 0x000fe4000000000f */
[----:B------:R-:W-:Y:S01]  /*e920*/  PRMT R78, R4, 0x5410, R5 ;  /* 0x00005410044e7816 */ /* 0x000fe20000000005 */
[----:B------:R-:W-:Y:S06]  /*e930*/  @P0 BRA `(.L_x_3684) ;  /* 0x00000004006c0947 */ /* 0x000fec0003800000 */
[----:B------:R-:W0:Y:S01]  /*e940*/  LDC R4, c[0x0][0x3f4] ;  /* 0x0000fd00ff047b82 */ /* 0x000e220000000800 */
[----:B------:R-:W-:Y:S01]  /*e950*/  BSSY B2, `(.L_x_3685) ;  /* 0x000002e000027945 */ /* 0x000fe20003800000 */
[-C--:B0-----:R-:W-:Y:S02]  /*e960*/  ISETP.GE.AND P0, PT, R154, R4.reuse, PT ;  /* 0x000000049a00720c */ /* 0x081fe40003f06270 */
[----:B------:R-:W-:-:S11]  /*e970*/  ISETP.GE.AND P1, PT, R161, R4, PT ;  /* 0x00000004a100720c */ /* 0x000fd60003f26270 */
[----:B------:R-:W-:Y:S05]  /*e980*/  @P0 BRA `(.L_x_3686) ;  /* 0x0000000000a80947 */ /* 0x000fea0003800000 */
[----:B------:R-:W0:Y:S01]  /*e990*/  LDS.128 R4, [R2+0x20400] ;  /* 0x0204000002047984 */ /* 0x000e220000000c00 */
[--C-:B------:R-:W-:Y:S01]  /*e9a0*/  SHF.R.U64 R73, R46, 0x10, R47.reuse ;  /* 0x000000102e497819 */ /* 0x100fe2000000122f */
[--C-:B------:R-:W-:Y:S01]  /*e9b0*/  HADD2.F32 R66, -RZ, R62.reuse.H0_H0 ;  /* 0x2000003eff427230 */ /* 0x100fe20000004100 */
[----:B------:R-:W-:Y:S02]  /*e9c0*/  SHF.R.U32.HI R46, RZ, 0x10, R47 ;  /* 0x00000010ff2e7819 */ /* 0x000fe4000001162f */
[--C-:B------:R-:W-:Y:S02]  /*e9d0*/  SHF.R.U32.HI R67, RZ, 0x10, R65.reuse ;  /* 0x00000010ff437819 */ /* 0x100fe40000011641 */
[----:B------:R-:W-:Y:S01]  /*e9e0*/  SHF.R.U64 R69, R64, 0x10, R65 ;  /* 0x0000001040457819 */ /* 0x000fe20000001241 */
[----:B------:R-:W-:Y:S02]  /*e9f0*/  HADD2.F32 R64, -RZ, R62.H1_H1 ;  /* 0x3000003eff407230 */ /* 0x000fe40000004100 */
[----:B------:R-:W-:-:S02]  /*ea00*/  HADD2.F32 R67, -RZ, R67.H0_H0 ;  /* 0x20000043ff437230 */ /* 0x000fc40000004100 */
[----:B------:R-:W-:Y:S02]  /*ea10*/  HADD2.F32 R65, -RZ, R46.H0_H0 ;  /* 0x2000002eff417230 */ /* 0x000fe40000004100 */
[--C-:B0-----:R-:W-:Y:S02]  /*ea20*/  HADD2.F32 R47, -RZ, R7.reuse.H0_H0 ;  /* 0x20000007ff2f7230 */ /* 0x101fe40000004100 */
[----:B------:R-:W-:Y:S02]  /*ea30*/  HADD2.F32 R62, -RZ, R7.H1_H1 ;  /* 0x30000007ff3e7230 */ /* 0x000fe40000004100 */
[--C-:B------:R-:W-:Y:S02]  /*ea40*/  HADD2.F32 R7, -RZ, R4.reuse.H0_H0 ;  /* 0x20000004ff077230 */ /* 0x100fe40000004100 */
[----:B------:R-:W-:Y:S02]  /*ea50*/  HADD2.F32 R4, -RZ, R4.H1_H1 ;  /* 0x30000004ff047230 */ /* 0x000fe40000004100 */
[C---:B------:R-:W-:Y:S01]  /*ea60*/  FMUL.FTZ R68, R62.reuse, R67 ;  /* 0x000000433e447220 */ /* 0x040fe20000410000 */
[----:B------:R-:W-:Y:S01]  /*ea70*/  FMUL.FTZ R72, R62, R65 ;  /* 0x000000413e487220 */ /* 0x000fe20000410000 */
[----:B------:R-:W-:-:S02]  /*ea80*/  HADD2.F32 R33, -RZ, R6.H0_H0 ;  /* 0x20000006ff217230 */ /* 0x000fc40000004100 */
[C---:B------:R-:W-:Y:S01]  /*ea90*/  FMUL.FTZ R62, R4.reuse, R66 ;  /* 0x00000042043e7220 */ /* 0x040fe20000410000 */
[----:B------:R-:W-:Y:S02]  /*eaa0*/  HADD2.F32 R46, -RZ, R6.H1_H1 ;  /* 0x30000006ff2e7230 */ /* 0x000fe40000004100 */
[C---:B------:R-:W-:Y:S01]  /*eab0*/  FFMA.FTZ R70, R47.reuse, R65, -R68 ;  /* 0x000000412f467223 */ /* 0x040fe20000010844 */
[--C-:B------:R-:W-:Y:S02]  /*eac0*/  HADD2.F32 R6, -RZ, R5.reuse.H0_H0 ;  /* 0x20000005ff067230 */ /* 0x100fe40000004100 */
[----:B------:R-:W-:Y:S01]  /*ead0*/  FFMA.FTZ R71, R47, R67, R72 ;  /* 0x000000432f477223 */ /* 0x000fe20000010048 */
[-C--:B------:R-:W-:Y:S01]  /*eae0*/  FMUL.FTZ R68, R4, R64.reuse ;  /* 0x0000004004447220 */ /* 0x080fe20000410000 */
[----:B------:R-:W-:Y:S01]  /*eaf0*/  FFMA.FTZ R65, R7, R64, -R62 ;  /* 0x0000004007417223 */ /* 0x000fe2000001083e */
[----:B------:R-:W-:Y:S02]  /*eb00*/  HADD2.F32 R5, -RZ, R5.H1_H1 ;  /* 0x30000005ff057230 */ /* 0x000fe40000004100 */
[----:B------:R-:W-:-:S02]  /*eb10*/  HADD2.F32 R64, -RZ, R75.H0_H0 ;  /* 0x2000004bff407230 */ /* 0x000fc40000004100 */
[----:B------:R-:W-:Y:S01]  /*eb20*/  FFMA.FTZ R68, R7, R66, R68 ;  /* 0x0000004207447223 */ /* 0x000fe20000010044 */
[----:B------:R-:W-:Y:S02]  /*eb30*/  HADD2.F32 R47, -RZ, R76.H1_H1 ;  /* 0x3000004cff2f7230 */ /* 0x000fe40000004100 */
[----:B------:R-:W-:Y:S02]  /*eb40*/  HADD2.F32 R62, -RZ, R69.H0_H0 ;  /* 0x20000045ff3e7230 */ /* 0x000fe40000004100 */
[C---:B------:R-:W-:Y:S01]  /*eb50*/  FMUL.FTZ R66, R46.reuse, R64 ;  /* 0x000000402e427220 */ /* 0x040fe20000410000 */
[----:B------:R-:W-:Y:S02]  /*eb60*/  HADD2.F32 R4, -RZ, R73.H0_H0 ;  /* 0x20000049ff047230 */ /* 0x000fe40000004100 */
[-C--:B------:R-:W-:Y:S01]  /*eb70*/  FMUL.FTZ R69, R46, R47.reuse ;  /* 0x0000002f2e457220 */ /* 0x080fe20000410000 */
[----:B------:R-:W-:Y:S01]  /*eb80*/  FMUL.FTZ R7, R5, R62 ;  /* 0x0000003e05077220 */ /* 0x000fe20000410000 */
[----:B------:R-:W-:Y:S01]  /*eb90*/  FFMA.FTZ R66, R33, R47, -R66 ;  /* 0x0000002f21427223 */ /* 0x000fe20000010842 */
[----:B------:R-:W-:Y:S01]  /*eba0*/  FMUL.FTZ R67, R5, R4 ;  /* 0x0000000405437220 */ /* 0x000fe20000410000 */
[----:B------:R-:W-:Y:S01]  /*ebb0*/  FFMA.FTZ R69, R33, R64, R69 ;  /* 0x0000004021457223 */ /* 0x000fe20000010045 */
[C---:B------:R-:W-:Y:S01]  /*ebc0*/  FFMA.FTZ R5, R6.reuse, R4, -R7 ;  /* 0x0000000406057223 */ /* 0x040fe20000010807 */
[----:B------:R-:W-:Y:S01]  /*ebd0*/  F2FP.F16.F32.PACK_AB R7, R71, R70 ;  /* 0x000000464707723e */ /* 0x000fe200000000ff */
[----:B------:R-:W-:Y:S01]  /*ebe0*/  FFMA.FTZ R62, R6, R62, R67 ;  /* 0x0000003e063e7223 */ /* 0x000fe20000010043 */
[----:B------:R-:W-:-:S02]  /*ebf0*/  F2FP.F16.F32.PACK_AB R4, R68, R65 ;  /* 0x000000414404723e */ /* 0x000fc400000000ff */
[----:B------:R-:W-:Y:S02]  /*ec00*/  F2FP.F16.F32.PACK_AB R6, R69, R66 ;  /* 0x000000424506723e */ /* 0x000fe400000000ff */
[----:B------:R-:W-:-:S05]  /*ec10*/  F2FP.F16.F32.PACK_AB R5, R62, R5 ;  /* 0x000000053e05723e */ /* 0x000fca00000000ff */
[----:B------:R0:W-:Y:S02]  /*ec20*/  STS.128 [R2+0x20400], R4 ;  /* 0x0204000402007388 */ /* 0x0001e40000000c00 */
.L_x_3686:
[----:B------:R-:W-:Y:S05]  /*ec30*/  BSYNC B2 ;  /* 0x0000000000027941 */ /* 0x000fea0003800000 */
.L_x_3685:
[----:B------:R-:W-:Y:S05]  /*ec40*/  @P1 BRA `(.L_x_3684) ;  /* 0x0000000000a81947 */ /* 0x000fea0003800000 */
[----:B0-----:R-:W0:Y:S01]  /*ec50*/  LDS.128 R4, [R0] ;  /* 0x0000000000047984 */ /* 0x001e220000000c00 */
[----:B------:R-:W-:Y:S01]  /*ec60*/  SHF.R.U32.HI R62, RZ, 0x10, R21 ;  /* 0x00000010ff3e7819 */ /* 0x000fe20000011615 */
[----:B------:R-:W-:Y:S01]  /*ec70*/  HADD2.F32 R47, -RZ, R75.H1_H1 ;  /* 0x3000004bff2f7230 */ /* 0x000fe20000004100 */
[--C-:B------:R-:W-:Y:S01]  /*ec80*/  SHF.R.U32.HI R46, RZ, 0x10, R25.reuse ;  /* 0x00000010ff2e7819 */ /* 0x100fe20000011619 */
[----:B------:R-:W-:Y:S01]  /*ec90*/  HADD2.F32 R33, -RZ, R77.H0_H0 ;  /* 0x2000004dff217230 */ /* 0x000fe20000004100 */
[----:B------:R-:W-:Y:S01]  /*eca0*/  SHF.R.U64 R69, R24, 0x10, R25 ;  /* 0x0000001018457819 */ /* 0x000fe20000001219 */
[----:B------:R-:W-:Y:S01]  /*ecb0*/  HADD2.F32 R62, -RZ, R62.H0_H0 ;  /* 0x2000003eff3e7230 */ /* 0x000fe20000004100 */
[----:B------:R-:W-:Y:S01]  /*ecc0*/  SHF.R.U64 R68, R20, 0x10, R21 ;  /* 0x0000001014447819 */ /* 0x000fe20000001215 */
[----:B------:R-:W-:Y:S02]  /*ecd0*/  HADD2.F32 R46, -RZ, R46.H0_H0 ;  /* 0x2000002eff2e7230 */ /* 0x000fe40000004100 */
[----:B0-----:R-:W-:-:S02]  /*ece0*/  HADD2.F32 R24, -RZ, R7.H0_H0 ;  /* 0x20000007ff187230 */ /* 0x001fc40000004100 */
[----:B------:R-:W-:Y:S02]  /*ecf0*/  HADD2.F32 R25, -RZ, R7.H1_H1 ;  /* 0x30000007ff197230 */ /* 0x000fe40000004100 */
[--C-:B------:R-:W-:Y:S02]  /*ed00*/  HADD2.F32 R7, -RZ, R4.reuse.H0_H0 ;  /* 0x20000004ff077230 */ /* 0x100fe40000004100 */
[----:B------:R-:W-:Y:S02]  /*ed10*/  HADD2.F32 R4, -RZ, R4.H1_H1 ;  /* 0x30000004ff047230 */ /* 0x000fe40000004100 */
[C---:B------:R-:W-:Y:S01]  /*ed20*/  FMUL.FTZ R65, R25.reuse, R62 ;  /* 0x0000003e19417220 */ /* 0x040fe20000410000 */
[----:B------:R-:W-:Y:S01]  /*ed30*/  FMUL.FTZ R25, R25, R46 ;  /* 0x0000002e19197220 */ /* 0x000fe20000410000 */
[--C-:B------:R-:W-:Y:S02]  /*ed40*/  HADD2.F32 R20, -RZ, R6.reuse.H0_H0 ;  /* 0x20000006ff147230 */ /* 0x100fe40000004100 */
[----:B------:R-:W-:Y:S01]  /*ed50*/  FMUL.FTZ R64, R4, R47 ;  /* 0x0000002f04407220 */ /* 0x000fe20000410000 */
[----:B------:R-:W-:-:S02]  /*ed60*/  HADD2.F32 R21, -RZ, R6.H1_H1 ;  /* 0x30000006ff157230 */ /* 0x000fc40000004100 */
[C---:B------:R-:W-:Y:S01]  /*ed70*/  FFMA.FTZ R66, R24.reuse, R46, -R65 ;  /* 0x0000002e18427223 */ /* 0x040fe20000010841 */
[--C-:B------:R-:W-:Y:S02]  /*ed80*/  HADD2.F32 R6, -RZ, R5.reuse.H0_H0 ;  /* 0x20000005ff067230 */ /* 0x100fe40000004100 */
[----:B------:R-:W-:Y:S01]  /*ed90*/  FFMA.FTZ R67, R24, R62, R25 ;  /* 0x0000003e18437223 */ /* 0x000fe20000010019 */
[-C--:B------:R-:W-:Y:S01]  /*eda0*/  FMUL.FTZ R46, R4, R33.reuse ;  /* 0x00000021042e7220 */ /* 0x080fe20000410000 */
[C---:B------:R-:W-:Y:S01]  /*edb0*/  FFMA.FTZ R64, R7.reuse, R33, -R64 ;  /* 0x0000002107407223 */ /* 0x040fe20000010840 */
[----:B------:R-:W-:Y:S02]  /*edc0*/  HADD2.F32 R5, -RZ, R5.H1_H1 ;  /* 0x30000005ff057230 */ /* 0x000fe40000004100 */
[----:B------:R-:W-:Y:S02]  /*edd0*/  HADD2.F32 R33, -RZ, R76.H0_H0 ;  /* 0x2000004cff217230 */ /* 0x000fe40000004100 */
[----:B------:R-:W-:Y:S01]  /*ede0*/  FFMA.FTZ R47, R7, R47, R46 ;  /* 0x0000002f072f7223 */ /* 0x000fe2000001002e */
[----:B------:R-:W-:-:S02]  /*edf0*/  HADD2.F32 R24, -RZ, R77.H1_H1 ;  /* 0x3000004dff187230 */ /* 0x000fc40000004100 */
[----:B------:R-:W-:Y:S02]  /*ee00*/  HADD2.F32 R25, -RZ, R68.H0_H0 ;  /* 0x20000044ff197230 */ /* 0x000fe40000004100 */
[C---:B------:R-:W-:Y:S01]  /*ee10*/  FMUL.FTZ R65, R21.reuse, R33 ;  /* 0x0000002115417220 */ /* 0x040fe20000410000 */
[----:B------:R-:W-:Y:S02]  /*ee20*/  HADD2.F32 R4, -RZ, R69.H0_H0 ;  /* 0x20000045ff047230 */ /* 0x000fe40000004100 */
        /* <DEDUP_REMOVED lines=8> */
[----:B------:R-:W-:-:S02]  /*eeb0*/  F2FP.F16.F32.PACK_AB R4, R47, R64 ;  /* 0x000000402f04723e */ /* 0x000fc400000000ff */
[----:B------:R-:W-:Y:S02]  /*eec0*/  F2FP.F16.F32.PACK_AB R6, R62, R65 ;  /* 0x000000413e06723e */ /* 0x000fe400000000ff */
[----:B------:R-:W-:-:S05]  /*eed0*/  F2FP.F16.F32.PACK_AB R5, R46, R5 ;  /* 0x000000052e05723e */ /* 0x000fca00000000ff */
[----:B------:R1:W-:Y:S02]  /*eee0*/  STS.128 [R0], R4 ;  /* 0x0000000400007388 */ /* 0x0003e40000000c00 */
.L_x_3684:
[----:B------:R-:W-:Y:S05]  /*eef0*/  BSYNC B1 ;  /* 0x0000000000017941 */ /* 0x000fea0003800000 */
.L_x_3683:
        /* <DEDUP_REMOVED lines=8> */
[----:B------:R-:W-:Y:S01]  /*ef80*/  SHF.R.U32.HI R25, RZ, 0x10, R13 ;  /* 0x00000010ff197819 */ /* 0x000fe2000001160d */
[----:B------:R-:W-:Y:S01]  /*ef90*/  HADD2.F32 R24, -RZ, R78.H0_H0 ;  /* 0x2000004eff187230 */ /* 0x000fe20000004100 */
[--C-:B------:R-:W-:Y:S01]  /*efa0*/  SHF.R.U64 R47, R26, 0x10, R27.reuse ;  /* 0x000000101a2f7819 */ /* 0x100fe2000000121b */
[----:B------:R-:W-:Y:S01]  /*efb0*/  HADD2.F32 R26, -RZ, R14.H0_H0 ;  /* 0x2000000eff1a7230 */ /* 0x000fe20000004100 */
[----:B------:R-:W-:Y:S01]  /*efc0*/  SHF.R.U32.HI R27, RZ, 0x10, R27 ;  /* 0x00000010ff1b7819 */ /* 0x000fe2000001161b */
[----:B------:R-:W-:Y:S01]  /*efd0*/  HADD2.F32 R25, -RZ, R25.H0_H0 ;  /* 0x20000019ff197230 */ /* 0x000fe20000004100 */
[----:B------:R-:W-:-:S03]  /*efe0*/  SHF.R.U64 R65, R12, 0x10, R13 ;  /* 0x000000100c417819 */ /* 0x000fc6000000120d */
        /* <DEDUP_REMOVED lines=8> */
[----:B------:R-:W-:Y:S01]  /*f070*/  FMUL.FTZ R46, R4, R26 ;  /* 0x0000001a042e7220 */ /* 0x000fe20000410000 */
[----:B------:R-:W-:Y:S01]  /*f080*/  FFMA.FTZ R64, R20, R27, R62 ;  /* 0x0000001b14407223 */ /* 0x000fe2000001003e */
[----:B------:R-:W-:Y:S02]  /*f090*/  HADD2.F32 R13, -RZ, R6.H1_H1 ;  /* 0x30000006ff0d7230 */ /* 0x000fe40000004100 */
[-C--:B------:R-:W-:Y:S01]  /*f0a0*/  FMUL.FTZ R62, R4, R24.reuse ;  /* 0x00000018043e7220 */ /* 0x080fe20000410000 */
[C---:B------:R-:W-:Y:S01]  /*f0b0*/  FFMA.FTZ R46, R7.reuse, R24, -R46 ;  /* 0x00000018072e7223 */ /* 0x040fe2000001082e */
[----:B------:R-:W-:Y:S02]  /*f0c0*/  HADD2.F32 R6, -RZ, R5.H0_H0 ;  /* 0x20000005ff067230 */ /* 0x000fe40000004100 */
[----:B------:R-:W-:Y:S01]  /*f0d0*/  FFMA.FTZ R33, R20, R25, -R33 ;  /* 0x0000001914217223 */ /* 0x000fe20000010821 */
[----:B------:R-:W-:Y:S02]  /*f0e0*/  HADD2.F32 R24, -RZ, R15.H1_H1 ;  /* 0x3000000fff187230 */ /* 0x000fe40000004100 */
[----:B------:R-:W-:Y:S01]  /*f0f0*/  FFMA.FTZ R25, R7, R26, R62 ;  /* 0x0000001a07197223 */ /* 0x000fe2000001003e */
[----:B------:R-:W-:-:S02]  /*f100*/  HADD2.F32 R5, -RZ, R5.H1_H1 ;  /* 0x30000005ff057230 */ /* 0x000fc40000004100 */
[----:B------:R-:W-:Y:S02]  /*f110*/  HADD2.F32 R20, -RZ, R78.H1_H1 ;  /* 0x3000004eff147230 */ /* 0x000fe40000004100 */
[C---:B------:R-:W-:Y:S01]  /*f120*/  FMUL.FTZ R27, R13.reuse, R24 ;  /* 0x000000180d1b7220 */ /* 0x040fe20000410000 */
[----:B------:R-:W-:Y:S02]  /*f130*/  HADD2.F32 R21, -RZ, R47.H0_H0 ;  /* 0x2000002fff157230 */ /* 0x000fe40000004100 */
[----:B------:R-:W-:Y:S02]  /*f140*/  HADD2.F32 R4, -RZ, R65.H0_H0 ;  /* 0x20000041ff047230 */ /* 0x000fe40000004100 */
[-C--:B------:R-:W-:Y:S01]  /*f150*/  FMUL.FTZ R13, R13, R20.reuse ;  /* 0x000000140d0d7220 */ /* 0x080fe20000410000 */
[C---:B------:R-:W-:Y:S01]  /*f160*/  FFMA.FTZ R27, R12.reuse, R20, -R27 ;  /* 0x000000140c1b7223 */ /* 0x040fe2000001081b */
[C---:B------:R-:W-:Y:S01]  /*f170*/  FMUL.FTZ R7, R5.reuse, R21 ;  /* 0x0000001505077220 */ /* 0x040fe20000410000 */
[----:B------:R-:W-:Y:S01]  /*f180*/  FMUL.FTZ R26, R5, R4 ;  /* 0x00000004051a7220 */ /* 0x000fe20000410000 */
[----:B------:R-:W-:-:S02]  /*f190*/  FFMA.FTZ R12, R12, R24, R13 ;  /* 0x000000180c0c7223 */ /* 0x000fc4000001000d */
[----:B------:R-:W-:Y:S01]  /*f1a0*/  FFMA.FTZ R5, R6, R4, -R7 ;  /* 0x0000000406057223 */ /* 0x000fe20000010807 */
[----:B------:R-:W-:Y:S01]  /*f1b0*/  F2FP.F16.F32.PACK_AB R7, R64, R33 ;  /* 0x000000214007723e */ /* 0x000fe200000000ff */
[----:B------:R-:W-:Y:S01]  /*f1c0*/  FFMA.FTZ R26, R6, R21, R26 ;  /* 0x00000015061a7223 */ /* 0x000fe2000001001a */
[----:B------:R-:W-:Y:S02]  /*f1d0*/  F2FP.F16.F32.PACK_AB R4, R25, R46 ;  /* 0x0000002e1904723e */ /* 0x000fe400000000ff */
[----:B------:R-:W-:Y:S02]  /*f1e0*/  F2FP.F16.F32.PACK_AB R6, R12, R27 ;  /* 0x0000001b0c06723e */ /* 0x000fe400000000ff */
[----:B------:R-:W-:-:S05]  /*f1f0*/  F2FP.F16.F32.PACK_AB R5, R26, R5 ;  /* 0x000000051a05723e */ /* 0x000fca00000000ff */
[----:B------:R0:W-:Y:S02]  /*f200*/  STS.128 [R2+0x21400], R4 ;  /* 0x0214000402007388 */ /* 0x0001e40000000c00 */
.L_x_3689:
[----:B------:R-:W-:Y:S05]  /*f210*/  BSYNC B1 ;  /* 0x0000000000017941 */ /* 0x000fea0003800000 */
.L_x_3688:
[----:B------:R-:W-:Y:S05]  /*f220*/  @P1 BRA `(.L_x_3687) ;  /* 0x0000001400881947 */ /* 0x000fea0003800000 */
[----:B0-----:R-:W0:Y:S01]  /*f230*/  LDS.128 R4, [R0+0x1000] ;  /* 0x0010000000047984 */ /* 0x001e220000000c00 */
[----:B------:R-:W-:Y:S01]  /*f240*/  SHF.R.U32.HI R12, RZ, 0x10, R9 ;  /* 0x00000010ff0c7819 */ /* 0x000fe20000011609 */
[----:B------:R-:W-:Y:S01]  /*f250*/  HADD2.F32 R13, -RZ, R14.H1_H1 ;  /* 0x3000000eff0d7230 */ /* 0x000fe20000004100 */
[--C-:B------:R-:W-:Y:S01]  /*f260*/  SHF.R.U64 R24, R10, 0x10, R11.reuse ;  /* 0x000000100a187819 */ /* 0x100fe2000000120b */
[----:B------:R-:W-:Y:S01]  /*f270*/  HADD2.F32 R15, -RZ, R15.H0_H0 ;  /* 0x2000000fff0f7230 */ /* 0x000fe20000004100 */
[----:B------:R-:W-:Y:S01]  /*f280*/  SHF.R.U32.HI R11, RZ, 0x10, R11 ;  /* 0x00000010ff0b7819 */ /* 0x000fe2000001160b */
[----:B------:R-:W-:Y:S01]  /*f290*/  HADD2.F32 R12, -RZ, R12.H0_H0 ;  /* 0x2000000cff0c7230 */ /* 0x000fe20000004100 */
[----:B------:R-:W-:-:S03]  /*f2a0*/  SHF.R.U64 R20, R8, 0x10, R9 ;  /* 0x0000001008147819 */ /* 0x000fc60000001209 */
[----:B------:R-:W-:Y:S02]  /*f2b0*/  HADD2.F32 R11, -RZ, R11.H0_H0 ;  /* 0x2000000bff0b7230 */ /* 0x000fe40000004100 */
[--C-:B0-----:R-:W-:Y:S02]  /*f2c0*/  HADD2.F32 R10, -RZ, R7.reuse.H1_H1 ;  /* 0x30000007ff0a7230 */ /* 0x101fe40000004100 */
[----:B------:R-:W-:Y:S02]  /*f2d0*/  HADD2.F32 R9, -RZ, R7.H0_H0 ;  /* 0x20000007ff097230 */ /* 0x000fe40000004100 */
[--C-:B------:R-:W-:Y:S02]  /*f2e0*/  HADD2.F32 R2, -RZ, R4.reuse.H0_H0 ;  /* 0x20000004ff027230 */ /* 0x100fe40000004100 */
[C---:B------:R-:W-:Y:S01]  /*f2f0*/  FMUL.FTZ R14, R10.reuse, R12 ;  /* 0x0000000c0a0e7220 */ /* 0x040fe20000410000 */
[----:B------:R-:W-:Y:S02]  /*f300*/  HADD2.F32 R4, -RZ, R4.H1_H1 ;  /* 0x30000004ff047230 */ /* 0x000fe40000004100 */
[----:B------:R-:W-:Y:S01]  /*f310*/  FMUL.FTZ R25, R10, R11 ;  /* 0x0000000b0a197220 */ /* 0x000fe20000410000 */
[----:B------:R-:W-:-:S02]  /*f320*/  HADD2.F32 R7, -RZ, R6.H0_H0 ;  /* 0x20000006ff077230 */ /* 0x000fc40000004100 */
[C---:B------:R-:W-:Y:S01]  /*f330*/  FFMA.FTZ R14, R9.reuse, R11, -R14 ;  /* 0x0000000b090e7223 */ /* 0x040fe2000001080e */
[----:B------:R-:W-:Y:S02]  /*f340*/  HADD2.F32 R8, -RZ, R6.H1_H1 ;  /* 0x30000006ff087230 */ /* 0x000fe40000004100 */
[C---:B------:R-:W-:Y:S01]  /*f350*/  FMUL.FTZ R21, R4.reuse, R13 ;  /* 0x0000000d04157220 */ /* 0x040fe20000410000 */
[-C--:B------:R-:W-:Y:S01]  /*f360*/  FMUL.FTZ R11, R4, R15.reuse ;  /* 0x0000000f040b7220 */ /* 0x080fe20000410000 */
[----:B------:R-:W-:Y:S02]  /*f370*/  HADD2.F32 R6, -RZ, R5.H0_H0 ;  /* 0x20000005ff067230 */ /* 0x000fe40000004100 */
[----:B------:R-:W-:Y:S01]  /*f380*/  FFMA.FTZ R25, R9, R12, R25 ;  /* 0x0000000c09197223 */ /* 0x000fe20000010019 */
[--C-:B------:R-:W-:Y:S02]  /*f390*/  HADD2.F32 R10, -RZ, R3.reuse.H1_H1 ;  /* 0x30000003ff0a7230 */ /* 0x100fe40000004100 */
[----:B------:R-:W-:Y:S01]  /*f3a0*/  FFMA.FTZ R21, R2, R15, -R21 ;  /* 0x0000000f02157223 */ /* 0x000fe20000010815 */
[----:B------:R-:W-:-:S02]  /*f3b0*/  HADD2.F32 R4, -RZ, R3.H0_H0 ;  /* 0x20000003ff047230 */ /* 0x000fc40000004100 */
[----:B------:R-:W-:Y:S01]  /*f3c0*/  FFMA.FTZ R2, R2, R13, R11 ;  /* 0x0000000d02027223 */ /* 0x000fe2000001000b */
[----:B------:R-:W-:Y:S02]  /*f3d0*/  HADD2.F32 R5, -RZ, R5.H1_H1 ;  /* 0x30000005ff057230 */ /* 0x000fe40000004100 */
[C---:B------:R-:W-:Y:S01]  /*f3e0*/  FMUL.FTZ R12, R8.reuse, R10 ;  /* 0x0000000a080c7220 */ /* 0x040fe20000410000 */
[----:B------:R-:W-:Y:S02]  /*f3f0*/  HADD2.F32 R9, -RZ, R20.H0_H0 ;  /* 0x20000014ff097230 */ /* 0x000fe40000004100 */
[-C--:B------:R-:W-:Y:S01]  /*f400*/  FMUL.FTZ R13, R8, R4.reuse ;  /* 0x00000004080d7220 */ /* 0x080fe20000410000 */
[----:B------:R-:W-:Y:S02]  /*f410*/  HADD2.F32 R3, -RZ, R24.H0_H0 ;  /* 0x20000018ff037230 */ /* 0x000fe40000004100 */
[----:B------:R-:W-:Y:S01]  /*f420*/  FFMA.FTZ R12, R7, R4, -R12 ;  /* 0x00000004070c7223 */ /* 0x000fe2000001080c */
[----:B------:R-:W-:Y:S01]  /*f430*/  F2FP.F16.F32.PACK_AB R4, R2, R21 ;  /* 0x000000150204723e */ /* 0x000fe200000000ff */
[----:B------:R-:W-:Y:S01]  /*f440*/  FMUL.FTZ R11, R5, R9 ;  /* 0x00000009050b7220 */ /* 0x000fe20000410000 */
[----:B------:R-:W-:Y:S01]  /*f450*/  FFMA.FTZ R13, R7, R10, R13 ;  /* 0x0000000a070d7223 */ /* 0x000fe2000001000d */
[-C--:B------:R-:W-:Y:S01]  /*f460*/  FMUL.FTZ R8, R5, R3.reuse ;  /* 0x0000000305087220 */ /* 0x080fe20000410000 */
[----:B------:R-:W-:Y:S01]  /*f470*/  F2FP.F16.F32.PACK_AB R7, R25, R14 ;  /* 0x0000000e1907723e */ /* 0x000fe200000000ff */
[----:B------:R-:W-:-:S02]  /*f480*/  FFMA.FTZ R5, R6, R3, -R11 ;  /* 0x0000000306057223 */ /* 0x000fc4000001080b */
[----:B------:R-:W-:Y:S01]  /*f490*/  FFMA.FTZ R8, R6, R9, R8 ;  /* 0x0000000906087223 */ /* 0x000fe20000010008 */
[----:B------:R-:W-:-:S04]  /*f4a0*/  F2FP.F16.F32.PACK_AB R6, R13, R12 ;  /* 0x0000000c0d06723e */ /* 0x000fc800000000ff */
[----:B------:R-:W-:-:S05]  /*f4b0*/  F2FP.F16.F32.PACK_AB R5, R8, R5 ;  /* 0x000000050805723e */ /* 0x000fca00000000ff */
[----:B------:R2:W-:Y:S01]  /*f4c0*/  STS.128 [R0+0x1000], R4 ;  /* 0x0010000400007388 */ /* 0x0005e20000000c00 */
[----:B------:R-:W-:Y:S05]  /*f4d0*/  BRA `(.L_x_3687) ;  /* 0x0000001000dc7947 */ /* 0x000fea0003800000 */
.L_x_3674:
        /* <DEDUP_REMOVED lines=30> */
[----:B------:R-:W0:Y:S01]  /*f6c0*/  LDC R71, c[0x0][0x3f4] ;  /* 0x0000fd00ff477b82 */ /* 0x000e220000000800 */
[----:B------:R-:W1:Y:S01]  /*f6d0*/  SHFL.IDX PT, R4, R26, RZ, 0x1c1f ;  /* 0x001c1fff1a047589 */ /* 0x000e6200000e0000 */
[----:B------:R-:W-:-:S03]  /*f6e0*/  IMAD R69, R24, R69, RZ ;  /* 0x0000004518457224 */ /* 0x000fc600078e02ff */
[----:B------:R-:W2:Y:S04]  /*f6f0*/  SHFL.IDX PT, R3, R27, RZ, 0x1c1f ;  /* 0x001c1fff1b037589 */ /* 0x000ea800000e0000 */
[----:B------:R-:W3:Y:S04]  /*f700*/  SHFL.IDX PT, R14, R33, RZ, 0x1c1f ;  /* 0x001c1fff210e7589 */ /* 0x000ee800000e0000 */
[----:B------:R-:W4:Y:S01]  /*f710*/  SHFL.IDX PT, R5, R25, RZ, 0x1c1f ;  /* 0x001c1fff19057589 */ /* 0x000f2200000e0000 */
[----:B0-----:R-:W-:-:S04]  /*f720*/  ISETP.GE.AND P0, PT, R22, R71, PT ;  /* 0x000000471600720c */ /* 0x001fc80003f06270 */
[----:B------:R-:W-:-:S13]  /*f730*/  ISETP.GE.OR P1, PT, R0, R69, P0 ;  /* 0x000000450000720c */ /* 0x000fda0000726670 */
[C---:B------:R-:W-:Y:S01]  /*f740*/  @!P1 IMAD.SHL.U32 R7, R22.reuse, 0x2, RZ ;  /* 0x0000000216079824 */ /* 0x040fe200078e00ff */
[----:B------:R-:W-:-:S04]  /*f750*/  @!P1 SHF.L.U64.HI R6, R22, 0x1, R23 ;  /* 0x0000000116069819 */ /* 0x000fc80000010217 */
[----:B-1----:R-:W-:-:S05]  /*f760*/  @!P1 IADD3 R4, P2, R4, R7, RZ ;  /* 0x0000000704049210 */ /* 0x002fca0007f5e0ff */
[----:B--2---:R-:W-:Y:S02]  /*f770*/  @!P1 IMAD.X R3, R3, 0x1, R6, P2 ;  /* 0x0000000103039824 */ /* 0x004fe400010e0606 */
[----:B------:R-:W-:Y:S02]  /*f780*/  @!P1 IMAD.MOV.U32 R8, RZ, RZ, R4 ;  /* 0x000000ffff089224 */ /* 0x000fe400078e0004 */
[----:B------:R-:W-:-:S06]  /*f790*/  @!P1 IMAD.MOV.U32 R9, RZ, RZ, R3 ;  /* 0x000000ffff099224 */ /* 0x000fcc00078e0003 */
[----:B------:R-:W2:Y:S01]  /*f7a0*/  @!P1 LD.E.128 R8, desc[UR44][R8.64] ;  /* 0x0000002c08089980 */ /* 0x000ea2000c101d00 */
[----:B---3--:R-:W-:-:S05]  /*f7b0*/  @!P1 IADD3 R14, P2, R14, R7, RZ ;  /* 0x000000070e0e9210 */ /* 0x008fca0007f5e0ff */
[----:B----4-:R-:W-:Y:S02]  /*f7c0*/  @!P1 IMAD.X R5, R5, 0x1, R6, P2 ;  /* 0x0000000105059824 */ /* 0x010fe400010e0606 */
[----:B------:R-:W-:-:S06]  /*f7d0*/  @!P1 IMAD.MOV.U32 R4, RZ, RZ, R14 ;  /* 0x000000ffff049224 */ /* 0x000fcc00078e000e */
[----:B------:R-:W3:Y:S01]  /*f7e0*/  @!P1 LD.E.128 R4, desc[UR44][R4.64] ;  /* 0x0000002c04049980 */ /* 0x000ee2000c101d00 */
[----:B------:R-:W-:Y:S02]  /*f7f0*/  CS2R R64, SRZ ;  /* 0x0000000000407805 */ /* 0x000fe4000001ff00 */
[----:B------:R-:W-:Y:S02]  /*f800*/  CS2R R66, SRZ ;  /* 0x0000000000427805 */ /* 0x000fe4000001ff00 */
[----:B------:R-:W-:Y:S01]  /*f810*/  CS2R R20, SRZ ;  /* 0x0000000000147805 */ /* 0x000fe2000001ff00 */
[----:B------:R-:W0:Y:S01]  /*f820*/  SHFL.IDX PT, R24, R26, 0x1, 0x1c1f ;  /* 0x003c1f001a187f89 */ /* 0x000e2200000e0000 */
[----:B------:R-:W-:-:S03]  /*f830*/  CS2R R46, SRZ ;  /* 0x00000000002e7805 */ /* 0x000fc6000001ff00 */
[----:B------:R-:W1:Y:S04]  /*f840*/  SHFL.IDX PT, R25, R25, 0x1, 0x1c1f ;  /* 0x003c1f0019197f89 */ /* 0x000e6800000e0000 */
[----:B------:R4:W0:Y:S01]  /*f850*/  SHFL.IDX PT, R14, R33, 0x1, 0x1c1f ;  /* 0x003c1f00210e7f89 */ /* 0x00082200000e0000 */
[----:B--2---:R-:W-:Y:S02]  /*f860*/  @!P1 IMAD.MOV.U32 R64, RZ, RZ, R8 ;  /* 0x000000ffff409224 */ /* 0x004fe400078e0008 */
[----:B------:R-:W-:Y:S02]  /*f870*/  @!P1 IMAD.MOV.U32 R65, RZ, RZ, R9 ;  /* 0x000000ffff419224 */ /* 0x000fe400078e0009 */
[----:B------:R-:W-:Y:S02]  /*f880*/  IMAD.MOV.U32 R3, RZ, RZ, R64 ;  /* 0x000000ffff037224 */ /* 0x000fe400078e0040 */
[----:B------:R-:W-:-:S02]  /*f890*/  @!P1 IMAD.MOV.U32 R66, RZ, RZ, R10 ;  /* 0x000000ffff429224 */ /* 0x000fc400078e000a */
[----:B------:R-:W-:Y:S01]  /*f8a0*/  @!P1 IMAD.MOV.U32 R67, RZ, RZ, R11 ;  /* 0x000000ffff439224 */ /* 0x000fe200078e000b */
[----:B------:R-:W-:Y:S01]  /*f8b0*/  PRMT R76, R3, 0x7610, R76 ;  /* 0x00007610034c7816 */ /* 0x000fe2000000004c */
[----:B------:R-:W-:Y:S01]  /*f8c0*/  IMAD.MOV.U32 R12, RZ, RZ, R65 ;  /* 0x000000ffff0c7224 */ /* 0x000fe200078e0041 */
[----:B------:R2:W0:Y:S01]  /*f8d0*/  SHFL.IDX PT, R3, R27, 0x1, 0x1c1f ;  /* 0x003c1f001b037f89 */ /* 0x00042200000e0000 */
[----:B------:R-:W-:Y:S02]  /*f8e0*/  IMAD.MOV.U32 R8, RZ, RZ, R66 ;  /* 0x000000ffff087224 */ /* 0x000fe400078e0042 */
[----:B---3--:R-:W-:Y:S01]  /*f8f0*/  @!P1 IMAD.MOV.U32 R20, RZ, RZ, R4 ;  /* 0x000000ffff149224 */ /* 0x008fe200078e0004 */
[----:B------:R-:W-:Y:S01]  /*f900*/  PRMT R73, R73, 0x5410, R12 ;  /* 0x0000541049497816 */ /* 0x000fe2000000000c */
[----:B------:R-:W-:Y:S02]  /*f910*/  @!P1 IMAD.MOV.U32 R21, RZ, RZ, R5 ;  /* 0x000000ffff159224 */ /* 0x000fe400078e0005 */
[----:B------:R-:W-:-:S02]  /*f920*/  @!P1 IMAD.MOV.U32 R46, RZ, RZ, R6 ;  /* 0x000000ffff2e9224 */ /* 0x000fc400078e0006 */
[----:B------:R-:W-:Y:S02]  /*f930*/  @!P1 IMAD.MOV.U32 R47, RZ, RZ, R7 ;  /* 0x000000ffff2f9224 */ /* 0x000fe400078e0007 */
[----:B------:R-:W-:Y:S02]  /*f940*/  IMAD.MOV.U32 R9, RZ, RZ, R67 ;  /* 0x000000ffff097224 */ /* 0x000fe400078e0043 */
[----:B------:R-:W-:Y:S02]  /*f950*/  IMAD.MOV.U32 R4, RZ, RZ, R20 ;  /* 0x000000ffff047224 */ /* 0x000fe400078e0014 */
[----:B------:R-:W-:Y:S01]  /*f960*/  IMAD.MOV.U32 R5, RZ, RZ, R21 ;  /* 0x000000ffff057224 */ /* 0x000fe200078e0015 */
[----:B------:R-:W-:Y:S01]  /*f970*/  PRMT R62, R8, 0x5410, R9 ;  /* 0x00005410083e7816 */ /* 0x000fe20000000009 */
[----:B------:R-:W-:Y:S01]  /*f980*/  IMAD.MOV.U32 R6, RZ, RZ, R46 ;  /* 0x000000ffff067224 */ /* 0x000fe200078e002e */
[----:B----4-:R-:W-:Y:S01]  /*f990*/  PRMT R33, R33, 0x5410, R4 ;  /* 0x0000541021217816 */ /* 0x010fe20000000004 */
[----:B------:R-:W-:Y:S01]  /*f9a0*/  IMAD.MOV.U32 R7, RZ, RZ, R47 ;  /* 0x000000ffff077224 */ /* 0x000fe200078e002f */
[----:B------:R-:W-:-:S02]  /*f9b0*/  PRMT R73, R5, 0x7610, R73 ;  /* 0x0000761005497816 */ /* 0x000fc40000000049 */
[----:B------:R-:W-:Y:S02]  /*f9c0*/  CS2R R8, SRZ ;  /* 0x0000000000087805 */ /* 0x000fe4000001ff00 */
[----:B012---:R-:W-:-:S07]  /*f9d0*/  PRMT R85, R6, 0x5410, R7 ;  /* 0x0000541006557816 */ /* 0x007fce0000000007 */
.L_x_4031:
[----:B------:R-:W2:Y:S01]  /*f9e0*/  LDL R5, [R1+0x1f4] ;  /* 0x0001f40001057983 */ /* 0x000ea20000100800 */
[----:B------:R-:W-:Y:S01]  /*f9f0*/  VIADD R0, R0, 0x20 ;  /* 0x0000002000007836 */ /* 0x000fe20000000000 */
[----:B------:R-:W-:Y:S01]  /*fa00*/  BSSY B1, `(.L_x_3691) ;  /* 0x0000016000017945 */ /* 0x000fe20003800000 */
[----:B------:R-:W-:Y:S02]  /*fa10*/  CS2R R10, SRZ ;  /* 0x00000000000a7805 */ /* 0x000fe4000001ff00 */
[----:B------:R-:W-:Y:S02]  /*fa20*/  CS2R R6, SRZ ;  /* 0x0000000000067805 */ /* 0x000fe4000001ff00 */
[----:B------:R-:W-:Y:S02]  /*fa30*/  ISETP.GE.AND P1, PT, R0, R69, PT ;  /* 0x000000450000720c */ /* 0x000fe40003f26270 */
[----:B--2---:R-:W-:-:S04]  /*fa40*/  LEA.HI R4, R5, R5, RZ, 0x1 ;  /* 0x0000000505047211 */ /* 0x004fc800078f08ff */
[----:B------:R-:W-:-:S05]  /*fa50*/  LOP3.LUT R4, R4, 0xfffffffe, RZ, 0xc0, !PT ;  /* 0xfffffffe04047812 */ /* 0x000fca00078ec0ff */
[----:B------:R-:W-:Y:S01]  /*fa60*/  IMAD.IADD R0, R5, 0x1, -R4 ;  /* 0x0000000105007824 */ /* 0x000fe200078e0a04 */
[----:B------:R-:W-:-:S04]  /*fa70*/  CS2R R4, SRZ ;  /* 0x0000000000047805 */ /* 0x000fc8000001ff00 */
[----:B------:R-:W-:Y:S01]  /*fa80*/  SHF.L.U32 R13, R0, 0x1f, RZ ;  /* 0x0000001f000d7819 */ /* 0x000fe200000006ff */
[----:B------:R-:W-:Y:S06]  /*fa90*/  @P1 BRA `(.L_x_3692) ;  /* 0x0000000000301947 */ /* 0x000fec0003800000 */
[----:B------:R-:W-:Y:S02]  /*faa0*/  CS2R R10, SRZ ;  /* 0x00000000000a7805 */ /* 0x000fe4000001ff00 */
[----:B------:R-:W-:Y:S02]  /*fab0*/  CS2R R4, SRZ ;  /* 0x0000000000047805 */ /* 0x000fe4000001ff00 */
[----:B------:R-:W-:Y:S01]  /*fac0*/  CS2R R6, SRZ ;  /* 0x0000000000067805 */ /* 0x000fe2000001ff00 */
[----:B------:R-:W-:Y:S06]  /*fad0*/  @P0 BRA `(.L_x_3692) ;  /* 0x0000000000200947 */ /* 0x000fec0003800000 */
[C---:B------:R-:W-:Y:S01]  /*fae0*/  IMAD.SHL.U32 R9, R22.reuse, 0x2, RZ ;  /* 0x0000000216097824 */ /* 0x040fe200078e00ff */
[----:B------:R-:W-:-:S04]  /*faf0*/  SHF.L.U64.HI R0, R22, 0x1, R23 ;  /* 0x0000000116007819 */ /* 0x000fc80000010217 */
[-C--:B------:R-:W-:Y:S02]  /*fb00*/  IADD3 R4, P1, R24, R9.reuse, RZ ;  /* 0x0000000918047210 */ /* 0x080fe40007f3e0ff */
[----:B------:R-:W-:-:S03]  /*fb10*/  IADD3 R8, P2, R14, R9, RZ ;  /* 0x000000090e087210 */ /* 0x000fc60007f5e0ff */
[--C-:B------:R-:W-:Y:S02]  /*fb20*/  IMAD.X R5, R3, 0x1, R0.reuse, P1 ;  /* 0x0000000103057824 */ /* 0x100fe400008e0600 */
[----:B------:R-:W-:-:S04]  /*fb30*/  IMAD.X R9, R25, 0x1, R0, P2 ;  /* 0x0000000119097824 */ /* 0x000fc800010e0600 */
[----:B------:R-:W5:Y:S04]  /*fb40*/  LD.E.128 R4, desc[UR44][R4.64] ;  /* 0x0000002c04047980 */ /* 0x000f68000c101d00 */
[----:B------:R-:W5:Y:S02]  /*fb50*/  LD.E.128 R8, desc[UR44][R8.64] ;  /* 0x0000002c08087980 */ /* 0x000f64000c101d00 */
.L_x_3692:
[----:B------:R-:W-:Y:S05]  /*fb60*/  BSYNC B1 ;  /* 0x0000000000017941 */ /* 0x000fea0003800000 */
.L_x_3691:
[----:B------:R-:W0:Y:S01]  /*fb70*/  SYNCS.PHASECHK.TRANS64.TRYWAIT P1, [R2+URZ+0x38800], R13 ;  /* 0x0388000d020075a7 */ /* 0x000e22000802017f */
[----:B------:R-:W-:Y:S04]  /*fb80*/  BSSY B1, `(.L_x_3693) ;  /* 0x0000002000017945 */ /* 0x000fe80003800000 */
[----:B0-----:R-:W-:Y:S05]  /*fb90*/  @!P1 BRA `(.L_x_3694) ;  /* 0x000002f800209947 */ /* 0x001fea0003800000 */
.L_x_4032:
[----:B------:R-:W-:Y:S05]  /*fba0*/  BSYNC B1 ;  /* 0x0000000000017941 */ /* 0x000fea0003800000 */
.L_x_3693:
[----:B------:R-:W2:Y:S01]  /*fbb0*/  LDL R0, [R1+0x70] ;  /* 0x0000700001007983 */ /* 0x000ea20000100800 */
[----:B-----5:R-:W-:Y:S01]  /*fbc0*/  IMAD.MOV.U32 R3, RZ, RZ, R8 ;  /* 0x000000ffff037224 */ /* 0x020fe200078e0008 */
[----:B------:R-:W-:Y:S01]  /*fbd0*/  BSSY B1, `(.L_x_3695) ;  /* 0x000006d000017945 */ /* 0x000fe20003800000 */
[----:B------:R-:W-:Y:S02]  /*fbe0*/  IMAD.MOV.U32 R12, RZ, RZ, R9 ;  /* 0x000000ffff0c7224 */ /* 0x000fe400078e0009 */
[----:B0-----:R-:W-:Y:S02]  /*fbf0*/  IMAD.MOV.U32 R13, RZ, RZ, R10 ;  /* 0x000000ffff0d7224 */ /* 0x001fe400078e000a */
[----:B------:R-:W-:Y:S01]  /*fc00*/  IMAD.MOV.U32 R14, RZ, RZ, R5 ;  /* 0x000000ffff0e7224 */ /* 0x000fe200078e0005 */
[----:B------:R-:W-:Y:S01]  /*fc10*/  PRMT R3, R3, 0x5410, R12 ;  /* 0x0000541003037816 */ /* 0x000fe2000000000c */
[----:B------:R-:W-:Y:S01]  /*fc20*/  IMAD.MOV.U32 R12, RZ, RZ, R11 ;  /* 0x000000ffff0c7224 */ /* 0x000fe200078e000b */
[----:B------:R-:W-:Y:S01]  /*fc30*/  PRMT R33, R13, 0x7610, R33 ;  /* 0x000076100d217816 */ /* 0x000fe20000000021 */
[----:B------:R-:W-:Y:S01]  /*fc40*/  IMAD.MOV.U32 R13, RZ, RZ, R4 ;  /* 0x000000ffff0d7224 */ /* 0x000fe200078e0004 */
[----:B------:R-:W-:Y:S01]  /*fc50*/  PRMT R86, R14, 0x7610, R86 ;  /* 0x000076100e567816 */ /* 0x000fe20000000056 */
[----:B------:R-:W-:-:S02]  /*fc60*/  IMAD.MOV.U32 R87, RZ, RZ, R6 ;  /* 0x000000ffff577224 */ /* 0x000fc400078e0006 */
[----:B------:R-:W-:Y:S02]  /*fc70*/  IMAD.MOV.U32 R88, RZ, RZ, R7 ;  /* 0x000000ffff587224 */ /* 0x000fe400078e0007 */
[----:B--2---:R-:W-:-:S05]  /*fc80*/  IMAD R0, R0, -0x40, R69 ;  /* 0xffffffc000007824 */ /* 0x004fca00078e0245 */
[----:B------:R-:W-:-:S04]  /*fc90*/  VIMNMX R0, R0, 0x40, PT ;  /* 0x0000004000007848 */ /* 0x000fc80003fe0100 */
[-C--:B------:R-:W-:Y:S02]  /*fca0*/  ISETP.GE.OR P1, PT, R152, R0.reuse, P0 ;  /* 0x000000009800720c */ /* 0x080fe40000726670 */
[----:B------:R-:W-:Y:S02]  /*fcb0*/  ISETP.GE.OR P0, PT, R217, R0, P0 ;  /* 0x00000000d900720c */ /* 0x000fe40000706670 */
[----:B------:R-:W-:Y:S01]  /*fcc0*/  PRMT R0, R12, 0x5410, R13 ;  /* 0x000054100c007816 */ /* 0x000fe2000000000d */
[----:B------:R-:W-:-:S05]  /*fcd0*/  IMAD.IADD R12, R22, 0x1, R71 ;  /* 0x00000001160c7824 */ /* 0x000fca00078e0247 */
[----:B------:R-:W-:-:S03]  /*fce0*/  LOP3.LUT R68, R12, 0x38, RZ, 0xc0, !PT ;  /* 0x000000380c447812 */ /* 0x000fc600078ec0ff */
[----:B------:R-:W-:Y:S05]  /*fcf0*/  @P1 BRA `(.L_x_3696) ;  /* 0x0000000400681947 */ /* 0x000fea0003800000 */
[----:B------:R-:W-:Y:S01]  /*fd00*/  LOP3.LUT R25, R167, R68, R165, 0x1e, !PT ;  /* 0x00000044a7197212 */ /* 0x000fe200078e1ea5 */
[--C-:B------:R-:W-:Y:S01]  /*fd10*/  HADD2.F32 R69, -RZ, R73.reuse.H1_H1 ;  /* 0x30000049ff457230 */ /* 0x100fe20000004100 */
[----:B------:R-:W-:Y:S01]  /*fd20*/  LOP3.LUT R12, R165, 0x38, R22, 0xf8, !PT ;  /* 0x00000038a50c7812 */ /* 0x000fe200078ef816 */
[----:B------:R-:W-:Y:S01]  /*fd30*/  HADD2.F32 R71, -RZ, R73.H0_H0 ;  /* 0x20000049ff477230 */ /* 0x000fe20000004100 */
[----:B------:R-:W-:Y:S02]  /*fd40*/  LOP3.LUT R25, R25, R184, RZ, 0xfc, !PT ;  /* 0x000000b819197212 */ /* 0x000fe400078efcff */
[----:B------:R-:W-:Y:S02]  /*fd50*/  LOP3.LUT R13, R184, R12, R167, 0xf6, !PT ;  /* 0x0000000cb80d7212 */ /* 0x000fe400078ef6a7 */
[----:B------:R-:W-:Y:S01]  /*fd60*/  SHF.R.U32.HI R72, RZ, 0x10, R21 ;  /* 0x00000010ff487819 */ /* 0x000fe20000011615 */
[--C-:B------:R-:W-:Y:S01]  /*fd70*/  IMAD R80, R25, 0x2, R2.reuse ;  /* 0x0000000219507824 */ /* 0x100fe200078e0202 */
[--C-:B------:R-:W-:Y:S01]  /*fd80*/  SHF.R.U64 R84, R64, 0x10, R65.reuse ;  /* 0x0000001040547819 */ /* 0x100fe20000001241 */
[----:B------:R-:W-:Y:S01]  /*fd90*/  IMAD R79, R13, 0x2, R2 ;  /* 0x000000020d4f7824 */ /* 0x000fe200078e0202 */
[----:B------:R-:W-:Y:S01]  /*fda0*/  SHF.R.U32.HI R70, RZ, 0x10, R65 ;  /* 0x00000010ff467819 */ /* 0x000fe20000011641 */
[----:B------:R-:W-:Y:S01]  /*fdb0*/  HADD2.F32 R72, -RZ, R72.H0_H0 ;  /* 0x20000048ff487230 */ /* 0x000fe20000004100 */
[----:B------:R-:W0:Y:S01]  /*fdc0*/  LDS.128 R24, [R80+0x20400] ;  /* 0x0204000050187984 */ /* 0x000e220000000c00 */
[----:B------:R-:W-:-:S02]  /*fdd0*/  SHF.R.U64 R82, R20, 0x10, R21 ;  /* 0x0000001014527819 */ /* 0x000fc40000001215 */
[--C-:B------:R-:W-:Y:S01]  /*fde0*/  SHF.R.U64 R83, R66, 0x10, R67.reuse ;  /* 0x0000001042537819 */ /* 0x100fe20000001243 */
[----:B------:R-:W1:Y:S01]  /*fdf0*/  LDS.128 R12, [R79+0x20400] ;  /* 0x020400004f0c7984 */ /* 0x000e620000000c00 */
[----:B------:R-:W-:Y:S02]  /*fe00*/  SHF.R.U32.HI R78, RZ, 0x10, R67 ;  /* 0x00000010ff4e7819 */ /* 0x000fe40000011643 */
[--C-:B------:R-:W-:Y:S02]  /*fe10*/  SHF.R.U32.HI R77, RZ, 0x10, R47.reuse ;  /* 0x00000010ff4d7819 */ /* 0x100fe4000001162f */
[----:B------:R-:W-:Y:S01]  /*fe20*/  SHF.R.U64 R81, R46, 0x10, R47 ;  /* 0x000000102e517819 */ /* 0x000fe2000000122f */
[--C-:B0-----:R-:W-:Y:S02]  /*fe30*/  HADD2.F32 R64, -RZ, R25.reuse.H0_H0 ;  /* 0x20000019ff407230 */ /* 0x101fe40000004100 */
[----:B------:R-:W-:Y:S02]  /*fe40*/  HADD2.F32 R65, -RZ, R25.H1_H1 ;  /* 0x30000019ff417230 */ /* 0x000fe40000004100 */
[----:B-1----:R-:W-:-:S02]  /*fe50*/  HADD2.F32 R20, -RZ, R13.H0_H0 ;  /* 0x2000000dff147230 */ /* 0x002fc40000004100 */
[C---:B------:R-:W-:Y:S01]  /*fe60*/  FMUL.FTZ R73, R64.reuse, R71 ;  /* 0x0000004740497220 */ /* 0x040fe20000410000 */
[-C--:B------:R-:W-:Y:S01]  /*fe70*/  FMUL.FTZ R75, R64, R69.reuse ;  /* 0x00000045404b7220 */ /* 0x080fe20000410000 */
[----:B------:R-:W-:Y:S02]  /*fe80*/  HADD2.F32 R21, -RZ, R13.H1_H1 ;  /* 0x3000000dff157230 */ /* 0x000fe40000004100 */
[----:B------:R-:W-:Y:S01]  /*fe90*/  FMUL.FTZ R74, R65, R72 ;  /* 0x00000048414a7220 */ /* 0x000fe20000410000 */
[----:B------:R-:W-:Y:S02]  /*fea0*/  HADD2.F32 R64, -RZ, R70.H0_H0 ;  /* 0x20000046ff407230 */ /* 0x000fe40000004100 */
[C---:B------:R-:W-:Y:S01]  /*feb0*/  FFMA.FTZ R73, R20.reuse, R69, -R73 ;  /* 0x0000004514497223 */ /* 0x040fe20000010849 */
[----:B------:R-:W-:Y:S02]  /*fec0*/  HADD2.F32 R25, -RZ, R24.H0_H0 ;  /* 0x20000018ff197230 */ /* 0x000fe40000004100 */
[----:B------:R-:W-:Y:S01]  /*fed0*/  FFMA.FTZ R75, R20, R71, R75 ;  /* 0x00000047144b7223 */ /* 0x000fe2000001004b */
[----:B------:R-:W-:-:S02]  /*fee0*/  HADD2.F32 R70, -RZ, R33.H1_H1 ;  /* 0x30000021ff467230 */ /* 0x000fc40000004100 */
[-C--:B------:R-:W-:Y:S01]  /*fef0*/  FFMA.FTZ R74, R21, R64.reuse, -R74 ;  /* 0x00000040154a7223 */ /* 0x080fe2000001084a */
[----:B------:R-:W-:Y:S02]  /*ff00*/  HADD2.F32 R20, -RZ, R76.H0_H0 ;  /* 0x2000004cff147230 */ /* 0x000fe40000004100 */
[----:B------:R-:W-:Y:S01]  /*ff10*/  FMUL.FTZ R76, R65, R64 ;  /* 0x00000040414c7220 */ /* 0x000fe20000410000 */
[----:B------:R-:W-:Y:S02]  /*ff20*/  HADD2.F32 R13, -RZ, R12.H0_H0 ;  /* 0x2000000cff0d7230 */ /* 0x000fe40000004100 */
[----:B------:R-:W-:Y:S01]  /*ff30*/  FMUL.FTZ R64, R25, R70 ;  /* 0x0000004619407220 */ /* 0x000fe20000410000 */
[----:B------:R-:W-:Y:S02]  /*ff40*/  HADD2.F32 R66, -RZ, R26.H0_H0 ;  /* 0x2000001aff427230 */ /* 0x000fe40000004100 */
[----:B------:R-:W-:Y:S01]  /*ff50*/  FFMA.FTZ R76, R21, R72, R76 ;  /* 0x00000048154c7223 */ /* 0x000fe2000001004c */
[----:B------:R-:W-:-:S02]  /*ff60*/  HADD2.F32 R65, -RZ, R85.H0_H0 ;  /* 0x20000055ff417230 */ /* 0x000fc40000004100 */
[-C--:B------:R-:W-:Y:S01]  /*ff70*/  FMUL.FTZ R25, R25, R20.reuse ;  /* 0x0000001419197220 */ /* 0x080fe20000410000 */
[C---:B------:R-:W-:Y:S01]  /*ff80*/  FFMA.FTZ R69, R13.reuse, R20, -R64 ;  /* 0x000000140d457223 */ /* 0x040fe20000010840 */
[----:B------:R-:W-:Y:S02]  /*ff90*/  HADD2.F32 R21, -RZ, R62.H0_H0 ;  /* 0x2000003eff157230 */ /* 0x000fe40000004100 */
[----:B------:R-:W-:Y:S02]  /*ffa0*/  HADD2.F32 R67, -RZ, R27.H0_H0 ;  /* 0x2000001bff437230 */ /* 0x000fe40000004100 */
[----:B------:R-:W-:Y:S01]  /*ffb0*/  FFMA.FTZ R70, R13, R70, R25 ;  /* 0x000000460d467223 */ /* 0x000fe20000010019 */
[----:B------:R-:W-:Y:S02]  /*ffc0*/  HADD2.F32 R64, -RZ, R85.H1_H1 ;  /* 0x30000055ff407230 */ /* 0x000fe40000004100 */
[----:B------:R-:W-:Y:S01]  /*ffd0*/  FMUL.FTZ R13, R66, R65 ;  /* 0x00000041420d7220 */ /* 0x000fe20000410000 */
[----:B------:R-:W-:-:S02]  /*ffe0*/  HADD2.F32 R46, -RZ, R14.H0_H0 ;  /* 0x2000000eff2e7230 */ /* 0x000fc40000004100 */
[-C--:B------:R-:W-:Y:S01]  /*fff0*/  FMUL.FTZ R25, R66, R21.reuse ;  /* 0x0000001542197220 */ /* 0x080fe20000410000 */
[----:B------:R-:W-:Y:S02]  /*10000*/  HADD2.F32 R47, -RZ, R15.H0_H0 ;  /* 0x2000000fff2f7230 */ /* 0x000fe40000004100 */
[----:B------:R-:W-:Y:S01]  /*10010*/  FMUL.FTZ R72, R67, R64 ;  /* 0x0000004043487220 */ /* 0x000fe20000410000 */
[----:B------:R-:W-:Y:S02]  /*10020*/  HADD2.F32 R62, -RZ, R62.H1_H1 ;  /* 0x3000003eff3e7230 */ /* 0x000fe40000004100 */
[C---:B------:R-:W-:Y:S01]  /*10030*/  FFMA.FTZ R71, R46.reuse, R21, -R13 ;  /* 0x000000152e477223 */ /* 0x040fe2000001080d */
[----:B------:R-:W-:Y:S02]  /*10040*/  HADD2.F32 R27, -RZ, R27.H1_H1 ;  /* 0x3000001bff1b7230 */ /* 0x000fe40000004100 */
[----:B------:R-:W-:Y:S01]  /*10050*/  FFMA.FTZ R46, R46, R65, R25 ;  /* 0x000000412e2e7223 */ /* 0x000fe20000010019 */
[----:B------:R-:W-:-:S02]  /*10060*/  HADD2.F32 R66, -RZ, R77.H0_H0 ;  /* 0x2000004dff427230 */ /* 0x000fc40000004100 */
[-C--:B------:R-:W-:Y:S01]  /*10070*/  FMUL.FTZ R67, R67, R62.reuse ;  /* 0x0000003e43437220 */ /* 0x080fe20000410000 */
[----:B------:R-:W-:Y:S02]  /*10080*/  HADD2.F32 R20, -RZ, R78.H0_H0 ;  /* 0x2000004eff147230 */ /* 0x000fe40000004100 */
[----:B------:R-:W-:Y:S01]  /*10090*/  FFMA.FTZ R72, R47, R62, -R72 ;  /* 0x0000003e2f487223 */ /* 0x000fe20000010848 */
[----:B------:R-:W-:Y:S02]  /*100a0*/  HADD2.F32 R15, -RZ, R15.H1_H1 ;  /* 0x3000000fff0f7230 */ /* 0x000fe40000004100 */
[C---:B------:R-:W-:Y:S01]  /*100b0*/  FMUL.FTZ R78, R27.reuse, R66 ;  /* 0x000000421b4e7220 */ /* 0x040fe20000410000 */
[----:B------:R-:W-:Y:S02]  /*100c0*/  HADD2.F32 R24, -RZ, R24.H1_H1 ;  /* 0x30000018ff187230 */ /* 0x000fe40000004100 */
[----:B------:R-:W-:Y:S01]  /*100d0*/  FMUL.FTZ R62, R27, R20 ;  /* 0x000000141b3e7220 */ /* 0x000fe20000410000 */
[----:B------:R-:W-:-:S02]  /*100e0*/  HADD2.F32 R26, -RZ, R26.H1_H1 ;  /* 0x3000001aff1a7230 */ /* 0x000fc40000004100 */
[C---:B------:R-:W-:Y:S01]  /*100f0*/  FFMA.FTZ R77, R15.reuse, R20, -R78 ;  /* 0x000000140f4d7223 */ /* 0x040fe2000001084e */
[----:B------:R-:W-:Y:S02]  /*10100*/  HADD2.F32 R25, -RZ, R82.H0_H0 ;  /* 0x20000052ff197230 */ /* 0x000fe40000004100 */
        /* <DEDUP_REMOVED lines=25> */
.L_x_3696:
[----:B------:R-:W-:Y:S05]  /*102a0*/  BSYNC B1 ;  /* 0x0000000000017941 */ /* 0x000fea0003800000 */
.L_x_3695:
[----:B------:R-:W-:Y:S02]  /*102b0*/  PRMT R33, R33, 0x5410, R87 ;  /* 0x0000541021217816 */ /* 0x000fe40000000057 */
[----:B------:R-:W-:Y:S01]  /*102c0*/  PRMT R64, R88, 0x7610, R64 ;  /* 0x0000761058407816 */ /* 0x000fe20000000040 */
[----:B------:R-:W-:Y:S06]  /*102d0*/  @P0 BRA `(.L_x_3687) ;  /* 0x00000004005c0947 */ /* 0x000fec0003800000 */
[----:B------:R-:W-:Y:S01]  /*102e0*/  LOP3.LUT R68, R224, R68, R221, 0x1e, !PT ;  /* 0x00000044e0447212 */ /* 0x000fe200078e1edd */
[----:B0-----:R-:W0:Y:S01]  /*102f0*/  LDS.128 R12, [R219+0x20400] ;  /* 0x02040000db0c7984 */ /* 0x001e220000000c00 */
[--C-:B------:R-:W-:Y:S01]  /*10300*/  SHF.R.U64 R69, R8, 0x10, R9.reuse ;  /* 0x0000001008457819 */ /* 0x100fe20000001209 */
[----:B------:R-:W-:Y:S01]  /*10310*/  HADD2.F32 R47, -RZ, R3.H1_H1 ;  /* 0x30000003ff2f7230 */ /* 0x000fe20000004100 */
[----:B------:R-:W-:Y:S01]  /*10320*/  SHF.R.U32.HI R20, RZ, 0x10, R9 ;  /* 0x00000010ff147819 */ /* 0x000fe20000011609 */
[----:B------:R-:W-:Y:S01]  /*10330*/  IMAD.IADD R21, R225, 0x1, R68 ;  /* 0x00000001e1157824 */ /* 0x000fe200078e0244 */
[----:B------:R-:W-:Y:S02]  /*10340*/  SHF.R.U64 R72, R4, 0x10, R5 ;  /* 0x0000001004487819 */ /* 0x000fe40000001205 */
[--C-:B------:R-:W-:Y:S01]  /*10350*/  SHF.R.U64 R68, R10, 0x10, R11.reuse ;  /* 0x000000100a447819 */ /* 0x100fe2000000120b */
[----:B------:R-:W-:Y:S01]  /*10360*/  IMAD R21, R21, 0x2, R2 ;  /* 0x0000000215157824 */ /* 0x000fe200078e0202 */
[----:B------:R-:W-:Y:S01]  /*10370*/  SHF.R.U32.HI R66, RZ, 0x10, R11 ;  /* 0x00000010ff427819 */ /* 0x000fe2000001160b */
[----:B------:R-:W-:Y:S01]  /*10380*/  HADD2.F32 R11, -RZ, R86.H0_H0 ;  /* 0x20000056ff0b7230 */ /* 0x000fe20000004100 */
[----:B------:R-:W-:Y:S01]  /*10390*/  SHF.R.U32.HI R46, RZ, 0x10, R5 ;  /* 0x00000010ff2e7819 */ /* 0x000fe20000011605 */
[----:B------:R-:W-:Y:S01]  /*103a0*/  HADD2.F32 R20, -RZ, R20.H0_H0 ;  /* 0x20000014ff147230 */ /* 0x000fe20000004100 */
[----:B------:R-:W1:Y:S01]  /*103b0*/  LDS.128 R24, [R21+0x20400] ;  /* 0x0204000015187984 */ /* 0x000e620000000c00 */
[----:B------:R-:W-:-:S02]  /*103c0*/  SHF.R.U64 R71, R6, 0x10, R7 ;  /* 0x0000001006477819 */ /* 0x000fc40000001207 */
[----:B------:R-:W-:Y:S01]  /*103d0*/  SHF.R.U32.HI R70, RZ, 0x10, R7 ;  /* 0x00000010ff467819 */ /* 0x000fe20000011607 */
[--C-:B0-----:R-:W-:Y:S02]  /*103e0*/  HADD2.F32 R4, -RZ, R13.reuse.H0_H0 ;  /* 0x2000000dff047230 */ /* 0x101fe40000004100 */
[----:B------:R-:W-:Y:S02]  /*103f0*/  HADD2.F32 R13, -RZ, R13.H1_H1 ;  /* 0x3000000dff0d7230 */ /* 0x000fe40000004100 */
[----:B------:R-:W-:Y:S02]  /*10400*/  HADD2.F32 R2, -RZ, R12.H0_H0 ;  /* 0x2000000cff027230 */ /* 0x000fe40000004100 */
[----:B------:R-:W-:Y:S02]  /*10410*/  HADD2.F32 R5, -RZ, R14.H0_H0 ;  /* 0x2000000eff057230 */ /* 0x000fe40000004100 */
[--C-:B------:R-:W-:Y:S02]  /*10420*/  HADD2.F32 R6, -RZ, R15.reuse.H0_H0 ;  /* 0x2000000fff067230 */ /* 0x100fe40000004100 */
[----:B------:R-:W-:-:S02]  /*10430*/  HADD2.F32 R15, -RZ, R15.H1_H1 ;  /* 0x3000000fff0f7230 */ /* 0x000fc40000004100 */
[----:B------:R-:W-:Y:S02]  /*10440*/  HADD2.F32 R12, -RZ, R12.H1_H1 ;  /* 0x3000000cff0c7230 */ /* 0x000fe40000004100 */
[--C-:B-1----:R-:W-:Y:S02]  /*10450*/  HADD2.F32 R8, -RZ, R25.reuse.H0_H0 ;  /* 0x20000019ff087230 */ /* 0x102fe40000004100 */
[----:B------:R-:W-:Y:S02]  /*10460*/  HADD2.F32 R25, -RZ, R25.H1_H1 ;  /* 0x30000019ff197230 */ /* 0x000fe40000004100 */
[----:B------:R-:W-:Y:S02]  /*10470*/  HADD2.F32 R7, -RZ, R24.H0_H0 ;  /* 0x20000018ff077230 */ /* 0x000fe40000004100 */
[C---:B------:R-:W-:Y:S01]  /*10480*/  FMUL.FTZ R65, R8.reuse, R47 ;  /* 0x0000002f08417220 */ /* 0x040fe20000410000 */
[----:B------:R-:W-:Y:S01]  /*10490*/  FMUL.FTZ R67, R8, R11 ;  /* 0x0000000b08437220 */ /* 0x000fe20000410000 */
[----:B------:R-:W-:-:S02]  /*104a0*/  HADD2.F32 R8, -RZ, R46.H0_H0 ;  /* 0x2000002eff087230 */ /* 0x000fc40000004100 */
[C---:B------:R-:W-:Y:S01]  /*104b0*/  FMUL.FTZ R46, R25.reuse, R20 ;  /* 0x00000014192e7220 */ /* 0x040fe20000410000 */
[C---:B------:R-:W-:Y:S01]  /*104c0*/  FFMA.FTZ R65, R4.reuse, R11, -R65 ;  /* 0x0000000b04417223 */ /* 0x040fe20000010841 */
[----:B------:R-:W-:Y:S02]  /*104d0*/  HADD2.F32 R11, -RZ, R3.H0_H0 ;  /* 0x20000003ff0b7230 */ /* 0x000fe40000004100 */
[----:B------:R-:W-:Y:S01]  /*104e0*/  FFMA.FTZ R67, R4, R47, R67 ;  /* 0x0000002f04437223 */ /* 0x000fe20000010043 */
[----:B------:R-:W-:Y:S02]  /*104f0*/  HADD2.F32 R3, -RZ, R0.H1_H1 ;  /* 0x30000000ff037230 */ /* 0x000fe40000004100 */
[-C--:B------:R-:W-:Y:S01]  /*10500*/  FMUL.FTZ R4, R25, R8.reuse ;  /* 0x0000000819047220 */ /* 0x080fe20000410000 */
[----:B------:R-:W-:Y:S01]  /*10510*/  FFMA.FTZ R62, R13, R8, -R46 ;  /* 0x000000080d3e7223 */ /* 0x000fe2000001082e */
[----:B------:R-:W-:Y:S02]  /*10520*/  HADD2.F32 R9, -RZ, R26.H0_H0 ;  /* 0x2000001aff097230 */ /* 0x000fe40000004100 */
[----:B------:R-:W-:Y:S01]  /*10530*/  FMUL.FTZ R25, R7, R11 ;  /* 0x0000000b07197220 */ /* 0x000fe20000410000 */
[----:B------:R-:W-:-:S02]  /*10540*/  HADD2.F32 R8, -RZ, R33.H0_H0 ;  /* 0x20000021ff087230 */ /* 0x000fc40000004100 */
[-C--:B------:R-:W-:Y:S01]  /*10550*/  FMUL.FTZ R46, R7, R3.reuse ;  /* 0x00000003072e7220 */ /* 0x080fe20000410000 */
[----:B------:R-:W-:Y:S01]  /*10560*/  FFMA.FTZ R20, R13, R20, R4 ;  /* 0x000000140d147223 */ /* 0x000fe20000010004 */
[C---:B------:R-:W-:Y:S01]  /*10570*/  FFMA.FTZ R25, R2.reuse, R3, -R25 ;  /* 0x0000000302197223 */ /* 0x040fe20000010819 */
[----:B------:R-:W-:Y:S02]  /*10580*/  HADD2.F32 R4, -RZ, R33.H1_H1 ;  /* 0x30000021ff047230 */ /* 0x000fe40000004100 */
[----:B------:R-:W-:Y:S01]  /*10590*/  FFMA.FTZ R46, R2, R11, R46 ;  /* 0x0000000b022e7223 */ /* 0x000fe2000001002e */
[----:B------:R-:W-:Y:S02]  /*105a0*/  HADD2.F32 R10, -RZ, R27.H0_H0 ;  /* 0x2000001bff0a7230 */ /* 0x000fe40000004100 */
[C---:B------:R-:W-:Y:S01]  /*105b0*/  FMUL.FTZ R2, R9.reuse, R8 ;  /* 0x0000000809027220 */ /* 0x040fe20000410000 */
[----:B------:R-:W-:Y:S02]  /*105c0*/  HADD2.F32 R3, -RZ, R64.H0_H0 ;  /* 0x20000040ff037230 */ /* 0x000fe40000004100 */
[----:B------:R-:W-:Y:S01]  /*105d0*/  FMUL.FTZ R64, R9, R4 ;  /* 0x0000000409407220 */ /* 0x000fe20000410000 */
[----:B------:R-:W-:-:S02]  /*105e0*/  HADD2.F32 R7, -RZ, R0.H0_H0 ;  /* 0x20000000ff077230 */ /* 0x000fc40000004100 */
[C---:B------:R-:W-:Y:S01]  /*105f0*/  FFMA.FTZ R13, R5.reuse, R4, -R2 ;  /* 0x00000004050d7223 */ /* 0x040fe20000010802 */
[----:B------:R-:W-:Y:S02]  /*10600*/  HADD2.F32 R27, -RZ, R27.H1_H1 ;  /* 0x3000001bff1b7230 */ /* 0x000fe40000004100 */
[C---:B------:R-:W-:Y:S01]  /*10610*/  FMUL.FTZ R4, R10.reuse, R3 ;  /* 0x000000030a047220 */ /* 0x040fe20000410000 */
[----:B------:R-:W-:Y:S02]  /*10620*/  HADD2.F32 R2, -RZ, R66.H0_H0 ;  /* 0x20000042ff027230 */ /* 0x000fe40000004100 */
[-C--:B------:R-:W-:Y:S01]  /*10630*/  FMUL.FTZ R9, R10, R7.reuse ;  /* 0x000000070a097220 */ /* 0x080fe20000410000 */
[----:B------:R-:W-:Y:S02]  /*10640*/  HADD2.F32 R0, -RZ, R70.H0_H0 ;  /* 0x20000046ff007230 */ /* 0x000fe40000004100 */
[----:B------:R-:W-:Y:S01]  /*10650*/  FFMA.FTZ R10, R5, R8, R64 ;  /* 0x00000008050a7223 */ /* 0x000fe20000010040 */
[C---:B------:R-:W-:Y:S01]  /*10660*/  FFMA.FTZ R33, R6.reuse, R7, R4 ;  /* 0x0000000706217223 */ /* 0x040fe20000010004 */
[----:B------:R-:W-:Y:S01]  /*10670*/  FFMA.FTZ R8, R6, R3, -R9 ;  /* 0x0000000306087223 */ /* 0x000fe20000010809 */
[----:B------:R-:W-:-:S02]  /*10680*/  HADD2.F32 R24, -RZ, R24.H1_H1 ;  /* 0x30000018ff187230 */ /* 0x000fc40000004100 */
[C---:B------:R-:W-:Y:S01]  /*10690*/  FMUL.FTZ R64, R27.reuse, R2 ;  /* 0x000000021b407220 */ /* 0x040fe20000410000 */
[----:B------:R-:W-:Y:S02]  /*106a0*/  HADD2.F32 R26, -RZ, R26.H1_H1 ;  /* 0x3000001aff1a7230 */ /* 0x000fe40000004100 */
[-C--:B------:R-:W-:Y:S01]  /*106b0*/  FMUL.FTZ R4, R27, R0.reuse ;  /* 0x000000001b047220 */ /* 0x080fe20000410000 */
[----:B------:R-:W-:Y:S02]  /*106c0*/  HADD2.F32 R7, -RZ, R69.H0_H0 ;  /* 0x20000045ff077230 */ /* 0x000fe40000004100 */
[C---:B------:R-:W-:Y:S01]  /*106d0*/  FFMA.FTZ R27, R15.reuse, R0, -R64 ;  /* 0x000000000f1b7223 */ /* 0x040fe20000010840 */
[----:B------:R-:W-:Y:S02]  /*106e0*/  HADD2.F32 R9, -RZ, R68.H0_H0 ;  /* 0x20000044ff097230 */ /* 0x000fe40000004100 */
[----:B------:R-:W-:Y:S01]  /*106f0*/  FFMA.FTZ R2, R15, R2, R4 ;  /* 0x000000020f027223 */ /* 0x000fe20000010004 */
[----:B------:R-:W-:-:S02]  /*10700*/  HADD2.F32 R3, -RZ, R72.H0_H0 ;  /* 0x20000048ff037230 */ /* 0x000fc40000004100 */
[----:B------:R-:W-:Y:S01]  /*10710*/  FMUL.FTZ R11, R24, R7 ;  /* 0x00000007180b7220 */ /* 0x000fe20000410000 */
[----:B------:R-:W-:Y:S02]  /*10720*/  HADD2.F32 R5, -RZ, R71.H0_H0 ;  /* 0x20000047ff057230 */ /* 0x000fe40000004100 */
[----:B------:R-:W-:Y:S01]  /*10730*/  FMUL.FTZ R15, R26, R9 ;  /* 0x000000091a0f7220 */ /* 0x000fe20000410000 */
[----:B------:R-:W-:Y:S02]  /*10740*/  HADD2.F32 R14, -RZ, R14.H1_H1 ;  /* 0x3000000eff0e7230 */ /* 0x000fe40000004100 */
[-C--:B------:R-:W-:Y:S01]  /*10750*/  FMUL.FTZ R24, R24, R3.reuse ;  /* 0x0000000318187220 */ /* 0x080fe20000410000 */
[----:B------:R-:W-:Y:S01]  /*10760*/  FFMA.FTZ R4, R12, R3, -R11 ;  /* 0x000000030c047223 */ /* 0x000fe2000001080b */
[----:B------:R-:W-:Y:S01]  /*10770*/  FMUL.FTZ R26, R26, R5 ;  /* 0x000000051a1a7220 */ /* 0x000fe20000410000 */
[----:B------:R-:W-:Y:S01]  /*10780*/  F2FP.F16.F32.PACK_AB R11, R2, R33 ;  /* 0x00000021020b723e */ /* 0x000fe200000000ff */
        /* <DEDUP_REMOVED lines=12> */
.L_x_3687:
[----:B------:R-:W-:Y:S05]  /*10850*/  BSYNC B0 ;  /* 0x0000000000007941 */ /* 0x000fea0003800000 */
.L_x_3673:
        /* <DEDUP_REMOVED lines=8> */
.L_x_3670:
[----:B0123--:R-:W-:Y:S01]  /*108e0*/  IMAD.U32 R6, RZ, RZ, UR42 ;  /* 0x0000002aff067e24 */ /* 0x00ffe2000f8e00ff */
[----:B------:R-:W-:Y:S01]  /*108f0*/  UIADD3 UR4, UP0, UR37, 0x1f8, URZ ;  /* 0x000001f825047890 */ /* 0x000fe2000ff1e03f */
[----:B------:R-:W-:Y:S01]  /*10900*/  IMAD.U32 R7, RZ, RZ, UR43 ;  /* 0x0000002bff077e24 */ /* 0x000fe2000f8e00ff */
[----:B------:R-:W-:Y:S01]  /*10910*/  STL.64 [R1+0x1e0], R28 ;  /* 0x0001e01c01007387 */ /* 0x000fe20000100a00 */
[----:B------:R-:W-:Y:S01]  /*10920*/  IMAD.MOV.U32 R4, RZ, RZ, R52 ;  /* 0x000000ffff047224 */ /* 0x000fe200078e0034 */
[----:B------:R-:W-:Y:S01]  /*10930*/  UIADD3.X UR5, URZ, UR36, URZ, UP0, !UPT ;  /* 0x000000243f057290 */ /* 0x000fe200087fe43f */
[----:B------:R-:W-:Y:S01]  /*10940*/  IMAD.MOV.U32 R5, RZ, RZ, R55 ;  /* 0x000000ffff057224 */ /* 0x000fe200078e0037 */
[----:B------:R-:W-:Y:S01]  /*10950*/  BSSY B0, `(.L_x_3697) ;  /* 0x0000034000007945 */ /* 0x000fe20003800000 */
[----:B------:R-:W-:Y:S02]  /*10960*/  IMAD.MOV.U32 R8, RZ, RZ, R59 ;  /* 0x000000ffff087224 */ /* 0x000fe400078e003b */
[----:B------:R-:W-:Y:S01]  /*10970*/  IMAD.MOV.U32 R9, RZ, RZ, R54 ;  /* 0x000000ffff097224 */ /* 0x000fe200078e0036 */
[----:B------:R0:W-:Y:S01]  /*10980*/  STL.128 [R1+0x170], R4 ;  /* 0x0001700401007387 */ /* 0x0001e20000100c00 */
[----:B------:R-:W-:-:S02]  /*10990*/  IMAD.MOV.U32 R10, RZ, RZ, R39 ;  /* 0x000000ffff0a7224 */ /* 0x000fc400078e0027 */
[----:B------:R-:W-:Y:S02]  /*109a0*/  IMAD.MOV.U32 R11, RZ, RZ, R60 ;  /* 0x000000ffff0b7224 */ /* 0x000fe400078e003c */
[----:B------:R-:W-:Y:S02]  /*109b0*/  IMAD.U32 R0, RZ, RZ, UR41 ;  /* 0x00000029ff007e24 */ /* 0x000fe4000f8e00ff */
[----:B------:R-:W-:Y:S01]  /*109c0*/  IMAD.U32 R2, RZ, RZ, UR39 ;  /* 0x00000027ff027e24 */ /* 0x000fe2000f8e00ff */
[----:B------:R1:W-:Y:S01]  /*109d0*/  STL.128 [R1+0x150], R8 ;  /* 0x0001500801007387 */ /* 0x0003e20000100c00 */
[----:B------:R-:W-:-:S05]  /*109e0*/  IMAD.U32 R3, RZ, RZ, UR47 ;  /* 0x0000002fff037e24 */ /* 0x000fca000f8e00ff */
[----:B------:R-:W-:Y:S01]  /*109f0*/  STL.64 [R1+0x148], R2 ;  /* 0x0001480201007387 */ /* 0x000fe20000100a00 */
[----:B0-----:R-:W-:Y:S02]  /*10a00*/  IMAD.MOV.U32 R4, RZ, RZ, R38 ;  /* 0x000000ffff047224 */ /* 0x001fe400078e0026 */
[----:B------:R-:W-:Y:S02]  /*10a10*/  IMAD.MOV.U32 R5, RZ, RZ, R63 ;  /* 0x000000ffff057224 */ /* 0x000fe400078e003f */
[----:B------:R-:W-:Y:S02]  /*10a20*/  IMAD.MOV.U32 R6, RZ, RZ, R37 ;  /* 0x000000ffff067224 */ /* 0x000fe400078e0025 */
[----:B------:R-:W-:Y:S02]  /*10a30*/  IMAD.MOV.U32 R7, RZ, RZ, R36 ;  /* 0x000000ffff077224 */ /* 0x000fe400078e0024 */
[----:B-1----:R-:W-:Y:S02]  /*10a40*/  IMAD.MOV.U32 R8, RZ, RZ, R50 ;  /* 0x000000ffff087224 */ /* 0x002fe400078e0032 */
[----:B------:R-:W-:Y:S01]  /*10a50*/  IMAD.MOV.U32 R9, RZ, RZ, R53 ;  /* 0x000000ffff097224 */ /* 0x000fe200078e0035 */
[----:B------:R0:W-:Y:S01]  /*10a60*/  STL.128 [R1+0x1b0], R4 ;  /* 0x0001b00401007387 */ /* 0x0001e20000100c00 */
[----:B------:R-:W-:-:S02]  /*10a70*/  IMAD.MOV.U32 R10, RZ, RZ, R51 ;  /* 0x000000ffff0a7224 */ /* 0x000fc400078e0033 */
[----:B------:R-:W-:-:S05]  /*10a80*/  IMAD.MOV.U32 R11, RZ, RZ, R48 ;  /* 0x000000ffff0b7224 */ /* 0x000fca00078e0030 */
[----:B------:R1:W-:Y:S01]  /*10a90*/  STL.128 [R1+0x190], R8 ;  /* 0x0001900801007387 */ /* 0x0003e20000100c00 */
[----:B0-----:R-:W-:Y:S02]  /*10aa0*/  IMAD.MOV.U32 R4, RZ, RZ, R35 ;  /* 0x000000ffff047224 */ /* 0x001fe400078e0023 */
[----:B------:R-:W-:Y:S02]  /*10ab0*/  IMAD.MOV.U32 R5, RZ, RZ, R58 ;  /* 0x000000ffff057224 */ /* 0x000fe400078e003a */
[----:B------:R-:W-:Y:S02]  /*10ac0*/  IMAD.MOV.U32 R6, RZ, RZ, R34 ;  /* 0x000000ffff067224 */ /* 0x000fe400078e0022 */
[----:B------:R-:W-:Y:S02]  /*10ad0*/  IMAD.MOV.U32 R7, RZ, RZ, R61 ;  /* 0x000000ffff077224 */ /* 0x000fe400078e003d */
[----:B-1----:R-:W-:Y:S01]  /*10ae0*/  IMAD.U32 R9, RZ, RZ, UR48 ;  /* 0x00000030ff097e24 */ /* 0x002fe2000f8e00ff */
[----:B------:R-:W-:Y:S01]  /*10af0*/  MOV R10, 0x10c90 ;  /* 0x00010c90000a7802 */ /* 0x000fe20000000f00 */
[----:B------:R-:W-:Y:S01]  /*10b00*/  IMAD.U32 R8, RZ, RZ, UR4 ;  /* 0x00000004ff087e24 */ /* 0x000fe2000f8e00ff */
[----:B------:R0:W-:Y:S02]  /*10b10*/  STL.128 [R1+0x1c0], R4 ;  /* 0x0001c00401007387 */ /* 0x0001e40000100c00 */
[----:B0-----:R-:W-:-:S02]  /*10b20*/  IMAD.MOV.U32 R4, RZ, RZ, R19 ;  /* 0x000000ffff047224 */ /* 0x001fc400078e0013 */
[----:B------:R-:W-:Y:S02]  /*10b30*/  IMAD.MOV.U32 R5, RZ, RZ, R18 ;  /* 0x000000ffff057224 */ /* 0x000fe400078e0012 */
[----:B------:R-:W-:Y:S02]  /*10b40*/  IMAD.MOV.U32 R6, RZ, RZ, R45 ;  /* 0x000000ffff067224 */ /* 0x000fe400078e002d */
[----:B------:R-:W-:Y:S02]  /*10b50*/  IMAD.MOV.U32 R7, RZ, RZ, R44 ;  /* 0x000000ffff077224 */ /* 0x000fe400078e002c */
[----:B------:R-:W-:Y:S02]  /*10b60*/  IMAD.MOV.U32 R18, RZ, RZ, R42 ;  /* 0x000000ffff127224 */ /* 0x000fe400078e002a */
[----:B------:R-:W-:Y:S01]  /*10b70*/  IMAD.MOV.U32 R19, RZ, RZ, R43 ;  /* 0x000000ffff137224 */ /* 0x000fe200078e002b */
[----:B------:R0:W-:Y:S04]  /*10b80*/  STL.128 [R1+0x1d0], R4 ;  /* 0x0001d00401007387 */ /* 0x0001e80000100c00 */
[----:B------:R-:W-:Y:S01]  /*10b90*/  STL.128 [R1+0x160], R16 ;  /* 0x0001601001007387 */ /* 0x000fe20000100c00 */
[----:B0-----:R-:W-:-:S02]  /*10ba0*/  IMAD.MOV.U32 R6, RZ, RZ, R31 ;  /* 0x000000ffff067224 */ /* 0x001fc400078e001f */
[----:B------:R-:W-:Y:S02]  /*10bb0*/  IMAD.MOV.U32 R7, RZ, RZ, R30 ;  /* 0x000000ffff077224 */ /* 0x000fe400078e001e */
[----:B------:R-:W-:Y:S02]  /*10bc0*/  IMAD.MOV.U32 R4, RZ, RZ, R0 ;  /* 0x000000ffff047224 */ /* 0x000fe400078e0000 */
[----:B------:R-:W-:Y:S02]  /*10bd0*/  IMAD.MOV.U32 R5, RZ, RZ, R9 ;  /* 0x000000ffff057224 */ /* 0x000fe400078e0009 */
[----:B------:R-:W-:Y:S02]  /*10be0*/  IMAD.U32 R9, RZ, RZ, UR5 ;  /* 0x00000005ff097e24 */ /* 0x000fe4000f8e00ff */
[----:B------:R-:W-:Y:S01]  /*10bf0*/  IMAD.U32 R0, RZ, RZ, UR37 ;  /* 0x00000025ff007e24 */ /* 0x000fe2000f8e00ff */
[----:B------:R0:W-:Y:S03]  /*10c00*/  STL.128 [R1+0x180], R4 ;  /* 0x0001800401007387 */ /* 0x0001e60000100c00 */
[----:B------:R-:W-:-:S02]  /*10c10*/  VIADD R0, R0, 0x148 ;  /* 0x0000014800007836 */ /* 0x000fc40000000000 */
[----:B0-----:R-:W-:Y:S02]  /*10c20*/  IMAD.MOV.U32 R4, RZ, RZ, R41 ;  /* 0x000000ffff047224 */ /* 0x001fe400078e0029 */
[----:B------:R-:W-:Y:S02]  /*10c30*/  IMAD.MOV.U32 R5, RZ, RZ, R40 ;  /* 0x000000ffff057224 */ /* 0x000fe400078e0028 */
[----:B------:R-:W-:Y:S02]  /*10c40*/  IMAD.MOV.U32 R6, RZ, RZ, R8 ;  /* 0x000000ffff067224 */ /* 0x000fe400078e0008 */
[----:B------:R-:W-:Y:S02]  /*10c50*/  IMAD.MOV.U32 R7, RZ, RZ, R9 ;  /* 0x000000ffff077224 */ /* 0x000fe400078e0009 */
[----:B------:R-:W-:-:S03]  /*10c60*/  VIADD R8, R200, 0xffffffff ;  /* 0xffffffffc8087836 */ /* 0x000fc60000000000 */
[----:B------:R0:W-:Y:S04]  /*10c70*/  STL.128 [R1+0x1a0], R4 ;  /* 0x0001a00401007387 */ /* 0x0001e80000100c00 */
[----:B0----5:R-:W-:Y:S05]  /*10c80*/  CALL.REL.NOINC `($_ZN7cutlass13device_kernelIN5flash11enable_sm90INS1_16FlashAttnFwdSm90INS1_25CollectiveMainloopFwdSm90ILi2EN4cute5tupleIJNS5_1CILi1EEES8_S8_EEENS6_IJNS7_ILi64EEESA_SA_EEELi512ENS_6half_tEfNS_4arch4Sm90ELb0ELb1ELb1ELb1ELb0ELb1ELb1ELb0ELb0ELb1ELb0ELb0EEENS1_21CollectiveEpilogueFwdINS6_IJSA_NS7_ILi512EEESA_EEES9_SC_SE_Li256ELb1ELb1ELb0ELb0EEENS1_36VarlenDynamicPersistentTileSchedulerILi64ELi64ELi256ELi128ELb0ELb1ELb1ELb1ELb0ELb1EEEEEEEEEvNT_6ParamsE$_ZZN5flash25CollectiveMainloopFwdSm90ILi2EN4cute5tupleIJNS1_1CILi1EEES4_S4_EEENS2_IJNS3_ILi64EEES6_S6_EEELi512EN7cutlass6half_tEfNS8_4arch4Sm90ELb0ELb1ELb1ELb1ELb0ELb1ELb1ELb0ELb0ELb1ELb0ELb0EE3mmaINS_16FlashAttnFwdSm90ISC_NS_21CollectiveEpilogueFwdINS2_IJS6_NS3_ILi512EEES6_EEES5_S9_SB_Li256ELb1ELb1ELb0ELb0EEENS_36VarlenDynamicPersistentTileSchedulerILi64ELi64ELi256ELi128ELb0ELb1ELb1ELb1ELb0ELb1EEEE13SharedStorageENS1_6TensorINS1_11ArrayEngineIfLm128EEENS1_6LayoutINS2_IJNS2_IJNS3_ILi2EEESR_NS3_ILi32EEEEEES4_S4_EEENS2_IJNS2_IJS4_SR_NS3_ILi4EEEEEENS3_ILi0EEESX_EEEEEEENS_7SoftmaxILi2ELi0EEEEEbRKNSC_6ParamsENS8_25PipelineTmaAsyncNoClusterILi2ENS8_16PipelineTmaAsyncILi2EEEEES19_RNS8_13PipelineStateILj2EEERT0_RT1_iRiRKNS_16SeqlenInfoQKNewKILb1ELb1EEENS2_IJiiiiEEERT_ENKUliT_T0_T1_E_clIZSD_ISM_S10_S12_EbS15_S19_S19_S1C_S1E_S1G_iS1H_S1L_S1M_S1O_EUlRS1P_iE0_NS3_ILb1EEES1W_EEDaiS1P_S1Q_S1R_) ;  /* 0x0000030c009c7944 */ /* 0x021fea0003c00000 */
[----:B------:R-:W-:Y:S05]  /*10c90*/  BSYNC B0 ;  /* 0x0000000000007941 */ /* 0x000fea0003800000 */
.L_x_3697:
[----:B------:R-:W2:Y:S01]  /*10ca0*/  LDL R2, [R1+0x70] ;  /* 0x0000700001027983 */ /* 0x000ea20000100800 */
[----:B------:R-:W0:Y:S08]  /*10cb0*/  LDC R0, c[0x0][0x448] ;  /* 0x00011200ff007b82 */ /* 0x000e300000000800 */
        /* <DEDUP_REMOVED lines=9> */
[----:B------:R-:W-:Y:S02]  /*10d50*/  IMAD.IADD R197, R197, 0x1, R0 ;  /* 0x00000001c5c57824 */ /* 0x000fe400078e0200 */
[----:B------:R-:W-:Y:S02]  /*10d60*/  VIADD R0, R200, 0xfffffffe ;  /* 0xfffffffec8007836 */ /* 0x000fe40000000000 */
        /* <DEDUP_REMOVED lines=13> */
.L_x_3700:
[----:B------:R-:W-:-:S13]  /*10e40*/  ISETP.NE.AND P0, PT, R7, 0x1, PT ;  /* 0x000000010700780c */ /* 0x000fda0003f05270 */
[----:B------:R-:W0:Y:S02]  /*10e50*/  @P0 LDC.64 R4, c[0x0][0xae0] ;  /* 0x0002b800ff040b82 */ /* 0x000e240000000a00 */
[----:B0-----:R-:W-:-:S05]  /*10e60*/  @P0 IMAD.HI.U32 R4, R3, R4, RZ ;  /* 0x0000000403040227 */ /* 0x001fca00078e00ff */
[----:B------:R-:W-:-:S07]  /*10e70*/  @P0 SHF.R.U32.HI R3, RZ, R5, R4 ;  /* 0x00000005ff030219 */ /* 0x000fce0000011604 */
.L_x_3701:
[----:B------:R-:W-:Y:S05]  /*10e80*/  BSYNC B0 ;  /* 0x0000000000007941 */ /* 0x000fea0003800000 */
.L_x_3699:
[----:B------:R-:W-:-:S05]  /*10e90*/  IMAD R3, R3, R7, R7 ;  /* 0x0000000703037224 */ /* 0x000fca00078e0207 */
[----:B------:R-:W-:-:S07]  /*10ea0*/  VIMNMX R6, R6, R3, PT ;  /* 0x0000000306067248 */ /* 0x000fce0003fe0100 */
.L_x_3698:
[----:B------:R-:W-:-:S04]  /*10eb0*/  SHF.R.S32.HI R3, RZ, 0x1f, R6 ;  /* 0x0000001fff037819 */ /* 0x000fc80000011406 */
[----:B------:R-:W-:-:S04]  /*10ec0*/  LEA.HI R3, R3, R6, RZ, 0x6 ;  /* 0x0000000603037211 */ /* 0x000fc800078f30ff */
[----:B------:R-:W-:-:S04]  /*10ed0*/  SHF.R.S32.HI R3, RZ, 0x6, R3 ;  /* 0x00000006ff037819 */ /* 0x000fc80000011403 */
[----:B------:R-:W-:-:S04]  /*10ee0*/  VIMNMX R12, R164, R3, !PT ;  /* 0x00000003a40c7248 */ /* 0x000fc80007fe0100 */
[----:B------:R-:W-:-:S13]  /*10ef0*/  ISETP.GE.AND P0, PT, R0, R12, PT ;  /* 0x0000000c0000720c */ /* 0x000fda0003f06270 */
[----:B------:R-:W-:Y:S05]  /*10f00*/  @!P0 BRA `(.L_x_3702) ;  /* 0x000000a800588947 */ /* 0x000fea0003800000 */
.L_x_3731:
[----:B0-----:R-:W2:Y:S04]  /*10f10*/  LD.E R20, desc[UR44][R16.64+0x1e8] ;  /* 0x0001e82c10147980 */ /* 0x001ea8000c101900 */
[----:B------:R-:W3:Y:S04]  /*10f20*/  LD.E R2, desc[UR44][R16.64+0x1f0] ;  /* 0x0001f02c10027980 */ /* 0x000ee8000c101900 */
[----:B------:R-:W4:Y:S01]  /*10f30*/  LD.E R6, desc[UR44][R16.64+0x1c] ;  /* 0x00001c2c10067980 */ /* 0x000f22000c101900 */
[----:B--2---:R-:W-:-:S05]  /*10f40*/  VIADD R5, R20, 0x1 ;  /* 0x0000000114057836 */ /* 0x004fca0000000000 */
[----:B------:R-:W-:-:S13]  /*10f50*/  ISETP.NE.AND P0, PT, R5, 0x2, PT ;  /* 0x000000020500780c */ /* 0x000fda0003f05270 */
[----:B------:R0:W5:Y:S04]  /*10f60*/  @P0 LD.E R7, desc[UR44][R16.64+0x1ec] ;  /* 0x0001ec2c10070980 */ /* 0x000168000c101900 */
[----:B-1----:R-:W2:Y:S01]  /*10f70*/  @!P0 LD.E R4, desc[UR44][R16.64+0x1ec] ;  /* 0x0001ec2c10048980 */ /* 0x002ea2000c101900 */
        /* <DEDUP_REMOVED lines=13> */
.L_x_3704:
[----:B------:R-:W-:Y:S05]  /*11050*/  BSYNC B0 ;  /* 0x0000000000007941 */ /* 0x000fea0003800000 */
.L_x_3703:
        /* <DEDUP_REMOVED lines=13> */
.L_x_3706:
[----:B------:R-:W-:Y:S05]  /*11130*/  BSYNC B0 ;  /* 0x0000000000007941 */ /* 0x000fea0003800000 */
.L_x_3705:
        /* <DEDUP_REMOVED lines=8> */
.L_x_3708:
[----:B------:R-:W-:Y:S05]  /*111c0*/  BSYNC B0 ;  /* 0x0000000000007941 */ /* 0x000fea0003800000 */
.L_x_3707:
        /* <DEDUP_REMOVED lines=60> */
.L_x_3711:
[----:B------:R-:W-:Y:S05]  /*11590*/  BSYNC B0 ;  /* 0x0000000000007941 */ /* 0x000fea0003800000 */
.L_x_3710:
        /* <DEDUP_REMOVED lines=13> */
.L_x_3713:
[----:B------:R-:W-:Y:S05]  /*11670*/  BSYNC B0 ;  /* 0x0000000000007941 */ /* 0x000fea0003800000 */
.L_x_3712:
        /* <DEDUP_REMOVED lines=8> */
.L_x_3715:
[----:B------:R-:W-:Y:S05]  /*11700*/  BSYNC B0 ;  /* 0x0000000000007941 */ /* 0x000fea0003800000 */
.L_x_3714:
        /* <DEDUP_REMOVED lines=505> */
[----:B------:R-:W-:-:S04]  /*136a0*/  IMAD.U32 R30, R31, 0x10, R30 ;  /* 0x000000101f1e7824 */ /* 0x000fc800078e001e */
[----:B------:R-:W-:-:S04]  /*136b0*/  IMAD.IADD R27, R58, 0x1, -R27 ;  /* 0x000000013a1b7824 */ /* 0x000fc800078e0a1b */
[----:B------:R-:W-:-:S04]  /*136c0*/  IMAD R32, R27, 0x8, R30 ;  /* 0x000000081b207824 */ /* 0x000fc800078e021e */
[----:B------:R-:W-:-:S04]  /*136d0*/  @P1 IMAD.HI.U32 R2, R32, R3, RZ ;  /* 0x0000000320021227 */ /* 0x000fc800078e00ff */
[----:B------:R-:W-:Y:S01]  /*136e0*/  FMUL.FTZ R38, R38, R21 ;  /* 0x0000001526267220 */ /* 0x000fe20000410000 */
[----:B------:R-:W-:-:S03]  /*136f0*/  @P1 SHF.R.U32.HI R32, RZ, R19, R2 ;  /* 0x00000013ff201219 */ /* 0x000fc60000011602 */
[----:B------:R0:W3:Y:S01]  /*13700*/  MUFU.TANH R64, R38 ;  /* 0x0000002600407308 */ /* 0x0000e20000002400 */
[----:B------:R-:W-:Y:S01]  /*13710*/  LOP3.LUT R26, R26, 0x7ffffffc, RZ, 0xc0, !PT ;  /* 0x7ffffffc1a1a7812 */ /* 0x000fe200078ec0ff */
[----:B------:R-:W-:Y:S01]  /*13720*/  FMUL.FTZ R36, R36, R21 ;  /* 0x0000001524247220 */ /* 0x000fe20000410000 */
[----:B------:R-:W4:Y:S01]  /*13730*/  SHFL.IDX PT, R24, R32, RZ, 0x1c1f ;  /* 0x001c1fff20187589 */ /* 0x000f2200000e0000 */
[----:B0-----:R-:W-:-:S04]  /*13740*/  IMAD.SHL.U32 R38, R0, 0x40, RZ ;  /* 0x0000004000267824 */ /* 0x001fc800078e00ff */
[----:B------:R0:W1:Y:S01]  /*13750*/  MUFU.TANH R63, R36 ;  /* 0x00000024003f7308 */ /* 0x0000620000002400 */
[----:B------:R-:W-:Y:S02]  /*13760*/  IMAD.IADD R2, R29, 0x1, -R26 ;  /* 0x000000011d027824 */ /* 0x000fe400078e0a1a */
[-C--:B------:R-:W-:Y:S01]  /*13770*/  FMUL.FTZ R25, R25, R21.reuse ;  /* 0x0000001519197220 */ /* 0x080fe20000410000 */
[----:B------:R-:W-:Y:S01]  /*13780*/  IADD3 R3, -R38, 0x1, RZ ;  /* 0x0000000126037810 */ /* 0x000fe20007ffe1ff */
        /* <DEDUP_REMOVED lines=23> */
[----:B------:R-:W0:Y:S04]  /*13900*/  MUFU.TANH R15, R15 ;  /* 0x0000000f000f7308 */ /* 0x000e280000002400 */
        /* <DEDUP_REMOVED lines=30> */
[----:B------:R2:W0:Y:S01]  /*13af0*/  MUFU.TANH R65, R39 ;  /* 0x0000002700417308 */ /* 0x0004220000002400 */
[----:B----4-:R-:W-:Y:S02]  /*13b00*/  IMAD.IADD R3, R55, 0x1, R24 ;  /* 0x0000000137037824 */ /* 0x010fe400078e0218 */
[----:B--2---:R-:W-:-:S04]  /*13b10*/  IMAD.IADD R39, R18, 0x1, R7 ;  /* 0x0000000112277824 */ /* 0x004fc800078e0207 */
[----:B------:R-:W-:Y:S01]  /*13b20*/  IMAD.IADD R6, R39, 0x1, R24 ;  /* 0x0000000127067824 */ /* 0x000fe200078e0218 */
[----:B-1-3--:R-:W-:Y:S06]  /*13b30*/  @!P2 BRA `(.L_x_3718) ;  /* 0x000000000048a947 */ /* 0x00afec0003800000 */
        /* <DEDUP_REMOVED lines=10> */
.L_x_3720:
[----:B------:R-:W-:-:S13]  /*13be0*/  ISETP.NE.AND P1, PT, R9, 0x1, PT ;  /* 0x000000010900780c */ /* 0x000fda0003f25270 */
[----:B------:R-:W-:-:S05]  /*13bf0*/  @P1 IMAD.HI.U32 R8, R7, R10, RZ ;  /* 0x0000000a07081227 */ /* 0x000fca00078e00ff */
[----:B------:R-:W-:-:S07]  /*13c00*/  @P1 SHF.R.U32.HI R7, RZ, R11, R8 ;  /* 0x0000000bff071219 */ /* 0x000fce0000011608 */
.L_x_3721:
[----:B------:R-:W-:Y:S05]  /*13c10*/  BSYNC B1 ;  /* 0x0000000000017941 */ /* 0x000fea0003800000 */
.L_x_3719:
[----:B------:R-:W-:-:S04]  /*13c20*/  IMAD R7, R7, R9, -R38 ;  /* 0x0000000907077224 */ /* 0x000fc800078e0a26 */
[----:B------:R-:W-:-:S05]  /*13c30*/  IMAD R8, R2, -0x2, R7 ;  /* 0xfffffffe02087824 */ /* 0x000fca00078e0207 */
[----:B------:R-:W-:Y:S02]  /*13c40*/  VIMNMX R3, R3, R8, !PT ;  /* 0x0000000803037248 */ /* 0x000fe40007fe0100 */
[----:B------:R-:W-:-:S07]  /*13c50*/  VIADDMNMX R6, R8, R9, R6, PT ;  /* 0x0000000908067246 */ /* 0x000fce0003800106 */
.L_x_3718:
[----:B------:R-:W-:Y:S05]  /*13c60*/  BSYNC B0 ;  /* 0x0000000000007941 */ /* 0x000fea0003800000 */
.L_x_3717:
[C---:B------:R-:W-:Y:S01]  /*13c70*/  ISETP.GE.AND P1, PT, R58.reuse, 0x9, PT ;  /* 0x000000093a00780c */ /* 0x040fe20003f26270 */
[----:B------:R-:W1:Y:S01]  /*13c80*/  SHFL.IDX PT, R32, R32, 0x1, 0x1c1f ;  /* 0x003c1f0020207f89 */ /* 0x000e6200000e0000 */
[----:B------:R-:W-:Y:S01]  /*13c90*/  ISETP.GE.AND P2, PT, R58, 0x2, PT ;  /* 0x000000023a00780c */ /* 0x000fe20003f46270 */
[----:B------:R-:W-:Y:S01]  /*13ca0*/  BSSY B0, `(.L_x_3722) ;  /* 0x0000060000007945 */ /* 0x000fe20003800000 */
[----:B------:R-:W-:Y:S02]  /*13cb0*/  P2R R67, PR, RZ, 0x2 ;  /* 0x00000002ff437803 */ /* 0x000fe40000000000 */
[----:B------:R-:W-:Y:S02]  /*13cc0*/  ISETP.GT.AND P1, PT, R3, 0x8, !P1 ;  /* 0x000000080300780c */ /* 0x000fe40004f24270 */
[----:B------:R-:W-:Y:S02]  /*13cd0*/  P2R R66, PR, RZ, 0x4 ;  /* 0x00000004ff427803 */ /* 0x000fe40000000000 */
[----:B------:R-:W-:-:S02]  /*13ce0*/  ISETP.LT.OR P1, PT, R6, 0x9, P1 ;  /* 0x000000090600780c */ /* 0x000fc40000f21670 */
[C---:B------:R-:W-:Y:S02]  /*13cf0*/  ISETP.GT.AND P2, PT, R3.reuse, 0x1, !P2 ;  /* 0x000000010300780c */ /* 0x040fe40005744270 */
[----:B------:R-:W-:Y:S02]  /*13d00*/  ISETP.GE.AND P3, PT, R58, 0xa, PT ;  /* 0x0000000a3a00780c */ /* 0x000fe40003f66270 */
[----:B0-----:R-:W-:Y:S02]  /*13d10*/  FSEL R33, R28, -INF , !P1 ;  /* 0xff8000001c217808 */ /* 0x001fe40004800000 */
[----:B------:R-:W-:Y:S02]  /*13d20*/  ISETP.LT.OR P2, PT, R6, 0x2, P2 ;  /* 0x000000020600780c */ /* 0x000fe40001741670 */
[----:B------:R-:W-:Y:S02]  /*13d30*/  ISETP.GT.AND P1, PT, R3, 0x9, !P3 ;  /* 0x000000090300780c */ /* 0x000fe40005f24270 */
[----:B------:R-:W-:-:S02]  /*13d40*/  FSEL R35, R25, -INF , !P2 ;  /* 0xff80000019237808 */ /* 0x000fc40005000000 */
[----:B------:R-:W-:Y:S01]  /*13d50*/  ISETP.LT.OR P1, PT, R6, 0xa, P1 ;  /* 0x0000000a0600780c */ /* 0x000fe20000f21670 */
[----:B-1----:R-:W-:Y:S01]  /*13d60*/  IMAD.IADD R8, R55, 0x1, R32 ;  /* 0x0000000137087824 */ /* 0x002fe200078e0220 */
        /* <DEDUP_REMOVED lines=75> */
.L_x_3725:
[----:B------:R-:W-:-:S13]  /*14220*/  ISETP.NE.AND P6, PT, R9, 0x1, PT ;  /* 0x000000010900780c */ /* 0x000fda0003fc5270 */
[----:B------:R-:W-:-:S05]  /*14230*/  @P6 IMAD.HI.U32 R10, R4, R10, RZ ;  /* 0x0000000a040a6227 */ /* 0x000fca00078e00ff */
[----:B------:R-:W-:-:S07]  /*14240*/  @P6 SHF.R.U32.HI R4, RZ, R11, R10 ;  /* 0x0000000bff046219 */ /* 0x000fce000001160a */
.L_x_3726:
[----:B------:R-:W-:Y:S05]  /*14250*/  BSYNC B1 ;  /* 0x0000000000017941 */ /* 0x000fea0003800000 */
.L_x_3724:
[----:B------:R-:W-:-:S04]  /*14260*/  IMAD R3, R4, R9, -R38 ;  /* 0x0000000904037224 */ /* 0x000fc800078e0a26 */
[----:B------:R-:W-:-:S05]  /*14270*/  IMAD R3, R2, -0x2, R3 ;  /* 0xfffffffe02037824 */ /* 0x000fca00078e0203 */
[----:B------:R-:W-:Y:S02]  /*14280*/  VIADDMNMX R6, R3, R9, R6, PT ;  /* 0x0000000903067246 */ /* 0x000fe40003800106 */
[----:B------:R-:W-:-:S07]  /*14290*/  VIMNMX R8, R8, R3, !PT ;  /* 0x0000000308087248 */ /* 0x000fce0007fe0100 */
.L_x_3723:
[----:B------:R-:W-:Y:S05]  /*142a0*/  BSYNC B0 ;  /* 0x0000000000007941 */ /* 0x000fea0003800000 */
.L_x_3722:
        /* <DEDUP_REMOVED lines=42> */
[----:B------:R-:W-:Y:S02]  /*14550*/  ISETP.GT.AND P1, PT, R8, 0x29, !P1 ;  /* 0x000000290800780c */ /* 0x000fe40004f24270 */
[----:B------:R-:W-:Y:S02]  /*14560*/  ISETP.LT.OR P5, PT, R6, 0x29, P5 ;  /* 0x000000290600780c */ /* 0x000fe40002fa1670 */
[----:B------:R-:W-:Y:S02]  /*14570*/  ISETP.GT.AND P2, PT, R8, 0x30, !P2 ;  /* 0x000000300800780c */ /* 0x000fe40005744270 */
[----:B------:R-:W-:-:S02]  /*14580*/  FSEL R9, R46, -INF , !P5 ;  /* 0xff8000002e097808 */ /* 0x000fc40006800000 */
[----:B------:R-:W-:Y:S02]  /*14590*/  ISETP.LT.OR P1, PT, R6, 0x2a, P1 ;  /* 0x0000002a0600780c */ /* 0x000fe40000f21670 */
[----:B------:R-:W-:Y:S02]  /*145a0*/  ISETP.GT.AND P3, PT, R8, 0x31, !P3 ;  /* 0x000000310800780c */ /* 0x000fe40005f64270 */
[----:B------:R-:W-:Y:S02]  /*145b0*/  ISETP.LT.OR P2, PT, R6, 0x31, P2 ;  /* 0x000000310600780c */ /* 0x000fe40001741670 */
[----:B------:R-:W-:Y:S02]  /*145c0*/  FSEL R52, R36, -INF , !P1 ;  /* 0xff80000024347808 */ /* 0x000fe40004800000 */
[----:B------:R-:W-:Y:S02]  /*145d0*/  ISETP.NE.AND P6, PT, R41, RZ, PT ;  /* 0x000000ff2900720c */ /* 0x000fe40003fc5270 */
[----:B------:R-:W-:-:S02]  /*145e0*/  ISETP.GT.AND P4, PT, R8, 0x38, !P4 ;  /* 0x000000380800780c */ /* 0x000fc40006784270 */
[----:B------:R-:W-:Y:S02]  /*145f0*/  ISETP.LT.OR P3, PT, R6, 0x32, P3 ;  /* 0x000000320600780c */ /* 0x000fe40001f61670 */
[----:B------:R-:W-:Y:S02]  /*14600*/  FSEL R50, R50, -INF , !P2 ;  /* 0xff80000032327808 */ /* 0x000fe40005000000 */
[----:B------:R-:W-:Y:S02]  /*14610*/  ISETP.GT.AND P1, PT, R8, 0x39, !P6 ;  /* 0x000000390800780c */ /* 0x000fe40007724270 */
[C---:B------:R-:W-:Y:S02]  /*14620*/  ISETP.LT.OR P4, PT, R6.reuse, 0x39, P4 ;  /* 0x000000390600780c */ /* 0x040fe40002781670 */
[----:B------:R-:W-:Y:S01]  /*14630*/  FSEL R56, R51, -INF , !P3 ;  /* 0xff80000033387808 */ /* 0x000fe20005800000 */
[----:B------:R-:W-:Y:S01]  /*14640*/  UIADD3 UR4, UP0, UR37, 0x200, URZ ;  /* 0x0000020025047890 */ /* 0x000fe2000ff1e03f */
[----:B------:R-:W-:-:S02]  /*14650*/  ISETP.LT.OR P1, PT, R6, 0x3a, P1 ;  /* 0x0000003a0600780c */ /* 0x000fc40000f21670 */
[----:B------:R-:W-:Y:S01]  /*14660*/  FSEL R54, R54, -INF , !P4 ;  /* 0xff80000036367808 */ /* 0x000fe20006000000 */
[----:B------:R-:W-:Y:S02]  /*14670*/  ULOP3.LUT UR4, UR4, 0x4, URZ, 0xfc, !UPT ;  /* 0x0000000404047892 */ /* 0x000fe4000f8efc3f */
[----:B------:R-:W-:Y:S01]  /*14680*/  UIADD3.X UR5, URZ, UR36, URZ, UP0, !UPT ;  /* 0x000000243f057290 */ /* 0x000fe200087fe43f */
        /* <DEDUP_REMOVED lines=34> */
[----:B------:R-:W-:Y:S01]  /*148b0*/  FMNMX.FTZ R41, R54, R4, !PT ;  /* 0x0000000436297209 */ /* 0x000fe20007810000 */
[----:B------:R-:W-:Y:S02]  /*148c0*/  IMAD.U32 R4, RZ, RZ, UR4 ;  /* 0x00000004ff047e24 */ /* 0x000fe4000f8e00ff */
[----:B------:R-:W-:Y:S01]  /*148d0*/  IMAD.U32 R5, RZ, RZ, UR5 ;  /* 0x00000005ff057e24 */ /* 0x000fe2000f8e00ff */
        /* <DEDUP_REMOVED lines=43> */
.L_x_3728:
[----:B------:R-:W-:Y:S05]  /*14b90*/  BSYNC B0 ;  /* 0x0000000000007941 */ /* 0x000fea0003800000 */
.L_x_3727:
        /* <DEDUP_REMOVED lines=36> */
[----:B------:R-:W-:Y:S01]  /*14de0*/  MUFU.EX2 R33, R33 ;  /* 0x0000002100217308 */ /* 0x000fe20000000800 */
[----:B-----5:R-:W-:-:S02]  /*14df0*/  FADD.FTZ R2, R168, R47 ;  /* 0x0000002fa8027221 */ /* 0x020fc40000010000 */
        /* <DEDUP_REMOVED lines=8> */
[----:B--2---:R-:W-:Y:S01]  /*14e80*/  FADD.FTZ R20, R35, R2 ;  /* 0x0000000223147221 */ /* 0x004fe20000010000 */
[-CC-:B------:R-:W-:Y:S01]  /*14e90*/  FFMA.FTZ R13, R13, R46.reuse, -R3.reuse ;  /* 0x0000002e0d0d7223 */ /* 0x180fe20000010803 */
[-CC-:B------:R-:W-:Y:S01]  /*14ea0*/  FFMA.FTZ R11, R11, R46.reuse, -R3.reuse ;  /* 0x0000002e0b0b7223 */ /* 0x180fe20000010803 */
[-CC-:B------:R-:W-:Y:S01]  /*14eb0*/  FFMA.FTZ R10, R10, R46.reuse, -R3.reuse ;  /* 0x0000002e0a0a7223 */ /* 0x180fe20000010803 */
[-CC-:B------:R-:W-:Y:S01]  /*14ec0*/  FFMA.FTZ R9, R9, R46.reuse, -R3.reuse ;  /* 0x0000002e09097223 */ /* 0x180fe20000010803 */
[----:B------:R-:W1:Y:S01]  /*14ed0*/  MUFU.EX2 R40, R40 ;  /* 0x0000002800287308 */ /* 0x000e620000000800 */
[----:B------:R-:W-:-:S07]  /*14ee0*/  FFMA.FTZ R2, R52, R46, -R3 ;  /* 0x0000002e34027223 */ /* 0x000fce0000010803 */
[----:B------:R-:W2:Y:S08]  /*14ef0*/  MUFU.EX2 R39, R39 ;  /* 0x0000002700277308 */ /* 0x000eb00000000800 */
[----:B------:R-:W3:Y:S01]  /*14f00*/  MUFU.EX2 R38, R38 ;  /* 0x0000002600267308 */ /* 0x000ee20000000800 */
[----:B-1----:R-:W-:-:S07]  /*14f10*/  FADD.FTZ R4, R40, R49 ;  /* 0x0000003128047221 */ /* 0x002fce0000010000 */
[----:B------:R-:W1:Y:S01]  /*14f20*/  MUFU.EX2 R37, R37 ;  /* 0x0000002500257308 */ /* 0x000e620000000800 */
[----:B--2---:R-:W-:-:S07]  /*14f30*/  FADD.FTZ R5, R39, R4 ;  /* 0x0000000427057221 */ /* 0x004fce0000010000 */
[----:B------:R-:W-:Y:S01]  /*14f40*/  MUFU.EX2 R30, R30 ;  /* 0x0000001e001e7308 */ /* 0x000fe20000000800 */
[----:B---3--:R-:W-:-:S07]  /*14f50*/  FADD.FTZ R4, R38, R5 ;  /* 0x0000000526047221 */ /* 0x008fce0000010000 */
[----:B------:R-:W2:Y:S01]  /*14f60*/  MUFU.EX2 R34, R34 ;  /* 0x0000002200227308 */ /* 0x000ea20000000800 */
[----:B-1----:R-:W-:Y:S01]  /*14f70*/  FADD.FTZ R5, R37, R4 ;  /* 0x0000000425057221 */ /* 0x002fe20000010000 */
[----:B------:R-:W-:-:S06]  /*14f80*/  FFMA.FTZ R4, R50, R46, -R3 ;  /* 0x0000002e32047223 */ /* 0x000fcc0000010803 */
[----:B------:R-:W-:Y:S08]  /*14f90*/  MUFU.EX2 R29, R29 ;  /* 0x0000001d001d7308 */ /* 0x000ff00000000800 */
[----:B------:R-:W1:Y:S01]  /*14fa0*/  MUFU.EX2 R173, R32 ;  /* 0x0000002000ad7308 */ /* 0x000e620000000800 */
[----:B--2---:R-:W-:Y:S01]  /*14fb0*/  FADD.FTZ R42, R34, R5 ;  /* 0x00000005222a7221 */ /* 0x004fe20000010000 */
[----:B------:R-:W-:-:S06]  /*14fc0*/  FFMA.FTZ R5, R56, R46, -R3 ;  /* 0x0000002e38057223 */ /* 0x000fcc0000010803 */
[----:B------:R-:W2:Y:S08]  /*14fd0*/  MUFU.EX2 R28, R28 ;  /* 0x0000001c001c7308 */ /* 0x000eb00000000800 */
[----:B------:R3:W-:Y:S01]  /*14fe0*/  MUFU.EX2 R182, R15 ;  /* 0x0000000f00b67308 */ /* 0x0007e20000000800 */
[----:B-1----:R-:W-:-:S07]  /*14ff0*/  FADD.FTZ R31, R173, R42 ;  /* 0x0000002aad1f7221 */ /* 0x002fce0000010000 */
[----:B------:R-:W-:Y:S01]  /*15000*/  MUFU.EX2 R14, R14 ;  /* 0x0000000e000e7308 */ /* 0x000fe20000000800 */
[----:B---3--:R-:W-:-:S04]  /*15010*/  FADD.FTZ R15, R33, R20 ;  /* 0x00000014210f7221 */ /* 0x008fc80000010000 */
[----:B------:R-:W-:-:S03]  /*15020*/  FADD.FTZ R15, R170, R15 ;  /* 0x0000000faa0f7221 */ /* 0x000fc60000010000 */
[----:B------:R-:W1:Y:S01]  /*15030*/  MUFU.EX2 R27, R27 ;  /* 0x0000001b001b7308 */ /* 0x000e620000000800 */
[----:B------:R-:W-:-:S04]  /*15040*/  FADD.FTZ R32, R30, R15 ;  /* 0x0000000f1e207221 */ /* 0x000fc80000010000 */
[----:B------:R-:W-:-:S03]  /*15050*/  FADD.FTZ R15, R29, R32 ;  /* 0x000000201d0f7221 */ /* 0x000fc60000010000 */
[----:B------:R-:W-:Y:S01]  /*15060*/  MUFU.EX2 R13, R13 ;  /* 0x0000000d000d7308 */ /* 0x000fe20000000800 */
[----:B--2---:R-:W-:-:S07]  /*15070*/  FADD.FTZ R42, R28, R15 ;  /* 0x0000000f1c2a7221 */ /* 0x004fce0000010000 */
[----:B------:R-:W0:Y:S01]  /*15080*/  MUFU.EX2 R26, R26 ;  /* 0x0000001a001a7308 */ /* 0x000e220000000800 */
[----:B-1----:R-:W-:-:S07]  /*15090*/  FADD.FTZ R15, R27, R42 ;  /* 0x0000002a1b0f7221 */ /* 0x002fce0000010000 */
[----:B------:R-:W-:Y:S08]  /*150a0*/  MUFU.EX2 R11, R11 ;  /* 0x0000000b000b7308 */ /* 0x000ff00000000800 */
[----:B------:R-:W1:Y:S01]  /*150b0*/  MUFU.EX2 R25, R25 ;  /* 0x0000001900197308 */ /* 0x000e620000000800 */
[----:B0-----:R-:W-:-:S07]  /*150c0*/  FADD.FTZ R44, R26, R15 ;  /* 0x0000000f1a2c7221 */ /* 0x001fce0000010000 */
[----:B------:R-:W-:Y:S08]  /*150d0*/  MUFU.EX2 R10, R10 ;  /* 0x0000000a000a7308 */ /* 0x000ff00000000800 */
[----:B------:R-:W0:Y:S08]  /*150e0*/  MUFU.EX2 R24, R24 ;  /* 0x0000001800187308 */ /* 0x000e300000000800 */
[----:B------:R-:W-:Y:S08]  /*150f0*/  MUFU.EX2 R9, R9 ;  /* 0x0000000900097308 */ /* 0x000ff00000000800 */
[----:B------:R2:W-:Y:S08]  /*15100*/  MUFU.EX2 R20, R2 ;  /* 0x0000000200147308 */ /* 0x0005f00000000800 */
[----:B------:R-:W3:Y:S01]  /*15110*/  MUFU.EX2 R21, R21 ;  /* 0x0000001500157308 */ /* 0x000ee20000000800 */
[----:B--2---:R-:W-:Y:S01]  /*15120*/  FADD.FTZ R2, R14, R31 ;  /* 0x0000001f0e027221 */ /* 0x004fe20000010000 */
[----:B-1----:R-:W-:-:S03]  /*15130*/  FADD.FTZ R31, R25, R44 ;  /* 0x0000002c191f7221 */ /* 0x002fc60000010000 */
[----:B------:R-:W-:Y:S01]  /*15140*/  FADD.FTZ R42, R13, R2 ;  /* 0x000000020d2a7221 */ /* 0x000fe20000010000 */
[-CC-:B------:R-:W-:Y:S01]  /*15150*/  FFMA.FTZ R2, R54, R46.reuse, -R3.reuse ;  /* 0x0000002e36027223 */ /* 0x180fe20000010803 */
[----:B------:R-:W-:Y:S01]  /*15160*/  FFMA.FTZ R3, R36, R46, -R3 ;  /* 0x0000002e24037223 */ /* 0x000fe20000010803 */
[----:B------:R-:W1:Y:S01]  /*15170*/  MUFU.EX2 R19, R19 ;  /* 0x0000001300137308 */ /* 0x000e620000000800 */
[----:B------:R-:W-:Y:S01]  /*15180*/  FADD.FTZ R15, R11, R42 ;  /* 0x0000002a0b0f7221 */ /* 0x000fe20000010000 */
[----:B0-----:R-:W-:-:S06]  /*15190*/  FADD.FTZ R42, R24, R31 ;  /* 0x0000001f182a7221 */ /* 0x001fcc0000010000 */
[----:B------:R0:W2:Y:S01]  /*151a0*/  MUFU.EX2 R181, R4 ;  /* 0x0000000400b57308 */ /* 0x0000a20000000800 */
[----:B---3--:R-:W-:-:S07]  /*151b0*/  FADD.FTZ R42, R21, R42 ;  /* 0x0000002a152a7221 */ /* 0x008fce0000010000 */
[----:B------:R-:W-:Y:S01]  /*151c0*/  MUFU.EX2 R18, R18 ;  /* 0x0000001200127308 */ /* 0x000fe20000000800 */
[----:B0-----:R-:W-:-:S07]  /*151d0*/  FADD.FTZ R4, R10, R15 ;  /* 0x0000000f0a047221 */ /* 0x001fce0000010000 */
[----:B------:R0:W3:Y:S08]  /*151e0*/  MUFU.EX2 R32, R5 ;  /* 0x0000000500207308 */ /* 0x0000f00000000800 */
[----:B------:R-:W4:Y:S01]  /*151f0*/  MUFU.EX2 R7, R7 ;  /* 0x0000000700077308 */ /* 0x000f220000000800 */
[----:B0-----:R-:W-:-:S04]  /*15200*/  FADD.FTZ R5, R9, R4 ;  /* 0x0000000409057221 */ /* 0x001fc80000010000 */
[----:B------:R-:W-:Y:S01]  /*15210*/  FADD.FTZ R4, R20, R5 ;  /* 0x0000000514047221 */ /* 0x000fe20000010000 */
[----:B-1----:R-:W-:Y:S02]  /*15220*/  FADD.FTZ R5, R19, R42 ;  /* 0x0000002a13057221 */ /* 0x002fe40000010000 */
[----:B------:R0:W1:Y:S01]  /*15230*/  MUFU.EX2 R183, R2 ;  /* 0x0000000200b77308 */ /* 0x0000620000000800 */
[----:B--2---:R-:W-:-:S04]  /*15240*/  FADD.FTZ R15, R181, R4 ;  /* 0x00000004b50f7221 */ /* 0x004fc80000010000 */
[----:B---3--:R-:W-:-:S03]  /*15250*/  FADD.FTZ R4, R32, R15 ;  /* 0x0000000f20047221 */ /* 0x008fc60000010000 */
[----:B------:R-:W2:Y:S01]  /*15260*/  MUFU.EX2 R36, R3 ;  /* 0x0000000300247308 */ /* 0x000ea20000000800 */
[----:B0-----:R-:W-:-:S04]  /*15270*/  FADD.FTZ R2, R18, R5 ;  /* 0x0000000512027221 */ /* 0x001fc80000010000 */
[----:B----4-:R-:W-:Y:S01]  /*15280*/  FADD.FTZ R5, R7, R2 ;  /* 0x0000000207057221 */ /* 0x010fe20000010000 */
[----:B-1----:R-:W-:-:S03]  /*15290*/  FADD.FTZ R15, R183, R4 ;  /* 0x00000004b70f7221 */ /* 0x002fc60000010000 */
[----:B------:R-:W-:-:S05]  /*152a0*/  FADD.FTZ R31, R182, R5 ;  /* 0x00000005b61f7221 */ /* 0x000fca0000010000 */
        /* <DEDUP_REMOVED lines=32> */
[----:B------:R-:W-:-:S04]  /*154b0*/  UIADD3 UR4, UP0, UR37, 0x230, URZ ;  /* 0x0000023025047890 */ /* 0x000fc8000ff1e03f */
[----:B------:R-:W-:Y:S02]  /*154c0*/  ULOP3.LUT UR5, UR4, 0x4, URZ, 0xfc, !UPT ;  /* 0x0000000404057892 */ /* 0x000fe4000f8efc3f */
[----:B------:R-:W-:-:S04]  /*154d0*/  UIADD3.X UR6, URZ, UR36, URZ, UP0, !UPT ;  /* 0x000000243f067290 */ /* 0x000fc800087fe43f */
[----:B------:R-:W-:Y:S02]  /*154e0*/  IMAD.U32 R2, RZ, RZ, UR5 ;  /* 0x00000005ff027e24 */ /* 0x000fe4000f8e00ff */
[----:B------:R-:W-:Y:S02]  /*154f0*/  IMAD.U32 R3, RZ, RZ, UR6 ;  /* 0x00000006ff037e24 */ /* 0x000fe4000f8e00ff */
[----:B--2---:R-:W-:-:S05]  /*15500*/  FMUL.FTZ R5, R6, R5 ;  /* 0x0000000506057220 */ /* 0x004fca0000410000 */
[----:B------:R0:W-:Y:S04]  /*15510*/  ST.E desc[UR44][R16.64+0x230], R5 ;  /* 0x0002300510007985 */ /* 0x0001e8000c10192c */
[----:B------:R-:W2:Y:S02]  /*15520*/  LD.E R7, desc[UR44][R2.64] ;  /* 0x0000002c02077980 */ /* 0x000ea4000c101900 */
[----:B--2---:R-:W-:-:S05]  /*15530*/  FMUL.FTZ R7, R6, R7 ;  /* 0x0000000706077220 */ /* 0x004fca0000410000 */
[----:B------:R1:W-:Y:S04]  /*15540*/  ST.E desc[UR44][R2.64], R7 ;  /* 0x0000000702007985 */ /* 0x0003e8000c10192c */
[----:B0-----:R-:W2:Y:S04]  /*15550*/  LD.E R5, desc[UR44][R16.64+0x270] ;  /* 0x0002702c10057980 */ /* 0x001ea8000c101900 */
        /* <DEDUP_REMOVED lines=61> */
[----:B------:R-:W-:-:S06]  /*15930*/  ULOP3.LUT UR5, UR4, 0x8, URZ, 0xfc, !UPT ;  /* 0x0000000804057892 */ /* 0x000fcc000f8efc3f */
[----:B------:R-:W-:Y:S02]  /*15940*/  IMAD.U32 R4, RZ, RZ, UR5 ;  /* 0x00000005ff047e24 */ /* 0x000fe4000f8e00ff */
[C---:B--2---:R-:W-:Y:S01]  /*15950*/  FMUL.FTZ R5, R6.reuse, R5 ;  /* 0x0000000506057220 */ /* 0x044fe20000410000 */
[----:B---3--:R-:W-:-:S04]  /*15960*/  FMUL.FTZ R131, R6, R131 ;  /* 0x0000008306837220 */ /* 0x008fc80000410000 */
[----:B------:R0:W-:Y:S01]  /*15970*/  ST.E desc[UR44][R16.64+0x270], R5 ;  /* 0x0002700510007985 */ /* 0x0001e2000c10192c */
[C---:B----4-:R-:W-:Y:S01]  /*15980*/  FMUL.FTZ R9, R6.reuse, R9 ;  /* 0x0000000906097220 */ /* 0x050fe20000410000 */
[C---:B-----5:R-:W-:Y:S01]  /*15990*/  FMUL.FTZ R11, R6.reuse, R11 ;  /* 0x0000000b060b7220 */ /* 0x060fe20000410000 */
[C---:B------:R-:W-:Y:S01]  /*159a0*/  FMUL.FTZ R13, R6.reuse, R13 ;  /* 0x0000000d060d7220 */ /* 0x040fe20000410000 */
[----:B0-----:R-:W-:Y:S02]  /*159b0*/  IMAD.U32 R5, RZ, RZ, UR6 ;  /* 0x00000006ff057e24 */ /* 0x001fe4000f8e00ff */
        /* <DEDUP_REMOVED lines=119> */
[----:B------:R-:W-:Y:S01]  /*16130*/  ULOP3.LUT UR4, UR4, 0xc, URZ, 0xfc, !UPT ;  /* 0x0000000c04047892 */ /* 0x000fe2000f8efc3f */
[----:B-1----:R-:W-:-:S05]  /*16140*/  IMAD.U32 R7, RZ, RZ, UR6 ;  /* 0x00000006ff077e24 */ /* 0x002fca000f8e00ff */
[----:B------:R-:W-:Y:S02]  /*16150*/  IMAD.U32 R6, RZ, RZ, UR4 ;  /* 0x00000004ff067e24 */ /* 0x000fe4000f8e00ff */
[----:B--2---:R-:W-:-:S05]  /*16160*/  FMUL.FTZ R9, R8, R9 ;  /* 0x0000000908097220 */ /* 0x004fca0000410000 */
        /* <DEDUP_REMOVED lines=1116> */
[----:B------:R-:W3:Y:S04]  /*1a730*/  LD.E R11, desc[UR44][R2.64] ;  /* 0x0000002c020b7980 */ /* 0x000ee8000c101900 */
[----:B---3--:R3:W-:Y:S04]  /*1a740*/  ST.E desc[UR44][R2.64], R11 ;  /* 0x0000000b02007985 */ /* 0x0087e8000c10192c */
[----:B------:R-:W4:Y:S04]  /*1a750*/  LD.E R13, desc[UR44][R4.64] ;  /* 0x0000002c040d7980 */ /* 0x000f28000c101900 */
[----:B----4-:R4:W-:Y:S04]  /*1a760*/  ST.E desc[UR44][R4.64], R13 ;  /* 0x0000000d04007985 */ /* 0x0109e8000c10192c */
[----:B------:R-:W5:Y:S04]  /*1a770*/  LD.E R15, desc[UR44][R6.64] ;  /* 0x0000002c060f7980 */ /* 0x000f68000c101900 */
[----:B-----5:R5:W-:Y:S04]  /*1a780*/  ST.E desc[UR44][R6.64], R15 ;  /* 0x0000000f06007985 */ /* 0x020be8000c10192c */
[----:B------:R-:W5:Y:S04]  /*1a790*/  LD.E R19, desc[UR44][R16.64+0x240] ;  /* 0x0002402c10137980 */ /* 0x000f68000c101900 */
[----:B------:R-:W5:Y:S04]  /*1a7a0*/  LD.E R21, desc[UR44][R16.64+0x244] ;  /* 0x0002442c10157980 */ /* 0x000f68000c101900 */
[----:B0-----:R-:W5:Y:S04]  /*1a7b0*/  LD.E R25, desc[UR44][R16.64+0x248] ;  /* 0x0002482c10197980 */ /* 0x001f68000c101900 */
[----:B-1----:R-:W5:Y:S04]  /*1a7c0*/  LD.E R27, desc[UR44][R16.64+0x24c] ;  /* 0x00024c2c101b7980 */ /* 0x002f68000c101900 */
[----:B--2---:R-:W2:Y:S04]  /*1a7d0*/  LD.E R9, desc[UR44][R16.64+0x250] ;  /* 0x0002502c10097980 */ /* 0x004ea8000c101900 */
[----:B------:R-:W2:Y:S04]  /*1a7e0*/  LD.E R29, desc[UR44][R16.64+0x254] ;  /* 0x0002542c101d7980 */ /* 0x000ea8000c101900 */
[----:B---3--:R-:W3:Y:S04]  /*1a7f0*/  LD.E R3, desc[UR44][R16.64+0x258] ;  /* 0x0002582c10037980 */ /* 0x008ee8000c101900 */
[----:B------:R-:W3:Y:S04]  /*1a800*/  LD.E R11, desc[UR44][R16.64+0x25c] ;  /* 0x00025c2c100b7980 */ /* 0x000ee8000c101900 */
[----:B----4-:R-:W4:Y:S04]  /*1a810*/  LD.E R5, desc[UR44][R16.64+0x260] ;  /* 0x0002602c10057980 */ /* 0x010f28000c101900 */
[----:B------:R-:W4:Y:S04]  /*1a820*/  LD.E R13, desc[UR44][R16.64+0x264] ;  /* 0x0002642c100d7980 */ /* 0x000f28000c101900 */
[----:B-----5:R-:W5:Y:S04]  /*1a830*/  LD.E R7, desc[UR44][R16.64+0x268] ;  /* 0x0002682c10077980 */ /* 0x020f68000c101900 */
        /* <DEDUP_REMOVED lines=113> */
[----:B------:R0:W-:Y:S04]  /*1af50*/  ST.E desc[UR44][R16.64+0x240], R19 ;  /* 0x0002401310007985 */ /* 0x0001e8000c10192c */
[----:B------:R0:W-:Y:S04]  /*1af60*/  ST.E desc[UR44][R16.64+0x244], R21 ;  /* 0x0002441510007985 */ /* 0x0001e8000c10192c */
[----:B------:R0:W-:Y:S04]  /*1af70*/  ST.E desc[UR44][R16.64+0x248], R25 ;  /* 0x0002481910007985 */ /* 0x0001e8000c10192c */
[----:B------:R0:W-:Y:S04]  /*1af80*/  ST.E desc[UR44][R16.64+0x24c], R27 ;  /* 0x00024c1b10007985 */ /* 0x0001e8000c10192c */
[----:B--2---:R0:W-:Y:S04]  /*1af90*/  ST.E desc[UR44][R16.64+0x250], R9 ;  /* 0x0002500910007985 */ /* 0x0041e8000c10192c */
[----:B------:R0:W-:Y:S04]  /*1afa0*/  ST.E desc[UR44][R16.64+0x254], R29 ;  /* 0x0002541d10007985 */ /* 0x0001e8000c10192c */
[----:B---3--:R0:W-:Y:S04]  /*1afb0*/  ST.E desc[UR44][R16.64+0x258], R3 ;  /* 0x0002580310007985 */ /* 0x0081e8000c10192c */
[----:B------:R0:W-:Y:S04]  /*1afc0*/  ST.E desc[UR44][R16.64+0x25c], R11 ;  /* 0x00025c0b10007985 */ /* 0x0001e8000c10192c */
[----:B----4-:R0:W-:Y:S04]  /*1afd0*/  ST.E desc[UR44][R16.64+0x260], R5 ;  /* 0x0002600510007985 */ /* 0x0101e8000c10192c */
[----:B------:R0:W-:Y:S04]  /*1afe0*/  ST.E desc[UR44][R16.64+0x264], R13 ;  /* 0x0002640d10007985 */ /* 0x0001e8000c10192c */
[----:B-----5:R0:W-:Y:S04]  /*1aff0*/  ST.E desc[UR44][R16.64+0x268], R7 ;  /* 0x0002680710007985 */ /* 0x0201e8000c10192c */
        /* <DEDUP_REMOVED lines=129> */
.L_x_3730:
[----:B------:R-:W-:Y:S05]  /*1b810*/  BSYNC B0 ;  /* 0x0000000000007941 */ /* 0x000fea0003800000 */
.L_x_3729:
[C---:B------:R-:W-:Y:S01]  /*1b820*/  ISETP.GT.AND P0, PT, R0.reuse, R12, PT ;  /* 0x0000000c0000720c */ /* 0x040fe20003f04270 */
[----:B------:R-:W-:-:S12]  /*1b830*/  VIADD R0, R0, 0xffffffff ;  /* 0xffffffff00007836 */ /* 0x000fd80000000000 */
[----:B------:R-:W-:Y:S05]  /*1b840*/  @P0 BRA `(.L_x_3731) ;  /* 0xffffff5400b00947 */ /* 0x000fea000383ffff */
[----:B0-----:R-:W2:Y:S02]  /*1b850*/  LDL R2, [R1+0x70] ;  /* 0x0000700001027983 */ /* 0x001ea40000100800 */
[----:B--2---:R-:W-:-:S07]  /*1b860*/  IMAD.SHL.U32 R2, R2, 0x40, RZ ;  /* 0x0000004002027824 */ /* 0x004fce00078e00ff */
.L_x_3702:
[----:B------:R-:W0:Y:S01]  /*1b870*/  LDC R3, c[0x0][0x448] ;  /* 0x00011200ff037b82 */ /* 0x000e220000000800 */
[----:B------:R-:W-:-:S07]  /*1b880*/  ULDC UR4, c[0x0][0xad4] ;  /* 0x0002b50000047ab9 */ /* 0x000fce0000000800 */
[----:B------:R-:W2:Y:S01]  /*1b890*/  LDC R6, c[0x0][0xadc] ;  /* 0x0002b700ff067b82 */ /* 0x000ea20000000800 */
[----:B0-----:R-:W-:Y:S01]  /*1b8a0*/  ISETP.NE.AND P0, PT, R3, 0x1, PT ;  /* 0x000000010300780c */ /* 0x001fe20003f05270 */
[----:B------:R-:W-:-:S12]  /*1b8b0*/  VIADD R3, R2, 0x3f ;  /* 0x0000003f02037836 */ /* 0x000fd80000000000 */
[----:B-1----:R-:W0:Y:S08]  /*1b8c0*/  @P0 LDC R4, c[0x0][0x44c] ;  /* 0x00011300ff040b82 */ /* 0x002e300000000800 */
[----:B------:R-:W1:Y:S01]  /*1b8d0*/  @P0 LDC R5, c[0x0][0x450] ;  /* 0x00011400ff050b82 */ /* 0x000e620000000800 */
[----:B0-----:R-:W-:-:S05]  /*1b8e0*/  @P0 IMAD.HI.U32 R2, R3, R4, RZ ;  /* 0x0000000403020227 */ /* 0x001fca00078e00ff */
[----:B-1----:R-:W-:Y:S02]  /*1b8f0*/  @P0 SHF.R.U32.HI R3, RZ, R5, R2 ;  /* 0x00000005ff030219 */ /* 0x002fe40000011602 */
[----:B--2---:R-:W-:-:S03]  /*1b900*/  ISETP.GE.AND P0, PT, R6, 0x1, PT ;  /* 0x000000010600780c */ /* 0x004fc60003f06270 */
[----:B------:R-:W-:-:S04]  /*1b910*/  IMAD.IADD R3, R192, 0x1, R3 ;  /* 0x00000001c0037824 */ /* 0x000fc800078e0203 */
        /* <DEDUP_REMOVED lines=12> */
.L_x_3734:
[----:B------:R-:W-:-:S13]  /*1b9e0*/  ISETP.NE.AND P0, PT, R6, 0x1, PT ;  /* 0x000000010600780c */ /* 0x000fda0003f05270 */
[----:B------:R-:W0:Y:S02]  /*1b9f0*/  @P0 LDC.64 R4, c[0x0][0xae0] ;  /* 0x0002b800ff040b82 */ /* 0x000e240000000a00 */
[----:B0-----:R-:W-:-:S05]  /*1ba00*/  @P0 IMAD.HI.U32 R4, R3, R4, RZ ;  /* 0x0000000403040227 */ /* 0x001fca00078e00ff */
[----:B------:R-:W-:-:S07]  /*1ba10*/  @P0 SHF.R.U32.HI R3, RZ, R5, R4 ;  /* 0x00000005ff030219 */ /* 0x000fce0000011604 */
.L_x_3735:
[----:B------:R-:W-:Y:S05]  /*1ba20*/  BSYNC B0 ;  /* 0x0000000000007941 */ /* 0x000fea0003800000 */
.L_x_3733:
[----:B------:R-:W-:-:S05]  /*1ba30*/  IMAD R3, R3, R6, RZ ;  /* 0x0000000603037224 */ /* 0x000fca00078e02ff */
[----:B------:R-:W-:-:S07]  /*1ba40*/  VIMNMX R2, R2, R3, !PT ;  /* 0x0000000302027248 */ /* 0x000fce0007fe0100 */
.L_x_3732:
[----:B------:R-:W-:-:S05]  /*1ba50*/  VIADD R2, R2, 0x3f ;  /* 0x0000003f02027836 */ /* 0x000fca0000000000 */
[----:B------:R-:W-:-:S04]  /*1ba60*/  SHF.R.S32.HI R3, RZ, 0x1f, R2 ;  /* 0x0000001fff037819 */ /* 0x000fc80000011402 */
[----:B------:R-:W-:-:S04]  /*1ba70*/  LEA.HI R3, R3, R2, RZ, 0x6 ;  /* 0x0000000203037211 */ /* 0x000fc800078f30ff */
[----:B------:R-:W-:-:S04]  /*1ba80*/  SHF.R.S32.HI R3, RZ, 0x6, R3 ;  /* 0x00000006ff037819 */ /* 0x000fc80000011403 */
[----:B------:R-:W-:-:S04]  /*1ba90*/  VIMNMX R10, R164, R3, !PT ;  /* 0x00000003a40a7248 */ /* 0x000fc80007fe0100 */
[----:B------:R-:W-:-:S13]  /*1baa0*/  ISETP.GE.AND P0, PT, R0, R10, PT ;  /* 0x0000000a0000720c */ /* 0x000fda0003f06270 */
[----:B------:R-:W-:Y:S05]  /*1bab0*/  @!P0 BRA `(.L_x_3736) ;  /* 0x0000009800b08947 */ /* 0x000fea0003800000 */
.L_x_3755:
        /* <DEDUP_REMOVED lines=23> */
.L_x_3738:
[----:B------:R-:W-:Y:S05]  /*1bc30*/  BSYNC B0 ;  /* 0x0000000000007941 */ /* 0x000fea0003800000 */
.L_x_3737:
        /* <DEDUP_REMOVED lines=13> */
.L_x_3740:
[----:B------:R-:W-:Y:S05]  /*1bd10*/  BSYNC B0 ;  /* 0x0000000000007941 */ /* 0x000fea0003800000 */
.L_x_3739:
        /* <DEDUP_REMOVED lines=8> */
.L_x_3742:
[----:B------:R-:W-:Y:S05]  /*1bda0*/  BSYNC B0 ;  /* 0x0000000000007941 */ /* 0x000fea0003800000 */
.L_x_3741:
        /* <DEDUP_REMOVED lines=8> */
[----:B------:R-:W-:-:S03]  /*1be30*/  IMAD.MOV.U32 R3, RZ, RZ, R9 ;  /* 0x000000ffff037224 */ /* 0x000fc600078e0009 */
[C---:B------:R-:W-:Y:S02]  /*1be40*/  R2UR UR6, R2.reuse ;  /* 0x00000000020672ca */ /* 0x040fe400000e0000 */
[----:B------:R-:W-:Y:S01]  /*1be50*/  R2UR UR7, R3 ;  /* 0x00000000030772ca */ /* 0x000fe200000e0000 */
[----:B------:R0:W-:Y:S01]  /*1be60*/  ST.E desc[UR44][R16.64+0x80], RZ ;  /* 0x000080ff10007985 */ /* 0x0001e2000c10192c */
[----:B------:R-:W-:Y:S02]  /*1be70*/  VIADD R8, R2, 0x2 ;  /* 0x0000000202087836 */ /* 0x000fe40000000000 */
[----:B------:R-:W-:Y:S01]  /*1be80*/  IMAD.MOV.U32 R5, RZ, RZ, 0x1 ;  /* 0x00000001ff057424 */ /* 0x000fe200078e00ff */
[----:B---3--:R-:W-:Y:S02]  /*1be90*/  R2UR UR4, R18 ;  /* 0x00000000120472ca */ /* 0x008fe400000e0000 */
[----:B------:R-:W-:Y:S02]  /*1bea0*/  R2UR UR5, R19 ;  /* 0x00000000130572ca */ /* 0x000fe400000e0000 */
[----:B------:R-:W2:Y:S01]  /*1beb0*/  LD.E R19, desc[UR44][R16.64+0x54] ;  /* 0x0000542c10137980 */ /* 0x000ea2000c101900 */
[----:B------:R-:W-:-:S10]  /*1bec0*/  WARPGROUP.ARRIVE ;  /* 0x00000000000079c5 */ /* 0x000fd40000000000 */
        /* <DEDUP_REMOVED lines=8> */
[----:B------:R0:W5:Y:S01]  /*1bf50*/  LD.E R18, desc[UR44][R16.64+0x1ec] ;  /* 0x0001ec2c10127980 */ /* 0x000162000c101900 */
[----:B------:R-:W-:Y:S01]  /*1bf60*/  VIADD R6, R12, 0x4 ;  /* 0x000000040c067836 */ /* 0x000fe20000000000 */
[----:B------:R-:W-:Y:S01]  /*1bf70*/  BSSY B0, `(.L_x_3744) ;  /* 0x0000020000007945 */ /* 0x000fe20003800000 */
[----:B------:R-:W-:Y:S01]  /*1bf80*/  VIADD R8, R2, 0x4 ;  /* 0x0000000402087836 */ /* 0x000fe20000000000 */
[----:B------:R0:W-:Y:S01]  /*1bf90*/  ST.E desc[UR44][R16.64+0x80], R5 ;  /* 0x0000800510007985 */ /* 0x0001e2000c10192c */
[----:B------:R-:W-:Y:S01]  /*1bfa0*/  WARPGROUP.ARRIVE ;  /* 0x00000000000079c5 */ /* 0x000fe20000000000 */
[----:B------:R-:W-:-:S02]  /*1bfb0*/  IMAD.MOV.U32 R7, RZ, RZ, R13 ;  /* 0x000000ffff077224 */ /* 0x000fc400078e000d */
[----:B------:R-:W-:-:S03]  /*1bfc0*/  IMAD.MOV.U32 R3, RZ, RZ, R15 ;  /* 0x000000ffff037224 */ /* 0x000fc600078e000f */
[----:B------:R-:W-:Y:S01]  /*1bfd0*/  HGMMA.64x64x16.F32 R24, gdesc[UR4], R24, gsb0 ;  /* 0x00e00000041879f0 */ /* 0x000fe20008000818 */
[----:B------:R-:W-:Y:S02]  /*1bfe0*/  R2UR UR6, R8 ;  /* 0x00000000080672ca */ /* 0x000fe400000e0000 */
[----:B------:R-:W-:Y:S02]  /*1bff0*/  R2UR UR7, R9 ;  /* 0x00000000090772ca */ /* 0x000fe400000e0000 */
[----:B------:R-:W-:Y:S01]  /*1c000*/  R2UR UR4, R6 ;  /* 0x00000000060472ca */ /* 0x000fe200000e0000 */
[----:B------:R-:W-:Y:S01]  /*1c010*/  VIADD R6, R2, 0x6 ;  /* 0x0000000602067836 */ /* 0x000fe20000000000 */
[----:B------:R-:W-:Y:S01]  /*1c020*/  R2UR UR5, R7 ;  /* 0x00000000070572ca */ /* 0x000fe200000e0000 */
[----:B------:R-:W-:Y:S02]  /*1c030*/  VIADD R2, R14, 0x6 ;  /* 0x000000060e027836 */ /* 0x000fe40000000000 */
[----:B------:R-:W-:Y:S01]  /*1c040*/  IMAD.MOV.U32 R7, RZ, RZ, R9 ;  /* 0x000000ffff077224 */ /* 0x000fe200078e0009 */
[----:B------:R-:W-:-:S02]  /*1c050*/  WARPGROUP.DEPBAR.LE gsb0, 0x0 ;  /* 0x00008000000079c5 */ /* 0x000fc40000010000 */
[----:B------:R0:W-:Y:S01]  /*1c060*/  ST.E desc[UR44][R16.64+0x80], R5 ;  /* 0x0000800510007985 */ /* 0x0001e2000c10192c */
[----:B------:R-:W-:-:S06]  /*1c070*/  WARPGROUP.ARRIVE ;  /* 0x00000000000079c5 */ /* 0x000fcc0000000000 */
[----:B------:R-:W-:Y:S01]  /*1c080*/  HGMMA.64x64x16.F32 R24, gdesc[UR4], R24, gsb0 ;  /* 0x00e00000041879f0 */ /* 0x000fe20008000818 */
[----:B------:R-:W-:Y:S02]  /*1c090*/  R2UR UR6, R6 ;  /* 0x00000000060672ca */ /* 0x000fe400000e0000 */
[----:B------:R-:W-:Y:S02]  /*1c0a0*/  R2UR UR7, R7 ;  /* 0x00000000070772ca */ /* 0x000fe400000e0000 */
        /* <DEDUP_REMOVED lines=8> */
[----:B------:R-:W-:Y:S02]  /*1c130*/  WARPGROUP.DEPBAR.LE gsb0, 0x0 ;  /* 0x00008000000079c5 */ /* 0x000fe40000010000 */
[----:B------:R0:W-:Y:S10]  /*1c140*/  ST.E desc[UR44][R16.64+0x80], R5 ;  /* 0x0000800510007985 */ /* 0x0001f4000c10192c */
[----:B------:R-:W-:Y:S05]  /*1c150*/  @!P1 BRA `(.L_x_3745) ;  /* 0x0000000000049947 */ /* 0x000fea0003800000 */
[----:B------:R-:W-:Y:S01]  /*1c160*/  BPT.TRAP 0x1 ;  /* 0x000000040000795c */ /* 0x000fe20000300000 */
.L_x_3745:
[----:B------:R-:W-:Y:S05]  /*1c170*/  BSYNC B0 ;  /* 0x0000000000007941 */ /* 0x000fea0003800000 */
.L_x_3744:
        /* <DEDUP_REMOVED lines=13> */
.L_x_3747:
[----:B------:R-:W-:Y:S05]  /*1c250*/  BSYNC B0 ;  /* 0x0000000000007941 */ /* 0x000fea0003800000 */
.L_x_3746:
        /* <DEDUP_REMOVED lines=8> */
.L_x_3749:
[----:B------:R-:W-:Y:S05]  /*1c2e0*/  BSYNC B0 ;  /* 0x0000000000007941 */ /* 0x000fea0003800000 */
.L_x_3748:
[----:B------:R-:W2:Y:S01]  /*1c2f0*/  S2R R2, SR_TID.X ;  /* 0x0000000000027919 */ /* 0x000ea20000002100 */
[----:B------:R-:W3:Y:S01]  /*1c300*/  LD.E R9, desc[UR44][R16.64+0x1e8] ;  /* 0x0001e82c10097980 */ /* 0x000ee2000c101900 */
[----:B--2---:R-:W-:-:S03]  /*1c310*/  LOP3.LUT R8, R2, 0x7f, RZ, 0xc0, !PT ;  /* 0x0000007f02087812 */ /* 0x004fc600078ec0ff */
[----:B------:R-:W3:Y:S01]  /*1c320*/  LD.E.64 R2, desc[UR44][R16.64+0xb8] ;  /* 0x0000b82c10027980 */ /* 0x000ee2000c101b00 */
[----:B------:R-:W-:Y:S05]  /*1c330*/  WARPSYNC.ALL ;  /* 0x0000000000007948 */ /* 0x000fea0003800000 */
[----:B------:R-:W-:Y:S02]  /*1c340*/  ISETP.NE.AND P2, PT, R8, RZ, PT ;  /* 0x000000ff0800720c */ /* 0x000fe40003f45270 */
[----:B------:R-:W2:Y:S04]  /*1c350*/  LD.E R8, desc[UR44][R16.64+0x88] ;  /* 0x0000882c10087980 */ /* 0x000ea8000c101900 */
[----:B-1---5:R-:W4:Y:S04]  /*1c360*/  LD.E.64 R6, desc[UR44][R16.64+0xb0] ;  /* 0x0000b02c10067980 */ /* 0x022f28000c101b00 */
[----:B------:R-:W4:Y:S04]  /*1c370*/  LD.E.64 R12, desc[UR44][R16.64+0xb0] ;  /* 0x0000b02c100c7980 */ /* 0x000f28000c101b00 */
[----:B------:R-:W4:Y:S04]  /*1c380*/  LD.E.64 R14, desc[UR44][R16.64+0xb0] ;  /* 0x0000b02c100e7980 */ /* 0x000f28000c101b00 */
[----:B------:R-:W4:Y:S01]  /*1c390*/  LD.E.64 R18, desc[UR44][R16.64+0xb0] ;  /* 0x0000b02c10127980 */ /* 0x000f22000c101b00 */
[----:B---3--:R-:W-:Y:S01]  /*1c3a0*/  IMAD R2, R9, 0x1000, R2 ;  /* 0x0000100009027824 */ /* 0x008fe200078e0202 */
[----:B------:R-:W-:-:S02]  /*1c3b0*/  R2UR UR7, R3 ;  /* 0x00000000030772ca */ /* 0x000fc400000e0000 */
[----:B------:R-:W3:Y:S02]  /*1c3c0*/  LD.E.64 R20, desc[UR44][R16.64+0xb0] ;  /* 0x0000b02c10147980 */ /* 0x000ee4000c101b00 */
[----:B------:R-:W-:Y:S01]  /*1c3d0*/  R2UR UR6, R2 ;  /* 0x00000000020672ca */ /* 0x000fe200000e0000 */
[----:B------:R-:W-:Y:S01]  /*1c3e0*/  WARPGROUP.ARRIVE ;  /* 0x00000000000079c5 */ /* 0x000fe20000000000 */
[----:B------:R-:W-:Y:S01]  /*1c3f0*/  IMAD.MOV.U32 R9, RZ, RZ, R3 ;  /* 0x000000ffff097224 */ /* 0x000fe200078e0003 */
[----:B--2---:R-:W-:Y:S02]  /*1c400*/  ISETP.NE.U32.AND P1, PT, R8, RZ, PT ;  /* 0x000000ff0800720c */ /* 0x004fe40003f25070 */
[----:B----4-:R-:W-:Y:S02]  /*1c410*/  R2UR UR4, R6 ;  /* 0x00000000060472ca */ /* 0x010fe400000e0000 */
[----:B------:R-:W-:-:S09]  /*1c420*/  R2UR UR5, R7 ;  /* 0x00000000070572ca */ /* 0x000fd200000e0000 */
[----:B------:R-:W-:-:S05]  /*1c430*/  VOTEU.ANY UP0, P1 ;  /* 0x00000000003f7886 */ /* 0x000fca0000800100 */
[----:B------:R-:W-:Y:S01]  /*1c440*/  HGMMA.64x64x16.F32 R24, gdesc[UR4], R24, UP0, gsb0 ;  /* 0x00e00000041879f0 */ /* 0x000fe2000b800818 */
        /* <DEDUP_REMOVED lines=445> */
[----:B------:R-:W1:Y:S04]  /*1e020*/  LD.E.64 R2, desc[UR44][R16.64+0x200] ;  /* 0x0002002c10027980 */ /* 0x000e68000c101b00 */
[----:B--2---:R-:W2:Y:S01]  /*1e030*/  LD.E R15, desc[UR44][R8.64] ;  /* 0x0000002c080f7980 */ /* 0x004ea2000c101900 */
[----:B------:R-:W-:-:S04]  /*1e040*/  UIADD3 UR4, UP0, UR37, 0x200, URZ ;  /* 0x0000020025047890 */ /* 0x000fc8000ff1e03f */
[----:B------:R-:W-:Y:S02]  /*1e050*/  ULOP3.LUT UR4, UR4, 0x4, URZ, 0xfc, !UPT ;  /* 0x0000000404047892 */ /* 0x000fe4000f8efc3f */
[----:B------:R-:W-:Y:S01]  /*1e060*/  UIADD3.X UR5, URZ, UR36, URZ, UP0, !UPT ;  /* 0x000000243f057290 */ /* 0x000fe200087fe43f */
[-C--:B--2---:R-:W-:Y:S01]  /*1e070*/  FMUL.FTZ R57, R24, R15.reuse ;  /* 0x0000000f18397220 */ /* 0x084fe20000410000 */
[-C--:B------:R-:W-:Y:S01]  /*1e080*/  FMUL.FTZ R19, R25, R15.reuse ;  /* 0x0000000f19137220 */ /* 0x080fe20000410000 */
[----:B------:R-:W-:-:S04]  /*1e090*/  FMUL.FTZ R25, R28, R15 ;  /* 0x0000000f1c197220 */ /* 0x000fc80000410000 */
[----:B------:R-:W1:Y:S01]  /*1e0a0*/  MUFU.TANH R57, R57 ;  /* 0x0000003900397308 */ /* 0x000e620000002400 */
[----:B------:R-:W-:-:S07]  /*1e0b0*/  FMUL.FTZ R24, R29, R15 ;  /* 0x0000000f1d187220 */ /* 0x000fce0000410000 */
[----:B------:R-:W2:Y:S01]  /*1e0c0*/  MUFU.TANH R19, R19 ;  /* 0x0000001300137308 */ /* 0x000ea20000002400 */
[----:B------:R-:W-:-:S07]  /*1e0d0*/  FMUL.FTZ R32, R32, R15 ;  /* 0x0000000f20207220 */ /* 0x000fce0000410000 */
[----:B------:R-:W3:Y:S01]  /*1e0e0*/  MUFU.TANH R25, R25 ;  /* 0x0000001900197308 */ /* 0x000ee20000002400 */
[----:B------:R-:W-:Y:S01]  /*1e0f0*/  FMUL.FTZ R33, R33, R15 ;  /* 0x0000000f21217220 */ /* 0x000fe20000410000 */
[----:B-1----:R-:W-:-:S06]  /*1e100*/  FMNMX.FTZ R18, R57, R2, !PT ;  /* 0x0000000239127209 */ /* 0x002fcc0007810000 */
[----:B------:R-:W1:Y:S01]  /*1e110*/  MUFU.TANH R24, R24 ;  /* 0x0000001800187308 */ /* 0x000e620000002400 */
[----:B------:R-:W-:Y:S01]  /*1e120*/  FMUL.FTZ R36, R36, R15 ;  /* 0x0000000f24247220 */ /* 0x000fe20000410000 */
[----:B--2---:R-:W-:-:S06]  /*1e130*/  FMNMX.FTZ R18, R19, R18, !PT ;  /* 0x0000001213127209 */ /* 0x004fcc0007810000 */
[----:B------:R-:W2:Y:S01]  /*1e140*/  MUFU.TANH R56, R32 ;  /* 0x0000002000387308 */ /* 0x000ea20000002400 */
[----:B------:R-:W-:Y:S01]  /*1e150*/  FMUL.FTZ R37, R37, R15 ;  /* 0x0000000f25257220 */ /* 0x000fe20000410000 */
[----:B---3--:R-:W-:-:S06]  /*1e160*/  FMNMX.FTZ R21, R25, R18, !PT ;  /* 0x0000001219157209 */ /* 0x008fcc0007810000 */
[----:B------:R-:W3:Y:S01]  /*1e170*/  MUFU.TANH R58, R33 ;  /* 0x00000021003a7308 */ /* 0x000ee20000002400 */
[----:B------:R-:W-:Y:S01]  /*1e180*/  FMUL.FTZ R40, R40, R15 ;  /* 0x0000000f28287220 */ /* 0x000fe20000410000 */
[----:B-1----:R-:W-:-:S06]  /*1e190*/  FMNMX.FTZ R21, R24, R21, !PT ;  /* 0x0000001518157209 */ /* 0x002fcc0007810000 */
[----:B------:R-:W1:Y:S01]  /*1e1a0*/  MUFU.TANH R60, R36 ;  /* 0x00000024003c7308 */ /* 0x000e620000002400 */
        /* <DEDUP_REMOVED lines=18> */
[----:B-1----:R-:W-:-:S05]  /*1e2d0*/  FMNMX.FTZ R21, R38, R21, !PT ;  /* 0x0000001526157209 */ /* 0x002fca0007810000 */
[----:B------:R-:W1:Y:S01]  /*1e2e0*/  MUFU.TANH R66, R48 ;  /* 0x0000003000427308 */ /* 0x000e620000002400 */
[-C--:B0-----:R-:W-:Y:S01]  /*1e2f0*/  FMUL.FTZ R5, R27, R15.reuse ;  /* 0x0000000f1b057220 */ /* 0x081fe20000410000 */
[----:B------:R-:W-:Y:S01]  /*1e300*/  FMUL.FTZ R53, R53, R15 ;  /* 0x0000000f35357220 */ /* 0x000fe20000410000 */
[----:B--2---:R-:W-:-:S05]  /*1e310*/  FMNMX.FTZ R21, R44, R21, !PT ;  /* 0x000000152c157209 */ /* 0x004fca0007810000 */
[----:B------:R-:W0:Y:S01]  /*1e320*/  MUFU.TANH R68, R49 ;  /* 0x0000003100447308 */ /* 0x000e220000002400 */
[----:B------:R-:W-:Y:S01]  /*1e330*/  FMUL.FTZ R7, R30, R15 ;  /* 0x0000000f1e077220 */ /* 0x000fe20000410000 */
[----:B---3--:R-:W-:-:S06]  /*1e340*/  FMNMX.FTZ R21, R64, R21, !PT ;  /* 0x0000001540157209 */ /* 0x008fcc0007810000 */
[----:B------:R-:W2:Y:S01]  /*1e350*/  MUFU.TANH R70, R52 ;  /* 0x0000003400467308 */ /* 0x000ea20000002400 */
[----:B------:R-:W-:-:S07]  /*1e360*/  FMUL.FTZ R8, R31, R15 ;  /* 0x0000000f1f087220 */ /* 0x000fce0000410000 */
[----:B------:R-:W3:Y:S01]  /*1e370*/  MUFU.TANH R6, R6 ;  /* 0x0000000600067308 */ /* 0x000ee20000002400 */
[----:B-1----:R-:W-:-:S07]  /*1e380*/  FMNMX.FTZ R21, R66, R21, !PT ;  /* 0x0000001542157209 */ /* 0x002fce0007810000 */
[----:B------:R-:W1:Y:S01]  /*1e390*/  MUFU.TANH R72, R53 ;  /* 0x0000003500487308 */ /* 0x000e620000002400 */
[----:B------:R-:W-:-:S07]  /*1e3a0*/  FMUL.FTZ R9, R34, R15 ;  /* 0x0000000f22097220 */ /* 0x000fce0000410000 */
[----:B------:R-:W4:Y:S01]  /*1e3b0*/  MUFU.TANH R5, R5 ;  /* 0x0000000500057308 */ /* 0x000f220000002400 */
[----:B0-----:R-:W-:Y:S01]  /*1e3c0*/  FMNMX.FTZ R21, R68, R21, !PT ;  /* 0x0000001544157209 */ /* 0x001fe20007810000 */
[----:B------:R-:W-:-:S06]  /*1e3d0*/  FMUL.FTZ R11, R35, R15 ;  /* 0x0000000f230b7220 */ /* 0x000fcc0000410000 */
[----:B------:R-:W0:Y:S01]  /*1e3e0*/  MUFU.TANH R7, R7 ;  /* 0x0000000700077308 */ /* 0x000e220000002400 */
[----:B--2---:R-:W-:Y:S02]  /*1e3f0*/  FMNMX.FTZ R21, R70, R21, !PT ;  /* 0x0000001546157209 */ /* 0x004fe40007810000 */
[----:B---3--:R-:W-:-:S05]  /*1e400*/  FMNMX.FTZ R18, R6, R3, !PT ;  /* 0x0000000306127209 */ /* 0x008fca0007810000 */
[----:B------:R-:W2:Y:S01]  /*1e410*/  MUFU.TANH R8, R8 ;  /* 0x0000000800087308 */ /* 0x000ea20000002400 */
[----:B-1----:R-:W-:Y:S01]  /*1e420*/  FMNMX.FTZ R29, R72, R21, !PT ;  /* 0x00000015481d7209 */ /* 0x002fe20007810000 */
[----:B------:R-:W-:Y:S01]  /*1e430*/  FMUL.FTZ R13, R39, R15 ;  /* 0x0000000f270d7220 */ /* 0x000fe20000410000 */
[----:B----4-:R-:W-:-:S05]  /*1e440*/  FMNMX.FTZ R18, R5, R18, !PT ;  /* 0x0000001205127209 */ /* 0x010fca0007810000 */
        /* <DEDUP_REMOVED lines=34> */
[----:B-1----:R-:W-:Y:S01]  /*1e670*/  FMNMX.FTZ R18, R52, R21, !PT ;  /* 0x0000001534127209 */ /* 0x002fe20007810000 */
[----:B------:R-:W-:Y:S01]  /*1e680*/  IMAD.U32 R20, RZ, RZ, UR4 ;  /* 0x00000004ff147e24 */ /* 0x000fe2000f8e00ff */
[----:B--2---:R-:W-:Y:S01]  /*1e690*/  FMNMX.FTZ R31, R28, R31, !PT ;  /* 0x0000001f1c1f7209 */ /* 0x004fe20007810000 */
[----:B------:R-:W-:Y:S01]  /*1e6a0*/  IMAD.U32 R21, RZ, RZ, UR5 ;  /* 0x00000005ff157e24 */ /* 0x000fe2000f8e00ff */
[----:B---3--:R-:W-:Y:S01]  /*1e6b0*/  FMNMX.FTZ R15, R27, R18, !PT ;  /* 0x000000121b0f7209 */ /* 0x008fe20007810000 */
[----:B------:R-:W-:Y:S03]  /*1e6c0*/  ST.E desc[UR44][R16.64+0x200], R29 ;  /* 0x0002001d10007985 */ /* 0x000fe6000c10192c */
[----:B0-----:R-:W-:-:S05]  /*1e6d0*/  FMNMX.FTZ R15, R26, R15, !PT ;  /* 0x0000000f1a0f7209 */ /* 0x001fca0007810000 */
        /* <DEDUP_REMOVED lines=36> */
.L_x_3752:
[----:B------:R-:W-:Y:S05]  /*1e920*/  BSYNC B0 ;  /* 0x0000000000007941 */ /* 0x000fea0003800000 */
.L_x_3751:
        /* <DEDUP_REMOVED lines=23> */
[-C--:B------:R-:W-:Y:S01]  /*1eaa0*/  FFMA.FTZ R4, R60, R32.reuse, -R29 ;  /* 0x000000203c047223 */ /* 0x080fe2000001081d */
[-C--:B------:R-:W-:Y:S01]  /*1eab0*/  FFMA.FTZ R9, R9, R32.reuse, -R37 ;  /* 0x0000002009097223 */ /* 0x080fe20000010825 */
[-CC-:B------:R-:W-:Y:S01]  /*1eac0*/  FFMA.FTZ R2, R56, R32.reuse, -R29.reuse ;  /* 0x0000002038027223 */ /* 0x180fe2000001081d */
[-CC-:B------:R-:W-:Y:S01]  /*1ead0*/  FFMA.FTZ R28, R38, R32.reuse, -R29.reuse ;  /* 0x00000020261c7223 */ /* 0x180fe2000001081d */
[-CC-:B------:R-:W-:Y:S01]  /*1eae0*/  FFMA.FTZ R3, R58, R32.reuse, -R29.reuse ;  /* 0x000000203a037223 */ /* 0x180fe2000001081d */
[----:B------:R-:W5:Y:S01]  /*1eaf0*/  MUFU.EX2 R6, R6 ;  /* 0x0000000600067308 */ /* 0x000f620000000800 */
[-C--:B0-----:R-:W-:Y:S01]  /*1eb00*/  FFMA.FTZ R30, R68, R32.reuse, -R29 ;  /* 0x00000020441e7223 */ /* 0x081fe2000001081d */
[-CC-:B------:R-:W-:Y:S01]  /*1eb10*/  FFMA.FTZ R11, R11, R32.reuse, -R37.reuse ;  /* 0x000000200b0b7223 */ /* 0x180fe20000010825 */
[-CC-:B------:R-:W-:Y:S01]  /*1eb20*/  FFMA.FTZ R12, R12, R32.reuse, -R37.reuse ;  /* 0x000000200c0c7223 */ /* 0x180fe20000010825 */
[-C--:B------:R-:W-:Y:S01]  /*1eb30*/  FFMA.FTZ R13, R13, R32.reuse, -R37 ;  /* 0x000000200d0d7223 */ /* 0x080fe20000010825 */
[-C--:B------:R-:W-:Y:S01]  /*1eb40*/  FFMA.FTZ R20, R40, R32.reuse, -R29 ;  /* 0x0000002028147223 */ /* 0x080fe2000001081d */
[-C--:B------:R-:W-:Y:S01]  /*1eb50*/  FFMA.FTZ R14, R14, R32.reuse, -R37 ;  /* 0x000000200e0e7223 */ /* 0x080fe20000010825 */
[-C--:B------:R-:W-:Y:S01]  /*1eb60*/  FFMA.FTZ R34, R70, R32.reuse, -R29 ;  /* 0x0000002046227223 */ /* 0x080fe2000001081d */
[----:B------:R0:W-:Y:S01]  /*1eb70*/  MUFU.EX2 R168, R19 ;  /* 0x0000001300a87308 */ /* 0x0001e20000000800 */
[-CC-:B------:R-:W-:Y:S01]  /*1eb80*/  FFMA.FTZ R27, R27, R32.reuse, -R37.reuse ;  /* 0x000000201b1b7223 */ /* 0x180fe20000010825 */
[----:B------:R-:W-:-:S06]  /*1eb90*/  FFMA.FTZ R26, R26, R32, -R37 ;  /* 0x000000201a1a7223 */ /* 0x000fcc0000010825 */
[----:B------:R4:W1:Y:S01]  /*1eba0*/  MUFU.EX2 R169, R5 ;  /* 0x0000000500a97308 */ /* 0x0008620000000800 */
[----:B0-----:R-:W-:-:S07]  /*1ebb0*/  FFMA.FTZ R19, R62, R32, -R29 ;  /* 0x000000203e137223 */ /* 0x001fce000001081d */
[----:B------:R-:W0:Y:S01]  /*1ebc0*/  MUFU.EX2 R25, R25 ;  /* 0x0000001900197308 */ /* 0x000e220000000800 */
[----:B----4-:R-:W-:-:S07]  /*1ebd0*/  FADD.FTZ R5, R57, R36 ;  /* 0x0000002439057221 */ /* 0x010fce0000010000 */
[----:B------:R-:W2:Y:S08]  /*1ebe0*/  MUFU.EX2 R7, R7 ;  /* 0x0000000700077308 */ /* 0x000eb00000000800 */
[----:B------:R3:W-:Y:S08]  /*1ebf0*/  MUFU.EX2 R174, R4 ;  /* 0x0000000400ae7308 */ /* 0x0007f00000000800 */
[----:B------:R-:W4:Y:S01]  /*1ec00*/  MUFU.EX2 R24, R24 ;  /* 0x0000001800187308 */ /* 0x000f220000000800 */
[----:B---3--:R-:W-:-:S07]  /*1ec10*/  FFMA.FTZ R4, R66, R32, -R29 ;  /* 0x0000002042047223 */ /* 0x008fce000001081d */
[----:B------:R-:W3:Y:S08]  /*1ec20*/  MUFU.EX2 R8, R8 ;  /* 0x0000000800087308 */ /* 0x000ef00000000800 */
[----:B------:R5:W3:Y:S08]  /*1ec30*/  MUFU.EX2 R172, R2 ;  /* 0x0000000200ac7308 */ /* 0x000af00000000800 */
[----:B------:R1:W-:Y:S01]  /*1ec40*/  MUFU.EX2 R180, R4 ;  /* 0x0000000400b47308 */ /* 0x0003e20000000800 */
[----:B-----5:R-:W-:-:S07]  /*1ec50*/  FFMA.FTZ R2, R44, R32, -R29 ;  /* 0x000000202c027223 */ /* 0x020fce000001081d */
[----:B------:R-:W-:Y:S01]  /*1ec60*/  MUFU.EX2 R9, R9 ;  /* 0x0000000900097308 */ /* 0x000fe20000000800 */
[----:B-1----:R-:W-:-:S04]  /*1ec70*/  FADD.FTZ R4, R6, R39 ;  /* 0x0000002706047221 */ /* 0x002fc80000010000 */
[----:B------:R-:W-:Y:S01]  /*1ec80*/  FADD.FTZ R36, R169, R4 ;  /* 0x00000004a9247221 */ /* 0x000fe20000010000 */
[-C--:B------:R-:W-:Y:S02]  /*1ec90*/  FFMA.FTZ R4, R48, R32.reuse, -R37 ;  /* 0x0000002030047223 */ /* 0x080fe40000010825 */
[----:B------:R-:W-:Y:S08]  /*1eca0*/  MUFU.EX2 R31, R28 ;  /* 0x0000001c001f7308 */ /* 0x000ff00000000800 */
[----:B------:R1:W5:Y:S08]  /*1ecb0*/  MUFU.EX2 R21, R3 ;  /* 0x0000000300157308 */ /* 0x0003700000000800 */
[----:B------:R0:W-:Y:S01]  /*1ecc0*/  MUFU.EX2 R35, R30 ;  /* 0x0000001e00237308 */ /* 0x0001e20000000800 */
[-CC-:B-1----:R-:W-:Y:S01]  /*1ecd0*/  FFMA.FTZ R3, R64, R32.reuse, -R29.reuse ;  /* 0x0000002040037223 */ /* 0x182fe2000001081d */
[----:B------:R-:W-:-:S06]  /*1ece0*/  FFMA.FTZ R29, R72, R32, -R29 ;  /* 0x00000020481d7223 */ /* 0x000fcc000001081d */
[----:B------:R2:W-:Y:S01]  /*1ecf0*/  MUFU.EX2 R28, R11 ;  /* 0x0000000b001c7308 */ /* 0x0005e20000000800 */
[----:B0-----:R-:W-:-:S04]  /*1ed00*/  FADD.FTZ R30, R168, R5 ;  /* 0x00000005a81e7221 */ /* 0x001fc80000010000 */
[----:B------:R-:W-:-:S03]  /*1ed10*/  FADD.FTZ R5, R25, R30 ;  /* 0x0000001e19057221 */ /* 0x000fc60000010000 */
[----:B------:R-:W-:Y:S01]  /*1ed20*/  MUFU.EX2 R12, R12 ;  /* 0x0000000c000c7308 */ /* 0x000fe20000000800 */
[----:B--2---:R-:W-:Y:S01]  /*1ed30*/  FADD.FTZ R11, R7, R36 ;  /* 0x00000024070b7221 */ /* 0x004fe20000010000 */
[----:B----4-:R-:W-:-:S03]  /*1ed40*/  FADD.FTZ R5, R24, R5 ;  /* 0x0000000518057221 */ /* 0x010fc60000010000 */
[----:B---3--:R-:W-:Y:S01]  /*1ed50*/  FADD.FTZ R36, R8, R11 ;  /* 0x0000000b08247221 */ /* 0x008fe20000010000 */
[----:B------:R-:W-:Y:S02]  /*1ed60*/  FADD.FTZ R38, R172, R5 ;  /* 0x00000005ac267221 */ /* 0x000fe40000010000 */
[----:B------:R0:W-:Y:S02]  /*1ed70*/  MUFU.EX2 R33, R3 ;  /* 0x0000000300217308 */ /* 0x0001e40000000800 */
[----:B-----5:R-:W-:-:S04]  /*1ed80*/  FADD.FTZ R5, R21, R38 ;  /* 0x0000002615057221 */ /* 0x020fc80000010000 */
[----:B------:R-:W-:Y:S02]  /*1ed90*/  FADD.FTZ R38, R174, R5 ;  /* 0x00000005ae267221 */ /* 0x000fe40000010000 */
[----:B------:R-:W1:Y:S01]  /*1eda0*/  MUFU.EX2 R19, R19 ;  /* 0x0000001300137308 */ /* 0x000e620000000800 */
[----:B0-----:R-:W-:-:S07]  /*1edb0*/  FFMA.FTZ R3, R46, R32, -R37 ;  /* 0x000000202e037223 */ /* 0x001fce0000010825 */
[----:B------:R-:W0:Y:S08]  /*1edc0*/  MUFU.EX2 R13, R13 ;  /* 0x0000000d000d7308 */ /* 0x000e300000000800 */
[----:B------:R2:W-:Y:S01]  /*1edd0*/  MUFU.EX2 R178, R2 ;  /* 0x0000000200b27308 */ /* 0x0005e20000000800 */
[----:B-1----:R-:W-:-:S07]  /*1ede0*/  FADD.FTZ R5, R19, R38 ;  /* 0x0000002613057221 */ /* 0x002fce0000010000 */
[----:B------:R-:W1:Y:S01]  /*1edf0*/  MUFU.EX2 R20, R20 ;  /* 0x0000001400147308 */ /* 0x000e620000000800 */
[----:B--2---:R-:W-:-:S07]  /*1ee00*/  FFMA.FTZ R2, R42, R32, -R37 ;  /* 0x000000202a027223 */ /* 0x004fce0000010825 */
[----:B------:R-:W2:Y:S08]  /*1ee10*/  MUFU.EX2 R14, R14 ;  /* 0x0000000e000e7308 */ /* 0x000eb00000000800 */
[----:B------:R3:W-:Y:S08]  /*1ee20*/  MUFU.EX2 R179, R3 ;  /* 0x0000000300b37308 */ /* 0x0007f00000000800 */
[----:B------:R4:W5:Y:S01]  /*1ee30*/  MUFU.EX2 R177, R2 ;  /* 0x0000000200b17308 */ /* 0x0009620000000800 */
[----:B---3--:R-:W-:-:S04]  /*1ee40*/  FADD.FTZ R3, R9, R36 ;  /* 0x0000002409037221 */ /* 0x008fc80000010000 */
[----:B------:R-:W-:Y:S01]  /*1ee50*/  FADD.FTZ R11, R28, R3 ;  /* 0x000000031c0b7221 */ /* 0x000fe20000010000 */
[-CC-:B------:R-:W-:Y:S02]  /*1ee60*/  FFMA.FTZ R3, R52, R32.reuse, -R37.reuse ;  /* 0x0000002034037223 */ /* 0x180fe40000010825 */
[----:B------:R3:W5:Y:S01]  /*1ee70*/  MUFU.EX2 R30, R4 ;  /* 0x00000004001e7308 */ /* 0x0007620000000800 */
[----:B----4-:R-:W-:-:S07]  /*1ee80*/  FFMA.FTZ R2, R50, R32, -R37 ;  /* 0x0000002032027223 */ /* 0x010fce0000010825 */
[----:B------:R2:W4:Y:S01]  /*1ee90*/  MUFU.EX2 R181, R2 ;  /* 0x0000000200b57308 */ /* 0x0005220000000800 */
[----:B---3--:R-:W-:-:S04]  /*1eea0*/  FADD.FTZ R4, R12, R11 ;  /* 0x0000000b0c047221 */ /* 0x008fc80000010000 */
[----:B0-----:R-:W-:Y:S01]  /*1eeb0*/  FADD.FTZ R11, R13, R4 ;  /* 0x000000040d0b7221 */ /* 0x001fe20000010000 */
[----:B-1----:R-:W-:Y:S02]  /*1eec0*/  FADD.FTZ R4, R20, R5 ;  /* 0x0000000514047221 */ /* 0x002fe40000010000 */
[----:B------:R0:W1:Y:S01]  /*1eed0*/  MUFU.EX2 R36, R3 ;  /* 0x0000000300247308 */ /* 0x0000620000000800 */
[----:B--2---:R-:W-:Y:S01]  /*1eee0*/  FADD.FTZ R2, R14, R11 ;  /* 0x0000000b0e027221 */ /* 0x004fe20000010000 */
[----:B------:R-:W-:-:S03]  /*1eef0*/  FADD.FTZ R5, R31, R4 ;  /* 0x000000041f057221 */ /* 0x000fc60000010000 */
[----:B-----5:R-:W-:Y:S01]  /*1ef00*/  FADD.FTZ R2, R177, R2 ;  /* 0x00000002b1027221 */ /* 0x020fe20000010000 */
[----:B------:R-:W-:Y:S02]  /*1ef10*/  FADD.FTZ R4, R178, R5 ;  /* 0x00000005b2047221 */ /* 0x000fe40000010000 */
[----:B------:R-:W2:Y:S01]  /*1ef20*/  MUFU.EX2 R34, R34 ;  /* 0x0000002200227308 */ /* 0x000ea20000000800 */
[----:B0-----:R-:W-:Y:S01]  /*1ef30*/  FADD.FTZ R3, R179, R2 ;  /* 0x00000002b3037221 */ /* 0x001fe20000010000 */
[----:B------:R-:W-:-:S03]  /*1ef40*/  FADD.FTZ R5, R33, R4 ;  /* 0x0000000421057221 */ /* 0x000fc60000010000 */
[----:B------:R-:W-:Y:S01]  /*1ef50*/  FADD.FTZ R2, R30, R3 ;  /* 0x000000031e027221 */ /* 0x000fe20000010000 */
[----:B------:R-:W-:Y:S02]  /*1ef60*/  FADD.FTZ R4, R180, R5 ;  /* 0x00000005b4047221 */ /* 0x000fe40000010000 */
[----:B------:R-:W0:Y:S01]  /*1ef70*/  MUFU.EX2 R27, R27 ;  /* 0x0000001b001b7308 */ /* 0x000e220000000800 */
[----:B----4-:R-:W-:Y:S01]  /*1ef80*/  FADD.FTZ R3, R181, R2 ;  /* 0x00000002b5037221 */ /* 0x010fe20000010000 */
[----:B------:R-:W-:-:S03]  /*1ef90*/  FADD.FTZ R5, R35, R4 ;  /* 0x0000000423057221 */ /* 0x000fc60000010000 */
[----:B-1----:R-:W-:-:S03]  /*1efa0*/  FADD.FTZ R2, R36, R3 ;  /* 0x0000000324027221 */ /* 0x002fc60000010000 */
[----:B------:R-:W1:Y:S01]  /*1efb0*/  MUFU.EX2 R29, R29 ;  /* 0x0000001d001d7308 */ /* 0x000e620000000800 */
[----:B--2---:R-:W-:-:S07]  /*1efc0*/  FADD.FTZ R4, R34, R5 ;  /* 0x0000000522047221 */ /* 0x004fce0000010000 */
[----:B------:R-:W2:Y:S01]  /*1efd0*/  MUFU.EX2 R26, R26 ;  /* 0x0000001a001a7308 */ /* 0x000ea20000000800 */
[----:B0-----:R-:W-:Y:S01]  /*1efe0*/  FADD.FTZ R3, R27, R2 ;  /* 0x000000021b037221 */ /* 0x001fe20000010000 */
[----:B-1----:R-:W-:-:S05]  /*1eff0*/  FADD.FTZ R11, R29, R4 ;  /* 0x000000041d0b7221 */ /* 0x002fca0000010000 */
        /* <DEDUP_REMOVED lines=232> */
[----:B------:R-:W-:Y:S01]  /*1fe80*/  ULOP3.LUT UR4, UR4, 0xc, URZ, 0xfc, !UPT ;  /* 0x0000000c04047892 */ /* 0x000fe2000f8efc3f */
[----:B0-----:R-:W-:-:S05]  /*1fe90*/  IMAD.U32 R7, RZ, RZ, UR5 ;  /* 0x00000005ff077e24 */ /* 0x001fca000f8e00ff */
[----:B------:R-:W-:Y:S02]  /*1fea0*/  IMAD.U32 R6, RZ, RZ, UR4 ;  /* 0x00000004ff067e24 */ /* 0x000fe4000f8e00ff */
[----:B--2---:R-:W-:-:S05]  /*1feb0*/  FMUL.FTZ R9, R15, R8 ;  /* 0x000000080f097220 */ /* 0x004fca0000410000 */
[----:B------:R0:W-:Y:S04]  /*1fec0*/  ST.E desc[UR44][R4.64], R9 ;  /* 0x0000000904007985 */ /* 0x0001e8000c10192c */
[----:B------:R-:W2:Y:S02]  /*1fed0*/  LD.E R8, desc[UR44][R6.64] ;  /* 0x0000002c06087980 */ /* 0x000ea4000c101900 */
[----:B--2---:R-:W-:-:S05]  /*1fee0*/  FMUL.FTZ R11, R15, R8 ;  /* 0x000000080f0b7220 */ /* 0x004fca0000410000 */
[----:B------:R2:W-:Y:S04]  /*1fef0*/  ST.E desc[UR44][R6.64], R11 ;  /* 0x0000000b06007985 */ /* 0x0005e8000c10192c */
[----:B------:R-:W3:Y:S04]  /*1ff00*/  LD.E R136, desc[UR44][R16.64+0x42c] ;  /* 0x00042c2c10887980 */ /* 0x000ee8000c101900 */
[----:B------:R-:W0:Y:S04]  /*1ff10*/  LD.E R8, desc[UR44][R16.64+0x248] ;  /* 0x0002482c10087980 */ /* 0x000e28000c101900 */
[----:B------:R-:W2:Y:S04]  /*1ff20*/  LD.E R12, desc[UR44][R16.64+0x24c] ;  /* 0x00024c2c100c7980 */ /* 0x000ea8000c101900 */
        /* <DEDUP_REMOVED lines=59> */
[----:B-1----:R-:W5:Y:S01]  /*202e0*/  LD.E R35, desc[UR44][R16.64+0x230] ;  /* 0x0002302c10237980 */ /* 0x002f62000c101900 */
[C---:B---3--:R-:W-:Y:S01]  /*202f0*/  FMUL.FTZ R27, R15.reuse, R136 ;  /* 0x000000880f1b7220 */ /* 0x048fe20000410000 */
[----:B0-----:R-:W-:-:S04]  /*20300*/  FMUL.FTZ R9, R15, R8 ;  /* 0x000000080f097220 */ /* 0x001fc80000410000 */
[----:B------:R0:W-:Y:S01]  /*20310*/  ST.E desc[UR44][R16.64+0x42c], R27 ;  /* 0x00042c1b10007985 */ /* 0x0001e2000c10192c */
[C---:B--2---:R-:W-:Y:S01]  /*20320*/  FMUL.FTZ R11, R15.reuse, R12 ;  /* 0x0000000c0f0b7220 */ /* 0x044fe20000410000 */
        /* <DEDUP_REMOVED lines=20> */
[----:B0-----:R-:W-:-:S03]  /*20470*/  FMUL.FTZ R21, R15, R42 ;  /* 0x0000002a0f157220 */ /* 0x001fc60000410000 */
[----:B------:R0:W-:Y:S01]  /*20480*/  ST.E desc[UR44][R16.64+0x28c], R31 ;  /* 0x00028c1f10007985 */ /* 0x0001e2000c10192c */
[----:B-1----:R-:W-:-:S03]  /*20490*/  FMUL.FTZ R25, R15, R44 ;  /* 0x0000002c0f197220 */ /* 0x002fc60000410000 */
[----:B------:R1:W-:Y:S01]  /*204a0*/  ST.E desc[UR44][R16.64+0x298], R33 ;  /* 0x0002982110007985 */ /* 0x0003e2000c10192c */
[C---:B--2---:R-:W-:Y:S01]  /*204b0*/  FMUL.FTZ R27, R15.reuse, R48 ;  /* 0x000000300f1b7220 */ /* 0x044fe20000410000 */
[C---:B---3--:R-:W-:Y:S01]  /*204c0*/  FMUL.FTZ R29, R15.reuse, R50 ;  /* 0x000000320f1d7220 */ /* 0x048fe20000410000 */
        /* <DEDUP_REMOVED lines=94> */
[----:B------:R-:W-:Y:S04]  /*20ab0*/  ST.E desc[UR44][R16.64+0x230], R35 ;  /* 0x0002302310007985 */ /* 0x000fe8000c10192c */
[----:B0-----:R-:W5:Y:S04]  /*20ac0*/  LD.E R13, desc[UR44][R2.64] ;  /* 0x0000002c020d7980 */ /* 0x001f68000c101900 */
[----:B------:R-:W4:Y:S04]  /*20ad0*/  LD.E R11, desc[UR44][R16.64+0x1e8] ;  /* 0x0001e82c100b7980 */ /* 0x000f28000c101900 */
[----:B------:R-:W4:Y:S04]  /*20ae0*/  LD.E.64 R8, desc[UR44][R16.64+0xa8] ;  /* 0x0000a82c10087980 */ /* 0x000f28000c101b00 */
[----:B-----5:R0:W-:Y:S04]  /*20af0*/  ST.E desc[UR44][R2.64], R13 ;  /* 0x0000000d02007985 */ /* 0x0201e8000c10192c */
[----:B-1----:R-:W5:Y:S04]  /*20b00*/  LD.E R19, desc[UR44][R4.64] ;  /* 0x0000002c04137980 */ /* 0x002f68000c101900 */
[----:B-----5:R1:W-:Y:S04]  /*20b10*/  ST.E desc[UR44][R4.64], R19 ;  /* 0x0000001304007985 */ /* 0x0203e8000c10192c */
[----:B--2---:R-:W2:Y:S04]  /*20b20*/  LD.E R21, desc[UR44][R6.64] ;  /* 0x0000002c06157980 */ /* 0x004ea8000c101900 */
[----:B--2---:R2:W-:Y:S04]  /*20b30*/  ST.E desc[UR44][R6.64], R21 ;  /* 0x0000001506007985 */ /* 0x0045e8000c10192c */
[----:B---3--:R-:W3:Y:S04]  /*20b40*/  LD.E R25, desc[UR44][R16.64+0x240] ;  /* 0x0002402c10197980 */ /* 0x008ee8000c101900 */
[----:B----4-:R-:W4:Y:S04]  /*20b50*/  LD.E R15, desc[UR44][R16.64+0x244] ;  /* 0x0002442c100f7980 */ /* 0x010f28000c101900 */
        /* <DEDUP_REMOVED lines=1184> */
.L_x_3754:
[----:B------:R-:W-:Y:S05]  /*25560*/  BSYNC B0 ;  /* 0x0000000000007941 */ /* 0x000fea0003800000 */
.L_x_3753:
[----:B------:R-:W-:Y:S05]  /*25570*/  @P0 BRA `(.L_x_3755) ;  /* 0xffffff6400500947 */ /* 0x000fea000383ffff */
.L_x_3736:
[----:B------:R-:W-:-:S13]  /*25580*/  ISETP.GE.AND P0, PT, R0, R164, PT ;  /* 0x000000a40000720c */ /* 0x000fda0003f06270 */
[----:B------:R-:W-:Y:S05]  /*25590*/  @!P0 BRA `(.L_x_3756) ;  /* 0x000000a8009c8947 */ /* 0x000fea0003800000 */
.L_x_3785:
        /* <DEDUP_REMOVED lines=20> */
.L_x_3758:
[----:B------:R-:W-:Y:S05]  /*256e0*/  BSYNC B0 ;  /* 0x0000000000007941 */ /* 0x000fea0003800000 */
.L_x_3757:
        /* <DEDUP_REMOVED lines=13> */
.L_x_3760:
[----:B------:R-:W-:Y:S05]  /*257c0*/  BSYNC B0 ;  /* 0x0000000000007941 */ /* 0x000fea0003800000 */
.L_x_3759:
        /* <DEDUP_REMOVED lines=8> */
.L_x_3762:
[----:B------:R-:W-:Y:S05]  /*25850*/  BSYNC B0 ;  /* 0x0000000000007941 */ /* 0x000fea0003800000 */
.L_x_3761:
        /* <DEDUP_REMOVED lines=60> */
.L_x_3765:
[----:B------:R-:W-:Y:S05]  /*25c20*/  BSYNC B0 ;  /* 0x0000000000007941 */ /* 0x000fea0003800000 */
.L_x_3764:
        /* <DEDUP_REMOVED lines=13> */
.L_x_3767:
[----:B------:R-:W-:Y:S05]  /*25d00*/  BSYNC B0 ;  /* 0x0000000000007941 */ /* 0x000fea0003800000 */
.L_x_3766:
        /* <DEDUP_REMOVED lines=8> */
.L_x_3769:
[----:B------:R-:W-:Y:S05]  /*25d90*/  BSYNC B0 ;  /* 0x0000000000007941 */ /* 0x000fea0003800000 */
.L_x_3768:
        /* <DEDUP_REMOVED lines=469> */
[----:B------:R-:W4:Y:S04]  /*27af0*/  LDL R15, [R1+0x70] ;  /* 0x00007000010f7983 */ /* 0x000f280000100800 */
[----:B------:R-:W4:Y:S04]  /*27b00*/  LDL R18, [R1+0x118] ;  /* 0x0001180001127983 */ /* 0x000f280000100800 */
[----:B------:R-:W4:Y:S04]  /*27b10*/  LDL.128 R8, [R1+0x100] ;  /* 0x0001000001087983 */ /* 0x000f280000100c00 */
[----:B------:R-:W4:Y:S04]  /*27b20*/  LDL.128 R4, [R1+0xf0] ;  /* 0x0000f00001047983 */ /* 0x000f280000100c00 */
[----:B--2---:R3:W2:Y:S02]  /*27b30*/  LD.E R20, desc[UR44][R20.64] ;  /* 0x0000002c14147980 */ /* 0x0046a4000c101900 */
[----:B---3--:R-:W-:-:S02]  /*27b40*/  SHF.R.S32.HI R21, RZ, 0x1f, R58 ;  /* 0x0000001fff157819 */ /* 0x008fc4000001143a */
[----:B----4-:R-:W-:Y:S02]  /*27b50*/  ISETP.NE.AND P1, PT, R2, 0x1, PT ;  /* 0x000000010200780c */ /* 0x010fe40003f25270 */
[----:B------:R-:W-:Y:S01]  /*27b60*/  ISETP.GE.AND P2, PT, R9, 0x1, PT ;  /* 0x000000010900780c */ /* 0x000fe20003f46270 */
[----:B------:R-:W-:Y:S01]  /*27b70*/  BSSY B0, `(.L_x_3771) ;  /* 0x0000078000007945 */ /* 0x000fe20003800000 */
[----:B--2---:R-:W-:Y:S01]  /*27b80*/  FMUL.FTZ R14, R24, R20 ;  /* 0x00000014180e7220 */ /* 0x004fe20000410000 */
[----:B------:R-:W-:Y:S01]  /*27b90*/  LEA.HI R24, R21, R58, RZ, 0x7 ;  /* 0x0000003a15187211 */ /* 0x000fe200078f38ff */
[----:B0-----:R-:W-:-:S03]  /*27ba0*/  FMUL.FTZ R13, R27, R20 ;  /* 0x000000141b0d7220 */ /* 0x001fc60000410000 */
[----:B------:R-:W-:Y:S01]  /*27bb0*/  LOP3.LUT R27, R24, 0xffffff80, RZ, 0xc0, !PT ;  /* 0xffffff80181b7812 */ /* 0x000fe200078ec0ff */
[----:B------:R-:W-:-:S04]  /*27bc0*/  FMUL.FTZ R29, R29, R20 ;  /* 0x000000141d1d7220 */ /* 0x000fc80000410000 */
[----:B------:R-:W-:Y:S01]  /*27bd0*/  IMAD.IADD R27, R58, 0x1, -R27 ;  /* 0x000000013a1b7824 */ /* 0x000fe200078e0a1b */
[----:B------:R0:W2:Y:S01]  /*27be0*/  MUFU.TANH R59, R29 ;  /* 0x0000001d003b7308 */ /* 0x0000a20000002400 */
[----:B-1----:R-:W-:-:S03]  /*27bf0*/  FMUL.FTZ R12, R26, R20 ;  /* 0x000000141a0c7220 */ /* 0x002fc60000410000 */
[----:B------:R-:W-:Y:S02]  /*27c00*/  SHF.R.S32.HI R24, RZ, 0x1f, R27 ;  /* 0x0000001fff187819 */ /* 0x000fe4000001141b */
[----:B0-----:R-:W-:Y:S02]  /*27c10*/  LEA.HI R29, R21, R58, RZ, 0x2 ;  /* 0x0000003a151d7211 */ /* 0x001fe400078f10ff */
[-C--:B------:R-:W-:Y:S01]  /*27c20*/  LEA.HI R26, R24, R27.reuse, RZ, 0x2 ;  /* 0x0000001b181a7211 */ /* 0x080fe200078f10ff */
[----:B------:R-:W-:Y:S01]  /*27c30*/  FMUL.FTZ R56, R30, R20 ;  /* 0x000000141e387220 */ /* 0x000fe20000410000 */
[----:B------:R-:W-:Y:S02]  /*27c40*/  LOP3.LUT R29, R29, 0xfffffffc, RZ, 0xc0, !PT ;  /* 0xfffffffc1d1d7812 */ /* 0x000fe400078ec0ff */
[--C-:B------:R-:W-:Y:S02]  /*27c50*/  SHF.R.S32.HI R21, RZ, 0x2, R26.reuse ;  /* 0x00000002ff157819 */ /* 0x100fe4000001141a */
[----:B------:R-:W-:Y:S01]  /*27c60*/  SHF.R.S32.HI R30, RZ, 0x1f, R26 ;  /* 0x0000001fff1e7819 */ /* 0x000fe2000001141a */
[----:B------:R-:W-:Y:S01]  /*27c70*/  IMAD.IADD R29, R58, 0x1, -R29 ;  /* 0x000000013a1d7824 */ /* 0x000fe200078e0a1d */
[----:B------:R-:W-:-:S02]  /*27c80*/  LEA.HI R24, R24, R27, RZ, 0x5 ;  /* 0x0000001b18187211 */ /* 0x000fc400078f28ff */
[----:B------:R-:W-:Y:S01]  /*27c90*/  LEA.HI R30, R30, R21, RZ, 0x3 ;  /* 0x000000151e1e7211 */ /* 0x000fe200078f18ff */
[-C--:B------:R-:W-:Y:S01]  /*27ca0*/  FMUL.FTZ R57, R31, R20.reuse ;  /* 0x000000141f397220 */ /* 0x080fe20000410000 */
[----:B------:R-:W-:Y:S01]  /*27cb0*/  FMUL.FTZ R32, R32, R20 ;  /* 0x0000001420207220 */ /* 0x000fe20000410000 */
[----:B------:R-:W-:Y:S02]  /*27cc0*/  LEA.HI R31, R29, R29, RZ, 0x1 ;  /* 0x0000001d1d1f7211 */ /* 0x000fe400078f08ff */
[----:B------:R-:W-:Y:S02]  /*27cd0*/  LOP3.LUT R30, R30, 0xfffffff8, RZ, 0xc0, !PT ;  /* 0xfffffff81e1e7812 */ /* 0x000fe400078ec0ff */
[----:B------:R-:W-:Y:S01]  /*27ce0*/  SHF.R.S32.HI R24, RZ, 0x5, R24 ;  /* 0x00000005ff187819 */ /* 0x000fe20000011418 */
[----:B------:R0:W1:Y:S02]  /*27cf0*/  MUFU.TANH R60, R32 ;  /* 0x00000020003c7308 */ /* 0x0000640000002400 */
[----:B------:R-:W-:-:S02]  /*27d00*/  IMAD.IADD R30, R21, 0x1, -R30 ;  /* 0x00000001151e7824 */ /* 0x000fc400078e0a1e */
[----:B------:R-:W-:Y:S01]  /*27d10*/  IMAD R15, R15, 0x4, R24 ;  /* 0x000000040f0f7824 */ /* 0x000fe200078e0218 */
[----:B0-----:R-:W-:-:S03]  /*27d20*/  LOP3.LUT R32, R31, 0x1ffffffe, RZ, 0xc0, !PT ;  /* 0x1ffffffe1f207812 */ /* 0x001fc600078ec0ff */
[----:B------:R-:W-:Y:S02]  /*27d30*/  IMAD.U32 R15, R15, 0x10, R30 ;  /* 0x000000100f0f7824 */ /* 0x000fe400078e001e */
        /* <DEDUP_REMOVED lines=67> */
[----:B------:R3:W0:Y:S01]  /*28170*/  MUFU.TANH R65, R39 ;  /* 0x0000002700417308 */ /* 0x0006220000002400 */
[----:B--2---:R-:W-:-:S04]  /*28180*/  IMAD.IADD R35, R18, 0x1, R7 ;  /* 0x0000000112237824 */ /* 0x004fc800078e0207 */
[----:B----4-:R-:W-:Y:S02]  /*28190*/  IMAD.IADD R6, R35, 0x1, R24 ;  /* 0x0000000123067824 */ /* 0x010fe400078e0218 */
[----:B---3--:R-:W-:-:S04]  /*281a0*/  IMAD.IADD R39, R18, 0x1, R3 ;  /* 0x0000000112277824 */ /* 0x008fc800078e0203 */
[----:B------:R-:W-:Y:S01]  /*281b0*/  IMAD.IADD R3, R39, 0x1, R24 ;  /* 0x0000000127037824 */ /* 0x000fe200078e0218 */
[----:B-1----:R-:W-:Y:S06]  /*281c0*/  @!P2 BRA `(.L_x_3772) ;  /* 0x000000000048a947 */ /* 0x002fec0003800000 */
        /* <DEDUP_REMOVED lines=10> */
.L_x_3774:
[----:B------:R-:W-:-:S13]  /*28270*/  ISETP.NE.AND P1, PT, R9, 0x1, PT ;  /* 0x000000010900780c */ /* 0x000fda0003f25270 */
[----:B------:R-:W-:-:S05]  /*28280*/  @P1 IMAD.HI.U32 R8, R7, R10, RZ ;  /* 0x0000000a07081227 */ /* 0x000fca00078e00ff */
[----:B------:R-:W-:-:S07]  /*28290*/  @P1 SHF.R.U32.HI R7, RZ, R11, R8 ;  /* 0x0000000bff071219 */ /* 0x000fce0000011608 */
.L_x_3775:
[----:B------:R-:W-:Y:S05]  /*282a0*/  BSYNC B1 ;  /* 0x0000000000017941 */ /* 0x000fea0003800000 */
.L_x_3773:
[----:B------:R-:W-:-:S04]  /*282b0*/  IMAD R7, R7, R9, -R38 ;  /* 0x0000000907077224 */ /* 0x000fc800078e0a26 */
[----:B------:R-:W-:-:S05]  /*282c0*/  IMAD R8, R2, -0x2, R7 ;  /* 0xfffffffe02087824 */ /* 0x000fca00078e0207 */
[----:B------:R-:W-:Y:S02]  /*282d0*/  VIMNMX R3, R3, R8, !PT ;  /* 0x0000000803037248 */ /* 0x000fe40007fe0100 */
[----:B------:R-:W-:-:S07]  /*282e0*/  VIADDMNMX R6, R8, R9, R6, PT ;  /* 0x0000000908067246 */ /* 0x000fce0003800106 */
.L_x_3772:
[----:B------:R-:W-:Y:S05]  /*282f0*/  BSYNC B0 ;  /* 0x0000000000007941 */ /* 0x000fea0003800000 */
.L_x_3771:
        /* <DEDUP_REMOVED lines=8> */
[----:B------:R-:W-:Y:S02]  /*28380*/  ISETP.GT.AND P2, PT, R3, 0x1, !P2 ;  /* 0x000000010300780c */ /* 0x000fe40005744270 */
[----:B------:R-:W-:Y:S02]  /*28390*/  ISETP.GE.AND P3, PT, R55, 0xa, PT ;  /* 0x0000000a3700780c */ /* 0x000fe40003f66270 */
[----:B0-----:R-:W-:Y:S02]  /*283a0*/  FSEL R31, R28, -INF , !P1 ;  /* 0xff8000001c1f7808 */ /* 0x001fe40004800000 */
[----:B------:R-:W-:Y:S02]  /*283b0*/  ISETP.LT.OR P2, PT, R6, 0x2, P2 ;  /* 0x000000020600780c */ /* 0x000fe40001741670 */
[----:B------:R-:W-:Y:S02]  /*283c0*/  ISETP.GT.AND P1, PT, R3, 0x9, !P3 ;  /* 0x000000090300780c */ /* 0x000fe40005f24270 */
[----:B------:R-:W-:-:S02]  /*283d0*/  FSEL R33, R25, -INF , !P2 ;  /* 0xff80000019217808 */ /* 0x000fc40005000000 */
[C---:B------:R-:W-:Y:S01]  /*283e0*/  ISETP.LT.OR P1, PT, R6.reuse, 0xa, P1 ;  /* 0x0000000a0600780c */ /* 0x040fe20000f21670 */
        /* <DEDUP_REMOVED lines=76> */
.L_x_3779:
[----:B------:R-:W-:-:S13]  /*288b0*/  ISETP.NE.AND P6, PT, R9, 0x1, PT ;  /* 0x000000010900780c */ /* 0x000fda0003fc5270 */
[----:B------:R-:W-:-:S05]  /*288c0*/  @P6 IMAD.HI.U32 R10, R4, R10, RZ ;  /* 0x0000000a040a6227 */ /* 0x000fca00078e00ff */
[----:B------:R-:W-:-:S07]  /*288d0*/  @P6 SHF.R.U32.HI R4, RZ, R11, R10 ;  /* 0x0000000bff046219 */ /* 0x000fce000001160a */
.L_x_3780:
[----:B------:R-:W-:Y:S05]  /*288e0*/  BSYNC B1 ;  /* 0x0000000000017941 */ /* 0x000fea0003800000 */
.L_x_3778:
[----:B------:R-:W-:-:S04]  /*288f0*/  IMAD R3, R4, R9, -R38 ;  /* 0x0000000904037224 */ /* 0x000fc800078e0a26 */
[----:B------:R-:W-:-:S05]  /*28900*/  IMAD R2, R2, -0x2, R3 ;  /* 0xfffffffe02027824 */ /* 0x000fca00078e0203 */
[----:B------:R-:W-:Y:S02]  /*28910*/  VIADDMNMX R6, R2, R9, R6, PT ;  /* 0x0000000902067246 */ /* 0x000fe40003800106 */
[----:B------:R-:W-:-:S07]  /*28920*/  VIMNMX R39, R39, R2, !PT ;  /* 0x0000000227277248 */ /* 0x000fce0007fe0100 */
.L_x_3777:
[----:B------:R-:W-:Y:S05]  /*28930*/  BSYNC B0 ;  /* 0x0000000000007941 */ /* 0x000fea0003800000 */
.L_x_3776:
        /* <DEDUP_REMOVED lines=43> */
[----:B------:R-:W-:Y:S02]  /*28bf0*/  ISETP.LT.OR P5, PT, R6, 0x29, P5 ;  /* 0x000000290600780c */ /* 0x000fe40002fa1670 */
[----:B------:R-:W-:Y:S02]  /*28c00*/  ISETP.GT.AND P1, PT, R39, 0x29, !P1 ;  /* 0x000000292700780c */ /* 0x000fe40004f24270 */
[----:B------:R-:W-:-:S02]  /*28c10*/  FSEL R9, R46, -INF , !P5 ;  /* 0xff8000002e097808 */ /* 0x000fc40006800000 */
[C---:B------:R-:W-:Y:S02]  /*28c20*/  ISETP.GT.AND P2, PT, R39.reuse, 0x30, !P2 ;  /* 0x000000302700780c */ /* 0x040fe40005744270 */
[C---:B------:R-:W-:Y:S02]  /*28c30*/  ISETP.LT.OR P1, PT, R6.reuse, 0x2a, P1 ;  /* 0x0000002a0600780c */ /* 0x040fe40000f21670 */
[C---:B------:R-:W-:Y:S02]  /*28c40*/  ISETP.GT.AND P3, PT, R39.reuse, 0x31, !P3 ;  /* 0x000000312700780c */ /* 0x040fe40005f64270 */
[----:B------:R-:W-:Y:S02]  /*28c50*/  ISETP.LT.OR P2, PT, R6, 0x31, P2 ;  /* 0x000000310600780c */ /* 0x000fe40001741670 */
[----:B------:R-:W-:Y:S02]  /*28c60*/  FSEL R53, R34, -INF , !P1 ;  /* 0xff80000022357808 */ /* 0x000fe40004800000 */
        /* <DEDUP_REMOVED lines=91> */
.L_x_3782:
[----:B------:R-:W-:Y:S05]  /*29220*/  BSYNC B0 ;  /* 0x0000000000007941 */ /* 0x000fea0003800000 */
.L_x_3781:
        /* <DEDUP_REMOVED lines=24> */
[-CC-:B------:R-:W-:Y:S01]  /*293b0*/  FFMA.FTZ R37, R37, R19.reuse, -R4.reuse ;  /* 0x0000001325257223 */ /* 0x180fe20000010804 */
[----:B------:R-:W5:Y:S01]  /*293c0*/  MUFU.EX2 R3, R3 ;  /* 0x0000000300037308 */ /* 0x000f620000000800 */
[-CC-:B------:R-:W-:Y:S01]  /*293d0*/  FFMA.FTZ R36, R36, R19.reuse, -R4.reuse ;  /* 0x0000001324247223 */ /* 0x180fe20000010804 */
[-CC-:B------:R-:W-:Y:S01]  /*293e0*/  FFMA.FTZ R35, R35, R19.reuse, -R4.reuse ;  /* 0x0000001323237223 */ /* 0x180fe20000010804 */
[-C--:B------:R-:W-:Y:S01]  /*293f0*/  FFMA.FTZ R32, R32, R19.reuse, -R4 ;  /* 0x0000001320207223 */ /* 0x080fe20000010804 */
[-CC-:B------:R-:W-:Y:S01]  /*29400*/  FFMA.FTZ R8, R8, R19.reuse, -R40.reuse ;  /* 0x0000001308087223 */ /* 0x180fe20000010828 */
[-C--:B------:R-:W-:Y:S01]  /*29410*/  FFMA.FTZ R28, R28, R19.reuse, -R40 ;  /* 0x000000131c1c7223 */ /* 0x080fe20000010828 */
[-C--:B------:R-:W-:Y:S01]  /*29420*/  FFMA.FTZ R14, R14, R19.reuse, -R4 ;  /* 0x000000130e0e7223 */ /* 0x080fe20000010804 */
[-C--:B------:R-:W-:Y:S01]  /*29430*/  FFMA.FTZ R27, R27, R19.reuse, -R40 ;  /* 0x000000131b1b7223 */ /* 0x080fe20000010828 */
[----:B------:R-:W1:Y:S01]  /*29440*/  MUFU.EX2 R38, R38 ;  /* 0x0000002600267308 */ /* 0x000e620000000800 */
[-C--:B------:R-:W-:Y:S01]  /*29450*/  FFMA.FTZ R13, R13, R19.reuse, -R4 ;  /* 0x000000130d0d7223 */ /* 0x080fe20000010804 */
[-C--:B------:R-:W-:Y:S01]  /*29460*/  FFMA.FTZ R26, R26, R19.reuse, -R40 ;  /* 0x000000131a1a7223 */ /* 0x080fe20000010828 */
[-C--:B------:R-:W-:Y:S01]  /*29470*/  FFMA.FTZ R12, R12, R19.reuse, -R4 ;  /* 0x000000130c0c7223 */ /* 0x080fe20000010804 */
[-C--:B------:R-:W-:Y:S01]  /*29480*/  FFMA.FTZ R25, R25, R19.reuse, -R40 ;  /* 0x0000001319197223 */ /* 0x080fe20000010828 */
[-C--:B------:R-:W-:Y:S01]  /*29490*/  FFMA.FTZ R11, R11, R19.reuse, -R4 ;  /* 0x000000130b0b7223 */ /* 0x080fe20000010804 */
[-CC-:B------:R-:W-:Y:S01]  /*294a0*/  FFMA.FTZ R24, R24, R19.reuse, -R40.reuse ;  /* 0x0000001318187223 */ /* 0x180fe20000010828 */
[-C--:B------:R-:W-:Y:S01]  /*294b0*/  FFMA.FTZ R21, R21, R19.reuse, -R40 ;  /* 0x0000001315157223 */ /* 0x080fe20000010828 */
[----:B------:R-:W-:Y:S01]  /*294c0*/  MUFU.EX2 R168, R33 ;  /* 0x0000002100a87308 */ /* 0x000fe20000000800 */
[----:B-----5:R-:W-:Y:S01]  /*294d0*/  FADD.FTZ R5, R3, R46 ;  /* 0x0000002e03057221 */ /* 0x020fe20000010000 */
[-CC-:B------:R-:W-:Y:S01]  /*294e0*/  FFMA.FTZ R20, R20, R19.reuse, -R40.reuse ;  /* 0x0000001314147223 */ /* 0x180fe20000010828 */
[-CC-:B------:R-:W-:Y:S01]  /*294f0*/  FFMA.FTZ R18, R18, R19.reuse, -R40.reuse ;  /* 0x0000001312127223 */ /* 0x180fe20000010828 */
[-CC-:B------:R-:W-:Y:S01]  /*29500*/  FFMA.FTZ R15, R15, R19.reuse, -R40.reuse ;  /* 0x000000130f0f7223 */ /* 0x180fe20000010828 */
[-C--:B------:R-:W-:Y:S01]  /*29510*/  FFMA.FTZ R7, R7, R19.reuse, -R40 ;  /* 0x0000001307077223 */ /* 0x080fe20000010828 */
[-CC-:B------:R-:W-:Y:S01]  /*29520*/  FFMA.FTZ R10, R10, R19.reuse, -R4.reuse ;  /* 0x000000130a0a7223 */ /* 0x180fe20000010804 */
[----:B------:R-:W-:Y:S01]  /*29530*/  FFMA.FTZ R9, R9, R19, -R4 ;  /* 0x0000001309097223 */ /* 0x000fe20000010804 */
[----:B------:R-:W2:Y:S08]  /*29540*/  MUFU.EX2 R37, R37 ;  /* 0x0000002500257308 */ /* 0x000eb00000000800 */
[----:B------:R-:W-:Y:S08]  /*29550*/  MUFU.EX2 R31, R31 ;  /* 0x0000001f001f7308 */ /* 0x000ff00000000800 */
[----:B------:R-:W3:Y:S08]  /*29560*/  MUFU.EX2 R36, R36 ;  /* 0x0000002400247308 */ /* 0x000ef00000000800 */
[----:B------:R-:W-:Y:S08]  /*29570*/  MUFU.EX2 R30, R30 ;  /* 0x0000001e001e7308 */ /* 0x000ff00000000800 */
[----:B------:R-:W4:Y:S08]  /*29580*/  MUFU.EX2 R35, R35 ;  /* 0x0000002300237308 */ /* 0x000f300000000800 */
[----:B------:R-:W5:Y:S08]  /*29590*/  MUFU.EX2 R29, R29 ;  /* 0x0000001d001d7308 */ /* 0x000f700000000800 */
[----:B------:R1:W-:Y:S08]  /*295a0*/  MUFU.EX2 R182, R8 ;  /* 0x0000000800b67308 */ /* 0x0003f00000000800 */
[----:B------:R-:W0:Y:S01]  /*295b0*/  MUFU.EX2 R32, R32 ;  /* 0x0000002000207308 */ /* 0x000e220000000800 */
[----:B-1----:R-:W-:-:S04]  /*295c0*/  FADD.FTZ R8, R38, R47 ;  /* 0x0000002f26087221 */ /* 0x002fc80000010000 */
[----:B--2---:R-:W-:-:S03]  /*295d0*/  FADD.FTZ R33, R37, R8 ;  /* 0x0000000825217221 */ /* 0x004fc60000010000 */
[----:B------:R1:W-:Y:S01]  /*295e0*/  MUFU.EX2 R173, R14 ;  /* 0x0000000e00ad7308 */ /* 0x0003e20000000800 */
[----:B---3--:R-:W-:-:S04]  /*295f0*/  FADD.FTZ R8, R36, R33 ;  /* 0x0000002124087221 */ /* 0x008fc80000010000 */
[----:B----4-:R-:W-:Y:S01]  /*29600*/  FADD.FTZ R33, R35, R8 ;  /* 0x0000000823217221 */ /* 0x010fe20000010000 */
[-CC-:B------:R-:W-:Y:S02]  /*29610*/  FFMA.FTZ R8, R55, R19.reuse, -R4.reuse ;  /* 0x0000001337087223 */ /* 0x180fe40000010804 */
[----:B------:R-:W2:Y:S01]  /*29620*/  MUFU.EX2 R28, R28 ;  /* 0x0000001c001c7308 */ /* 0x000ea20000000800 */
[----:B-1----:R-:W-:Y:S01]  /*29630*/  FADD.FTZ R14, R168, R5 ;  /* 0x00000005a80e7221 */ /* 0x002fe20000010000 */
[----:B------:R-:W-:-:S03]  /*29640*/  FFMA.FTZ R5, R53, R19, -R4 ;  /* 0x0000001335057223 */ /* 0x000fc60000010804 */
[----:B------:R-:W-:-:S03]  /*29650*/  FADD.FTZ R39, R31, R14 ;  /* 0x0000000e1f277221 */ /* 0x000fc60000010000 */
[----:B------:R-:W1:Y:S01]  /*29660*/  MUFU.EX2 R27, R27 ;  /* 0x0000001b001b7308 */ /* 0x000e620000000800 */
[----:B------:R-:W-:-:S04]  /*29670*/  FADD.FTZ R40, R30, R39 ;  /* 0x000000271e287221 */ /* 0x000fc80000010000 */
[----:B-----5:R-:W-:Y:S01]  /*29680*/  FADD.FTZ R39, R29, R40 ;  /* 0x000000281d277221 */ /* 0x020fe20000010000 */
[----:B0-----:R-:W-:Y:S02]  /*29690*/  FADD.FTZ R40, R32, R33 ;  /* 0x0000002120287221 */ /* 0x001fe40000010000 */
[----:B------:R-:W-:Y:S01]  /*296a0*/  MUFU.EX2 R13, R13 ;  /* 0x0000000d000d7308 */ /* 0x000fe20000000800 */
[----:B--2---:R-:W-:Y:S01]  /*296b0*/  FADD.FTZ R42, R28, R39 ;  /* 0x000000271c2a7221 */ /* 0x004fe20000010000 */
[----:B------:R-:W-:-:S06]  /*296c0*/  FADD.FTZ R40, R173, R40 ;  /* 0x00000028ad287221 */ /* 0x000fcc0000010000 */
[----:B------:R-:W0:Y:S01]  /*296d0*/  MUFU.EX2 R26, R26 ;  /* 0x0000001a001a7308 */ /* 0x000e220000000800 */
[----:B-1----:R-:W-:-:S07]  /*296e0*/  FADD.FTZ R33, R27, R42 ;  /* 0x0000002a1b217221 */ /* 0x002fce0000010000 */
[----:B------:R-:W-:Y:S08]  /*296f0*/  MUFU.EX2 R12, R12 ;  /* 0x0000000c000c7308 */ /* 0x000ff00000000800 */
[----:B------:R-:W1:Y:S01]  /*29700*/  MUFU.EX2 R25, R25 ;  /* 0x0000001900197308 */ /* 0x000e620000000800 */
[----:B0-----:R-:W-:-:S07]  /*29710*/  FADD.FTZ R42, R26, R33 ;  /* 0x000000211a2a7221 */ /* 0x001fce0000010000 */
[----:B------:R-:W0:Y:S08]  /*29720*/  MUFU.EX2 R11, R11 ;  /* 0x0000000b000b7308 */ /* 0x000e300000000800 */
[----:B------:R-:W-:Y:S01]  /*29730*/  MUFU.EX2 R24, R24 ;  /* 0x0000001800187308 */ /* 0x000fe20000000800 */
[----:B-1----:R-:W-:-:S07]  /*29740*/  FADD.FTZ R33, R25, R42 ;  /* 0x0000002a19217221 */ /* 0x002fce0000010000 */
[----:B------:R-:W1:Y:S08]  /*29750*/  MUFU.EX2 R10, R10 ;  /* 0x0000000a000a7308 */ /* 0x000e700000000800 */
[----:B------:R-:W2:Y:S08]  /*29760*/  MUFU.EX2 R21, R21 ;  /* 0x0000001500157308 */ /* 0x000eb00000000800 */
[----:B------:R3:W-:Y:S08]  /*29770*/  MUFU.EX2 R179, R9 ;  /* 0x0000000900b37308 */ /* 0x0007f00000000800 */
[----:B------:R4:W-:Y:S01]  /*29780*/  MUFU.EX2 R14, R5 ;  /* 0x00000005000e7308 */ /* 0x0009e20000000800 */
[----:B---3--:R-:W-:-:S07]  /*29790*/  FFMA.FTZ R9, R51, R19, -R4 ;  /* 0x0000001333097223 */ /* 0x008fce0000010804 */
[----:B------:R-:W3:Y:S01]  /*297a0*/  MUFU.EX2 R20, R20 ;  /* 0x0000001400147308 */ /* 0x000ee20000000800 */
[----:B----4-:R-:W-:-:S04]  /*297b0*/  FADD.FTZ R5, R13, R40 ;  /* 0x000000280d057221 */ /* 0x010fc80000010000 */
[----:B------:R-:W-:Y:S01]  /*297c0*/  FADD.FTZ R44, R12, R5 ;  /* 0x000000050c2c7221 */ /* 0x000fe20000010000 */
[-CC-:B------:R-:W-:Y:S01]  /*297d0*/  FFMA.FTZ R5, R57, R19.reuse, -R4.reuse ;  /* 0x0000001339057223 */ /* 0x180fe20000010804 */
[----:B------:R-:W-:Y:S01]  /*297e0*/  FFMA.FTZ R4, R34, R19, -R4 ;  /* 0x0000001322047223 */ /* 0x000fe20000010804 */
[----:B------:R-:W4:Y:S01]  /*297f0*/  MUFU.EX2 R18, R18 ;  /* 0x0000001200127308 */ /* 0x000f220000000800 */
[----:B0-----:R-:W-:-:S04]  /*29800*/  FADD.FTZ R39, R11, R44 ;  /* 0x0000002c0b277221 */ /* 0x001fc80000010000 */
[----:B-1----:R-:W-:-:S03]  /*29810*/  FADD.FTZ R42, R10, R39 ;  /* 0x000000270a2a7221 */ /* 0x002fc60000010000 */
[----:B------:R0:W-:Y:S08]  /*29820*/  MUFU.EX2 R181, R8 ;  /* 0x0000000800b57308 */ /* 0x0001f00000000800 */
[----:B------:R-:W1:Y:S01]  /*29830*/  MUFU.EX2 R15, R15 ;  /* 0x0000000f000f7308 */ /* 0x000e620000000800 */
[----:B0-----:R-:W-:-:S04]  /*29840*/  FADD.FTZ R8, R24, R33 ;  /* 0x0000002118087221 */ /* 0x001fc80000010000 */
[----:B--2---:R-:W-:-:S03]  /*29850*/  FADD.FTZ R19, R21, R8 ;  /* 0x0000000815137221 */ /* 0x004fc60000010000 */
[----:B------:R0:W2:Y:S01]  /*29860*/  MUFU.EX2 R40, R9 ;  /* 0x0000000900287308 */ /* 0x0000a20000000800 */
[----:B---3--:R-:W-:-:S07]  /*29870*/  FADD.FTZ R19, R20, R19 ;  /* 0x0000001314137221 */ /* 0x008fce0000010000 */
[----:B------:R-:W3:Y:S01]  /*29880*/  MUFU.EX2 R7, R7 ;  /* 0x0000000700077308 */ /* 0x000ee20000000800 */
[----:B0-----:R-:W-:Y:S01]  /*29890*/  FADD.FTZ R9, R179, R42 ;  /* 0x0000002ab3097221 */ /* 0x001fe20000010000 */
[----:B----4-:R-:W-:-:S03]  /*298a0*/  FADD.FTZ R42, R18, R19 ;  /* 0x00000013122a7221 */ /* 0x010fc60000010000 */
[----:B------:R-:W-:Y:S01]  /*298b0*/  FADD.FTZ R8, R14, R9 ;  /* 0x000000090e087221 */ /* 0x000fe20000010000 */
[----:B-1----:R-:W-:Y:S02]  /*298c0*/  FADD.FTZ R42, R15, R42 ;  /* 0x0000002a0f2a7221 */ /* 0x002fe40000010000 */
[----:B------:R3:W0:Y:S01]  /*298d0*/  MUFU.EX2 R183, R5 ;  /* 0x0000000500b77308 */ /* 0x0006220000000800 */
[----:B------:R-:W-:-:S04]  /*298e0*/  FADD.FTZ R9, R181, R8 ;  /* 0x00000008b5097221 */ /* 0x000fc80000010000 */
[----:B--2---:R-:W-:-:S03]  /*298f0*/  FADD.FTZ R8, R40, R9 ;  /* 0x0000000928087221 */ /* 0x004fc60000010000 */
[----:B------:R-:W1:Y:S01]  /*29900*/  MUFU.EX2 R34, R4 ;  /* 0x0000000400227308 */ /* 0x000e620000000800 */
[----:B---3--:R-:W-:-:S04]  /*29910*/  FADD.FTZ R5, R7, R42 ;  /* 0x0000002a07057221 */ /* 0x008fc80000010000 */
[----:B------:R-:W-:Y:S01]  /*29920*/  FADD.FTZ R19, R182, R5 ;  /* 0x00000005b6137221 */ /* 0x000fe20000010000 */
[----:B0-----:R-:W-:-:S04]  /*29930*/  FADD.FTZ R9, R183, R8 ;  /* 0x00000008b7097221 */ /* 0x001fc80000010000 */
        /* <DEDUP_REMOVED lines=38> */
[----:B------:R-:W-:Y:S04]  /*29ba0*/  ST.E desc[UR44][R16.64+0x230], R7 ;  /* 0x0002300710007985 */ /* 0x000fe8000c10192c */
[----:B0-----:R-:W2:Y:S02]  /*29bb0*/  LD.E R3, desc[UR44][R4.64] ;  /* 0x0000002c04037980 */ /* 0x001ea4000c101900 */
        /* <DEDUP_REMOVED lines=64> */
[----:B------:R-:W-:Y:S01]  /*29fc0*/  ULOP3.LUT UR5, UR4, 0x8, URZ, 0xfc, !UPT ;  /* 0x0000000804057892 */ /* 0x000fe2000f8efc3f */
        /* <DEDUP_REMOVED lines=64> */
[----:B------:R-:W-:Y:S01]  /*2a3d0*/  IMAD.U32 R2, RZ, RZ, UR5 ;  /* 0x00000005ff027e24 */ /* 0x000fe2000f8e00ff */
        /* <DEDUP_REMOVED lines=62> */
[----:B------:R-:W-:Y:S01]  /*2a7c0*/  ULOP3.LUT UR6, UR4, 0xc, URZ, 0xfc, !UPT ;  /* 0x0000000c04067892 */ /* 0x000fe2000f8efc3f */
[----:B------:R-:W-:-:S05]  /*2a7d0*/  IMAD.U32 R9, RZ, RZ, UR7 ;  /* 0x00000007ff097e24 */ /* 0x000fca000f8e00ff */
[----:B------:R-:W-:Y:S02]  /*2a7e0*/  IMAD.U32 R8, RZ, RZ, UR6 ;  /* 0x00000006ff087e24 */ /* 0x000fe4000f8e00ff */
[----:B---3--:R-:W-:-:S05]  /*2a7f0*/  FMUL.FTZ R7, R6, R7 ;  /* 0x0000000706077220 */ /* 0x008fca0000410000 */
[----:B------:R0:W-:Y:S04]  /*2a800*/  ST.E desc[UR44][R2.64], R7 ;  /* 0x0000000702007985 */ /* 0x0001e8000c10192c */
[----:B------:R-:W3:Y:S01]  /*2a810*/  LD.E R9, desc[UR44][R8.64] ;  /* 0x0000002c08097980 */ /* 0x000ee2000c101900 */
[----:B------:R-:W-:Y:S02]  /*2a820*/  IMAD.U32 R10, RZ, RZ, UR6 ;  /* 0x00000006ff0a7e24 */ /* 0x000fe4000f8e00ff */
[----:B------:R-:W-:Y:S02]  /*2a830*/  IMAD.U32 R11, RZ, RZ, UR7 ;  /* 0x00000007ff0b7e24 */ /* 0x000fe4000f8e00ff */
[----:B---3--:R-:W-:-:S05]  /*2a840*/  FMUL.FTZ R13, R6, R9 ;  /* 0x00000009060d7220 */ /* 0x008fca0000410000 */
[----:B------:R3:W-:Y:S04]  /*2a850*/  ST.E desc[UR44][R10.64], R13 ;  /* 0x0000000d0a007985 */ /* 0x0007e8000c10192c */
[----:B------:R-:W4:Y:S04]  /*2a860*/  LD.E R133, desc[UR44][R16.64+0x42c] ;  /* 0x00042c2c10857980 */ /* 0x000f28000c101900 */
        /* <DEDUP_REMOVED lines=189> */
[----:B------:R-:W5:Y:S04]  /*2b440*/  LD.E.64 R6, desc[UR44][R16.64+0xa8] ;  /* 0x0000a82c10067980 */ /* 0x000f68000c101b00 */
[----:B----4-:R-:W-:Y:S04]  /*2b450*/  ST.E desc[UR44][R4.64], R15 ;  /* 0x0000000f04007985 */ /* 0x010fe8000c10192c */
[----:B------:R-:W4:Y:S01]  /*2b460*/  LD.E R19, desc[UR44][R2.64] ;  /* 0x0000002c02137980 */ /* 0x000f22000c101900 */
[----:B--2---:R-:W-:-:S02]  /*2b470*/  IMAD.U32 R11, RZ, RZ, UR7 ;  /* 0x00000007ff0b7e24 */ /* 0x004fc4000f8e00ff */
[----:B------:R-:W-:Y:S01]  /*2b480*/  IMAD.U32 R12, RZ, RZ, UR6 ;  /* 0x00000006ff0c7e24 */ /* 0x000fe2000f8e00ff */
[----:B----4-:R-:W-:Y:S04]  /*2b490*/  ST.E desc[UR44][R2.64], R19 ;  /* 0x0000001302007985 */ /* 0x010fe8000c10192c */
[----:B------:R-:W2:Y:S01]  /*2b4a0*/  LD.E R11, desc[UR44][R10.64] ;  /* 0x0000002c0a0b7980 */ /* 0x000ea2000c101900 */
[----:B---3--:R-:W-:-:S05]  /*2b4b0*/  IMAD.U32 R13, RZ, RZ, UR7 ;  /* 0x00000007ff0d7e24 */ /* 0x008fca000f8e00ff */
[----:B--2---:R0:W-:Y:S04]  /*2b4c0*/  ST.E desc[UR44][R12.64], R11 ;  /* 0x0000000b0c007985 */ /* 0x0041e8000c10192c */
        /* <DEDUP_REMOVED lines=124> */
[----:B----4-:R0:W-:Y:S04]  /*2bc90*/  ST.E desc[UR44][R16.64+0x268], R11 ;  /* 0x0002680b10007985 */ /* 0x0101e8000c10192c */
[----:B--2---:R1:W-:Y:S04]  /*2bca0*/  ST.E desc[UR44][R16.64+0x378], R10 ;  /* 0x0003780a10007985 */ /* 0x0043e8000c10192c */
[----:B---3--:R-:W-:Y:S01]  /*2bcb0*/  ST.E desc[UR44][R16.64+0x240], R21 ;  /* 0x0002401510007985 */ /* 0x008fe2000c10192c */
[----:B0-----:R-:W-:-:S03]  /*2bcc0*/  IMAD.U32 R11, RZ, RZ, UR7 ;  /* 0x00000007ff0b7e24 */ /* 0x001fc6000f8e00ff */
[----:B-----5:R-:W-:Y:S01]  /*2bcd0*/  ST.E desc[UR44][R16.64+0x244], R25 ;  /* 0x0002441910007985 */ /* 0x020fe2000c10192c */
[----:B-1----:R-:W-:-:S03]  /*2bce0*/  IMAD.U32 R10, RZ, RZ, UR6 ;  /* 0x00000006ff0a7e24 */ /* 0x002fc6000f8e00ff */
        /* <DEDUP_REMOVED lines=121> */
[----:B------:R0:W5:Y:S04]  /*2c480*/  LD.E R27, desc[UR44][R10.64] ;  /* 0x0000002c0a1b7980 */ /* 0x000168000c101900 */
        /* <DEDUP_REMOVED lines=130> */
[----:B------:R-:W-:Y:S02]  /*2ccb0*/  IMAD.MOV.U32 R9, RZ, RZ, R7 ;  /* 0x000000ffff097224 */ /* 0x000fe400078e0007 */
[----:B0-----:R-:W-:Y:S02]  /*2ccc0*/  IMAD.U32 R10, RZ, RZ, UR6 ;  /* 0x00000006ff0a7e24 */ /* 0x001fe4000f8e00ff */
[----:B------:R-:W-:Y:S01]  /*2ccd0*/  IMAD.U32 R11, RZ, RZ, UR7 ;  /* 0x00000007ff0b7e24 */ /* 0x000fe2000f8e00ff */
[----:B--2---:R-:W-:-:S06]  /*2cce0*/  WARPGROUP.ARRIVE ;  /* 0x00000000000079c5 */ /* 0x004fcc0000000000 */
        /* <DEDUP_REMOVED lines=136> */
[----:B------:R-:W-:Y:S01]  /*2d570*/  IMAD.U32 R10, RZ, RZ, UR6 ;  /* 0x00000006ff0a7e24 */ /* 0x000fe2000f8e00ff */
[----:B------:R-:W-:Y:S01]  /*2d580*/  R2UR UR10, R8 ;  /* 0x00000000080a72ca */ /* 0x000fe200000e0000 */
[----:B------:R-:W-:Y:S01]  /*2d590*/  IMAD.U32 R11, RZ, RZ, UR7 ;  /* 0x00000007ff0b7e24 */ /* 0x000fe2000f8e00ff */
[----:B------:R-:W-:Y:S01]  /*2d5a0*/  R2UR UR11, R9 ;  /* 0x00000000090b72ca */ /* 0x000fe200000e0000 */
[----:B------:R-:W-:Y:S02]  /*2d5b0*/  VIADD R6, R6, 0x180 ;  /* 0x0000018006067836 */ /* 0x000fe40000000000 */
[----:B------:R-:W-:Y:S02]  /*2d5c0*/  IMAD.U32 R8, RZ, RZ, UR6 ;  /* 0x00000006ff087e24 */ /* 0x000fe4000f8e00ff */
[----:B------:R-:W-:Y:S01]  /*2d5d0*/  IMAD.U32 R9, RZ, RZ, UR7 ;  /* 0x00000007ff097e24 */ /* 0x000fe2000f8e00ff */
[----:B------:R-:W-:-:S02]  /*2d5e0*/  WARPGROUP.DEPBAR.LE gsb0, 0x0 ;  /* 0x00008000000079c5 */ /* 0x000fc40000010000 */
        /* <DEDUP_REMOVED lines=132> */
[----:B------:R-:W-:Y:S02]  /*2de30*/  IMAD.U32 R6, RZ, RZ, UR6 ;  /* 0x00000006ff067e24 */ /* 0x000fe4000f8e00ff */
[----:B------:R-:W-:Y:S01]  /*2de40*/  IMAD.U32 R7, RZ, RZ, UR7 ;  /* 0x00000007ff077e24 */ /* 0x000fe2000f8e00ff */
        /* <DEDUP_REMOVED lines=133> */
[----:B------:R-:W-:Y:S04]  /*2e6a0*/  ST.E desc[UR44][R4.64], R25 ;  /* 0x0000001904007985 */ /* 0x000fe8000c10192c */
        /* <DEDUP_REMOVED lines=128> */
[----:B------:R-:W2:Y:S01]  /*2eeb0*/  LD.E R13, desc[UR44][R4.64] ;  /* 0x0000002c040d7980 */ /* 0x000ea2000c101900 */
[----:B0-----:R-:W-:-:S02]  /*2eec0*/  IMAD.U32 R7, RZ, RZ, UR7 ;  /* 0x00000007ff077e24 */ /* 0x001fc4000f8e00ff */
[----:B------:R-:W-:Y:S01]  /*2eed0*/  IMAD.U32 R6, RZ, RZ, UR6 ;  /* 0x00000006ff067e24 */ /* 0x000fe2000f8e00ff */
[----:B--2---:R0:W-:Y:S04]  /*2eee0*/  ST.E desc[UR44][R4.64], R13 ;  /* 0x0000000d04007985 */ /* 0x0041e8000c10192c */
[----:B------:R-:W2:Y:S01]  /*2eef0*/  LD.E R15, desc[UR44][R2.64] ;  /* 0x0000002c020f7980 */ /* 0x000ea2000c101900 */
[----:B------:R-:W-:Y:S02]  /*2ef00*/  IMAD.U32 R8, RZ, RZ, UR6 ;  /* 0x00000006ff087e24 */ /* 0x000fe4000f8e00ff */
[----:B------:R-:W-:Y:S01]  /*2ef10*/  IMAD.U32 R9, RZ, RZ, UR7 ;  /* 0x00000007ff097e24 */ /* 0x000fe2000f8e00ff */
[----:B--2---:R2:W-:Y:S04]  /*2ef20*/  ST.E desc[UR44][R2.64], R15 ;  /* 0x0000000f02007985 */ /* 0x0045e8000c10192c */
[----:B------:R-:W3:Y:S04]  /*2ef30*/  LD.E R7, desc[UR44][R6.64] ;  /* 0x0000002c06077980 */ /* 0x000ee8000c101900 */
[----:B---3--:R3:W-:Y:S04]  /*2ef40*/  ST.E desc[UR44][R8.64], R7 ;  /* 0x0000000708007985 */ /* 0x0087e8000c10192c */
[----:B------:R-:W4:Y:S04]  /*2ef50*/  LD.E R19, desc[UR44][R16.64+0x240] ;  /* 0x0002402c10137980 */ /* 0x000f28000c101900 */
[----:B------:R-:W5:Y:S04]  /*2ef60*/  LD.E R21, desc[UR44][R16.64+0x244] ;  /* 0x0002442c10157980 */ /* 0x000f68000c101900 */
[----:B-1----:R-:W5:Y:S04]  /*2ef70*/  LD.E R11, desc[UR44][R16.64+0x248] ;  /* 0x0002482c100b7980 */ /* 0x002f68000c101900 */
[----:B------:R-:W5:Y:S04]  /*2ef80*/  LD.E R25, desc[UR44][R16.64+0x24c] ;  /* 0x00024c2c10197980 */ /* 0x000f68000c101900 */
[----:B0-----:R-:W5:Y:S04]  /*2ef90*/  LD.E R5, desc[UR44][R16.64+0x250] ;  /* 0x0002502c10057980 */ /* 0x001f68000c101900 */
[----:B------:R-:W5:Y:S04]  /*2efa0*/  LD.E R13, desc[UR44][R16.64+0x254] ;  /* 0x0002542c100d7980 */ /* 0x000f68000c101900 */
[----:B------:R-:W5:Y:S04]  /*2efb0*/  LD.E R27, desc[UR44][R16.64+0x258] ;  /* 0x0002582c101b7980 */ /* 0x000f68000c101900 */
[----:B--2---:R-:W2:Y:S04]  /*2efc0*/  LD.E R3, desc[UR44][R16.64+0x25c] ;  /* 0x00025c2c10037980 */ /* 0x004ea8000c101900 */
        /* <DEDUP_REMOVED lines=116> */
[----:B----4-:R0:W-:Y:S04]  /*2f710*/  ST.E desc[UR44][R16.64+0x240], R19 ;  /* 0x0002401310007985 */ /* 0x0101e8000c10192c */
[----:B-----5:R0:W-:Y:S04]  /*2f720*/  ST.E desc[UR44][R16.64+0x244], R21 ;  /* 0x0002441510007985 */ /* 0x0201e8000c10192c */
[----:B------:R0:W-:Y:S04]  /*2f730*/  ST.E desc[UR44][R16.64+0x248], R11 ;  /* 0x0002480b10007985 */ /* 0x0001e8000c10192c */
[----:B------:R0:W-:Y:S04]  /*2f740*/  ST.E desc[UR44][R16.64+0x24c], R25 ;  /* 0x00024c1910007985 */ /* 0x0001e8000c10192c */
[----:B------:R0:W-:Y:S04]  /*2f750*/  ST.E desc[UR44][R16.64+0x250], R5 ;  /* 0x0002500510007985 */ /* 0x0001e8000c10192c */
[----:B------:R0:W-:Y:S04]  /*2f760*/  ST.E desc[UR44][R16.64+0x254], R13 ;  /* 0x0002540d10007985 */ /* 0x0001e8000c10192c */
[----:B------:R0:W-:Y:S04]  /*2f770*/  ST.E desc[UR44][R16.64+0x258], R27 ;  /* 0x0002581b10007985 */ /* 0x0001e8000c10192c */
[----:B--2---:R0:W-:Y:S04]  /*2f780*/  ST.E desc[UR44][R16.64+0x25c], R3 ;  /* 0x00025c0310007985 */ /* 0x0041e8000c10192c */
[----:B------:R0:W-:Y:S04]  /*2f790*/  ST.E desc[UR44][R16.64+0x260], R15 ;  /* 0x0002600f10007985 */ /* 0x0001e8000c10192c */
        /* <DEDUP_REMOVED lines=131> */
.L_x_3784:
[----:B------:R-:W-:Y:S05]  /*2ffd0*/  BSYNC B0 ;  /* 0x0000000000007941 */ /* 0x000fea0003800000 */
.L_x_3783:
[C---:B------:R-:W-:Y:S01]  /*2ffe0*/  ISETP.GT.AND P0, PT, R0.reuse, R164, PT ;  /* 0x000000a40000720c */ /* 0x040fe20003f04270 */
[----:B------:R-:W-:-:S12]  /*2fff0*/  VIADD R0, R0, 0xffffffff ;  /* 0xffffffff00007836 */ /* 0x000fd80000000000 */
[----:B------:R-:W-:Y:S05]  /*30000*/  @P0 BRA `(.L_x_3785) ;  /* 0xffffff5400640947 */ /* 0x000fea000383ffff */
.L_x_3756:
[----:B0-----:R-:W2:Y:S01]  /*30010*/  LDL R5, [R1+0x210] ;  /* 0x0002100001057983 */ /* 0x001ea20000100800 */
[----:B------:R-:W-:Y:S05]  /*30020*/  WARPSYNC.ALL ;  /* 0x0000000000007948 */ /* 0x000fea0003800000 */
[----:B------:R-:W3:Y:S04]  /*30030*/  LDL R6, [R1+0x214] ;  /* 0x0002140001067983 */ /* 0x000ee80000100800 */
[----:B------:R-:W4:Y:S01]  /*30040*/  LDL.64 R14, [R1+0xd8] ;  /* 0x0000d800010e7983 */ /* 0x000f220000100a00 */
[----:B------:R-:W-:Y:S08]  /*30050*/  BAR.ARV 0x8, 0x100 ;  /* 0x0204000000007b1d */ /* 0x000ff00000002000 */
[----:B------:R-:W-:Y:S06]  /*30060*/  BAR.SYNC.DEFER_BLOCKING 0xf, 0x100 ;  /* 0x03c4000000007b1d */ /* 0x000fec0000010000 */
[----:B--2---:R-:W0:Y:S02]  /*30070*/  SHFL.BFLY PT, R0, R5, 0x2, 0x1f ;  /* 0x0c401f0005007f89 */ /* 0x004e2400000e0000 */
[----:B0-----:R-:W-:-:S05]  /*30080*/  FADD.FTZ R0, R5, R0 ;  /* 0x0000000005007221 */ /* 0x001fca0000010000 */
[----:B------:R-:W0:Y:S02]  /*30090*/  SHFL.BFLY PT, R3, R0, 0x1, 0x1f ;  /* 0x0c201f0000037f89 */ /* 0x000e2400000e0000 */
[----:B0-----:R-:W-:-:S05]  /*300a0*/  FADD.FTZ R2, R0, R3 ;  /* 0x0000000300027221 */ /* 0x001fca0000010000 */
[----:B------:R-:W-:Y:S04]  /*300b0*/  STL [R1+0x210], R2 ;  /* 0x0002100201007387 */ /* 0x000fe80000100800 */
[----:B------:R-:W2:Y:S04]  /*300c0*/  LDL R13, [R1+0x210] ;  /* 0x00021000010d7983 */ /* 0x000ea80000100800 */
[----:B---3--:R-:W0:Y:S02]  /*300d0*/  SHFL.BFLY PT, R3, R6, 0x2, 0x1f ;  /* 0x0c401f0006037f89 */ /* 0x008e2400000e0000 */
[----:B0-----:R-:W-:-:S05]  /*300e0*/  FADD.FTZ R3, R3, R6 ;  /* 0x0000000603037221 */ /* 0x001fca0000010000 */
[----:B-1----:R-:W0:Y:S02]  /*300f0*/  SHFL.BFLY PT, R4, R3, 0x1, 0x1f ;  /* 0x0c201f0003047f89 */ /* 0x002e2400000e0000 */
        /* <DEDUP_REMOVED lines=243> */
[----:B0-----:R-:W-:Y:S01]  /*31030*/  VIADD R2, R135, 0x1 ;  /* 0x0000000187027836 */ /* 0x001fe20000000000 */
        /* <DEDUP_REMOVED lines=71> */
.L_x_3647:
[----:B------:R-:W-:Y:S05]  /*314b0*/  BSYNC B7 ;  /* 0x0000000000077941 */ /* 0x000fea0003800000 */
.L_x_3637:
[----:B------:R-:W2:Y:S08]  /*314c0*/  S2UR UR5, SR_CgaCtaId ;  /* 0x00000000000579c3 */ /* 0x000eb00000008800 */
[----:B------:R-:W-:Y:S01]  /*314d0*/  BAR.SYNC.DEFER_BLOCKING 0x5, 0x180 ;  /* 0x0146000000007b1d */ /* 0x000fe20000010000 */
[----:B01----:R-:W-:-:S04]  /*314e0*/  PRMT R0, R3, 0x9910, RZ ;  /* 0x0000991003007816 */ /* 0x003fc800000000ff */
[----:B------:R-:W-:Y:S01]  /*314f0*/  ISETP.NE.AND P0, PT, R0, RZ, PT ;  /* 0x000000ff0000720c */ /* 0x000fe20003f05270 */
[----:B------:R-:W-:Y:S01]  /*31500*/  UMOV UR4, 0x400 ;  /* 0x0000040000047882 */ /* 0x000fe20000000000 */
[----:B------:R-:W-:Y:S01]  /*31510*/  BSSY B0, `(.L_x_3786) ;  /* 0x00002f4000007945 */ /* 0x000fe20003800000 */
[----:B--2---:R-:W-:-:S06]  /*31520*/  ULEA UR4, UR5, UR4, 0x18 ;  /* 0x0000000405047291 */ /* 0x004fcc000f8ec03f */
[----:B------:R-:W-:-:S05]  /*31530*/  IMAD.U32 R2, RZ, RZ, UR4 ;  /* 0x00000004ff027e24 */ /* 0x000fca000f8e00ff */
[----:B------:R0:W1:Y:S01]  /*31540*/  LDS.128 R116, [R2+0x388d0] ;  /* 0x0388d00002747984 */ /* 0x0000620000000c00 */
[----:B------:R-:W-:Y:S06]  /*31550*/  BAR.ARV 0x4, 0x180 ;  /* 0x0106000000007b1d */ /* 0x000fec0000002000 */
[----:B------:R-:W-:Y:S05]  /*31560*/  @!P0 BRA `(.L_x_3787) ;  /* 0x0000002000648947 */ /* 0x000fea0003800000 */
        /* <DEDUP_REMOVED lines=18> */
[----:B---3--:R-:W3:Y:S04]  /*31690*/  LDL.128 R68, [R1+0x340] ;  /* 0x0003400001447983 */ /* 0x008ee80000100c00 */
[----:B------:R-:W3:Y:S04]  /*316a0*/  LDL.128 R56, [R1+0x370] ;  /* 0x0003700001387983 */ /* 0x000ee80000100c00 */
[----:B----4-:R-:W4:Y:S04]  /*316b0*/  LDL.128 R60, [R1+0x360] ;  /* 0x00036000013c7983 */ /* 0x010f280000100c00 */
[----:B------:R-:W4:Y:S04]  /*316c0*/  LDL.128 R48, [R1+0x390] ;  /* 0x0003900001307983 */ /* 0x000f280000100c00 */
[----:B------:R-:W4:Y:S04]  /*316d0*/  LDL.128 R52, [R1+0x380] ;  /* 0x0003800001347983 */ /* 0x000f280000100c00 */
[----:B------:R-:W4:Y:S04]  /*316e0*/  LDL.128 R40, [R1+0x3b0] ;  /* 0x0003b00001287983 */ /* 0x000f280000100c00 */
[----:B------:R-:W4:Y:S04]  /*316f0*/  LDL.128 R44, [R1+0x3a0] ;  /* 0x0003a000012c7983 */ /* 0x000f280000100c00 */
[----:B-----5:R-:W4:Y:S04]  /*31700*/  LDL.128 R32, [R1+0x3d0] ;  /* 0x0003d00001207983 */ /* 0x020f280000100c00 */
[----:B------:R-:W4:Y:S04]  /*31710*/  LDL.128 R36, [R1+0x3c0] ;  /* 0x0003c00001247983 */ /* 0x000f280000100c00 */
[----:B------:R-:W4:Y:S04]  /*31720*/  LDL.128 R24, [R1+0x3f0] ;  /* 0x0003f00001187983 */ /* 0x000f280000100c00 */
[----:B------:R-:W4:Y:S04]  /*31730*/  LDL.128 R28, [R1+0x3e0] ;  /* 0x0003e000011c7983 */ /* 0x000f280000100c00 */
[----:B------:R-:W4:Y:S04]  /*31740*/  LDL.128 R8, [R1+0x410] ;  /* 0x0004100001087983 */ /* 0x000f280000100c00 */
[----:B------:R-:W4:Y:S04]  /*31750*/  LDL.128 R12, [R1+0x400] ;  /* 0x00040000010c7983 */ /* 0x000f280000100c00 */
[----:B------:R-:W4:Y:S01]  /*31760*/  LDL.128 R4, [R1+0x420] ;  /* 0x0004200001047983 */ /* 0x000f220000100c00 */
[C---:B------:R-:W-:Y:S01]  /*31770*/  IADD3 R169, P0, R158.reuse, 0x2040, RZ ;  /* 0x000020409ea97810 */ /* 0x040fe20007f1e0ff */
[----:B------:R-:W-:Y:S01]  /*31780*/  ULDC.64 UR4, c[0x0][0xd00] ;  /* 0x0003400000047ab9 */ /* 0x000fe20000000a00 */
[----:B------:R-:W-:-:S02]  /*31790*/  IADD3 R21, P1, R158, 0x20, RZ ;  /* 0x000000209e157810 */ /* 0x000fc40007f3e0ff */
[C---:B------:R-:W-:Y:S02]  /*317a0*/  IADD3 R145, P2, R158.reuse, 0x40, RZ ;  /* 0x000000409e917810 */ /* 0x040fe40007f5e0ff */
[----:B------:R-:W-:Y:S02]  /*317b0*/  LOP3.LUT R168, R169, 0x380, RZ, 0xc0, !PT ;  /* 0x00000380a9a87812 */ /* 0x000fe400078ec0ff */
[----:B------:R-:W-:Y:S02]  /*317c0*/  IADD3 R146, P3, R158, 0x60, RZ ;  /* 0x000000609e927810 */ /* 0x000fe40007f7e0ff */
[----:B------:R-:W-:Y:S02]  /*317d0*/  LOP3.LUT R20, R21, 0x380, RZ, 0xc0, !PT ;  /* 0x0000038015147812 */ /* 0x000fe400078ec0ff */
[----:B------:R-:W-:Y:S02]  /*317e0*/  LOP3.LUT R144, R145, 0x380, RZ, 0xc0, !PT ;  /* 0x0000038091907812 */ /* 0x000fe400078ec0ff */
[----:B------:R-:W-:-:S02]  /*317f0*/  SHF.R.U64 R168, R168, 0x3, RZ ;  /* 0x00000003a8a87819 */ /* 0x000fc400000012ff */
[----:B------:R-:W-:Y:S02]  /*31800*/  LOP3.LUT R0, R146, 0x380, RZ, 0xc0, !PT ;  /* 0x0000038092007812 */ /* 0x000fe400078ec0ff */
[----:B------:R-:W-:Y:S02]  /*31810*/  SHF.R.U64 R20, R20, 0x3, RZ ;  /* 0x0000000314147819 */ /* 0x000fe400000012ff */
[----:B------:R-:W-:Y:S02]  /*31820*/  SHF.R.U64 R144, R144, 0x3, RZ ;  /* 0x0000000390907819 */ /* 0x000fe400000012ff */
[----:B------:R-:W-:Y:S01]  /*31830*/  LOP3.LUT R168, R168, R169, RZ, 0x3c, !PT ;  /* 0x000000a9a8a87212 */ /* 0x000fe200078e3cff */
[----:B------:R-:W-:Y:S01]  /*31840*/  IMAD.X R169, RZ, RZ, R159, P0 ;  /* 0x000000ffffa97224 */ /* 0x000fe200000e069f */
[----:B------:R-:W-:Y:S02]  /*31850*/  SHF.R.U64 R147, R0, 0x3, RZ ;  /* 0x0000000300937819 */ /* 0x000fe400000012ff */
[----:B------:R-:W-:-:S02]  /*31860*/  IADD3 R181, P0, R158, 0x6000, RZ ;  /* 0x000060009eb57810 */ /* 0x000fc40007f1e0ff */
[----:B------:R-:W-:Y:S01]  /*31870*/  LOP3.LUT R20, R20, R21, RZ, 0x3c, !PT ;  /* 0x0000001514147212 */ /* 0x000fe200078e3cff */
[--C-:B------:R-:W-:Y:S01]  /*31880*/  IMAD.X R21, RZ, RZ, R159.reuse, P1 ;  /* 0x000000ffff157224 */ /* 0x100fe200008e069f */
[----:B------:R-:W-:Y:S02]  /*31890*/  IADD3 R151, P5, R158, 0x2020, RZ ;  /* 0x000020209e977810 */ /* 0x000fe40007fbe0ff */
[----:B------:R-:W-:Y:S01]  /*318a0*/  LOP3.LUT R144, R144, R145, RZ, 0x3c, !PT ;  /* 0x0000009190907212 */ /* 0x000fe200078e3cff */
[--C-:B------:R-:W-:Y:S01]  /*318b0*/  IMAD.X R145, RZ, RZ, R159.reuse, P2 ;  /* 0x000000ffff917224 */ /* 0x100fe200010e069f */
[----:B------:R-:W-:Y:S01]  /*318c0*/  LOP3.LUT R146, R147, R146, RZ, 0x3c, !PT ;  /* 0x0000009293927212 */ /* 0x000fe200078e3cff */
[----:B------:R-:W-:Y:S01]  /*318d0*/  IMAD.X R147, RZ, RZ, R159, P3 ;  /* 0x000000ffff937224 */ /* 0x000fe200018e069f */
[C---:B------:R-:W-:Y:S02]  /*318e0*/  IADD3 R171, P1, R158.reuse, 0x2060, RZ ;  /* 0x000020609eab7810 */ /* 0x040fe40007f3e0ff */
[----:B------:R-:W-:-:S02]  /*318f0*/  IADD3 R173, P2, R158, 0x4000, RZ ;  /* 0x000040009ead7810 */ /* 0x000fc40007f5e0ff */
[----:B------:R-:W-:Y:S02]  /*31900*/  LOP3.LUT R180, R181, 0x380, RZ, 0xc0, !PT ;  /* 0x00000380b5b47812 */ /* 0x000fe400078ec0ff */
[----:B------:R-:W-:Y:S02]  /*31910*/  LOP3.LUT R150, R151, 0x380, RZ, 0xc0, !PT ;  /* 0x0000038097967812 */ /* 0x000fe400078ec0ff */
[C---:B------:R-:W-:Y:S02]  /*31920*/  IADD3 R175, P3, R158.reuse, 0x4020, RZ ;  /* 0x000040209eaf7810 */ /* 0x040fe40007f7e0ff */
[----:B------:R-:W-:Y:S02]  /*31930*/  LOP3.LUT R170, R171, 0x380, RZ, 0xc0, !PT ;  /* 0x00000380abaa7812 */ /* 0x000fe400078ec0ff */
[----:B------:R-:W-:Y:S02]  /*31940*/  IADD3 R148, P4, R158, 0x2000, RZ ;  /* 0x000020009e947810 */ /* 0x000fe40007f9e0ff */
[----:B------:R-:W-:-:S02]  /*31950*/  LOP3.LUT R172, R173, 0x380, RZ, 0xc0, !PT ;  /* 0x00000380adac7812 */ /* 0x000fc400078ec0ff */
[----:B------:R-:W-:Y:S02]  /*31960*/  SHF.R.U64 R180, R180, 0x3, RZ ;  /* 0x00000003b4b47819 */ /* 0x000fe400000012ff */
[----:B------:R-:W-:Y:S02]  /*31970*/  LOP3.LUT R183, R158, 0x380, RZ, 0xc0, !PT ;  /* 0x000003809eb77812 */ /* 0x000fe400078ec0ff */
[----:B------:R-:W-:Y:S02]  /*31980*/  SHF.R.U64 R150, R150, 0x3, RZ ;  /* 0x0000000396967819 */ /* 0x000fe400000012ff */
[----:B------:R-:W-:Y:S02]  /*31990*/  LOP3.LUT R174, R175, 0x380, RZ, 0xc0, !PT ;  /* 0x00000380afae7812 */ /* 0x000fe400078ec0ff */
[----:B------:R-:W-:Y:S01]  /*319a0*/  SHF.R.U64 R170, R170, 0x3, RZ ;  /* 0x00000003aaaa7819 */ /* 0x000fe200000012ff */
[----:B------:R-:W-:Y:S01]  /*319b0*/  IMAD.X R149, RZ, RZ, R159, P4 ;  /* 0x000000ffff957224 */ /* 0x000fe200020e069f */
[----:B------:R-:W-:-:S02]  /*319c0*/  SHF.R.U64 R172, R172, 0x3, RZ ;  /* 0x00000003acac7819 */ /* 0x000fc400000012ff */
[----:B------:R-:W-:Y:S01]  /*319d0*/  LOP3.LUT R180, R180, R181, RZ, 0x3c, !PT ;  /* 0x000000b5b4b47212 */ /* 0x000fe200078e3cff */
[--C-:B------:R-:W-:Y:S01]  /*319e0*/  IMAD.X R181, RZ, RZ, R159.reuse, P0 ;  /* 0x000000ffffb57224 */ /* 0x100fe200000e069f */
[----:B------:R-:W-:Y:S02]  /*319f0*/  SHF.R.U64 R183, R183, 0x3, RZ ;  /* 0x00000003b7b77819 */ /* 0x000fe400000012ff */
[----:B------:R-:W-:Y:S01]  /*31a00*/  LOP3.LUT R150, R150, R151, RZ, 0x3c, !PT ;  /* 0x0000009796967212 */ /* 0x000fe200078e3cff */
[----:B------:R-:W-:Y:S01]  /*31a10*/  IMAD.X R151, RZ, RZ, R159, P5 ;  /* 0x000000ffff977224 */ /* 0x000fe200028e069f */
[----:B------:R-:W-:Y:S02]  /*31a20*/  SHF.R.U64 R174, R174, 0x3, RZ ;  /* 0x00000003aeae7819 */ /* 0x000fe400000012ff */
[----:B------:R-:W-:Y:S02]  /*31a30*/  LOP3.LUT R3, R148, 0x380, RZ, 0xc0, !PT ;  /* 0x0000038094037812 */ /* 0x000fe400078ec0ff */
[----:B------:R-:W-:-:S02]  /*31a40*/  IADD3 R177, P4, R158, 0x4040, RZ ;  /* 0x000040409eb17810 */ /* 0x000fc40007f9e0ff */
[----:B------:R-:W-:Y:S02]  /*31a50*/  ISETP.NE.U32.AND P0, PT, RZ, UR4, PT ;  /* 0x00000004ff007c0c */ /* 0x000fe4000bf05070 */
[----:B------:R-:W-:Y:S01]  /*31a60*/  LOP3.LUT R170, R170, R171, RZ, 0x3c, !PT ;  /* 0x000000abaaaa7212 */ /* 0x000fe200078e3cff */
[--C-:B------:R-:W-:Y:S01]  /*31a70*/  IMAD.X R171, RZ, RZ, R159.reuse, P1 ;  /* 0x000000ffffab7224 */ /* 0x100fe200008e069f */
[----:B------:R-:W-:Y:S02]  /*31a80*/  IADD3 R179, P5, R158, 0x4060, RZ ;  /* 0x000040609eb37810 */ /* 0x000fe40007fbe0ff */
[----:B------:R-:W-:Y:S01]  /*31a90*/  LOP3.LUT R172, R172, R173, RZ, 0x3c, !PT ;  /* 0x000000adacac7212 */ /* 0x000fe200078e3cff */
[--C-:B------:R-:W-:Y:S01]  /*31aa0*/  IMAD.X R173, RZ, RZ, R159.reuse, P2 ;  /* 0x000000ffffad7224 */ /* 0x100fe200010e069f */
[----:B------:R-:W-:Y:S01]  /*31ab0*/  LOP3.LUT R182, R183, R158, RZ, 0x3c, !PT ;  /* 0x0000009eb7b67212 */ /* 0x000fe200078e3cff */
[--C-:B------:R-:W-:Y:S01]  /*31ac0*/  IMAD.MOV.U32 R183, RZ, RZ, R159.reuse ;  /* 0x000000ffffb77224 */ /* 0x100fe200078e009f */
[----:B------:R-:W-:Y:S01]  /*31ad0*/  LOP3.LUT R174, R174, R175, RZ, 0x3c, !PT ;  /* 0x000000afaeae7212 */ /* 0x000fe200078e3cff */
[----:B------:R-:W-:Y:S01]  /*31ae0*/  IMAD.X R175, RZ, RZ, R159, P3 ;  /* 0x000000ffffaf7224 */ /* 0x000fe200018e069f */
[----:B------:R-:W-:-:S02]  /*31af0*/  IADD3 R207, P1, R158, 0x6020, RZ ;  /* 0x000060209ecf7810 */ /* 0x000fc40007f3e0ff */
[----:B------:R-:W-:Y:S02]  /*31b00*/  SHF.R.U64 R3, R3, 0x3, RZ ;  /* 0x0000000303037819 */ /* 0x000fe400000012ff */
[----:B------:R-:W-:Y:S02]  /*31b10*/  LOP3.LUT R176, R177, 0x380, RZ, 0xc0, !PT ;  /* 0x00000380b1b07812 */ /* 0x000fe400078ec0ff */
[C---:B------:R-:W-:Y:S02]  /*31b20*/  IADD3 R209, P2, R158.reuse, 0x6040, RZ ;  /* 0x000060409ed17810 */ /* 0x040fe40007f5e0ff */
[----:B------:R-:W-:Y:S01]  /*31b30*/  ISETP.NE.AND.EX P0, PT, RZ, UR5, PT, P0 ;  /* 0x00000005ff007c0c */ /* 0x000fe2000bf05300 */
[----:B------:R-:W-:Y:S01]  /*31b40*/  ULDC.64 UR4, c[0x0][0xd08] ;  /* 0x0003420000047ab9 */ /* 0x000fe20000000a00 */
[----:B------:R-:W-:Y:S02]  /*31b50*/  LOP3.LUT R178, R179, 0x380, RZ, 0xc0, !PT ;  /* 0x00000380b3b27812 */ /* 0x000fe400078ec0ff */
[----:B------:R-:W-:-:S02]  /*31b60*/  IADD3 R19, P3, R158, 0x6060, RZ ;  /* 0x000060609e137810 */ /* 0x000fc40007f7e0ff */
[----:B------:R-:W-:Y:S02]  /*31b70*/  LOP3.LUT R206, R207, 0x380, RZ, 0xc0, !PT ;  /* 0x00000380cfce7812 */ /* 0x000fe400078ec0ff */
[----:B------:R-:W-:Y:S02]  /*31b80*/  ISETP.NE.U32.AND P6, PT, RZ, UR4, PT ;  /* 0x00000004ff007c0c */ /* 0x000fe4000bfc5070 */
[----:B------:R-:W-:Y:S02]  /*31b90*/  LOP3.LUT R148, R3, R148, RZ, 0x3c, !PT ;  /* 0x0000009403947212 */ /* 0x000fe400078e3cff */
[----:B------:R-:W-:Y:S02]  /*31ba0*/  SHF.R.U64 R176, R176, 0x3, RZ ;  /* 0x00000003b0b07819 */ /* 0x000fe400000012ff */
[----:B------:R-:W-:Y:S02]  /*31bb0*/  LOP3.LUT R208, R209, 0x380, RZ, 0xc0, !PT ;  /* 0x00000380d1d07812 */ /* 0x000fe400078ec0ff */
[----:B------:R-:W-:-:S02]  /*31bc0*/  MOV R182, R182 ;  /* 0x000000b600b67202 */ /* 0x000fc40000000f00 */
[----:B------:R-:W-:Y:S02]  /*31bd0*/  SHF.R.U64 R178, R178, 0x3, RZ ;  /* 0x00000003b2b27819 */ /* 0x000fe400000012ff */
[----:B------:R-:W-:Y:S02]  /*31be0*/  LOP3.LUT R18, R19, 0x380, RZ, 0xc0, !PT ;  /* 0x0000038013127812 */ /* 0x000fe400078ec0ff */
[----:B------:R-:W-:Y:S02]  /*31bf0*/  MOV R20, R20 ;  /* 0x0000001400147202 */ /* 0x000fe40000000f00 */
[----:B------:R-:W-:Y:S02]  /*31c00*/  MOV R144, R144 ;  /* 0x0000009000907202 */ /* 0x000fe40000000f00 */
[----:B------:R-:W-:Y:S02]  /*31c10*/  SHF.R.U64 R206, R206, 0x3, RZ ;  /* 0x00000003cece7819 */ /* 0x000fe400000012ff */
[----:B------:R-:W-:-:S02]  /*31c20*/  MOV R146, R146 ;  /* 0x0000009200927202 */ /* 0x000fc40000000f00 */
[----:B------:R-:W-:Y:S02]  /*31c30*/  ISETP.NE.AND.EX P6, PT, RZ, UR5, PT, P6 ;  /* 0x00000005ff007c0c */ /* 0x000fe4000bfc5360 */
[----:B------:R-:W-:Y:S01]  /*31c40*/  LOP3.LUT R176, R176, R177, RZ, 0x3c, !PT ;  /* 0x000000b1b0b07212 */ /* 0x000fe200078e3cff */
[--C-:B------:R-:W-:Y:S01]  /*31c50*/  IMAD.X R177, RZ, RZ, R159.reuse, P4 ;  /* 0x000000ffffb17224 */ /* 0x100fe200020e069f */
[----:B------:R-:W-:Y:S02]  /*31c60*/  SHF.R.U64 R208, R208, 0x3, RZ ;  /* 0x00000003d0d07819 */ /* 0x000fe400000012ff */
[----:B------:R-:W-:Y:S02]  /*31c70*/  MOV R148, R148 ;  /* 0x0000009400947202 */ /* 0x000fe40000000f00 */
[----:B------:R-:W-:Y:S01]  /*31c80*/  LOP3.LUT R178, R178, R179, RZ, 0x3c, !PT ;  /* 0x000000b3b2b27212 */ /* 0x000fe200078e3cff */
[----:B------:R-:W-:Y:S01]  /*31c90*/  IMAD.X R179, RZ, RZ, R159, P5 ;  /* 0x000000ffffb37224 */ /* 0x000fe200028e069f */
[----:B------:R-:W-:-:S02]  /*31ca0*/  SHF.R.U64 R18, R18, 0x3, RZ ;  /* 0x0000000312127819 */ /* 0x000fc400000012ff */
[----:B------:R-:W-:Y:S02]  /*31cb0*/  MOV R150, R150 ;  /* 0x0000009600967202 */ /* 0x000fe40000000f00 */
[----:B------:R-:W-:Y:S02]  /*31cc0*/  MOV R168, R168 ;  /* 0x000000a800a87202 */ /* 0x000fe40000000f00 */
        /* <DEDUP_REMOVED lines=9> */
[----:B------:R-:W-:Y:S02]  /*31d60*/  MOV R176, R176 ;  /* 0x000000b000b07202 */ /* 0x000fe40000000f00 */
[----:B------:R-:W-:Y:S02]  /*31d70*/  MOV R178, R178 ;  /* 0x000000b200b27202 */ /* 0x000fe40000000f00 */
[----:B------:R-:W-:Y:S02]  /*31d80*/  MOV R180, R180 ;  /* 0x000000b400b47202 */ /* 0x000fe40000000f00 */
[----:B------:R-:W-:-:S02]  /*31d90*/  MOV R206, R206 ;  /* 0x000000ce00ce7202 */ /* 0x000fc40000000f00 */
[----:B--2---:R-:W-:Y:S02]  /*31da0*/  F2FP.F16.F32.PACK_AB R140, R141, R140 ;  /* 0x0000008c8d8c723e */ /* 0x004fe400000000ff */
[----:B------:R-:W-:Y:S02]  /*31db0*/  F2FP.F16.F32.PACK_AB R141, R143, R142 ;  /* 0x0000008e8f8d723e */ /* 0x000fe400000000ff */
[----:B------:R-:W-:Y:S02]  /*31dc0*/  F2FP.F16.F32.PACK_AB R132, R133, R132 ;  /* 0x000000848584723e */ /* 0x000fe400000000ff */
[----:B------:R-:W-:Y:S02]  /*31dd0*/  F2FP.F16.F32.PACK_AB R133, R135, R134 ;  /* 0x000000868785723e */ /* 0x000fe400000000ff */
[----:B------:R-:W-:Y:S02]  /*31de0*/  F2FP.F16.F32.PACK_AB R142, R137, R136 ;  /* 0x00000088898e723e */ /* 0x000fe400000000ff */
        /* <DEDUP_REMOVED lines=20> */
[----:B------:R2:W-:Y:S01]  /*31f30*/  STSM.16.M88.4 [R20], R132 ;  /* 0x0000008414007844 */ /* 0x0005e20000000200 */
        /* <DEDUP_REMOVED lines=16> */
[----:B---3--:R-:W-:Y:S02]  /*32040*/  F2FP.F16.F32.PACK_AB R74, R69, R68 ;  /* 0x00000044454a723e */ /* 0x008fe400000000ff */
[----:B------:R-:W-:-:S02]  /*32050*/  F2FP.F16.F32.PACK_AB R75, R71, R70 ;  /* 0x00000046474b723e */ /* 0x000fc400000000ff */
[----:B------:R-:W-:Y:S01]  /*32060*/  F2FP.F16.F32.PACK_AB R56, R57, R56 ;  /* 0x000000383938723e */ /* 0x000fe200000000ff */
[----:B------:R-:W-:Y:S01]  /*32070*/  STSM.16.M88.4 [R150], R96 ;  /* 0x0000006096007844 */ /* 0x000fe20000000200 */
[----:B------:R-:W-:Y:S02]  /*32080*/  F2FP.F16.F32.PACK_AB R57, R59, R58 ;  /* 0x0000003a3b39723e */ /* 0x000fe400000000ff */
[----:B----4-:R-:W-:Y:S02]  /*32090*/  F2FP.F16.F32.PACK_AB R66, R61, R60 ;  /* 0x0000003c3d42723e */ /* 0x010fe400000000ff */
        /* <DEDUP_REMOVED lines=13> */
[----:B------:R-:W-:Y:S01]  /*32170*/  F2FP.F16.F32.PACK_AB R33, R35, R34 ;  /* 0x000000222321723e */ /* 0x000fe200000000ff */
[----:B------:R-:W3:Y:S01]  /*32180*/  LDC.64 R44, c[0x0][0xd00] ;  /* 0x00034000ff2c7b82 */ /* 0x000ee20000000a00 */
        /* <DEDUP_REMOVED lines=12> */
[----:B------:R-:W-:Y:S01]  /*32250*/  F2FP.F16.F32.PACK_AB R9, R11, R10 ;  /* 0x0000000a0b09723e */ /* 0x000fe200000000ff */
[----:B------:R-:W-:Y:S01]  /*32260*/  STSM.16.M88.4 [R178], R48 ;  /* 0x00000030b2007844 */ /* 0x000fe20000000200 */
[----:B------:R-:W-:Y:S02]  /*32270*/  MOV R18, R18 ;  /* 0x0000001200127202 */ /* 0x000fe40000000f00 */
[----:B------:R-:W-:Y:S02]  /*32280*/  F2FP.F16.F32.PACK_AB R10, R5, R4 ;  /* 0x00000004050a723e */ /* 0x000fe400000000ff */
[----:B------:R-:W-:Y:S01]  /*32290*/  F2FP.F16.F32.PACK_AB R11, R7, R6 ;  /* 0x00000006070b723e */ /* 0x000fe200000000ff */
[----:B------:R-:W-:Y:S01]  /*322a0*/  STSM.16.M88.4 [R180], R40 ;  /* 0x00000028b4007844 */ /* 0x000fe20000000200 */
[----:B------:R-:W4:Y:S03]  /*322b0*/  @P6 LDC.64 R6, c[0x0][0xd08] ;  /* 0x00034200ff066b82 */ /* 0x000f260000000a00 */
[----:B------:R-:W-:Y:S04]  /*322c0*/  STSM.16.M88.4 [R206], R32 ;  /* 0x00000020ce007844 */ /* 0x000fe80000000200 */
[----:B------:R-:W-:Y:S04]  /*322d0*/  STSM.16.M88.4 [R208], R24 ;  /* 0x00000018d0007844 */ /* 0x000fe80000000200 */
[----:B------:R0:W-:Y:S01]  /*322e0*/  STSM.16.M88.4 [R18], R8 ;  /* 0x0000000812007844 */ /* 0x0001e20000000200 */
[----:B------:R-:W-:Y:S01]  /*322f0*/  ULDC UR4, c[0x0][0xb88] ;  /* 0x0002e20000047ab9 */ /* 0x000fe20000000800 */
[----:B--2---:R-:W-:-:S02]  /*32300*/  IMAD.MOV.U32 R20, RZ, RZ, RZ ;  /* 0x000000ffff147224 */ /* 0x004fc400078e00ff */
[C---:B---3--:R-:W-:Y:S01]  /*32310*/  IMAD.WIDE R14, R198.reuse, 0x4, R44 ;  /* 0x00000004c60e7825 */ /* 0x048fe200078e022c */
[----:B------:R-:W-:Y:S03]  /*32320*/  BAR.SYNC.DEFER_BLOCKING 0x1, 0x100 ;  /* 0x0044000000007b1d */ /* 0x000fe60000010000 */
[----:B----4-:R-:W-:-:S04]  /*32330*/  @P6 IMAD.WIDE R6, R198, 0x4, R6 ;  /* 0x00000004c6066825 */ /* 0x010fc800078e0206 */
[----:B0-----:R-:W-:Y:S01]  /*32340*/  IMAD.U32 R18, RZ, RZ, UR4 ;  /* 0x00000004ff127e24 */ /* 0x001fe2000f8e00ff */
[----:B------:R0:W5:Y:S05]  /*32350*/  @P0 LDG.E R20, desc[UR44][R14.64] ;  /* 0x0000002c0e140981 */ /* 0x00016a000c1e1900 */
[----:B------:R0:W5:Y:S01]  /*32360*/  @P6 LDG.E R18, desc[UR44][R6.64] ;  /* 0x0000002c06126981 */ /* 0x000162000c1e1900 */
[----:B------:R-:W-:Y:S02]  /*32370*/  IMAD R4, R199, 0x40, R193 ;  /* 0x00000040c7047824 */ /* 0x000fe400078e02c1 */
[----:B------:R-:W-:-:S04]  /*32380*/  IMAD.MOV.U32 R5, RZ, RZ, 0x2 ;  /* 0x00000002ff057424 */ /* 0x000fc800078e00ff */
[----:B------:R-:W-:-:S03]  /*32390*/  IMAD.WIDE R4, R4, R5, UR42 ;  /* 0x0000002a04047e25 */ /* 0x000fc6000f8e0205 */
[C---:B------:R-:W-:Y:S02]  /*323a0*/  IADD3 R3, P4, R4.reuse, 0x1000, RZ ;  /* 0x0000100004037810 */ /* 0x040fe40007f9e0ff */
[C---:B------:R-:W-:Y:S02]  /*323b0*/  IADD3 R13, P1, R4.reuse, 0x2000, RZ ;  /* 0x00002000040d7810 */ /* 0x040fe40007f3e0ff */
[C---:B------:R-:W-:Y:S01]  /*323c0*/  IADD3 R25, P2, R4.reuse, 0x3000, RZ ;  /* 0x0000300004197810 */ /* 0x040fe20007f5e0ff */
[----:B------:R-:W-:Y:S01]  /*323d0*/  IMAD.X R11, RZ, RZ, R5, P4 ;  /* 0x000000ffff0b7224 */ /* 0x000fe200020e0605 */
[C---:B------:R-:W-:Y:S02]  /*323e0*/  IADD3 R29, P3, R4.reuse, 0x4000, RZ ;  /* 0x00004000041d7810 */ /* 0x040fe40007f7e0ff */
[----:B------:R-:W-:Y:S02]  /*323f0*/  IADD3 R33, P4, R4, 0x5000, RZ ;  /* 0x0000500004217810 */ /* 0x000fe40007f9e0ff */
[----:B------:R-:W-:-:S02]  /*32400*/  LOP3.LUT R12, R13, 0x380, RZ, 0xc0, !PT ;  /* 0x000003800d0c7812 */ /* 0x000fc400078ec0ff */
[----:B------:R-:W-:Y:S02]  /*32410*/  LOP3.LUT R24, R25, 0x380, RZ, 0xc0, !PT ;  /* 0x0000038019187812 */ /* 0x000fe400078ec0ff */
[----:B------:R-:W-:Y:S02]  /*32420*/  LOP3.LUT R28, R29, 0x380, RZ, 0xc0, !PT ;  /* 0x000003801d1c7812 */ /* 0x000fe400078ec0ff */
[----:B------:R-:W-:Y:S02]  /*32430*/  LOP3.LUT R32, R33, 0x380, RZ, 0xc0, !PT ;  /* 0x0000038021207812 */ /* 0x000fe400078ec0ff */
        /* <DEDUP_REMOVED lines=12> */
[----:B------:R-:W-:-:S02]  /*32500*/  IADD3 R37, P1, R4, 0x6000, RZ ;  /* 0x0000600004257810 */ /* 0x000fc40007f3e0ff */
        /* <DEDUP_REMOVED lines=8> */
[----:B------:R-:W-:Y:S02]  /*32590*/  LOP3.LUT R48, R49, 0x380, RZ, 0xc0, !PT ;  /* 0x0000038031307812 */ /* 0x000fe400078ec0ff */
[----:B------:R-:W-:Y:S02]  /*325a0*/  LOP3.LUT R52, R53, 0x380, RZ, 0xc0, !PT ;  /* 0x0000038035347812 */ /* 0x000fe400078ec0ff */
[----:B------:R-:W-:Y:S02]  /*325b0*/  SHF.R.U64 R10, R0, 0x3, RZ ;  /* 0x00000003000a7819 */ /* 0x000fe400000012ff */
[----:B------:R-:W-:-:S02]  /*325c0*/  SHF.R.U64 R36, R36, 0x3, RZ ;  /* 0x0000000324247819 */ /* 0x000fc400000012ff */
[----:B------:R-:W-:Y:S02]  /*325d0*/  SHF.R.U64 R40, R40, 0x3, RZ ;  /* 0x0000000328287819 */ /* 0x000fe400000012ff */
        /* <DEDUP_REMOVED lines=8> */
[----:B------:R-:W-:Y:S01]  /*32660*/  LOP3.LUT R52, R52, R53, RZ, 0x3c, !PT ;  /* 0x0000003534347212 */ /* 0x000fe200078e3cff */
[----:B0-----:R-:W-:Y:S06]  /*32670*/  @P6 BRA `(.L_x_3788) ;  /* 0x0000000000106947 */ /* 0x001fec0003800000 */
[----:B------:R-:W-:Y:S05]  /*32680*/  @!P0 BRA `(.L_x_3788) ;  /* 0x00000000000c8947 */ /* 0x000fea0003800000 */
[----:B------:R-:W2:Y:S04]  /*32690*/  LDG.E R3, desc[UR44][R14.64] ;  /* 0x0000002c0e037981 */ /* 0x000ea8000c1e1900 */
[----:B-----5:R-:W2:Y:S02]  /*326a0*/  LDG.E R18, desc[UR44][R14.64+0x4] ;  /* 0x0000042c0e127981 */ /* 0x020ea4000c1e1900 */
[----:B--2---:R-:W-:-:S07]  /*326b0*/  IMAD.IADD R18, R18, 0x1, -R3 ;  /* 0x0000000112127824 */ /* 0x004fce00078e0a03 */
.L_x_3788:
[----:B------:R-:W0:Y:S01]  /*326c0*/  SHFL.IDX PT, R6, R213, RZ, 0x1f ;  /* 0x00001fffd5067589 */ /* 0x000e2200000e0000 */
[--C-:B------:R-:W-:Y:S01]  /*326d0*/  IMAD.X R37, RZ, RZ, R5.reuse, P1 ;  /* 0x000000ffff257224 */ /* 0x100fe200008e0605 */
[C---:B------:R-:W-:Y:S01]  /*326e0*/  IADD3 R57, P1, R4.reuse, 0xb000, RZ ;  /* 0x0000b00004397810 */ /* 0x040fe20007f3e0ff */
[--C-:B------:R-:W-:Y:S01]  /*326f0*/  IMAD.X R53, RZ, RZ, R5.reuse, P5 ;  /* 0x000000ffff357224 */ /* 0x100fe200028e0605 */
[C---:B------:R-:W-:Y:S01]  /*32700*/  IADD3 R3, P5, R4.reuse, 0xf000, RZ ;  /* 0x0000f00004037810 */ /* 0x040fe20007fbe0ff */
[--C-:B------:R-:W-:Y:S01]  /*32710*/  IMAD.X R41, RZ, RZ, R5.reuse, P2 ;  /* 0x000000ffff297224 */ /* 0x100fe200010e0605 */
[----:B------:R-:W-:Y:S01]  /*32720*/  LOP3.LUT R56, R57, 0x380, RZ, 0xc0, !PT ;  /* 0x0000038039387812 */ /* 0x000fe200078ec0ff */
[--C-:B------:R-:W-:Y:S01]  /*32730*/  IMAD.X R45, RZ, RZ, R5.reuse, P3 ;  /* 0x000000ffff2d7224 */ /* 0x100fe200018e0605 */
[----:B------:R-:W-:Y:S01]  /*32740*/  IADD3 R61, P2, R4, 0xc000, RZ ;  /* 0x0000c000043d7810 */ /* 0x000fe20007f5e0ff */
[--C-:B------:R-:W-:Y:S01]  /*32750*/  IMAD.X R49, RZ, RZ, R5.reuse, P4 ;  /* 0x000000ffff317224 */ /* 0x100fe200020e0605 */
[----:B------:R-:W-:Y:S01]  /*32760*/  SHF.R.U64 R56, R56, 0x3, RZ ;  /* 0x0000000338387819 */ /* 0x000fe200000012ff */
[----:B------:R-:W-:Y:S01]  /*32770*/  IMAD.X R73, RZ, RZ, R5, P5 ;  /* 0x000000ffff497224 */ /* 0x000fe200028e0605 */
[----:B------:R-:W-:-:S02]  /*32780*/  IADD3 R65, P3, R4, 0xd000, RZ ;  /* 0x0000d00004417810 */ /* 0x000fc40007f7e0ff */
[----:B------:R-:W-:Y:S01]  /*32790*/  LOP3.LUT R56, R56, R57, RZ, 0x3c, !PT ;  /* 0x0000003938387212 */ /* 0x000fe200078e3cff */
[----:B------:R-:W-:Y:S01]  /*327a0*/  IMAD.X R57, RZ, RZ, R5, P1 ;  /* 0x000000ffff397224 */ /* 0x000fe200008e0605 */
[----:B------:R-:W-:Y:S02]  /*327b0*/  IADD3 R69, P4, R4, 0xe000, RZ ;  /* 0x0000e00004457810 */ /* 0x000fe40007f9e0ff */
[----:B------:R-:W-:Y:S02]  /*327c0*/  LOP3.LUT R0, R3, 0x380, RZ, 0xc0, !PT ;  /* 0x0000038003007812 */ /* 0x000fe400078ec0ff */
[----:B------:R-:W-:Y:S02]  /*327d0*/  LOP3.LUT R60, R61, 0x380, RZ, 0xc0, !PT ;  /* 0x000003803d3c7812 */ /* 0x000fe400078ec0ff */
[----:B------:R-:W-:Y:S02]  /*327e0*/  LOP3.LUT R64, R65, 0x380, RZ, 0xc0, !PT ;  /* 0x0000038041407812 */ /* 0x000fe400078ec0ff */
[----:B0-----:R-:W-:-:S02]  /*327f0*/  ISETP.NE.AND P1, PT, R6, RZ, PT ;  /* 0x000000ff0600720c */ /* 0x001fc40003f25270 */
[----:B------:R-:W-:Y:S02]  /*32800*/  LOP3.LUT R68, R69, 0x380, RZ, 0xc0, !PT ;  /* 0x0000038045447812 */ /* 0x000fe400078ec0ff */
[----:B------:R-:W-:Y:S02]  /*32810*/  LOP3.LUT R59, R4, 0x380, RZ, 0xc0, !PT ;  /* 0x00000380043b7812 */ /* 0x000fe400078ec0ff */
[----:B------:R-:W-:Y:S02]  /*32820*/  SHF.R.U64 R0, R0, 0x3, RZ ;  /* 0x0000000300007819 */ /* 0x000fe400000012ff */
[----:B------:R-:W-:Y:S02]  /*32830*/  SHF.R.U64 R60, R60, 0x3, RZ ;  /* 0x000000033c3c7819 */ /* 0x000fe400000012ff */
[----:B------:R-:W-:Y:S02]  /*32840*/  SHF.R.U64 R64, R64, 0x3, RZ ;  /* 0x0000000340407819 */ /* 0x000fe400000012ff */
[----:B------:R-:W-:-:S02]  /*32850*/  SHF.R.U64 R68, R68, 0x3, RZ ;  /* 0x0000000344447819 */ /* 0x000fc400000012ff */
[----:B------:R-:W-:Y:S02]  /*32860*/  SHF.R.U64 R59, R59, 0x3, RZ ;  /* 0x000000033b3b7819 */ /* 0x000fe400000012ff */
[----:B------:R-:W-:Y:S02]  /*32870*/  LOP3.LUT R72, R0, R3, RZ, 0x3c, !PT ;  /* 0x0000000300487212 */ /* 0x000fe400078e3cff */
        /* <DEDUP_REMOVED lines=9> */
[----:B------:R-:W-:-:S02]  /*32910*/  SHF.R.S32.HI R78, RZ, 0x1f, R194 ;  /* 0x0000001fff4e7819 */ /* 0x000fc400000114c2 */
[----:B------:R-:W-:Y:S02]  /*32920*/  SEL R77, R198, RZ, !P0 ;  /* 0x000000ffc64d7207 */ /* 0x000fe40004000000 */
[----:B------:R-:W-:Y:S02]  /*32930*/  SEL R76, R0, RZ, !P0 ;  /* 0x000000ff004c7207 */ /* 0x000fe40004000000 */
[----:B-----5:R-:W-:Y:S01]  /*32940*/  SHF.R.S32.HI R21, RZ, 0x1f, R20 ;  /* 0x0000001fff157819 */ /* 0x020fe20000011414 */
[----:B------:R-:W-:Y:S06]  /*32950*/  @P1 BRA `(.L_x_3789) ;  /* 0x0000000000b81947 */ /* 0x000fec0003800000 */
[----:B------:R-:W0:Y:S01]  /*32960*/  LDC R6, c[0x0][0xce8] ;  /* 0x00033a00ff067b82 */ /* 0x000e220000000800 */
[----:B------:R-:W-:Y:S01]  /*32970*/  IMAD.MOV R3, RZ, RZ, -R222 ;  /* 0x000000ffff037224 */ /* 0x000fe200078e0ade */
[----:B------:R-:W-:Y:S01]  /*32980*/  ULDC.64 UR4, c[0x0][0xc90] ;  /* 0x0003240000047ab9 */ /* 0x000fe20000000a00 */
[----:B------:R-:W-:-:S03]  /*32990*/  IMAD.IADD R14, R162, 0x1, R185 ;  /* 0x00000001a20e7824 */ /* 0x000fc600078e02b9 */
[----:B------:R-:W-:Y:S01]  /*329a0*/  ISETP.NE.AND P0, PT, R226, R3, PT ;  /* 0x00000003e200720c */ /* 0x000fe20003f05270 */
[----:B0-----:R-:W-:-:S05]  /*329b0*/  IMAD R27, R18, R6, RZ ;  /* 0x00000006121b7224 */ /* 0x001fca00078e02ff */
[----:B------:R-:W-:-:S13]  /*329c0*/  ISETP.GE.OR P1, PT, R14, R27, P0 ;  /* 0x0000001b0e00720c */ /* 0x000fda0000726670 */
[----:B------:R-:W2:Y:S01]  /*329d0*/  @!P1 LDL R19, [R1+0x210] ;  /* 0x0002100001139983 */ /* 0x000ea20000100800 */
[----:B------:R-:W-:Y:S01]  /*329e0*/  ISETP.NE.AND P2, PT, R6, 0x1, PT ;  /* 0x000000010600780c */ /* 0x000fe20003f45270 */
[----:B------:R-:W-:Y:S02]  /*329f0*/  IMAD.IADD R9, R228, 0x1, R185 ;  /* 0x00000001e4097824 */ /* 0x000fe400078e02b9 */
[----:B------:R-:W-:Y:S02]  /*32a00*/  IMAD R3, R78, UR4, RZ ;  /* 0x000000044e037c24 */ /* 0x000fe4000f8e02ff */
[----:B------:R-:W-:Y:S02]  /*32a10*/  IMAD.MOV.U32 R15, RZ, RZ, R9 ;  /* 0x000000ffff0f7224 */ /* 0x000fe400078e0009 */
[----:B------:R-:W-:-:S04]  /*32a20*/  IMAD.WIDE.U32 R4, R194, UR4, R20 ;  /* 0x00000004c2047c25 */ /* 0x000fc8000f8e0014 */
[----:B------:R-:W-:Y:S01]  /*32a30*/  IMAD R3, R194, UR5, R3 ;  /* 0x00000005c2037c24 */ /* 0x000fe2000f8e0203 */
[----:B------:R-:W-:Y:S01]  /*32a40*/  ULDC.64 UR4, c[0x0][0xc98] ;  /* 0x0003260000047ab9 */ /* 0x000fe20000000a00 */
[----:B------:R-:W0:Y:S02]  /*32a50*/  @P2 LDC R0, c[0x0][0xcec] ;  /* 0x00033b00ff002b82 */ /* 0x000e240000000800 */
[----:B------:R-:W-:Y:S02]  /*32a60*/  IMAD.IADD R5, R5, 0x1, R3 ;  /* 0x0000000105057824 */ /* 0x000fe400078e0203 */
[----:B------:R-:W-:-:S04]  /*32a70*/  IMAD.WIDE.U32 R4, R77, UR4, R4 ;  /* 0x000000044d047c25 */ /* 0x000fc8000f8e0004 */
        /* <DEDUP_REMOVED lines=9> */
[----:B------:R-:W-:Y:S02]  /*32b10*/  ULDC.64 UR4, c[0x0][0xc88] ;  /* 0x0003220000047ab9 */ /* 0x000fe40000000a00 */
        /* <DEDUP_REMOVED lines=18> */
.L_x_3789:
[----:B------:R-:W2:Y:S01]  /*32c40*/  LDC R79, c[0x0][0xce8] ;  /* 0x00033a00ff4f7b82 */ /* 0x000ea20000000800 */
[----:B------:R-:W-:Y:S01]  /*32c50*/  ULDC.64 UR4, c[0x0][0xba0] ;  /* 0x0002e80000047ab9 */ /* 0x000fe20000000a00 */
[----:B0-----:R0:W5:Y:S01]  /*32c60*/  LD.E.128 R4, desc[UR44][R58.64] ;  /* 0x0000002c3a047980 */ /* 0x001162000c101d00 */
        /* <DEDUP_REMOVED lines=12> */
[----:B------:R-:W5:Y:S01]  /*32d30*/  LD.E.128 R40, desc[UR44][R40.64] ;  /* 0x0000002c28287980 */ /* 0x000f62000c101d00 */
[----:B------:R-:W-:-:S03]  /*32d40*/  IMAD R0, R218, 0x20, R199 ;  /* 0x00000020da007824 */ /* 0x000fc600078e02c7 */
[----:B------:R-:W5:Y:S02]  /*32d50*/  LD.E.128 R44, desc[UR44][R44.64] ;  /* 0x0000002c2c2c7980 */ /* 0x000f64000c101d00 */
[----:B------:R-:W2:Y:S01]  /*32d60*/  @P1 LDC R19, c[0x0][0xcec] ;  /* 0x00033b00ff131b82 */ /* 0x000ea20000000800 */
[----:B------:R-:W-:Y:S01]  /*32d70*/  IMAD.IADD R21, R21, 0x1, R3 ;  /* 0x0000000115157824 */ /* 0x000fe200078e0203 */
[----:B------:R-:W5:Y:S01]  /*32d80*/  LD.E.128 R48, desc[UR44][R48.64] ;  /* 0x0000002c30307980 */ /* 0x000f62000c101d00 */
[----:B------:R-:W-:-:S03]  /*32d90*/  IMAD R3, R78, UR4, RZ ;  /* 0x000000044e037c24 */ /* 0x000fc6000f8e02ff */
[----:B------:R-:W5:Y:S02]  /*32da0*/  LD.E.128 R52, desc[UR44][R52.64] ;  /* 0x0000002c34347980 */ /* 0x000f64000c101d00 */
[----:B------:R-:W4:Y:S01]  /*32db0*/  @P1 LDC R81, c[0x0][0xcf0] ;  /* 0x00033c00ff511b82 */ /* 0x000f220000000800 */
[C---:B------:R-:W-:Y:S01]  /*32dc0*/  IMAD R3, R194.reuse, UR5, R3 ;  /* 0x00000005c2037c24 */ /* 0x040fe2000f8e0203 */
[----:B------:R-:W5:Y:S01]  /*32dd0*/  LD.E.128 R56, desc[UR44][R56.64] ;  /* 0x0000002c38387980 */ /* 0x000f62000c101d00 */
[----:B------:R-:W-:Y:S01]  /*32de0*/  IMAD.WIDE.U32 R20, R194, UR4, R20 ;  /* 0x00000004c2147c25 */ /* 0x000fe2000f8e0014 */
[----:B------:R-:W-:Y:S02]  /*32df0*/  ULDC.64 UR4, c[0x0][0xbf0] ;  /* 0x0002fc0000047ab9 */ /* 0x000fe40000000a00 */
[----:B------:R-:W5:Y:S01]  /*32e00*/  LD.E.128 R60, desc[UR44][R60.64] ;  /* 0x0000002c3c3c7980 */ /* 0x000f62000c101d00 */
[----:B------:R-:W-:Y:S02]  /*32e10*/  IMAD.IADD R21, R21, 0x1, R3 ;  /* 0x0000000115157824 */ /* 0x000fe400078e0203 */
[----:B------:R-:W-:Y:S01]  /*32e20*/  IMAD R3, R76, UR4, RZ ;  /* 0x000000044c037c24 */ /* 0x000fe2000f8e02ff */
[----:B------:R-:W5:Y:S01]  /*32e30*/  LD.E.128 R64, desc[UR44][R64.64] ;  /* 0x0000002c40407980 */ /* 0x000f62000c101d00 */
[----:B------:R-:W-:Y:S01]  /*32e40*/  IMAD.IADD R78, R185, 0x1, R0 ;  /* 0x00000001b94e7824 */ /* 0x000fe200078e0200 */
[----:B---3--:R-:W-:Y:S01]  /*32e50*/  ISETP.GE.AND P0, PT, R191, R84, PT ;  /* 0x00000054bf00720c */ /* 0x008fe20003f06270 */
[C---:B------:R-:W-:Y:S01]  /*32e60*/  IMAD R3, R77.reuse, UR5, R3 ;  /* 0x000000054d037c24 */ /* 0x040fe2000f8e0203 */
[----:B------:R-:W5:Y:S01]  /*32e70*/  LD.E.128 R68, desc[UR44][R68.64] ;  /* 0x0000002c44447980 */ /* 0x000f62000c101d00 */
[----:B------:R-:W-:Y:S01]  /*32e80*/  IMAD.WIDE.U32 R20, R77, UR4, R20 ;  /* 0x000000044d147c25 */ /* 0x000fe2000f8e0014 */
[----:B------:R-:W-:-:S02]  /*32e90*/  ULDC.64 UR4, c[0x0][0xbe0] ;  /* 0x0002f80000047ab9 */ /* 0x000fc40000000a00 */
[----:B------:R-:W5:Y:S01]  /*32ea0*/  LD.E.128 R72, desc[UR44][R72.64] ;  /* 0x0000002c48487980 */ /* 0x000f62000c101d00 */
[----:B--2---:R-:W-:Y:S01]  /*32eb0*/  @P1 IMAD.HI.U32 R0, R78, R19, RZ ;  /* 0x000000134e001227 */ /* 0x004fe200078e00ff */
[----:B------:R-:W-:Y:S01]  /*32ec0*/  SEL R19, RZ, 0xffffffff, P0 ;  /* 0xffffffffff137807 */ /* 0x000fe20000000000 */
[----:B------:R-:W-:Y:S01]  /*32ed0*/  BSSY B1, `(.L_x_3790) ;  /* 0x000005c000017945 */ /* 0x000fe20003800000 */
[-C--:B------:R-:W-:Y:S01]  /*32ee0*/  ISETP.GE.AND P0, PT, R190, R84.reuse, PT ;  /* 0x00000054be00720c */ /* 0x080fe20003f06270 */
[----:B------:R-:W-:Y:S01]  /*32ef0*/  IMAD.IADD R21, R21, 0x1, R3 ;  /* 0x0000000115157824 */ /* 0x000fe200078e0203 */
[----:B------:R-:W-:Y:S01]  /*32f00*/  @!PT LDS RZ, [RZ] ;  /* 0x00000000fffff984 */ /* 0x000fe20000000800 */
[----:B------:R-:W-:Y:S01]  /*32f10*/  @!PT LDS RZ, [RZ] ;  /* 0x00000000fffff984 */ /* 0x000fe20000000800 */
[----:B------:R-:W-:Y:S01]  /*32f20*/  @!PT LDS RZ, [RZ] ;  /* 0x00000000fffff984 */ /* 0x000fe20000000800 */
[----:B------:R-:W-:Y:S01]  /*32f30*/  @!PT LDS RZ, [RZ] ;  /* 0x00000000fffff984 */ /* 0x000fe20000000800 */
[----:B------:R2:W-:Y:S06]  /*32f40*/  MEMBAR.ALL.CTA ;  /* 0x0000000000007992 */ /* 0x0005ec0000008000 */
[----:B--2---:R-:W2:Y:S01]  /*32f50*/  FENCE.VIEW.ASYNC.S ;  /* 0x00000000000073c6 */ /* 0x004ea20000000000 */
[----:B------:R-:W-:Y:S01]  /*32f60*/  IMAD.MOV.U32 R3, RZ, RZ, R78 ;  /* 0x000000ffff037224 */ /* 0x000fe200078e004e */
[----:B----4-:R-:W-:Y:S01]  /*32f70*/  @P1 SHF.R.U32.HI R3, RZ, R81, R0 ;  /* 0x00000051ff031219 */ /* 0x010fe20000011600 */
[----:B------:R-:W-:Y:S01]  /*32f80*/  IMAD.SHL.U32 R81, R19, 0x2, RZ ;  /* 0x0000000213517824 */ /* 0x000fe200078e00ff */
[-C--:B------:R-:W-:Y:S01]  /*32f90*/  ISETP.GE.AND P1, PT, R193, R84.reuse, PT ;  /* 0x00000054c100720c */ /* 0x080fe20003f26270 */
[----:B------:R-:W-:Y:S01]  /*32fa0*/  IMAD R87, R18, R79, RZ ;  /* 0x0000004f12577224 */ /* 0x000fe200078e02ff */
[----:B------:R-:W-:Y:S01]  /*32fb0*/  SEL R76, RZ, 0xffffffff, P0 ;  /* 0xffffffffff4c7807 */ /* 0x000fe20000000000 */
[----:B------:R-:W-:Y:S01]  /*32fc0*/  IMAD.MOV R77, RZ, RZ, -R3 ;  /* 0x000000ffff4d7224 */ /* 0x000fe200078e0a03 */
[----:B------:R-:W-:Y:S01]  /*32fd0*/  SEL R0, RZ, 0x1, P1 ;  /* 0x00000001ff007807 */ /* 0x000fe20000800000 */
[----:B------:R-:W-:Y:S01]  /*32fe0*/  IMAD.WIDE.U32 R20, R3, UR4, R20 ;  /* 0x0000000403147c25 */ /* 0x000fe2000f8e0014 */
[----:B------:R-:W-:-:S02]  /*32ff0*/  ISETP.GE.AND P0, PT, R189, R84, PT ;  /* 0x00000054bd00720c */ /* 0x000fc40003f06270 */
[----:B------:R-:W-:Y:S01]  /*33000*/  LOP3.LUT R0, R81, 0x2, R0, 0xe2, !PT ;  /* 0x0000000251007812 */ /* 0x000fe200078ee200 */
[----:B------:R-:W-:Y:S01]  /*33010*/  IMAD.SHL.U32 R81, R76, 0x4, RZ ;  /* 0x000000044c517824 */ /* 0x000fe200078e00ff */
[----:B------:R-:W-:Y:S01]  /*33020*/  SEL R76, RZ, 0xffffffff, P0 ;  /* 0xffffffffff4c7807 */ /* 0x000fe20000000000 */
[----:B------:R-:W-:Y:S01]  /*33030*/  IMAD R19, R79, R77, R78 ;  /* 0x0000004d4f137224 */ /* 0x000fe200078e024e */
[----:B------:R-:W-:Y:S01]  /*33040*/  SHF.R.S32.HI R77, RZ, 0x1f, R3 ;  /* 0x0000001fff4d7819 */ /* 0x000fe20000011403 */
[----:B------:R-:W-:Y:S01]  /*33050*/  IMAD.IADD R185, R199, 0x1, R185 ;  /* 0x00000001c7b97824 */ /* 0x000fe200078e02b9 */
[-C--:B------:R-:W-:Y:S02]  /*33060*/  ISETP.GE.AND P0, PT, R188, R84.reuse, PT ;  /* 0x00000054bc00720c */ /* 0x080fe40003f06270 */
[----:B------:R-:W-:Y:S01]  /*33070*/  LOP3.LUT R0, R81, 0x4, R0, 0xe2, !PT ;  /* 0x0000000451007812 */ /* 0x000fe200078ee200 */
[----:B------:R-:W-:Y:S01]  /*33080*/  IMAD.SHL.U32 R81, R76, 0x8, RZ ;  /* 0x000000084c517824 */ /* 0x000fe200078e00ff */
[----:B------:R-:W-:Y:S01]  /*33090*/  SEL R76, RZ, 0xffffffff, P0 ;  /* 0xffffffffff4c7807 */ /* 0x000fe20000000000 */
[----:B------:R-:W-:Y:S01]  /*330a0*/  IMAD R78, R77, UR4, RZ ;  /* 0x000000044d4e7c24 */ /* 0x000fe2000f8e02ff */
[----:B------:R-:W-:-:S02]  /*330b0*/  ISETP.GE.AND P0, PT, R187, R84, PT ;  /* 0x00000054bb00720c */ /* 0x000fc40003f06270 */
[----:B------:R-:W-:Y:S01]  /*330c0*/  LOP3.LUT R0, R81, 0x8, R0, 0xe2, !PT ;  /* 0x0000000851007812 */ /* 0x000fe200078ee200 */
[----:B------:R-:W-:Y:S01]  /*330d0*/  IMAD R77, R3, UR5, R78 ;  /* 0x00000005034d7c24 */ /* 0x000fe2000f8e024e */
[----:B------:R-:W-:Y:S01]  /*330e0*/  SEL R3, RZ, 0xffffffff, P0 ;  /* 0xffffffffff037807 */ /* 0x000fe20000000000 */
[----:B------:R-:W-:Y:S01]  /*330f0*/  IMAD.SHL.U32 R81, R76, 0x10, RZ ;  /* 0x000000104c517824 */ /* 0x000fe200078e00ff */
[----:B------:R-:W-:Y:S01]  /*33100*/  SHF.R.S32.HI R76, RZ, 0x1f, R19 ;  /* 0x0000001fff4c7819 */ /* 0x000fe20000011413 */
[----:B------:R-:W-:Y:S01]  /*33110*/  ULDC.64 UR4, c[0x0][0xbd8] ;  /* 0x0002f60000047ab9 */ /* 0x000fe20000000a00 */
[-C--:B------:R-:W-:Y:S01]  /*33120*/  ISETP.GE.AND P0, PT, R196, R84.reuse, PT ;  /* 0x00000054c400720c */ /* 0x080fe20003f06270 */
[----:B------:R-:W-:Y:S01]  /*33130*/  IMAD.SHL.U32 R3, R3, 0x20, RZ ;  /* 0x0000002003037824 */ /* 0x000fe200078e00ff */
[----:B------:R-:W-:Y:S01]  /*33140*/  LOP3.LUT R0, R81, 0x10, R0, 0xe2, !PT ;  /* 0x0000001051007812 */ /* 0x000fe200078ee200 */
[----:B------:R-:W-:Y:S01]  /*33150*/  IMAD R76, R76, UR4, RZ ;  /* 0x000000044c4c7c24 */ /* 0x000fe2000f8e02ff */
[----:B------:R-:W-:Y:S01]  /*33160*/  ISETP.GE.AND P1, PT, R185, R87, PT ;  /* 0x00000057b900720c */ /* 0x000fe20003f26270 */
[----:B------:R-:W-:Y:S01]  /*33170*/  IMAD.IADD R21, R21, 0x1, R77 ;  /* 0x0000000115157824 */ /* 0x000fe200078e024d */
[----:B------:R-:W-:Y:S01]  /*33180*/  LOP3.LUT R0, R3, 0x20, R0, 0xe2, !PT ;  /* 0x0000002003007812 */ /* 0x000fe200078ee200 */
[C---:B------:R-:W-:Y:S01]  /*33190*/  IMAD R77, R19.reuse, UR5, R76 ;  /* 0x00000005134d7c24 */ /* 0x040fe2000f8e024c */
[----:B------:R-:W-:Y:S01]  /*331a0*/  SEL R3, RZ, 0x40, P0 ;  /* 0x00000040ff037807 */ /* 0x000fe20000000000 */
[----:B------:R-:W-:Y:S01]  /*331b0*/  IMAD.WIDE.U32 R18, R19, UR4, R20 ;  /* 0x0000000413127c25 */ /* 0x000fe2000f8e0014 */
[----:B------:R-:W-:Y:S01]  /*331c0*/  ULDC.64 UR4, c[0x0][0xb80] ;  /* 0x0002e00000047ab9 */ /* 0x000fe20000000a00 */
[----:B------:R-:W-:-:S02]  /*331d0*/  ISETP.GE.AND P0, PT, R195, R84, PT ;  /* 0x00000054c300720c */ /* 0x000fc40003f06270 */
[----:B------:R-:W-:Y:S01]  /*331e0*/  LOP3.LUT R3, R0, R3, RZ, 0xfc, !PT ;  /* 0x0000000300037212 */ /* 0x000fe200078efcff */
[----:B------:R-:W-:Y:S01]  /*331f0*/  VIADD R0, R2, 0x38820 ;  /* 0x0003882002007836 */ /* 0x000fe20000000000 */
[C---:B------:R-:W-:Y:S01]  /*33200*/  LEA R85, P2, R18.reuse, UR4, 0x1 ;  /* 0x0000000412557c11 */ /* 0x040fe2000f8408ff */
[----:B------:R-:W-:Y:S01]  /*33210*/  IMAD.IADD R19, R19, 0x1, R77 ;  /* 0x0000000113137824 */ /* 0x000fe200078e024d */
[----:B------:R-:W-:Y:S02]  /*33220*/  SEL R20, RZ, 0x80, P0 ;  /* 0x00000080ff147807 */ /* 0x000fe40000000000 */
[----:B------:R-:W-:Y:S02]  /*33230*/  PRMT R0, RZ, 0x654, R0 ;  /* 0x00000654ff007816 */ /* 0x000fe40000000000 */
[----:B------:R-:W-:Y:S02]  /*33240*/  LEA.HI.X R86, R18, UR5, R19, 0x1, P2 ;  /* 0x0000000512567c11 */ /* 0x000fe400090f0c13 */
[----:B--2---:R2:W-:Y:S03]  /*33250*/  SYNCS.ARRIVE.TRANS64.RED.A1T0 RZ, [R0+URZ], RZ ;  /* 0x000000ff00ff79a7 */ /* 0x0045e6000810043f */
[----:B------:R0:W3:Y:S01]  /*33260*/  SHFL.IDX PT, R21, R86, RZ, 0x181f ;  /* 0x00181fff56157589 */ /* 0x0000e200000e0000 */
[----:B--2---:R-:W-:-:S03]  /*33270*/  LOP3.LUT R0, R3, R20, RZ, 0xfc, !PT ;  /* 0x0000001403007212 */ /* 0x004fc600078efcff */
[----:B------:R0:W2:Y:S01]  /*33280*/  SHFL.IDX PT, R20, R85, RZ, 0x181f ;  /* 0x00181fff55147589 */ /* 0x0000a200000e0000 */
[----:B------:R-:W-:Y:S05]  /*33290*/  @P1 BRA `(.L_x_3791) ;  /* 0x00000000007c1947 */ /* 0x000fea0003800000 */
[-C--:B------:R-:W-:Y:S02]  /*332a0*/  ISETP.GE.AND P3, PT, R193, R84.reuse, PT ;  /* 0x00000054c100720c */ /* 0x080fe40003f66270 */
[-C--:B------:R-:W-:Y:S02]  /*332b0*/  ISETP.GE.AND P1, PT, R191, R84.reuse, PT ;  /* 0x00000054bf00720c */ /* 0x080fe40003f26270 */
[-C--:B------:R-:W-:Y:S02]  /*332c0*/  ISETP.GE.AND P0, PT, R190, R84.reuse, PT ;  /* 0x00000054be00720c */ /* 0x080fe40003f06270 */
[----:B------:R-:W-:-:S07]  /*332d0*/  ISETP.GE.AND P4, PT, R189, R84, PT ;  /* 0x00000054bd00720c */ /* 0x000fce0003f86270 */
[----:B--23--:R-:W-:Y:S02]  /*332e0*/  @!P3 IMAD.WIDE R18, R193, 0x2, R20 ;  /* 0x00000002c112b825 */ /* 0x00cfe400078e0214 */
[CC--:B------:R-:W-:Y:S02]  /*332f0*/  @!P1 LEA R76, P5, R191.reuse, R20.reuse, 0x1 ;  /* 0x00000014bf4c9211 */ /* 0x0c0fe400078a08ff */
[----:B------:R-:W-:Y:S01]  /*33300*/  @!P0 LEA R78, P2, R190, R20, 0x1 ;  /* 0x00000014be4e8211 */ /* 0x000fe200078408ff */
[----:B-----5:R2:W-:Y:S01]  /*33310*/  @!P3 ST.E.128 desc[UR44][R18.64], R4 ;  /* 0x000000041200b985 */ /* 0x0205e2000c101d2c */
[-C--:B------:R-:W-:Y:S02]  /*33320*/  @!P1 LEA.HI.X R77, R191, R21.reuse, R211, 0x1, P5 ;  /* 0x00000015bf4d9211 */ /* 0x080fe400028f0cd3 */
[-C--:B------:R-:W-:Y:S02]  /*33330*/  ISETP.GE.AND P3, PT, R188, R84.reuse, PT ;  /* 0x00000054bc00720c */ /* 0x080fe40003f66270 */
[----:B------:R-:W-:Y:S01]  /*33340*/  @!P0 LEA.HI.X R79, R190, R21, R210, 0x1, P2 ;  /* 0x00000015be4f8211 */ /* 0x000fe200010f0cd2 */
[----:B------:R3:W-:Y:S01]  /*33350*/  @!P1 ST.E.128 desc[UR44][R76.64], R12 ;  /* 0x0000000c4c009985 */ /* 0x0007e2000c101d2c */
[----:B------:R-:W-:-:S02]  /*33360*/  ISETP.GE.AND P2, PT, R187, R84, PT ;  /* 0x00000054bb00720c */ /* 0x000fc40003f46270 */
[-C--:B------:R-:W-:Y:S01]  /*33370*/  @!P4 LEA R80, P5, R189, R20.reuse, 0x1 ;  /* 0x00000014bd50c211 */ /* 0x080fe200078a08ff */
[----:B------:R4:W-:Y:S01]  /*33380*/  @!P0 ST.E.128 desc[UR44][R78.64], R28 ;  /* 0x0000001c4e008985 */ /* 0x0009e2000c101d2c */
[----:B------:R-:W-:Y:S02]  /*33390*/  LOP3.LUT P1, RZ, R3, 0x40, RZ, 0xc0, !PT ;  /* 0x0000004003ff7812 */ /* 0x000fe4000782c0ff */
[----:B------:R-:W-:Y:S02]  /*333a0*/  LOP3.LUT P0, RZ, R0, 0x80, RZ, 0xc0, !PT ;  /* 0x0000008000ff7812 */ /* 0x000fe4000780c0ff */
[----:B------:R-:W-:Y:S02]  /*333b0*/  @!P4 LEA.HI.X R81, R189, R21, R205, 0x1, P5 ;  /* 0x00000015bd51c211 */ /* 0x000fe400028f0ccd */
[----:B------:R-:W-:-:S03]  /*333c0*/  @!P3 LEA R82, P5, R188, R20, 0x1 ;  /* 0x00000014bc52b211 */ /* 0x000fc600078a08ff */
[----:B------:R4:W-:Y:S01]  /*333d0*/  @!P4 ST.E.128 desc[UR44][R80.64], R36 ;  /* 0x000000245000c985 */ /* 0x0009e2000c101d2c */
[CC--:B--2---:R-:W-:Y:S02]  /*333e0*/  @!P2 LEA R4, P4, R187.reuse, R20.reuse, 0x1 ;  /* 0x00000014bb04a211 */ /* 0x0c4fe400078808ff */
[-C--:B------:R-:W-:Y:S02]  /*333f0*/  @!P3 LEA.HI.X R83, R188, R21.reuse, R204, 0x1, P5 ;  /* 0x00000015bc53b211 */ /* 0x080fe400028f0ccc */
[CC--:B------:R-:W-:Y:S02]  /*33400*/  @P1 LEA R6, P5, R196.reuse, R20.reuse, 0x1 ;  /* 0x00000014c4061211 */ /* 0x0c0fe400078a08ff */
[-C--:B------:R-:W-:Y:S01]  /*33410*/  @!P2 LEA.HI.X R5, R187, R21.reuse, R203, 0x1, P4 ;  /* 0x00000015bb05a211 */ /* 0x080fe200020f0ccb */
[----:B------:R4:W-:Y:S01]  /*33420*/  @!P3 ST.E.128 desc[UR44][R82.64], R44 ;  /* 0x0000002c5200b985 */ /* 0x0009e2000c101d2c */
[C---:B---3--:R-:W-:Y:S02]  /*33430*/  @P0 LEA R12, P4, R195.reuse, R20, 0x1 ;  /* 0x00000014c30c0211 */ /* 0x048fe400078808ff */
[-C--:B------:R-:W-:Y:S01]  /*33440*/  @P1 LEA.HI.X R7, R196, R21.reuse, R202, 0x1, P5 ;  /* 0x00000015c4071211 */ /* 0x080fe200028f0cca */
[----:B------:R4:W-:Y:S01]  /*33450*/  @!P2 ST.E.128 desc[UR44][R4.64], R52 ;  /* 0x000000340400a985 */ /* 0x0009e2000c101d2c */
[----:B------:R-:W-:-:S03]  /*33460*/  @P0 LEA.HI.X R13, R195, R21, R201, 0x1, P4 ;  /* 0x00000015c30d0211 */ /* 0x000fc600020f0cc9 */
[----:B------:R4:W-:Y:S04]  /*33470*/  @P1 ST.E.128 desc[UR44][R6.64], R60 ;  /* 0x0000003c06001985 */ /* 0x0009e8000c101d2c */
[----:B------:R4:W-:Y:S02]  /*33480*/  @P0 ST.E.128 desc[UR44][R12.64], R68 ;  /* 0x000000440c000985 */ /* 0x0009e4000c101d2c */
.L_x_3791:
[----:B------:R-:W-:Y:S05]  /*33490*/  BSYNC B1 ;  /* 0x0000000000017941 */ /* 0x000fea0003800000 */
.L_x_3790:
[----:B----45:R-:W-:Y:S01]  /*334a0*/  VIADD R4, R185, 0x20 ;  /* 0x00000020b9047836 */ /* 0x030fe20000000000 */
[----:B------:R4:W0:Y:S04]  /*334b0*/  SHFL.IDX PT, R7, R86, 0x1, 0x181f ;  /* 0x00381f0056077f89 */ /* 0x00082800000e0000 */
[----:B------:R-:W-:Y:S01]  /*334c0*/  ISETP.GE.AND P0, PT, R4, R87, PT ;  /* 0x000000570400720c */ /* 0x000fe20003f06270 */
[----:B------:R4:W0:-:S12]  /*334d0*/  SHFL.IDX PT, R6, R85, 0x1, 0x181f ;  /* 0x00381f0055067f89 */ /* 0x00081800000e0000 */
[----:B----4-:R-:W-:Y:S05]  /*334e0*/  @P0 BRA `(.L_x_3792) ;  /* 0x0000000c00d80947 */ /* 0x010fea0003800000 */
[-C--:B------:R-:W-:Y:S02]  /*334f0*/  ISETP.GE.AND P1, PT, R193, R84.reuse, PT ;  /* 0x00000054c100720c */ /* 0x080fe40003f26270 */
[-C--:B------:R-:W-:Y:S02]  /*33500*/  ISETP.GE.AND P4, PT, R191, R84.reuse, PT ;  /* 0x00000054bf00720c */ /* 0x080fe40003f86270 */
[-C--:B------:R-:W-:Y:S02]  /*33510*/  ISETP.GE.AND P3, PT, R190, R84.reuse, PT ;  /* 0x00000054be00720c */ /* 0x080fe40003f66270 */
[----:B------:R-:W-:-:S07]  /*33520*/  ISETP.GE.AND P2, PT, R189, R84, PT ;  /* 0x00000054bd00720c */ /* 0x000fce0003f46270 */
[----:B0-----:R-:W-:Y:S02]  /*33530*/  @!P1 IMAD.WIDE R4, R193, 0x2, R6 ;  /* 0x00000002c1049825 */ /* 0x001fe400078e0206 */
[CC--:B------:R-:W-:Y:S02]  /*33540*/  @!P4 LEA R12, P0, R191.reuse, R6.reuse, 0x1 ;  /* 0x00000006bf0cc211 */ /* 0x0c0fe400078008ff */
[----:B------:R-:W-:Y:S01]  /*33550*/  @!P3 LEA R14, P5, R190, R6, 0x1 ;  /* 0x00000006be0eb211 */ /* 0x000fe200078a08ff */
[----:B------:R0:W-:Y:S01]  /*33560*/  @!P1 ST.E.128 desc[UR44][R4.64], R8 ;  /* 0x0000000804009985 */ /* 0x0001e2000c101d2c */
[----:B------:R-:W-:Y:S02]  /*33570*/  @!P4 LEA.HI.X R13, R191, R7, R211, 0x1, P0 ;  /* 0x00000007bf0dc211 */ /* 0x000fe400000f0cd3 */
[-C--:B------:R-:W-:Y:S02]  /*33580*/  ISETP.GE.AND P1, PT, R188, R84.reuse, PT ;  /* 0x00000054bc00720c */ /* 0x080fe40003f26270 */
[----:B------:R-:W-:Y:S01]  /*33590*/  ISETP.GE.AND P0, PT, R187, R84, PT ;  /* 0x00000054bb00720c */ /* 0x000fe20003f06270 */
[----:B------:R4:W-:Y:S01]  /*335a0*/  @!P4 ST.E.128 desc[UR44][R12.64], R24 ;  /* 0x000000180c00c985 */ /* 0x0009e2000c101d2c */
[----:B------:R-:W-:-:S02]  /*335b0*/  LOP3.LUT P4, RZ, R3, 0x40, RZ, 0xc0, !PT ;  /* 0x0000004003ff7812 */ /* 0x000fc4000788c0ff */
[----:B------:R-:W-:Y:S02]  /*335c0*/  @!P3 LEA.HI.X R15, R190, R7, R210, 0x1, P5 ;  /* 0x00000007be0fb211 */ /* 0x000fe400028f0cd2 */
[----:B------:R-:W-:-:S03]  /*335d0*/  @!P2 LEA R18, P5, R189, R6, 0x1 ;  /* 0x00000006bd12a211 */ /* 0x000fc600078a08ff */
[----:B------:R4:W-:Y:S01]  /*335e0*/  @!P3 ST.E.128 desc[UR44][R14.64], R32 ;  /* 0x000000200e00b985 */ /* 0x0009e2000c101d2c */
[-C--:B------:R-:W-:Y:S02]  /*335f0*/  @!P2 LEA.HI.X R19, R189, R7.reuse, R205, 0x1, P5 ;  /* 0x00000007bd13a211 */ /* 0x080fe400028f0ccd */
[CC--:B--2---:R-:W-:Y:S02]  /*33600*/  @!P1 LEA R20, P3, R188.reuse, R6.reuse, 0x1 ;  /* 0x00000006bc149211 */ /* 0x0c4fe400078608ff */
[CC--:B0-----:R-:W-:Y:S01]  /*33610*/  @!P0 LEA R4, P5, R187.reuse, R6.reuse, 0x1 ;  /* 0x00000006bb048211 */ /* 0x0c1fe200078a08ff */
[----:B------:R4:W-:Y:S01]  /*33620*/  @!P2 ST.E.128 desc[UR44][R18.64], R40 ;  /* 0x000000281200a985 */ /* 0x0009e2000c101d2c */
[-C--:B---3--:R-:W-:Y:S02]  /*33630*/  @!P1 LEA.HI.X R21, R188, R7.reuse, R204, 0x1, P3 ;  /* 0x00000007bc159211 */ /* 0x088fe400018f0ccc */
[C---:B------:R-:W-:Y:S02]  /*33640*/  @P4 LEA R8, P3, R196.reuse, R6, 0x1 ;  /* 0x00000006c4084211 */ /* 0x040fe400078608ff */
[-C--:B------:R-:W-:Y:S01]  /*33650*/  @!P0 LEA.HI.X R5, R187, R7.reuse, R203, 0x1, P5 ;  /* 0x00000007bb058211 */ /* 0x080fe200028f0ccb */
        /* <DEDUP_REMOVED lines=10> */
.L_x_3787:
[----:B------:R-:W-:Y:S01]  /*33700*/  ULDC.64 UR4, c[0x0][0xd00] ;  /* 0x0003400000047ab9 */ /* 0x000fe20000000a00 */
[----:B------:R-:W2:Y:S01]  /*33710*/  LDC.64 R4, c[0x0][0xd00] ;  /* 0x00034000ff047b82 */ /* 0x000ea20000000a00 */
[----:B------:R-:W-:Y:S01]  /*33720*/  ISETP.NE.U32.AND P0, PT, RZ, UR4, PT ;  /* 0x00000004ff007c0c */ /* 0x000fe2000bf05070 */
[----:B------:R-:W-:-:S03]  /*33730*/  IMAD.MOV.U32 R3, RZ, RZ, RZ ;  /* 0x000000ffff037224 */ /* 0x000fc600078e00ff */
[----:B------:R-:W-:Y:S01]  /*33740*/  ISETP.NE.AND.EX P0, PT, RZ, UR5, PT, P0 ;  /* 0x00000005ff007c0c */ /* 0x000fe2000bf05300 */
[----:B------:R-:W-:Y:S02]  /*33750*/  ULDC.64 UR4, c[0x0][0xd08] ;  /* 0x0003420000047ab9 */ /* 0x000fe40000000a00 */
[----:B------:R-:W-:Y:S01]  /*33760*/  ISETP.NE.U32.AND P1, PT, RZ, UR4, PT ;  /* 0x00000004ff007c0c */ /* 0x000fe2000bf25070 */
[----:B------:R-:W0:Y:S03]  /*33770*/  LDC R21, c[0x0][0xce8] ;  /* 0x00033a00ff157b82 */ /* 0x000e260000000800 */
[----:B------:R-:W-:Y:S01]  /*33780*/  ISETP.NE.AND.EX P1, PT, RZ, UR5, PT, P1 ;  /* 0x00000005ff007c0c */ /* 0x000fe2000bf25310 */
[----:B--2---:R-:W-:-:S12]  /*33790*/  IMAD.WIDE R4, R198, 0x4, R4 ;  /* 0x00000004c6047825 */ /* 0x004fd800078e0204 */
[----:B------:R-:W2:Y:S01]  /*337a0*/  @P1 LDC.64 R6, c[0x0][0xd08] ;  /* 0x00034200ff061b82 */ /* 0x000ea20000000a00 */
[----:B------:R-:W-:Y:S02]  /*337b0*/  ULDC UR4, c[0x0][0xb88] ;  /* 0x0002e20000047ab9 */ /* 0x000fe40000000800 */
[----:B------:R-:W-:Y:S01]  /*337c0*/  IMAD.U32 R0, RZ, RZ, UR4 ;  /* 0x00000004ff007e24 */ /* 0x000fe2000f8e00ff */
[----:B------:R0:W5:Y:S01]  /*337d0*/  @P0 LDG.E R3, desc[UR44][R4.64] ;  /* 0x0000002c04030981 */ /* 0x000162000c1e1900 */
[----:B--2---:R-:W-:-:S05]  /*337e0*/  @P1 IMAD.WIDE R6, R198, 0x4, R6 ;  /* 0x00000004c6061825 */ /* 0x004fca00078e0206 */
[----:B------:R2:W5:Y:S01]  /*337f0*/  @P1 LDG.E R0, desc[UR44][R6.64] ;  /* 0x0000002c06001981 */ /* 0x000562000c1e1900 */
[----:B------:R-:W-:Y:S02]  /*33800*/  ISETP.GE.AND P2, PT, R212, 0x40, PT ;  /* 0x00000040d400780c */ /* 0x000fe40003f46270 */
[----:B------:R-:W-:Y:S01]  /*33810*/  SHF.R.S32.HI R8, RZ, 0x1f, R198 ;  /* 0x0000001fff087819 */ /* 0x000fe200000114c6 */
[----:B0-----:R-:W-:Y:S10]  /*33820*/  @P1 BRA `(.L_x_3793) ;  /* 0x0000000000101947 */ /* 0x001ff40003800000 */
[----:B------:R-:W-:Y:S05]  /*33830*/  @!P0 BRA `(.L_x_3793) ;  /* 0x00000000000c8947 */ /* 0x000fea0003800000 */
[----:B--2---:R-:W2:Y:S04]  /*33840*/  LDG.E R7, desc[UR44][R4.64] ;  /* 0x0000002c04077981 */ /* 0x004ea8000c1e1900 */
[----:B-----5:R-:W2:Y:S02]  /*33850*/  LDG.E R0, desc[UR44][R4.64+0x4] ;  /* 0x0000042c04007981 */ /* 0x020ea4000c1e1900 */
[----:B--2---:R-:W-:-:S07]  /*33860*/  IMAD.IADD R0, R0, 0x1, -R7 ;  /* 0x0000000100007824 */ /* 0x004fce00078e0a07 */
.L_x_3793:
[----:B------:R-:W-:Y:S01]  /*33870*/  BSSY B1, `(.L_x_3794) ;  /* 0x000002d000017945 */ /* 0x000fe20003800000 */
[----:B---3--:R-:W-:Y:S02]  /*33880*/  SHF.R.S32.HI R12, RZ, 0x1f, R194 ;  /* 0x0000001fff0c7819 */ /* 0x008fe400000114c2 */
[----:B------:R-:W-:Y:S02]  /*33890*/  SEL R13, R198, RZ, !P0 ;  /* 0x000000ffc60d7207 */ /* 0x000fe40004000000 */
[----:B------:R-:W-:Y:S02]  /*338a0*/  SEL R14, R8, RZ, !P0 ;  /* 0x000000ff080e7207 */ /* 0x000fe40004000000 */
[----:B-----5:R-:W-:Y:S01]  /*338b0*/  SHF.R.S32.HI R10, RZ, 0x1f, R3 ;  /* 0x0000001fff0a7819 */ /* 0x020fe20000011403 */
[----:B------:R-:W-:Y:S06]  /*338c0*/  @P2 BRA `(.L_x_3795) ;  /* 0x00000000009c2947 */ /* 0x000fec0003800000 */
[----:B------:R-:W0:Y:S01]  /*338d0*/  S2R R5, SR_TID.X ;  /* 0x0000000000057919 */ /* 0x000e220000002100 */
[----:B------:R-:W3:Y:S02]  /*338e0*/  LDC R11, c[0x0][0xce8] ;  /* 0x00033a00ff0b7b82 */ /* 0x000ee40000000800 */
[----:B---3--:R-:W-:Y:S01]  /*338f0*/  IMAD R4, R0, R11, RZ ;  /* 0x0000000b00047224 */ /* 0x008fe200078e02ff */
        /* <DEDUP_REMOVED lines=8> */
[----:B--2---:R-:W-:Y:S02]  /*33980*/  IMAD.MOV.U32 R7, RZ, RZ, R8 ;  /* 0x000000ffff077224 */ /* 0x004fe400078e0008 */
[----:B------:R-:W-:-:S03]  /*33990*/  IMAD.WIDE.U32 R4, R194, UR4, R4 ;  /* 0x00000004c2047c25 */ /* 0x000fc6000f8e0004 */
[----:B------:R-:W0:Y:S01]  /*339a0*/  @P0 LDC R15, c[0x0][0xcec] ;  /* 0x00033b00ff0f0b82 */ /* 0x000e220000000800 */
[----:B------:R-:W-:Y:S01]  /*339b0*/  IMAD R9, R194, UR5, R9 ;  /* 0x00000005c2097c24 */ /* 0x000fe2000f8e0209 */
[----:B------:R-:W-:-:S03]  /*339c0*/  ULDC.64 UR4, c[0x0][0xc98] ;  /* 0x0003260000047ab9 */ /* 0x000fc60000000a00 */
[----:B------:R-:W-:-:S03]  /*339d0*/  IMAD.IADD R5, R5, 0x1, R9 ;  /* 0x0000000105057824 */ /* 0x000fc600078e0209 */
[----:B------:R-:W2:Y:S01]  /*339e0*/  @P0 LDC R19, c[0x0][0xcf0] ;  /* 0x00033c00ff130b82 */ /* 0x000ea20000000800 */
[----:B------:R-:W-:-:S04]  /*339f0*/  IMAD.WIDE.U32 R4, R13, UR4, R4 ;  /* 0x000000040d047c25 */ /* 0x000fc8000f8e0004 */
[----:B0-----:R-:W-:-:S05]  /*33a00*/  @P0 IMAD.HI.U32 R6, R8, R15, RZ ;  /* 0x0000000f08060227 */ /* 0x001fca00078e00ff */
[----:B--2---:R-:W-:Y:S01]  /*33a10*/  @P0 SHF.R.U32.HI R7, RZ, R19, R6 ;  /* 0x00000013ff070219 */ /* 0x004fe20000011606 */
        /* <DEDUP_REMOVED lines=18> */
.L_x_3795:
[----:B------:R-:W-:Y:S05]  /*33b40*/  BSYNC B1 ;  /* 0x0000000000017941 */ /* 0x000fea0003800000 */
.L_x_3794:
[----:B------:R-:W-:Y:S01]  /*33b50*/  ISETP.NE.AND P0, PT, R21, 0x1, PT ;  /* 0x000000011500780c */ /* 0x000fe20003f05270 */
[----:B------:R-:W3:Y:S01]  /*33b60*/  LDC R20, c[0x0][0xbc8] ;  /* 0x0002f200ff147b82 */ /* 0x000ee20000000800 */
[----:B------:R-:W-:Y:S01]  /*33b70*/  ULDC.64 UR4, c[0x0][0xba0] ;  /* 0x0002e80000047ab9 */ /* 0x000fe20000000a00 */
[----:B------:R-:W-:Y:S01]  /*33b80*/  IMAD R25, R0, R21, RZ ;  /* 0x0000001500197224 */ /* 0x000fe200078e02ff */
[----:B------:R-:W-:Y:S01]  /*33b90*/  BSSY B1, `(.L_x_3796) ;  /* 0x0000067000017945 */ /* 0x000fe20003800000 */
[----:B0-2---:R-:W-:Y:S02]  /*33ba0*/  IMAD R6, R10, UR4, RZ ;  /* 0x000000040a067c24 */ /* 0x005fe4000f8e02ff */
[----:B------:R-:W-:-:S04]  /*33bb0*/  IMAD.WIDE.U32 R4, R3, UR4, RZ ;  /* 0x0000000403047c25 */ /* 0x000fc8000f8e00ff */
[----:B------:R-:W-:Y:S01]  /*33bc0*/  IMAD R3, R3, UR5, R6 ;  /* 0x0000000503037c24 */ /* 0x000fe2000f8e0206 */
[----:B------:R-:W-:Y:S01]  /*33bd0*/  ULDC.64 UR4, c[0x0][0xbe8] ;  /* 0x0002fa0000047ab9 */ /* 0x000fe20000000a00 */
[----:B------:R-:W0:Y:S01]  /*33be0*/  @P0 LDC R7, c[0x0][0xcec] ;  /* 0x00033b00ff070b82 */ /* 0x000e220000000800 */
[----:B------:R-:W-:Y:S02]  /*33bf0*/  IMAD R6, R218, 0x20, R199 ;  /* 0x00000020da067824 */ /* 0x000fe400078e02c7 */
[----:B------:R-:W-:Y:S02]  /*33c00*/  IMAD.IADD R5, R5, 0x1, R3 ;  /* 0x0000000105057824 */ /* 0x000fe400078e0203 */
[----:B------:R-:W-:Y:S02]  /*33c10*/  IMAD R3, R12, UR4, RZ ;  /* 0x000000040c037c24 */ /* 0x000fe4000f8e02ff */
[C---:B------:R-:W-:Y:S01]  /*33c20*/  IMAD.WIDE.U32 R4, R194.reuse, UR4, R4 ;  /* 0x00000004c2047c25 */ /* 0x040fe2000f8e0004 */
[----:B------:R-:W2:Y:S03]  /*33c30*/  @P0 LDC R9, c[0x0][0xcf0] ;  /* 0x00033c00ff090b82 */ /* 0x000ea60000000800 */
[----:B------:R-:W-:Y:S01]  /*33c40*/  IMAD R3, R194, UR5, R3 ;  /* 0x00000005c2037c24 */ /* 0x000fe2000f8e0203 */
[-C--:B---3--:R-:W-:Y:S01]  /*33c50*/  ISETP.GE.AND P1, PT, R191, R20.reuse, PT ;  /* 0x00000014bf00720c */ /* 0x088fe20003f26270 */
[----:B------:R-:W-:Y:S01]  /*33c60*/  ULDC.64 UR4, c[0x0][0xbf0] ;  /* 0x0002fc0000047ab9 */ /* 0x000fe20000000a00 */
[----:B------:R-:W-:Y:S01]  /*33c70*/  IMAD.IADD R8, R185, 0x1, R6 ;  /* 0x00000001b9087824 */ /* 0x000fe200078e0206 */
[-C--:B------:R-:W-:Y:S01]  /*33c80*/  ISETP.GE.AND P2, PT, R193, R20.reuse, PT ;  /* 0x00000014c100720c */ /* 0x080fe20003f46270 */
[----:B------:R-:W-:Y:S01]  /*33c90*/  IMAD.IADD R5, R5, 0x1, R3 ;  /* 0x0000000105057824 */ /* 0x000fe200078e0203 */
[----:B------:R-:W-:Y:S01]  /*33ca0*/  SEL R10, RZ, 0xffffffff, P1 ;  /* 0xffffffffff0a7807 */ /* 0x000fe20000800000 */
[----:B------:R-:W-:Y:S01]  /*33cb0*/  IMAD R3, R14, UR4, RZ ;  /* 0x000000040e037c24 */ /* 0x000fe2000f8e02ff */
[----:B------:R-:W-:Y:S01]  /*33cc0*/  ISETP.GE.AND P1, PT, R189, R20, PT ;  /* 0x00000014bd00720c */ /* 0x000fe20003f26270 */
[----:B------:R-:W-:-:S03]  /*33cd0*/  IMAD.WIDE.U32 R4, R13, UR4, R4 ;  /* 0x000000040d047c25 */ /* 0x000fc6000f8e0004 */
[----:B------:R-:W-:Y:S01]  /*33ce0*/  SEL R11, RZ, 0xffffffff, P1 ;  /* 0xffffffffff0b7807 */ /* 0x000fe20000800000 */
[----:B------:R-:W-:Y:S01]  /*33cf0*/  IMAD R3, R13, UR5, R3 ;  /* 0x000000050d037c24 */ /* 0x000fe2000f8e0203 */
[----:B------:R-:W-:Y:S01]  /*33d00*/  ULDC.64 UR4, c[0x0][0xbe0] ;  /* 0x0002f80000047ab9 */ /* 0x000fe20000000a00 */
[----:B0-----:R-:W-:Y:S01]  /*33d10*/  @P0 IMAD.HI.U32 R6, R8, R7, RZ ;  /* 0x0000000708060227 */ /* 0x001fe200078e00ff */
[----:B------:R-:W-:Y:S02]  /*33d20*/  SEL R7, RZ, 0x1, P2 ;  /* 0x00000001ff077807 */ /* 0x000fe40001000000 */
[-C--:B------:R-:W-:Y:S01]  /*33d30*/  ISETP.GE.AND P2, PT, R190, R20.reuse, PT ;  /* 0x00000014be00720c */ /* 0x080fe20003f46270 */
[----:B------:R-:W-:Y:S02]  /*33d40*/  IMAD.SHL.U32 R10, R10, 0x2, RZ ;  /* 0x000000020a0a7824 */ /* 0x000fe400078e00ff */
[----:B------:R-:W-:Y:S02]  /*33d50*/  IMAD.IADD R5, R5, 0x1, R3 ;  /* 0x0000000105057824 */ /* 0x000fe400078e0203 */
[----:B------:R-:W-:Y:S01]  /*33d60*/  IMAD.MOV.U32 R3, RZ, RZ, R8 ;  /* 0x000000ffff037224 */ /* 0x000fe200078e0008 */
[----:B--2---:R-:W-:Y:S01]  /*33d70*/  @P0 SHF.R.U32.HI R3, RZ, R9, R6 ;  /* 0x00000009ff030219 */ /* 0x004fe20000011606 */
[----:B------:R-:W-:Y:S01]  /*33d80*/  IMAD.SHL.U32 R11, R11, 0x8, RZ ;  /* 0x000000080b0b7824 */ /* 0x000fe200078e00ff */
[----:B------:R-:W-:Y:S01]  /*33d90*/  LOP3.LUT R9, R10, 0x2, R7, 0xe2, !PT ;  /* 0x000000020a097812 */ /* 0x000fe200078ee207 */
[----:B------:R-:W-:Y:S01]  /*33da0*/  IMAD.IADD R24, R199, 0x1, R185 ;  /* 0x00000001c7187824 */ /* 0x000fe200078e02b9 */
        /* <DEDUP_REMOVED lines=43> */
[----:B------:R-:W-:Y:S02]  /*34060*/  @!P4 LEA R10, P1, R190, R6, 0x1 ;  /* 0x00000006be0ac211 */ /* 0x000fe400078208ff */
[----:B---3--:R-:W-:Y:S01]  /*34070*/  @!P5 IMAD.WIDE R4, R193, 0x2, R6 ;  /* 0x00000002c104d825 */ /* 0x008fe200078e0206 */
[-C--:B------:R-:W-:Y:S02]  /*34080*/  @!P0 LEA.HI.X R9, R191, R7.reuse, R211, 0x1, P2 ;  /* 0x00000007bf098211 */ /* 0x080fe400010f0cd3 */
[-C--:B------:R-:W-:Y:S02]  /*34090*/  ISETP.GE.AND P2, PT, R188, R20.reuse, PT ;  /* 0x00000014bc00720c */ /* 0x080fe40003f46270 */
[----:B------:R-:W-:Y:S01]  /*340a0*/  @!P4 LEA.HI.X R11, R190, R7, R210, 0x1, P1 ;  /* 0x00000007be0bc211 */ /* 0x000fe200008f0cd2 */
[----:B------:R2:W-:Y:S01]  /*340b0*/  @!P5 ST.E.128 desc[UR44][R4.64], RZ ;  /* 0x000000ff0400d985 */ /* 0x0005e2000c101d2c */
[----:B------:R-:W-:-:S02]  /*340c0*/  ISETP.GE.AND P1, PT, R187, R20, PT ;  /* 0x00000014bb00720c */ /* 0x000fc40003f26270 */
[-C--:B------:R-:W-:Y:S01]  /*340d0*/  @!P3 LEA R12, P5, R189, R6.reuse, 0x1 ;  /* 0x00000006bd0cb211 */ /* 0x080fe200078a08ff */
[----:B------:R3:W-:Y:S01]  /*340e0*/  @!P0 ST.E.128 desc[UR44][R8.64], RZ ;  /* 0x000000ff08008985 */ /* 0x0007e2000c101d2c */
[----:B------:R-:W-:Y:S02]  /*340f0*/  LOP3.LUT P0, RZ, R19, 0x40, RZ, 0xc0, !PT ;  /* 0x0000004013ff7812 */ /* 0x000fe4000780c0ff */
[----:B------:R-:W-:Y:S01]  /*34100*/  @!P3 LEA.HI.X R13, R189, R7, R205, 0x1, P5 ;  /* 0x00000007bd0db211 */ /* 0x000fe200028f0ccd */
[----:B------:R0:W-:Y:S01]  /*34110*/  @!P4 ST.E.128 desc[UR44][R10.64], RZ ;  /* 0x000000ff0a00c985 */ /* 0x0001e2000c101d2c */
[----:B------:R-:W-:Y:S02]  /*34120*/  LOP3.LUT P4, RZ, R21, 0x80, RZ, 0xc0, !PT ;  /* 0x0000008015ff7812 */ /* 0x000fe4000788c0ff */
[-C--:B------:R-:W-:Y:S01]  /*34130*/  @!P2 LEA R14, P5, R188, R6.reuse, 0x1 ;  /* 0x00000006bc0ea211 */ /* 0x080fe200078a08ff */
[----:B------:R0:W-:Y:S02]  /*34140*/  @!P3 ST.E.128 desc[UR44][R12.64], RZ ;  /* 0x000000ff0c00b985 */ /* 0x0001e4000c101d2c */
[----:B--2---:R-:W-:-:S02]  /*34150*/  @!P1 LEA R4, P3, R187, R6, 0x1 ;  /* 0x00000006bb049211 */ /* 0x004fc400078608ff */
[-C--:B------:R-:W-:Y:S02]  /*34160*/  @!P2 LEA.HI.X R15, R188, R7.reuse, R204, 0x1, P5 ;  /* 0x00000007bc0fa211 */ /* 0x080fe400028f0ccc */
[CC--:B---3--:R-:W-:Y:S02]  /*34170*/  @P0 LEA R8, P5, R196.reuse, R6.reuse, 0x1 ;  /* 0x00000006c4080211 */ /* 0x0c8fe400078a08ff */
[-C--:B------:R-:W-:Y:S01]  /*34180*/  @!P1 LEA.HI.X R5, R187, R7.reuse, R203, 0x1, P3 ;  /* 0x00000007bb059211 */ /* 0x080fe200018f0ccb */
[----:B------:R0:W-:Y:S01]  /*34190*/  @!P2 ST.E.128 desc[UR44][R14.64], RZ ;  /* 0x000000ff0e00a985 */ /* 0x0001e2000c101d2c */
[C---:B------:R-:W-:Y:S02]  /*341a0*/  @P4 LEA R6, P3, R195.reuse, R6, 0x1 ;  /* 0x00000006c3064211 */ /* 0x040fe400078608ff */
[-C--:B------:R-:W-:Y:S01]  /*341b0*/  @P0 LEA.HI.X R9, R196, R7.reuse, R202, 0x1, P5 ;  /* 0x00000007c4090211 */ /* 0x080fe200028f0cca */
[----:B------:R0:W-:Y:S01]  /*341c0*/  @!P1 ST.E.128 desc[UR44][R4.64], RZ ;  /* 0x000000ff04009985 */ /* 0x0001e2000c101d2c */
[----:B------:R-:W-:-:S03]  /*341d0*/  @P4 LEA.HI.X R7, R195, R7, R201, 0x1, P3 ;  /* 0x00000007c3074211 */ /* 0x000fc600018f0cc9 */
[----:B------:R0:W-:Y:S04]  /*341e0*/  @P0 ST.E.128 desc[UR44][R8.64], RZ ;  /* 0x000000ff08000985 */ /* 0x0001e8000c101d2c */
[----:B------:R0:W-:Y:S02]  /*341f0*/  @P4 ST.E.128 desc[UR44][R6.64], RZ ;  /* 0x000000ff06004985 */ /* 0x0001e4000c101d2c */
.L_x_3797:
[----:B------:R-:W-:Y:S05]  /*34200*/  BSYNC B1 ;  /* 0x0000000000017941 */ /* 0x000fea0003800000 */
.L_x_3796:
[----:B------:R-:W-:Y:S01]  /*34210*/  VIADD R0, R24, 0x20 ;  /* 0x0000002018007836 */ /* 0x000fe20000000000 */
[----:B0--3--:R0:W3:Y:S04]  /*34220*/  SHFL.IDX PT, R7, R3, 0x1, 0x181f ;  /* 0x00381f0003077f89 */ /* 0x0090e800000e0000 */
[----:B------:R-:W-:Y:S01]  /*34230*/  ISETP.GE.AND P0, PT, R0, R25, PT ;  /* 0x000000190000720c */ /* 0x000fe20003f06270 */
[----:B--2---:R0:W2:-:S12]  /*34240*/  SHFL.IDX PT, R6, R18, 0x1, 0x181f ;  /* 0x00381f0012067f89 */ /* 0x00409800000e0000 */
[----:B0-----:R-:W-:Y:S05]  /*34250*/  @P0 BRA `(.L_x_3792) ;  /* 0x00000000007c0947 */ /* 0x001fea0003800000 */
[-C--:B------:R-:W-:Y:S02]  /*34260*/  ISETP.GE.AND P3, PT, R193, R20.reuse, PT ;  /* 0x00000014c100720c */ /* 0x080fe40003f66270 */
[-C--:B------:R-:W-:Y:S02]  /*34270*/  ISETP.GE.AND P1, PT, R191, R20.reuse, PT ;  /* 0x00000014bf00720c */ /* 0x080fe40003f26270 */
[-C--:B------:R-:W-:Y:S02]  /*34280*/  ISETP.GE.AND P0, PT, R190, R20.reuse, PT ;  /* 0x00000014be00720c */ /* 0x080fe40003f06270 */
[----:B------:R-:W-:-:S07]  /*34290*/  ISETP.GE.AND P4, PT, R189, R20, PT ;  /* 0x00000014bd00720c */ /* 0x000fce0003f86270 */
[----:B--23--:R-:W-:Y:S02]  /*342a0*/  @!P3 IMAD.WIDE R4, R193, 0x2, R6 ;  /* 0x00000002c104b825 */ /* 0x00cfe400078e0206 */
[CC--:B------:R-:W-:Y:S02]  /*342b0*/  @!P1 LEA R8, P2, R191.reuse, R6.reuse, 0x1 ;  /* 0x00000006bf089211 */ /* 0x0c0fe400078408ff */
[----:B------:R-:W-:Y:S01]  /*342c0*/  @!P0 LEA R10, P5, R190, R6, 0x1 ;  /* 0x00000006be0a8211 */ /* 0x000fe200078a08ff */
[----:B------:R0:W-:Y:S01]  /*342d0*/  @!P3 ST.E.128 desc[UR44][R4.64], RZ ;  /* 0x000000ff0400b985 */ /* 0x0001e2000c101d2c */
        /* <DEDUP_REMOVED lines=8> */
[----:B------:R-:W-:Y:S02]  /*34360*/  LOP3.LUT P0, RZ, R21, 0x80, RZ, 0xc0, !PT ;  /* 0x0000008015ff7812 */ /* 0x000fe4000780c0ff */
[----:B------:R-:W-:Y:S02]  /*34370*/  @!P4 LEA.HI.X R13, R189, R7, R205, 0x1, P5 ;  /* 0x00000007bd0dc211 */ /* 0x000fe400028f0ccd */
[----:B------:R-:W-:-:S03]  /*34380*/  @!P3 LEA R14, P5, R188, R6, 0x1 ;  /* 0x00000006bc0eb211 */ /* 0x000fc600078a08ff */
[----:B------:R2:W-:Y:S01]  /*34390*/  @!P4 ST.E.128 desc[UR44][R12.64], RZ ;  /* 0x000000ff0c00c985 */ /* 0x0005e2000c101d2c */
[CC--:B0-----:R-:W-:Y:S02]  /*343a0*/  @!P2 LEA R4, P4, R187.reuse, R6.reuse, 0x1 ;  /* 0x00000006bb04a211 */ /* 0x0c1fe400078808ff */
[-C--:B------:R-:W-:Y:S02]  /*343b0*/  @!P3 LEA.HI.X R15, R188, R7.reuse, R204, 0x1, P5 ;  /* 0x00000007bc0fb211 */ /* 0x080fe400028f0ccc */
[CC--:B------:R-:W-:Y:S02]  /*343c0*/  @P1 LEA R18, P5, R196.reuse, R6.reuse, 0x1 ;  /* 0x00000006c4121211 */ /* 0x0c0fe400078a08ff */
        /* <DEDUP_REMOVED lines=8> */
.L_x_3792:
[----:B------:R-:W-:Y:S05]  /*34450*/  BSYNC B0 ;  /* 0x0000000000007941 */ /* 0x000fea0003800000 */
.L_x_3786:
[----:B------:R-:W-:Y:S02]  /*34460*/  ULDC UR4, c[0x0][0xd3c] ;  /* 0x00034f0000047ab9 */ /* 0x000fe40000000800 */
[----:B-1----:R-:W-:-:S13]  /*34470*/  ISETP.GE.AND P0, PT, R119, UR4, PT ;  /* 0x0000000477007c0c */ /* 0x002fda000bf06270 */
[----:B------:R-:W-:Y:S05]  /*34480*/  @!P0 BRA `(.L_x_3798) ;  /* 0xfffffccc009c8947 */ /* 0x000fea000383ffff */
[----:B------:R-:W-:Y:S05]  /*34490*/  BRA `(.L_x_3588) ;  /* 0x000000a400287947 */ /* 0x000fea0003800000 */
.L_x_3586:
        /* <DEDUP_REMOVED lines=18> */
.L_x_3799:
        /* <DEDUP_REMOVED lines=42> */
.L_x_3805:
        /* <DEDUP_REMOVED lines=12> */
.L_x_3804:
[----:B------:R-:W-:Y:S05]  /*34920*/  BSYNC B0 ;  /* 0x0000000000007941 */ /* 0x000fea0003800000 */
.L_x_3803:
        /* <DEDUP_REMOVED lines=21> */
.L_x_3801:
        /* <DEDUP_REMOVED lines=20> */
.L_x_3806:
        /* <DEDUP_REMOVED lines=56> */
.L_x_3802:
[----:B------:R-:W-:Y:S02]  /*34f40*/  IMAD.MOV.U32 R17, RZ, RZ, RZ ;  /* 0x000000ffff117224 */ /* 0x000fe400078e00ff */
[----:B------:R-:W-:Y:S02]  /*34f50*/  IMAD.U32 R16, RZ, RZ, UR6 ;  /* 0x00000006ff107e24 */ /* 0x000fe4000f8e00ff */
[----:B------:R-:W-:-:S07]  /*34f60*/  IMAD.MOV.U32 R18, RZ, RZ, RZ ;  /* 0x000000ffff127224 */ /* 0x000fce00078e00ff */
.L_x_3807:
[----:B------:R-:W-:-:S13]  /*34f70*/  ISETP.NE.AND P0, PT, R0, RZ, PT ;  /* 0x000000ff0000720c */ /* 0x000fda0003f05270 */
[----:B------:R-:W1:Y:S01]  /*34f80*/  @!P0 S2R R3, SR_CgaCtaId ;  /* 0x0000000000038919 */ /* 0x000e620000008800 */
[----:B------:R-:W-:-:S04]  /*34f90*/  @!P0 MOV R0, 0x400 ;  /* 0x0000040000008802 */ /* 0x000fc80000000f00 */
[----:B-1----:R-:W-:-:S05]  /*34fa0*/  @!P0 LEA R0, R3, R0, 0x18 ;  /* 0x0000000003008211 */ /* 0x002fca00078ec0ff */
[----:B------:R1:W-:Y:S01]  /*34fb0*/  @!P0 STS.128 [R0+0x388d0], R16 ;  /* 0x0388d01000008388 */ /* 0x0003e20000000c00 */
[----:B------:R-:W-:Y:S06]  /*34fc0*/  BAR.ARV 0x5, 0x180 ;  /* 0x0146000000007b1d */ /* 0x000fec0000002000 */
.L_x_3800:
        /* <DEDUP_REMOVED lines=12> */
[----:B------:R-:W-:Y:S01]  /*35090*/  ULDC.64 UR42, c[0x0][0x198] ;  /* 0x00006600002a7ab9 */ /* 0x000fe20000000a00 */
[----:B------:R-:W-:Y:S02]  /*350a0*/  ULDC UR39, c[0x0][0xc] ;  /* 0x0000030000277ab9 */ /* 0x000fe40000000800 */
[----:B------:R-:W-:Y:S04]  /*350b0*/  STL [R1+0x438], RZ ;  /* 0x000438ff01007387 */ /* 0x000fe80000100800 */
        /* <DEDUP_REMOVED lines=17> */
[----:B------:R-:W-:Y:S01]  /*351d0*/  STL [R1+0x448], R2 ;  /* 0x0004480201007387 */ /* 0x000fe20000100800 */
[----:B0-----:R-:W-:-:S03]  /*351e0*/  LOP3.LUT R4, R0, 0x40, RZ, 0xfc, !PT ;  /* 0x0000004000047812 */ /* 0x001fc600078efcff */
[----:B------:R0:W-:Y:S01]  /*351f0*/  STL [R1+0x444], R2 ;  /* 0x0004440201007387 */ /* 0x0001e20000100800 */
[C---:B------:R-:W-:Y:S02]  /*35200*/  LOP3.LUT R4, R0.reuse, 0x100, RZ, 0xfc, !PT ;  /* 0x0000010000047812 */ /* 0x040fe400078efcff */
[C---:B-1----:R-:W-:Y:S02]  /*35210*/  LOP3.LUT R3, R0.reuse, 0x80, RZ, 0xfc, !PT ;  /* 0x0000008000037812 */ /* 0x042fe400078efcff */
[C---:B------:R-:W-:Y:S02]  /*35220*/  LOP3.LUT R3, R0.reuse, 0x140, RZ, 0xfc, !PT ;  /* 0x0000014000037812 */ /* 0x040fe400078efcff */
[C---:B0-----:R-:W-:Y:S02]  /*35230*/  LOP3.LUT R2, R0.reuse, 0xc0, RZ, 0xfc, !PT ;  /* 0x000000c000027812 */ /* 0x041fe400078efcff */
[C---:B------:R-:W-:Y:S02]  /*35240*/  LOP3.LUT R2, R0.reuse, 0x180, RZ, 0xfc, !PT ;  /* 0x0000018000027812 */ /* 0x040fe400078efcff */
[----:B------:R-:W-:-:S07]  /*35250*/  LOP3.LUT R0, R0, 0x1c0, RZ, 0xfc, !PT ;  /* 0x000001c000007812 */ /* 0x000fce00078efcff */
.L_x_3994:
[----:B------:R-:W-:Y:S05]  /*35260*/  YIELD ;  /* 0x0000000000007946 */ /* 0x000fea0003800000 */
[----:B------:R-:W-:Y:S01]  /*35270*/  ULDC.64 UR4, c[0x0][0xb20] ;  /* 0x0002c80000047ab9 */ /* 0x000fe20000000a00 */
[----:B------:R-:W-:Y:S02]  /*35280*/  CS2R R6, SRZ ;  /* 0x0000000000067805 */ /* 0x000fe4000001ff00 */
[----:B------:R-:W-:Y:S01]  /*35290*/  ISETP.NE.U32.AND P0, PT, RZ, UR4, PT ;  /* 0x00000004ff007c0c */ /* 0x000fe2000bf05070 */
[----:B0-----:R-:W0:Y:S01]  /*352a0*/  LDC.64 R12, c[0x0][0xaf8] ;  /* 0x0002be00ff0c7b82 */ /* 0x001e220000000a00 */
[----:B------:R-:W-:Y:S01]  /*352b0*/  ULDC.64 UR6, c[0x0][0xb00] ;  /* 0x0002c00000067ab9 */ /* 0x000fe20000000a00 */
[----:B------:R-:W-:Y:S01]  /*352c0*/  ULDC.64 UR8, c[0x0][0xb08] ;  /* 0x0002c20000087ab9 */ /* 0x000fe20000000a00 */
[----:B------:R-:W-:Y:S01]  /*352d0*/  ISETP.NE.AND.EX P0, PT, RZ, UR5, PT, P0 ;  /* 0x00000005ff007c0c */ /* 0x000fe2000bf05300 */
[----:B------:R-:W-:-:S04]  /*352e0*/  ULDC.64 UR4, c[0x0][0xb10] ;  /* 0x0002c40000047ab9 */ /* 0x000fc80000000a00 */
[----:B-1----:R-:W1:Y:S08]  /*352f0*/  LDC.64 R4, c[0x0][0xb00] ;  /* 0x0002c000ff047b82 */ /* 0x002e700000000a00 */
[----:B--2---:R-:W2:Y:S02]  /*35300*/  @P0 LDC.64 R2, c[0x0][0xb20] ;  /* 0x0002c800ff020b82 */ /* 0x004ea40000000a00 */
[----:B--2---:R-:W-:-:S05]  /*35310*/  @P0 IMAD.WIDE R2, R19, 0x4, R2 ;  /* 0x0000000413020825 */ /* 0x004fca00078e0202 */
[----:B------:R2:W5:Y:S01]  /*35320*/  @P0 LDG.E R6, desc[UR44][R2.64] ;  /* 0x0000002c02060981 */ /* 0x000562000c1e1900 */
[----:B------:R-:W-:Y:S01]  /*35330*/  ISETP.NE.U32.AND P0, PT, RZ, UR4, PT ;  /* 0x00000004ff007c0c */ /* 0x000fe2000bf05070 */
[----:B0-----:R-:W-:Y:S01]  /*35340*/  IMAD.WIDE R12, R19, 0x4, R12 ;  /* 0x00000004130c7825 */ /* 0x001fe200078e020c */
[----:B------:R-:W-:Y:S02]  /*35350*/  ISETP.NE.U32.AND P2, PT, RZ, UR6, PT ;  /* 0x00000006ff007c0c */ /* 0x000fe4000bf45070 */
[----:B------:R-:W-:Y:S01]  /*35360*/  ISETP.NE.AND.EX P0, PT, RZ, UR5, PT, P0 ;  /* 0x00000005ff007c0c */ /* 0x000fe2000bf05300 */
[----:B------:R-:W-:Y:S01]  /*35370*/  ULDC.64 UR4, c[0x0][0xaf8] ;  /* 0x0002be0000047ab9 */ /* 0x000fe20000000a00 */
[----:B------:R-:W-:Y:S01]  /*35380*/  ISETP.NE.U32.AND P4, PT, RZ, UR8, PT ;  /* 0x00000008ff007c0c */ /* 0x000fe2000bf85070 */
[----:B------:R-:W-:Y:S01]  /*35390*/  IMAD.MOV.U32 R8, RZ, RZ, RZ ;  /* 0x000000ffff087224 */ /* 0x000fe200078e00ff */
[----:B------:R-:W-:Y:S01]  /*353a0*/  ISETP.NE.U32.AND P1, PT, RZ, UR4, PT ;  /* 0x00000004ff007c0c */ /* 0x000fe2000bf25070 */
[----:B--2---:R-:W0:Y:S01]  /*353b0*/  LDC.64 R2, c[0x0][0xb08] ;  /* 0x0002c200ff027b82 */ /* 0x004e220000000a00 */
[----:B------:R-:W-:-:S02]  /*353c0*/  IMAD.MOV.U32 R0, RZ, RZ, RZ ;  /* 0x000000ffff007224 */ /* 0x000fc400078e00ff */
[----:B------:R-:W-:Y:S01]  /*353d0*/  ISETP.NE.AND.EX P3, PT, RZ, UR5, PT, P1 ;  /* 0x00000005ff007c0c */ /* 0x000fe2000bf65310 */
[----:B-1----:R-:W-:-:S04]  /*353e0*/  IMAD.WIDE R4, R19, 0x4, R4 ;  /* 0x0000000413047825 */ /* 0x002fc800078e0204 */
        /* <DEDUP_REMOVED lines=30> */
.L_x_3809:
[----:B-----5:R-:W-:Y:S01]  /*355d0*/  IMAD.IADD R8, R8, 0x1, R6 ;  /* 0x0000000108087824 */ /* 0x020fe200078e0206 */
[----:B------:R-:W-:Y:S02]  /*355e0*/  ULDC.64 UR4, c[0x0][0xb18] ;  /* 0x0002c60000047ab9 */ /* 0x000fe40000000a00 */
[----:B------:R-:W-:Y:S02]  /*355f0*/  ISETP.NE.U32.AND P0, PT, RZ, UR4, PT ;  /* 0x00000004ff007c0c */ /* 0x000fe4000bf05070 */
[----:B------:R1:W-:Y:S02]  /*35600*/  STL [R1+0x454], R8 ;  /* 0x0004540801007387 */ /* 0x0003e40000100800 */
[----:B------:R-:W-:-:S13]  /*35610*/  ISETP.NE.AND.EX P0, PT, RZ, UR5, PT, P0 ;  /* 0x00000005ff007c0c */ /* 0x000fda000bf05300 */
[----:B-1----:R-:W-:Y:S05]  /*35620*/  @!P0 BRA `(.L_x_3810) ;  /* 0x0000000000108947 */ /* 0x002fea0003800000 */
[----:B------:R-:W1:Y:S02]  /*35630*/  LDC.64 R4, c[0x0][0xb18] ;  /* 0x0002c600ff047b82 */ /* 0x000e640000000a00 */
[----:B-1----:R-:W-:-:S05]  /*35640*/  IMAD.WIDE R4, R19, 0x4, R4 ;  /* 0x0000000413047825 */ /* 0x002fca00078e0204 */
[----:B------:R1:W5:Y:S01]  /*35650*/  LDG.E R7, desc[UR44][R4.64] ;  /* 0x0000002c04077981 */ /* 0x000362000c1e1900 */
[----:B------:R-:W-:Y:S05]  /*35660*/  BRA `(.L_x_3811) ;  /* 0x0000000000107947 */ /* 0x000fea0003800000 */
.L_x_3810:
[----:B------:R-:W-:Y:S05]  /*35670*/  @!P1 BRA `(.L_x_3811) ;  /* 0x00000000000c9947 */ /* 0x000fea0003800000 */
[----:B------:R-:W2:Y:S04]  /*35680*/  LDG.E R7, desc[UR44][R4.64] ;  /* 0x0000002c04077981 */ /* 0x000ea8000c1e1900 */
[----:B------:R-:W2:Y:S02]  /*35690*/  LDG.E R4, desc[UR44][R4.64+0x4] ;  /* 0x0000042c04047981 */ /* 0x000ea4000c1e1900 */
[----:B--2---:R-:W-:-:S07]  /*356a0*/  IMAD.IADD R7, R4, 0x1, -R7 ;  /* 0x0000000104077824 */ /* 0x004fce00078e0a07 */
.L_x_3811:
[----:B-1----:R-:W2:Y:S04]  /*356b0*/  @P2 LDG.E R4, desc[UR44][R2.64] ;  /* 0x0000002c02042981 */ /* 0x002ea8000c1e1900 */
[----:B------:R1:W2:Y:S01]  /*356c0*/  @P2 LDG.E R2, desc[UR44][R2.64+0x4] ;  /* 0x0000042c02022981 */ /* 0x0002a2000c1e1900 */
[----:B------:R-:W-:Y:S02]  /*356d0*/  IMAD.SHL.U32 R12, R17, 0x40, RZ ;  /* 0x00000040110c7824 */ /* 0x000fe400078e00ff */
[----:B-----5:R-:W-:Y:S02]  /*356e0*/  IMAD.IADD R9, R7, 0x1, -R6 ;  /* 0x0000000107097824 */ /* 0x020fe400078e0a06 */
[----:B------:R-:W-:Y:S01]  /*356f0*/  VIADD R6, R12, 0x3f ;  /* 0x0000003f0c067836 */ /* 0x000fe20000000000 */
[----:B------:R3:W-:Y:S01]  /*35700*/  STL [R1+0x45c], R12 ;  /* 0x00045c0c01007387 */ /* 0x0007e20000100800 */
[----:B-1----:R-:W1:Y:S02]  /*35710*/  LDC R3, c[0x0][0x448] ;  /* 0x00011200ff037b82 */ /* 0x002e640000000800 */
[----:B-1----:R-:W-:-:S13]  /*35720*/  ISETP.NE.AND P1, PT, R3, 0x1, PT ;  /* 0x000000010300780c */ /* 0x002fda0003f25270 */
[----:B------:R-:W1:Y:S08]  /*35730*/  @P1 LDC R3, c[0x0][0x44c] ;  /* 0x00011300ff031b82 */ /* 0x000e700000000800 */
[----:B------:R-:W4:Y:S01]  /*35740*/  @P1 LDC R5, c[0x0][0x450] ;  /* 0x00011400ff051b82 */ /* 0x000f220000000800 */
[----:B--2---:R-:W-:Y:S02]  /*35750*/  @P2 IMAD.IADD R10, R2, 0x1, -R4 ;  /* 0x00000001020a2824 */ /* 0x004fe400078e0a04 */
[----:B-1----:R-:W-:-:S04]  /*35760*/  @P1 IMAD.HI.U32 R2, R6, R3, RZ ;  /* 0x0000000306021227 */ /* 0x002fc800078e00ff */
[----:B------:R-:W-:Y:S01]  /*35770*/  IMAD.IADD R7, R9, 0x1, R10 ;  /* 0x0000000109077824 */ /* 0x000fe200078e020a */
[----:B----4-:R-:W-:-:S03]  /*35780*/  @P1 SHF.R.U32.HI R6, RZ, R5, R2 ;  /* 0x00000005ff061219 */ /* 0x010fc60000011602 */
[C---:B------:R-:W-:Y:S01]  /*35790*/  VIADD R2, R7.reuse, 0x3f ;  /* 0x0000003f07027836 */ /* 0x040fe20000000000 */
[----:B------:R-:W-:-:S04]  /*357a0*/  IADD3 R20, R7, 0x1, -R11 ;  /* 0x0000000107147810 */ /* 0x000fc80007ffe80b */
[----:B------:R-:W-:Y:S01]  /*357b0*/  SHF.R.S32.HI R3, RZ, 0x1f, R2 ;  /* 0x0000001fff037819 */ /* 0x000fe20000011402 */
[----:B------:R-:W-:-:S03]  /*357c0*/  IMAD.IADD R6, R20, 0x1, R6 ;  /* 0x0000000114067824 */ /* 0x000fc600078e0206 */
[----:B------:R-:W-:Y:S02]  /*357d0*/  LEA.HI R21, R3, R2, RZ, 0x6 ;  /* 0x0000000203157211 */ /* 0x000fe400078f30ff */
[----:B------:R-:W1:Y:S02]  /*357e0*/  LDC.64 R2, c[0x0][0xad8] ;  /* 0x0002b600ff027b82 */ /* 0x000e640000000a00 */
[----:B------:R-:W-:Y:S02]  /*357f0*/  SHF.R.S32.HI R21, RZ, 0x6, R21 ;  /* 0x00000006ff157819 */ /* 0x000fe40000011415 */
[----:B-1----:R-:W-:Y:S01]  /*35800*/  ISETP.GE.AND P3, PT, R3, 0x1, PT ;  /* 0x000000010300780c */ /* 0x002fe20003f66270 */
        /* <DEDUP_REMOVED lines=13> */
.L_x_3814:
[----:B------:R-:W-:-:S13]  /*358e0*/  ISETP.NE.AND P0, PT, R3, 0x1, PT ;  /* 0x000000010300780c */ /* 0x000fda0003f05270 */
[----:B------:R-:W1:Y:S02]  /*358f0*/  @P0 LDC.64 R4, c[0x0][0xae0] ;  /* 0x0002b800ff040b82 */ /* 0x000e640000000a00 */
[----:B-1----:R-:W-:-:S05]  /*35900*/  @P0 IMAD.HI.U32 R4, R2, R4, RZ ;  /* 0x0000000402040227 */ /* 0x002fca00078e00ff */
[----:B------:R-:W-:-:S07]  /*35910*/  @P0 SHF.R.U32.HI R2, RZ, R5, R4 ;  /* 0x00000005ff020219 */ /* 0x000fce0000011604 */
.L_x_3815:
[----:B------:R-:W-:Y:S05]  /*35920*/  BSYNC B0 ;  /* 0x0000000000007941 */ /* 0x000fea0003800000 */
.L_x_3813:
[----:B------:R-:W-:-:S05]  /*35930*/  IMAD R2, R2, R3, R3 ;  /* 0x0000000302027224 */ /* 0x000fca00078e0203 */
[----:B------:R-:W-:-:S07]  /*35940*/  VIMNMX R8, R8, R2, PT ;  /* 0x0000000208087248 */ /* 0x000fce0003fe0100 */
.L_x_3812:
[----:B------:R-:W1:Y:S01]  /*35950*/  @P1 LDC R4, c[0x0][0x44c] ;  /* 0x00011300ff041b82 */ /* 0x000e620000000800 */
[----:B------:R-:W-:Y:S01]  /*35960*/  IMAD.MOV.U32 R2, RZ, RZ, R12 ;  /* 0x000000ffff027224 */ /* 0x000fe200078e000c */
[----:B------:R-:W-:Y:S01]  /*35970*/  ULDC UR4, c[0x0][0xad4] ;  /* 0x0002b50000047ab9 */ /* 0x000fe20000000800 */
[----:B------:R-:W-:-:S05]  /*35980*/  IMAD.IADD R17, R7, 0x1, -R11 ;  /* 0x0000000107117824 */ /* 0x000fca00078e0a0b */
        /* <DEDUP_REMOVED lines=16> */
.L_x_3818:
[----:B------:R-:W-:-:S13]  /*35a90*/  ISETP.NE.AND P0, PT, R3, 0x1, PT ;  /* 0x000000010300780c */ /* 0x000fda0003f05270 */
[----:B------:R-:W1:Y:S02]  /*35aa0*/  @P0 LDC.64 R4, c[0x0][0xae0] ;  /* 0x0002b800ff040b82 */ /* 0x000e640000000a00 */
[----:B-1----:R-:W-:-:S05]  /*35ab0*/  @P0 IMAD.HI.U32 R4, R2, R4, RZ ;  /* 0x0000000402040227 */ /* 0x002fca00078e00ff */
[----:B------:R-:W-:-:S07]  /*35ac0*/  @P0 SHF.R.U32.HI R2, RZ, R5, R4 ;  /* 0x00000005ff020219 */ /* 0x000fce0000011604 */
.L_x_3819:
[----:B------:R-:W-:Y:S05]  /*35ad0*/  BSYNC B0 ;  /* 0x0000000000007941 */ /* 0x000fea0003800000 */
.L_x_3817:
[----:B------:R-:W-:-:S05]  /*35ae0*/  IMAD R2, R2, R3, RZ ;  /* 0x0000000302027224 */ /* 0x000fca00078e02ff */
[----:B------:R-:W-:-:S07]  /*35af0*/  VIMNMX R6, R6, R2, !PT ;  /* 0x0000000206067248 */ /* 0x000fce0007fe0100 */
.L_x_3816:
[----:B------:R-:W-:Y:S01]  /*35b00*/  VIADD R8, R8, 0x3f ;  /* 0x0000003f08087836 */ /* 0x000fe20000000000 */
[----:B------:R-:W-:Y:S04]  /*35b10*/  BSSY B0, `(.L_x_3820) ;  /* 0x00001c7000007945 */ /* 0x000fe80003800000 */
        /* <DEDUP_REMOVED lines=13> */
[----:B------:R-:W-:-:S05]  /*35bf0*/  SHF.R.U32.HI R3, RZ, 0x6, R3 ;  /* 0x00000006ff037819 */ /* 0x000fca0000011603 */
[----:B------:R-:W-:-:S06]  /*35c00*/  IMAD.MOV.U32 R8, RZ, RZ, R3 ;  /* 0x000000ffff087224 */ /* 0x000fcc00078e0003 */
[----:B------:R-:W-:-:S05]  /*35c10*/  @P0 VIADD R2, R2, 0x3f ;  /* 0x0000003f02020836 */ /* 0x000fca0000000000 */
[----:B------:R-:W-:-:S04]  /*35c20*/  @P0 SHF.R.S32.HI R4, RZ, 0x1f, R2 ;  /* 0x0000001fff040819 */ /* 0x000fc80000011402 */
[----:B------:R-:W-:-:S04]  /*35c30*/  @P0 LEA.HI R2, R4, R2, RZ, 0x6 ;  /* 0x0000000204020211 */ /* 0x000fc800078f30ff */
[----:B------:R-:W-:Y:S02]  /*35c40*/  @P0 SHF.R.S32.HI R8, RZ, 0x6, R2 ;  /* 0x00000006ff080819 */ /* 0x000fe40000011402 */
[----:B------:R-:W-:Y:S02]  /*35c50*/  PLOP3.LUT P0, PT, PT, PT, PT, 0x80, 0x0 ;  /* 0x000000000000781c */ /* 0x000fe40003f0f070 */
[----:B------:R-:W-:-:S13]  /*35c60*/  ISETP.GT.AND P1, PT, R8, R3, PT ;  /* 0x000000030800720c */ /* 0x000fda0003f24270 */
[----:B------:R-:W-:Y:S05]  /*35c70*/  @!P1 BRA `(.L_x_3821) ;  /* 0x0000001800c09947 */ /* 0x000fea0003800000 */
[----:B------:R-:W-:Y:S01]  /*35c80*/  UMOV UR4, 0xffffffff ;  /* 0xffffffff00047882 */ /* 0x000fe20000000000 */
[----:B------:R-:W-:Y:S02]  /*35c90*/  SEL R2, R19, RZ, !P2 ;  /* 0x000000ff13027207 */ /* 0x000fe40005000000 */
[----:B------:R-:W-:Y:S05]  /*35ca0*/  BRA.DIV UR4, `(.L_x_3822) ;  /* 0x0000009a04687947 */ /* 0x000fea000b800000 */
[----:B------:R-:W1:Y:S02]  /*35cb0*/  S2R R4, SR_TID.X ;  /* 0x0000000000047919 */ /* 0x000e640000002100 */
[----:B-1----:R-:W-:-:S04]  /*35cc0*/  SHF.R.U32.HI R4, RZ, 0x5, R4 ;  /* 0x00000005ff047819 */ /* 0x002fc80000011604 */
[----:B------:R-:W-:-:S05]  /*35cd0*/  LOP3.LUT R4, R4, 0x3, RZ, 0xc0, !PT ;  /* 0x0000000304047812 */ /* 0x000fca00078ec0ff */
[----:B------:R1:W2:Y:S02]  /*35ce0*/  SHFL.IDX PT, R14, R4, RZ, 0x1f ;  /* 0x00001fff040e7589 */ /* 0x0002a400000e0000 */
.L_x_4035:
[----:B--2---:R-:W-:Y:S02]  /*35cf0*/  ISETP.NE.AND P0, PT, R14, RZ, PT ;  /* 0x000000ff0e00720c */ /* 0x004fe40003f05270 */
[----:B------:R-:W-:-:S11]  /*35d00*/  PLOP3.LUT P6, PT, PT, PT, PT, 0x8, 0x0 ;  /* 0x000000000000781c */ /* 0x000fd60003fce170 */
[----:B------:R-:W-:Y:S05]  /*35d10*/  @P0 BRA `(.L_x_3823) ;  /* 0x00000000000c0947 */ /* 0x000fea0003800000 */
[----:B------:R-:W-:-:S03]  /*35d20*/  UMOV UR4, 0xffffffff ;  /* 0xffffffff00047882 */ /* 0x000fc60000000000 */
[----:B------:R-:W-:Y:S05]  /*35d30*/  BRA.DIV UR4, `(.L_x_3824) ;  /* 0x0000009a04787947 */ /* 0x000fea000b800000 */
[----:B------:R-:W-:-:S13]  /*35d40*/  ELECT P6, URZ, PT ;  /* 0x00000000003f782f */ /* 0x000fda00038c0000 */
.L_x_3823:
        /* <DEDUP_REMOVED lines=10> */
.L_x_4038:
[----:B------:R-:W-:Y:S05]  /*35df0*/  BSYNC B1 ;  /* 0x0000000000017941 */ /* 0x000fea0003800000 */
.L_x_3825:
        /* <DEDUP_REMOVED lines=14> */
.L_x_4039:
[----:B------:R-:W-:Y:S05]  /*35ee0*/  BSYNC B2 ;  /* 0x0000000000027941 */ /* 0x000fea0003800000 */
.L_x_3829:
        /* <DEDUP_REMOVED lines=9> */
.L_x_3832:
[----:B------:R-:W-:Y:S05]  /*35f80*/  BSYNC B2 ;  /* 0x0000000000027941 */ /* 0x000fea0003800000 */
.L_x_3831:
        /* <DEDUP_REMOVED lines=14> */
.L_x_3833:
        /* <DEDUP_REMOVED lines=13> */
.L_x_4040:
[----:B------:R-:W-:Y:S05]  /*36140*/  BSYNC B2 ;  /* 0x0000000000027941 */ /* 0x000fea0003800000 */
.L_x_3834:
        /* <DEDUP_REMOVED lines=11> */
.L_x_3837:
[----:B------:R-:W-:Y:S05]  /*36200*/  BSYNC B2 ;  /* 0x0000000000027941 */ /* 0x000fea0003800000 */
.L_x_3836:
        /* <DEDUP_REMOVED lines=11> */
.L_x_3838:
        /* <DEDUP_REMOVED lines=15> */
.L_x_3839:
        /* <DEDUP_REMOVED lines=15> */
.L_x_3840:
        /* <DEDUP_REMOVED lines=15> */
.L_x_3841:
        /* <DEDUP_REMOVED lines=15> */
.L_x_3842:
        /* <DEDUP_REMOVED lines=15> */
.L_x_3843:
        /* <DEDUP_REMOVED lines=15> */
.L_x_3844:
        /* <DEDUP_REMOVED lines=15> */
.L_x_3845:
        /* <DEDUP_REMOVED lines=10> */
.L_x_3828:
[----:B------:R-:W-:Y:S05]  /*369f0*/  BSYNC B1 ;  /* 0x0000000000017941 */ /* 0x000fea0003800000 */
.L_x_3827:
        /* <DEDUP_REMOVED lines=13> */
.L_x_3865:
        /* <DEDUP_REMOVED lines=14> */
.L_x_4041:
[----:B------:R-:W-:Y:S05]  /*36bb0*/  BSYNC B2 ;  /* 0x0000000000027941 */ /* 0x000fea0003800000 */
.L_x_3848:
        /* <DEDUP_REMOVED lines=9> */
.L_x_3851:
[----:B------:R-:W-:Y:S05]  /*36c50*/  BSYNC B2 ;  /* 0x0000000000027941 */ /* 0x000fea0003800000 */
.L_x_3850:
        /* <DEDUP_REMOVED lines=13> */
.L_x_3852:
        /* <DEDUP_REMOVED lines=13> */
.L_x_4042:
[----:B------:R-:W-:Y:S05]  /*36e00*/  BSYNC B2 ;  /* 0x0000000000027941 */ /* 0x000fea0003800000 */
.L_x_3853:
        /* <DEDUP_REMOVED lines=11> */
.L_x_3856:
[----:B------:R-:W-:Y:S05]  /*36ec0*/  BSYNC B2 ;  /* 0x0000000000027941 */ /* 0x000fea0003800000 */
.L_x_3855:
        /* <DEDUP_REMOVED lines=11> */
.L_x_3857:
        /* <DEDUP_REMOVED lines=15> */
.L_x_3858:
        /* <DEDUP_REMOVED lines=15> */
.L_x_3859:
        /* <DEDUP_REMOVED lines=15> */
.L_x_3860:
        /* <DEDUP_REMOVED lines=15> */
.L_x_3861:
        /* <DEDUP_REMOVED lines=15> */
.L_x_3862:
        /* <DEDUP_REMOVED lines=15> */
.L_x_3863:
        /* <DEDUP_REMOVED lines=15> */
.L_x_3864:
        /* <DEDUP_REMOVED lines=10> */
.L_x_3847:
[----:B------:R-:W-:Y:S05]  /*376b0*/  BSYNC B1 ;  /* 0x0000000000017941 */ /* 0x000fea0003800000 */
.L_x_3846:
        /* <DEDUP_REMOVED lines=8> */
[----:B---3--:R-:W-:-:S03]  /*37740*/  LOP3.LUT R7, R7, R6, RZ, 0x3c, !PT ;  /* 0x0000000607077212 */ /* 0x008fc600078e3cff */
[----:B------:R2:W-:Y:S04]  /*37750*/  STL [R1+0x438], R5 ;  /* 0x0004380501007387 */ /* 0x0005e80000100800 */
[----:B------:R2:W-:Y:S01]  /*37760*/  STL [R1+0x448], R7 ;  /* 0x0004480701007387 */ /* 0x0005e20000100800 */
[----:B------:R-:W-:Y:S05]  /*37770*/  @P2 BRA `(.L_x_3865) ;  /* 0xfffffff000d42947 */ /* 0x000fea000383ffff */
.L_x_3821:
[----:B------:R-:W-:Y:S05]  /*37780*/  BSYNC B0 ;  /* 0x0000000000007941 */ /* 0x000fea0003800000 */
.L_x_3820:
[----:B-12---:R-:W2:Y:S01]  /*37790*/  LDL R7, [R1+0x45c] ;  /* 0x00045c0001077983 */ /* 0x006ea20000100800 */
        /* <DEDUP_REMOVED lines=25> */
.L_x_3868:
[----:B------:R-:W-:-:S13]  /*37930*/  ISETP.NE.AND P0, PT, R3, 0x1, PT ;  /* 0x000000010300780c */ /* 0x000fda0003f05270 */
[----:B------:R-:W1:Y:S02]  /*37940*/  @P0 LDC.64 R4, c[0x0][0xae0] ;  /* 0x0002b800ff040b82 */ /* 0x000e640000000a00 */
[----:B-1----:R-:W-:-:S05]  /*37950*/  @P0 IMAD.HI.U32 R4, R6, R4, RZ ;  /* 0x0000000406040227 */ /* 0x002fca00078e00ff */
[----:B------:R-:W-:-:S07]  /*37960*/  @P0 SHF.R.U32.HI R6, RZ, R5, R4 ;  /* 0x00000005ff060219 */ /* 0x000fce0000011604 */
.L_x_3869:
[----:B------:R-:W-:Y:S05]  /*37970*/  BSYNC B0 ;  /* 0x0000000000007941 */ /* 0x000fea0003800000 */
.L_x_3867:
[----:B------:R-:W-:-:S05]  /*37980*/  IMAD R6, R6, R3, R3 ;  /* 0x0000000306067224 */ /* 0x000fca00078e0203 */
[----:B------:R-:W-:-:S07]  /*37990*/  VIMNMX R2, R2, R6, PT ;  /* 0x0000000602027248 */ /* 0x000fce0003fe0100 */
.L_x_3866:
        /* <DEDUP_REMOVED lines=25> */
.L_x_3872:
[----:B------:R-:W-:-:S13]  /*37b30*/  ISETP.NE.AND P0, PT, R3, 0x1, PT ;  /* 0x000000010300780c */ /* 0x000fda0003f05270 */
[----:B------:R-:W1:Y:S02]  /*37b40*/  @P0 LDC.64 R4, c[0x0][0xae0] ;  /* 0x0002b800ff040b82 */ /* 0x000e640000000a00 */
[----:B-1----:R-:W-:-:S05]  /*37b50*/  @P0 IMAD.HI.U32 R4, R0, R4, RZ ;  /* 0x0000000400040227 */ /* 0x002fca00078e00ff */
[----:B------:R-:W-:-:S07]  /*37b60*/  @P0 SHF.R.U32.HI R0, RZ, R5, R4 ;  /* 0x00000005ff000219 */ /* 0x000fce0000011604 */
.L_x_3873:
[----:B------:R-:W-:Y:S05]  /*37b70*/  BSYNC B0 ;  /* 0x0000000000007941 */ /* 0x000fea0003800000 */
.L_x_3871:
[----:B------:R-:W-:-:S05]  /*37b80*/  IMAD R0, R0, R3, RZ ;  /* 0x0000000300007224 */ /* 0x000fca00078e02ff */
[----:B------:R-:W-:-:S07]  /*37b90*/  VIMNMX R2, R2, R0, !PT ;  /* 0x0000000002027248 */ /* 0x000fce0007fe0100 */
.L_x_3870:
        /* <DEDUP_REMOVED lines=12> */
[----:B------:R-:W1:Y:S01]  /*37c60*/  S2R R2, SR_LANEID ;  /* 0x0000000000027919 */ /* 0x000e620000000000 */
[----:B------:R-:W-:Y:S01]  /*37c70*/  VOTEU.ANY UR4, UPT, PT ;  /* 0x0000000000047886 */ /* 0x000fe200038e0100 */
[----:B------:R-:W2:Y:S01]  /*37c80*/  LDC.64 R4, c[0x0][0xd60] ;  /* 0x00035800ff047b82 */ /* 0x000ea20000000a00 */
[----:B------:R-:W1:Y:S02]  /*37c90*/  FLO.U32 R0, UR4 ;  /* 0x0000000400007d00 */ /* 0x000e6400080e0000 */
[----:B-1----:R-:W-:-:S06]  /*37ca0*/  ISETP.EQ.U32.AND P0, PT, R0, R2, PT ;  /* 0x000000020000720c */ /* 0x002fcc0003f02070 */
[----:B------:R-:W2:Y:S07]  /*37cb0*/  POPC R2, UR4 ;  /* 0x0000000400027d09 */ /* 0x000eae0008000000 */
[----:B--2---:R-:W2:Y:S04]  /*37cc0*/  @P0 ATOMG.E.ADD.STRONG.GPU PT, R2, desc[UR44][R4.64], R2 ;  /* 0x00000002040209a8 */ /* 0x004ea800081ee1ec */
[----:B--2---:R1:W2:Y:S02]  /*37cd0*/  SHFL.IDX PT, R2, R2, R0, 0x1f ;  /* 0x00001f0002027589 */ /* 0x0042a400000e0000 */
[----:B-1----:R-:W1:Y:S02]  /*37ce0*/  S2R R0, SR_LTMASK ;  /* 0x0000000000007919 */ /* 0x002e640000003900 */
[----:B-1----:R-:W-:-:S06]  /*37cf0*/  LOP3.LUT R0, R0, UR4, RZ, 0xc0, !PT ;  /* 0x0000000400007c12 */ /* 0x002fcc000f8ec0ff */
[----:B------:R-:W2:Y:S02]  /*37d00*/  POPC R0, R0 ;  /* 0x0000000000007309 */ /* 0x000ea40000000000 */
[----:B--2---:R-:W-:Y:S01]  /*37d10*/  IADD3 R16, R2, UR39, R0 ;  /* 0x0000002702107c10 */ /* 0x004fe2000fffe000 */
[----:B------:R-:W-:Y:S06]  /*37d20*/  BRA `(.L_x_3876) ;  /* 0x0000005800fc7947 */ /* 0x000fec0003800000 */
.L_x_3875:
        /* <DEDUP_REMOVED lines=15> */
[----:B0-----:R-:W-:Y:S02]  /*37e20*/  IMAD.U32 R11, RZ, RZ, UR5 ;  /* 0x00000005ff0b7e24 */ /* 0x001fe4000f8e00ff */
[----:B------:R-:W-:Y:S02]  /*37e30*/  IMAD.MOV.U32 R8, RZ, RZ, 0x70 ;  /* 0x00000070ff087424 */ /* 0x000fe400078e00ff */
[----:B------:R-:W-:Y:S02]  /*37e40*/  IMAD.MOV.U32 R12, RZ, RZ, 0x1 ;  /* 0x00000001ff0c7424 */ /* 0x000fe400078e00ff */
[----:B------:R-:W-:-:S07]  /*37e50*/  IMAD.MOV.U32 R13, RZ, RZ, RZ ;  /* 0x000000ffff0d7224 */ /* 0x000fce00078e00ff */
[----:B------:R-:W-:-:S07]  /*37e60*/  LEPC R20, `(.L_x_3878) ;  /* 0x000000001014794e */ /* 0x000fce0000000000 */
[----:B-1----:R-:W-:Y:S05]  /*37e70*/  CALL.ABS.NOINC R2 ;  /* 0x0000000002007343 */ /* 0x002fea0003c00000 */
.L_x_3878:
[----:B------:R-:W-:Y:S05]  /*37e80*/  BSYNC B6 ;  /* 0x0000000000067941 */ /* 0x000fea0003800000 */
.L_x_3877:
        /* <DEDUP_REMOVED lines=20> */
.L_x_3881:
        /* <DEDUP_REMOVED lines=15> */
.L_x_3880:
[----:B------:R-:W-:Y:S05]  /*380c0*/  BSYNC B6 ;  /* 0x0000000000067941 */ /* 0x000fea0003800000 */
.L_x_3879:
        /* <DEDUP_REMOVED lines=8> */
[----:B------:R1:W3:Y:S02]  /*38150*/  @P0 LDG.E R7, desc[UR44][R2.64] ;  /* 0x0000002c02070981 */ /* 0x0002e4000c1e1900 */
[----:B-1----:R-:W1:Y:S02]  /*38160*/  LDC.64 R2, c[0x0][0x418] ;  /* 0x00010600ff027b82 */ /* 0x002e640000000a00 */
[----:B-1----:R-:W-:Y:S01]  /*38170*/  LOP3.LUT P0, RZ, R2, UR4, RZ, 0xfc, !PT ;  /* 0x0000000402ff7c12 */ /* 0x002fe2000f80fcff */
[----:B------:R-:W-:-:S03]  /*38180*/  UMOV UR4, 0xffffffff ;  /* 0xffffffff00047882 */ /* 0x000fc60000000000 */
[----:B------:R-:W-:Y:S01]  /*38190*/  LOP3.LUT P0, RZ, R3, UR5, RZ, 0xfc, P0 ;  /* 0x0000000503ff7c12 */ /* 0x000fe2000800fcff */
[----:B--2---:R-:W-:Y:S01]  /*381a0*/  VIADD R0, R17, 0xffffffff ;  /* 0xffffffff11007836 */ /* 0x004fe20000000000 */
[----:B---3--:R-:W-:Y:S01]  /*381b0*/  SHF.R.S32.HI R8, RZ, 0x1f, R7 ;  /* 0x0000001fff087819 */ /* 0x008fe20000011407 */
[----:B------:R1:W-:Y:S01]  /*381c0*/  STL [R1+0x43c], R7 ;  /* 0x00043c0701007387 */ /* 0x0003e20000100800 */
[----:B------:R-:W-:-:S03]  /*381d0*/  SEL R17, R7, RZ, !P0 ;  /* 0x000000ff07117207 */ /* 0x000fc60004000000 */
[----:B------:R1:W-:Y:S01]  /*381e0*/  STL [R1+0x450], R8 ;  /* 0x0004500801007387 */ /* 0x0003e20000100800 */
[----:B------:R-:W-:Y:S05]  /*381f0*/  BRA.DIV UR4, `(.L_x_3882) ;  /* 0x0000007604d07947 */ /* 0x000fea000b800000 */
[----:B------:R-:W2:Y:S02]  /*38200*/  S2R R4, SR_TID.X ;  /* 0x0000000000047919 */ /* 0x000ea40000002100 */
[----:B--2---:R-:W-:-:S04]  /*38210*/  SHF.R.U32.HI R4, RZ, 0x5, R4 ;  /* 0x00000005ff047819 */ /* 0x004fc80000011604 */
[----:B------:R-:W-:-:S05]  /*38220*/  LOP3.LUT R4, R4, 0x3, RZ, 0xc0, !PT ;  /* 0x0000000304047812 */ /* 0x000fca00078ec0ff */
[----:B------:R2:W3:Y:S02]  /*38230*/  SHFL.IDX PT, R14, R4, RZ, 0x1f ;  /* 0x00001fff040e7589 */ /* 0x0004e400000e0000 */
.L_x_4045:
[----:B--2---:R-:W2:Y:S01]  /*38240*/  LDL.LU R4, [R1+0x44c] ;  /* 0x00044c0001047983 */ /* 0x004ea20000300800 */
[----:B------:R-:W-:Y:S02]  /*38250*/  PLOP3.LUT P1, PT, PT, PT, PT, 0x8, 0x0 ;  /* 0x000000000000781c */ /* 0x000fe40003f2e170 */
[----:B---3--:R-:W-:Y:S01]  /*38260*/  ISETP.NE.AND P0, PT, R14, RZ, PT ;  /* 0x000000ff0e00720c */ /* 0x008fe20003f05270 */
[----:B------:R3:W-:Y:S01]  /*38270*/  STL [R1+0x468], R0 ;  /* 0x0004680001007387 */ /* 0x0007e20000100800 */
[----:B--2---:R-:W-:-:S09]  /*38280*/  LOP3.LUT R4, R4, 0xfffffffe, RZ, 0xc0, !PT ;  /* 0xfffffffe04047812 */ /* 0x004fd200078ec0ff */
[----:B------:R-:W-:-:S05]  /*38290*/  @P1 LOP3.LUT R4, R4, 0x1, RZ, 0xfc, !PT ;  /* 0x0000000104041812 */ /* 0x000fca00078efcff */
[----:B------:R3:W-:Y:S01]  /*382a0*/  STL [R1+0x44c], R4 ;  /* 0x00044c0401007387 */ /* 0x0007e20000100800 */
[----:B------:R-:W-:Y:S05]  /*382b0*/  @P0 BRA `(.L_x_3883) ;  /* 0x00000004001c0947 */ /* 0x000fea0003800000 */
[----:B------:R-:W-:-:S03]  /*382c0*/  UMOV UR4, 0xffffffff ;  /* 0xffffffff00047882 */ /* 0x000fc60000000000 */
[----:B------:R-:W-:Y:S05]  /*382d0*/  BRA.DIV UR4, `(.L_x_3884) ;  /* 0x0000007604cc7947 */ /* 0x000fea000b800000 */
[----:B------:R-:W-:-:S13]  /*382e0*/  ELECT P6, URZ, PT ;  /* 0x00000000003f782f */ /* 0x000fda00038c0000 */
.L_x_4048:
[----:B------:R-:W-:Y:S05]  /*382f0*/  @!P6 BRA `(.L_x_3883) ;  /* 0x00000004000ce947 */ /* 0x000fea0003800000 */
[----:B------:R-:W-:-:S04]  /*38300*/  ISETP.NE.U32.AND P0, PT, R2, RZ, PT ;  /* 0x000000ff0200720c */ /* 0x000fc80003f05070 */
[----:B------:R-:W-:-:S13]  /*38310*/  ISETP.NE.AND.EX P0, PT, R3, RZ, PT, P0 ;  /* 0x000000ff0300720c */ /* 0x000fda0003f05300 */
[----:B------:R-:W-:Y:S05]  /*38320*/  @!P0 BRA `(.L_x_3885) ;  /* 0x0000000000508947 */ /* 0x000fea0003800000 */
[----:B------:R-:W2:Y:S01]  /*38330*/  LDC R6, c[0x0][0x43c] ;  /* 0x00010f00ff067b82 */ /* 0x000ea20000000800 */
[----:B------:R-:W-:Y:S01]  /*38340*/  IMAD.MOV.U32 R9, RZ, RZ, R0 ;  /* 0x000000ffff097224 */ /* 0x000fe200078e0000 */
[----:B------:R-:W-:-:S03]  /*38350*/  ULDC.64 UR4, c[0x0][0x428] ;  /* 0x00010a0000047ab9 */ /* 0x000fc60000000a00 */
[----:B---3--:R-:W-:Y:S01]  /*38360*/  IMAD.MOV.U32 R0, RZ, RZ, R9 ;  /* 0x000000ffff007224 */ /* 0x008fe200078e0009 */
[----:B--2---:R-:W-:-:S13]  /*38370*/  ISETP.NE.AND P0, PT, R6, 0x1, PT ;  /* 0x000000010600780c */ /* 0x004fda0003f05270 */
[----:B------:R-:W2:Y:S02]  /*38380*/  @P0 LDC.64 R4, c[0x0][0x440] ;  /* 0x00011000ff040b82 */ /* 0x000ea40000000a00 */
[----:B--2---:R-:W-:-:S05]  /*38390*/  @P0 IMAD.HI.U32 R4, R9, R4, RZ ;  /* 0x0000000409040227 */ /* 0x004fca00078e00ff */
        /* <DEDUP_REMOVED lines=13> */
.L_x_3885:
[----:B-1----:R-:W4:Y:S04]  /*38470*/  LDL R7, [R1+0x430] ;  /* 0x0004300001077983 */ /* 0x002f280000100800 */
[----:B---3--:R-:W4:Y:S04]  /*38480*/  LDL R0, [R1+0x434] ;  /* 0x0004340001007983 */ /* 0x008f280000100800 */
[----:B--2---:R-:W2:Y:S01]  /*38490*/  LDL R2, [R1+0x444] ;  /* 0x0004440001027983 */ /* 0x004ea20000100800 */
[----:B----4-:R-:W-:Y:S01]  /*384a0*/  IMAD R0, R0, 0x8, R7 ;  /* 0x0000000800007824 */ /* 0x010fe200078e0207 */
[----:B--2---:R-:W-:-:S04]  /*384b0*/  SHF.L.U32 R2, R2, 0x1f, RZ ;  /* 0x0000001f02027819 */ /* 0x004fc800000006ff */
[----:B------:R-:W1:Y:S02]  /*384c0*/  SYNCS.PHASECHK.TRANS64.TRYWAIT P0, [R0+URZ+0x38840], R2 ;  /* 0x03884002000075a7 */ /* 0x000e64000800017f */
[----:B-1----:R-:W-:Y:S05]  /*384d0*/  @!P0 BRA `(.L_x_3886) ;  /* 0x00000074006c8947 */ /* 0x002fea0003800000 */
.L_x_4049:
        /* <DEDUP_REMOVED lines=11> */
.L_x_3887:
[----:B------:R-:W2:Y:S04]  /*38590*/  LDL R5, [R1+0x430] ;  /* 0x0004300001057983 */ /* 0x000ea80000100800 */
[----:B------:R-:W2:Y:S04]  /*385a0*/  LDL R4, [R1+0x434] ;  /* 0x0004340001047983 */ /* 0x000ea80000100800 */
[----:B------:R-:W3:Y:S04]  /*385b0*/  LDL R6, [R1+0x468] ;  /* 0x0004680001067983 */ /* 0x000ee80000100800 */
[----:B------:R-:W4:Y:S04]  /*385c0*/  LDL R3, [R1+0x454] ;  /* 0x0004540001037983 */ /* 0x000f280000100800 */
[----:B-1----:R-:W4:Y:S01]  /*385d0*/  LDL.LU R2, [R1+0x44c] ;  /* 0x00044c0001027983 */ /* 0x002f220000300800 */
        /* <DEDUP_REMOVED lines=21> */
.L_x_3883:
[----:B---3--:R-:W3:Y:S04]  /*38730*/  LDL R0, [R1+0x430] ;  /* 0x0004300001007983 */ /* 0x008ee80000100800 */
[----:B--2---:R-:W2:Y:S01]  /*38740*/  LDL R2, [R1+0x46c] ;  /* 0x00046c0001027983 */ /* 0x004ea20000100800 */
[----:B------:R-:W-:Y:S05]  /*38750*/  WARPSYNC.ALL ;  /* 0x0000000000007948 */ /* 0x000fea0003800000 */
[----:B------:R-:W-:Y:S01]  /*38760*/  ULDC.64 UR4, c[0x0][0xaf8] ;  /* 0x0002be0000047ab9 */ /* 0x000fe20000000a00 */
[----:B------:R-:W-:Y:S01]  /*38770*/  BSSY B6, `(.L_x_3888) ;  /* 0x0000020000067945 */ /* 0x000fe20003800000 */
[----:B------:R-:W-:Y:S01]  /*38780*/  BAR.SYNC.DEFER_BLOCKING 0x8, 0x100 ;  /* 0x0204000000007b1d */ /* 0x000fe20000010000 */
[----:B------:R-:W-:-:S04]  /*38790*/  ISETP.NE.U32.AND P0, PT, RZ, UR4, PT ;  /* 0x00000004ff007c0c */ /* 0x000fc8000bf05070 */
[----:B------:R-:W-:Y:S01]  /*387a0*/  ISETP.NE.AND.EX P0, PT, RZ, UR5, PT, P0 ;  /* 0x00000005ff007c0c */ /* 0x000fe2000bf05300 */
[----:B---3--:R-:W-:Y:S01]  /*387b0*/  VIADD R0, R0, 0x20400 ;  /* 0x0002040000007836 */ /* 0x008fe20000000000 */
[----:B--2---:R-:W-:-:S04]  /*387c0*/  SHF.R.S32.HI R3, RZ, 0x1f, R2 ;  /* 0x0000001fff037819 */ /* 0x004fc80000011402 */
[----:B------:R-:W-:Y:S02]  /*387d0*/  LOP3.LUT P1, RZ, R0, 0x3ff, RZ, 0xc0, !PT ;  /* 0x000003ff00ff7812 */ /* 0x000fe4000782c0ff */
[----:B------:R-:W-:Y:S01]  /*387e0*/  SHF.R.S32.HI R0, RZ, 0x1f, R19 ;  /* 0x0000001fff007819 */ /* 0x000fe20000011413 */
[----:B------:R-:W-:Y:S01]  /*387f0*/  STL [R1+0x480], R3 ;  /* 0x0004800301007387 */ /* 0x000fe20000100800 */
[----:B------:R-:W-:Y:S02]  /*38800*/  SHF.R.S32.HI R2, RZ, 0x1f, R18 ;  /* 0x0000001fff027819 */ /* 0x000fe40000011412 */
[----:B------:R-:W-:-:S03]  /*38810*/  SEL R0, R0, RZ, !P0 ;  /* 0x000000ff00007207 */ /* 0x000fc60004000000 */
[----:B------:R-:W-:Y:S04]  /*38820*/  STL [R1+0x488], R2 ;  /* 0x0004880201007387 */ /* 0x000fe80000100800 */
[----:B------:R2:W-:Y:S02]  /*38830*/  STL [R1+0x48c], R0 ;  /* 0x00048c0001007387 */ /* 0x0005e40000100800 */
[----:B--2---:R-:W-:-:S05]  /*38840*/  SEL R0, R19, RZ, !P0 ;  /* 0x000000ff13007207 */ /* 0x004fca0004000000 */
[----:B------:R2:W-:Y:S01]  /*38850*/  STL [R1+0x474], R0 ;  /* 0x0004740001007387 */ /* 0x0005e20000100800 */
        /* <DEDUP_REMOVED lines=9> */
[----:B-1----:R-:W-:-:S02]  /*388f0*/  IMAD.U32 R7, RZ, RZ, UR7 ;  /* 0x00000007ff077e24 */ /* 0x002fc4000f8e00ff */
[----:B------:R-:W-:Y:S02]  /*38900*/  IMAD.U32 R10, RZ, RZ, UR8 ;  /* 0x00000008ff0a7e24 */ /* 0x000fe4000f8e00ff */
[----:B0-----:R-:W-:Y:S02]  /*38910*/  IMAD.U32 R11, RZ, RZ, UR9 ;  /* 0x00000009ff0b7e24 */ /* 0x001fe4000f8e00ff */
[----:B------:R-:W-:Y:S02]  /*38920*/  IMAD.MOV.U32 R8, RZ, RZ, 0x70 ;  /* 0x00000070ff087424 */ /* 0x000fe400078e00ff */
[----:B------:R-:W-:Y:S02]  /*38930*/  IMAD.MOV.U32 R12, RZ, RZ, 0x1 ;  /* 0x00000001ff0c7424 */ /* 0x000fe400078e00ff */
[----:B------:R-:W-:-:S07]  /*38940*/  IMAD.MOV.U32 R13, RZ, RZ, RZ ;  /* 0x000000ffff0d7224 */ /* 0x000fce00078e00ff */
[----:B------:R-:W-:-:S07]  /*38950*/  LEPC R20, `(.L_x_3889) ;  /* 0x000000001014794e */ /* 0x000fce0000000000 */
[----:B--23--:R-:W-:Y:S05]  /*38960*/  CALL.ABS.NOINC R2 ;  /* 0x0000000002007343 */ /* 0x00cfea0003c00000 */
.L_x_3889:
[----:B------:R-:W-:Y:S05]  /*38970*/  BSYNC B6 ;  /* 0x0000000000067941 */ /* 0x000fea0003800000 */
.L_x_3888:
[----:B0-----:R-:W3:Y:S01]  /*38980*/  LDL R11, [R1+0x45c] ;  /* 0x00045c00010b7983 */ /* 0x001ee20000100800 */
[----:B-1----:R-:W0:Y:S01]  /*38990*/  LDC R7, c[0x0][0x448] ;  /* 0x00011200ff077b82 */ /* 0x002e220000000800 */
[----:B------:R-:W-:Y:S01]  /*389a0*/  ULDC.64 UR4, c[0x0][0x298] ;  /* 0x0000a60000047ab9 */ /* 0x000fe20000000a00 */
[----:B------:R-:W-:Y:S01]  /*389b0*/  ULDC.64 UR6, c[0x0][0x280] ;  /* 0x0000a00000067ab9 */ /* 0x000fe20000000a00 */
[----:B------:R-:W4:Y:S04]  /*389c0*/  LDL R4, [R1+0x480] ;  /* 0x0004800001047983 */ /* 0x000f280000100800 */
[----:B------:R-:W4:Y:S04]  /*389d0*/  LDL R10, [R1+0x46c] ;  /* 0x00046c00010a7983 */ /* 0x000f280000100800 */
[----:B------:R-:W4:Y:S01]  /*389e0*/  LDL R9, [R1+0x488] ;  /* 0x0004880001097983 */ /* 0x000f220000100800 */
[----:B------:R-:W1:Y:S01]  /*389f0*/  S2R R2, SR_TID.X ;  /* 0x0000000000027919 */ /* 0x000e620000002100 */
[----:B--2---:R-:W2:Y:S02]  /*38a00*/  S2R R0, SR_TID.X ;  /* 0x0000000000007919 */ /* 0x004ea40000002100 */
[----:B------:R-:W4:Y:S01]  /*38a10*/  LDL R8, [R1+0x48c] ;  /* 0x00048c0001087983 */ /* 0x000f220000100800 */
[----:B0-----:R-:W-:-:S03]  /*38a20*/  ISETP.NE.AND P0, PT, R7, 0x1, PT ;  /* 0x000000010700780c */ /* 0x001fc60003f05270 */
[----:B------:R-:W4:Y:S10]  /*38a30*/  LDL R6, [R1+0x474] ;  /* 0x0004740001067983 */ /* 0x000f340000100800 */
[----:B------:R-:W0:Y:S01]  /*38a40*/  @P0 LDC R3, c[0x0][0x450] ;  /* 0x00011400ff030b82 */ /* 0x000e220000000800 */
[----:B-1----:R-:W-:-:S04]  /*38a50*/  LOP3.LUT R2, R2, 0x7f, RZ, 0xc0, !PT ;  /* 0x0000007f02027812 */ /* 0x002fc800078ec0ff */
[----:B------:R-:W-:Y:S01]  /*38a60*/  SHF.R.U32.HI R2, RZ, 0x3, R2 ;  /* 0x00000003ff027819 */ /* 0x000fe20000011602 */
[----:B--2---:R-:W-:-:S05]  /*38a70*/  IMAD.SHL.U32 R0, R0, 0x10, RZ ;  /* 0x0000001000007824 */ /* 0x004fca00078e00ff */
[----:B------:R-:W-:Y:S02]  /*38a80*/  LOP3.LUT R0, R2, 0x70, R0, 0xf8, !PT ;  /* 0x0000007002007812 */ /* 0x000fe400078ef800 */
[----:B------:R-:W1:Y:S03]  /*38a90*/  @P0 LDC R2, c[0x0][0x44c] ;  /* 0x00011300ff020b82 */ /* 0x000e660000000800 */
[----:B---3--:R-:W-:-:S04]  /*38aa0*/  IMAD.IADD R5, R0, 0x1, R11 ;  /* 0x0000000100057824 */ /* 0x008fc800078e020b */
[----:B-1----:R-:W-:-:S04]  /*38ab0*/  @P0 IMAD.HI.U32 R2, R5, R2, RZ ;  /* 0x0000000205020227 */ /* 0x002fc800078e00ff */
[----:B------:R-:W-:Y:S01]  /*38ac0*/  IMAD.MOV.U32 R0, RZ, RZ, R5 ;  /* 0x000000ffff007224 */ /* 0x000fe200078e0005 */
[----:B0-----:R-:W-:Y:S01]  /*38ad0*/  @P0 SHF.R.U32.HI R0, RZ, R3, R2 ;  /* 0x00000003ff000219 */ /* 0x001fe20000011602 */
[----:B----4-:R-:W-:-:S04]  /*38ae0*/  IMAD R2, R4, UR4, RZ ;  /* 0x0000000404027c24 */ /* 0x010fc8000f8e02ff */
        /* <DEDUP_REMOVED lines=78> */
.L_x_4058:
        /* <DEDUP_REMOVED lines=13> */
.L_x_3891:
        /* <DEDUP_REMOVED lines=38> */
.L_x_3893:
[----:B------:R-:W-:Y:S05]  /*39300*/  BSYNC B6 ;  /* 0x0000000000067941 */ /* 0x000fea0003800000 */
.L_x_3892:
        /* <DEDUP_REMOVED lines=188> */
.L_x_4068:
        /* <DEDUP_REMOVED lines=31> */
.L_x_3896:
[----:B------:R-:W-:Y:S05]  /*3a0c0*/  BSYNC B0 ;  /* 0x0000000000007941 */ /* 0x000fea0003800000 */
.L_x_3895:
[----:B--2---:R2:W5:Y:S01]  /*3a0d0*/  LDL R0, [R1+0x430] ;  /* 0x0004300001007983 */ /* 0x0045620000100800 */
[----:B------:R-:W-:Y:S01]  /*3a0e0*/  PLOP3.LUT P0, PT, PT, PT, PT, 0x80, 0x0 ;  /* 0x000000000000781c */ /* 0x000fe20003f0f070 */
[----:B------:R-:W-:-:S12]  /*3a0f0*/  NOP ;  /* 0x0000000000007918 */ /* 0x000fd80000000000 */
.L_x_3897:
        /* <DEDUP_REMOVED lines=19> */
.L_x_4069:
[----:B------:R-:W-:Y:S05]  /*3a230*/  BSYNC B0 ;  /* 0x0000000000007941 */ /* 0x000fea0003800000 */
.L_x_3898:
        /* <DEDUP_REMOVED lines=16> */
.L_x_4070:
[----:B------:R-:W-:Y:S05]  /*3a340*/  BSYNC B1 ;  /* 0x0000000000017941 */ /* 0x000fea0003800000 */
.L_x_3902:
        /* <DEDUP_REMOVED lines=9> */
.L_x_3905:
[----:B------:R-:W-:Y:S05]  /*3a3e0*/  BSYNC B1 ;  /* 0x0000000000017941 */ /* 0x000fea0003800000 */
.L_x_3904:
        /* <DEDUP_REMOVED lines=14> */
.L_x_3906:
        /* <DEDUP_REMOVED lines=15> */
.L_x_3907:
        /* <DEDUP_REMOVED lines=15> */
.L_x_3908:
        /* <DEDUP_REMOVED lines=15> */
.L_x_3909:
        /* <DEDUP_REMOVED lines=15> */
.L_x_3910:
        /* <DEDUP_REMOVED lines=15> */
.L_x_3911:
        /* <DEDUP_REMOVED lines=15> */
.L_x_3912:
        /* <DEDUP_REMOVED lines=15> */
.L_x_3913:
        /* <DEDUP_REMOVED lines=10> */
.L_x_3901:
[----:B------:R-:W-:Y:S05]  /*3ac00*/  BSYNC B0 ;  /* 0x0000000000007941 */ /* 0x000fea0003800000 */
.L_x_3900:
        /* <DEDUP_REMOVED lines=50> */
.L_x_3920:
[----:B------:R-:W3:Y:S01]  /*3af30*/  LDL R2, [R1+0x430] ;  /* 0x0004300001027983 */ /* 0x000ee20000100800 */
[----:B0-----:R-:W-:Y:S01]  /*3af40*/  SHF.L.U32 R5, R7, 0x1f, RZ ;  /* 0x0000001f07057819 */ /* 0x001fe200000006ff */
[----:B------:R-:W0:Y:S01]  /*3af50*/  S2R R3, SR_TID.X ;  /* 0x0000000000037919 */ /* 0x000e220000002100 */
[----:B------:R-:W-:Y:S01]  /*3af60*/  BSSY B3, `(.L_x_3921) ;  /* 0x0000006000037945 */ /* 0x000fe20003800000 */
[----:B0-----:R-:W-:-:S04]  /*3af70*/  LOP3.LUT R3, R3, 0x7f, RZ, 0xc0, !PT ;  /* 0x0000007f03037812 */ /* 0x001fc800078ec0ff */
[----:B------:R-:W-:Y:S01]  /*3af80*/  ISETP.NE.AND P1, PT, R3, RZ, PT ;  /* 0x000000ff0300720c */ /* 0x000fe20003f25270 */
[----:B---3--:R-:W-:-:S04]  /*3af90*/  IMAD R2, R8, 0x8, R2 ;  /* 0x0000000808027824 */ /* 0x008fc800078e0202 */
[----:B------:R-:W0:Y:S02]  /*3afa0*/  SYNCS.PHASECHK.TRANS64.TRYWAIT P0, [R2+URZ+0x38840], R5 ;  /* 0x03884005020075a7 */ /* 0x000e24000800017f */
[----:B0-----:R-:W-:Y:S06]  /*3afb0*/  @!P0 BRA `(.L_x_3922) ;  /* 0x0000005c00308947 */ /* 0x001fec0003800000 */
.L_x_4071:
[----:B------:R-:W-:Y:S05]  /*3afc0*/  BSYNC B3 ;  /* 0x0000000000037941 */ /* 0x000fea0003800000 */
.L_x_3921:
        /* <DEDUP_REMOVED lines=9> */
.L_x_3924:
[----:B------:R-:W-:Y:S05]  /*3b060*/  BSYNC B3 ;  /* 0x0000000000037941 */ /* 0x000fea0003800000 */
.L_x_3923:
        /* <DEDUP_REMOVED lines=14> */
.L_x_3925:
        /* <DEDUP_REMOVED lines=13> */
.L_x_4072:
[----:B------:R-:W-:Y:S05]  /*3b220*/  BSYNC B3 ;  /* 0x0000000000037941 */ /* 0x000fea0003800000 */
.L_x_3926:
        /* <DEDUP_REMOVED lines=11> */
.L_x_3929:
[----:B------:R-:W-:Y:S05]  /*3b2e0*/  BSYNC B3 ;  /* 0x0000000000037941 */ /* 0x000fea0003800000 */
.L_x_3928:
        /* <DEDUP_REMOVED lines=11> */
.L_x_3930:
        /* <DEDUP_REMOVED lines=15> */
.L_x_3931:
        /* <DEDUP_REMOVED lines=15> */
.L_x_3932:
        /* <DEDUP_REMOVED lines=15> */
.L_x_3933:
        /* <DEDUP_REMOVED lines=15> */
.L_x_3934:
        /* <DEDUP_REMOVED lines=15> */
.L_x_3935:
        /* <DEDUP_REMOVED lines=15> */
.L_x_3936:
        /* <DEDUP_REMOVED lines=15> */
.L_x_3937:
        /* <DEDUP_REMOVED lines=10> */
.L_x_3919:
[----:B------:R-:W-:Y:S05]  /*3bad0*/  BSYNC B1 ;  /* 0x0000000000017941 */ /* 0x000fea0003800000 */
.L_x_3918:
[----:B------:R-:W3:Y:S02]  /*3bae0*/  LDL R4, [R1+0x460] ;  /* 0x0004600001047983 */ /* 0x000ee40000100800 */
[----:B---3--:R-:W-:-:S07]  /*3baf0*/  VIADD R0, R4, 0xfffffffd ;  /* 0xfffffffd04007836 */ /* 0x008fce0000000000 */
.L_x_3917:
[----:B------:R-:W-:Y:S05]  /*3bb00*/  BSYNC B2 ;  /* 0x0000000000027941 */ /* 0x000fea0003800000 */
.L_x_3916:
[----:B------:R-:W3:Y:S01]  /*3bb10*/  LDL.LU R2, [R1+0x460] ;  /* 0x0004600001027983 */ /* 0x000ee20000300800 */
[----:B------:R-:W-:Y:S01]  /*3bb20*/  VIADD R6, R6, 0xfffffffe ;  /* 0xfffffffe06067836 */ /* 0x000fe20000000000 */
[----:B---3--:R-:W-:-:S04]  /*3bb30*/  LOP3.LUT R2, RZ, R2, RZ, 0x33, !PT ;  /* 0x00000002ff027212 */ /* 0x008fc800078e33ff */
[----:B------:R-:W-:-:S13]  /*3bb40*/  ISETP.NE.AND P0, PT, R6, R2, PT ;  /* 0x000000020600720c */ /* 0x000fda0003f05270 */
[----:B------:R-:W-:Y:S05]  /*3bb50*/  @!P0 BRA `(.L_x_3915) ;  /* 0x0000001c00008947 */ /* 0x000fea0003800000 */
.L_x_3978:
        /* <DEDUP_REMOVED lines=36> */
.L_x_3940:
        /* <DEDUP_REMOVED lines=9> */
.L_x_4073:
[----:B------:R-:W-:Y:S05]  /*3be30*/  BSYNC B2 ;  /* 0x0000000000027941 */ /* 0x000fea0003800000 */
.L_x_3941:
        /* <DEDUP_REMOVED lines=9> */
.L_x_3944:
[----:B------:R-:W-:Y:S05]  /*3bed0*/  BSYNC B2 ;  /* 0x0000000000027941 */ /* 0x000fea0003800000 */
.L_x_3943:
        /* <DEDUP_REMOVED lines=13> */
.L_x_3945:
        /* <DEDUP_REMOVED lines=13> */
.L_x_4074:
[----:B------:R-:W-:Y:S05]  /*3c080*/  BSYNC B2 ;  /* 0x0000000000027941 */ /* 0x000fea0003800000 */
.L_x_3946:
        /* <DEDUP_REMOVED lines=11> */
.L_x_3949:
[----:B------:R-:W-:Y:S05]  /*3c140*/  BSYNC B2 ;  /* 0x0000000000027941 */ /* 0x000fea0003800000 */
.L_x_3948:
        /* <DEDUP_REMOVED lines=10> */
.L_x_3950:
        /* <DEDUP_REMOVED lines=15> */
.L_x_3951:
        /* <DEDUP_REMOVED lines=15> */
.L_x_3952:
        /* <DEDUP_REMOVED lines=15> */
.L_x_3953:
        /* <DEDUP_REMOVED lines=15> */
.L_x_3954:
        /* <DEDUP_REMOVED lines=15> */
.L_x_3955:
        /* <DEDUP_REMOVED lines=15> */
.L_x_3956:
        /* <DEDUP_REMOVED lines=15> */
.L_x_3957:
        /* <DEDUP_REMOVED lines=10> */
.L_x_3939:
[----:B------:R-:W-:Y:S05]  /*3c920*/  BSYNC B1 ;  /* 0x0000000000017941 */ /* 0x000fea0003800000 */
.L_x_3938:
[----:B------:R-:W3:Y:S01]  /*3c930*/  LDL R5, [R1+0x44c] ;  /* 0x00044c0001057983 */ /* 0x000ee20000100800 */
[----:B------:R-:W-:Y:S01]  /*3c940*/  VIADD R7, R7, 0x1 ;  /* 0x0000000107077836 */ /* 0x000fe20000000000 */
[----:B------:R-:W-:Y:S04]  /*3c950*/  BSSY B1, `(.L_x_3958) ;  /* 0x00000dc000017945 */ /* 0x000fe80003800000 */
[----:B------:R-:W-:-:S04]  /*3c960*/  ISETP.NE.AND P0, PT, R7, 0x2, PT ;  /* 0x000000020700780c */ /* 0x000fc80003f05270 */
[----:B------:R-:W-:Y:S02]  /*3c970*/  SEL R2, RZ, 0x1, P0 ;  /* 0x00000001ff027807 */ /* 0x000fe40000000000 */
[----:B------:R-:W-:Y:S02]  /*3c980*/  SEL R9, R7, RZ, P0 ;  /* 0x000000ff07097207 */ /* 0x000fe40000000000 */
[----:B------:R-:W-:Y:S01]  /*3c990*/  LOP3.LUT R8, R6, R2, RZ, 0x3c, !PT ;  /* 0x0000000206087212 */ /* 0x000fe200078e3cff */
[----:B------:R-:W-:Y:S02]  /*3c9a0*/  VIADD R6, R0, 0xffffffff ;  /* 0xffffffff00067836 */ /* 0x000fe40000000000 */
[----:B------:R0:W-:Y:S04]  /*3c9b0*/  STL [R1+0x434], R9 ;  /* 0x0004340901007387 */ /* 0x0001e80000100800 */
[----:B------:R0:W-:Y:S01]  /*3c9c0*/  STL [R1+0x444], R8 ;  /* 0x0004440801007387 */ /* 0x0001e20000100800 */
[----:B---3--:R-:W-:-:S13]  /*3c9d0*/  LOP3.LUT P2, RZ, R5, 0x1, RZ, 0xc0, !PT ;  /* 0x0000000105ff7812 */ /* 0x008fda000784c0ff */
[----:B0-----:R-:W-:Y:S05]  /*3c9e0*/  @!P2 BRA `(.L_x_3959) ;  /* 0x0000000c0048a947 */ /* 0x001fea0003800000 */
        /* <DEDUP_REMOVED lines=24> */
.L_x_3960:
        /* <DEDUP_REMOVED lines=9> */
.L_x_4075:
[----:B------:R-:W-:Y:S05]  /*3cc00*/  BSYNC B2 ;  /* 0x0000000000027941 */ /* 0x000fea0003800000 */
.L_x_3961:
        /* <DEDUP_REMOVED lines=9> */
.L_x_3964:
[----:B------:R-:W-:Y:S05]  /*3cca0*/  BSYNC B2 ;  /* 0x0000000000027941 */ /* 0x000fea0003800000 */
.L_x_3963:
        /* <DEDUP_REMOVED lines=14> */
.L_x_3965:
        /* <DEDUP_REMOVED lines=13> */
.L_x_4076:
[----:B------:R-:W-:Y:S05]  /*3ce60*/  BSYNC B2 ;  /* 0x0000000000027941 */ /* 0x000fea0003800000 */
.L_x_3966:
        /* <DEDUP_REMOVED lines=11> */
.L_x_3969:
[----:B------:R-:W-:Y:S05]  /*3cf20*/  BSYNC B2 ;  /* 0x0000000000027941 */ /* 0x000fea0003800000 */
.L_x_3968:
        /* <DEDUP_REMOVED lines=11> */
.L_x_3970:
        /* <DEDUP_REMOVED lines=15> */
.L_x_3971:
        /* <DEDUP_REMOVED lines=15> */
.L_x_3972:
        /* <DEDUP_REMOVED lines=15> */
.L_x_3973:
        /* <DEDUP_REMOVED lines=15> */
.L_x_3974:
        /* <DEDUP_REMOVED lines=15> */
.L_x_3975:
        /* <DEDUP_REMOVED lines=15> */
.L_x_3976:
        /* <DEDUP_REMOVED lines=15> */
.L_x_3977:
        /* <DEDUP_REMOVED lines=10> */
.L_x_3959:
[----:B------:R-:W-:Y:S05]  /*3d710*/  BSYNC B1 ;  /* 0x0000000000017941 */ /* 0x000fea0003800000 */
.L_x_3958:
[----:B------:R-:W3:Y:S01]  /*3d720*/  LDL R5, [R1+0x458] ;  /* 0x0004580001057983 */ /* 0x000ee20000100800 */
[----:B------:R-:W-:Y:S01]  /*3d730*/  VIADD R0, R0, 0xfffffffe ;  /* 0xfffffffe00007836 */ /* 0x000fe20000000000 */
[----:B---3--:R-:W-:-:S13]  /*3d740*/  ISETP.GT.AND P0, PT, R6, R5, PT ;  /* 0x000000050600720c */ /* 0x008fda0003f04270 */
[----:B------:R-:W-:Y:S05]  /*3d750*/  @P0 BRA `(.L_x_3978) ;  /* 0xffffffe400000947 */ /* 0x000fea000383ffff */
.L_x_3915:
[----:B------:R-:W-:Y:S05]  /*3d760*/  BSYNC B0 ;  /* 0x0000000000007941 */ /* 0x000fea0003800000 */
.L_x_3914:
[----:B------:R-:W3:Y:S04]  /*3d770*/  LDL.LU R4, [R1+0x434] ;  /* 0x0004340001047983 */ /* 0x000ee80000300800 */
[----:B------:R-:W4:Y:S01]  /*3d780*/  LDL.LU R3, [R1+0x444] ;  /* 0x0004440001037983 */ /* 0x000f220000300800 */
[----:B------:R-:W0:Y:S01]  /*3d790*/  S2R R2, SR_TID.X ;  /* 0x0000000000027919 */ /* 0x000e220000002100 */
[----:B------:R-:W-:Y:S01]  /*3d7a0*/  BSSY B0, `(.L_x_3979) ;  /* 0x0000015000007945 */ /* 0x000fe20003800000 */
[----:B0-----:R-:W-:-:S04]  /*3d7b0*/  LOP3.LUT R2, R2, 0x7f, RZ, 0xc0, !PT ;  /* 0x0000007f02027812 */ /* 0x001fc800078ec0ff */
[----:B------:R-:W-:Y:S01]  /*3d7c0*/  ISETP.NE.AND P1, PT, R2, RZ, PT ;  /* 0x000000ff0200720c */ /* 0x000fe20003f25270 */
[----:B---3--:R-:W-:-:S05]  /*3d7d0*/  VIADD R0, R4, 0x1 ;  /* 0x0000000104007836 */ /* 0x008fca0000000000 */
[----:B------:R-:W-:-:S04]  /*3d7e0*/  ISETP.NE.AND P0, PT, R0, 0x2, PT ;  /* 0x000000020000780c */ /* 0x000fc80003f05270 */
[----:B------:R-:W-:-:S04]  /*3d7f0*/  SEL R2, RZ, 0x1, P0 ;  /* 0x00000001ff027807 */ /* 0x000fc80000000000 */
[----:B----4-:R-:W-:-:S05]  /*3d800*/  LOP3.LUT R3, R3, R2, RZ, 0x3c, !PT ;  /* 0x0000000203037212 */ /* 0x010fca00078e3cff */
[----:B------:R0:W-:Y:S01]  /*3d810*/  STL [R1+0x444], R3 ;  /* 0x0004440301007387 */ /* 0x0001e20000100800 */
[----:B------:R-:W-:Y:S05]  /*3d820*/  @P1 BRA `(.L_x_3980) ;  /* 0x0000000000301947 */ /* 0x000fea0003800000 */
[----:B0-----:R-:W0:Y:S01]  /*3d830*/  S2R R3, SR_LANEID ;  /* 0x0000000000037919 */ /* 0x001e220000000000 */
[----:B------:R-:W-:Y:S01]  /*3d840*/  VOTEU.ANY UR4, UPT, PT ;  /* 0x0000000000047886 */ /* 0x000fe200038e0100 */
[----:B------:R-:W1:Y:S01]  /*3d850*/  LDC.64 R4, c[0x0][0xd60] ;  /* 0x00035800ff047b82 */ /* 0x000e620000000a00 */
[----:B------:R-:W0:Y:S02]  /*3d860*/  FLO.U32 R2, UR4 ;  /* 0x0000000400027d00 */ /* 0x000e2400080e0000 */
[----:B0-----:R-:W-:-:S06]  /*3d870*/  ISETP.EQ.U32.AND P1, PT, R2, R3, PT ;  /* 0x000000030200720c */ /* 0x001fcc0003f22070 */
[----:B------:R-:W1:Y:S07]  /*3d880*/  POPC R3, UR4 ;  /* 0x0000000400037d09 */ /* 0x000e6e0008000000 */
[----:B-1----:R-:W3:Y:S04]  /*3d890*/  @P1 ATOMG.E.ADD.STRONG.GPU PT, R3, desc[UR44][R4.64], R3 ;  /* 0x00000003040319a8 */ /* 0x002ee800081ee1ec */
[----:B---3--:R0:W1:Y:S02]  /*3d8a0*/  SHFL.IDX PT, R3, R3, R2, 0x1f ;  /* 0x00001f0203037589 */ /* 0x00806400000e0000 */
[----:B0-----:R-:W0:Y:S02]  /*3d8b0*/  S2R R2, SR_LTMASK ;  /* 0x0000000000027919 */ /* 0x001e240000003900 */
[----:B0-----:R-:W-:-:S06]  /*3d8c0*/  LOP3.LUT R2, R2, UR4, RZ, 0xc0, !PT ;  /* 0x0000000402027c12 */ /* 0x001fcc000f8ec0ff */
[----:B------:R-:W1:Y:S02]  /*3d8d0*/  POPC R2, R2 ;  /* 0x0000000200027309 */ /* 0x000e640000000000 */
[----:B-1----:R-:W-:-:S07]  /*3d8e0*/  IADD3 R16, R3, UR39, R2 ;  /* 0x0000002703107c10 */ /* 0x002fce000fffe002 */
.L_x_3980:
[----:B------:R-:W-:Y:S05]  /*3d8f0*/  BSYNC B0 ;  /* 0x0000000000007941 */ /* 0x000fea0003800000 */
.L_x_3979:
[----:B------:R-:W-:-:S05]  /*3d900*/  SEL R0, R0, RZ, P0 ;  /* 0x000000ff00007207 */ /* 0x000fca0000000000 */
[----:B------:R1:W-:Y:S02]  /*3d910*/  STL [R1+0x434], R0 ;  /* 0x0004340001007387 */ /* 0x0003e40000100800 */
.L_x_3876:
[----:B------:R-:W-:Y:S05]  /*3d920*/  BSYNC B7 ;  /* 0x0000000000077941 */ /* 0x000fea0003800000 */
.L_x_3874:
[----:B-1----:R-:W3:Y:S02]  /*3d930*/  LDL R0, [R1+0x44c] ;  /* 0x00044c0001007983 */ /* 0x002ee40000100800 */
[----:B---3--:R-:W-:-:S13]  /*3d940*/  LOP3.LUT P0, RZ, R0, 0x40, RZ, 0xc0, !PT ;  /* 0x0000004000ff7812 */ /* 0x008fda000780c0ff */
[----:B------:R-:W-:Y:S05]  /*3d950*/  @!P0 BRA `(.L_x_3981) ;  /* 0x0000000000288947 */ /* 0x000fea0003800000 */
[----:B------:R-:W-:Y:S05]  /*3d960*/  WARPSYNC.ALL ;  /* 0x0000000000007948 */ /* 0x000fea0003800000 */
[----:B------:R-:W1:Y:S08]  /*3d970*/  S2UR UR5, SR_CgaCtaId ;  /* 0x00000000000579c3 */ /* 0x000e700000008800 */
[----:B------:R-:W-:Y:S06]  /*3d980*/  BAR.SYNC.DEFER_BLOCKING 0x5, 0x180 ;  /* 0x0146000000007b1d */ /* 0x000fec0000010000 */
[----:B------:R-:W-:-:S02]  /*3d990*/  UMOV UR4, 0x400 ;  /* 0x0000040000047882 */ /* 0x000fc40000000000 */
[----:B-1----:R-:W-:-:S06]  /*3d9a0*/  ULEA UR4, UR5, UR4, 0x18 ;  /* 0x0000000405047291 */ /* 0x002fcc000f8ec03f */
[----:B------:R-:W-:-:S05]  /*3d9b0*/  IMAD.U32 R0, RZ, RZ, UR4 ;  /* 0x00000004ff007e24 */ /* 0x000fca000f8e00ff */
[----:B------:R1:W3:Y:S04]  /*3d9c0*/  LDS.128 R16, [R0+0x388d0] ;  /* 0x0388d00000107984 */ /* 0x0002e80000000c00 */
[----:B------:R1:W-:Y:S01]  /*3d9d0*/  STL [R1+0x430], R0 ;  /* 0x0004300001007387 */ /* 0x0003e20000100800 */
[----:B------:R-:W-:Y:S06]  /*3d9e0*/  BAR.ARV 0x4, 0x180 ;  /* 0x0106000000007b1d */ /* 0x000fec0000002000 */
[----:B------:R-:W-:Y:S05]  /*3d9f0*/  BRA `(.L_x_3982) ;  /* 0x0000000800d87947 */ /* 0x000fea0003800000 */
.L_x_3981:
[----:B------:R-:W1:Y:S01]  /*3da00*/  S2R R0, SR_TID.X ;  /* 0x0000000000007919 */ /* 0x000e620000002100 */
[----:B------:R-:W-:Y:S01]  /*3da10*/  UMOV UR4, 0xffffffff ;  /* 0xffffffff00047882 */ /* 0x000fe20000000000 */
[----:B-1----:R-:W-:-:S04]  /*3da20*/  LOP3.LUT R6, R0, 0x1f, RZ, 0xc0, !PT ;  /* 0x0000001f00067812 */ /* 0x002fc800078ec0ff */
[----:B------:R-:W-:Y:S01]  /*3da30*/  ISETP.NE.AND P0, PT, R6, 0x1f, PT ;  /* 0x0000001f0600780c */ /* 0x000fe20003f05270 */
[----:B------:R-:W-:-:S12]  /*3da40*/  BRA.DIV UR4, `(.L_x_3983) ;  /* 0x0000003604047947 */ /* 0x000fd8000b800000 */
[----:B------:R-:W-:Y:S01]  /*3da50*/  IMAD.IADD R0, R19, 0x1, R6 ;  /* 0x0000000113007824 */ /* 0x000fe200078e0206 */
[----:B------:R-:W-:-:S04]  /*3da60*/  ULDC UR4, c[0x0][0xd3c] ;  /* 0x00034f0000047ab9 */ /* 0x000fc80000000800 */
[----:B------:R-:W-:-:S13]  /*3da70*/  ISETP.GE.OR P1, PT, R0, UR4, !P0 ;  /* 0x0000000400007c0c */ /* 0x000fda000c726670 */
[----:B0-----:R-:W0:Y:S02]  /*3da80*/  @!P1 LDC.64 R2, c[0x0][0xd80] ;  /* 0x00036000ff029b82 */ /* 0x001e240000000a00 */
        /* <DEDUP_REMOVED lines=27> */
.L_x_4086:
[----:B------:R-:W-:Y:S02]  /*3dc40*/  ULDC UR4, c[0x0][0xd38] ;  /* 0x00034e0000047ab9 */ /* 0x000fe40000000800 */
[----:B------:R-:W-:-:S04]  /*3dc50*/  IMAD.U32 R4, RZ, RZ, UR4 ;  /* 0x00000004ff047e24 */ /* 0x000fc8000f8e00ff */
[----:B-1----:R-:W-:-:S04]  /*3dc60*/  IMAD R16, R16, R4, RZ ;  /* 0x0000000410107224 */ /* 0x002fc800078e02ff */
[----:B------:R-:W-:-:S05]  /*3dc70*/  IMAD.IADD R5, R5, 0x1, R16 ;  /* 0x0000000105057824 */ /* 0x000fca00078e0210 */
[----:B------:R-:W-:-:S13]  /*3dc80*/  ISETP.GT.AND P6, PT, R5, R0, PT ;  /* 0x000000000500720c */ /* 0x000fda0003fc4270 */
[----:B------:R-:W-:Y:S05]  /*3dc90*/  @P6 BRA `(.L_x_3984) ;  /* 0x00000000009c6947 */ /* 0x000fea0003800000 */
.L_x_3989:
[----:B0-----:R-:W0:Y:S01]  /*3dca0*/  LDC R2, c[0x0][0xd3c] ;  /* 0x00034f00ff027b82 */ /* 0x001e220000000800 */
[----:B------:R-:W-:-:S05]  /*3dcb0*/  VIADD R19, R19, 0x1f ;  /* 0x0000001f13137836 */ /* 0x000fca0000000000 */
[----:B0-----:R-:W-:-:S13]  /*3dcc0*/  ISETP.GE.AND P6, PT, R19, R2, PT ;  /* 0x000000021300720c */ /* 0x001fda0003fc6270 */
[----:B------:R-:W-:Y:S05]  /*3dcd0*/  @P6 BRA `(.L_x_3985) ;  /* 0x0000000400d46947 */ /* 0x000fea0003800000 */
[----:B------:R-:W0:Y:S01]  /*3dce0*/  S2R R3, SR_TID.X ;  /* 0x0000000000037919 */ /* 0x000e220000002100 */
[----:B------:R-:W-:Y:S01]  /*3dcf0*/  BSSY B0, `(.L_x_3986) ;  /* 0x0000009000007945 */ /* 0x000fe20003800000 */
[----:B0-----:R-:W-:-:S05]  /*3dd00*/  LOP3.LUT R3, R3, 0x1f, RZ, 0xc0, !PT ;  /* 0x0000001f03037812 */ /* 0x001fca00078ec0ff */
[----:B------:R-:W-:Y:S02]  /*3dd10*/  IMAD.IADD R4, R19, 0x1, R3 ;  /* 0x0000000113047824 */ /* 0x000fe400078e0203 */
[----:B------:R-:W-:-:S03]  /*3dd20*/  IMAD.MOV.U32 R3, RZ, RZ, RZ ;  /* 0x000000ffff037224 */ /* 0x000fc600078e00ff */
[----:B------:R-:W-:-:S13]  /*3dd30*/  ISETP.GE.OR P6, PT, R4, R2, !P0 ;  /* 0x000000020400720c */ /* 0x000fda00047c6670 */
[----:B------:R-:W-:Y:S05]  /*3dd40*/  @P6 BRA `(.L_x_3987) ;  /* 0x00000000000c6947 */ /* 0x000fea0003800000 */
[----:B------:R-:W0:Y:S02]  /*3dd50*/  LDC.64 R2, c[0x0][0xd80] ;  /* 0x00036000ff027b82 */ /* 0x000e240000000a00 */
[----:B0-----:R-:W-:-:S06]  /*3dd60*/  IMAD.WIDE R2, R4, 0x4, R2 ;  /* 0x0000000404027825 */ /* 0x001fcc00078e0202 */
[----:B------:R0:W5:Y:S02]  /*3dd70*/  LDG.E R3, desc[UR44][R2.64] ;  /* 0x0000002c02037981 */ /* 0x000164000c1e1900 */
.L_x_3987:
[----:B------:R-:W-:Y:S05]  /*3dd80*/  BSYNC B0 ;  /* 0x0000000000007941 */ /* 0x000fea0003800000 */
.L_x_3986:
        /* <DEDUP_REMOVED lines=18> */
.L_x_4094:
[----:B------:R-:W-:Y:S02]  /*3deb0*/  ULDC UR4, c[0x0][0xd38] ;  /* 0x00034e0000047ab9 */ /* 0x000fe40000000800 */
[----:B------:R-:W-:-:S04]  /*3dec0*/  IMAD.U32 R4, RZ, RZ, UR4 ;  /* 0x00000004ff047e24 */ /* 0x000fc8000f8e00ff */
[----:B-1----:R-:W-:-:S04]  /*3ded0*/  IMAD R16, R16, R4, RZ ;  /* 0x0000000410107224 */ /* 0x002fc800078e02ff */
[----:B------:R-:W-:-:S05]  /*3dee0*/  IMAD.IADD R5, R16, 0x1, R5 ;  /* 0x0000000110057824 */ /* 0x000fca00078e0205 */
[----:B------:R-:W-:-:S13]  /*3def0*/  ISETP.GT.AND P6, PT, R5, R0, PT ;  /* 0x000000000500720c */ /* 0x000fda0003fc4270 */
[----:B------:R-:W-:Y:S05]  /*3df00*/  @!P6 BRA `(.L_x_3989) ;  /* 0xfffffffc0064e947 */ /* 0x000fea000383ffff */
.L_x_3984:
        /* <DEDUP_REMOVED lines=8> */
.L_x_4098:
[----:B------:R-:W-:Y:S01]  /*3df90*/  ISETP.NE.AND P0, PT, R5, RZ, PT ;  /* 0x000000ff0500720c */ /* 0x000fe20003f05270 */
[----:B------:R-:W-:-:S12]  /*3dfa0*/  IMAD.MOV.U32 R5, RZ, RZ, RZ ;  /* 0x000000ffff057224 */ /* 0x000fd800078e00ff */
[----:B------:R-:W-:Y:S05]  /*3dfb0*/  @!P0 BRA `(.L_x_3991) ;  /* 0x0000000000148947 */ /* 0x000fea0003800000 */
[----:B------:R-:W-:Y:S01]  /*3dfc0*/  UMOV UR4, 0xffffffff ;  /* 0xffffffff00047882 */ /* 0x000fe20000000000 */
[----:B------:R-:W-:Y:S02]  /*3dfd0*/  VIADD R12, R6, 0xffffffff ;  /* 0xffffffff060c7836 */ /* 0x000fe40000000000 */
[----:B------:R-:W-:Y:S05]  /*3dfe0*/  BRA.DIV UR4, `(.L_x_3992) ;  /* 0x0000003604f87947 */ /* 0x000fea000b800000 */
[----:B0-----:R0:W4:Y:S02]  /*3dff0*/  SHFL.IDX PT, R2, R2, R12, 0x1f ;  /* 0x00001f0c02027589 */ /* 0x00112400000e0000 */
.L_x_4101:
[----:B----4-:R-:W-:-:S07]  /*3e000*/  IMAD.MOV.U32 R5, RZ, RZ, R2 ;  /* 0x000000ffff057224 */ /* 0x010fce00078e0002 */
.L_x_3991:
[----:B01----:R-:W0:Y:S01]  /*3e010*/  LDC.64 R2, c[0x0][0xd90] ;  /* 0x00036400ff027b82 */ /* 0x003e220000000a00 */
[----:B------:R-:W-:-:S04]  /*3e020*/  IMAD.IADD R19, R6, 0x1, R19 ;  /* 0x0000000106137824 */ /* 0x000fc800078e0213 */
[----:B0-----:R-:W-:-:S05]  /*3e030*/  IMAD.WIDE R2, R19, 0x4, R2 ;  /* 0x0000000413027825 */ /* 0x001fca00078e0202 */
[----:B------:R-:W3:Y:S01]  /*3e040*/  LDG.E R7, desc[UR44][R2.64] ;  /* 0x0000002c02077981 */ /* 0x000ee2000c1e1900 */
[----:B------:R-:W-:-:S04]  /*3e050*/  IMAD R16, R5, R4, R16 ;  /* 0x0000000405107224 */ /* 0x000fc800078e0210 */
[----:B------:R-:W-:Y:S02]  /*3e060*/  IMAD.IADD R0, R0, 0x1, -R16 ;  /* 0x0000000100007824 */ /* 0x000fe400078e0a10 */
[----:B---3--:R-:W-:-:S05]  /*3e070*/  IMAD R6, R17, R7, RZ ;  /* 0x0000000711067224 */ /* 0x008fca00078e02ff */
        /* <DEDUP_REMOVED lines=59> */
.L_x_3985:
[----:B------:R-:W-:Y:S01]  /*3e430*/  UMOV UR4, URZ ;  /* 0x0000003f00047c82 */ /* 0x000fe20008000000 */
[----:B------:R-:W-:Y:S01]  /*3e440*/  UMOV UR5, URZ ;  /* 0x0000003f00057c82 */ /* 0x000fe20008000000 */
[----:B------:R-:W-:Y:S01]  /*3e450*/  ULDC UR6, c[0x0][0xd3c] ;  /* 0x00034f0000067ab9 */ /* 0x000fe20000000800 */
[----:B------:R-:W-:Y:S02]  /*3e460*/  IMAD.MOV.U32 R16, RZ, RZ, R0 ;  /* 0x000000ffff107224 */ /* 0x000fe400078e0000 */
[----:B------:R-:W-:Y:S02]  /*3e470*/  IMAD.U32 R17, RZ, RZ, UR4 ;  /* 0x00000004ff117e24 */ /* 0x000fe4000f8e00ff */
[----:B------:R-:W-:Y:S02]  /*3e480*/  IMAD.U32 R18, RZ, RZ, UR5 ;  /* 0x00000005ff127e24 */ /* 0x000fe4000f8e00ff */
[----:B------:R-:W-:-:S07]  /*3e490*/  IMAD.U32 R19, RZ, RZ, UR6 ;  /* 0x00000006ff137e24 */ /* 0x000fce000f8e00ff */
.L_x_3993:
[----:B------:R0:W3:Y:S01]  /*3e4a0*/  LDL R3, [R1+0x430] ;  /* 0x0004300001037983 */ /* 0x0000e20000100800 */
        /* <DEDUP_REMOVED lines=11> */
.L_x_3982:
[----:B------:R-:W-:Y:S02]  /*3e560*/  ULDC UR4, c[0x0][0xd3c] ;  /* 0x00034f0000047ab9 */ /* 0x000fe40000000800 */
[----:B---3--:R-:W-:-:S13]  /*3e570*/  ISETP.GE.AND P0, PT, R19, UR4, PT ;  /* 0x0000000413007c0c */ /* 0x008fda000bf06270 */
[----:B------:R-:W-:Y:S05]  /*3e580*/  @!P0 BRA `(.L_x_3994) ;  /* 0xffffff6c00348947 */ /* 0x000fea000383ffff */
[----:B------:R-:W-:Y:S05]  /*3e590*/  BSYNC B8 ;  /* 0x0000000000087941 */ /* 0x000fea0003800000 */
.L_x_3808:
[----:B-1----:R-:W3:Y:S01]  /*3e5a0*/  LDL.LU R0, [R1+0x498] ;  /* 0x0004980001007983 */ /* 0x002ee20000300800 */
[----:B------:R-:W-:Y:S01]  /*3e5b0*/  BSSY B0, `(.L_x_3995) ;  /* 0x000000b000007945 */ /* 0x000fe20003800000 */
[----:B------:R-:W1:Y:S01]  /*3e5c0*/  S2R R5, SR_CgaCtaId ;  /* 0x0000000000057919 */ /* 0x000e620000008800 */
[----:B---3--:R-:W-:-:S05]  /*3e5d0*/  VIADD R0, R0, 0x1 ;  /* 0x0000000100007836 */ /* 0x008fca0000000000 */
[----:B0-----:R-:W-:-:S04]  /*3e5e0*/  LEA.HI R2, R0, R0, RZ, 0x1 ;  /* 0x0000000000027211 */ /* 0x001fc800078f08ff */
[----:B------:R-:W-:-:S05]  /*3e5f0*/  LOP3.LUT R3, R2, 0xfffffffe, RZ, 0xc0, !PT ;  /* 0xfffffffe02037812 */ /* 0x000fca00078ec0ff */
[----:B------:R-:W-:Y:S01]  /*3e600*/  IMAD.IADD R3, R0, 0x1, -R3 ;  /* 0x0000000100037824 */ /* 0x000fe200078e0a03 */
[----:B------:R-:W-:-:S04]  /*3e610*/  MOV R0, 0x400 ;  /* 0x0000040000007802 */ /* 0x000fc80000000f00 */
[----:B-1----:R-:W-:Y:S02]  /*3e620*/  LEA R0, R5, R0, 0x18 ;  /* 0x0000000005007211 */ /* 0x002fe400078ec0ff */
[----:B------:R-:W-:-:S04]  /*3e630*/  SHF.L.U32 R3, R3, 0x1f, RZ ;  /* 0x0000001f03037819 */ /* 0x000fc800000006ff */
[----:B------:R-:W0:Y:S02]  /*3e640*/  SYNCS.PHASECHK.TRANS64.TRYWAIT P0, [R0+URZ+0x38820], R3 ;  /* 0x03882003000075a7 */ /* 0x000e24000800017f */
[----:B0-----:R-:W-:Y:S05]  /*3e650*/  @!P0 BRA `(.L_x_3996) ;  /* 0x0000003000848947 */ /* 0x001fea0003800000 */
.L_x_4102:
[----:B------:R-:W-:Y:S05]  /*3e660*/  BSYNC B0 ;  /* 0x0000000000007941 */ /* 0x000fea0003800000 */
.L_x_3995:
[----:B------:R-:W-:-:S03]  /*3e670*/  UMOV UR4, 0xffffffff ;  /* 0xffffffff00047882 */ /* 0x000fc60000000000 */
[----:B------:R-:W-:Y:S05]  /*3e680*/  BRA.DIV UR4, `(.L_x_3997) ;  /* 0x00000032048c7947 */ /* 0x000fea000b800000 */
[----:B------:R-:W1:Y:S02]  /*3e690*/  S2R R2, SR_TID.X ;  /* 0x0000000000027919 */ /* 0x000e640000002100 */
[----:B-1----:R-:W-:-:S04]  /*3e6a0*/  SHF.R.U32.HI R2, RZ, 0x5, R2 ;  /* 0x00000005ff027819 */ /* 0x002fc80000011602 */
[----:B------:R-:W-:-:S05]  /*3e6b0*/  LOP3.LUT R2, R2, 0x3, RZ, 0xc0, !PT ;  /* 0x0000000302027812 */ /* 0x000fca00078ec0ff */
[----:B------:R1:W3:Y:S02]  /*3e6c0*/  SHFL.IDX PT, R14, R2, RZ, 0x1f ;  /* 0x00001fff020e7589 */ /* 0x0002e400000e0000 */
.L_x_4105:
[----:B---3--:R-:W-:-:S13]  /*3e6d0*/  ISETP.NE.AND P0, PT, R14, RZ, PT ;  /* 0x000000ff0e00720c */ /* 0x008fda0003f05270 */
[----:B------:R-:W-:Y:S05]  /*3e6e0*/  @P0 BRA `(.L_x_3588) ;  /* 0x0000000000940947 */ /* 0x000fea0003800000 */
[----:B------:R-:W-:-:S03]  /*3e6f0*/  UMOV UR4, 0xffffffff ;  /* 0xffffffff00047882 */ /* 0x000fc60000000000 */
[----:B------:R-:W-:Y:S05]  /*3e700*/  BRA.DIV UR4, `(.L_x_3998) ;  /* 0x0000003204a07947 */ /* 0x000fea000b800000 */
[----:B------:R-:W-:-:S13]  /*3e710*/  ELECT P6, URZ, PT ;  /* 0x00000000003f782f */ /* 0x000fda00038c0000 */
.L_x_4108:
[----:B------:R-:W-:Y:S05]  /*3e720*/  @!P6 BRA `(.L_x_3588) ;  /* 0x000000000084e947 */ /* 0x000fea0003800000 */
[----:B------:R-:W-:-:S06]  /*3e730*/  ULOP3.LUT UR4, UR38, 0x2, URZ, 0xfc, !UPT ;  /* 0x0000000226047892 */ /* 0x000fcc000f8efc3f */
[----:B-1----:R-:W-:-:S05]  /*3e740*/  IMAD.U32 R2, RZ, RZ, UR4 ;  /* 0x00000004ff027e24 */ /* 0x002fca000f8e00ff */
[----:B------:R-:W-:-:S13]  /*3e750*/  ISETP.NE.AND P2, PT, R2, 0x3, PT ;  /* 0x000000030200780c */ /* 0x000fda0003f45270 */
[----:B------:R-:W-:Y:S05]  /*3e760*/  @!P2 BRA `(.L_x_3999) ;  /* 0x000000000004a947 */ /* 0x000fea0003800000 */
[----:B------:R-:W-:Y:S01]  /*3e770*/  BPT.TRAP 0x1 ;  /* 0x000000040000795c */ /* 0x000fe20000300000 */
.L_x_3999:
        /* <DEDUP_REMOVED lines=14> */
.L_x_4109:
[----:B------:R-:W1:Y:S02]  /*3e860*/  SYNCS.PHASECHK.TRANS64.TRYWAIT P0, [R7+URZ], R2 ;  /* 0x00000002070075a7 */ /* 0x000e64000800017f */
[----:B-1----:R-:W-:Y:S05]  /*3e870*/  @!P0 BRA `(.L_x_4001) ;  /* 0x0000003000788947 */ /* 0x002fea0003800000 */
.L_x_4110:
[----:B------:R-:W-:Y:S05]  /*3e880*/  @!P2 BRA `(.L_x_4002) ;  /* 0x000000000004a947 */ /* 0x000fea0003800000 */
[----:B------:R-:W-:Y:S01]  /*3e890*/  BPT.TRAP 0x1 ;  /* 0x000000040000795c */ /* 0x000fe20000300000 */
.L_x_4002:
[----:B------:R-:W3:Y:S01]  /*3e8a0*/  LDL.LU R4, [R1+0x434] ;  /* 0x0004340001047983 */ /* 0x000ee20000300800 */
[----:B------:R-:W-:-:S04]  /*3e8b0*/  VIADD R0, R0, 0x38860 ;  /* 0x0003886000007836 */ /* 0x000fc80000000000 */
[----:B---3--:R-:W-:-:S04]  /*3e8c0*/  IMAD R4, R4, 0x8, R0 ;  /* 0x0000000804047824 */ /* 0x008fc800078e0200 */
[----:B------:R-:W3:Y:S02]  /*3e8d0*/  SYNCS.PHASECHK.TRANS64.TRYWAIT P0, [R4+URZ], R5 ;  /* 0x00000005040075a7 */ /* 0x000ee4000800017f */
[----:B---3--:R-:W-:Y:S05]  /*3e8e0*/  @!P0 BRA `(.L_x_4003) ;  /* 0x0000003000708947 */ /* 0x008fea0003800000 */
.L_x_4111:
[----:B------:R-:W-:-:S07]  /*3e8f0*/  IMAD R3, R3, 0x8, R0 ;  /* 0x0000000803037824 */ /* 0x000fce00078e0200 */
.L_x_4004:
[----:B----4-:R4:W0:Y:S02]  /*3e900*/  SYNCS.PHASECHK.TRANS64.TRYWAIT P0, [R3+URZ], R2 ;  /* 0x00000002030075a7 */ /* 0x010824000800017f */
[----:B0-----:R-:W-:Y:S05]  /*3e910*/  @!P0 NANOSLEEP.SYNCS 0x989680 ;  /* 0x009896800000895d */ /* 0x001fea0003900000 */
[----:B------:R-:W0:Y:S02]  /*3e920*/  @!P0 SYNCS.PHASECHK.TRANS64 P0, [R3+URZ], R2 ;  /* 0x00000002030085a7 */ /* 0x000e24000800007f */
[----:B0-----:R-:W-:Y:S05]  /*3e930*/  @!P0 BRA `(.L_x_4004) ;  /* 0xfffffffc00f08947 */ /* 0x001fea000383ffff */
.L_x_3588:
[----:B------:R-:W-:Y:S05]  /*3e940*/  BSYNC B9 ;  /* 0x0000000000097941 */ /* 0x000fea0003800000 */
.L_x_3585:
[----:B------:R-:W-:Y:S05]  /*3e950*/  EXIT ;  /* 0x000000000000794d */ /* 0x000fea0003800000 */
.L_x_3612:
[----:B0-----:R0:W1:Y:S02]  /*3e960*/  SYNCS.PHASECHK.TRANS64.TRYWAIT P5, [R60+URZ+0x38890], R67 ;  /* 0x038890433c0075a7 */ /* 0x00106400080a017f */
[----:B-1----:R-:W-:Y:S05]  /*3e970*/  @!P5 NANOSLEEP.SYNCS 0x989680 ;  /* 0x009896800000d95d */ /* 0x002fea0003900000 */
[----:B------:R-:W1:Y:S02]  /*3e980*/  @!P5 SYNCS.PHASECHK.TRANS64 P5, [R60+URZ+0x38890], R67 ;  /* 0x038890433c00d5a7 */ /* 0x000e6400080a007f */
[----:B-1----:R-:W-:Y:S05]  /*3e990*/  @!P5 BRA `(.L_x_3612) ;  /* 0xfffffffc00f0d947 */ /* 0x002fea000383ffff */
[----:B------:R-:W-:Y:S05]  /*3e9a0*/  BRA `(.L_x_4005) ;  /* 0xfffffc4000447947 */ /* 0x000fea000383ffff */
.L_x_3622:
[----:B0-----:R0:W1:Y:S02]  /*3e9b0*/  SYNCS.PHASECHK.TRANS64.TRYWAIT P5, [R60+URZ+0x38890], R67 ;  /* 0x038890433c0075a7 */ /* 0x00106400080a017f */
[----:B-1----:R-:W-:Y:S05]  /*3e9c0*/  @!P5 NANOSLEEP.SYNCS 0x989680 ;  /* 0x009896800000d95d */ /* 0x002fea0003900000 */
[----:B------:R-:W1:Y:S02]  /*3e9d0*/  @!P5 SYNCS.PHASECHK.TRANS64 P5, [R60+URZ+0x38890], R67 ;  /* 0x038890433c00d5a7 */ /* 0x000e6400080a007f */
[----:B-1----:R-:W-:Y:S05]  /*3e9e0*/  @!P5 BRA `(.L_x_3622) ;  /* 0xfffffffc00f0d947 */ /* 0x002fea000383ffff */
[----:B------:R-:W-:Y:S05]  /*3e9f0*/  BRA `(.L_x_4006) ;  /* 0xfffffc4800987947 */ /* 0x000fea000383ffff */
.L_x_3627:
[----:B0-----:R0:W1:Y:S02]  /*3ea00*/  SYNCS.PHASECHK.TRANS64.TRYWAIT P4, [R60+URZ+0x38890], R67 ;  /* 0x038890433c0075a7 */ /* 0x001064000808017f */
[----:B-1----:R-:W-:Y:S05]  /*3ea10*/  @!P4 NANOSLEEP.SYNCS 0x989680 ;  /* 0x009896800000c95d */ /* 0x002fea0003900000 */
[----:B------:R-:W1:Y:S02]  /*3ea20*/  @!P4 SYNCS.PHASECHK.TRANS64 P4, [R60+URZ+0x38890], R67 ;  /* 0x038890433c00c5a7 */ /* 0x000e64000808007f */
[----:B-1----:R-:W-:Y:S05]  /*3ea30*/  @!P4 BRA `(.L_x_3627) ;  /* 0xfffffffc00f0c947 */ /* 0x002fea000383ffff */
[----:B------:R-:W-:Y:S05]  /*3ea40*/  BRA `(.L_x_4007) ;  /* 0xfffffc5000a47947 */ /* 0x000fea000383ffff */
.L_x_3631:
[----:B--2---:R2:W0:Y:S02]  /*3ea50*/  SYNCS.PHASECHK.TRANS64.TRYWAIT P3, [R60+URZ+0x388b0], R67 ;  /* 0x0388b0433c0075a7 */ /* 0x004424000806017f */
[----:B0-----:R-:W-:Y:S05]  /*3ea60*/  @!P3 NANOSLEEP.SYNCS 0x989680 ;  /* 0x009896800000b95d */ /* 0x001fea0003900000 */
[----:B------:R-:W0:Y:S02]  /*3ea70*/  @!P3 SYNCS.PHASECHK.TRANS64 P3, [R60+URZ+0x388b0], R67 ;  /* 0x0388b0433c00b5a7 */ /* 0x000e24000806007f */
[----:B0-----:R-:W-:Y:S05]  /*3ea80*/  @!P3 BRA `(.L_x_3631) ;  /* 0xfffffffc00f0b947 */ /* 0x001fea000383ffff */
[----:B------:R-:W-:Y:S05]  /*3ea90*/  BRA `(.L_x_4008) ;  /* 0xfffffc54000c7947 */ /* 0x000fea000383ffff */
.L_x_3675:
        /* <DEDUP_REMOVED lines=8> */
.L_x_4010:
[----:B------:R-:W-:Y:S05]  /*3eb20*/  BSYNC B1 ;  /* 0x0000000000017941 */ /* 0x000fea0003800000 */
.L_x_4009:
        /* <DEDUP_REMOVED lines=8> */
.L_x_4011:
[----:B------:R-:W-:Y:S02]  /*3ebb0*/  IMAD.MOV.U32 R13, RZ, RZ, R9 ;  /* 0x000000ffff0d7224 */ /* 0x000fe400078e0009 */
[----:B------:R-:W-:-:S07]  /*3ebc0*/  IMAD.MOV.U32 R4, RZ, RZ, R14 ;  /* 0x000000ffff047224 */ /* 0x000fce00078e000e */
[----:B------:R-:W-:Y:S05]  /*3ebd0*/  WARPSYNC.COLLECTIVE R15, `(.L_x_4012) ;  /* 0x000000000f087348 */ /* 0x000fea0003c00000 */
[----:B------:R0:W1:Y:S02]  /*3ebe0*/  SHFL.IDX P6, R14, R13, R12, R11 ;  /* 0x0000000c0d0e7389 */ /* 0x00006400000c000b */
[----:B01----:R-:W-:Y:S01]  /*3ebf0*/  ENDCOLLECTIVE ;  /* 0x000000000000791b */ /* 0x003fe20003800000 */
.L_x_4012:
[----:B------:R-:W-:Y:S02]  /*3ec00*/  IMAD.MOV.U32 R13, RZ, RZ, R8 ;  /* 0x000000ffff0d7224 */ /* 0x000fe400078e0008 */
[----:B------:R-:W-:-:S07]  /*3ec10*/  IMAD.MOV.U32 R5, RZ, RZ, R14 ;  /* 0x000000ffff057224 */ /* 0x000fce00078e000e */
[----:B------:R-:W-:Y:S05]  /*3ec20*/  WARPSYNC.COLLECTIVE R15, `(.L_x_4013) ;  /* 0x000000000f087348 */ /* 0x000fea0003c00000 */
[----:B------:R0:W1:Y:S02]  /*3ec30*/  SHFL.IDX P6, R14, R13, R12, R11 ;  /* 0x0000000c0d0e7389 */ /* 0x00006400000c000b */
[----:B01----:R-:W-:Y:S01]  /*3ec40*/  ENDCOLLECTIVE ;  /* 0x000000000000791b */ /* 0x003fe20003800000 */
.L_x_4013:
[----:B------:R-:W-:Y:S05]  /*3ec50*/  BRA `(.L_x_4014) ;  /* 0xfffffcf4005c7947 */ /* 0x000fea000383ffff */
.L_x_3678:
        /* <DEDUP_REMOVED lines=8> */
.L_x_4016:
[----:B------:R-:W-:Y:S05]  /*3ece0*/  BSYNC B1 ;  /* 0x0000000000017941 */ /* 0x000fea0003800000 */
.L_x_4015:
        /* <DEDUP_REMOVED lines=8> */
.L_x_4017:
[----:B------:R-:W-:Y:S02]  /*3ed70*/  IMAD.MOV.U32 R13, RZ, RZ, R9 ;  /* 0x000000ffff0d7224 */ /* 0x000fe400078e0009 */
[----:B------:R-:W-:-:S07]  /*3ed80*/  IMAD.MOV.U32 R4, RZ, RZ, R14 ;  /* 0x000000ffff047224 */ /* 0x000fce00078e000e */
[----:B------:R-:W-:Y:S05]  /*3ed90*/  WARPSYNC.COLLECTIVE R15, `(.L_x_4018) ;  /* 0x000000000f087348 */ /* 0x000fea0003c00000 */
[----:B------:R0:W1:Y:S02]  /*3eda0*/  SHFL.IDX P6, R14, R13, R12, R11 ;  /* 0x0000000c0d0e7389 */ /* 0x00006400000c000b */
[----:B01----:R-:W-:Y:S01]  /*3edb0*/  ENDCOLLECTIVE ;  /* 0x000000000000791b */ /* 0x003fe20003800000 */
.L_x_4018:
[----:B------:R-:W-:Y:S02]  /*3edc0*/  IMAD.MOV.U32 R13, RZ, RZ, R8 ;  /* 0x000000ffff0d7224 */ /* 0x000fe400078e0008 */
[----:B------:R-:W-:-:S07]  /*3edd0*/  IMAD.MOV.U32 R5, RZ, RZ, R14 ;  /* 0x000000ffff057224 */ /* 0x000fce00078e000e */
[----:B------:R-:W-:Y:S05]  /*3ede0*/  WARPSYNC.COLLECTIVE R15, `(.L_x_4019) ;  /* 0x000000000f087348 */ /* 0x000fea0003c00000 */
[----:B------:R0:W1:Y:S02]  /*3edf0*/  SHFL.IDX P6, R14, R13, R12, R11 ;  /* 0x0000000c0d0e7389 */ /* 0x00006400000c000b */
[----:B01----:R-:W-:Y:S01]  /*3ee00*/  ENDCOLLECTIVE ;  /* 0x000000000000791b */ /* 0x003fe20003800000 */
.L_x_4019:
[----:B------:R-:W-:Y:S05]  /*3ee10*/  BRA `(.L_x_4020) ;  /* 0xfffffcf400c07947 */ /* 0x000fea000383ffff */
.L_x_3682:
[----:B-1----:R1:W0:Y:S02]  /*3ee20*/  SYNCS.PHASECHK.TRANS64.TRYWAIT P0, [R2+URZ+0x38800], R7 ;  /* 0x03880007020075a7 */ /* 0x002224000800017f */
[----:B0-----:R-:W-:Y:S05]  /*3ee30*/  @!P0 NANOSLEEP.SYNCS 0x989680 ;  /* 0x009896800000895d */ /* 0x001fea0003900000 */
[----:B------:R-:W0:Y:S02]  /*3ee40*/  @!P0 SYNCS.PHASECHK.TRANS64 P0, [R2+URZ+0x38800], R7 ;  /* 0x03880007020085a7 */ /* 0x000e24000800007f */
[----:B0-----:R-:W-:Y:S05]  /*3ee50*/  @!P0 BRA `(.L_x_3682) ;  /* 0xfffffffc00f08947 */ /* 0x001fea000383ffff */
[----:B------:R-:W-:Y:S05]  /*3ee60*/  BRA `(.L_x_4021) ;  /* 0xfffffcf800487947 */ /* 0x000fea000383ffff */
.L_x_3690:
[----:B------:R-:W0:Y:S01]  /*3ee70*/  LDC R71, c[0x0][0x3f4] ;  /* 0x0000fd00ff477b82 */ /* 0x000e220000000800 */
[----:B------:R-:W-:Y:S01]  /*3ee80*/  BSSY B1, `(.L_x_4022) ;  /* 0x0000008000017945 */ /* 0x000fe20003800000 */
[----:B------:R-:W-:Y:S02]  /*3ee90*/  IMAD.MOV.U32 R13, RZ, RZ, R27 ;  /* 0x000000ffff0d7224 */ /* 0x000fe400078e001b */
[----:B------:R-:W-:Y:S02]  /*3eea0*/  IMAD.MOV.U32 R12, RZ, RZ, RZ ;  /* 0x000000ffff0c7224 */ /* 0x000fe400078e00ff */
[----:B------:R-:W-:Y:S02]  /*3eeb0*/  IMAD.MOV.U32 R11, RZ, RZ, 0x1c1f ;  /* 0x00001c1fff0b7424 */ /* 0x000fe400078e00ff */
[----:B------:R-:W-:-:S07]  /*3eec0*/  IMAD.MOV.U32 R15, RZ, RZ, -0x1 ;  /* 0xffffffffff0f7424 */ /* 0x000fce00078e00ff */
[----:B0-----:R-:W-:Y:S05]  /*3eed0*/  WARPSYNC.COLLECTIVE R15, `(.L_x_4023) ;  /* 0x000000000f087348 */ /* 0x001fea0003c00000 */
[----:B------:R1:W2:Y:S02]  /*3eee0*/  SHFL.IDX P6, R14, R13, R12, R11 ;  /* 0x0000000c0d0e7389 */ /* 0x0002a400000c000b */
[----:B012---:R-:W-:Y:S01]  /*3eef0*/  ENDCOLLECTIVE ;  /* 0x000000000000791b */ /* 0x007fe20003800000 */
.L_x_4023:
[----:B------:R-:W-:Y:S05]  /*3ef00*/  BSYNC B1 ;  /* 0x0000000000017941 */ /* 0x000fea0003800000 */
.L_x_4022:
[----:B------:R-:W-:Y:S01]  /*3ef10*/  IMAD.MOV.U32 R13, RZ, RZ, R26 ;  /* 0x000000ffff0d7224 */ /* 0x000fe200078e001a */
[----:B------:R-:W-:Y:S01]  /*3ef20*/  ISETP.GE.AND P0, PT, R22, R71, PT ;  /* 0x000000471600720c */ /* 0x000fe20003f06270 */
[----:B------:R-:W-:Y:S02]  /*3ef30*/  IMAD.MOV.U32 R12, RZ, RZ, RZ ;  /* 0x000000ffff0c7224 */ /* 0x000fe400078e00ff */
[----:B------:R-:W-:Y:S02]  /*3ef40*/  IMAD.MOV.U32 R11, RZ, RZ, 0x1c1f ;  /* 0x00001c1fff0b7424 */ /* 0x000fe400078e00ff */
[----:B------:R-:W-:Y:S02]  /*3ef50*/  IMAD.MOV.U32 R15, RZ, RZ, -0x1 ;  /* 0xffffffffff0f7424 */ /* 0x000fe400078e00ff */
[----:B------:R-:W-:Y:S02]  /*3ef60*/  IMAD.MOV.U32 R3, RZ, RZ, R14 ;  /* 0x000000ffff037224 */ /* 0x000fe400078e000e */
[----:B------:R-:W-:-:S07]  /*3ef70*/  IMAD R69, R24, R69, RZ ;  /* 0x0000004518457224 */ /* 0x000fce00078e02ff */
[----:B------:R-:W-:Y:S05]  /*3ef80*/  WARPSYNC.COLLECTIVE R15, `(.L_x_4024) ;  /* 0x000000000f087348 */ /* 0x000fea0003c00000 */
[----:B------:R0:W1:Y:S02]  /*3ef90*/  SHFL.IDX P6, R14, R13, R12, R11 ;  /* 0x0000000c0d0e7389 */ /* 0x00006400000c000b */
[----:B01----:R-:W-:Y:S01]  /*3efa0*/  ENDCOLLECTIVE ;  /* 0x000000000000791b */ /* 0x003fe20003800000 */
.L_x_4024:
[----:B------:R-:W-:Y:S01]  /*3efb0*/  ISETP.GE.OR P1, PT, R0, R69, P0 ;  /* 0x000000450000720c */ /* 0x000fe20000726670 */
[----:B------:R-:W-:-:S12]  /*3efc0*/  IMAD.MOV.U32 R13, RZ, RZ, R25 ;  /* 0x000000ffff0d7224 */ /* 0x000fd800078e0019 */
[C---:B------:R-:W-:Y:S01]  /*3efd0*/  @!P1 IMAD.SHL.U32 R7, R22.reuse, 0x2, RZ ;  /* 0x0000000216079824 */ /* 0x040fe200078e00ff */
[----:B------:R-:W-:Y:S01]  /*3efe0*/  @!P1 SHF.L.U64.HI R6, R22, 0x1, R23 ;  /* 0x0000000116069819 */ /* 0x000fe20000010217 */
[----:B------:R-:W-:-:S07]  /*3eff0*/  IMAD.MOV.U32 R4, RZ, RZ, R14 ;  /* 0x000000ffff047224 */ /* 0x000fce00078e000e */
[----:B------:R-:W-:Y:S05]  /*3f000*/  WARPSYNC.COLLECTIVE R15, `(.L_x_4025) ;  /* 0x000000000f087348 */ /* 0x000fea0003c00000 */
[----:B------:R0:W1:Y:S02]  /*3f010*/  SHFL.IDX P6, R14, R13, R12, R11 ;  /* 0x0000000c0d0e7389 */ /* 0x00006400000c000b */
[----:B01----:R-:W-:Y:S01]  /*3f020*/  ENDCOLLECTIVE ;  /* 0x000000000000791b */ /* 0x003fe20003800000 */
.L_x_4025:
[----:B------:R-:W-:-:S05]  /*3f030*/  @!P1 IADD3 R4, P2, R4, R7, RZ ;  /* 0x0000000704049210 */ /* 0x000fca0007f5e0ff */
[----:B------:R-:W-:Y:S02]  /*3f040*/  @!P1 IMAD.X R3, R3, 0x1, R6, P2 ;  /* 0x0000000103039824 */ /* 0x000fe400010e0606 */
[----:B------:R-:W-:Y:S02]  /*3f050*/  @!P1 IMAD.MOV.U32 R8, RZ, RZ, R4 ;  /* 0x000000ffff089224 */ /* 0x000fe400078e0004 */
[----:B------:R-:W-:Y:S02]  /*3f060*/  @!P1 IMAD.MOV.U32 R9, RZ, RZ, R3 ;  /* 0x000000ffff099224 */ /* 0x000fe400078e0003 */
[----:B------:R-:W-:Y:S02]  /*3f070*/  IMAD.MOV.U32 R13, RZ, RZ, R33 ;  /* 0x000000ffff0d7224 */ /* 0x000fe400078e0021 */
[----:B------:R-:W-:-:S07]  /*3f080*/  IMAD.MOV.U32 R5, RZ, RZ, R14 ;  /* 0x000000ffff057224 */ /* 0x000fce00078e000e */
[----:B------:R-:W-:Y:S05]  /*3f090*/  WARPSYNC.COLLECTIVE R15, `(.L_x_4026) ;  /* 0x000000000f087348 */ /* 0x000fea0003c00000 */
[----:B------:R0:W1:Y:S02]  /*3f0a0*/  SHFL.IDX P6, R14, R13, R12, R11 ;  /* 0x0000000c0d0e7389 */ /* 0x00006400000c000b */
[----:B01----:R-:W-:Y:S01]  /*3f0b0*/  ENDCOLLECTIVE ;  /* 0x000000000000791b */ /* 0x003fe20003800000 */
.L_x_4026:
[----:B------:R-:W2:Y:S01]  /*3f0c0*/  @!P1 LD.E.128 R8, desc[UR44][R8.64] ;  /* 0x0000002c08089980 */ /* 0x000ea2000c101d00 */
[----:B------:R-:W-:-:S05]  /*3f0d0*/  @!P1 IADD3 R14, P2, R14, R7, RZ ;  /* 0x000000070e0e9210 */ /* 0x000fca0007f5e0ff */
[----:B------:R-:W-:Y:S02]  /*3f0e0*/  @!P1 IMAD.X R5, R5, 0x1, R6, P2 ;  /* 0x0000000105059824 */ /* 0x000fe400010e0606 */
[----:B------:R-:W-:-:S06]  /*3f0f0*/  @!P1 IMAD.MOV.U32 R4, RZ, RZ, R14 ;  /* 0x000000ffff049224 */ /* 0x000fcc00078e000e */
[----:B------:R-:W5:Y:S01]  /*3f100*/  @!P1 LD.E.128 R4, desc[UR44][R4.64] ;  /* 0x0000002c04049980 */ /* 0x000f62000c101d00 */
[----:B------:R-:W-:Y:S02]  /*3f110*/  CS2R R64, SRZ ;  /* 0x0000000000407805 */ /* 0x000fe4000001ff00 */
[----:B------:R-:W-:Y:S01]  /*3f120*/  CS2R R66, SRZ ;  /* 0x0000000000427805 */ /* 0x000fe2000001ff00 */
[----:B------:R-:W-:Y:S01]  /*3f130*/  IMAD.MOV.U32 R13, RZ, RZ, R27 ;  /* 0x000000ffff0d7224 */ /* 0x000fe200078e001b */
[----:B------:R-:W-:Y:S02]  /*3f140*/  CS2R R20, SRZ ;  /* 0x0000000000147805 */ /* 0x000fe4000001ff00 */
[----:B------:R-:W-:Y:S01]  /*3f150*/  CS2R R46, SRZ ;  /* 0x00000000002e7805 */ /* 0x000fe2000001ff00 */
[----:B--2---:R-:W-:Y:S02]  /*3f160*/  @!P1 IMAD.MOV.U32 R65, RZ, RZ, R9 ;  /* 0x000000ffff419224 */ /* 0x004fe400078e0009 */
[----:B------:R-:W-:-:S02]  /*3f170*/  @!P1 IMAD.MOV.U32 R67, RZ, RZ, R11 ;  /* 0x000000ffff439224 */ /* 0x000fc400078e000b */
[----:B------:R-:W-:Y:S02]  /*3f180*/  IMAD.MOV.U32 R12, RZ, RZ, R65 ;  /* 0x000000ffff0c7224 */ /* 0x000fe400078e0041 */
[----:B------:R-:W-:Y:S02]  /*3f190*/  IMAD.MOV.U32 R11, RZ, RZ, 0x1c1f ;  /* 0x00001c1fff0b7424 */ /* 0x000fe400078e00ff */
[----:B------:R-:W-:Y:S01]  /*3f1a0*/  @!P1 IMAD.MOV.U32 R64, RZ, RZ, R8 ;  /* 0x000000ffff409224 */ /* 0x000fe200078e0008 */
[----:B------:R-:W-:Y:S01]  /*3f1b0*/  PRMT R73, R73, 0x5410, R12 ;  /* 0x0000541049497816 */ /* 0x000fe2000000000c */
[----:B------:R-:W-:Y:S02]  /*3f1c0*/  IMAD.MOV.U32 R12, RZ, RZ, 0x1 ;  /* 0x00000001ff0c7424 */ /* 0x000fe400078e00ff */
[----:B------:R-:W-:Y:S02]  /*3f1d0*/  IMAD.MOV.U32 R3, RZ, RZ, R64 ;  /* 0x000000ffff037224 */ /* 0x000fe400078e0040 */
[----:B------:R-:W-:-:S07]  /*3f1e0*/  @!P1 IMAD.MOV.U32 R66, RZ, RZ, R10 ;  /* 0x000000ffff429224 */ /* 0x000fce00078e000a */
[----:B-----5:R-:W-:Y:S05]  /*3f1f0*/  WARPSYNC.COLLECTIVE R15, `(.L_x_4027) ;  /* 0x000000000f087348 */ /* 0x020fea0003c00000 */
[----:B------:R0:W1:Y:S02]  /*3f200*/  SHFL.IDX P6, R14, R13, R12, R11 ;  /* 0x0000000c0d0e7389 */ /* 0x00006400000c000b */
[----:B01---5:R-:W-:Y:S01]  /*3f210*/  ENDCOLLECTIVE ;  /* 0x000000000000791b */ /* 0x023fe20003800000 */
.L_x_4027:
[----:B------:R-:W-:Y:S01]  /*3f220*/  IMAD.MOV.U32 R9, RZ, RZ, R67 ;  /* 0x000000ffff097224 */ /* 0x000fe200078e0043 */
[----:B------:R-:W-:Y:S01]  /*3f230*/  PRMT R76, R3, 0x7610, R76 ;  /* 0x00007610034c7816 */ /* 0x000fe2000000004c */
[----:B------:R-:W-:Y:S02]  /*3f240*/  IMAD.MOV.U32 R8, RZ, RZ, R66 ;  /* 0x000000ffff087224 */ /* 0x000fe400078e0042 */
[----:B------:R-:W-:-:S03]  /*3f250*/  @!P1 IMAD.MOV.U32 R20, RZ, RZ, R4 ;  /* 0x000000ffff149224 */ /* 0x000fc600078e0004 */
[----:B------:R-:W-:Y:S01]  /*3f260*/  PRMT R62, R8, 0x5410, R9 ;  /* 0x00005410083e7816 */ /* 0x000fe20000000009 */
[----:B------:R-:W-:Y:S01]  /*3f270*/  @!P1 IMAD.MOV.U32 R21, RZ, RZ, R5 ;  /* 0x000000ffff159224 */ /* 0x000fe200078e0005 */
[----:B------:R-:W-:Y:S01]  /*3f280*/  CS2R R8, SRZ ;  /* 0x0000000000087805 */ /* 0x000fe2000001ff00 */
[----:B------:R-:W-:Y:S02]  /*3f290*/  @!P1 IMAD.MOV.U32 R46, RZ, RZ, R6 ;  /* 0x000000ffff2e9224 */ /* 0x000fe400078e0006 */
[----:B------:R-:W-:Y:S02]  /*3f2a0*/  IMAD.MOV.U32 R13, RZ, RZ, R26 ;  /* 0x000000ffff0d7224 */ /* 0x000fe400078e001a */
[----:B------:R-:W-:Y:S02]  /*3f2b0*/  @!P1 IMAD.MOV.U32 R47, RZ, RZ, R7 ;  /* 0x000000ffff2f9224 */ /* 0x000fe400078e0007 */
[----:B------:R-:W-:Y:S02]  /*3f2c0*/  IMAD.MOV.U32 R4, RZ, RZ, R20 ;  /* 0x000000ffff047224 */ /* 0x000fe400078e0014 */
[----:B------:R-:W-:-:S02]  /*3f2d0*/  IMAD.MOV.U32 R5, RZ, RZ, R21 ;  /* 0x000000ffff057224 */ /* 0x000fc400078e0015 */
[----:B------:R-:W-:Y:S02]  /*3f2e0*/  IMAD.MOV.U32 R6, RZ, RZ, R46 ;  /* 0x000000ffff067224 */ /* 0x000fe400078e002e */
[----:B------:R-:W-:Y:S01]  /*3f2f0*/  IMAD.MOV.U32 R3, RZ, RZ, R14 ;  /* 0x000000ffff037224 */ /* 0x000fe200078e000e */
[----:B------:R-:W-:-:S07]  /*3f300*/  PRMT R73, R5, 0x7610, R73 ;  /* 0x0000761005497816 */ /* 0x000fce0000000049 */
[----:B------:R-:W-:Y:S05]  /*3f310*/  WARPSYNC.COLLECTIVE R15, `(.L_x_4028) ;  /* 0x000000000f087348 */ /* 0x000fea0003c00000 */
[----:B------:R0:W1:Y:S02]  /*3f320*/  SHFL.IDX P6, R14, R13, R12, R11 ;  /* 0x0000000c0d0e7389 */ /* 0x00006400000c000b */
[----:B01----:R-:W-:Y:S01]  /*3f330*/  ENDCOLLECTIVE ;  /* 0x000000000000791b */ /* 0x003fe20003800000 */
.L_x_4028:
[----:B------:R-:W-:-:S05]  /*3f340*/  IMAD.MOV.U32 R7, RZ, RZ, R47 ;  /* 0x000000ffff077224 */ /* 0x000fca00078e002f */
[----:B------:R-:W-:Y:S01]  /*3f350*/  PRMT R85, R6, 0x5410, R7 ;  /* 0x0000541006557816 */ /* 0x000fe20000000007 */
[----:B------:R-:W-:Y:S02]  /*3f360*/  IMAD.MOV.U32 R13, RZ, RZ, R25 ;  /* 0x000000ffff0d7224 */ /* 0x000fe400078e0019 */
[----:B------:R-:W-:-:S07]  /*3f370*/  IMAD.MOV.U32 R24, RZ, RZ, R14 ;  /* 0x000000ffff187224 */ /* 0x000fce00078e000e */
[----:B------:R-:W-:Y:S05]  /*3f380*/  WARPSYNC.COLLECTIVE R15, `(.L_x_4029) ;  /* 0x000000000f087348 */ /* 0x000fea0003c00000 */
[----:B------:R0:W1:Y:S02]  /*3f390*/  SHFL.IDX P6, R14, R13, R12, R11 ;  /* 0x0000000c0d0e7389 */ /* 0x00006400000c000b */
[----:B01----:R-:W-:Y:S01]  /*3f3a0*/  ENDCOLLECTIVE ;  /* 0x000000000000791b */ /* 0x003fe20003800000 */
.L_x_4029:
[----:B------:R-:W-:Y:S01]  /*3f3b0*/  IMAD.MOV.U32 R13, RZ, RZ, R33 ;  /* 0x000000ffff0d7224 */ /* 0x000fe200078e0021 */
[----:B------:R-:W-:Y:S01]  /*3f3c0*/  PRMT R33, R33, 0x5410, R4 ;  /* 0x0000541021217816 */ /* 0x000fe20000000004 */
[----:B------:R-:W-:-:S07]  /*3f3d0*/  IMAD.MOV.U32 R25, RZ, RZ, R14 ;  /* 0x000000ffff197224 */ /* 0x000fce00078e000e */
[----:B------:R-:W-:Y:S05]  /*3f3e0*/  WARPSYNC.COLLECTIVE R15, `(.L_x_4030) ;  /* 0x000000000f087348 */ /* 0x000fea0003c00000 */
[----:B------:R0:W1:Y:S02]  /*3f3f0*/  SHFL.IDX P6, R14, R13, R12, R11 ;  /* 0x0000000c0d0e7389 */ /* 0x00006400000c000b */
[----:B01----:R-:W-:Y:S01]  /*3f400*/  ENDCOLLECTIVE ;  /* 0x000000000000791b */ /* 0x003fe20003800000 */
.L_x_4030:
[----:B------:R-:W-:Y:S05]  /*3f410*/  BRA `(.L_x_4031) ;  /* 0xfffffd0400707947 */ /* 0x000fea000383ffff */
.L_x_3694:
[----:B0-----:R0:W1:Y:S02]  /*3f420*/  SYNCS.PHASECHK.TRANS64.TRYWAIT P1, [R2+URZ+0x38800], R13 ;  /* 0x0388000d020075a7 */ /* 0x001064000802017f */
[----:B-1----:R-:W-:Y:S05]  /*3f430*/  @!P1 NANOSLEEP.SYNCS 0x989680 ;  /* 0x009896800000995d */ /* 0x002fea0003900000 */
[----:B------:R-:W1:Y:S02]  /*3f440*/  @!P1 SYNCS.PHASECHK.TRANS64 P1, [R2+URZ+0x38800], R13 ;  /* 0x0388000d020095a7 */ /* 0x000e64000802007f */
[----:B-1----:R-:W-:Y:S05]  /*3f450*/  @!P1 BRA `(.L_x_3694) ;  /* 0xfffffffc00f09947 */ /* 0x002fea000383ffff */
[----:B------:R-:W-:Y:S05]  /*3f460*/  BRA `(.L_x_4032) ;  /* 0xfffffd0400cc7947 */ /* 0x000fea000383ffff */
.L_x_3709:
[----:B0-----:R0:W1:Y:S02]  /*3f470*/  SYNCS.PHASECHK.TRANS64.TRYWAIT P0, [R4+URZ], R5 ;  /* 0x00000005040075a7 */ /* 0x001064000800017f */
[----:B-1----:R-:W-:Y:S05]  /*3f480*/  @!P0 NANOSLEEP.SYNCS 0x989680 ;  /* 0x009896800000895d */ /* 0x002fea0003900000 */
[----:B------:R-:W1:Y:S02]  /*3f490*/  @!P0 SYNCS.PHASECHK.TRANS64 P0, [R4+URZ], R5 ;  /* 0x00000005040085a7 */ /* 0x000e64000800007f */
[----:B-1----:R-:W-:Y:S05]  /*3f4a0*/  @!P0 BRA `(.L_x_3709) ;  /* 0xfffffffc00f08947 */ /* 0x002fea000383ffff */
[----:B------:R-:W-:Y:S05]  /*3f4b0*/  BRA `(.L_x_3708) ;  /* 0xfffffd1c00407947 */ /* 0x000fea000383ffff */
.L_x_3716:
[----:B-1----:R1:W2:Y:S02]  /*3f4c0*/  SYNCS.PHASECHK.TRANS64.TRYWAIT P0, [R4+URZ], R5 ;  /* 0x00000005040075a7 */ /* 0x0022a4000800017f */
[----:B--2---:R-:W-:Y:S05]  /*3f4d0*/  @!P0 NANOSLEEP.SYNCS 0x989680 ;  /* 0x009896800000895d */ /* 0x004fea0003900000 */
[----:B------:R-:W2:Y:S02]  /*3f4e0*/  @!P0 SYNCS.PHASECHK.TRANS64 P0, [R4+URZ], R5 ;  /* 0x00000005040085a7 */ /* 0x000ea4000800007f */
[----:B--2---:R-:W-:Y:S05]  /*3f4f0*/  @!P0 BRA `(.L_x_3716) ;  /* 0xfffffffc00f08947 */ /* 0x004fea000383ffff */
[----:B------:R-:W-:Y:S05]  /*3f500*/  BRA `(.L_x_3715) ;  /* 0xfffffd20007c7947 */ /* 0x000fea000383ffff */
.L_x_3743:
[----:B0-----:R0:W1:Y:S02]  /*3f510*/  SYNCS.PHASECHK.TRANS64.TRYWAIT P1, [R6+URZ], R7 ;  /* 0x00000007060075a7 */ /* 0x001064000802017f */
[----:B-1----:R-:W-:Y:S05]  /*3f520*/  @!P1 NANOSLEEP.SYNCS 0x989680 ;  /* 0x009896800000995d */ /* 0x002fea0003900000 */
[----:B------:R-:W1:Y:S02]  /*3f530*/  @!P1 SYNCS.PHASECHK.TRANS64 P1, [R6+URZ], R7 ;  /* 0x00000007060095a7 */ /* 0x000e64000802007f */
[----:B-1----:R-:W-:Y:S05]  /*3f540*/  @!P1 BRA `(.L_x_3743) ;  /* 0xfffffffc00f09947 */ /* 0x002fea000383ffff */
[----:B------:R-:W-:Y:S05]  /*3f550*/  BRA `(.L_x_3742) ;  /* 0xfffffdc800107947 */ /* 0x000fea000383ffff */
.L_x_3750:
[----:B-1----:R1:W2:Y:S02]  /*3f560*/  SYNCS.PHASECHK.TRANS64.TRYWAIT P1, [R6+URZ], R7 ;  /* 0x00000007060075a7 */ /* 0x0022a4000802017f */
[----:B--2---:R-:W-:Y:S05]  /*3f570*/  @!P1 NANOSLEEP.SYNCS 0x989680 ;  /* 0x009896800000995d */ /* 0x004fea0003900000 */
[----:B------:R-:W2:Y:S02]  /*3f580*/  @!P1 SYNCS.PHASECHK.TRANS64 P1, [R6+URZ], R7 ;  /* 0x00000007060095a7 */ /* 0x000ea4000802007f */
[----:B--2---:R-:W-:Y:S05]  /*3f590*/  @!P1 BRA `(.L_x_3750) ;  /* 0xfffffffc00f09947 */ /* 0x004fea000383ffff */
[----:B------:R-:W-:Y:S05]  /*3f5a0*/  BRA `(.L_x_3749) ;  /* 0xfffffdcc004c7947 */ /* 0x000fea000383ffff */
.L_x_3763:
[----:B0-----:R0:W1:Y:S02]  /*3f5b0*/  SYNCS.PHASECHK.TRANS64.TRYWAIT P0, [R4+URZ], R5 ;  /* 0x00000005040075a7 */ /* 0x001064000800017f */
[----:B-1----:R-:W-:Y:S05]  /*3f5c0*/  @!P0 NANOSLEEP.SYNCS 0x989680 ;  /* 0x009896800000895d */ /* 0x002fea0003900000 */
[----:B------:R-:W1:Y:S02]  /*3f5d0*/  @!P0 SYNCS.PHASECHK.TRANS64 P0, [R4+URZ], R5 ;  /* 0x00000005040085a7 */ /* 0x000e64000800007f */
[----:B-1----:R-:W-:Y:S05]  /*3f5e0*/  @!P0 BRA `(.L_x_3763) ;  /* 0xfffffffc00f08947 */ /* 0x002fea000383ffff */
[----:B------:R-:W-:Y:S05]  /*3f5f0*/  BRA `(.L_x_3762) ;  /* 0xfffffe6000947947 */ /* 0x000fea000383ffff */
.L_x_3770:
[----:B-1----:R1:W2:Y:S02]  /*3f600*/  SYNCS.PHASECHK.TRANS64.TRYWAIT P0, [R4+URZ], R5 ;  /* 0x00000005040075a7 */ /* 0x0022a4000800017f */
[----:B--2---:R-:W-:Y:S05]  /*3f610*/  @!P0 NANOSLEEP.SYNCS 0x989680 ;  /* 0x009896800000895d */ /* 0x004fea0003900000 */
[----:B------:R-:W2:Y:S02]  /*3f620*/  @!P0 SYNCS.PHASECHK.TRANS64 P0, [R4+URZ], R5 ;  /* 0x00000005040085a7 */ /* 0x000ea4000800007f */
[----:B--2---:R-:W-:Y:S05]  /*3f630*/  @!P0 BRA `(.L_x_3770) ;  /* 0xfffffffc00f08947 */ /* 0x004fea000383ffff */
[----:B------:R-:W-:Y:S05]  /*3f640*/  BRA `(.L_x_3769) ;  /* 0xfffffe6400d07947 */ /* 0x000fea000383ffff */
.L_x_3822:
        /* <DEDUP_REMOVED lines=11> */
.L_x_4034:
[----:B------:R-:W-:Y:S05]  /*3f700*/  BSYNC B1 ;  /* 0x0000000000017941 */ /* 0x000fea0003800000 */
.L_x_4033:
[----:B------:R-:W-:Y:S05]  /*3f710*/  BRA `(.L_x_4035) ;  /* 0xffffff6400747947 */ /* 0x000fea000383ffff */
.L_x_3824:
[----:B------:R-:W-:Y:S01]  /*3f720*/  BSSY B1, `(.L_x_4036) ;  /* 0x0000006000017945 */ /* 0x000fe20003800000 */
[----:B------:R-:W-:-:S07]  /*3f730*/  IMAD.MOV.U32 R15, RZ, RZ, -0x1 ;  /* 0xffffffffff0f7424 */ /* 0x000fce00078e00ff */
[----:B01----:R-:W-:Y:S05]  /*3f740*/  WARPSYNC.COLLECTIVE R15, `(.L_x_4037) ;  /* 0x000000000f0c7348 */ /* 0x003fea0003c00000 */
[----:B------:R-:W-:Y:S02]  /*3f750*/  ELECT P6, UR62, PT ;  /* 0x00000000003e782f */ /* 0x000fe400038c0000 */
[----:B------:R-:W-:Y:S01]  /*3f760*/  MOV R14, UR62 ;  /* 0x0000003e000e7c02 */ /* 0x000fe20008000f00 */
[----:B01----:R-:W-:Y:S10]  /*3f770*/  ENDCOLLECTIVE ;  /* 0x000000000000791b */ /* 0x003ff40003800000 */
.L_x_4037:
[----:B------:R-:W-:Y:S05]  /*3f780*/  BSYNC B1 ;  /* 0x0000000000017941 */ /* 0x000fea0003800000 */
.L_x_4036:
[----:B------:R-:W-:Y:S05]  /*3f790*/  BRA `(.L_x_3823) ;  /* 0xffffff64006c7947 */ /* 0x000fea000383ffff */
.L_x_3826:
[----:B-1----:R-:W2:Y:S02]  /*3f7a0*/  LDL R5, [R1+0x430] ;  /* 0x0004300001057983 */ /* 0x002ea40000100800 */
[----:B--2---:R1:W2:Y:S02]  /*3f7b0*/  SYNCS.PHASECHK.TRANS64.TRYWAIT P0, [R5+URZ+0x38820], R4 ;  /* 0x03882004050075a7 */ /* 0x0042a4000800017f */
[----:B--2---:R-:W-:Y:S05]  /*3f7c0*/  @!P0 NANOSLEEP.SYNCS 0x989680 ;  /* 0x009896800000895d */ /* 0x004fea0003900000 */
[----:B------:R-:W2:Y:S02]  /*3f7d0*/  @!P0 SYNCS.PHASECHK.TRANS64 P0, [R5+URZ+0x38820], R4 ;  /* 0x03882004050085a7 */ /* 0x000ea4000800007f */
[----:B--2---:R-:W-:Y:S05]  /*3f7e0*/  @!P0 BRA `(.L_x_3826) ;  /* 0xfffffffc00ec8947 */ /* 0x004fea000383ffff */
[----:B------:R-:W-:Y:S05]  /*3f7f0*/  BRA `(.L_x_4038) ;  /* 0xffffff64007c7947 */ /* 0x000fea000383ffff */
.L_x_3830:
[----:B-1----:R1:W2:Y:S02]  /*3f800*/  SYNCS.PHASECHK.TRANS64.TRYWAIT P0, [R5+URZ+0x388a0], R9 ;  /* 0x0388a009050075a7 */ /* 0x0022a4000800017f */
[----:B--2---:R-:W-:Y:S05]  /*3f810*/  @!P0 NANOSLEEP.SYNCS 0x989680 ;  /* 0x009896800000895d */ /* 0x004fea0003900000 */
[----:B------:R-:W2:Y:S02]  /*3f820*/  @!P0 SYNCS.PHASECHK.TRANS64 P0, [R5+URZ+0x388a0], R9 ;  /* 0x0388a009050085a7 */ /* 0x000ea4000800007f */
[----:B--2---:R-:W-:Y:S05]  /*3f830*/  @!P0 BRA `(.L_x_3830) ;  /* 0xfffffffc00f08947 */ /* 0x004fea000383ffff */
[----:B------:R-:W-:Y:S05]  /*3f840*/  BRA `(.L_x_4039) ;  /* 0xffffff6400a47947 */ /* 0x000fea000383ffff */
.L_x_3835:
[----:B--2---:R2:W3:Y:S02]  /*3f850*/  SYNCS.PHASECHK.TRANS64.TRYWAIT P0, [R5+URZ+0x388c0], R9 ;  /* 0x0388c009050075a7 */ /* 0x0044e4000800017f */
[----:B---3--:R-:W-:Y:S05]  /*3f860*/  @!P0 NANOSLEEP.SYNCS 0x989680 ;  /* 0x009896800000895d */ /* 0x008fea0003900000 */
[----:B------:R-:W3:Y:S02]  /*3f870*/  @!P0 SYNCS.PHASECHK.TRANS64 P0, [R5+URZ+0x388c0], R9 ;  /* 0x0388c009050085a7 */ /* 0x000ee4000800007f */
[----:B---3--:R-:W-:Y:S05]  /*3f880*/  @!P0 BRA `(.L_x_3835) ;  /* 0xfffffffc00f08947 */ /* 0x008fea000383ffff */
[----:B------:R-:W-:Y:S05]  /*3f890*/  BRA `(.L_x_4040) ;  /* 0xffffff6800287947 */ /* 0x000fea000383ffff */
.L_x_3849:
[----:B-1----:R1:W2:Y:S02]  /*3f8a0*/  SYNCS.PHASECHK.TRANS64.TRYWAIT P1, [R5+URZ+0x388a0], R6 ;  /* 0x0388a006050075a7 */ /* 0x0022a4000802017f */
[----:B--2---:R-:W-:Y:S05]  /*3f8b0*/  @!P1 NANOSLEEP.SYNCS 0x989680 ;  /* 0x009896800000995d */ /* 0x004fea0003900000 */
[----:B------:R-:W2:Y:S02]  /*3f8c0*/  @!P1 SYNCS.PHASECHK.TRANS64 P1, [R5+URZ+0x388a0], R6 ;  /* 0x0388a006050095a7 */ /* 0x000ea4000802007f */
[----:B--2---:R-:W-:Y:S05]  /*3f8d0*/  @!P1 BRA `(.L_x_3849) ;  /* 0xfffffffc00f09947 */ /* 0x004fea000383ffff */
[----:B------:R-:W-:Y:S05]  /*3f8e0*/  BRA `(.L_x_4041) ;  /* 0xffffff7000b07947 */ /* 0x000fea000383ffff */
.L_x_3854:
[----:B--2---:R2:W3:Y:S02]  /*3f8f0*/  SYNCS.PHASECHK.TRANS64.TRYWAIT P1, [R5+URZ+0x388c0], R6 ;  /* 0x0388c006050075a7 */ /* 0x0044e4000802017f */
[----:B---3--:R-:W-:Y:S05]  /*3f900*/  @!P1 NANOSLEEP.SYNCS 0x989680 ;  /* 0x009896800000995d */ /* 0x008fea0003900000 */
[----:B------:R-:W3:Y:S02]  /*3f910*/  @!P1 SYNCS.PHASECHK.TRANS64 P1, [R5+URZ+0x388c0], R6 ;  /* 0x0388c006050095a7 */ /* 0x000ee4000802007f */
[----:B---3--:R-:W-:Y:S05]  /*3f920*/  @!P1 BRA `(.L_x_3854) ;  /* 0xfffffffc00f09947 */ /* 0x008fea000383ffff */
[----:B------:R-:W-:Y:S05]  /*3f930*/  BRA `(.L_x_4042) ;  /* 0xffffff7400307947 */ /* 0x000fea000383ffff */
.L_x_3882:
[----:B------:R-:W2:Y:S01]  /*3f940*/  S2R R4, SR_TID.X ;  /* 0x0000000000047919 */ /* 0x000ea20000002100 */
[----:B------:R-:W-:Y:S01]  /*3f950*/  BSSY B0, `(.L_x_4043) ;  /* 0x000000a000007945 */ /* 0x000fe20003800000 */
[----:B------:R-:W-:Y:S02]  /*3f960*/  IMAD.MOV.U32 R12, RZ, RZ, RZ ;  /* 0x000000ffff0c7224 */ /* 0x000fe400078e00ff */
[----:B0-----:R-:W-:Y:S02]  /*3f970*/  IMAD.MOV.U32 R11, RZ, RZ, 0x1f ;  /* 0x0000001fff0b7424 */ /* 0x001fe400078e00ff */
[----:B------:R-:W-:Y:S01]  /*3f980*/  IMAD.MOV.U32 R15, RZ, RZ, -0x1 ;  /* 0xffffffffff0f7424 */ /* 0x000fe200078e00ff */
[----:B--2---:R-:W-:-:S04]  /*3f990*/  SHF.R.U32.HI R4, RZ, 0x5, R4 ;  /* 0x00000005ff047819 */ /* 0x004fc80000011604 */
[----:B------:R-:W-:-:S05]  /*3f9a0*/  LOP3.LUT R4, R4, 0x3, RZ, 0xc0, !PT ;  /* 0x0000000304047812 */ /* 0x000fca00078ec0ff */
[----:B------:R-:W-:-:S07]  /*3f9b0*/  IMAD.MOV.U32 R13, RZ, RZ, R4 ;  /* 0x000000ffff0d7224 */ /* 0x000fce00078e0004 */
[----:B-1----:R-:W-:Y:S05]  /*3f9c0*/  WARPSYNC.COLLECTIVE R15, `(.L_x_4044) ;  /* 0x000000000f087348 */ /* 0x002fea0003c00000 */
[----:B------:R0:W2:Y:S02]  /*3f9d0*/  SHFL.IDX P6, R14, R13, R12, R11 ;  /* 0x0000000c0d0e7389 */ /* 0x0000a400000c000b */
[----:B012---:R-:W-:Y:S01]  /*3f9e0*/  ENDCOLLECTIVE ;  /* 0x000000000000791b */ /* 0x007fe20003800000 */
.L_x_4044:
[----:B------:R-:W-:Y:S05]  /*3f9f0*/  BSYNC B0 ;  /* 0x0000000000007941 */ /* 0x000fea0003800000 */
.L_x_4043:
[----:B------:R-:W-:Y:S05]  /*3fa00*/  BRA `(.L_x_4045) ;  /* 0xffffff88000c7947 */ /* 0x000fea000383ffff */
.L_x_3884:
[----:B------:R-:W-:Y:S01]  /*3fa10*/  BSSY B0, `(.L_x_4046) ;  /* 0x0000006000007945 */ /* 0x000fe20003800000 */
[----:B------:R-:W-:-:S07]  /*3fa20*/  IMAD.MOV.U32 R15, RZ, RZ, -0x1 ;  /* 0xffffffffff0f7424 */ /* 0x000fce00078e00ff */
[----:B01-3--:R-:W-:Y:S05]  /*3fa30*/  WARPSYNC.COLLECTIVE R15, `(.L_x_4047) ;  /* 0x000000000f0c7348 */ /* 0x00bfea0003c00000 */
[----:B------:R-:W-:Y:S02]  /*3fa40*/  ELECT P6, UR62, PT ;  /* 0x00000000003e782f */ /* 0x000fe400038c0000 */
[----:B------:R-:W-:Y:S01]  /*3fa50*/  MOV R14, UR62 ;  /* 0x0000003e000e7c02 */ /* 0x000fe20008000f00 */
[----:B01-3--:R-:W-:Y:S10]  /*3fa60*/  ENDCOLLECTIVE ;  /* 0x000000000000791b */ /* 0x00bff40003800000 */
.L_x_4047:
[----:B------:R-:W-:Y:S05]  /*3fa70*/  BSYNC B0 ;  /* 0x0000000000007941 */ /* 0x000fea0003800000 */
.L_x_4046:
[----:B------:R-:W-:Y:S05]  /*3fa80*/  BRA `(.L_x_4048) ;  /* 0xffffff8800187947 */ /* 0x000fea000383ffff */
.L_x_3886:
[----:B-1----:R1:W2:Y:S02]  /*3fa90*/  SYNCS.PHASECHK.TRANS64.TRYWAIT P0, [R0+URZ+0x38840], R2 ;  /* 0x03884002000075a7 */ /* 0x0022a4000800017f */
[----:B--2---:R-:W-:Y:S05]  /*3faa0*/  @!P0 NANOSLEEP.SYNCS 0x989680 ;  /* 0x009896800000895d */ /* 0x004fea0003900000 */
[----:B------:R-:W2:Y:S02]  /*3fab0*/  @!P0 SYNCS.PHASECHK.TRANS64 P0, [R0+URZ+0x38840], R2 ;  /* 0x03884002000085a7 */ /* 0x000ea4000800007f */
[----:B--2---:R-:W-:Y:S05]  /*3fac0*/  @!P0 BRA `(.L_x_3886) ;  /* 0xfffffffc00f08947 */ /* 0x004fea000383ffff */
[----:B------:R-:W-:Y:S05]  /*3fad0*/  BRA `(.L_x_4049) ;  /* 0xffffff8800807947 */ /* 0x000fea000383ffff */
.L_x_3890:
        /* <DEDUP_REMOVED lines=10> */
.L_x_4050:
[----:B------:R0:W-:Y:S01]  /*3fb80*/  STL [R1+0x45c], R8 ;  /* 0x00045c0801007387 */ /* 0x0001e20000100800 */
[----:B------:R-:W-:Y:S02]  /*3fb90*/  IMAD.MOV.U32 R13, RZ, RZ, R3 ;  /* 0x000000ffff0d7224 */ /* 0x000fe400078e0003 */
[----:B------:R-:W-:-:S07]  /*3fba0*/  IMAD.MOV.U32 R4, RZ, RZ, R14 ;  /* 0x000000ffff047224 */ /* 0x000fce00078e000e */
[----:B0-----:R-:W-:Y:S05]  /*3fbb0*/  WARPSYNC.COLLECTIVE R15, `(.L_x_4051) ;  /* 0x000000000f087348 */ /* 0x001fea0003c00000 */
[----:B------:R1:W2:Y:S02]  /*3fbc0*/  SHFL.IDX P6, R14, R13, R12, R11 ;  /* 0x0000000c0d0e7389 */ /* 0x0002a400000c000b */
[----:B012---:R-:W-:Y:S01]  /*3fbd0*/  ENDCOLLECTIVE ;  /* 0x000000000000791b */ /* 0x007fe20003800000 */
.L_x_4051:
[----:B------:R-:W-:Y:S02]  /*3fbe0*/  IMAD.MOV.U32 R13, RZ, RZ, R2 ;  /* 0x000000ffff0d7224 */ /* 0x000fe400078e0002 */
[----:B------:R-:W-:Y:S02]  /*3fbf0*/  IMAD.MOV.U32 R12, RZ, RZ, 0x1 ;  /* 0x00000001ff0c7424 */ /* 0x000fe400078e00ff */
[----:B------:R-:W-:-:S07]  /*3fc00*/  IMAD.MOV.U32 R5, RZ, RZ, R14 ;  /* 0x000000ffff057224 */ /* 0x000fce00078e000e */
[----:B------:R-:W-:Y:S05]  /*3fc10*/  WARPSYNC.COLLECTIVE R15, `(.L_x_4052) ;  /* 0x000000000f087348 */ /* 0x000fea0003c00000 */
[----:B------:R0:W1:Y:S02]  /*3fc20*/  SHFL.IDX P6, R14, R13, R12, R11 ;  /* 0x0000000c0d0e7389 */ /* 0x00006400000c000b */
[----:B01----:R-:W-:Y:S01]  /*3fc30*/  ENDCOLLECTIVE ;  /* 0x000000000000791b */ /* 0x003fe20003800000 */
.L_x_4052:
[----:B------:R-:W-:Y:S02]  /*3fc40*/  IMAD.MOV.U32 R13, RZ, RZ, R3 ;  /* 0x000000ffff0d7224 */ /* 0x000fe400078e0003 */
[----:B------:R-:W-:-:S07]  /*3fc50*/  IMAD.MOV.U32 R6, RZ, RZ, R14 ;  /* 0x000000ffff067224 */ /* 0x000fce00078e000e */
[----:B------:R-:W-:Y:S05]  /*3fc60*/  WARPSYNC.COLLECTIVE R15, `(.L_x_4053) ;  /* 0x000000000f087348 */ /* 0x000fea0003c00000 */
[----:B------:R0:W1:Y:S02]  /*3fc70*/  SHFL.IDX P6, R14, R13, R12, R11 ;  /* 0x0000000c0d0e7389 */ /* 0x00006400000c000b */
[----:B01----:R-:W-:Y:S01]  /*3fc80*/  ENDCOLLECTIVE ;  /* 0x000000000000791b */ /* 0x003fe20003800000 */
.L_x_4053:
        /* <DEDUP_REMOVED lines=22> */
.L_x_4054:
        /* <DEDUP_REMOVED lines=10> */
.L_x_4055:
        /* <DEDUP_REMOVED lines=11> */
.L_x_4056:
        /* <DEDUP_REMOVED lines=14> */
.L_x_4057:
[----:B------:R-:W-:Y:S01]  /*40020*/  IMAD.MOV.U32 R3, RZ, RZ, R14 ;  /* 0x000000ffff037224 */ /* 0x000fe200078e000e */
[----:B------:R-:W-:Y:S06]  /*40030*/  BRA `(.L_x_4058) ;  /* 0xffffff8c00e47947 */ /* 0x000fec000383ffff */
.L_x_3894:
        /* <DEDUP_REMOVED lines=28> */
.L_x_4060:
[----:B------:R-:W-:Y:S05]  /*40200*/  BSYNC B0 ;  /* 0x0000000000007941 */ /* 0x000fea0003800000 */
.L_x_4059:
        /* <DEDUP_REMOVED lines=12> */
.L_x_4061:
        /* <DEDUP_REMOVED lines=43> */
.L_x_4062:
        /* <DEDUP_REMOVED lines=18> */
.L_x_4063:
        /* <DEDUP_REMOVED lines=29> */
.L_x_4064:
        /* <DEDUP_REMOVED lines=13> */
.L_x_4065:
        /* <DEDUP_REMOVED lines=34> */
.L_x_4066:
[----:B------:R-:W-:Y:S02]  /*40b60*/  IMAD.MOV.U32 R13, RZ, RZ, R0 ;  /* 0x000000ffff0d7224 */ /* 0x000fe400078e0000 */
[----:B------:R-:W-:-:S07]  /*40b70*/  IMAD.MOV.U32 R4, RZ, RZ, R14 ;  /* 0x000000ffff047224 */ /* 0x000fce00078e000e */
[----:B------:R-:W-:Y:S05]  /*40b80*/  WARPSYNC.COLLECTIVE R15, `(.L_x_4067) ;  /* 0x000000000f087348 */ /* 0x000fea0003c00000 */
[----:B------:R0:W1:Y:S02]  /*40b90*/  SHFL.IDX P6, R14, R13, R12, R11 ;  /* 0x0000000c0d0e7389 */ /* 0x00006400000c000b */
[----:B01----:R-:W-:Y:S01]  /*40ba0*/  ENDCOLLECTIVE ;  /* 0x000000000000791b */ /* 0x003fe20003800000 */
.L_x_4067:
[----:B------:R-:W-:Y:S01]  /*40bb0*/  IMAD.MOV.U32 R0, RZ, RZ, R14 ;  /* 0x000000ffff007224 */ /* 0x000fe200078e000e */
[----:B------:R-:W-:Y:S06]  /*40bc0*/  BRA `(.L_x_4068) ;  /* 0xffffff9000c07947 */ /* 0x000fec000383ffff */
.L_x_3899:
[----:B0-----:R-:W3:Y:S02]  /*40bd0*/  LDL R2, [R1+0x430] ;  /* 0x0004300001027983 */ /* 0x001ee40000100800 */
[----:B---3--:R0:W3:Y:S02]  /*40be0*/  SYNCS.PHASECHK.TRANS64.TRYWAIT P0, [R2+URZ+0x38820], R0 ;  /* 0x03882000020075a7 */ /* 0x0080e4000800017f */
[----:B---3--:R-:W-:Y:S05]  /*40bf0*/  @!P0 NANOSLEEP.SYNCS 0x989680 ;  /* 0x009896800000895d */ /* 0x008fea0003900000 */
[----:B------:R-:W3:Y:S02]  /*40c00*/  @!P0 SYNCS.PHASECHK.TRANS64 P0, [R2+URZ+0x38820], R0 ;  /* 0x03882000020085a7 */ /* 0x000ee4000800007f */
[----:B---3--:R-:W-:Y:S05]  /*40c10*/  @!P0 BRA `(.L_x_3899) ;  /* 0xfffffffc00ec8947 */ /* 0x008fea000383ffff */
[----:B------:R-:W-:Y:S05]  /*40c20*/  BRA `(.L_x_4069) ;  /* 0xffffff9400807947 */ /* 0x000fea000383ffff */
.L_x_3903:
[----:B0-----:R0:W1:Y:S02]  /*40c30*/  SYNCS.PHASECHK.TRANS64.TRYWAIT P0, [R0+URZ+0x38860], R2 ;  /* 0x03886002000075a7 */ /* 0x001064000800017f */
[----:B-1----:R-:W-:Y:S05]  /*40c40*/  @!P0 NANOSLEEP.SYNCS 0x989680 ;  /* 0x009896800000895d */ /* 0x002fea0003900000 */
[----:B------:R-:W1:Y:S02]  /*40c50*/  @!P0 SYNCS.PHASECHK.TRANS64 P0, [R0+URZ+0x38860], R2 ;  /* 0x03886002000085a7 */ /* 0x000e64000800007f */
[----:B-1----:R-:W-:Y:S05]  /*40c60*/  @!P0 BRA `(.L_x_3903) ;  /* 0xfffffffc00f08947 */ /* 0x002fea000383ffff */
[----:B------:R-:W-:Y:S05]  /*40c70*/  BRA `(.L_x_4070) ;  /* 0xffffff9400b07947 */ /* 0x000fea000383ffff */
.L_x_3922:
[----:B0-----:R0:W1:Y:S02]  /*40c80*/  SYNCS.PHASECHK.TRANS64.TRYWAIT P0, [R2+URZ+0x38840], R5 ;  /* 0x03884005020075a7 */ /* 0x001064000800017f */
[----:B-1----:R-:W-:Y:S05]  /*40c90*/  @!P0 NANOSLEEP.SYNCS 0x989680 ;  /* 0x009896800000895d */ /* 0x002fea0003900000 */
[----:B------:R-:W1:Y:S02]  /*40ca0*/  @!P0 SYNCS.PHASECHK.TRANS64 P0, [R2+URZ+0x38840], R5 ;  /* 0x03884005020085a7 */ /* 0x000e64000800007f */
[----:B-1----:R-:W-:Y:S05]  /*40cb0*/  @!P0 BRA `(.L_x_3922) ;  /* 0xfffffffc00f08947 */ /* 0x002fea000383ffff */
[----:B------:R-:W-:Y:S05]  /*40cc0*/  BRA `(.L_x_4071) ;  /* 0xffffffa000bc7947 */ /* 0x000fea000383ffff */
.L_x_3927:
[----:B-1----:R1:W3:Y:S02]  /*40cd0*/  SYNCS.PHASECHK.TRANS64.TRYWAIT P0, [R2+URZ+0x38860], R5 ;  /* 0x03886005020075a7 */ /* 0x0022e4000800017f */
[----:B---3--:R-:W-:Y:S05]  /*40ce0*/  @!P0 NANOSLEEP.SYNCS 0x989680 ;  /* 0x009896800000895d */ /* 0x008fea0003900000 */
[----:B------:R-:W3:Y:S02]  /*40cf0*/  @!P0 SYNCS.PHASECHK.TRANS64 P0, [R2+URZ+0x38860], R5 ;  /* 0x03886005020085a7 */ /* 0x000ee4000800007f */
[----:B---3--:R-:W-:Y:S05]  /*40d00*/  @!P0 BRA `(.L_x_3927) ;  /* 0xfffffffc00f08947 */ /* 0x008fea000383ffff */
[----:B------:R-:W-:Y:S05]  /*40d10*/  BRA `(.L_x_4072) ;  /* 0xffffffa400407947 */ /* 0x000fea000383ffff */
.L_x_3942:
[----:B0-----:R0:W1:Y:S02]  /*40d20*/  SYNCS.PHASECHK.TRANS64.TRYWAIT P0, [R3+URZ+0x38840], R2 ;  /* 0x03884002030075a7 */ /* 0x001064000800017f */
[----:B-1----:R-:W-:Y:S05]  /*40d30*/  @!P0 NANOSLEEP.SYNCS 0x989680 ;  /* 0x009896800000895d */ /* 0x002fea0003900000 */
[----:B------:R-:W1:Y:S02]  /*40d40*/  @!P0 SYNCS.PHASECHK.TRANS64 P0, [R3+URZ+0x38840], R2 ;  /* 0x03884002030085a7 */ /* 0x000e64000800007f */
[----:B-1----:R-:W-:Y:S05]  /*40d50*/  @!P0 BRA `(.L_x_3942) ;  /* 0xfffffffc00f08947 */ /* 0x002fea000383ffff */
[----:B------:R-:W-:Y:S05]  /*40d60*/  BRA `(.L_x_4073) ;  /* 0xffffffb000307947 */ /* 0x000fea000383ffff */
.L_x_3947:
[----:B-1----:R1:W3:Y:S02]  /*40d70*/  SYNCS.PHASECHK.TRANS64.TRYWAIT P0, [R3+URZ+0x38860], R2 ;  /* 0x03886002030075a7 */ /* 0x0022e4000800017f */
[----:B---3--:R-:W-:Y:S05]  /*40d80*/  @!P0 NANOSLEEP.SYNCS 0x989680 ;  /* 0x009896800000895d */ /* 0x008fea0003900000 */
[----:B------:R-:W3:Y:S02]  /*40d90*/  @!P0 SYNCS.PHASECHK.TRANS64 P0, [R3+URZ+0x38860], R2 ;  /* 0x03886002030085a7 */ /* 0x000ee4000800007f */
[----:B---3--:R-:W-:Y:S05]  /*40da0*/  @!P0 BRA `(.L_x_3947) ;  /* 0xfffffffc00f08947 */ /* 0x008fea000383ffff */
[----:B------:R-:W-:Y:S05]  /*40db0*/  BRA `(.L_x_4074) ;  /* 0xffffffb000b07947 */ /* 0x000fea000383ffff */
.L_x_3962:
[----:B0-----:R0:W1:Y:S02]  /*40dc0*/  SYNCS.PHASECHK.TRANS64.TRYWAIT P0, [R3+URZ+0x38840], R2 ;  /* 0x03884002030075a7 */ /* 0x001064000800017f */
[----:B-1----:R-:W-:Y:S05]  /*40dd0*/  @!P0 NANOSLEEP.SYNCS 0x989680 ;  /* 0x009896800000895d */ /* 0x002fea0003900000 */
[----:B------:R-:W1:Y:S02]  /*40de0*/  @!P0 SYNCS.PHASECHK.TRANS64 P0, [R3+URZ+0x38840], R2 ;  /* 0x03884002030085a7 */ /* 0x000e64000800007f */
[----:B-1----:R-:W-:Y:S05]  /*40df0*/  @!P0 BRA `(.L_x_3962) ;  /* 0xfffffffc00f08947 */ /* 0x002fea000383ffff */
[----:B------:R-:W-:Y:S05]  /*40e00*/  BRA `(.L_x_4075) ;  /* 0xffffffbc007c7947 */ /* 0x000fea000383ffff */
.L_x_3967:
[----:B-1----:R1:W3:Y:S02]  /*40e10*/  SYNCS.PHASECHK.TRANS64.TRYWAIT P0, [R3+URZ+0x38860], R2 ;  /* 0x03886002030075a7 */ /* 0x0022e4000800017f */
[----:B---3--:R-:W-:Y:S05]  /*40e20*/  @!P0 NANOSLEEP.SYNCS 0x989680 ;  /* 0x009896800000895d */ /* 0x008fea0003900000 */
[----:B------:R-:W3:Y:S02]  /*40e30*/  @!P0 SYNCS.PHASECHK.TRANS64 P0, [R3+URZ+0x38860], R2 ;  /* 0x03886002030085a7 */ /* 0x000ee4000800007f */
[----:B---3--:R-:W-:Y:S05]  /*40e40*/  @!P0 BRA `(.L_x_3967) ;  /* 0xfffffffc00f08947 */ /* 0x008fea000383ffff */
[----:B------:R-:W-:Y:S05]  /*40e50*/  BRA `(.L_x_4076) ;  /* 0xffffffc000007947 */ /* 0x000fea000383ffff */
.L_x_3983:
[----:B------:R-:W-:Y:S01]  /*40e60*/  BSSY B0, `(.L_x_4077) ;  /* 0x0000008000007945 */ /* 0x000fe20003800000 */
[----:B------:R-:W-:Y:S02]  /*40e70*/  IMAD.MOV.U32 R13, RZ, RZ, R16 ;  /* 0x000000ffff0d7224 */ /* 0x000fe400078e0010 */
[----:B------:R-:W-:Y:S02]  /*40e80*/  IMAD.MOV.U32 R12, RZ, RZ, RZ ;  /* 0x000000ffff0c7224 */ /* 0x000fe400078e00ff */
[----:B0-----:R-:W-:Y:S02]  /*40e90*/  IMAD.MOV.U32 R11, RZ, RZ, 0x1f ;  /* 0x0000001fff0b7424 */ /* 0x001fe400078e00ff */
[----:B------:R-:W-:-:S07]  /*40ea0*/  IMAD.MOV.U32 R15, RZ, RZ, -0x1 ;  /* 0xffffffffff0f7424 */ /* 0x000fce00078e00ff */
[----:B--2---:R-:W-:Y:S05]  /*40eb0*/  WARPSYNC.COLLECTIVE R15, `(.L_x_4078) ;  /* 0x000000000f087348 */ /* 0x004fea0003c00000 */
[----:B------:R0:W1:Y:S02]  /*40ec0*/  SHFL.IDX P6, R14, R13, R12, R11 ;  /* 0x0000000c0d0e7389 */ /* 0x00006400000c000b */
[----:B012---:R-:W-:Y:S01]  /*40ed0*/  ENDCOLLECTIVE ;  /* 0x000000000000791b */ /* 0x007fe20003800000 */
.L_x_4078:
[----:B------:R-:W-:Y:S05]  /*40ee0*/  BSYNC B0 ;  /* 0x0000000000007941 */ /* 0x000fea0003800000 */
.L_x_4077:
        /* <DEDUP_REMOVED lines=9> */
.L_x_4079:
        /* <DEDUP_REMOVED lines=18> */
.L_x_4080:
        /* <DEDUP_REMOVED lines=8> */
.L_x_4081:
        /* <DEDUP_REMOVED lines=8> */
.L_x_4082:
        /* <DEDUP_REMOVED lines=8> */
.L_x_4083:
        /* <DEDUP_REMOVED lines=8> */
.L_x_4084:
        /* <DEDUP_REMOVED lines=9> */
.L_x_4085:
[----:B------:R-:W-:Y:S01]  /*41330*/  IMAD.MOV.U32 R16, RZ, RZ, R14 ;  /* 0x000000ffff107224 */ /* 0x000fe200078e000e */
[----:B------:R-:W-:Y:S06]  /*41340*/  BRA `(.L_x_4086) ;  /* 0xffffffc8003c7947 */ /* 0x000fec000383ffff */
.L_x_3988:
        /* <DEDUP_REMOVED lines=8> */
.L_x_4088:
[----:B------:R-:W-:Y:S05]  /*413d0*/  BSYNC B0 ;  /* 0x0000000000007941 */ /* 0x000fea0003800000 */
.L_x_4087:
        /* <DEDUP_REMOVED lines=10> */
.L_x_4089:
        /* <DEDUP_REMOVED lines=8> */
.L_x_4090:
        /* <DEDUP_REMOVED lines=8> */
.L_x_4091:
        /* <DEDUP_REMOVED lines=8> */
.L_x_4092:
        /* <DEDUP_REMOVED lines=9> */
.L_x_4093:
[----:B------:R-:W-:Y:S01]  /*41690*/  IMAD.MOV.U32 R16, RZ, RZ, R14 ;  /* 0x000000ffff107224 */ /* 0x000fe200078e000e */
[----:B------:R-:W-:Y:S06]  /*416a0*/  BRA `(.L_x_4094) ;  /* 0xffffffc800007947 */ /* 0x000fec000383ffff */
.L_x_3990:
[----:B------:R-:W-:Y:S01]  /*416b0*/  BSSY B0, `(.L_x_4095) ;  /* 0x0000006000007945 */ /* 0x000fe20003800000 */
[----:B------:R-:W-:Y:S01]  /*416c0*/  PLOP3.LUT P6, PT, P6, PT, PT, 0x8, 0x0 ;  /* 0x000000000000781c */ /* 0x000fe200037ce170 */
[----:B------:R-:W-:-:S12]  /*416d0*/  IMAD.MOV.U32 R15, RZ, RZ, -0x1 ;  /* 0xffffffffff0f7424 */ /* 0x000fd800078e00ff */
[----:B0-2---:R-:W-:Y:S05]  /*416e0*/  WARPSYNC.COLLECTIVE R15, `(.L_x_4096) ;  /* 0x000000000f087348 */ /* 0x005fea0003c00000 */
[----:B------:R-:W-:Y:S01]  /*416f0*/  VOTE.ANY R14, PT, P6 ;  /* 0x00000000000e7806 */ /* 0x000fe200030e0100 */
[----:B0-2---:R-:W-:Y:S06]  /*41700*/  ENDCOLLECTIVE ;  /* 0x000000000000791b */ /* 0x005fec0003800000 */
.L_x_4096:
[----:B------:R-:W-:Y:S05]  /*41710*/  BSYNC B0 ;  /* 0x0000000000007941 */ /* 0x000fea0003800000 */
.L_x_4095:
        /* <DEDUP_REMOVED lines=9> */
.L_x_4097:
[----:B------:R-:W-:Y:S01]  /*417b0*/  IMAD.MOV.U32 R17, RZ, RZ, R14 ;  /* 0x000000ffff117224 */ /* 0x000fe200078e000e */
[----:B------:R-:W-:Y:S06]  /*417c0*/  BRA `(.L_x_4098) ;  /* 0xffffffc400f07947 */ /* 0x000fec000383ffff */
.L_x_3992:
[----:B------:R-:W-:Y:S01]  /*417d0*/  BSSY B0, `(.L_x_4099) ;  /* 0x0000007000007945 */ /* 0x000fe20003800000 */
[----:B------:R-:W-:Y:S02]  /*417e0*/  IMAD.MOV.U32 R13, RZ, RZ, R2 ;  /* 0x000000ffff0d7224 */ /* 0x000fe400078e0002 */
[----:B------:R-:W-:Y:S02]  /*417f0*/  IMAD.MOV.U32 R11, RZ, RZ, 0x1f ;  /* 0x0000001fff0b7424 */ /* 0x000fe400078e00ff */
[----:B------:R-:W-:-:S07]  /*41800*/  IMAD.MOV.U32 R15, RZ, RZ, -0x1 ;  /* 0xffffffffff0f7424 */ /* 0x000fce00078e00ff */
[----:B0123--:R-:W-:Y:S05]  /*41810*/  WARPSYNC.COLLECTIVE R15, `(.L_x_4100) ;  /* 0x000000000f087348 */ /* 0x00ffea0003c00000 */
[----:B------:R4:W0:Y:S02]  /*41820*/  SHFL.IDX P6, R14, R13, R12, R11 ;  /* 0x0000000c0d0e7389 */ /* 0x00082400000c000b */
[----:B01234-:R-:W-:Y:S01]  /*41830*/  ENDCOLLECTIVE ;  /* 0x000000000000791b */ /* 0x01ffe20003800000 */
.L_x_4100:
[----:B------:R-:W-:Y:S05]  /*41840*/  BSYNC B0 ;  /* 0x0000000000007941 */ /* 0x000fea0003800000 */
.L_x_4099:
[----:B------:R-:W-:Y:S01]  /*41850*/  IMAD.MOV.U32 R2, RZ, RZ, R14 ;  /* 0x000000ffff027224 */ /* 0x000fe200078e000e */
[----:B------:R-:W-:Y:S06]  /*41860*/  BRA `(.L_x_4101) ;  /* 0xffffffc400e47947 */ /* 0x000fec000383ffff */
.L_x_3996:
[----:B0-----:R0:W1:Y:S02]  /*41870*/  SYNCS.PHASECHK.TRANS64.TRYWAIT P0, [R0+URZ+0x38820], R3 ;  /* 0x03882003000075a7 */ /* 0x001064000800017f */
[----:B-1----:R-:W-:Y:S05]  /*41880*/  @!P0 NANOSLEEP.SYNCS 0x989680 ;  /* 0x009896800000895d */ /* 0x002fea0003900000 */
[----:B------:R-:W1:Y:S02]  /*41890*/  @!P0 SYNCS.PHASECHK.TRANS64 P0, [R0+URZ+0x38820], R3 ;  /* 0x03882003000085a7 */ /* 0x000e64000800007f */
[----:B-1----:R-:W-:Y:S05]  /*418a0*/  @!P0 BRA `(.L_x_3996) ;  /* 0xfffffffc00f08947 */ /* 0x002fea000383ffff */
[----:B------:R-:W-:Y:S05]  /*418b0*/  BRA `(.L_x_4102) ;  /* 0xffffffcc00687947 */ /* 0x000fea000383ffff */
.L_x_3997:
        /* <DEDUP_REMOVED lines=11> */
.L_x_4104:
[----:B------:R-:W-:Y:S05]  /*41970*/  BSYNC B0 ;  /* 0x0000000000007941 */ /* 0x000fea0003800000 */
.L_x_4103:
[----:B------:R-:W-:Y:S05]  /*41980*/  BRA `(.L_x_4105) ;  /* 0xffffffcc00507947 */ /* 0x000fea000383ffff */
.L_x_3998:
[----:B------:R-:W-:Y:S01]  /*41990*/  BSSY B0, `(.L_x_4106) ;  /* 0x0000006000007945 */ /* 0x000fe20003800000 */
[----:B------:R-:W-:-:S07]  /*419a0*/  IMAD.MOV.U32 R15, RZ, RZ, -0x1 ;  /* 0xffffffffff0f7424 */ /* 0x000fce00078e00ff */
[----:B012---:R-:W-:Y:S05]  /*419b0*/  WARPSYNC.COLLECTIVE R15, `(.L_x_4107) ;  /* 0x000000000f0c7348 */ /* 0x007fea0003c00000 */
[----:B------:R-:W-:Y:S02]  /*419c0*/  ELECT P6, UR62, PT ;  /* 0x00000000003e782f */ /* 0x000fe400038c0000 */
[----:B------:R-:W-:Y:S01]  /*419d0*/  MOV R14, UR62 ;  /* 0x0000003e000e7c02 */ /* 0x000fe20008000f00 */
[----:B012---:R-:W-:Y:S10]  /*419e0*/  ENDCOLLECTIVE ;  /* 0x000000000000791b */ /* 0x007ff40003800000 */
.L_x_4107:
[----:B------:R-:W-:Y:S05]  /*419f0*/  BSYNC B0 ;  /* 0x0000000000007941 */ /* 0x000fea0003800000 */
.L_x_4106:
[----:B------:R-:W-:Y:S05]  /*41a00*/  BRA `(.L_x_4108) ;  /* 0xffffffcc00447947 */ /* 0x000fea000383ffff */
.L_x_4000:
[----:B0-----:R0:W1:Y:S02]  /*41a10*/  SYNCS.PHASECHK.TRANS64.TRYWAIT P0, [R6+URZ], R5 ;  /* 0x00000005060075a7 */ /* 0x001064000800017f */
[----:B-1----:R-:W-:Y:S05]  /*41a20*/  @!P0 NANOSLEEP.SYNCS 0x989680 ;  /* 0x009896800000895d */ /* 0x002fea0003900000 */
[----:B------:R-:W1:Y:S02]  /*41a30*/  @!P0 SYNCS.PHASECHK.TRANS64 P0, [R6+URZ], R5 ;  /* 0x00000005060085a7 */ /* 0x000e64000800007f */
[----:B-1----:R-:W-:Y:S05]  /*41a40*/  @!P0 BRA `(.L_x_4000) ;  /* 0xfffffffc00f08947 */ /* 0x002fea000383ffff */
[----:B------:R-:W-:Y:S05]  /*41a50*/  BRA `(.L_x_4109) ;  /* 0xffffffcc00807947 */ /* 0x000fea000383ffff */
.L_x_4001:
[----:B-1----:R1:W3:Y:S02]  /*41a60*/  SYNCS.PHASECHK.TRANS64.TRYWAIT P0, [R7+URZ], R2 ;  /* 0x00000002070075a7 */ /* 0x0022e4000800017f */
[----:B---3--:R-:W-:Y:S05]  /*41a70*/  @!P0 NANOSLEEP.SYNCS 0x989680 ;  /* 0x009896800000895d */ /* 0x008fea0003900000 */
[----:B------:R-:W3:Y:S02]  /*41a80*/  @!P0 SYNCS.PHASECHK.TRANS64 P0, [R7+URZ], R2 ;  /* 0x00000002070085a7 */ /* 0x000ee4000800007f */
[----:B---3--:R-:W-:Y:S05]  /*41a90*/  @!P0 BRA `(.L_x_4001) ;  /* 0xfffffffc00f08947 */ /* 0x008fea000383ffff */
[----:B------:R-:W-:Y:S05]  /*41aa0*/  BRA `(.L_x_4110) ;  /* 0xffffffcc00747947 */ /* 0x000fea000383ffff */
.L_x_4003:
[----:B---3--:R3:W4:Y:S02]  /*41ab0*/  SYNCS.PHASECHK.TRANS64.TRYWAIT P0, [R4+URZ], R5 ;  /* 0x00000005040075a7 */ /* 0x008724000800017f */
[----:B----4-:R-:W-:Y:S05]  /*41ac0*/  @!P0 NANOSLEEP.SYNCS 0x989680 ;  /* 0x009896800000895d */ /* 0x010fea0003900000 */
[----:B------:R-:W4:Y:S02]  /*41ad0*/  @!P0 SYNCS.PHASECHK.TRANS64 P0, [R4+URZ], R5 ;  /* 0x00000005040085a7 */ /* 0x000f24000800007f */
[----:B----4-:R-:W-:Y:S05]  /*41ae0*/  @!P0 BRA `(.L_x_4003) ;  /* 0xfffffffc00f08947 */ /* 0x010fea000383ffff */
[----:B------:R-:W-:Y:S05]  /*41af0*/  BRA `(.L_x_4111) ;  /* 0xffffffcc007c7947 */ /* 0x000fea000383ffff */
        .type           $_ZN7cutlass13device_kernelIN5flash11enable_sm90INS1_16FlashAttnFwdSm90INS1_25CollectiveMainloopFwdSm90ILi2EN4cute5tupleIJNS5_1CILi1EEES8_S8_EEENS6_IJNS7_ILi64EEESA_SA_EEELi512ENS_6half_tEfNS_4arch4Sm90ELb0ELb1ELb1ELb1ELb0ELb1ELb1ELb0ELb0ELb1ELb0ELb0EEENS1_21CollectiveEpilogueFwdINS6_IJSA_NS7_ILi512EEESA_EEES9_SC_SE_Li256ELb1ELb1ELb0ELb0EEENS1_36VarlenDynamicPersistentTileSchedulerILi64ELi64ELi256ELi128ELb0ELb1ELb1ELb1ELb0ELb1EEEEEEEEEvNT_6ParamsE$_ZZN5flash25CollectiveMainloopFwdSm90ILi2EN4cute5tupleIJNS1_1CILi1EEES4_S4_EEENS2_IJNS3_ILi64EEES6_S6_EEELi512EN7cutlass6half_tEfNS8_4arch4Sm90ELb0ELb1ELb1ELb1ELb0ELb1ELb1ELb0ELb0ELb1ELb0ELb0EE3mmaINS_16FlashAttnFwdSm90ISC_NS_21CollectiveEpilogueFwdINS2_IJS6_NS3_ILi512EEES6_EEES5_S9_SB_Li256ELb1ELb1ELb0ELb0EEENS_36VarlenDynamicPersistentTileSchedulerILi64ELi64ELi256ELi128ELb0ELb1ELb1ELb1ELb0ELb1EEEE13SharedStorageENS1_6TensorINS1_11ArrayEngineIfLm128EEENS1_6LayoutINS2_IJNS2_IJNS3_ILi2EEESR_NS3_ILi32EEEEEES4_S4_EEENS2_IJNS2_IJS4_SR_NS3_ILi4EEEEEENS3_ILi0EEESX_EEEEEEENS_7SoftmaxILi2ELi0EEEEEbRKNSC_6ParamsENS8_25PipelineTmaAsyncNoClusterILi2ENS8_16PipelineTmaAsyncILi2EEEEES19_RNS8_13PipelineStateILj2EEERT0_RT1_iRiRKNS_16SeqlenInfoQKNewKILb1ELb1EEENS2_IJiiiiEEERT_ENKUliT_T0_T1_E_clIZSD_ISM_S10_S12_EbS15_S19_S19_S1C_S1E_S1G_iS1H_S1L_S1M_S1O_EUlRS1P_iE0_NS3_ILb1EEES1W_EEDaiS1P_S1Q_S1R_,@function
        .size           $_ZN7cutlass13device_kernelIN5flash11enable_sm90INS1_16FlashAttnFwdSm90INS1_25CollectiveMainloopFwdSm90ILi2EN4cute5tupleIJNS5_1CILi1EEES8_S8_EEENS6_IJNS7_ILi64EEESA_SA_EEELi512ENS_6half_tEfNS_4arch4Sm90ELb0ELb1ELb1ELb1ELb0ELb1ELb1ELb0ELb0ELb1ELb0ELb0EEENS1_21CollectiveEpilogueFwdINS6_IJSA_NS7_ILi512EEESA_EEES9_SC_SE_Li256ELb1ELb1ELb0ELb0EEENS1_36VarlenDynamicPersistentTileSchedulerILi64ELi64ELi256ELi128ELb0ELb1ELb1ELb1ELb0ELb1EEEEEEEEEvNT_6ParamsE$_ZZN5flash25CollectiveMainloopFwdSm90ILi2EN4cute5tupleIJNS1_1CILi1EEES4_S4_EEENS2_IJNS3_ILi64EEES6_S6_EEELi512EN7cutlass6half_tEfNS8_4arch4Sm90ELb0ELb1ELb1ELb1ELb0ELb1ELb1ELb0ELb0ELb1ELb0ELb0EE3mmaINS_16FlashAttnFwdSm90ISC_NS_21CollectiveEpilogueFwdINS2_IJS6_NS3_ILi512EEES6_EEES5_S9_SB_Li256ELb1ELb1ELb0ELb0EEENS_36VarlenDynamicPersistentTileSchedulerILi64ELi64ELi256ELi128ELb0ELb1ELb1ELb1ELb0ELb1EEEE13SharedStorageENS1_6TensorINS1_11ArrayEngineIfLm128EEENS1_6LayoutINS2_IJNS2_IJNS3_ILi2EEESR_NS3_ILi32EEEEEES4_S4_EEENS2_IJNS2_IJS4_SR_NS3_ILi4EEEEEENS3_ILi0EEESX_EEEEEEENS_7SoftmaxILi2ELi0EEEEEbRKNSC_6ParamsENS8_25PipelineTmaAsyncNoClusterILi2ENS8_16PipelineTmaAsyncILi2EEEEES19_RNS8_13PipelineStateILj2EEERT0_RT1_iRiRKNS_16SeqlenInfoQKNewKILb1ELb1EEENS2_IJiiiiEEERT_ENKUliT_T0_T1_E_clIZSD_ISM_S10_S12_EbS15_S19_S19_S1C_S1E_S1G_iS1H_S1L_S1M_S1O_EUlRS1P_iE0_NS3_ILb1EEES1W_EEDaiS1P_S1Q_S1R_,(.L_x_6032 - $_ZN7cutlass13device_kernelIN5flash11enable_sm90INS1_16FlashAttnFwdSm90INS1_25CollectiveMainloopFwdSm90ILi2EN4cute5tupleIJNS5_1CILi1EEES8_S8_EEENS6_IJNS7_ILi64EEESA_SA_EEELi512ENS_6half_tEfNS_4arch4Sm90ELb0ELb1ELb1ELb1ELb0ELb1ELb1ELb0ELb0ELb1ELb0ELb0EEENS1_21CollectiveEpilogueFwdINS6_IJSA_NS7_ILi512EEESA_EEES9_SC_SE_Li256ELb1ELb1ELb0ELb0EEENS1_36VarlenDynamicPersistentTileSchedulerILi64ELi64ELi256ELi128ELb0ELb1ELb1ELb1ELb0ELb1EEEEEEEEEvNT_6ParamsE$_ZZN5flash25CollectiveMainloopFwdSm90ILi2EN4cute5tupleIJNS1_1CILi1EEES4_S4_EEENS2_IJNS3_ILi64EEES6_S6_EEELi512EN7cutlass6half_tEfNS8_4arch4Sm90ELb0ELb1ELb1ELb1ELb0ELb1ELb1ELb0ELb0ELb1ELb0ELb0EE3mmaINS_16FlashAttnFwdSm90ISC_NS_21CollectiveEpilogueFwdINS2_IJS6_NS3_ILi512EEES6_EEES5_S9_SB_Li256ELb1ELb1ELb0ELb0EEENS_36VarlenDynamicPersistentTileSchedulerILi64ELi64ELi256ELi128ELb0ELb1ELb1ELb1ELb0ELb1EEEE13SharedStorageENS1_6TensorINS1_11ArrayEngineIfLm128EEENS1_6LayoutINS2_IJNS2_IJNS3_ILi2EEESR_NS3_ILi32EEEEEES4_S4_EEENS2_IJNS2_IJS4_SR_NS3_ILi4EEEEEENS3_ILi0EEESX_EEEEEEENS_7SoftmaxILi2ELi0EEEEEbRKNSC_6ParamsENS8_25PipelineTmaAsyncNoClusterILi2ENS8_16PipelineTmaAsyncILi2EEEEES19_RNS8_13PipelineStateILj2EEERT0_RT1_iRiRKNS_16SeqlenInfoQKNewKILb1ELb1EEENS2_IJiiiiEEERT_ENKUliT_T0_T1_E_clIZSD_ISM_S10_S12_EbS15_S19_S19_S1C_S1E_S1G_iS1H_S1L_S1M_S1O_EUlRS1P_iE0_NS3_ILb1EEES1W_EEDaiS1P_S1Q_S1R_)
$_ZN7cutlass13device_kernelIN5flash11enable_sm90INS1_16FlashAttnFwdSm90INS1_25CollectiveMainloopFwdSm90ILi2EN4cute5tupleIJNS5_1CILi1EEES8_S8_EEENS6_IJNS7_ILi64EEESA_SA_EEELi512ENS_6half_tEfNS_4arch4Sm90ELb0ELb1ELb1ELb1ELb0ELb1ELb1ELb0ELb0ELb1ELb0ELb0EEENS1_21CollectiveEpilogueFwdINS6_IJSA_NS7_ILi512EEESA_EEES9_SC_SE_Li256ELb1ELb1ELb0ELb0EEENS1_36VarlenDynamicPersistentTileSchedulerILi64ELi64ELi256ELi128ELb0ELb1ELb1ELb1ELb0ELb1EEEEEEEEEvNT_6ParamsE$_ZZN5flash25CollectiveMainloopFwdSm90ILi2EN4cute5tupleIJNS1_1CILi1EEES4_S4_EEENS2_IJNS3_ILi64EEES6_S6_EEELi512EN7cutlass6half_tEfNS8_4arch4Sm90ELb0ELb1ELb1ELb1ELb0ELb1ELb1ELb0ELb0ELb1ELb0ELb0EE3mmaINS_16FlashAttnFwdSm90ISC_NS_21CollectiveEpilogueFwdINS2_IJS6_NS3_ILi512EEES6_EEES5_S9_SB_Li256ELb1ELb1ELb0ELb0EEENS_36VarlenDynamicPersistentTileSchedulerILi64ELi64ELi256ELi128ELb0ELb1ELb1ELb1ELb0ELb1EEEE13SharedStorageENS1_6TensorINS1_11ArrayEngineIfLm128EEENS1_6LayoutINS2_IJNS2_IJNS3_ILi2EEESR_NS3_ILi32EEEEEES4_S4_EEENS2_IJNS2_IJS4_SR_NS3_ILi4EEEEEENS3_ILi0EEESX_EEEEEEENS_7SoftmaxILi2ELi0EEEEEbRKNSC_6ParamsENS8_25PipelineTmaAsyncNoClusterILi2ENS8_16PipelineTmaAsyncILi2EEEEES19_RNS8_13PipelineStateILj2EEERT0_RT1_iRiRKNS_16SeqlenInfoQKNewKILb1ELb1EEENS2_IJiiiiEEERT_ENKUliT_T0_T1_E_clIZSD_ISM_S10_S12_EbS15_S19_S19_S1C_S1E_S1G_iS1H_S1L_S1M_S1O_EUlRS1P_iE0_NS3_ILb1EEES1W_EEDaiS1P_S1Q_S1R_:
        /* <DEDUP_REMOVED lines=13> */
[----:B------:R-:W-:Y:S01]  /*41bd0*/  BSSY B1, `(.L_x_4112) ;  /* 0x0000009000017945 */ /* 0x000fe20003800000 */
[----:B------:R-:W-:-:S07]  /*41be0*/  IMAD.MOV.U32 R5, RZ, RZ, R49 ;  /* 0x000000ffff057224 */ /* 0x000fce00078e0031 */
[----:B---3--:R0:W5:Y:S04]  /*41bf0*/  LD.E R9, desc[UR4][R6.64] ;  /* 0x0000000406097980 */ /* 0x008168000c101900 */
[----:B------:R0:W5:Y:S01]  /*41c00*/  LD.E R11, desc[UR6][R6.64+0x4] ;  /* 0x00000406060b7980 */ /* 0x000162000c101900 */
[----:B--2---:R-:W-:-:S04]  /*41c10*/  LOP3.LUT R4, R4, 0x1, RZ, 0xfc, !PT ;  /* 0x0000000104047812 */ /* 0x004fc800078efcff */
[----:B------:R-:W-:Y:S01]  /*41c20*/  ISETP.NE.AND P0, PT, R4, 0x3, PT ;  /* 0x000000030400780c */ /* 0x000fe20003f05270 */
[----:B------:R-:W-:-:S12]  /*41c30*/  IMAD.MOV.U32 R4, RZ, RZ, R32 ;  /* 0x000000ffff047224 */ /* 0x000fd800078e0020 */
[----:B0-----:R-:W-:Y:S05]  /*41c40*/  @!P0 BRA `(.L_x_4113) ;  /* 0x0000000000048947 */ /* 0x001fea0003800000 */
[----:B------:R-:W-:Y:S01]  /*41c50*/  BPT.TRAP 0x1 ;  /* 0x000000040000795c */ /* 0x000fe20000300000 */
.L_x_4113:
[----:B------:R-:W-:Y:S05]  /*41c60*/  BSYNC B1 ;  /* 0x0000000000017941 */ /* 0x000fea0003800000 */
.L_x_4112:
        /* <DEDUP_REMOVED lines=17> */
.L_x_4115:
[----:B------:R-:W-:Y:S05]  /*41d80*/  BSYNC B1 ;  /* 0x0000000000017941 */ /* 0x000fea0003800000 */
.L_x_4114:
        /* <DEDUP_REMOVED lines=10> */
.L_x_4117:
[----:B------:R-:W-:Y:S05]  /*41e30*/  BSYNC B1 ;  /* 0x0000000000017941 */ /* 0x000fea0003800000 */
.L_x_4116:
        /* <DEDUP_REMOVED lines=89> */
.L_x_4143:
[----:B------:R-:W-:Y:S05]  /*423d0*/  BSYNC B1 ;  /* 0x0000000000017941 */ /* 0x000fea0003800000 */
.L_x_4119:
        /* <DEDUP_REMOVED lines=14> */
.L_x_4122:
[----:B------:R-:W-:Y:S05]  /*424c0*/  BSYNC B1 ;  /* 0x0000000000017941 */ /* 0x000fea0003800000 */
.L_x_4121:
        /* <DEDUP_REMOVED lines=17> */
.L_x_4124:
[----:B------:R-:W-:Y:S05]  /*425e0*/  BSYNC B1 ;  /* 0x0000000000017941 */ /* 0x000fea0003800000 */
.L_x_4123:
        /* <DEDUP_REMOVED lines=10> */
.L_x_4126:
[----:B------:R-:W-:Y:S05]  /*42690*/  BSYNC B1 ;  /* 0x0000000000017941 */ /* 0x000fea0003800000 */
.L_x_4125:
        /* <DEDUP_REMOVED lines=598> */
[----:B------:R-:W4:Y:S08]  /*44c00*/  LD.E R62, desc[UR10][R4.64+0xc] ;  /* 0x00000c0a043e7980 */ /* 0x000f30000c101900 */
[----:B------:R-:W4:Y:S04]  /*44c10*/  LD.E R63, desc[UR12][R4.64+0x14] ;  /* 0x0000140c043f7980 */ /* 0x000f28000c101900 */
[----:B--2---:R-:W2:Y:S01]  /*44c20*/  LD.E R58, desc[UR4][R6.64] ;  /* 0x00000004063a7980 */ /* 0x004ea2000c101900 */
[----:B------:R-:W-:-:S02]  /*44c30*/  R2UR UR4, R2 ;  /* 0x00000000020472ca */ /* 0x000fc400000e0000 */
[----:B------:R-:W-:Y:S01]  /*44c40*/  R2UR UR5, R3 ;  /* 0x00000000030572ca */ /* 0x000fe200000e0000 */
[----:B------:R-:W4:-:S12]  /*44c50*/  LD.E R7, desc[UR14][R4.64+0x18] ;  /* 0x0000180e04077980 */ /* 0x000f18000c101900 */
[----:B------:R-:W4:Y:S01]  /*44c60*/  LD.E R59, desc[UR4][R4.64] ;  /* 0x00000004043b7980 */ /* 0x000f22000c101900 */
[----:B------:R-:W-:Y:S02]  /*44c70*/  R2UR UR4, R2 ;  /* 0x00000000020472ca */ /* 0x000fe400000e0000 */
[----:B------:R-:W-:Y:S02]  /*44c80*/  R2UR UR5, R3 ;  /* 0x00000000030572ca */ /* 0x000fe400000e0000 */
[----:B---3--:R-:W-:-:S11]  /*44c90*/  ISETP.NE.AND P1, PT, R9, 0x1, PT ;  /* 0x000000010900780c */ /* 0x008fd60003f25270 */
        /* <DEDUP_REMOVED lines=17> */
[----:B------:R-:W-:-:S04]  /*44db0*/  FMUL.FTZ R28, R28, R58 ;  /* 0x0000003a1c1c7220 */ /* 0x000fc80000410000 */
[----:B------:R0:W2:Y:S01]  /*44dc0*/  MUFU.TANH R65, R28 ;  /* 0x0000001c00417308 */ /* 0x0000a20000002400 */
[----:B----4-:R-:W-:-:S04]  /*44dd0*/  SHF.R.S32.HI R26, RZ, 0x1f, R59 ;  /* 0x0000001fff1a7819 */ /* 0x010fc8000001143b */
[----:B------:R-:W-:-:S04]  /*44de0*/  LEA.HI R24, R26, R59, RZ, 0x7 ;  /* 0x0000003b1a187211 */ /* 0x000fc800078f38ff */
[----:B0-----:R-:W-:Y:S01]  /*44df0*/  LOP3.LUT R28, R24, 0xffffff80, RZ, 0xc0, !PT ;  /* 0xffffff80181c7812 */ /* 0x001fe200078ec0ff */
[----:B------:R-:W-:-:S04]  /*44e00*/  FMUL.FTZ R25, R25, R58 ;  /* 0x0000003a19197220 */ /* 0x000fc80000410000 */
[----:B------:R-:W-:Y:S01]  /*44e10*/  IMAD.IADD R28, R59, 0x1, -R28 ;  /* 0x000000013b1c7824 */ /* 0x000fe200078e0a1c */
[----:B------:R0:W4:Y:S01]  /*44e20*/  MUFU.TANH R64, R25 ;  /* 0x0000001900407308 */ /* 0x0001220000002400 */
[-C--:B-1----:R-:W-:Y:S01]  /*44e30*/  FMUL.FTZ R11, R27, R58.reuse ;  /* 0x0000003a1b0b7220 */ /* 0x082fe20000410000 */
[-C--:B------:R-:W-:Y:S01]  /*44e40*/  FMUL.FTZ R32, R32, R58.reuse ;  /* 0x0000003a20207220 */ /* 0x080fe20000410000 */
[----:B------:R-:W-:Y:S01]  /*44e50*/  LEA.HI R27, R26, R59, RZ, 0x2 ;  /* 0x0000003b1a1b7211 */ /* 0x000fe200078f10ff */
[----:B------:R-:W-:Y:S01]  /*44e60*/  FMUL.FTZ R15, R31, R58 ;  /* 0x0000003a1f0f7220 */ /* 0x000fe20000410000 */
[----:B0-----:R-:W-:-:S03]  /*44e70*/  SHF.R.S32.HI R25, RZ, 0x1f, R28 ;  /* 0x0000001fff197819 */ /* 0x001fc6000001141c */
[----:B------:R0:W1:Y:S01]  /*44e80*/  MUFU.TANH R31, R32 ;  /* 0x00000020001f7308 */ /* 0x0000620000002400 */
        /* <DEDUP_REMOVED lines=22> */
[----:B------:R-:W-:-:S03]  /*44ff0*/  LOP3.LUT R25, R26, 0x7ffffffc, RZ, 0xc0, !PT ;  /* 0x7ffffffc1a197812 */ /* 0x000fc600078ec0ff */
[----:B------:R-:W0:Y:S01]  /*45000*/  SHFL.IDX PT, R30, R29, RZ, 0x1c1f ;  /* 0x001c1fff1d1e7589 */ /* 0x000e2200000e0000 */
[----:B------:R-:W-:Y:S01]  /*45010*/  IADD3 R8, -R32, 0x1, RZ ;  /* 0x0000000120087810 */ /* 0x000fe20007ffe1ff */
[----:B------:R-:W-:Y:S02]  /*45020*/  IMAD.IADD R25, R28, 0x1, -R25 ;  /* 0x000000011c197824 */ /* 0x000fe400078e0a19 */
        /* <DEDUP_REMOVED lines=57> */
[----:B------:R-:W1:Y:S01]  /*453c0*/  MUFU.TANH R55, R55 ;  /* 0x0000003700377308 */ /* 0x000e620000002400 */
        /* <DEDUP_REMOVED lines=21> */
.L_x_4133:
[----:B------:R-:W-:Y:S05]  /*45520*/  BSYNC B3 ;  /* 0x0000000000037941 */ /* 0x000fea0003800000 */
.L_x_4132:
[----:B------:R-:W-:Y:S01]  /*45530*/  LOP3.LUT R28, RZ, R28, RZ, 0x33, !PT ;  /* 0x0000001cff1c7212 */ /* 0x000fe200078e33ff */
[----:B------:R-:W-:Y:S06]  /*45540*/  BRA `(.L_x_4134) ;  /* 0x0000000000287947 */ /* 0x000fec0003800000 */
.L_x_4131:
        /* <DEDUP_REMOVED lines=10> */
.L_x_4134:
[----:B------:R-:W-:Y:S05]  /*455f0*/  BSYNC B2 ;  /* 0x0000000000027941 */ /* 0x000fea0003800000 */
.L_x_4130:
[----:B------:R-:W-:-:S04]  /*45600*/  IMAD R28, R7, R28, -R32 ;  /* 0x0000001c071c7224 */ /* 0x000fc800078e0a20 */
[----:B------:R-:W-:-:S05]  /*45610*/  IMAD R27, R25, -0x2, R28 ;  /* 0xfffffffe191b7824 */ /* 0x000fca00078e021c */
[----:B------:R-:W-:Y:S02]  /*45620*/  VIMNMX R26, R26, R27, !PT ;  /* 0x0000001b1a1a7248 */ /* 0x000fe40007fe0100 */
[----:B------:R-:W-:-:S07]  /*45630*/  VIADDMNMX R8, R27, R7, R8, PT ;  /* 0x000000071b087246 */ /* 0x000fce0003800108 */
.L_x_4129:
[----:B------:R-:W-:Y:S05]  /*45640*/  BSYNC B1 ;  /* 0x0000000000017941 */ /* 0x000fea0003800000 */
.L_x_4128:
[C---:B------:R-:W-:Y:S01]  /*45650*/  ISETP.GE.AND P2, PT, R63.reuse, 0x9, PT ;  /* 0x000000093f00780c */ /* 0x040fe20003f46270 */
[----:B------:R-:W-:Y:S01]  /*45660*/  BSSY B1, `(.L_x_4135) ;  /* 0x0000072000017945 */ /* 0x000fe20003800000 */
[C---:B------:R-:W-:Y:S02]  /*45670*/  ISETP.GE.AND P5, PT, R63.reuse, 0xa, PT ;  /* 0x0000000a3f00780c */ /* 0x040fe40003fa6270 */
[----:B------:R-:W-:Y:S02]  /*45680*/  ISETP.GT.AND P3, PT, R26, 0x8, !P2 ;  /* 0x000000081a00780c */ /* 0x000fe40005764270 */
[----:B------:R-:W-:Y:S02]  /*45690*/  ISETP.GE.AND P1, PT, R63, 0x2, PT ;  /* 0x000000023f00780c */ /* 0x000fe40003f26270 */
[----:B------:R-:W-:Y:S02]  /*456a0*/  ISETP.LT.OR P3, PT, R8, 0x9, P3 ;  /* 0x000000090800780c */ /* 0x000fe40001f61670 */
[----:B------:R-:W-:-:S02]  /*456b0*/  ISETP.GT.AND P4, PT, R26, 0x1, !P1 ;  /* 0x000000011a00780c */ /* 0x000fc40004f84270 */
[----:B------:R-:W-:Y:S02]  /*456c0*/  FSEL R65, R65, -INF , !P3 ;  /* 0xff80000041417808 */ /* 0x000fe40005800000 */
[----:B------:R-:W-:Y:S02]  /*456d0*/  ISETP.GT.AND P3, PT, R26, 0x9, !P5 ;  /* 0x000000091a00780c */ /* 0x000fe40006f64270 */
[C---:B------:R-:W-:Y:S02]  /*456e0*/  ISETP.LT.OR P4, PT, R8.reuse, 0x2, P4 ;  /* 0x000000020800780c */ /* 0x040fe40002781670 */
[----:B------:R-:W-:Y:S02]  /*456f0*/  ISETP.LT.OR P3, PT, R8, 0xa, P3 ;  /* 0x0000000a0800780c */ /* 0x000fe40001f61670 */
[----:B------:R-:W-:Y:S02]  /*45700*/  FSEL R39, R64, -INF , !P4 ;  /* 0xff80000040277808 */ /* 0x000fe40006000000 */
[----:B-1----:R-:W-:-:S02]  /*45710*/  FSEL R47, R66, -INF , !P3 ;  /* 0xff800000422f7808 */ /* 0x002fc40005800000 */
[C---:B------:R-:W-:Y:S02]  /*45720*/  ISETP.GE.AND P3, PT, R63.reuse, 0x11, PT ;  /* 0x000000113f00780c */ /* 0x040fe40003f66270 */
[----:B------:R-:W-:Y:S02]  /*45730*/  P2R R30, PR, RZ, 0x20 ;  /* 0x00000020ff1e7803 */ /* 0x000fe40000000000 */
[----:B------:R-:W-:Y:S02]  /*45740*/  ISETP.GT.AND P4, PT, R26, 0x10, !P3 ;  /* 0x000000101a00780c */ /* 0x000fe40005f84270 */
[----:B------:R-:W-:Y:S02]  /*45750*/  ISETP.GE.AND P5, PT, R63, 0x12, PT ;  /* 0x000000123f00780c */ /* 0x000fe40003fa6270 */
[----:B------:R-:W-:-:S04]  /*45760*/  ISETP.LT.OR P4, PT, R8, 0x11, P4 ;  /* 0x000000110800780c */ /* 0x000fc80002781670 */
        /* <DEDUP_REMOVED lines=79> */
.L_x_4140:
[----:B------:R-:W-:Y:S05]  /*45c60*/  BSYNC B3 ;  /* 0x0000000000037941 */ /* 0x000fea0003800000 */
.L_x_4139:
[----:B------:R-:W-:Y:S01]  /*45c70*/  LOP3.LUT R12, RZ, R12, RZ, 0x33, !PT ;  /* 0x0000000cff0c7212 */ /* 0x000fe200078e33ff */
[----:B------:R-:W-:Y:S06]  /*45c80*/  BRA `(.L_x_4141) ;  /* 0x0000000000287947 */ /* 0x000fec0003800000 */
.L_x_4138:
        /* <DEDUP_REMOVED lines=10> */
.L_x_4141:
[----:B------:R-:W-:Y:S05]  /*45d30*/  BSYNC B2 ;  /* 0x0000000000027941 */ /* 0x000fea0003800000 */
.L_x_4137:
[----:B------:R-:W-:-:S04]  /*45d40*/  IMAD R12, R7, R12, -R32 ;  /* 0x0000000c070c7224 */ /* 0x000fc800078e0a20 */
[----:B------:R-:W-:-:S05]  /*45d50*/  IMAD R12, R25, -0x2, R12 ;  /* 0xfffffffe190c7824 */ /* 0x000fca00078e020c */
[----:B------:R-:W-:Y:S02]  /*45d60*/  VIADDMNMX R8, R12, R7, R8, PT ;  /* 0x000000070c087246 */ /* 0x000fe40003800108 */
[----:B------:R-:W-:-:S07]  /*45d70*/  VIMNMX R13, R13, R12, !PT ;  /* 0x0000000c0d0d7248 */ /* 0x000fce0007fe0100 */
.L_x_4136:
[----:B------:R-:W-:Y:S05]  /*45d80*/  BSYNC B1 ;  /* 0x0000000000017941 */ /* 0x000fea0003800000 */
.L_x_4135:
[----:B------:R-:W2:Y:S01]  /*45d90*/  LDL.64 R4, [R0+0x70] ;  /* 0x0000700000047983 */ /* 0x000ea20000100a00 */
        /* <DEDUP_REMOVED lines=34> */
[----:B------:R-:W-:Y:S02]  /*45fc0*/  ISETP.NE.AND P6, PT, R48, RZ, PT ;  /* 0x000000ff3000720c */ /* 0x000fe40003fc5270 */
        /* <DEDUP_REMOVED lines=8> */
[----:B------:R-:W-:-:S04]  /*46050*/  ISETP.GT.AND P1, PT, R13, RZ, !P1 ;  /* 0x000000ff0d00720c */ /* 0x000fc80004f24270 */
[----:B------:R-:W-:-:S04]  /*46060*/  ISETP.LT.OR P1, PT, R8, 0x1, P1 ;  /* 0x000000010800780c */ /* 0x000fc80000f21670 */
[----:B------:R-:W-:-:S04]  /*46070*/  FSEL R9, R6, -INF , !P1 ;  /* 0xff80000006097808 */ /* 0x000fc80004800000 */
[----:B------:R-:W-:-:S04]  /*46080*/  FMNMX.FTZ R7, R9, R12, !PT ;  /* 0x0000000c09077209 */ /* 0x000fc80007810000 */
        /* <DEDUP_REMOVED lines=13> */
[----:B------:R-:W-:Y:S02]  /*46160*/  ISETP.GT.AND P5, PT, R13, 0x38, !P5 ;  /* 0x000000380d00780c */ /* 0x000fe40006fa4270 */
[----:B------:R-:W-:Y:S02]  /*46170*/  ISETP.LT.OR P4, PT, R8, 0x32, P4 ;  /* 0x000000320800780c */ /* 0x000fe40002781670 */
[----:B------:R-:W-:Y:S02]  /*46180*/  FSEL R27, R50, -INF , !P2 ;  /* 0xff800000321b7808 */ /* 0x000fe40005000000 */
[----:B------:R-:W-:-:S02]  /*46190*/  FMNMX.FTZ R6, R24, R7, !PT ;  /* 0x0000000718067209 */ /* 0x000fc40007810000 */
[----:B------:R-:W-:Y:S02]  /*461a0*/  ISETP.GT.AND P1, PT, R13, 0x39, !P6 ;  /* 0x000000390d00780c */ /* 0x000fe40007724270 */
[C---:B------:R-:W-:Y:S02]  /*461b0*/  ISETP.LT.OR P5, PT, R8.reuse, 0x39, P5 ;  /* 0x000000390800780c */ /* 0x040fe40002fa1670 */
[----:B------:R-:W-:Y:S02]  /*461c0*/  FSEL R13, R51, -INF , !P4 ;  /* 0xff800000330d7808 */ /* 0x000fe40006000000 */
[----:B------:R-:W-:Y:S02]  /*461d0*/  FMNMX.FTZ R6, R27, R6, !PT ;  /* 0x000000061b067209 */ /* 0x000fe40007810000 */
[----:B------:R-:W-:Y:S02]  /*461e0*/  ISETP.LT.OR P1, PT, R8, 0x3a, P1 ;  /* 0x0000003a0800780c */ /* 0x000fe40000f21670 */
[----:B------:R-:W-:-:S02]  /*461f0*/  R2UR UR4, R2 ;  /* 0x00000000020472ca */ /* 0x000fc400000e0000 */
[----:B------:R-:W-:Y:S02]  /*46200*/  R2UR UR5, R3 ;  /* 0x00000000030572ca */ /* 0x000fe400000e0000 */
[----:B------:R-:W-:Y:S02]  /*46210*/  FSEL R8, R54, -INF , !P5 ;  /* 0xff80000036087808 */ /* 0x000fe40006800000 */
[----:B------:R-:W-:Y:S02]  /*46220*/  FMNMX.FTZ R7, R13, R6, !PT ;  /* 0x000000060d077209 */ /* 0x000fe40007810000 */
[----:B------:R-:W-:Y:S02]  /*46230*/  R2UR UR6, R2 ;  /* 0x00000000020672ca */ /* 0x000fe400000e0000 */
[----:B------:R-:W-:Y:S02]  /*46240*/  R2UR UR7, R3 ;  /* 0x00000000030772ca */ /* 0x000fe400000e0000 */
[----:B------:R-:W-:-:S02]  /*46250*/  FSEL R28, R55, -INF , !P1 ;  /* 0xff800000371c7808 */ /* 0x000fc40004800000 */
        /* <DEDUP_REMOVED lines=38> */
[----:B------:R-:W-:Y:S02]  /*464c0*/  FSEL R32, R32, RZ, P1 ;  /* 0x000000ff20207208 */ /* 0x000fe40000800000 */
[----:B---3--:R-:W-:-:S03]  /*464d0*/  FSETP.NEU.FTZ.AND P1, PT, R44, -INF , PT ;  /* 0xff8000002c00780b */ /* 0x008fc60003f3d000 */
[-CC-:B------:R-:W-:Y:S01]  /*464e0*/  FFMA.FTZ R38, R41, R33.reuse, -R32.reuse ;  /* 0x0000002129267223 */ /* 0x180fe20000010820 */
[-CC-:B------:R-:W-:Y:S01]  /*464f0*/  FFMA.FTZ R41, R45, R33.reuse, -R32.reuse ;  /* 0x000000212d297223 */ /* 0x180fe20000010820 */
[----:B------:R-:W-:Y:S01]  /*46500*/  FMUL.FTZ R45, R33, R44 ;  /* 0x0000002c212d7220 */ /* 0x000fe20000410000 */
[-CC-:B0-----:R-:W-:Y:S02]  /*46510*/  FFMA.FTZ R5, R39, R33.reuse, -R32.reuse ;  /* 0x0000002127057223 */ /* 0x181fe40000010820 */
[----:B------:R0:W-:Y:S01]  /*46520*/  MUFU.EX2 R39, R38 ;  /* 0x0000002600277308 */ /* 0x0001e20000000800 */
[-CC-:B------:R-:W-:Y:S01]  /*46530*/  FFMA.FTZ R4, R37, R33.reuse, -R32.reuse ;  /* 0x0000002125047223 */ /* 0x180fe20000010820 */
[----:B------:R-:W-:Y:S01]  /*46540*/  FFMA.FTZ R30, R65, R33, -R32 ;  /* 0x00000021411e7223 */ /* 0x000fe20000010820 */
[----:B0-----:R-:W-:-:S05]  /*46550*/  FSEL R38, R45, RZ, P1 ;  /* 0x000000ff2d267208 */ /* 0x001fca0000800000 */
[----:B------:R-:W-:Y:S01]  /*46560*/  MUFU.EX2 R168, R4 ;  /* 0x0000000400a87308 */ /* 0x000fe20000000800 */
[-CC-:B------:R-:W-:Y:S01]  /*46570*/  FFMA.FTZ R9, R9, R33.reuse, -R38.reuse ;  /* 0x0000002109097223 */ /* 0x180fe20000010826 */
[-CC-:B------:R-:W-:Y:S01]  /*46580*/  FFMA.FTZ R12, R12, R33.reuse, -R38.reuse ;  /* 0x000000210c0c7223 */ /* 0x180fe20000010826 */
[----:B------:R-:W-:-:S05]  /*46590*/  FFMA.FTZ R14, R14, R33, -R38 ;  /* 0x000000210e0e7223 */ /* 0x000fca0000010826 */
[----:B------:R0:W-:Y:S01]  /*465a0*/  MUFU.EX2 R29, R5 ;  /* 0x00000005001d7308 */ /* 0x0001e20000000800 */
[-C--:B------:R-:W-:Y:S01]  /*465b0*/  FFMA.FTZ R31, R47, R33.reuse, -R32 ;  /* 0x000000212f1f7223 */ /* 0x080fe20000010820 */
[-C--:B------:R-:W-:Y:S01]  /*465c0*/  FFMA.FTZ R15, R15, R33.reuse, -R38 ;  /* 0x000000210f0f7223 */ /* 0x080fe20000010826 */
[----:B------:R-:W-:-:S05]  /*465d0*/  FFMA.FTZ R34, R59, R33, -R32 ;  /* 0x000000213b227223 */ /* 0x000fca0000010820 */
[----:B------:R-:W-:Y:S01]  /*465e0*/  MUFU.EX2 R169, R9 ;  /* 0x0000000900a97308 */ /* 0x000fe20000000800 */
[-C--:B0-----:R-:W-:Y:S01]  /*465f0*/  FFMA.FTZ R5, R69, R33.reuse, -R32 ;  /* 0x0000002145057223 */ /* 0x081fe20000010820 */
[----:B------:R-:W-:-:S06]  /*46600*/  FFMA.FTZ R18, R18, R33, -R38 ;  /* 0x0000002112127223 */ /* 0x000fcc0000010826 */
[----:B------:R-:W0:Y:S01]  /*46610*/  MUFU.EX2 R44, R12 ;  /* 0x0000000c002c7308 */ /* 0x000e220000000800 */
[----:B------:R-:W-:-:S07]  /*46620*/  FFMA.FTZ R35, R61, R33, -R32 ;  /* 0x000000213d237223 */ /* 0x000fce0000010820 */
[----:B------:R-:W-:Y:S01]  /*46630*/  MUFU.EX2 R30, R30 ;  /* 0x0000001e001e7308 */ /* 0x000fe20000000800 */
[-C--:B------:R-:W-:Y:S01]  /*46640*/  FFMA.FTZ R4, R67, R33.reuse, -R32 ;  /* 0x0000002143047223 */ /* 0x080fe20000010820 */
[----:B------:R-:W-:-:S06]  /*46650*/  FFMA.FTZ R19, R19, R33, -R38 ;  /* 0x0000002113137223 */ /* 0x000fcc0000010826 */
[----:B------:R-:W1:Y:S01]  /*46660*/  MUFU.EX2 R14, R14 ;  /* 0x0000000e000e7308 */ /* 0x000e620000000800 */
[----:B------:R-:W-:-:S07]  /*46670*/  FFMA.FTZ R20, R20, R33, -R38 ;  /* 0x0000002114147223 */ /* 0x000fce0000010826 */
[----:B------:R-:W-:Y:S08]  /*46680*/  MUFU.EX2 R31, R31 ;  /* 0x0000001f001f7308 */ /* 0x000ff00000000800 */
[----:B------:R-:W2:Y:S01]  /*46690*/  MUFU.EX2 R15, R15 ;  /* 0x0000000f000f7308 */ /* 0x000ea20000000800 */
[----:B0-----:R-:W-:-:S07]  /*466a0*/  FADD.FTZ R9, R169, R44 ;  /* 0x0000002ca9097221 */ /* 0x001fce0000010000 */
[----:B------:R0:W-:Y:S01]  /*466b0*/  MUFU.EX2 R37, R5 ;  /* 0x0000000500257308 */ /* 0x0001e20000000800 */
[----:B------:R-:W-:-:S07]  /*466c0*/  FFMA.FTZ R21, R21, R33, -R38 ;  /* 0x0000002115157223 */ /* 0x000fce0000010826 */
[----:B------:R-:W3:Y:S01]  /*466d0*/  MUFU.EX2 R34, R34 ;  /* 0x0000002200227308 */ /* 0x000ee20000000800 */
[----:B0-----:R-:W-:-:S07]  /*466e0*/  FFMA.FTZ R5, R49, R33, -R32 ;  /* 0x0000002131057223 */ /* 0x001fce0000010820 */
[----:B------:R-:W0:Y:S01]  /*466f0*/  MUFU.EX2 R18, R18 ;  /* 0x0000001200127308 */ /* 0x000e220000000800 */
[----:B------:R-:W-:-:S07]  /*46700*/  FFMA.FTZ R36, R71, R33, -R32 ;  /* 0x0000002147247223 */ /* 0x000fce0000010820 */
[----:B------:R4:W-:Y:S01]  /*46710*/  MUFU.EX2 R174, R4 ;  /* 0x0000000400ae7308 */ /* 0x0009e20000000800 */
[----:B-1----:R-:W-:-:S07]  /*46720*/  FADD.FTZ R12, R14, R9 ;  /* 0x000000090e0c7221 */ /* 0x002fce0000010000 */
[----:B------:R-:W1:Y:S01]  /*46730*/  MUFU.EX2 R35, R35 ;  /* 0x0000002300237308 */ /* 0x000e620000000800 */
[----:B----4-:R-:W-:-:S07]  /*46740*/  FFMA.FTZ R4, R75, R33, -R32 ;  /* 0x000000214b047223 */ /* 0x010fce0000010820 */
[----:B------:R4:W-:Y:S01]  /*46750*/  MUFU.EX2 R43, R5 ;  /* 0x00000005002b7308 */ /* 0x0009e20000000800 */
[----:B------:R-:W-:-:S07]  /*46760*/  FFMA.FTZ R11, R11, R33, -R38 ;  /* 0x000000210b0b7223 */ /* 0x000fce0000010826 */
[----:B------:R-:W5:Y:S01]  /*46770*/  MUFU.EX2 R19, R19 ;  /* 0x0000001300137308 */ /* 0x000f620000000800 */
[----:B----4-:R-:W-:Y:S01]  /*46780*/  FADD.FTZ R5, R168, R29 ;  /* 0x0000001da8057221 */ /* 0x010fe20000010000 */
[----:B------:R-:W-:-:S06]  /*46790*/  FFMA.FTZ R40, R73, R33, -R32 ;  /* 0x0000002149287223 */ /* 0x000fcc0000010820 */
[----:B------:R4:W-:Y:S01]  /*467a0*/  MUFU.EX2 R180, R4 ;  /* 0x0000000400b47308 */ /* 0x0009e20000000800 */
[----:B------:R-:W-:Y:S01]  /*467b0*/  FFMA.FTZ R42, R77, R33, -R32 ;  /* 0x000000214d2a7223 */ /* 0x000fe20000010820 */
[----:B--2---:R-:W-:-:S06]  /*467c0*/  FADD.FTZ R9, R15, R12 ;  /* 0x0000000c0f097221 */ /* 0x004fcc0000010000 */
[----:B------:R-:W2:Y:S01]  /*467d0*/  MUFU.EX2 R20, R20 ;  /* 0x0000001400147308 */ /* 0x000ea20000000800 */
[----:B----4-:R-:W-:Y:S01]  /*467e0*/  FADD.FTZ R4, R30, R5 ;  /* 0x000000051e047221 */ /* 0x010fe20000010000 */
[----:B------:R-:W-:-:S03]  /*467f0*/  FFMA.FTZ R32, R53, R33, -R32 ;  /* 0x0000002135207223 */ /* 0x000fc60000010820 */
[----:B------:R-:W-:-:S03]  /*46800*/  FADD.FTZ R5, R31, R4 ;  /* 0x000000041f057221 */ /* 0x000fc60000010000 */
[----:B------:R-:W4:Y:S01]  /*46810*/  MUFU.EX2 R21, R21 ;  /* 0x0000001500157308 */ /* 0x000f220000000800 */
[-CC-:B------:R-:W-:Y:S01]  /*46820*/  FFMA.FTZ R25, R25, R33.reuse, -R38.reuse ;  /* 0x0000002119197223 */ /* 0x180fe20000010826 */
[----:B---3--:R-:W-:Y:S01]  /*46830*/  FADD.FTZ R4, R34, R5 ;  /* 0x0000000522047221 */ /* 0x008fe20000010000 */
[----:B0-----:R-:W-:Y:S01]  /*46840*/  FADD.FTZ R12, R18, R9 ;  /* 0x00000009120c7221 */ /* 0x001fe20000010000 */
[----:B------:R-:W-:-:S04]  /*46850*/  FFMA.FTZ R26, R26, R33, -R38 ;  /* 0x000000211a1a7223 */ /* 0x000fc80000010826 */
[----:B------:R-:W0:Y:S01]  /*46860*/  MUFU.EX2 R36, R36 ;  /* 0x0000002400247308 */ /* 0x000e220000000800 */
[----:B-1----:R-:W-:Y:S01]  /*46870*/  FADD.FTZ R5, R35, R4 ;  /* 0x0000000423057221 */ /* 0x002fe20000010000 */
[----:B-----5:R-:W-:-:S06]  /*46880*/  FADD.FTZ R9, R19, R12 ;  /* 0x0000000c13097221 */ /* 0x020fcc0000010000 */
[----:B------:R-:W1:Y:S01]  /*46890*/  MUFU.EX2 R11, R11 ;  /* 0x0000000b000b7308 */ /* 0x000e620000000800 */
[----:B------:R-:W-:Y:S01]  /*468a0*/  FFMA.FTZ R24, R24, R33, -R38 ;  /* 0x0000002118187223 */ /* 0x000fe20000010826 */
[----:B------:R-:W-:-:S06]  /*468b0*/  FADD.FTZ R4, R174, R5 ;  /* 0x00000005ae047221 */ /* 0x000fcc0000010000 */
[----:B------:R-:W-:Y:S01]  /*468c0*/  MUFU.EX2 R45, R32 ;  /* 0x00000020002d7308 */ /* 0x000fe20000000800 */
[----:B--2---:R-:W-:Y:S01]  /*468d0*/  FADD.FTZ R12, R20, R9 ;  /* 0x00000009140c7221 */ /* 0x004fe20000010000 */
[----:B------:R-:W-:-:S06]  /*468e0*/  FFMA.FTZ R27, R27, R33, -R38 ;  /* 0x000000211b1b7223 */ /* 0x000fcc0000010826 */
[----:B------:R-:W2:Y:S01]  /*468f0*/  MUFU.EX2 R32, R25 ;  /* 0x0000001900207308 */ /* 0x000ea20000000800 */
[----:B------:R-:W-:Y:S01]  /*46900*/  FADD.FTZ R5, R37, R4 ;  /* 0x0000000425057221 */ /* 0x000fe20000010000 */
[----:B----4-:R-:W-:-:S06]  /*46910*/  FADD.FTZ R12, R21, R12 ;  /* 0x0000000c150c7221 */ /* 0x010fcc0000010000 */
[----:B------:R-:W3:Y:S08]  /*46920*/  MUFU.EX2 R40, R40 ;  /* 0x0000002800287308 */ /* 0x000ef00000000800 */
[----:B------:R-:W4:Y:S01]  /*46930*/  MUFU.EX2 R26, R26 ;  /* 0x0000001a001a7308 */ /* 0x000f220000000800 */
[----:B------:R-:W-:Y:S01]  /*46940*/  FFMA.FTZ R13, R13, R33, -R38 ;  /* 0x000000210d0d7223 */ /* 0x000fe20000010826 */
[----:B0-----:R-:W-:-:S06]  /*46950*/  FADD.FTZ R4, R36, R5 ;  /* 0x0000000524047221 */ /* 0x001fcc0000010000 */
[----:B------:R-:W0:Y:S01]  /*46960*/  MUFU.EX2 R41, R41 ;  /* 0x0000002900297308 */ /* 0x000e220000000800 */
[----:B-1----:R-:W-:-:S07]  /*46970*/  FADD.FTZ R5, R11, R12 ;  /* 0x0000000c0b057221 */ /* 0x002fce0000010000 */
[----:B------:R-:W1:Y:S01]  /*46980*/  MUFU.EX2 R179, R24 ;  /* 0x0000001800b37308 */ /* 0x000e620000000800 */
[----:B------:R-:W-:Y:S01]  /*46990*/  FFMA.FTZ R8, R8, R33, -R38 ;  /* 0x0000002108087223 */ /* 0x000fe20000010826 */
[----:B------:R-:W-:Y:S01]  /*469a0*/  FADD.FTZ R9, R39, R4 ;  /* 0x0000000427097221 */ /* 0x000fe20000010000 */
[----:B--2---:R-:W-:-:S05]  /*469b0*/  FADD.FTZ R5, R32, R5 ;  /* 0x0000000520057221 */ /* 0x004fca0000010000 */
[----:B------:R-:W2:Y:S01]  /*469c0*/  MUFU.EX2 R27, R27 ;  /* 0x0000001b001b7308 */ /* 0x000ea20000000800 */
[----:B------:R-:W-:Y:S01]  /*469d0*/  FFMA.FTZ R28, R28, R33, -R38 ;  /* 0x000000211c1c7223 */ /* 0x000fe20000010826 */
[----:B---3--:R-:W-:Y:S01]  /*469e0*/  FADD.FTZ R4, R40, R9 ;  /* 0x0000000928047221 */ /* 0x008fe20000010000 */
[----:B----4-:R-:W-:-:S05]  /*469f0*/  FADD.FTZ R12, R26, R5 ;  /* 0x000000051a0c7221 */ /* 0x010fca0000010000 */
[----:B------:R-:W3:Y:S01]  /*46a00*/  MUFU.EX2 R24, R13 ;  /* 0x0000000d00187308 */ /* 0x000ee20000000800 */
[----:B0-----:R-:W-:Y:S01]  /*46a10*/  FADD.FTZ R5, R41, R4 ;  /* 0x0000000429057221 */ /* 0x001fe20000010000 */
[----:B-1----:R-:W-:-:S06]  /*46a20*/  FADD.FTZ R12, R179, R12 ;  /* 0x0000000cb30c7221 */ /* 0x002fcc0000010000 */
[----:B------:R-:W0:Y:S08]  /*46a30*/  MUFU.EX2 R42, R42 ;  /* 0x0000002a002a7308 */ /* 0x000e300000000800 */
[----:B------:R0:W1:Y:S01]  /*46a40*/  MUFU.EX2 R183, R8 ;  /* 0x0000000800b77308 */ /* 0x0000620000000800 */
[----:B------:R-:W-:Y:S01]  /*46a50*/  FADD.FTZ R4, R180, R5 ;  /* 0x00000005b4047221 */ /* 0x000fe20000010000 */
[----:B--2---:R-:W-:-:S06]  /*46a60*/  FADD.FTZ R5, R27, R12 ;  /* 0x0000000c1b057221 */ /* 0x004fcc0000010000 */
[----:B------:R-:W2:Y:S01]  /*46a70*/  MUFU.EX2 R28, R28 ;  /* 0x0000001c001c7308 */ /* 0x000ea20000000800 */
[----:B------:R-:W-:Y:S01]  /*46a80*/  FADD.FTZ R9, R43, R4 ;  /* 0x000000042b097221 */ /* 0x000fe20000010000 */
[----:B---3--:R-:W-:-:S03]  /*46a90*/  FADD.FTZ R4, R24, R5 ;  /* 0x0000000518047221 */ /* 0x008fc60000010000 */
[----:B0-----:R-:W-:Y:S01]  /*46aa0*/  FADD.FTZ R8, R42, R9 ;  /* 0x000000092a087221 */ /* 0x001fe20000010000 */
[----:B-1----:R-:W-:-:S03]  /*46ab0*/  FADD.FTZ R5, R183, R4 ;  /* 0x00000004b7057221 */ /* 0x002fc60000010000 */
[----:B------:R-:W-:Y:S01]  /*46ac0*/  FADD.FTZ R25, R45, R8 ;  /* 0x000000082d197221 */ /* 0x000fe20000010000 */
[----:B--2---:R-:W-:-:S04]  /*46ad0*/  FADD.FTZ R33, R28, R5 ;  /* 0x000000051c217221 */ /* 0x004fc80000010000 */
        /* <DEDUP_REMOVED lines=16> */
[----:B------:R-:W4:Y:S01]  /*46be0*/  LDL.64 R8, [R0] ;  /* 0x0000000000087983 */ /* 0x000f220000100a00 */
        /* <DEDUP_REMOVED lines=13> */
[----:B------:R0:W-:Y:S04]  /*46cc0*/  STSM.16.M88.4 [R25], R168 ;  /* 0x000000a819007844 */ /* 0x0001e80000000200 */
[----:B------:R-:W-:Y:S04]  /*46cd0*/  STSM.16.M88.4 [R46], R172 ;  /* 0x000000ac2e007844 */ /* 0x000fe80000000200 */
[----:B------:R-:W-:Y:S04]  /*46ce0*/  STSM.16.M88.4 [R12], R176 ;  /* 0x000000b00c007844 */ /* 0x000fe80000000200 */
[----:B------:R1:W-:Y:S04]  /*46cf0*/  STSM.16.M88.4 [R47], R180 ;  /* 0x000000b42f007844 */ /* 0x0003e80000000200 */
[----:B---3--:R-:W2:Y:S01]  /*46d00*/  LD.E R11, desc[UR4][R4.64] ;  /* 0x00000004040b7980 */ /* 0x008ea2000c101900 */
[----:B------:R-:W-:-:S02]  /*46d10*/  R2UR UR10, R2 ;  /* 0x00000000020a72ca */ /* 0x000fc400000e0000 */
[C---:B------:R-:W-:Y:S01]  /*46d20*/  R2UR UR11, R3.reuse ;  /* 0x00000000030b72ca */ /* 0x040fe200000e0000 */
[----:B----4-:R-:W3:Y:S01]  /*46d30*/  LD.E R9, desc[UR6][R8.64] ;  /* 0x0000000608097980 */ /* 0x010ee2000c101900 */
[C---:B------:R-:W-:Y:S02]  /*46d40*/  R2UR UR28, R2.reuse ;  /* 0x00000000021c72ca */ /* 0x040fe400000e0000 */
[----:B------:R-:W-:Y:S01]  /*46d50*/  R2UR UR29, R3 ;  /* 0x00000000031d72ca */ /* 0x000fe200000e0000 */
[----:B------:R-:W3:Y:S04]  /*46d60*/  LD.E.64 R6, desc[UR4][R6.64] ;  /* 0x0000000406067980 */ /* 0x000ee8000c101b00 */
[----:B------:R-:W4:Y:S04]  /*46d70*/  LD.E R13, desc[UR6][R4.64+0x4] ;  /* 0x00000406040d7980 */ /* 0x000f28000c101900 */
[----:B------:R-:W5:Y:S04]  /*46d80*/  LD.E R15, desc[UR8][R4.64+0x8] ;  /* 0x00000808040f7980 */ /* 0x000f68000c101900 */
[----:B------:R-:W3:Y:S01]  /*46d90*/  LD.E R19, desc[UR10][R4.64+0xc] ;  /* 0x00000c0a04137980 */ /* 0x000ee2000c101900 */
[----:B------:R-:W-:-:S02]  /*46da0*/  R2UR UR12, R2 ;  /* 0x00000000020c72ca */ /* 0x000fc400000e0000 */
[C---:B------:R-:W-:Y:S01]  /*46db0*/  R2UR UR13, R3.reuse ;  /* 0x00000000030d72ca */ /* 0x040fe200000e0000 */
[----:B0-----:R-:W3:Y:S01]  /*46dc0*/  LD.E R25, desc[UR4][R4.64+0x14] ;  /* 0x0000140404197980 */ /* 0x001ee2000c101900 */
[C---:B------:R-:W-:Y:S02]  /*46dd0*/  R2UR UR14, R2.reuse ;  /* 0x00000000020e72ca */ /* 0x040fe400000e0000 */
[C---:B------:R-:W-:Y:S01]  /*46de0*/  R2UR UR15, R3.reuse ;  /* 0x00000000030f72ca */ /* 0x040fe200000e0000 */
[----:B------:R-:W3:Y:S01]  /*46df0*/  LD.E R27, desc[UR6][R4.64+0x18] ;  /* 0x00001806041b7980 */ /* 0x000ee2000c101900 */
[C---:B------:R-:W-:Y:S02]  /*46e00*/  R2UR UR16, R2.reuse ;  /* 0x00000000021072ca */ /* 0x040fe400000e0000 */
[----:B------:R-:W-:Y:S01]  /*46e10*/  R2UR UR17, R3 ;  /* 0x00000000031172ca */ /* 0x000fe200000e0000 */
[----:B------:R-:W3:Y:S01]  /*46e20*/  LD.E R29, desc[UR8][R4.64+0x1c] ;  /* 0x00001c08041d7980 */ /* 0x000ee2000c101900 */
[----:B------:R-:W-:-:S02]  /*46e30*/  R2UR UR18, R2 ;  /* 0x00000000021272ca */ /* 0x000fc400000e0000 */
[C---:B------:R-:W-:Y:S01]  /*46e40*/  R2UR UR19, R3.reuse ;  /* 0x00000000031372ca */ /* 0x040fe200000e0000 */
[----:B------:R-:W3:Y:S01]  /*46e50*/  LD.E R21, desc[UR12][R4.64+0x10] ;  /* 0x0000100c04157980 */ /* 0x000ee2000c101900 */
        /* <DEDUP_REMOVED lines=9> */
[----:B------:R-:W-:Y:S02]  /*46ef0*/  R2UR UR26, R2 ;  /* 0x00000000021a72ca */ /* 0x000fe400000e0000 */
[----:B------:R-:W-:Y:S01]  /*46f00*/  R2UR UR27, R3 ;  /* 0x00000000031b72ca */ /* 0x000fe200000e0000 */
[----:B------:R-:W3:Y:S04]  /*46f10*/  LD.E R37, desc[UR16][R4.64+0x2c] ;  /* 0x00002c1004257980 */ /* 0x000ee8000c101900 */
[----:B------:R-:W3:Y:S04]  /*46f20*/  LD.E R39, desc[UR18][R4.64+0x30] ;  /* 0x0000301204277980 */ /* 0x000ee8000c101900 */
[----:B------:R-:W3:Y:S04]  /*46f30*/  LD.E R41, desc[UR20][R4.64+0x34] ;  /* 0x0000341404297980 */ /* 0x000ee8000c101900 */
[----:B------:R-:W3:Y:S04]  /*46f40*/  LD.E R43, desc[UR22][R4.64+0x38] ;  /* 0x00003816042b7980 */ /* 0x000ee8000c101900 */
[----:B------:R-:W3:Y:S04]  /*46f50*/  LD.E R45, desc[UR24][R4.64+0x3c] ;  /* 0x00003c18042d7980 */ /* 0x000ee8000c101900 */
[----:B-1----:R-:W3:Y:S04]  /*46f60*/  LD.E R47, desc[UR26][R4.64+0x40] ;  /* 0x0000401a042f7980 */ /* 0x002ee8000c101900 */
        /* <DEDUP_REMOVED lines=26> */
[----:B--2---:R0:W-:Y:S04]  /*47110*/  ST.E desc[UR8][R4.64], R11 ;  /* 0x0000000b04007985 */ /* 0x0041e8000c101908 */
[----:B0-----:R-:W2:Y:S04]  /*47120*/  LD.E R11, desc[UR28][R4.64+0xac] ;  /* 0x0000ac1c040b7980 */ /* 0x001ea8000c101900 */
[----:B----4-:R0:W-:Y:S04]  /*47130*/  ST.E desc[UR10][R4.64+0x4], R13 ;  /* 0x0000040d04007985 */ /* 0x0101e8000c10190a */
[----:B-----5:R1:W-:Y:S04]  /*47140*/  ST.E desc[UR12][R4.64+0x8], R15 ;  /* 0x0000080f04007985 */ /* 0x0203e8000c10190c */
[----:B---3--:R3:W-:Y:S04]  /*47150*/  ST.E desc[UR14][R4.64+0xc], R19 ;  /* 0x00000c1304007985 */ /* 0x0087e8000c10190e */
[----:B0-----:R-:W4:Y:S04]  /*47160*/  LD.E R13, desc[UR6][R4.64+0xb0] ;  /* 0x0000b006040d7980 */ /* 0x001f28000c101900 */
[----:B-1----:R-:W5:Y:S04]  /*47170*/  LD.E R15, desc[UR6][R4.64+0xb4] ;  /* 0x0000b406040f7980 */ /* 0x002f68000c101900 */
[----:B---3--:R-:W3:Y:S04]  /*47180*/  LD.E R19, desc[UR6][R4.64+0xb8] ;  /* 0x0000b80604137980 */ /* 0x008ee8000c101900 */
        /* <DEDUP_REMOVED lines=107> */
[----:B---3--:R3:W-:Y:S04]  /*47840*/  ST.E desc[UR4][R4.64+0x138], R19 ;  /* 0x0001381304007985 */ /* 0x0087e8000c101904 */
[----:B--2---:R2:W-:Y:S04]  /*47850*/  ST.E desc[UR4][R4.64+0x13c], R11 ;  /* 0x00013c0b04007985 */ /* 0x0045e8000c101904 */
[----:B0-----:R-:W4:Y:S04]  /*47860*/  LD.E R13, desc[UR6][R4.64+0x140] ;  /* 0x00014006040d7980 */ /* 0x001f28000c101900 */
[----:B----4-:R0:W-:Y:S04]  /*47870*/  ST.E desc[UR4][R4.64+0x140], R13 ;  /* 0x0001400d04007985 */ /* 0x0101e8000c101904 */
[----:B-1----:R-:W4:Y:S04]  /*47880*/  LD.E R15, desc[UR6][R4.64+0x144] ;  /* 0x00014406040f7980 */ /* 0x002f28000c101900 */
[----:B----4-:R1:W-:Y:S04]  /*47890*/  ST.E desc[UR4][R4.64+0x144], R15 ;  /* 0x0001440f04007985 */ /* 0x0103e8000c101904 */
[----:B---3--:R-:W3:Y:S04]  /*478a0*/  LD.E R19, desc[UR6][R4.64+0x148] ;  /* 0x0001480604137980 */ /* 0x008ee8000c101900 */
[----:B---3--:R3:W-:Y:S04]  /*478b0*/  ST.E desc[UR4][R4.64+0x148], R19 ;  /* 0x0001481304007985 */ /* 0x0087e8000c101904 */
[----:B--2---:R-:W2:Y:S04]  /*478c0*/  LD.E R11, desc[UR6][R4.64+0x14c] ;  /* 0x00014c06040b7980 */ /* 0x004ea8000c101900 */
        /* <DEDUP_REMOVED lines=82> */
[----:B----4-:R-:W-:Y:S04]  /*47df0*/  ST.E desc[UR4][R4.64+0x1f0], R13 ;  /* 0x0001f00d04007985 */ /* 0x010fe8000c101904 */
[----:B-1----:R-:W4:Y:S04]  /*47e00*/  LD.E R15, desc[UR6][R4.64+0x1f4] ;  /* 0x0001f406040f7980 */ /* 0x002f28000c101900 */
[----:B----4-:R-:W-:Y:S04]  /*47e10*/  ST.E desc[UR4][R4.64+0x1f4], R15 ;  /* 0x0001f40f04007985 */ /* 0x010fe8000c101904 */
[----:B---3--:R-:W3:Y:S01]  /*47e20*/  LD.E R19, desc[UR6][R4.64+0x1f8] ;  /* 0x0001f80604137980 */ /* 0x008ee2000c101900 */
        /* <DEDUP_REMOVED lines=2354> */
.L_x_4142:
[----:B0-----:R-:W-:-:S04]  /*51150*/  IMAD.MOV.U32 R11, RZ, RZ, 0x0 ;  /* 0x00000000ff0b7424 */ /* 0x001fc800078e00ff */
[----:B-1----:R-:W-:Y:S05]  /*51160*/  RET.REL.NODEC R10 `(_ZN7cutlass13device_kernelIN5flash11enable_sm90INS1_16FlashAttnFwdSm90INS1_25CollectiveMainloopFwdSm90ILi2EN4cute5tupleIJNS5_1CILi1EEES8_S8_EEENS6_IJNS7_ILi64EEESA_SA_EEELi512ENS_6half_tEfNS_4arch4Sm90ELb0ELb1ELb1ELb1ELb0ELb1ELb1ELb0ELb0ELb1ELb0ELb0EEENS1_21CollectiveEpilogueFwdINS6_IJSA_NS7_ILi512EEESA_EEES9_SC_SE_Li256ELb1ELb1ELb0ELb0EEENS1_36VarlenDynamicPersistentTileSchedulerILi64ELi64ELi256ELi128ELb0ELb1ELb1ELb1ELb0ELb1EEEEEEEEEvNT_6ParamsE) ;  /* 0xfffffaec0aa47950 */ /* 0x002fea0003c3ffff */
.L_x_4118:
[----:B0-----:R0:W1:Y:S02]  /*51170*/  SYNCS.PHASECHK.TRANS64.TRYWAIT P0, [R11+URZ], R14 ;  /* 0x0000000e0b0075a7 */ /* 0x001064000800017f */
[----:B-1----:R-:W-:Y:S05]  /*51180*/  @!P0 NANOSLEEP.SYNCS 0x989680 ;  /* 0x009896800000895d */ /* 0x002fea0003900000 */
[----:B------:R-:W1:Y:S02]  /*51190*/  @!P0 SYNCS.PHASECHK.TRANS64 P0, [R11+URZ], R14 ;  /* 0x0000000e0b0085a7 */ /* 0x000e64000800007f */
[----:B-1----:R-:W-:Y:S05]  /*511a0*/  @!P0 BRA `(.L_x_4118) ;  /* 0xfffffffc00f08947 */ /* 0x002fea000383ffff */
[----:B------:R-:W-:Y:S05]  /*511b0*/  BRA `(.L_x_4117) ;  /* 0xffffff0c001c7947 */ /* 0x000fea000383ffff */
.L_x_4120:
[----:B0-----:R0:W1:Y:S02]  /*511c0*/  SYNCS.PHASECHK.TRANS64.TRYWAIT P0, [R6+URZ+0x38810], R11 ;  /* 0x0388100b060075a7 */ /* 0x001064000800017f */
[----:B-1----:R-:W-:Y:S05]  /*511d0*/  @!P0 NANOSLEEP.SYNCS 0x989680 ;  /* 0x009896800000895d */ /* 0x002fea0003900000 */
[----:B------:R-:W1:Y:S02]  /*511e0*/  @!P0 SYNCS.PHASECHK.TRANS64 P0, [R6+URZ+0x38810], R11 ;  /* 0x0388100b060085a7 */ /* 0x000e64000800007f */
[----:B-1----:R-:W-:Y:S05]  /*511f0*/  @!P0 BRA `(.L_x_4120) ;  /* 0xfffffffc00f08947 */ /* 0x002fea000383ffff */
[----:B------:R-:W-:Y:S05]  /*51200*/  BRA `(.L_x_4143) ;  /* 0xffffff1000707947 */ /* 0x000fea000383ffff */
.L_x_4127:
[----:B0-----:R0:W1:Y:S02]  /*51210*/  SYNCS.PHASECHK.TRANS64.TRYWAIT P0, [R14+URZ], R15 ;  /* 0x0000000f0e0075a7 */ /* 0x001064000800017f */
[----:B-1----:R-:W-:Y:S05]  /*51220*/  @!P0 NANOSLEEP.SYNCS 0x989680 ;  /* 0x009896800000895d */ /* 0x002fea0003900000 */
[----:B------:R-:W1:Y:S02]  /*51230*/  @!P0 SYNCS.PHASECHK.TRANS64 P0, [R14+URZ], R15 ;  /* 0x0000000f0e0085a7 */ /* 0x000e64000800007f */
[----:B-1----:R-:W-:Y:S05]  /*51240*/  @!P0 BRA `(.L_x_4127) ;  /* 0xfffffffc00f08947 */ /* 0x002fea000383ffff */
[----:B------:R-:W-:Y:S05]  /*51250*/  BRA `(.L_x_4126) ;  /* 0xffffff14000c7947 */ /* 0x000fea000383ffff */
.L_x_4144:
        /* <DEDUP_REMOVED lines=10> */
.L_x_6032:


//--------------------- .text._ZN7cutlass13device_kernelIN5flash11enable_sm90INS1_16FlashAttnFwdSm90INS1_25CollectiveMainloopFwdSm90ILi2EN4cute5tupleIJNS5_1CILi1EEES8_S8_EEENS6_IJNS7_ILi64EEESA_SA_EEELi512ENS_6half_tEfNS_4arch4Sm90ELb1ELb0ELb1ELb0ELb0ELb0ELb0ELb0ELb0ELb1ELb0ELb0EEENS1_21CollectiveEpilogueFwdINS6_IJSA_NS7_ILi512EEESA_EEES9_SC_SE_Li256ELb0ELb1ELb0ELb0EEENS1_30DynamicPersistentTileSchedulerILi256ELi128ELb0ELb1ELb1EEEEEEEEEvNT_6ParamsE --------------------------
	.section	.text._ZN7cutlass13device_kernelIN5flash11enable_sm90INS1_16FlashAttnFwdSm90INS1_25CollectiveMainloopFwdSm90ILi2EN4cute5tupleIJNS5_1CILi1EEES8_S8_EEENS6_IJNS7_ILi64EEESA_SA_EEELi512ENS_6half_tEfNS_4arch4Sm90ELb1ELb0ELb1ELb0ELb0ELb0ELb0ELb0ELb0ELb1ELb0ELb0EEENS1_21CollectiveEpilogueFwdINS6_IJSA_NS7_ILi512EEESA_EEES9_SC_SE_Li256ELb0ELb1ELb0ELb0EEENS1_30DynamicPersistentTileSchedulerILi256ELi128ELb0ELb1ELb1EEEEEEEEEvNT_6ParamsE,"ax",@progbits
	.align	128
.text._ZN7cutlass13device_kernelIN5flash11enable_sm90INS1_16FlashAttnFwdSm90INS1_25CollectiveMainloopFwdSm90ILi2EN4cute5tupleIJNS5_1CILi1EEES8_S8_EEENS6_IJNS7_ILi64EEESA_SA_EEELi512ENS_6half_tEfNS_4arch4Sm90ELb1ELb0ELb1ELb0ELb0ELb0ELb0ELb0ELb0ELb1ELb0ELb0EEENS1_21CollectiveEpilogueFwdINS6_IJSA_NS7_ILi512EEESA_EEES9_SC_SE_Li256ELb0ELb1ELb0ELb0EEENS1_30DynamicPersistentTileSchedulerILi256ELi128ELb0ELb1ELb1EEEEEEEEEvNT_6ParamsE:
        .type           _ZN7cutlass13device_kernelIN5flash11enable_sm90INS1_16FlashAttnFwdSm90INS1_25CollectiveMainloopFwdSm90ILi2EN4cute5tupleIJNS5_1CILi1EEES8_S8_EEENS6_IJNS7_ILi64EEESA_SA_EEELi512ENS_6half_tEfNS_4arch4Sm90ELb1ELb0ELb1ELb0ELb0ELb0ELb0ELb0ELb0ELb1ELb0ELb0EEENS1_21CollectiveEpilogueFwdINS6_IJSA_NS7_ILi512EEESA_EEES9_SC_SE_Li256ELb0ELb1ELb0ELb0EEENS1_30DynamicPersistentTileSchedulerILi256ELi128ELb0ELb1ELb1EEEEEEEEEvNT_6ParamsE,@function
        .size           _ZN7cutlass13device_kernelIN5flash11enable_sm90INS1_16FlashAttnFwdSm90INS1_25CollectiveMainloopFwdSm90ILi2EN4cute5tupleIJNS5_1CILi1EEES8_S8_EEENS6_IJNS7_ILi64EEESA_SA_EEELi512ENS_6half_tEfNS_4arch4Sm90ELb1ELb0ELb1ELb0ELb0ELb0ELb0ELb0ELb0ELb1ELb0ELb0EEENS1_21CollectiveEpilogueFwdINS6_IJSA_NS7_ILi512EEESA_EEES9_SC_SE_Li256ELb0ELb1ELb0ELb0EEENS1_30DynamicPersistentTileSchedulerILi256ELi128ELb0ELb1ELb1EEEEEEEEEvNT_6ParamsE,(.L_x_6034 - _ZN7cutlass13device_kernelIN5flash11enable_sm90INS1_16FlashAttnFwdSm90INS1_25CollectiveMainloopFwdSm90ILi2EN4cute5tupleIJNS5_1CILi1EEES8_S8_EEENS6_IJNS7_ILi64EEESA_SA_EEELi512ENS_6half_tEfNS_4arch4Sm90ELb1ELb0ELb1ELb0ELb0ELb0ELb0ELb0ELb0ELb1ELb0ELb0EEENS1_21CollectiveEpilogueFwdINS6_IJSA_NS7_ILi512EEESA_EEES9_SC_SE_Li256ELb0ELb1ELb0ELb0EEENS1_30DynamicPersistentTileSchedulerILi256ELi128ELb0ELb1ELb1EEEEEEEEEvNT_6ParamsE)
        .other          _ZN7cutlass13device_kernelIN5flash11enable_sm90INS1_16FlashAttnFwdSm90INS1_25CollectiveMainloopFwdSm90ILi2EN4cute5tupleIJNS5_1CILi1EEES8_S8_EEENS6_IJNS7_ILi64EEESA_SA_EEELi512ENS_6half_tEfNS_4arch4Sm90ELb1ELb0ELb1ELb0ELb0ELb0ELb0ELb0ELb0ELb1ELb0ELb0EEENS1_21CollectiveEpilogueFwdINS6_IJSA_NS7_ILi512EEESA_EEES9_SC_SE_Li256ELb0ELb1ELb0ELb0EEENS1_30DynamicPersistentTileSchedulerILi256ELi128ELb0ELb1ELb1EEEEEEEEEvNT_6ParamsE,@"STO_CUDA_ENTRY STV_DEFAULT"
_ZN7cutlass13device_kernelIN5flash11enable_sm90INS1_16FlashAttnFwdSm90INS1_25CollectiveMainloopFwdSm90ILi2EN4cute5tupleIJNS5_1CILi1EEES8_S8_EEENS6_IJNS7_ILi64EEESA_SA_EEELi512ENS_6half_tEfNS_4arch4Sm90ELb1ELb0ELb1ELb0ELb0ELb0ELb0ELb0ELb0ELb1ELb0ELb0EEENS1_21CollectiveEpilogueFwdINS6_IJSA_NS7_ILi512EEESA_EEES9_SC_SE_Li256ELb0ELb1ELb0ELb0EEENS1_30DynamicPersistentTileSchedulerILi256ELi128ELb0ELb1ELb1EEEEEEEEEvNT_6ParamsE:
        /* <DEDUP_REMOVED lines=18> */
.L_x_4146:
[----:B------:R-:W-:Y:S05]  /*0120*/  BSYNC B0 ;  /* 0x0000000000007941 */ /* 0x000fea0003800000 */
.L_x_4145:
        /* <DEDUP_REMOVED lines=37> */
.L_x_4147:
        /* <DEDUP_REMOVED lines=22> */
.L_x_4148:
        /* <DEDUP_REMOVED lines=18> */
.L_x_4149:
        /* <DEDUP_REMOVED lines=22> */
.L_x_4150:
        /* <DEDUP_REMOVED lines=22> */
.L_x_4151:
[----:B------:R-:W-:Y:S01]  /*08c0*/  PLOP3.LUT P0, PT, PT, PT, UP0, 0x80, 0x0 ;  /* 0x000000000000781c */ /* 0x000fe20003f0f008 */
[----:B------:R-:W-:Y:S01]  /*08d0*/  UMOV UR40, 0x1 ;  /* 0x0000000100287882 */ /* 0x000fe20000000000 */
[----:B------:R-:W-:Y:S01]  /*08e0*/  NOP ;  /* 0x0000000000007918 */ /* 0x000fe20000000000 */
[----:B------:R-:W-:Y:S01]  /*08f0*/  USEL UR40, UR40, 0x2, !UP0 ;  /* 0x0000000228287887 */ /* 0x000fe2000c000000 */
[----:B------:R-:W-:Y:S01]  /*0900*/  ULDC.64 UR46, c[0x0][0x208] ;  /* 0x00008200002e7ab9 */ /* 0x000fe20000000a00 */
[----:B012-4-:R-:W-:Y:S08]  /*0910*/  BAR.SYNC.DEFER_BLOCKING 0x0 ;  /* 0x0000000000007b1d */ /* 0x017ff00000010000 */
[----:B------:R-:W-:Y:S05]  /*0920*/  @!P0 BRA `(.L_x_4152) ;  /* 0x000000bc00d88947 */ /* 0x000fea0003800000 */
.L_x_4153:
[----:B------:R-:W-:-:S08]  /*0930*/  NOP ;  /* 0x0000000000007918 */ /* 0x000fd00000000000 */
[----:B------:R-:W0:Y:S02]  /*0940*/  USETMAXREG.TRY_ALLOC.CTAPOOL UP0, 0xf0 ;  /* 0x000000f0000079c8 */ /* 0x000e240008000600 */
[----:B0-----:R-:W-:-:S13]  /*0950*/  PLOP3.LUT P0, PT, PT, PT, UP0, 0x80, 0x0 ;  /* 0x000000000000781c */ /* 0x001fda0003f0f008 */
[----:B------:R-:W-:Y:S05]  /*0960*/  @!P0 BRA `(.L_x_4153) ;  /* 0xfffffffc00f08947 */ /* 0x000fea000383ffff */
[----:B------:R-:W0:Y:S01]  /*0970*/  S2R R2, SR_TID.X ;  /* 0x0000000000027919 */ /* 0x000e220000002100 */
[----:B------:R-:W1:Y:S08]  /*0980*/  S2UR UR4, SR_CTAID.X ;  /* 0x00000000000479c3 */ /* 0x000e700000002500 */
[----:B------:R-:W-:Y:S06]  /*0990*/  BAR.ARV 0x4, 0x180 ;  /* 0x0106000000007b1d */ /* 0x000fec0000002000 */
[----:B0-----:R-:W-:-:S04]  /*09a0*/  LOP3.LUT R0, R2, 0xffffff80, RZ, 0xc0, !PT ;  /* 0xffffff8002007812 */ /* 0x001fc800078ec0ff */
[----:B------:R-:W-:Y:S02]  /*09b0*/  ISETP.NE.AND P0, PT, R0, 0x80, PT ;  /* 0x000000800000780c */ /* 0x000fe40003f05270 */
[----:B------:R-:W1:Y:S11]  /*09c0*/  LDC R0, c[0x0][0xc38] ;  /* 0x00030e00ff007b82 */ /* 0x000e760000000800 */
[----:B------:R-:W-:Y:S06]  /*09d0*/  @!P0 BAR.ARV 0x8, 0x100 ;  /* 0x0204000000008b1d */ /* 0x000fec0000002000 */
[----:B------:R-:W-:-:S13]  /*09e0*/  ISETP.GE.U32.AND P0, PT, R2, 0x100, PT ;  /* 0x000001000200780c */ /* 0x000fda0003f06070 */
[----:B------:R-:W-:Y:S06]  /*09f0*/  @P0 BAR.ARV 0xf, 0x100 ;  /* 0x03c4000000000b1d */ /* 0x000fec0000002000 */
[----:B-1----:R-:W-:-:S13]  /*0a00*/  ISETP.LE.AND P0, PT, R0, UR4, PT ;  /* 0x0000000400007c0c */ /* 0x002fda000bf03270 */
        /* <DEDUP_REMOVED lines=13> */
[-C--:B------:R-:W-:Y:S02]  /*0ae0*/  LEA.HI R5, R3, R216.reuse, RZ, 0x7 ;  /* 0x000000d803057211 */ /* 0x080fe400078f38ff */
[C---:B------:R-:W-:Y:S02]  /*0af0*/  LEA.HI R2, R0.reuse, R7, RZ, 0x1 ;  /* 0x0000000700027211 */ /* 0x040fe400078f08ff */
[----:B------:R-:W-:Y:S02]  /*0b00*/  LOP3.LUT R9, R0, 0xfffffff0, RZ, 0xc0, !PT ;  /* 0xfffffff000097812 */ /* 0x000fe400078ec0ff */
[----:B------:R-:W-:Y:S02]  /*0b10*/  LOP3.LUT R2, R2, 0x1ffffffe, RZ, 0xc0, !PT ;  /* 0x1ffffffe02027812 */ /* 0x000fe400078ec0ff */
[--C-:B------:R-:W-:Y:S01]  /*0b20*/  SHF.R.S32.HI R13, RZ, 0x5, R4.reuse ;  /* 0x00000005ff0d7819 */ /* 0x100fe20000011404 */
[----:B------:R-:W-:Y:S01]  /*0b30*/  IMAD.IADD R9, R216, 0x1, -R9 ;  /* 0x00000001d8097824 */ /* 0x000fe200078e0a09 */
[----:B------:R-:W-:Y:S01]  /*0b40*/  SHF.R.S32.HI R4, RZ, 0x1f, R4 ;  /* 0x0000001fff047819 */ /* 0x000fe20000011404 */
[----:B------:R-:W-:Y:S01]  /*0b50*/  IMAD.IADD R8, R7, 0x1, -R2 ;  /* 0x0000000107087824 */ /* 0x000fe200078e0a02 */
[----:B------:R-:W-:Y:S01]  /*0b60*/  LOP3.LUT R7, R5, 0xffffff80, RZ, 0xc0, !PT ;  /* 0xffffff8005077812 */ /* 0x000fe200078ec0ff */
[----:B0-----:R-:W-:Y:S01]  /*0b70*/  ULEA UR43, UR5, UR43, 0x18 ;  /* 0x0000002b052b7291 */ /* 0x001fe2000f8ec03f */
[----:B------:R-:W-:-:S02]  /*0b80*/  LEA.HI R2, R3, R216, RZ, 0x2 ;  /* 0x000000d803027211 */ /* 0x000fc400078f10ff */
[----:B------:R-:W-:Y:S01]  /*0b90*/  LEA.HI R4, R4, R13, RZ, 0x2 ;  /* 0x0000000d04047211 */ /* 0x000fe200078f10ff */
[----:B------:R-:W-:Y:S01]  /*0ba0*/  IMAD.IADD R7, R216, 0x1, -R7 ;  /* 0x00000001d8077824 */ /* 0x000fe200078e0a07 */
[----:B------:R-:W-:Y:S02]  /*0bb0*/  LOP3.LUT R11, R2, 0xfffffffc, RZ, 0xc0, !PT ;  /* 0xfffffffc020b7812 */ /* 0x000fe400078ec0ff */
[----:B------:R-:W-:Y:S02]  /*0bc0*/  SHF.R.S32.HI R212, RZ, 0x7, R5 ;  /* 0x00000007ffd47819 */ /* 0x000fe40000011405 */
[----:B------:R-:W-:Y:S01]  /*0bd0*/  LOP3.LUT R4, R4, 0x3ffffc, RZ, 0xc0, !PT ;  /* 0x003ffffc04047812 */ /* 0x000fe200078ec0ff */
[----:B------:R-:W-:Y:S01]  /*0be0*/  IMAD.IADD R11, R216, 0x1, -R11 ;  /* 0x00000001d80b7824 */ /* 0x000fe200078e0a0b */
[--C-:B------:R-:W-:Y:S01]  /*0bf0*/  SHF.R.S32.HI R2, RZ, 0x1f, R9.reuse ;  /* 0x0000001fff027819 */ /* 0x100fe20000011409 */
[----:B------:R-:W-:Y:S01]  /*0c00*/  IMAD R15, R212, 0x100, R9 ;  /* 0x00000100d40f7824 */ /* 0x000fe200078e0209 */
[----:B------:R-:W-:Y:S01]  /*0c10*/  SHF.R.S32.HI R0, RZ, 0x1f, R7 ;  /* 0x0000001fff007819 */ /* 0x000fe20000011407 */
[----:B------:R-:W-:Y:S01]  /*0c20*/  IMAD.IADD R10, R13, 0x1, -R4 ;  /* 0x000000010d0a7824 */ /* 0x000fe200078e0a04 */
[----:B------:R-:W-:-:S02]  /*0c30*/  LEA.HI R6, R2, R9, RZ, 0x3 ;  /* 0x0000000902067211 */ /* 0x000fc400078f18ff */
[----:B------:R-:W-:Y:S01]  /*0c40*/  LEA.HI R2, R0, R7, RZ, 0x2 ;  /* 0x0000000700027211 */ /* 0x000fe200078f10ff */
[----:B------:R-:W-:Y:S01]  /*0c50*/  IMAD R14, R10, 0x10, R15 ;  /* 0x000000100a0e7824 */ /* 0x000fe200078e020f */
[C---:B------:R-:W-:Y:S01]  /*0c60*/  LOP3.LUT R4, R6.reuse, 0xfffffff8, RZ, 0xc0, !PT ;  /* 0xfffffff806047812 */ /* 0x040fe200078ec0ff */
[----:B------:R-:W-:Y:S01]  /*0c70*/  IMAD.SHL.U32 R6, R6, 0x40, RZ ;  /* 0x0000004006067824 */ /* 0x000fe200078e00ff */
[----:B------:R-:W-:Y:S02]  /*0c80*/  LOP3.LUT R10, R2, 0x7ffffffc, RZ, 0xc0, !PT ;  /* 0x7ffffffc020a7812 */ /* 0x000fe400078ec0ff */
[----:B------:R-:W-:Y:S01]  /*0c90*/  LEA.HI R12, R11, R11, RZ, 0x1 ;  /* 0x0000000b0b0c7211 */ /* 0x000fe200078f08ff */
[----:B------:R-:W-:Y:S01]  /*0ca0*/  IMAD.IADD R9, R9, 0x1, -R4 ;  /* 0x0000000109097824 */ /* 0x000fe200078e0a04 */
[----:B------:R-:W-:Y:S01]  /*0cb0*/  LEA.HI R4, R0, R7, RZ, 0x5 ;  /* 0x0000000700047211 */ /* 0x000fe200078f28ff */
[----:B------:R-:W-:Y:S01]  /*0cc0*/  IMAD.IADD R10, R7, 0x1, -R10 ;  /* 0x00000001070a7824 */ /* 0x000fe200078e0a0a */
[----:B------:R-:W-:-:S02]  /*0cd0*/  LOP3.LUT R12, R12, 0x1ffffffe, RZ, 0xc0, !PT ;  /* 0x1ffffffe0c0c7812 */ /* 0x000fc400078ec0ff */
[--C-:B------:R-:W-:Y:S02]  /*0ce0*/  SHF.R.S32.HI R0, RZ, 0x2, R2.reuse ;  /* 0x00000002ff007819 */ /* 0x100fe40000011402 */
[----:B------:R-:W-:Y:S01]  /*0cf0*/  SHF.R.S32.HI R7, RZ, 0x1f, R2 ;  /* 0x0000001fff077819 */ /* 0x000fe20000011402 */
[----:B------:R-:W-:Y:S01]  /*0d00*/  IMAD.SHL.U32 R2, R9, 0x40, RZ ;  /* 0x0000004009027824 */ /* 0x000fe200078e00ff */
[----:B------:R-:W-:Y:S01]  /*0d10*/  LOP3.LUT R6, R6, 0x7ffffe00, RZ, 0xc0, !PT ;  /* 0x7ffffe0006067812 */ /* 0x000fe200078ec0ff */
[----:B------:R-:W-:Y:S01]  /*0d20*/  IMAD.IADD R185, R11, 0x1, -R12 ;  /* 0x000000010bb97824 */ /* 0x000fe200078e0a0c */
[----:B------:R-:W-:Y:S01]  /*0d30*/  LEA.HI R7, R7, R0, RZ, 0x3 ;  /* 0x0000000007077211 */ /* 0x000fe200078f18ff */
[----:B------:R-:W-:Y:S01]  /*0d40*/  IMAD.SHL.U32 R11, R8, 0x8, RZ ;  /* 0x00000008080b7824 */ /* 0x000fe200078e00ff */
[----:B------:R-:W-:Y:S01]  /*0d50*/  LOP3.LUT R2, R2, 0x1c0, RZ, 0xc0, !PT ;  /* 0x000001c002027812 */ /* 0x000fe200078ec0ff */
[----:B------:R-:W-:Y:S01]  /*0d60*/  IMAD R6, R13, 0x400, R6 ;  /* 0x000004000d067824 */ /* 0x000fe200078e0206 */
[----:B------:R-:W-:Y:S01]  /*0d70*/  LOP3.LUT R7, R7, 0xfffffff8, RZ, 0xc0, !PT ;  /* 0xfffffff807077812 */ /* 0x000fe200078ec0ff */
[--C-:B------:R-:W-:Y:S01]  /*0d80*/  IMAD.U32 R215, R14, 0x40, R11.reuse ;  /* 0x000000400ed77824 */ /* 0x100fe200078e000b */
[----:B------:R-:W-:-:S02]  /*0d90*/  LOP3.LUT R11, R2, 0x8, R11, 0xf8, !PT ;  /* 0x00000008020b7812 */ /* 0x000fc400078ef80b */
[----:B------:R-:W-:Y:S01]  /*0da0*/  SHF.R.U32.HI R2, RZ, 0x3, R2 ;  /* 0x00000003ff027819 */ /* 0x000fe20000011602 */
[----:B------:R-:W-:Y:S01]  /*0db0*/  IMAD.IADD R7, R0, 0x1, -R7 ;  /* 0x0000000100077824 */ /* 0x000fe200078e0a07 */
[----:B------:R-:W-:Y:S02]  /*0dc0*/  SHF.R.S32.HI R4, RZ, 0x5, R4 ;  /* 0x00000005ff047819 */ /* 0x000fe40000011404 */
[----:B------:R-:W-:Y:S01]  /*0dd0*/  LOP3.LUT R11, R11, R2, RZ, 0x3c, !PT ;  /* 0x000000020b0b7212 */ /* 0x000fe200078e3cff */
[----:B------:R-:W-:Y:S01]  /*0de0*/  IMAD.SHL.U32 R2, R10, 0x2, RZ ;  /* 0x000000020a027824 */ /* 0x000fe200078e00ff */
[----:B------:R-:W-:Y:S01]  /*0df0*/  LEA.HI R3, R3, R216, RZ, 0x3 ;  /* 0x000000d803037211 */ /* 0x000fe200078f18ff */
[----:B------:R-:W-:Y:S01]  /*0e00*/  IMAD R16, R4, 0x10, R7 ;  /* 0x0000001004107824 */ /* 0x000fe200078e0207 */
[----:B------:R-:W-:Y:S01]  /*0e10*/  R2P PR, R9, 0x6 ;  /* 0x0000000609007804 */ /* 0x000fe20000000000 */
[----:B------:R-:W-:Y:S01]  /*0e20*/  IMAD.IADD R6, R6, 0x1, R11 ;  /* 0x0000000106067824 */ /* 0x000fe200078e020b */
[----:B------:R-:W-:Y:S01]  /*0e30*/  LOP3.LUT R7, R3, 0xfffffff8, RZ, 0xc0, !PT ;  /* 0xfffffff803077812 */ /* 0x000fe200078ec0ff */
[----:B------:R-:W-:Y:S01]  /*0e40*/  IMAD R185, R185, 0x8, R16 ;  /* 0x00000008b9b97824 */ /* 0x000fe200078e0210 */
[----:B------:R-:W-:-:S02]  /*0e50*/  LEA.HI R5, R5, R212, RZ, 0x1 ;  /* 0x000000d405057211 */ /* 0x000fc400078f08ff */
[----:B------:R-:W-:Y:S01]  /*0e60*/  LEA R19, R6, UR43, 0x1 ;  /* 0x0000002b06137c11 */ /* 0x000fe2000f8e08ff */
[----:B------:R-:W-:Y:S01]  /*0e70*/  IMAD.IADD R210, R216, 0x1, -R7 ;  /* 0x00000001d8d27824 */ /* 0x000fe200078e0a07 */
[----:B------:R-:W-:Y:S02]  /*0e80*/  LOP3.LUT R5, R5, 0xfffffe, RZ, 0xc0, !PT ;  /* 0x00fffffe05057812 */ /* 0x000fe400078ec0ff */
[----:B------:R-:W-:Y:S01]  /*0e90*/  SEL R23, R23, 0xffffffc0, !P2 ;  /* 0xffffffc017177807 */ /* 0x000fe20005000000 */
[----:B------:R-:W-:Y:S01]  /*0ea0*/  IMAD.SHL.U32 R17, R210, 0x8, RZ ;  /* 0x00000008d2117824 */ /* 0x000fe200078e00ff */
[----:B------:R-:W-:Y:S01]  /*0eb0*/  SHF.R.S32.HI R211, RZ, 0x3, R3 ;  /* 0x00000003ffd37819 */ /* 0x000fe20000011403 */
[----:B------:R-:W-:Y:S02]  /*0ec0*/  VIADD R184, R19, 0x26800 ;  /* 0x0002680013b87836 */ /* 0x000fe40000000000 */
[C---:B------:R-:W-:Y:S02]  /*0ed0*/  VIADD R190, R17.reuse, 0x40 ;  /* 0x0000004011be7836 */ /* 0x040fe40000000000 */
[----:B------:R-:W-:-:S02]  /*0ee0*/  VIADD R189, R17, 0x80 ;  /* 0x0000008011bd7836 */ /* 0x000fc40000000000 */
        /* <DEDUP_REMOVED lines=18> */
.L_x_4206:
        /* <DEDUP_REMOVED lines=12> */
[----:B012345:R-:W-:Y:S05]  /*10d0*/  @!P0 BRA `(.L_x_4154) ;  /* 0x0000000000208947 */ /* 0x03ffea0003800000 */
        /* <DEDUP_REMOVED lines=8> */
.L_x_4154:
[----:B------:R-:W-:Y:S01]  /*1160*/  ULDC UR7, c[0x0][0xc54] ;  /* 0x0003150000077ab9 */ /* 0x000fe20000000800 */
[----:B------:R-:W-:Y:S01]  /*1170*/  UMOV UR6, UR9 ;  /* 0x0000000900067c82 */ /* 0x000fe20008000000 */
[----:B------:R-:W-:-:S11]  /*1180*/  UISETP.NE.AND UP0, UPT, UR7, 0x1, UPT ;  /* 0x000000010700788c */ /* 0x000fd6000bf05270 */
[----:B------:R-:W-:Y:S02]  /*1190*/  @UP0 ULDC.64 UR10, c[0x0][0xc58] ;  /* 0x00031600000a0ab9 */ /* 0x000fe40000000a00 */
[----:B------:R-:W-:-:S04]  /*11a0*/  UIMAD.WIDE.U32 UR4, UR9, UR10, URZ ;  /* 0x0000000a090472a5 */ /* 0x000fc8000f8e003f */
[----:B------:R-:W-:-:S04]  /*11b0*/  @UP0 USHF.R.U32.HI UR6, URZ, UR11, UR5 ;  /* 0x0000000b3f060299 */ /* 0x000fc80008011605 */
[----:B------:R-:W-:-:S12]  /*11c0*/  UIMAD UR4, UR6, UR7, URZ ;  /* 0x00000007060472a4 */ /* 0x000fd8000f8e023f */
.L_x_4155:
[----:B------:R-:W-:Y:S01]  /*11d0*/  ULDC UR39, c[0x0][0xc48] ;  /* 0x0003120000277ab9 */ /* 0x000fe20000000800 */
[----:B------:R-:W-:Y:S01]  /*11e0*/  ULDC.64 UR10, c[0x0][0x418] ;  /* 0x00010600000a7ab9 */ /* 0x000fe20000000a00 */
[----:B------:R-:W-:Y:S02]  /*11f0*/  UISETP.NE.AND UP1, UPT, UR39, 0x1, UPT ;  /* 0x000000012700788c */ /* 0x000fe4000bf25270 */
[----:B------:R-:W-:Y:S02]  /*1200*/  UISETP.NE.U32.AND UP0, UPT, UR10, URZ, UPT ;  /* 0x0000003f0a00728c */ /* 0x000fe4000bf05070 */
[----:B------:R-:W-:Y:S02]  /*1210*/  UIADD3 UR4, UR9, -UR4, URZ ;  /* 0x8000000409047290 */ /* 0x000fe4000fffe03f */
[----:B------:R-:W-:Y:S02]  /*1220*/  ULOP3.LUT UR6, URZ, UR6, URZ, 0x33, !UPT ;  /* 0x000000063f067292 */ /* 0x000fe4000f8e333f */
[----:B------:R-:W-:Y:S01]  /*1230*/  UISETP.NE.AND.EX UP0, UPT, UR11, URZ, UPT, UP0 ;  /* 0x0000003f0b00728c */ /* 0x000fe2000bf05300 */
[----:B------:R-:W-:Y:S01]  /*1240*/  ULDC UR5, c[0x0][0xc3c] ;  /* 0x00030f0000057ab9 */ /* 0x000fe20000000800 */
[----:B------:R-:W-:Y:S01]  /*1250*/  ULDC UR9, c[0x0][0xc54] ;  /* 0x0003150000097ab9 */ /* 0x000fe20000000800 */
[----:B------:R-:W-:Y:S01]  /*1260*/  ULDC UR49, c[0x0][0x424] ;  /* 0x0001090000317ab9 */ /* 0x000fe20000000800 */
[----:B------:R-:W-:-:S02]  /*1270*/  UISETP.NE.AND UP2, UPT, UR45, 0x1, UPT ;  /* 0x000000012d00788c */ /* 0x000fc4000bf45270 */
[----:B------:R-:W-:Y:S02]  /*1280*/  UIADD3 UR6, UR6, UR5, URZ ;  /* 0x0000000506067290 */ /* 0x000fe4000fffe03f */
[----:B------:R-:W-:Y:S02]  /*1290*/  UIMAD UR8, UR8, UR9, UR4 ;  /* 0x00000009080872a4 */ /* 0x000fe4000f8e0204 */
[----:B------:R-:W-:Y:S01]  /*12a0*/  USEL UR49, UR49, 0x1, UP0 ;  /* 0x0000000131317887 */ /* 0x000fe20008000000 */
[----:B------:R-:W-:Y:S01]  /*12b0*/  PLOP3.LUT P0, PT, PT, PT, UP2, 0x80, 0x0 ;  /* 0x000000000000781c */ /* 0x000fe20003f0f028 */
[----:B------:R-:W-:Y:S01]  /*12c0*/  ULDC UR7, c[0x0][0x2f0] ;  /* 0x0000bc0000077ab9 */ /* 0x000fe20000000800 */
[----:B------:R-:W-:Y:S01]  /*12d0*/  @UP1 ULDC UR4, c[0x0][0xc4c] ;  /* 0x0003130000041ab9 */ /* 0x000fe20000000800 */
[----:B------:R-:W-:Y:S02]  /*12e0*/  USHF.L.U32 UR41, UR6, 0x6, URZ ;  /* 0x0000000606297899 */ /* 0x000fe4000800063f */
        /* <DEDUP_REMOVED lines=8> */
[----:B------:R-:W-:-:S02]  /*1370*/  UIMAD UR39, UR39, UR5, UR8 ;  /* 0x00000005272772a4 */ /* 0x000fc4000f8e0208 */
[----:B------:R-:W-:Y:S01]  /*1380*/  USHF.R.S32.HI UR50, URZ, 0x6, UR4 ;  /* 0x000000063f327899 */ /* 0x000fe20008011404 */
[----:B------:R-:W-:Y:S11]  /*1390*/  @!P0 BRA `(.L_x_4156) ;  /* 0x0000001c006c8947 */ /* 0x000ff60003800000 */
[----:B------:R-:W0:Y:S01]  /*13a0*/  LDC R0, c[0x0][0x448] ;  /* 0x00011200ff007b82 */ /* 0x000e220000000800 */
[----:B------:R-:W-:Y:S01]  /*13b0*/  UIADD3 UR5, UR41, 0x3f, URZ ;  /* 0x0000003f29057890 */ /* 0x000fe2000fffe03f */
[----:B------:R-:W-:Y:S01]  /*13c0*/  CS2R R150, SRZ ;  /* 0x0000000000967805 */ /* 0x000fe2000001ff00 */
[----:B------:R-:W-:Y:S01]  /*13d0*/  ULDC UR4, c[0x0][0x288] ;  /* 0x0000a20000047ab9 */ /* 0x000fe20000000800 */
[----:B------:R-:W-:Y:S01]  /*13e0*/  CS2R R148, SRZ ;  /* 0x0000000000947805 */ /* 0x000fe2000001ff00 */
[----:B------:R-:W-:Y:S01]  /*13f0*/  UIADD3 UR4, -UR4, 0x40, URZ ;  /* 0x0000004004047890 */ /* 0x000fe2000fffe13f */
[----:B------:R-:W-:Y:S02]  /*1400*/  CS2R R146, SRZ ;  /* 0x0000000000927805 */ /* 0x000fe4000001ff00 */
[----:B------:R-:W-:Y:S02]  /*1410*/  CS2R R144, SRZ ;  /* 0x0000000000907805 */ /* 0x000fe4000001ff00 */
[----:B------:R-:W-:Y:S01]  /*1420*/  CS2R R168, SRZ ;  /* 0x0000000000a87805 */ /* 0x000fe2000001ff00 */
[----:B------:R-:W-:Y:S01]  /*1430*/  UIMAD UR4, UR49, UR7, UR4 ;  /* 0x00000007310472a4 */ /* 0x000fe2000f8e0204 */
        /* <DEDUP_REMOVED lines=14> */
[----:B0-----:R-:W-:Y:S01]  /*1520*/  ISETP.NE.AND P0, PT, R0, 0x1, PT ;  /* 0x000000010000780c */ /* 0x001fe20003f05270 */
[----:B------:R-:W-:Y:S01]  /*1530*/  IMAD.U32 R0, RZ, RZ, UR5 ;  /* 0x00000005ff007e24 */ /* 0x000fe2000f8e00ff */
        /* <DEDUP_REMOVED lines=11> */
[----:B------:R-:W0:Y:S01]  /*15f0*/  @P0 LDC R3, c[0x0][0x44c] ;  /* 0x00011300ff030b82 */ /* 0x000e220000000800 */
[----:B------:R-:W-:Y:S02]  /*1600*/  CS2R R170, SRZ ;  /* 0x0000000000aa7805 */ /* 0x000fe4000001ff00 */
[----:B------:R-:W-:Y:S02]  /*1610*/  CS2R R90, SRZ ;  /* 0x00000000005a7805 */ /* 0x000fe4000001ff00 */
[----:B------:R-:W-:Y:S02]  /*1620*/  CS2R R172, SRZ ;  /* 0x0000000000ac7805 */ /* 0x000fe4000001ff00 */
[----:B------:R-:W-:Y:S02]  /*1630*/  CS2R R86, SRZ ;  /* 0x0000000000567805 */ /* 0x000fe4000001ff00 */
[----:B------:R-:W-:-:S02]  /*1640*/  CS2R R174, SRZ ;  /* 0x0000000000ae7805 */ /* 0x000fc4000001ff00 */
[----:B------:R-:W-:Y:S02]  /*1650*/  CS2R R82, SRZ ;  /* 0x0000000000527805 */ /* 0x000fe4000001ff00 */
[----:B------:R-:W-:Y:S01]  /*1660*/  CS2R R176, SRZ ;  /* 0x0000000000b07805 */ /* 0x000fe2000001ff00 */
[----:B------:R-:W1:Y:S01]  /*1670*/  @P0 LDC R4, c[0x0][0x450] ;  /* 0x00011400ff040b82 */ /* 0x000e620000000800 */
        /* <DEDUP_REMOVED lines=9> */
[----:B------:R-:W-:Y:S02]  /*1710*/  CS2R R192, SRZ ;  /* 0x0000000000c07805 */ /* 0x000fe4000001ff00 */
[----:B------:R-:W-:-:S02]  /*1720*/  CS2R R58, SRZ ;  /* 0x00000000003a7805 */ /* 0x000fc4000001ff00 */
[----:B------:R-:W-:Y:S02]  /*1730*/  CS2R R194, SRZ ;  /* 0x0000000000c27805 */ /* 0x000fe4000001ff00 */
[----:B------:R-:W-:Y:S02]  /*1740*/  CS2R R54, SRZ ;  /* 0x0000000000367805 */ /* 0x000fe4000001ff00 */
[----:B------:R-:W-:Y:S02]  /*1750*/  CS2R R196, SRZ ;  /* 0x0000000000c47805 */ /* 0x000fe4000001ff00 */
[----:B------:R-:W-:Y:S01]  /*1760*/  CS2R R50, SRZ ;  /* 0x0000000000327805 */ /* 0x000fe2000001ff00 */
[----:B0-----:R-:W-:Y:S01]  /*1770*/  @P0 IMAD.HI.U32 R3, R3, UR5, RZ ;  /* 0x0000000503030c27 */ /* 0x001fe2000f8e00ff */
[----:B------:R-:W-:Y:S02]  /*1780*/  CS2R R198, SRZ ;  /* 0x0000000000c67805 */ /* 0x000fe4000001ff00 */
[----:B------:R-:W-:-:S02]  /*1790*/  CS2R R46, SRZ ;  /* 0x00000000002e7805 */ /* 0x000fc4000001ff00 */
[----:B------:R-:W-:Y:S02]  /*17a0*/  CS2R R200, SRZ ;  /* 0x0000000000c87805 */ /* 0x000fe4000001ff00 */
[----:B------:R-:W-:Y:S02]  /*17b0*/  CS2R R42, SRZ ;  /* 0x00000000002a7805 */ /* 0x000fe4000001ff00 */
[----:B------:R-:W-:Y:S02]  /*17c0*/  CS2R R202, SRZ ;  /* 0x0000000000ca7805 */ /* 0x000fe4000001ff00 */
[----:B------:R-:W-:Y:S02]  /*17d0*/  CS2R R38, SRZ ;  /* 0x0000000000267805 */ /* 0x000fe4000001ff00 */
[----:B------:R-:W-:Y:S02]  /*17e0*/  CS2R R204, SRZ ;  /* 0x0000000000cc7805 */ /* 0x000fe4000001ff00 */
[----:B-1----:R-:W-:-:S02]  /*17f0*/  @P0 SHF.R.U32.HI R0, RZ, R4, R3 ;  /* 0x00000004ff000219 */ /* 0x002fc40000011603 */
[----:B------:R-:W-:Y:S02]  /*1800*/  CS2R R34, SRZ ;  /* 0x0000000000227805 */ /* 0x000fe4000001ff00 */
[----:B------:R-:W-:Y:S02]  /*1810*/  PLOP3.LUT P0, PT, PT, PT, PT, 0x80, 0x0 ;  /* 0x000000000000781c */ /* 0x000fe40003f0f070 */
[----:B------:R-:W-:Y:S02]  /*1820*/  CS2R R208, SRZ ;  /* 0x0000000000d07805 */ /* 0x000fe4000001ff00 */
[----:B------:R-:W-:Y:S01]  /*1830*/  CS2R R30, SRZ ;  /* 0x00000000001e7805 */ /* 0x000fe2000001ff00 */
[----:B------:R-:W-:Y:S01]  /*1840*/  VIADD R3, R0, UR4 ;  /* 0x0000000400037c36 */ /* 0x000fe20008000000 */
[----:B------:R-:W-:Y:S01]  /*1850*/  CS2R R206, SRZ ;  /* 0x0000000000ce7805 */ /* 0x000fe2000001ff00 */
[----:B------:R-:W-:Y:S01]  /*1860*/  IMAD.MOV.U32 R0, RZ, RZ, RZ ;  /* 0x000000ffff007224 */ /* 0x000fe200078e00ff */
[----:B------:R-:W-:Y:S01]  /*1870*/  CS2R R26, SRZ ;  /* 0x00000000001a7805 */ /* 0x000fe2000001ff00 */
[----:B------:R-:W-:Y:S01]  /*1880*/  IMAD.MOV.U32 R7, RZ, RZ, RZ ;  /* 0x000000ffff077224 */ /* 0x000fe200078e00ff */
[----:B------:R-:W-:-:S04]  /*1890*/  SHF.R.S32.HI R4, RZ, 0x1f, R3 ;  /* 0x0000001fff047819 */ /* 0x000fc80000011403 */
[----:B------:R-:W-:Y:S01]  /*18a0*/  LEA.HI R4, R4, R3, RZ, 0x6 ;  /* 0x0000000304047211 */ /* 0x000fe200078f30ff */
[----:B------:R-:W-:-:S03]  /*18b0*/  IMAD.MOV.U32 R3, RZ, RZ, RZ ;  /* 0x000000ffff037224 */ /* 0x000fc600078e00ff */
[----:B------:R-:W-:-:S04]  /*18c0*/  SHF.R.S32.HI R4, RZ, 0x6, R4 ;  /* 0x00000006ff047819 */ /* 0x000fc80000011404 */
[----:B------:R-:W-:-:S04]  /*18d0*/  VIMNMX R4, R4, UR50, PT ;  /* 0x0000003204047c48 */ /* 0x000fc8000bfe0100 */
[----:B------:R-:W-:-:S13]  /*18e0*/  ISETP.GE.AND P1, PT, R4, 0x1, PT ;  /* 0x000000010400780c */ /* 0x000fda0003f26270 */
        /* <DEDUP_REMOVED lines=15> */
.L_x_4158:
[----:B------:R-:W-:Y:S01]  /*19e0*/  ULEA UR21, UR36, UR43, 0x3 ;  /* 0x0000002b24157291 */ /* 0x000fe2000f8e183f */
[----:B------:R-:W-:-:S05]  /*19f0*/  IMAD.U32 R0, RZ, RZ, UR37 ;  /* 0x00000025ff007e24 */ /* 0x000fca000f8e00ff */
[----:B------:R-:W-:-:S04]  /*1a00*/  SHF.L.U32 R0, R0, 0x1f, RZ ;  /* 0x0000001f00007819 */ /* 0x000fc800000006ff */
[----:B------:R-:W0:Y:S02]  /*1a10*/  SYNCS.PHASECHK.TRANS64.TRYWAIT P1, [UR21+0x28c50], R0 ;  /* 0x028c5000ff0075a7 */ /* 0x000e240008020155 */
[----:B0-----:R-:W-:Y:S05]  /*1a20*/  @!P1 BRA `(.L_x_4159) ;  /* 0x0000010000b49947 */ /* 0x001fea0003800000 */
.L_x_4326:
[----:B------:R-:W-:Y:S01]  /*1a30*/  BAR.SYNC.DEFER_BLOCKING 0xe, 0x100 ;  /* 0x0384000000007b1d */ /* 0x000fe20000010000 */
[----:B------:R-:W-:Y:S01]  /*1a40*/  UIADD3 UR4, UR43, 0x26800, URZ ;  /* 0x000268002b047890 */ /* 0x000fe2000fffe03f */
[----:B0-----:R-:W-:Y:S01]  /*1a50*/  IMAD.U32 R0, RZ, RZ, UR21 ;  /* 0x00000015ff007e24 */ /* 0x001fe2000f8e00ff */
[----:B------:R-:W-:Y:S01]  /*1a60*/  ULEA UR18, UR36, UR20, 0xc ;  /* 0x0000001424127291 */ /* 0x000fe2000f8e603f */
[----:B------:R-:W-:Y:S01]  /*1a70*/  ISETP.GE.AND P1, PT, R4, 0x2, PT ;  /* 0x000000020400780c */ /* 0x000fe20003f26270 */
[----:B------:R-:W-:Y:S01]  /*1a80*/  USHF.R.U32.HI UR4, URZ, 0x4, UR4 ;  /* 0x000000043f047899 */ /* 0x000fe20008011604 */
[----:B------:R-:W-:Y:S01]  /*1a90*/  UMOV UR19, 0x40000040 ;  /* 0x4000004000137882 */ /* 0x000fe20000000000 */
[----:B------:R-:W-:Y:S02]  /*1aa0*/  UMOV UR17, 0x40000040 ;  /* 0x4000004000117882 */ /* 0x000fe40000000000 */
[----:B------:R-:W-:Y:S01]  /*1ab0*/  ULOP3.LUT UR4, UR4, 0x3fff, URZ, 0xc0, !UPT ;  /* 0x00003fff04047892 */ /* 0x000fe2000f8ec03f */
[----:B------:R-:W0:Y:S01]  /*1ac0*/  S2R R3, SR_TID.X ;  /* 0x0000000000037919 */ /* 0x000e220000002100 */
[----:B------:R-:W-:-:S02]  /*1ad0*/  UIADD3 UR6, UR18, 0x80, URZ ;  /* 0x0000008012067890 */ /* 0x000fc4000fffe03f */
[----:B------:R-:W-:Y:S01]  /*1ae0*/  ULOP3.LUT UR16, UR4, 0x10000, URZ, 0xfc, !UPT ;  /* 0x0001000004107892 */ /* 0x000fe2000f8efc3f */
[----:B------:R-:W-:Y:S01]  /*1af0*/  UMOV UR7, 0x40000040 ;  /* 0x4000004000077882 */ /* 0x000fe20000000000 */
[----:B------:R-:W-:Y:S02]  /*1b00*/  UMOV UR5, 0x40000040 ;  /* 0x4000004000057882 */ /* 0x000fe40000000000 */
[----:B------:R-:W-:Y:S02]  /*1b10*/  UIADD3 UR4, UR16, 0x2, URZ ;  /* 0x0000000210047890 */ /* 0x000fe4000fffe03f */
[----:B------:R-:W-:Y:S02]  /*1b20*/  UIADD3 UR10, UR18, 0x100, URZ ;  /* 0x00000100120a7890 */ /* 0x000fe4000fffe03f */
[----:B------:R-:W-:Y:S01]  /*1b30*/  UIADD3 UR8, UR16, 0x4, URZ ;  /* 0x0000000410087890 */ /* 0x000fe2000fffe03f */
[----:B------:R-:W-:Y:S01]  /*1b40*/  UMOV UR11, 0x40000040 ;  /* 0x40000040000b7882 */ /* 0x000fe20000000000 */
[----:B------:R-:W-:Y:S01]  /*1b50*/  WARPGROUP.ARRIVE ;  /* 0x00000000000079c5 */ /* 0x000fe20000000000 */
[----:B------:R-:W-:Y:S01]  /*1b60*/  UMOV UR9, 0x40000040 ;  /* 0x4000004000097882 */ /* 0x000fe20000000000 */
[----:B------:R-:W-:-:S02]  /*1b70*/  UIADD3 UR14, UR18, 0x180, URZ ;  /* 0x00000180120e7890 */ /* 0x000fc4000fffe03f */
[----:B------:R-:W-:Y:S02]  /*1b80*/  UIADD3 UR12, UR16, 0x6, URZ ;  /* 0x00000006100c7890 */ /* 0x000fe4000fffe03f */
        /* <DEDUP_REMOVED lines=23> */
.L_x_4165:
[----:B------:R-:W-:Y:S01]  /*1d00*/  BAR.SYNC.DEFER_BLOCKING 0xe, 0x100 ;  /* 0x0384000000007b1d */ /* 0x000fe20000010000 */
[----:B------:R-:W-:Y:S01]  /*1d10*/  IMAD.U32 R3, RZ, RZ, UR36 ;  /* 0x00000024ff037e24 */ /* 0x000fe2000f8e00ff */
[----:B------:R-:W-:Y:S01]  /*1d20*/  UIADD3 UR36, UR36, 0x1, URZ ;  /* 0x0000000124247890 */ /* 0x000fe2000fffe03f */
[C---:B------:R-:W-:Y:S01]  /*1d30*/  ISETP.GT.AND P3, PT, R4.reuse, RZ, PT ;  /* 0x000000ff0400720c */ /* 0x040fe20003f64270 */
        /* <DEDUP_REMOVED lines=139> */
.L_x_4161:
[----:B------:R-:W-:Y:S01]  /*25f0*/  ULEA UR21, UR36, UR43, 0x3 ;  /* 0x0000002b24157291 */ /* 0x000fe2000f8e183f */
[----:B------:R-:W-:-:S05]  /*2600*/  IMAD.U32 R0, RZ, RZ, UR37 ;  /* 0x00000025ff007e24 */ /* 0x000fca000f8e00ff */
[----:B------:R-:W-:-:S04]  /*2610*/  SHF.L.U32 R0, R0, 0x1f, RZ ;  /* 0x0000001f00007819 */ /* 0x000fc800000006ff */
[----:B------:R0:W1:Y:S01]  /*2620*/  SYNCS.PHASECHK.TRANS64.TRYWAIT P1, [UR21+0x28c50], R0 ;  /* 0x028c5000ff0075a7 */ /* 0x0000620008020155 */
[----:B------:R-:W-:Y:S05]  /*2630*/  @!P0 BRA `(.L_x_4162) ;  /* 0x0000000000048947 */ /* 0x000fea0003800000 */
[----:B------:R-:W-:Y:S01]  /*2640*/  BPT.TRAP 0x1 ;  /* 0x000000040000795c */ /* 0x000fe20000300000 */
.L_x_4162:
[----:B-1----:R-:W-:Y:S05]  /*2650*/  @P1 BRA `(.L_x_4163) ;  /* 0x0000000000081947 */ /* 0x002fea0003800000 */
[----:B------:R-:W1:Y:S02]  /*2660*/  SYNCS.PHASECHK.TRANS64.TRYWAIT P1, [UR21+0x28c50], R0 ;  /* 0x028c5000ff0075a7 */ /* 0x000e640008020155 */
[----:B-1----:R-:W-:Y:S05]  /*2670*/  @!P1 BRA `(.L_x_4164) ;  /* 0x000000f400b89947 */ /* 0x002fea0003800000 */
.L_x_4163:
        /* <DEDUP_REMOVED lines=29> */
.L_x_4160:
        /* <DEDUP_REMOVED lines=144> */
.L_x_4156:
[----:B------:R-:W-:Y:S01]  /*3150*/  ULDC UR4, c[0x0][0x448] ;  /* 0x0001120000047ab9 */ /* 0x000fe20000000800 */
[----:B------:R-:W-:Y:S01]  /*3160*/  UIADD3 UR6, UR41, 0x3f, URZ ;  /* 0x0000003f29067890 */ /* 0x000fe2000fffe03f */
[----:B------:R-:W-:Y:S01]  /*3170*/  PLOP3.LUT P0, PT, PT, PT, PT, 0x80, 0x0 ;  /* 0x000000000000781c */ /* 0x000fe20003f0f070 */
[----:B------:R-:W-:Y:S01]  /*3180*/  UISETP.NE.AND UP0, UPT, UR4, 0x1, UPT ;  /* 0x000000010400788c */ /* 0x000fe2000bf05270 */
[----:B------:R-:W-:Y:S01]  /*3190*/  IMAD.MOV.U32 R0, RZ, RZ, RZ ;  /* 0x000000ffff007224 */ /* 0x000fe200078e00ff */
[----:B------:R-:W-:Y:S01]  /*31a0*/  ULDC UR8, c[0x0][0x288] ;  /* 0x0000a20000087ab9 */ /* 0x000fe20000000800 */
[----:B------:R-:W-:Y:S01]  /*31b0*/  IMAD.MOV.U32 R3, RZ, RZ, RZ ;  /* 0x000000ffff037224 */ /* 0x000fe200078e00ff */
[----:B------:R-:W-:Y:S01]  /*31c0*/  UIADD3 UR8, -UR8, 0x40, URZ ;  /* 0x0000004008087890 */ /* 0x000fe2000fffe13f */
[----:B------:R-:W-:Y:S02]  /*31d0*/  CS2R R150, SRZ ;  /* 0x0000000000967805 */ /* 0x000fe4000001ff00 */
[----:B------:R-:W-:-:S02]  /*31e0*/  CS2R R148, SRZ ;  /* 0x0000000000947805 */ /* 0x000fc4000001ff00 */
[----:B------:R-:W-:Y:S01]  /*31f0*/  CS2R R146, SRZ ;  /* 0x0000000000927805 */ /* 0x000fe2000001ff00 */
[----:B------:R-:W-:Y:S01]  /*3200*/  UIMAD UR8, UR49, UR7, UR8 ;  /* 0x00000007310872a4 */ /* 0x000fe2000f8e0208 */
[----:B------:R-:W-:Y:S02]  /*3210*/  CS2R R144, SRZ ;  /* 0x0000000000907805 */ /* 0x000fe4000001ff00 */
[----:B------:R-:W-:Y:S01]  /*3220*/  CS2R R168, SRZ ;  /* 0x0000000000a87805 */ /* 0x000fe2000001ff00 */
[----:B------:R-:W-:Y:S01]  /*3230*/  @UP0 ULDC UR4, c[0x0][0x44c] ;  /* 0x0001130000040ab9 */ /* 0x000fe20000000800 */
[----:B------:R-:W-:Y:S01]  /*3240*/  @UP0 ULDC UR9, c[0x0][0x450] ;  /* 0x0001140000090ab9 */ /* 0x000fe20000000800 */
[----:B------:R-:W-:Y:S01]  /*3250*/  UIMAD.WIDE.U32 UR4, UR6, UR4, URZ ;  /* 0x00000004060472a5 */ /* 0x000fe2000f8e003f */
[----:B------:R-:W-:Y:S02]  /*3260*/  CS2R R140, SRZ ;  /* 0x00000000008c7805 */ /* 0x000fe4000001ff00 */
[----:B------:R-:W-:-:S02]  /*3270*/  CS2R R166, SRZ ;  /* 0x0000000000a67805 */ /* 0x000fc4000001ff00 */
[----:B------:R-:W-:Y:S01]  /*3280*/  CS2R R136, SRZ ;  /* 0x0000000000887805 */ /* 0x000fe2000001ff00 */
[----:B------:R-:W-:Y:S01]  /*3290*/  @UP0 USHF.R.U32.HI UR6, URZ, UR9, UR5 ;  /* 0x000000093f060299 */ /* 0x000fe20008011605 */
[----:B------:R-:W-:Y:S02]  /*32a0*/  CS2R R164, SRZ ;  /* 0x0000000000a47805 */ /* 0x000fe4000001ff00 */
[----:B------:R-:W-:Y:S02]  /*32b0*/  CS2R R132, SRZ ;  /* 0x0000000000847805 */ /* 0x000fe4000001ff00 */
[----:B------:R-:W-:Y:S01]  /*32c0*/  CS2R R162, SRZ ;  /* 0x0000000000a27805 */ /* 0x000fe2000001ff00 */
[----:B------:R-:W-:Y:S01]  /*32d0*/  UIADD3 UR6, UR8, UR6, URZ ;  /* 0x0000000608067290 */ /* 0x000fe2000fffe03f */
[----:B------:R-:W-:Y:S02]  /*32e0*/  CS2R R160, SRZ ;  /* 0x0000000000a07805 */ /* 0x000fe4000001ff00 */
[----:B------:R-:W-:-:S02]  /*32f0*/  CS2R R128, SRZ ;  /* 0x0000000000807805 */ /* 0x000fc4000001ff00 */
[----:B------:R-:W-:Y:S01]  /*3300*/  CS2R R158, SRZ ;  /* 0x00000000009e7805 */ /* 0x000fe2000001ff00 */
[----:B------:R-:W-:Y:S01]  /*3310*/  USHF.R.S32.HI UR4, URZ, 0x1f, UR6 ;  /* 0x0000001f3f047899 */ /* 0x000fe20008011406 */
[----:B------:R-:W-:Y:S02]  /*3320*/  CS2R R156, SRZ ;  /* 0x00000000009c7805 */ /* 0x000fe4000001ff00 */
[----:B------:R-:W-:Y:S02]  /*3330*/  CS2R R124, SRZ ;  /* 0x00000000007c7805 */ /* 0x000fe4000001ff00 */
[----:B------:R-:W-:Y:S01]  /*3340*/  CS2R R154, SRZ ;  /* 0x00000000009a7805 */ /* 0x000fe2000001ff00 */
[----:B------:R-:W-:Y:S01]  /*3350*/  ULEA.HI UR4, UR4, UR6, URZ, 0x6 ;  /* 0x0000000604047291 */ /* 0x000fe2000f8f303f */
[----:B------:R-:W-:Y:S02]  /*3360*/  CS2R R152, SRZ ;  /* 0x0000000000987805 */ /* 0x000fe4000001ff00 */
[----:B------:R-:W-:-:S02]  /*3370*/  CS2R R120, SRZ ;  /* 0x0000000000787805 */ /* 0x000fc4000001ff00 */
[----:B------:R-:W-:Y:S01]  /*3380*/  CS2R R104, SRZ ;  /* 0x0000000000687805 */ /* 0x000fe2000001ff00 */
[----:B------:R-:W-:Y:S01]  /*3390*/  USHF.R.S32.HI UR4, URZ, 0x6, UR4 ;  /* 0x000000063f047899 */ /* 0x000fe20008011404 */
[----:B------:R-:W-:Y:S02]  /*33a0*/  CS2R R100, SRZ ;  /* 0x0000000000647805 */ /* 0x000fe4000001ff00 */
[----:B------:R-:W-:Y:S02]  /*33b0*/  CS2R R116, SRZ ;  /* 0x0000000000747805 */ /* 0x000fe4000001ff00 */
[----:B------:R-:W-:Y:S01]  /*33c0*/  CS2R R114, SRZ ;  /* 0x0000000000727805 */ /* 0x000fe2000001ff00 */
[----:B------:R-:W-:Y:S01]  /*33d0*/  UISETP.LT.AND UP0, UPT, UR50, UR4, UPT ;  /* 0x000000043200728c */ /* 0x000fe2000bf01270 */
[----:B------:R-:W-:Y:S02]  /*33e0*/  CS2R R112, SRZ ;  /* 0x0000000000707805 */ /* 0x000fe4000001ff00 */
[----:B------:R-:W-:-:S02]  /*33f0*/  CS2R R110, SRZ ;  /* 0x00000000006e7805 */ /* 0x000fc4000001ff00 */
[----:B------:R-:W-:Y:S01]  /*3400*/  CS2R R108, SRZ ;  /* 0x00000000006c7805 */ /* 0x000fe2000001ff00 */
[----:B------:R-:W-:Y:S01]  /*3410*/  USEL UR50, UR50, UR4, UP0 ;  /* 0x0000000432327287 */ /* 0x000fe20008000000 */
[----:B------:R-:W-:Y:S02]  /*3420*/  CS2R R106, SRZ ;  /* 0x00000000006a7805 */ /* 0x000fe4000001ff00 */
[----:B------:R-:W-:Y:S02]  /*3430*/  CS2R R102, SRZ ;  /* 0x0000000000667805 */ /* 0x000fe4000001ff00 */
[----:B------:R-:W-:Y:S01]  /*3440*/  CS2R R98, SRZ ;  /* 0x0000000000627805 */ /* 0x000fe2000001ff00 */
[----:B------:R-:W-:Y:S01]  /*3450*/  UISETP.GE.AND UP0, UPT, UR50, 0x1, UPT ;  /* 0x000000013200788c */ /* 0x000fe2000bf06270 */
[----:B------:R-:W-:Y:S02]  /*3460*/  CS2R R94, SRZ ;  /* 0x00000000005e7805 */ /* 0x000fe4000001ff00 */
[----:B------:R-:W-:-:S02]  /*3470*/  CS2R R170, SRZ ;  /* 0x0000000000aa7805 */ /* 0x000fc4000001ff00 */
[----:B------:R-:W-:Y:S02]  /*3480*/  CS2R R90, SRZ ;  /* 0x00000000005a7805 */ /* 0x000fe4000001ff00 */
[----:B------:R-:W-:Y:S02]  /*3490*/  CS2R R172, SRZ ;  /* 0x0000000000ac7805 */ /* 0x000fe4000001ff00 */
[----:B------:R-:W-:Y:S02]  /*34a0*/  CS2R R86, SRZ ;  /* 0x0000000000567805 */ /* 0x000fe4000001ff00 */
[----:B------:R-:W-:Y:S02]  /*34b0*/  PLOP3.LUT P1, PT, PT, PT, UP0, 0x80, 0x0 ;  /* 0x000000000000781c */ /* 0x000fe40003f2f008 */
        /* <DEDUP_REMOVED lines=30> */
[----:B------:R-:W-:Y:S01]  /*36a0*/  CS2R R26, SRZ ;  /* 0x00000000001a7805 */ /* 0x000fe2000001ff00 */
        /* <DEDUP_REMOVED lines=31> */
.L_x_4166:
        /* <DEDUP_REMOVED lines=9> */
.L_x_4327:
[----:B------:R-:W-:Y:S05]  /*3930*/  @!P0 BRA `(.L_x_4168) ;  /* 0x0000000000048947 */ /* 0x000fea0003800000 */
[----:B------:R-:W-:Y:S01]  /*3940*/  BPT.TRAP 0x1 ;  /* 0x000000040000795c */ /* 0x000fe20000300000 */
.L_x_4168:
[----:B------:R-:W-:Y:S02]  /*3950*/  IMAD.U32 R7, RZ, RZ, UR36 ;  /* 0x00000024ff077e24 */ /* 0x000fe4000f8e00ff */
[----:B------:R-:W-:-:S03]  /*3960*/  IMAD.U32 R8, RZ, RZ, UR37 ;  /* 0x00000025ff087e24 */ /* 0x000fc6000f8e00ff */
[----:B------:R-:W-:Y:S02]  /*3970*/  LEA R7, R7, UR43, 0x3 ;  /* 0x0000002b07077c11 */ /* 0x000fe4000f8e18ff */
[----:B------:R-:W-:-:S04]  /*3980*/  SHF.L.U32 R8, R8, 0x1f, RZ ;  /* 0x0000001f08087819 */ /* 0x000fc800000006ff */
[----:B------:R1:W2:Y:S01]  /*3990*/  SYNCS.PHASECHK.TRANS64.TRYWAIT P1, [R7+URZ+0x28c30], R8 ;  /* 0x028c3008070075a7 */ /* 0x0002a2000802017f */
[----:B------:R-:W-:Y:S05]  /*39a0*/  @!P0 BRA `(.L_x_4169) ;  /* 0x0000000000048947 */ /* 0x000fea0003800000 */
[----:B------:R-:W-:Y:S01]  /*39b0*/  BPT.TRAP 0x1 ;  /* 0x000000040000795c */ /* 0x000fe20000300000 */
.L_x_4169:
[----:B--2---:R-:W-:Y:S05]  /*39c0*/  @P1 BRA `(.L_x_4170) ;  /* 0x0000000000081947 */ /* 0x004fea0003800000 */
[----:B------:R-:W2:Y:S02]  /*39d0*/  SYNCS.PHASECHK.TRANS64.TRYWAIT P1, [R7+URZ+0x28c30], R8 ;  /* 0x028c3008070075a7 */ /* 0x000ea4000802017f */
[----:B--2---:R-:W-:Y:S05]  /*39e0*/  @!P1 BRA `(.L_x_4171) ;  /* 0x000000e4000c9947 */ /* 0x004fea0003800000 */
.L_x_4170:
        /* <DEDUP_REMOVED lines=34> */
[----:B------:R-:W-:Y:S01]  /*3c10*/  HGMMA.64x64x16.F32 R24, gdesc[UR4], R24, gsb0 ;  /* 0x00e00000041879f0 */ /* 0x000fe20008000818 */
[----:B------:R-:W-:Y:S02]  /*3c20*/  ULDC UR6, c[0x0][0x448] ;  /* 0x0001120000067ab9 */ /* 0x000fe40000000800 */
[----:B------:R-:W-:-:S06]  /*3c30*/  UISETP.NE.AND UP0, UPT, UR6, 0x1, UPT ;  /* 0x000000010600788c */ /* 0x000fcc000bf05270 */
[----:B------:R-:W-:-:S05]  /*3c40*/  PLOP3.LUT P2, PT, PT, PT, UP0, 0x80, 0x0 ;  /* 0x000000000000781c */ /* 0x000fca0003f4f008 */
[----:B------:R-:W-:-:S08]  /*3c50*/  @UP0 ULDC UR6, c[0x0][0x44c] ;  /* 0x0001130000060ab9 */ /* 0x000fd00000000800 */
[----:B------:R-:W-:Y:S01]  /*3c60*/  @P2 IMAD.HI.U32 R4, R3, UR6, RZ ;  /* 0x0000000603042c27 */ /* 0x000fe2000f8e00ff */
[----:B------:R-:W-:-:S04]  /*3c70*/  @UP0 ULDC UR6, c[0x0][0x450] ;  /* 0x0001140000060ab9 */ /* 0x000fc80000000800 */
[----:B------:R-:W-:Y:S01]  /*3c80*/  @P2 SHF.R.U32.HI R3, RZ, UR6, R4 ;  /* 0x00000006ff032c19 */ /* 0x000fe20008011604 */
[----:B------:R-:W-:Y:S02]  /*3c90*/  UMOV UR6, 0xffffffc0 ;  /* 0xffffffc000067882 */ /* 0x000fe40000000000 */
[----:B------:R-:W-:Y:S02]  /*3ca0*/  UIMAD UR7, UR50, UR6, 0x41 ;  /* 0x00000041320774a4 */ /* 0x000fe4000f8e0206 */
[----:B------:R-:W0:Y:S01]  /*3cb0*/  SHFL.IDX PT, R6, R3, 0x1, 0x1c1f ;  /* 0x003c1f0003067f89 */ /* 0x000e2200000e0000 */
[----:B------:R-:W-:-:S03]  /*3cc0*/  UIMAD UR6, UR50, UR6, 0x40 ;  /* 0x00000040320674a4 */ /* 0x000fc6000f8e0206 */
[----:B------:R-:W3:Y:S01]  /*3cd0*/  SHFL.IDX PT, R3, R3, RZ, 0x1c1f ;  /* 0x001c1fff03037589 */ /* 0x000ee200000e0000 */
[----:B------:R-:W-:Y:S02]  /*3ce0*/  WARPGROUP.DEPBAR.LE gsb0, 0x0 ;  /* 0x00008000000079c5 */ /* 0x000fe40000010000 */
[----:B------:R-:W-:-:S06]  /*3cf0*/  WARPGROUP.ARRIVE ;  /* 0x00000000000079c5 */ /* 0x000fcc0000000000 */
[----:B------:R-:W-:Y:S01]  /*3d00*/  HGMMA.64x64x16.F32 R24, gdesc[UR8], R24, gsb0 ;  /* 0x00e00000081879f0 */ /* 0x000fe20008000818 */
[----:B------:R-:W-:Y:S02]  /*3d10*/  ULDC UR10, c[0x0][0x9d8] ;  /* 0x00027600000a7ab9 */ /* 0x000fe40000000800 */
[----:B------:R-:W-:Y:S02]  /*3d20*/  WARPGROUP.DEPBAR.LE gsb0, 0x0 ;  /* 0x00008000000079c5 */ /* 0x000fe40000010000 */
[----:B------:R-:W-:-:S06]  /*3d30*/  WARPGROUP.ARRIVE ;  /* 0x00000000000079c5 */ /* 0x000fcc0000000000 */
[----:B------:R-:W-:Y:S01]  /*3d40*/  HGMMA.64x64x16.F32 R24, gdesc[UR12], R24, gsb0 ;  /* 0x00e000000c1879f0 */ /* 0x000fe20008000818 */
[----:B------:R-:W-:Y:S01]  /*3d50*/  ULDC UR14, c[0x0][0x2f0] ;  /* 0x0000bc00000e7ab9 */ /* 0x000fe20000000800 */
[----:B------:R-:W-:Y:S01]  /*3d60*/  ULDC UR15, c[0x0][0x288] ;  /* 0x0000a200000f7ab9 */ /* 0x000fe20000000800 */
[----:B------:R-:W-:Y:S02]  /*3d70*/  UIMAD UR7, UR49, UR14, UR7 ;  /* 0x0000000e310772a4 */ /* 0x000fe4000f8e0207 */
[----:B------:R-:W-:-:S04]  /*3d80*/  UIMAD UR6, UR49, UR14, UR6 ;  /* 0x0000000e310672a4 */ /* 0x000fc8000f8e0206 */
[----:B------:R-:W-:Y:S02]  /*3d90*/  IMAD.U32 R5, RZ, RZ, UR7 ;  /* 0x00000007ff057e24 */ /* 0x000fe4000f8e00ff */
[----:B------:R-:W-:-:S03]  /*3da0*/  IADD3 R4, -R2, UR6, RZ ;  /* 0x0000000602047c10 */ /* 0x000fc6000fffe1ff */
[----:B------:R-:W-:-:S04]  /*3db0*/  IADD3 R5, R5, -UR15, -R2 ;  /* 0x8000000f05057c10 */ /* 0x000fc8000fffe802 */
[-CC-:B0-----:R-:W-:Y:S02]  /*3dc0*/  VIADDMNMX R6, R6, R5.reuse, R4.reuse, PT ;  /* 0x0000000506067246 */ /* 0x181fe40003800104 */
[----:B---3--:R-:W-:Y:S02]  /*3dd0*/  VIADDMNMX R4, R3, R5, R4, PT ;  /* 0x0000000503047246 */ /* 0x008fe40003800104 */
[C---:B------:R-:W-:Y:S02]  /*3de0*/  ISETP.GT.AND P3, PT, R6.reuse, RZ, PT ;  /* 0x000000ff0600720c */ /* 0x040fe40003f64270 */
[C---:B------:R-:W-:Y:S02]  /*3df0*/  ISETP.GT.AND P4, PT, R6.reuse, 0x1, PT ;  /* 0x000000010600780c */ /* 0x040fe40003f84270 */
[----:B------:R-:W-:Y:S02]  /*3e00*/  ISETP.GT.AND P5, PT, R6, 0x8, PT ;  /* 0x000000080600780c */ /* 0x000fe40003fa4270 */
[----:B------:R-:W-:Y:S01]  /*3e10*/  ISETP.GT.AND P6, PT, R4, 0x20, PT ;  /* 0x000000200400780c */ /* 0x000fe20003fc4270 */
[----:B------:R-:W-:-:S02]  /*3e20*/  WARPGROUP.DEPBAR.LE gsb0, 0x0 ;  /* 0x00008000000079c5 */ /* 0x000fc40000010000 */
[----:B------:R-:W-:Y:S01]  /*3e30*/  FMUL.FTZ R26, R26, UR10 ;  /* 0x0000000a1a1a7c20 */ /* 0x000fe20008410000 */
[----:B------:R-:W-:Y:S01]  /*3e40*/  FMUL.FTZ R27, R27, UR10 ;  /* 0x0000000a1b1b7c20 */ /* 0x000fe20008410000 */
[----:B------:R-:W-:Y:S01]  /*3e50*/  FMUL.FTZ R30, R30, UR10 ;  /* 0x0000000a1e1e7c20 */ /* 0x000fe20008410000 */
[----:B------:R-:W-:Y:S01]  /*3e60*/  FMUL.FTZ R31, R31, UR10 ;  /* 0x0000000a1f1f7c20 */ /* 0x000fe20008410000 */
[----:B------:R-:W-:Y:S01]  /*3e70*/  FMUL.FTZ R34, R34, UR10 ;  /* 0x0000000a22227c20 */ /* 0x000fe20008410000 */
[----:B------:R-:W-:Y:S01]  /*3e80*/  MUFU.TANH R9, R27 ;  /* 0x0000001b00097308 */ /* 0x000fe20000002400 */
        /* <DEDUP_REMOVED lines=15> */
[----:B------:R3:W4:Y:S01]  /*3f80*/  MUFU.TANH R10, R30 ;  /* 0x0000001e000a7308 */ /* 0x0007220000002400 */
[----:B------:R-:W-:Y:S01]  /*3f90*/  FMUL.FTZ R29, R29, UR10 ;  /* 0x0000000a1d1d7c20 */ /* 0x000fe20008410000 */
[----:B------:R-:W-:Y:S01]  /*3fa0*/  FMUL.FTZ R32, R32, UR10 ;  /* 0x0000000a20207c20 */ /* 0x000fe20008410000 */
[----:B------:R-:W-:Y:S01]  /*3fb0*/  FMUL.FTZ R33, R33, UR10 ;  /* 0x0000000a21217c20 */ /* 0x000fe20008410000 */
[----:B------:R-:W-:Y:S01]  /*3fc0*/  FMUL.FTZ R36, R36, UR10 ;  /* 0x0000000a24247c20 */ /* 0x000fe20008410000 */
[----:B------:R-:W-:Y:S01]  /*3fd0*/  FMUL.FTZ R37, R37, UR10 ;  /* 0x0000000a25257c20 */ /* 0x000fe20008410000 */
[----:B------:R-:W-:Y:S01]  /*3fe0*/  FMUL.FTZ R40, R40, UR10 ;  /* 0x0000000a28287c20 */ /* 0x000fe20008410000 */
[----:B------:R-:W-:Y:S01]  /*3ff0*/  FMUL.FTZ R41, R41, UR10 ;  /* 0x0000000a29297c20 */ /* 0x000fe20008410000 */
[----:B------:R4:W5:Y:S01]  /*4000*/  MUFU.TANH R11, R31 ;  /* 0x0000001f000b7308 */ /* 0x0009620000002400 */
[----:B0-----:R-:W-:Y:S01]  /*4010*/  FSEL R27, R26, -INF , P3 ;  /* 0xff8000001a1b7808 */ /* 0x001fe20001800000 */
[----:B------:R-:W-:Y:S01]  /*4020*/  FMUL.FTZ R44, R44, UR10 ;  /* 0x0000000a2c2c7c20 */ /* 0x000fe20008410000 */
[----:B---3--:R-:W-:Y:S01]  /*4030*/  FSEL R30, R9, -INF , P4 ;  /* 0xff800000091e7808 */ /* 0x008fe20002000000 */
[----:B------:R-:W-:Y:S01]  /*4040*/  FMUL.FTZ R45, R45, UR10 ;  /* 0x0000000a2d2d7c20 */ /* 0x000fe20008410000 */
[----:B------:R-:W-:Y:S01]  /*4050*/  ISETP.GT.AND P3, PT, R6, 0x9, PT ;  /* 0x000000090600780c */ /* 0x000fe20003f64270 */
[----:B------:R-:W-:Y:S01]  /*4060*/  FMUL.FTZ R48, R48, UR10 ;  /* 0x0000000a30307c20 */ /* 0x000fe20008410000 */
[----:B------:R-:W-:Y:S01]  /*4070*/  ISETP.GT.AND P4, PT, R6, 0x10, PT ;  /* 0x000000100600780c */ /* 0x000fe20003f84270 */
[----:B------:R5:W0:Y:S01]  /*4080*/  MUFU.TANH R12, R34 ;  /* 0x00000022000c7308 */ /* 0x000a220000002400 */
[----:B----4-:R-:W-:Y:S01]  /*4090*/  FSEL R31, R10, -INF , P5 ;  /* 0xff8000000a1f7808 */ /* 0x010fe20002800000 */
[----:B------:R-:W-:Y:S01]  /*40a0*/  FMUL.FTZ R49, R49, UR10 ;  /* 0x0000000a31317c20 */ /* 0x000fe20008410000 */
[----:B------:R-:W-:Y:S01]  /*40b0*/  FMNMX.FTZ R10, R27, R30, !PT ;  /* 0x0000001e1b0a7209 */ /* 0x000fe20007810000 */
[----:B------:R-:W-:Y:S01]  /*40c0*/  FMUL.FTZ R52, R52, UR10 ;  /* 0x0000000a34347c20 */ /* 0x000fe20008410000 */
[----:B------:R-:W-:Y:S01]  /*40d0*/  ISETP.GT.AND P5, PT, R4, 0x8, PT ;  /* 0x000000080400780c */ /* 0x000fe20003fa4270 */
[----:B------:R-:W-:Y:S01]  /*40e0*/  FMUL.FTZ R53, R53, UR10 ;  /* 0x0000000a35357c20 */ /* 0x000fe20008410000 */
[----:B------:R-:W-:Y:S01]  /*40f0*/  FMNMX.FTZ R9, R31, R10, !PT ;  /* 0x0000000a1f097209 */ /* 0x000fe20007810000 */
[----:B------:R0:W3:Y:S01]  /*4100*/  MUFU.TANH R13, R35 ;  /* 0x00000023000d7308 */ /* 0x0000e20000002400 */
[----:B-----5:R-:W-:Y:S01]  /*4110*/  FSEL R34, R11, -INF , P3 ;  /* 0xff8000000b227808 */ /* 0x020fe20001800000 */
[----:B------:R-:W-:Y:S01]  /*4120*/  ULDC UR10, c[0x0][0x988] ;  /* 0x00026200000a7ab9 */ /* 0x000fe20000000800 */
[----:B------:R-:W-:-:S02]  /*4130*/  ISETP.GT.AND P3, PT, R6, 0x11, PT ;  /* 0x000000110600780c */ /* 0x000fc40003f64270 */
[----:B------:R-:W-:-:S03]  /*4140*/  FMNMX.FTZ R10, R34, R9, !PT ;  /* 0x00000009220a7209 */ /* 0x000fc60007810000 */
[----:B------:R3:W4:Y:S01]  /*4150*/  MUFU.TANH R14, R38 ;  /* 0x00000026000e7308 */ /* 0x0007220000002400 */
[----:B0-----:R-:W-:Y:S02]  /*4160*/  FSEL R35, R12, -INF , P4 ;  /* 0xff8000000c237808 */ /* 0x001fe40002000000 */
[----:B------:R-:W-:Y:S02]  /*4170*/  ISETP.GT.AND P4, PT, R6, 0x18, PT ;  /* 0x000000180600780c */ /* 0x000fe40003f84270 */
[----:B------:R-:W-:-:S03]  /*4180*/  FMNMX.FTZ R9, R35, R10, !PT ;  /* 0x0000000a23097209 */ /* 0x000fc60007810000 */
[----:B------:R4:W0:Y:S01]  /*4190*/  MUFU.TANH R15, R39 ;  /* 0x00000027000f7308 */ /* 0x0008220000002400 */
[----:B---3--:R-:W-:Y:S02]  /*41a0*/  FSEL R38, R13, -INF , P3 ;  /* 0xff8000000d267808 */ /* 0x008fe40001800000 */
[----:B------:R-:W-:Y:S02]  /*41b0*/  ISETP.GT.AND P3, PT, R6, 0x19, PT ;  /* 0x000000190600780c */ /* 0x000fe40003f64270 */
[----:B------:R-:W-:-:S03]  /*41c0*/  FMNMX.FTZ R10, R38, R9, !PT ;  /* 0x00000009260a7209 */ /* 0x000fc60007810000 */
[----:B------:R0:W3:Y:S01]  /*41d0*/  MUFU.TANH R20, R42 ;  /* 0x0000002a00147308 */ /* 0x0000e20000002400 */
[----:B----4-:R-:W-:Y:S02]  /*41e0*/  FSEL R39, R14, -INF , P4 ;  /* 0xff8000000e277808 */ /* 0x010fe40002000000 */
[----:B------:R-:W-:Y:S02]  /*41f0*/  ISETP.GT.AND P4, PT, R6, 0x20, PT ;  /* 0x000000200600780c */ /* 0x000fe40003f84270 */
        /* <DEDUP_REMOVED lines=29> */
[----:B------:R-:W0:Y:S01]  /*43d0*/  MUFU.TANH R24, R24 ;  /* 0x0000001800187308 */ /* 0x000e220000002400 */
[----:B---3--:R-:W-:Y:S02]  /*43e0*/  FSEL R55, R13, -INF , P4 ;  /* 0xff8000000d377808 */ /* 0x008fe40002000000 */
[----:B------:R-:W-:Y:S02]  /*43f0*/  ISETP.GT.AND P4, PT, R4, 0x1, PT ;  /* 0x000000010400780c */ /* 0x000fe40003f84270 */
[----:B------:R-:W-:-:S03]  /*4400*/  FMNMX.FTZ R9, R55, R6, !PT ;  /* 0x0000000637097209 */ /* 0x000fc60007810000 */
[----:B------:R-:W3:Y:S01]  /*4410*/  MUFU.TANH R10, R25 ;  /* 0x00000019000a7308 */ /* 0x000ee20000002400 */
[----:B----4-:R-:W-:Y:S02]  /*4420*/  FSEL R56, R56, -INF , P3 ;  /* 0xff80000038387808 */ /* 0x010fe40001800000 */
[----:B------:R-:W-:Y:S02]  /*4430*/  ISETP.GT.AND P3, PT, R4, RZ, PT ;  /* 0x000000ff0400720c */ /* 0x000fe40003f64270 */
[----:B------:R-:W-:-:S03]  /*4440*/  FMNMX.FTZ R9, R56, R9, !PT ;  /* 0x0000000938097209 */ /* 0x000fc60007810000 */
[----:B------:R-:W-:Y:S01]  /*4450*/  MUFU.TANH R28, R28 ;  /* 0x0000001c001c7308 */ /* 0x000fe20000002400 */
[----:B0-----:R-:W-:Y:S01]  /*4460*/  FSEL R3, R24, -INF , P3 ;  /* 0xff80000018037808 */ /* 0x001fe20001800000 */
[----:B------:R-:W0:Y:S01]  /*4470*/  SHFL.BFLY PT, R6, R9, 0x2, 0x1f ;  /* 0x0c401f0009067f89 */ /* 0x000e2200000e0000 */
[----:B------:R-:W-:-:S05]  /*4480*/  ISETP.GT.AND P3, PT, R4, 0x9, PT ;  /* 0x000000090400780c */ /* 0x000fca0003f64270 */
[----:B------:R-:W4:Y:S01]  /*4490*/  MUFU.TANH R11, R29 ;  /* 0x0000001d000b7308 */ /* 0x000f220000002400 */
[----:B---3--:R-:W-:Y:S02]  /*44a0*/  FSEL R10, R10, -INF , P4 ;  /* 0xff8000000a0a7808 */ /* 0x008fe40002000000 */
[----:B------:R-:W-:-:S05]  /*44b0*/  ISETP.GT.AND P4, PT, R4, 0x10, PT ;  /* 0x000000100400780c */ /* 0x000fca0003f84270 */
[----:B------:R-:W3:Y:S08]  /*44c0*/  MUFU.TANH R12, R32 ;  /* 0x00000020000c7308 */ /* 0x000ef00000002400 */
[----:B------:R-:W5:Y:S01]  /*44d0*/  MUFU.TANH R13, R33 ;  /* 0x00000021000d7308 */ /* 0x000f620000002400 */
[----:B----4-:R-:W-:Y:S02]  /*44e0*/  FSEL R11, R11, -INF , P3 ;  /* 0xff8000000b0b7808 */ /* 0x010fe40001800000 */
[----:B0-----:R-:W-:-:S02]  /*44f0*/  FMNMX.FTZ R6, R9, R6, !PT ;  /* 0x0000000609067209 */ /* 0x001fc40007810000 */
[----:B------:R-:W-:-:S03]  /*4500*/  ISETP.GT.AND P3, PT, R4, 0x11, PT ;  /* 0x000000110400780c */ /* 0x000fc60003f64270 */
[----:B------:R-:W0:Y:S01]  /*4510*/  SHFL.BFLY PT, R9, R6, 0x1, 0x1f ;  /* 0x0c201f0006097f89 */ /* 0x000e2200000e0000 */
[----:B------:R-:W4:Y:S01]  /*4520*/  MUFU.TANH R14, R36 ;  /* 0x00000024000e7308 */ /* 0x000f220000002400 */
[----:B---3--:R-:W-:Y:S02]  /*4530*/  FSEL R12, R12, -INF , P4 ;  /* 0xff8000000c0c7808 */ /* 0x008fe40002000000 */
[----:B------:R-:W-:-:S05]  /*4540*/  ISETP.GT.AND P4, PT, R4, 0x18, PT ;  /* 0x000000180400780c */ /* 0x000fca0003f84270 */
[----:B------:R-:W-:Y:S01]  /*4550*/  MUFU.TANH R37, R37 ;  /* 0x0000002500257308 */ /* 0x000fe20000002400 */
[----:B-----5:R-:W-:Y:S02]  /*4560*/  FSEL R13, R13, -INF , P3 ;  /* 0xff8000000d0d7808 */ /* 0x020fe40001800000 */
[----:B------:R-:W-:-:S05]  /*4570*/  ISETP.GT.AND P3, PT, R4, 0x19, PT ;  /* 0x000000190400780c */ /* 0x000fca0003f64270 */
[----:B------:R-:W3:Y:S01]  /*4580*/  MUFU.TANH R20, R40 ;  /* 0x0000002800147308 */ /* 0x000ee20000002400 */
[----:B----4-:R-:W-:Y:S02]  /*4590*/  FSEL R14, R14, -INF , P4 ;  /* 0xff8000000e0e7808 */ /* 0x010fe40002000000 */
[----:B------:R-:W-:Y:S02]  /*45a0*/  ISETP.GT.AND P4, PT, R4, 0x28, PT ;  /* 0x000000280400780c */ /* 0x000fe40003f84270 */
[----:B0-----:R-:W-:-:S03]  /*45b0*/  FMNMX.FTZ R5, R6, R9, !PT ;  /* 0x0000000906057209 */ /* 0x001fc60007810000 */
[----:B------:R-:W0:Y:S01]  /*45c0*/  MUFU.TANH R41, R41 ;  /* 0x0000002900297308 */ /* 0x000e220000002400 */
[----:B------:R-:W-:Y:S02]  /*45d0*/  FSEL R9, R28, -INF , P5 ;  /* 0xff8000001c097808 */ /* 0x000fe40002800000 */
[----:B------:R-:W-:Y:S02]  /*45e0*/  FMNMX.FTZ R6, R3, R10, !PT ;  /* 0x0000000a03067209 */ /* 0x000fe40007810000 */
[----:B------:R-:W-:Y:S02]  /*45f0*/  ISETP.GT.AND P5, PT, R4, 0x21, PT ;  /* 0x000000210400780c */ /* 0x000fe40003fa4270 */
[----:B------:R-:W-:Y:S01]  /*4600*/  FMNMX.FTZ R6, R9, R6, !PT ;  /* 0x0000000609067209 */ /* 0x000fe20007810000 */
[----:B------:R-:W4:Y:S01]  /*4610*/  MUFU.TANH R44, R44 ;  /* 0x0000002c002c7308 */ /* 0x000f220000002400 */
[----:B---3--:R-:W-:Y:S02]  /*4620*/  FSEL R20, R20, -INF , P6 ;  /* 0xff80000014147808 */ /* 0x008fe40003000000 */
[----:B------:R-:W-:-:S02]  /*4630*/  FMNMX.FTZ R15, R11, R6, !PT ;  /* 0x000000060b0f7209 */ /* 0x000fc40007810000 */
[----:B------:R-:W-:Y:S02]  /*4640*/  ISETP.GT.AND P6, PT, R4, 0x30, PT ;  /* 0x000000300400780c */ /* 0x000fe40003fc4270 */
[----:B------:R-:W-:Y:S01]  /*4650*/  FMNMX.FTZ R6, R12, R15, !PT ;  /* 0x0000000f0c067209 */ /* 0x000fe20007810000 */
[----:B------:R-:W3:Y:S01]  /*4660*/  MUFU.TANH R45, R45 ;  /* 0x0000002d002d7308 */ /* 0x000ee20000002400 */
[----:B------:R-:W-:Y:S02]  /*4670*/  FSEL R15, R37, -INF , P3 ;  /* 0xff800000250f7808 */ /* 0x000fe40001800000 */
[----:B------:R-:W-:Y:S02]  /*4680*/  FMNMX.FTZ R21, R13, R6, !PT ;  /* 0x000000060d157209 */ /* 0x000fe40007810000 */
[----:B------:R-:W-:Y:S02]  /*4690*/  ISETP.GT.AND P3, PT, R4, 0x29, PT ;  /* 0x000000290400780c */ /* 0x000fe40003f64270 */
[----:B------:R-:W-:Y:S01]  /*46a0*/  FMNMX.FTZ R6, R14, R21, !PT ;  /* 0x000000150e067209 */ /* 0x000fe20007810000 */
[----:B------:R-:W5:Y:S01]  /*46b0*/  MUFU.TANH R26, R48 ;  /* 0x00000030001a7308 */ /* 0x000f620000002400 */
[----:B0-----:R-:W-:-:S02]  /*46c0*/  FSEL R21, R41, -INF , P5 ;  /* 0xff80000029157808 */ /* 0x001fc40002800000 */
[----:B------:R-:W-:Y:S02]  /*46d0*/  FMNMX.FTZ R25, R15, R6, !PT ;  /* 0x000000060f197209 */ /* 0x000fe40007810000 */
[C---:B------:R-:W-:Y:S02]  /*46e0*/  FSETP.NEU.FTZ.AND P5, PT, R5.reuse, -INF , PT ;  /* 0xff8000000500780b */ /* 0x040fe40003fbd000 */
[----:B------:R-:W-:Y:S01]  /*46f0*/  FMNMX.FTZ R6, R20, R25, !PT ;  /* 0x0000001914067209 */ /* 0x000fe20007810000 */
[----:B------:R-:W0:Y:S01]  /*4700*/  MUFU.TANH R49, R49 ;  /* 0x0000003100317308 */ /* 0x000e220000002400 */
[----:B------:R-:W-:Y:S01]  /*4710*/  FMUL.FTZ R25, R5, UR10 ;  /* 0x0000000a05197c20 */ /* 0x000fe20008410000 */
[----:B----4-:R-:W-:Y:S02]  /*4720*/  FSEL R24, R44, -INF , P4 ;  /* 0xff8000002c187808 */ /* 0x010fe40002000000 */
[----:B------:R-:W-:Y:S02]  /*4730*/  FMNMX.FTZ R29, R21, R6, !PT ;  /* 0x00000006151d7209 */ /* 0x000fe40007810000 */
[----:B------:R-:W-:-:S02]  /*4740*/  FSEL R32, R25, RZ, P5 ;  /* 0x000000ff19207208 */ /* 0x000fc40002800000 */
[----:B------:R-:W4:Y:S01]  /*4750*/  MUFU.TANH R52, R52 ;  /* 0x0000003400347308 */ /* 0x000f220000002400 */
[----:B---3--:R-:W-:Y:S02]  /*4760*/  FSEL R25, R45, -INF , P3 ;  /* 0xff8000002d197808 */ /* 0x008fe40001800000 */
[----:B------:R-:W-:Y:S01]  /*4770*/  FMNMX.FTZ R6, R24, R29, !PT ;  /* 0x0000001d18067209 */ /* 0x000fe20007810000 */
[--C-:B------:R-:W-:Y:S01]  /*4780*/  FFMA.FTZ R33, R27, UR10, -R32.reuse ;  /* 0x0000000a1b217c23 */ /* 0x100fe20008010820 */
[----:B------:R-:W-:Y:S01]  /*4790*/  ISETP.GT.AND P3, PT, R4, 0x31, PT ;  /* 0x000000310400780c */ /* 0x000fe20003f64270 */
[--C-:B------:R-:W-:Y:S01]  /*47a0*/  FFMA.FTZ R30, R30, UR10, -R32.reuse ;  /* 0x0000000a1e1e7c23 */ /* 0x100fe20008010820 */
[----:B-----5:R-:W-:Y:S01]  /*47b0*/  FSEL R26, R26, -INF , P6 ;  /* 0xff8000001a1a7808 */ /* 0x020fe20003000000 */
[----:B------:R-:W3:Y:S01]  /*47c0*/  MUFU.TANH R28, R53 ;  /* 0x00000035001c7308 */ /* 0x000ee20000002400 */
[----:B------:R-:W-:Y:S01]  /*47d0*/  FMNMX.FTZ R29, R25, R6, !PT ;  /* 0x00000006191d7209 */ /* 0x000fe20007810000 */
[--C-:B------:R-:W-:Y:S01]  /*47e0*/  FFMA.FTZ R31, R31, UR10, -R32.reuse ;  /* 0x0000000a1f1f7c23 */ /* 0x100fe20008010820 */
[----:B------:R-:W-:Y:S01]  /*47f0*/  ISETP.GT.AND P4, PT, R4, 0x38, PT ;  /* 0x000000380400780c */ /* 0x000fe20003f84270 */
[--C-:B------:R-:W-:Y:S01]  /*4800*/  FFMA.FTZ R34, R34, UR10, -R32.reuse ;  /* 0x0000000a22227c23 */ /* 0x100fe20008010820 */
[----:B0-----:R-:W-:Y:S01]  /*4810*/  FSEL R27, R49, -INF , P3 ;  /* 0xff800000311b7808 */ /* 0x001fe20001800000 */
[--C-:B------:R-:W-:Y:S01]  /*4820*/  FFMA.FTZ R35, R35, UR10, -R32.reuse ;  /* 0x0000000a23237c23 */ /* 0x100fe20008010820 */
[----:B------:R-:W-:Y:S01]  /*4830*/  FMNMX.FTZ R6, R26, R29, !PT ;  /* 0x0000001d1a067209 */ /* 0x000fe20007810000 */
[----:B------:R-:W-:Y:S01]  /*4840*/  MUFU.EX2 R36, R30 ;  /* 0x0000001e00247308 */ /* 0x000fe20000000800 */
[----:B------:R-:W-:Y:S01]  /*4850*/  ISETP.GT.AND P3, PT, R4, 0x39, PT ;  /* 0x000000390400780c */ /* 0x000fe20003f64270 */
[--C-:B------:R-:W-:Y:S01]  /*4860*/  FFMA.FTZ R38, R38, UR10, -R32.reuse ;  /* 0x0000000a26267c23 */ /* 0x100fe20008010820 */
[----:B----4-:R-:W-:Y:S01]  /*4870*/  FSEL R4, R52, -INF , P4 ;  /* 0xff80000034047808 */ /* 0x010fe20002000000 */
[--C-:B------:R-:W-:Y:S01]  /*4880*/  FFMA.FTZ R39, R39, UR10, -R32.reuse ;  /* 0x0000000a27277c23 */ /* 0x100fe20008010820 */
[----:B------:R-:W-:Y:S01]  /*4890*/  FMNMX.FTZ R29, R27, R6, !PT ;  /* 0x000000061b1d7209 */ /* 0x000fe20007810000 */
[--C-:B------:R-:W-:Y:S01]  /*48a0*/  FFMA.FTZ R42, R42, UR10, -R32.reuse ;  /* 0x0000000a2a2a7c23 */ /* 0x100fe20008010820 */
[--C-:B------:R-:W-:Y:S01]  /*48b0*/  FFMA.FTZ R43, R43, UR10, -R32.reuse ;  /* 0x0000000a2b2b7c23 */ /* 0x100fe20008010820 */
[----:B------:R-:W0:Y:S01]  /*48c0*/  MUFU.EX2 R33, R33 ;  /* 0x0000002100217308 */ /* 0x000e220000000800 */
[----:B---3--:R-:W-:Y:S01]  /*48d0*/  FSEL R28, R28, -INF , P3 ;  /* 0xff8000001c1c7808 */ /* 0x008fe20001800000 */
        /* <DEDUP_REMOVED lines=9> */
[----:B------:R-:W-:Y:S01]  /*4970*/  FFMA.FTZ R32, R56, UR10, -R32 ;  /* 0x0000000a38207c23 */ /* 0x000fe20008010820 */
[----:B------:R-:W3:Y:S04]  /*4980*/  SHFL.BFLY PT, R6, R29, 0x2, 0x1f ;  /* 0x0c401f001d067f89 */ /* 0x000ee800000e0000 */
[----:B------:R-:W-:Y:S01]  /*4990*/  MUFU.EX2 R34, R34 ;  /* 0x0000002200227308 */ /* 0x000fe20000000800 */
[----:B0-----:R-:W-:-:S07]  /*49a0*/  F2FP.F16.F32.PACK_AB R153, R36, R33 ;  /* 0x000000212499723e */ /* 0x001fce00000000ff */
[----:B------:R-:W-:Y:S08]  /*49b0*/  MUFU.EX2 R35, R35 ;  /* 0x0000002300237308 */ /* 0x000ff00000000800 */
[----:B------:R-:W0:Y:S01]  /*49c0*/  MUFU.EX2 R38, R38 ;  /* 0x0000002600267308 */ /* 0x000e220000000800 */
[----:B---3--:R-:W-:-:S07]  /*49d0*/  FMNMX.FTZ R30, R29, R6, !PT ;  /* 0x000000061d1e7209 */ /* 0x008fce0007810000 */
[----:B------:R-:W-:Y:S01]  /*49e0*/  MUFU.EX2 R39, R39 ;  /* 0x0000002700277308 */ /* 0x000fe20000000800 */
[----:B------:R-:W3:Y:S07]  /*49f0*/  SHFL.BFLY PT, R29, R30, 0x1, 0x1f ;  /* 0x0c201f001e1d7f89 */ /* 0x000eee00000e0000 */
[----:B------:R-:W4:Y:S01]  /*4a00*/  MUFU.EX2 R42, R42 ;  /* 0x0000002a002a7308 */ /* 0x000f220000000800 */
[----:B0-----:R-:W-:-:S07]  /*4a10*/  F2FP.F16.F32.PACK_AB R157, R38, R35 ;  /* 0x00000023269d723e */ /* 0x001fce00000000ff */
[----:B------:R-:W-:Y:S08]  /*4a20*/  MUFU.EX2 R43, R43 ;  /* 0x0000002b002b7308 */ /* 0x000ff00000000800 */
[----:B------:R-:W0:Y:S01]  /*4a30*/  MUFU.EX2 R46, R46 ;  /* 0x0000002e002e7308 */ /* 0x000e220000000800 */
[----:B---3--:R-:W-:Y:S02]  /*4a40*/  FMNMX.FTZ R6, R30, R29, !PT ;  /* 0x0000001d1e067209 */ /* 0x008fe40007810000 */
[----:B----4-:R-:W-:-:S02]  /*4a50*/  F2FP.F16.F32.PACK_AB R159, R42, R39 ;  /* 0x000000272a9f723e */ /* 0x010fc400000000ff */
        /* <DEDUP_REMOVED lines=8> */
[----:B------:R3:W-:Y:S01]  /*4ae0*/  MUFU.EX2 R152, R3 ;  /* 0x0000000300987308 */ /* 0x0007e20000000800 */
[--C-:B------:R-:W-:Y:S01]  /*4af0*/  FFMA.FTZ R12, R12, UR10, -R29.reuse ;  /* 0x0000000a0c0c7c23 */ /* 0x100fe2000801081d */
[--C-:B------:R-:W-:Y:S01]  /*4b00*/  FFMA.FTZ R13, R13, UR10, -R29.reuse ;  /* 0x0000000a0d0d7c23 */ /* 0x100fe2000801081d */
[--C-:B------:R-:W-:Y:S01]  /*4b10*/  FFMA.FTZ R14, R14, UR10, -R29.reuse ;  /* 0x0000000a0e0e7c23 */ /* 0x100fe2000801081d */
[--C-:B------:R-:W-:Y:S01]  /*4b20*/  FFMA.FTZ R15, R15, UR10, -R29.reuse ;  /* 0x0000000a0f0f7c23 */ /* 0x100fe2000801081d */
[--C-:B------:R-:W-:Y:S01]  /*4b30*/  FFMA.FTZ R20, R20, UR10, -R29.reuse ;  /* 0x0000000a14147c23 */ /* 0x100fe2000801081d */
[--C-:B------:R-:W-:Y:S01]  /*4b40*/  FFMA.FTZ R21, R21, UR10, -R29.reuse ;  /* 0x0000000a15157c23 */ /* 0x100fe2000801081d */
[----:B------:R-:W-:Y:S01]  /*4b50*/  FFMA.FTZ R24, R24, UR10, -R29 ;  /* 0x0000000a18187c23 */ /* 0x000fe2000801081d */
[----:B------:R4:W5:Y:S01]  /*4b60*/  MUFU.EX2 R31, R10 ;  /* 0x0000000a001f7308 */ /* 0x0009620000000800 */
[----:B---3--:R-:W-:-:S02]  /*4b70*/  @!P1 VIADD R3, R7, 0x28c40 ;  /* 0x00028c4007039836 */ /* 0x008fc40000000000 */
[--C-:B------:R-:W-:Y:S01]  /*4b80*/  FFMA.FTZ R25, R25, UR10, -R29.reuse ;  /* 0x0000000a19197c23 */ /* 0x100fe2000801081d */
[--C-:B------:R-:W-:Y:S01]  /*4b90*/  FFMA.FTZ R26, R26, UR10, -R29.reuse ;  /* 0x0000000a1a1a7c23 */ /* 0x100fe2000801081d */
[--C-:B------:R-:W-:Y:S01]  /*4ba0*/  FFMA.FTZ R27, R27, UR10, -R29.reuse ;  /* 0x0000000a1b1b7c23 */ /* 0x100fe2000801081d */
[----:B------:R-:W-:Y:S01]  /*4bb0*/  FFMA.FTZ R4, R4, UR10, -R29 ;  /* 0x0000000a04047c23 */ /* 0x000fe2000801081d */
[----:B------:R-:W-:Y:S01]  /*4bc0*/  @!P1 PRMT R3, RZ, 0x654, R3 ;  /* 0x00000654ff039816 */ /* 0x000fe20000000003 */
[----:B------:R-:W-:Y:S01]  /*4bd0*/  FFMA.FTZ R28, R28, UR10, -R29 ;  /* 0x0000000a1c1c7c23 */ /* 0x000fe2000801081d */
[----:B------:R-:W3:Y:S01]  /*4be0*/  MUFU.EX2 R9, R9 ;  /* 0x0000000900097308 */ /* 0x000ee20000000800 */
[----:B----4-:R-:W-:Y:S01]  /*4bf0*/  FADD.FTZ R10, R33, R36 ;  /* 0x00000024210a7221 */ /* 0x010fe20000010000 */
[----:B------:R4:W-:Y:S01]  /*4c00*/  @!P1 SYNCS.ARRIVE.TRANS64.RED.A1T0 RZ, [R3+URZ], RZ ;  /* 0x000000ff03ff99a7 */ /* 0x0009e2000810043f */
[----:B0-----:R-:W-:-:S05]  /*4c10*/  F2FP.F16.F32.PACK_AB R161, R46, R43 ;  /* 0x0000002b2ea1723e */ /* 0x001fca00000000ff */
[----:B------:R0:W1:Y:S08]  /*4c20*/  MUFU.EX2 R154, R11 ;  /* 0x0000000b009a7308 */ /* 0x0000700000000800 */
[----:B------:R-:W2:Y:S01]  /*4c30*/  MUFU.EX2 R12, R12 ;  /* 0x0000000c000c7308 */ /* 0x000ea20000000800 */
[----:B0-----:R-:W-:Y:S01]  /*4c40*/  FADD.FTZ R11, R155, R10 ;  /* 0x0000000a9b0b7221 */ /* 0x001fe20000010000 */
[----:B-----5:R-:W-:Y:S01]  /*4c50*/  FADD.FTZ R10, R152, R31 ;  /* 0x0000001f980a7221 */ /* 0x020fe20000010000 */
[----:B------:R-:W-:-:S02]  /*4c60*/  F2FP.F16.F32.PACK_AB R155, R34, R155 ;  /* 0x0000009b229b723e */ /* 0x000fc400000000ff */
[----:B------:R-:W-:Y:S01]  /*4c70*/  FADD.FTZ R30, R34, R11 ;  /* 0x0000000b221e7221 */ /* 0x000fe20000010000 */
[----:B---3--:R-:W-:Y:S01]  /*4c80*/  FADD.FTZ R11, R9, R10 ;  /* 0x0000000a090b7221 */ /* 0x008fe20000010000 */
[----:B------:R-:W-:Y:S01]  /*4c90*/  F2FP.F16.F32.PACK_AB R152, R31, R152 ;  /* 0x000000981f98723e */ /* 0x000fe200000000ff */
[----:B------:R-:W4:Y:S01]  /*4ca0*/  MUFU.EX2 R13, R13 ;  /* 0x0000000d000d7308 */ /* 0x000f220000000800 */
[----:B------:R-:W-:Y:S01]  /*4cb0*/  FADD.FTZ R37, R35, R30 ;  /* 0x0000001e23257221 */ /* 0x000fe20000010000 */
[C---:B-1----:R-:W-:Y:S01]  /*4cc0*/  FADD.FTZ R11, R154.reuse, R11 ;  /* 0x0000000b9a0b7221 */ /* 0x042fe20000010000 */
[----:B------:R-:W-:Y:S01]  /*4cd0*/  F2FP.F16.F32.PACK_AB R154, R154, R9 ;  /* 0x000000099a9a723e */ /* 0x000fe200000000ff */
[----:B------:R-:W-:Y:S01]  /*4ce0*/  BAR.SYNC.DEFER_BLOCKING 0xf, 0x100 ;  /* 0x03c4000000007b1d */ /* 0x000fe20000010000 */
[----:B------:R-:W-:Y:S01]  /*4cf0*/  FADD.FTZ R30, R38, R37 ;  /* 0x00000025261e7221 */ /* 0x000fe20000010000 */
[----:B--2---:R-:W-:-:S04]  /*4d00*/  FADD.FTZ R10, R12, R11 ;  /* 0x0000000b0c0a7221 */ /* 0x004fc80000010000 */
[----:B------:R-:W0:Y:S01]  /*4d10*/  MUFU.EX2 R14, R14 ;  /* 0x0000000e000e7308 */ /* 0x000e220000000800 */
[----:B------:R-:W-:-:S04]  /*4d20*/  FADD.FTZ R11, R39, R30 ;  /* 0x0000001e270b7221 */ /* 0x000fc80000010000 */
[----:B------:R-:W-:Y:S01]  /*4d30*/  FADD.FTZ R30, R42, R11 ;  /* 0x0000000b2a1e7221 */ /* 0x000fe20000010000 */
[----:B----4-:R-:W-:Y:S02]  /*4d40*/  FADD.FTZ R3, R13, R10 ;  /* 0x0000000a0d037221 */ /* 0x010fe40000010000 */
[----:B------:R-:W1:Y:S01]  /*4d50*/  MUFU.EX2 R15, R15 ;  /* 0x0000000f000f7308 */ /* 0x000e620000000800 */
[----:B------:R-:W-:Y:S01]  /*4d60*/  FADD.FTZ R29, R43, R30 ;  /* 0x0000001e2b1d7221 */ /* 0x000fe20000010000 */
[----:B------:R-:W-:-:S03]  /*4d70*/  F2FP.F16.F32.PACK_AB R156, R13, R12 ;  /* 0x0000000c0d9c723e */ /* 0x000fc600000000ff */
[----:B------:R-:W-:-:S03]  /*4d80*/  FADD.FTZ R30, R46, R29 ;  /* 0x0000001d2e1e7221 */ /* 0x000fc60000010000 */
[----:B------:R-:W2:Y:S01]  /*4d90*/  MUFU.EX2 R20, R20 ;  /* 0x0000001400147308 */ /* 0x000ea20000000800 */
[----:B0-----:R-:W-:Y:S01]  /*4da0*/  FADD.FTZ R10, R14, R3 ;  /* 0x000000030e0a7221 */ /* 0x001fe20000010000 */
[----:B------:R0:W-:Y:S06]  /*4db0*/  STSM.16.M88.4 [R19+0x26800], R152 ;  /* 0x0268009813007844 */ /* 0x0001ec0000000200 */
[----:B------:R-:W3:Y:S01]  /*4dc0*/  MUFU.EX2 R21, R21 ;  /* 0x0000001500157308 */ /* 0x000ee20000000800 */
[C---:B-1----:R-:W-:Y:S01]  /*4dd0*/  FADD.FTZ R11, R15.reuse, R10 ;  /* 0x0000000a0f0b7221 */ /* 0x042fe20000010000 */
[----:B------:R-:W-:-:S05]  /*4de0*/  F2FP.F16.F32.PACK_AB R158, R15, R14 ;  /* 0x0000000e0f9e723e */ /* 0x000fca00000000ff */
[----:B------:R0:W-:Y:S01]  /*4df0*/  STSM.16.M88.4 [R22], R156 ;  /* 0x0000009c16007844 */ /* 0x0001e20000000200 */
[----:B------:R-:W1:Y:S01]  /*4e00*/  MUFU.EX2 R24, R24 ;  /* 0x0000001800187308 */ /* 0x000e620000000800 */
[----:B--2---:R-:W-:Y:S01]  /*4e10*/  FADD.FTZ R10, R20, R11 ;  /* 0x0000000b140a7221 */ /* 0x004fe20000010000 */
[----:B------:R-:W-:-:S06]  /*4e20*/  FADD.FTZ R11, R47, R30 ;  /* 0x0000001e2f0b7221 */ /* 0x000fcc0000010000 */
[----:B------:R-:W2:Y:S01]  /*4e30*/  MUFU.EX2 R50, R50 ;  /* 0x0000003200327308 */ /* 0x000ea20000000800 */
[C---:B---3--:R-:W-:Y:S01]  /*4e40*/  FADD.FTZ R9, R21.reuse, R10 ;  /* 0x0000000a15097221 */ /* 0x048fe20000010000 */
[----:B------:R-:W-:-:S06]  /*4e50*/  F2FP.F16.F32.PACK_AB R160, R21, R20 ;  /* 0x0000001415a0723e */ /* 0x000fcc00000000ff */
[----:B------:R-:W3:Y:S01]  /*4e60*/  MUFU.EX2 R25, R25 ;  /* 0x0000001900197308 */ /* 0x000ee20000000800 */
[----:B-1----:R-:W-:-:S07]  /*4e70*/  FADD.FTZ R10, R24, R9 ;  /* 0x00000009180a7221 */ /* 0x002fce0000010000 */
[----:B------:R-:W-:Y:S01]  /*4e80*/  MUFU.EX2 R51, R51 ;  /* 0x0000003300337308 */ /* 0x000fe20000000800 */
[C---:B--2---:R-:W-:Y:S01]  /*4e90*/  F2FP.F16.F32.PACK_AB R163, R50.reuse, R47 ;  /* 0x0000002f32a3723e */ /* 0x044fe200000000ff */
[----:B------:R-:W-:-:S06]  /*4ea0*/  FADD.FTZ R50, R50, R11 ;  /* 0x0000000b32327221 */ /* 0x000fcc0000010000 */
[----:B------:R-:W1:Y:S01]  /*4eb0*/  MUFU.EX2 R54, R54 ;  /* 0x0000003600367308 */ /* 0x000e620000000800 */
[C---:B---3--:R-:W-:Y:S01]  /*4ec0*/  F2FP.F16.F32.PACK_AB R162, R25.reuse, R24 ;  /* 0x0000001819a2723e */ /* 0x048fe200000000ff */
[----:B------:R-:W-:-:S04]  /*4ed0*/  FADD.FTZ R25, R25, R10 ;  /* 0x0000000a19197221 */ /* 0x000fc80000010000 */
[----:B------:R0:W-:Y:S02]  /*4ee0*/  STSM.16.M88.4 [R184], R160 ;  /* 0x000000a0b8007844 */ /* 0x0001e40000000200 */
        /* <DEDUP_REMOVED lines=13> */
[----:B------:R-:W-:Y:S01]  /*4fc0*/  FADD.FTZ R55, R55, R54 ;  /* 0x0000003637377221 */ /* 0x000fe20000010000 */
[----:B--2---:R-:W-:Y:S01]  /*4fd0*/  FADD.FTZ R10, R4, R27 ;  /* 0x0000001b040a7221 */ /* 0x004fe20000010000 */
[----:B---3--:R-:W-:-:S02]  /*4fe0*/  F2FP.F16.F32.PACK_AB R166, R3, R4 ;  /* 0x0000000403a6723e */ /* 0x008fc400000000ff */
[----:B------:R-:W-:Y:S01]  /*4ff0*/  FADD.FTZ R4, R32, R55 ;  /* 0x0000003720047221 */ /* 0x000fe20000010000 */
[----:B------:R-:W-:Y:S02]  /*5000*/  FADD.FTZ R3, R3, R10 ;  /* 0x0000000a03037221 */ /* 0x000fe40000010000 */
[----:B------:R0:W-:Y:S01]  /*5010*/  STSM.16.M88.4 [R23], R164 ;  /* 0x000000a417007844 */ /* 0x0001e20000000200 */
[----:B------:R-:W-:Y:S05]  /*5020*/  @!P0 BRA `(.L_x_4172) ;  /* 0x0000000000048947 */ /* 0x000fea0003800000 */
[----:B------:R-:W-:Y:S01]  /*5030*/  BPT.TRAP 0x1 ;  /* 0x000000040000795c */ /* 0x000fe20000300000 */
.L_x_4172:
[----:B------:R1:W2:Y:S01]  /*5040*/  SYNCS.PHASECHK.TRANS64.TRYWAIT P3, [R7+URZ+0x28c50], R8 ;  /* 0x028c5008070075a7 */ /* 0x0002a2000806017f */
[----:B------:R-:W-:Y:S05]  /*5050*/  @!P0 BRA `(.L_x_4173) ;  /* 0x0000000000048947 */ /* 0x000fea0003800000 */
[----:B------:R-:W-:Y:S01]  /*5060*/  BPT.TRAP 0x1 ;  /* 0x000000040000795c */ /* 0x000fe20000300000 */
.L_x_4173:
[----:B--2---:R-:W-:Y:S05]  /*5070*/  @P3 BRA `(.L_x_4174) ;  /* 0x0000000000083947 */ /* 0x004fea0003800000 */
[----:B------:R-:W2:Y:S02]  /*5080*/  SYNCS.PHASECHK.TRANS64.TRYWAIT P3, [R7+URZ+0x28c50], R8 ;  /* 0x028c5008070075a7 */ /* 0x000ea4000806017f */
[----:B--2---:R-:W-:Y:S05]  /*5090*/  @!P3 BRA `(.L_x_4175) ;  /* 0x000000cc0074b947 */ /* 0x004fea0003800000 */
.L_x_4174:
[----:B------:R-:W-:Y:S01]  /*50a0*/  ULEA UR11, UR36, UR48, 0xc ;  /* 0x00000030240b7291 */ /* 0x000fe2000f8e603f */
[----:B------:R-:W-:Y:S01]  /*50b0*/  WARPGROUP.ARRIVE ;  /* 0x00000000000079c5 */ /* 0x000fe20000000000 */
[----:B------:R-:W-:Y:S01]  /*50c0*/  UMOV UR7, 0x40000040 ;  /* 0x4000004000077882 */ /* 0x000fe20000000000 */
[----:B------:R-:W-:Y:S01]  /*50d0*/  @UP0 ULDC UR18, c[0x0][0x450] ;  /* 0x0001140000120ab9 */ /* 0x000fe20000000800 */
[----:B------:R-:W-:Y:S01]  /*50e0*/  UIMAD UR14, UR49, UR14, -UR15 ;  /* 0x0000000e310e72a4 */ /* 0x000fe2000f8e0a0f */
[----:B-12---:R-:W-:Y:S01]  /*50f0*/  @!P1 VIADD R7, R7, 0x28c60 ;  /* 0x00028c6007079836 */ /* 0x006fe20000000000 */
[----:B------:R-:W-:Y:S01]  /*5100*/  UIADD3 UR21, UR50, -0x2, URZ ;  /* 0xfffffffe32157890 */ /* 0x000fe2000fffe03f */
        /* <DEDUP_REMOVED lines=25> */
[----:B------:R-:W-:-:S04]  /*52a0*/  UIADD3 UR14, UR14, UR11, URZ ;  /* 0x0000000b0e0e7290 */ /* 0x000fc8000fffe03f */
[----:B------:R-:W-:-:S04]  /*52b0*/  USHF.R.S32.HI UR6, URZ, 0x1f, UR14 ;  /* 0x0000001f3f067899 */ /* 0x000fc8000801140e */
[----:B------:R-:W-:-:S04]  /*52c0*/  ULEA.HI UR6, UR6, UR14, URZ, 0x6 ;  /* 0x0000000e06067291 */ /* 0x000fc8000f8f303f */
[----:B------:R-:W-:-:S04]  /*52d0*/  USHF.R.S32.HI UR6, URZ, 0x6, UR6 ;  /* 0x000000063f067899 */ /* 0x000fc80008011406 */
[----:B------:R-:W-:-:S04]  /*52e0*/  UISETP.LT.AND UP1, UPT, URZ, UR6, UPT ;  /* 0x000000063f00728c */ /* 0x000fc8000bf21270 */
[----:B------:R-:W-:-:S04]  /*52f0*/  USEL UR20, URZ, UR6, !UP1 ;  /* 0x000000063f147287 */ /* 0x000fc8000c800000 */
[----:B------:R-:W-:-:S06]  /*5300*/  UISETP.GE.AND UP1, UPT, UR21, UR20, UPT ;  /* 0x000000141500728c */ /* 0x000fcc000bf26270 */
[----:B------:R-:W-:Y:S01]  /*5310*/  PLOP3.LUT P3, PT, PT, PT, UP1, 0x80, 0x0 ;  /* 0x000000000000781c */ /* 0x000fe20003f6f018 */
        /* <DEDUP_REMOVED lines=12> */
[----:B------:R-:W-:Y:S01]  /*53e0*/  UMOV UR23, UR36 ;  /* 0x0000002400177c82 */ /* 0x000fe20008000000 */
[----:B------:R-:W-:Y:S01]  /*53f0*/  IMAD.MOV.U32 R9, RZ, RZ, R6 ;  /* 0x000000ffff097224 */ /* 0x000fe200078e0006 */
[----:B------:R-:W-:Y:S01]  /*5400*/  ULDC UR24, c[0x0][0x288] ;  /* 0x0000a20000187ab9 */ /* 0x000fe20000000800 */
[----:B------:R-:W-:Y:S01]  /*5410*/  ULDC UR25, c[0x0][0x9d8] ;  /* 0x0002760000197ab9 */ /* 0x000fe20000000800 */
[----:B------:R-:W-:-:S05]  /*5420*/  ULDC UR22, c[0x0][0x988] ;  /* 0x0002620000167ab9 */ /* 0x000fca0000000800 */
.L_x_4185:
[----:B------:R-:W-:-:S04]  /*5430*/  UIADD3 UR36, UR23, 0x1, URZ ;  /* 0x0000000117247890 */ /* 0x000fc8000fffe03f */
[----:B------:R-:W-:-:S04]  /*5440*/  UISETP.NE.AND UP1, UPT, UR36, 0x2, UPT ;  /* 0x000000022400788c */ /* 0x000fc8000bf25270 */
[----:B------:R-:W-:Y:S02]  /*5450*/  USEL UR6, URZ, 0x1, UP1 ;  /* 0x000000013f067887 */ /* 0x000fe40008800000 */
[----:B------:R-:W-:Y:S02]  /*5460*/  USEL UR36, UR36, URZ, UP1 ;  /* 0x0000003f24247287 */ /* 0x000fe40008800000 */
[----:B------:R-:W-:Y:S01]  /*5470*/  ULOP3.LUT UR37, UR37, UR6, URZ, 0x3c, !UPT ;  /* 0x0000000625257292 */ /* 0x000fe2000f8e3c3f */
[----:B--2---:R-:W-:Y:S11]  /*5480*/  @!P0 BRA `(.L_x_4177) ;  /* 0x0000000000048947 */ /* 0x004ff60003800000 */
[----:B------:R-:W-:Y:S01]  /*5490*/  BPT.TRAP 0x1 ;  /* 0x000000040000795c */ /* 0x000fe20000300000 */
.L_x_4177:
[----:B------:R-:W-:Y:S01]  /*54a0*/  ULEA UR26, UR36, UR43, 0x3 ;  /* 0x0000002b241a7291 */ /* 0x000fe2000f8e183f */
[----:B-1----:R-:W-:-:S05]  /*54b0*/  IMAD.U32 R7, RZ, RZ, UR37 ;  /* 0x00000025ff077e24 */ /* 0x002fca000f8e00ff */
[----:B------:R-:W-:-:S04]  /*54c0*/  SHF.L.U32 R7, R7, 0x1f, RZ ;  /* 0x0000001f07077819 */ /* 0x000fc800000006ff */
[----:B------:R1:W2:Y:S01]  /*54d0*/  SYNCS.PHASECHK.TRANS64.TRYWAIT P3, [UR26+0x28c30], R7 ;  /* 0x028c3007ff0075a7 */ /* 0x0002a2000806015a */
[----:B------:R-:W-:Y:S05]  /*54e0*/  @!P0 BRA `(.L_x_4178) ;  /* 0x0000000000048947 */ /* 0x000fea0003800000 */
[----:B------:R-:W-:Y:S01]  /*54f0*/  BPT.TRAP 0x1 ;  /* 0x000000040000795c */ /* 0x000fe20000300000 */
.L_x_4178:
[----:B--2---:R-:W-:Y:S05]  /*5500*/  @P3 BRA `(.L_x_4179) ;  /* 0x0000000000083947 */ /* 0x004fea0003800000 */
[----:B------:R-:W2:Y:S02]  /*5510*/  SYNCS.PHASECHK.TRANS64.TRYWAIT P3, [UR26+0x28c30], R7 ;  /* 0x028c3007ff0075a7 */ /* 0x000ea4000806015a */
[----:B--2---:R-:W-:Y:S05]  /*5520*/  @!P3 BRA `(.L_x_4180) ;  /* 0x000000c80064b947 */ /* 0x004fea0003800000 */
.L_x_4179:
[----:B------:R-:W-:Y:S01]  /*5530*/  R2UR UR18, R0 ;  /* 0x00000000001272ca */ /* 0x000fe200000e0000 */
[----:B0-----:R-:W-:Y:S01]  /*5540*/  WARPGROUP.ARRIVE ;  /* 0x00000000000079c5 */ /* 0x001fe20000000000 */
[----:B------:R-:W-:Y:S01]  /*5550*/  UMOV UR19, 0x40000040 ;  /* 0x4000004000137882 */ /* 0x000fe20000000000 */
[----:B------:R-:W-:Y:S01]  /*5560*/  UMOV UR7, 0x40000040 ;  /* 0x4000004000077882 */ /* 0x000fe20000000000 */
[----:B------:R-:W-:Y:S01]  /*5570*/  UMOV UR11, 0x40000040 ;  /* 0x40000040000b7882 */ /* 0x000fe20000000000 */
[----:B------:R-:W-:Y:S01]  /*5580*/  UMOV UR15, 0x40000040 ;  /* 0x40000040000f7882 */ /* 0x000fe20000000000 */
[----:B--2---:R-:W-:Y:S01]  /*5590*/  VIADD R6, R185, UR41 ;  /* 0x00000029b9067c36 */ /* 0x004fe20008000000 */
[----:B------:R-:W0:Y:S06]  /*55a0*/  LDC R12, c[0x0][0x2f0] ;  /* 0x0000bc00ff0c7b82 */ /* 0x000e2c0000000800 */
        /* <DEDUP_REMOVED lines=9> */
[----:B------:R-:W-:Y:S01]  /*5640*/  @P2 IMAD.HI.U32 R5, R6, UR6, RZ ;  /* 0x0000000606052c27 */ /* 0x000fe2000f8e00ff */
[----:B------:R-:W-:-:S04]  /*5650*/  @UP0 ULDC UR6, c[0x0][0x450] ;  /* 0x0001140000060ab9 */ /* 0x000fc80000000800 */
[----:B------:R-:W-:Y:S01]  /*5660*/  @P2 SHF.R.U32.HI R6, RZ, UR6, R5 ;  /* 0x00000006ff062c19 */ /* 0x000fe20008011605 */
[----:B------:R-:W-:Y:S02]  /*5670*/  UMOV UR6, 0xffffffc0 ;  /* 0xffffffc000067882 */ /* 0x000fe40000000000 */
[----:B------:R-:W-:Y:S02]  /*5680*/  UIMAD UR6, UR21, UR6, 0x1 ;  /* 0x00000001150674a4 */ /* 0x000fe4000f8e0206 */
[----:B------:R-:W2:Y:S04]  /*5690*/  SHFL.IDX PT, R10, R6, RZ, 0x1c1f ;  /* 0x001c1fff060a7589 */ /* 0x000ea800000e0000 */
[----:B------:R-:W3:Y:S01]  /*56a0*/  SHFL.IDX PT, R6, R6, 0x1, 0x1c1f ;  /* 0x003c1f0006067f89 */ /* 0x000ee200000e0000 */
[----:B------:R-:W-:-:S02]  /*56b0*/  WARPGROUP.DEPBAR.LE gsb0, 0x0 ;  /* 0x00008000000079c5 */ /* 0x000fc40000010000 */
        /* <DEDUP_REMOVED lines=10> */
[----:B------:R-:W-:Y:S01]  /*5760*/  IADD3 R165, -R2, UR6, RZ ;  /* 0x0000000602a57c10 */ /* 0x000fe2000fffe1ff */
[----:B------:R-:W-:Y:S01]  /*5770*/  FMUL.FTZ R156, R156, UR25 ;  /* 0x000000199c9c7c20 */ /* 0x000fe20008410000 */
[----:B------:R-:W-:Y:S01]  /*5780*/  FMUL.FTZ R157, R157, UR25 ;  /* 0x000000199d9d7c20 */ /* 0x000fe20008410000 */
[----:B------:R-:W4:Y:S01]  /*5790*/  MUFU.TANH R152, R152 ;  /* 0x0000009800987308 */ /* 0x000f220000002400 */
[----:B------:R-:W-:Y:S01]  /*57a0*/  FMUL.FTZ R160, R160, UR25 ;  /* 0x00000019a0a07c20 */ /* 0x000fe20008410000 */
[----:B0-----:R-:W-:-:S02]  /*57b0*/  IMAD R165, R12, UR49, R165 ;  /* 0x000000310ca57c24 */ /* 0x001fc4000f8e02a5 */
[----:B------:R-:W-:Y:S01]  /*57c0*/  FMUL.FTZ R164, R164, UR25 ;  /* 0x00000019a4a47c20 */ /* 0x000fe20008410000 */
[----:B------:R-:W-:Y:S01]  /*57d0*/  FMUL.FTZ R161, R161, UR25 ;  /* 0x00000019a1a17c20 */ /* 0x000fe20008410000 */
[----:B------:R-:W-:Y:S01]  /*57e0*/  FMUL.FTZ R168, R168, UR25 ;  /* 0x00000019a8a87c20 */ /* 0x000fe20008410000 */
[----:B------:R-:W-:Y:S01]  /*57f0*/  FMUL.FTZ R169, R169, UR25 ;  /* 0x00000019a9a97c20 */ /* 0x000fe20008410000 */
[----:B--2---:R-:W-:Y:S01]  /*5800*/  IADD3 R10, R10, -UR24, R165 ;  /* 0x800000180a0a7c10 */ /* 0x004fe2000fffe0a5 */
[----:B------:R-:W-:Y:S01]  /*5810*/  MUFU.TANH R153, R153 ;  /* 0x0000009900997308 */ /* 0x000fe20000002400 */
[----:B------:R-:W-:Y:S01]  /*5820*/  FMUL.FTZ R172, R172, UR25 ;  /* 0x00000019acac7c20 */ /* 0x000fe20008410000 */
[----:B------:R-:W-:Y:S01]  /*5830*/  FMUL.FTZ R173, R173, UR25 ;  /* 0x00000019adad7c20 */ /* 0x000fe20008410000 */
[----:B------:R-:W-:Y:S01]  /*5840*/  ISETP.GT.AND P3, PT, R10, RZ, PT ;  /* 0x000000ff0a00720c */ /* 0x000fe20003f64270 */
[----:B------:R-:W-:Y:S01]  /*5850*/  FMUL.FTZ R176, R176, UR25 ;  /* 0x00000019b0b07c20 */ /* 0x000fe20008410000 */
[----:B------:R-:W-:Y:S01]  /*5860*/  ISETP.GT.AND P4, PT, R10, 0x1, PT ;  /* 0x000000010a00780c */ /* 0x000fe20003f84270 */
        /* <DEDUP_REMOVED lines=21> */
[----:B------:R-:W-:-:S05]  /*59c0*/  FMUL.FTZ R183, R183, UR25 ;  /* 0x00000019b7b77c20 */ /* 0x000fca0008410000 */
[----:B------:R4:W-:Y:S08]  /*59d0*/  MUFU.TANH R13, R164 ;  /* 0x000000a4000d7308 */ /* 0x0009f00000002400 */
[----:B------:R1:W3:Y:S01]  /*59e0*/  MUFU.TANH R11, R161 ;  /* 0x000000a1000b7308 */ /* 0x0002e20000002400 */
[----:B----4-:R-:W-:Y:S02]  /*59f0*/  FSEL R164, R152, -INF , P3 ;  /* 0xff80000098a47808 */ /* 0x010fe40001800000 */
[----:B------:R-:W-:-:S02]  /*5a00*/  ISETP.GT.AND P3, PT, R10, 0x8, PT ;  /* 0x000000080a00780c */ /* 0x000fc40003f64270 */
[----:B------:R-:W-:Y:S02]  /*5a10*/  FMNMX.FTZ R12, R164, R9, !PT ;  /* 0x00000009a40c7209 */ /* 0x000fe40007810000 */
[----:B0-----:R-:W-:Y:S01]  /*5a20*/  FSEL R156, R156, -INF , P3 ;  /* 0xff8000009c9c7808 */ /* 0x001fe20001800000 */
[----:B------:R0:W4:Y:S01]  /*5a30*/  MUFU.TANH R21, R5 ;  /* 0x0000000500157308 */ /* 0x0001220000002400 */
[----:B-1----:R-:W-:Y:S02]  /*5a40*/  FSEL R161, R153, -INF , P4 ;  /* 0xff80000099a17808 */ /* 0x002fe40002000000 */
[C---:B------:R-:W-:Y:S02]  /*5a50*/  ISETP.GT.AND P4, PT, R10.reuse, 0x9, PT ;  /* 0x000000090a00780c */ /* 0x040fe40003f84270 */
[----:B------:R-:W-:Y:S02]  /*5a60*/  ISETP.GT.AND P3, PT, R10, 0x10, PT ;  /* 0x000000100a00780c */ /* 0x000fe40003f64270 */
[----:B--2---:R-:W-:Y:S01]  /*5a70*/  FSEL R157, R157, -INF , P4 ;  /* 0xff8000009d9d7808 */ /* 0x004fe20002000000 */
[----:B------:R-:W1:Y:S01]  /*5a80*/  MUFU.TANH R20, R168 ;  /* 0x000000a800147308 */ /* 0x000e620000002400 */
[----:B0-----:R-:W-:-:S02]  /*5a90*/  FMNMX.FTZ R5, R161, R12, !PT ;  /* 0x0000000ca1057209 */ /* 0x001fc40007810000 */
[----:B------:R-:W-:Y:S02]  /*5aa0*/  ISETP.GT.AND P4, PT, R10, 0x11, PT ;  /* 0x000000110a00780c */ /* 0x000fe40003f84270 */
[----:B------:R-:W-:Y:S02]  /*5ab0*/  FMNMX.FTZ R12, R156, R5, !PT ;  /* 0x000000059c0c7209 */ /* 0x000fe40007810000 */
[----:B-----5:R-:W-:Y:S01]  /*5ac0*/  FSEL R160, R160, -INF , P3 ;  /* 0xff800000a0a07808 */ /* 0x020fe20001800000 */
[----:B------:R-:W0:Y:S01]  /*5ad0*/  MUFU.TANH R14, R169 ;  /* 0x000000a9000e7308 */ /* 0x000e220000002400 */
[----:B------:R-:W-:Y:S02]  /*5ae0*/  FMNMX.FTZ R5, R157, R12, !PT ;  /* 0x0000000c9d057209 */ /* 0x000fe40007810000 */
[----:B------:R-:W-:Y:S02]  /*5af0*/  ISETP.GT.AND P3, PT, R10, 0x18, PT ;  /* 0x000000180a00780c */ /* 0x000fe40003f64270 */
[----:B---3--:R-:W-:-:S02]  /*5b00*/  FSEL R153, R11, -INF , P4 ;  /* 0xff8000000b997808 */ /* 0x008fc40002000000 */
[----:B------:R-:W-:Y:S01]  /*5b10*/  FMNMX.FTZ R12, R160, R5, !PT ;  /* 0x00000005a00c7209 */ /* 0x000fe20007810000 */
[----:B------:R-:W2:Y:S01]  /*5b20*/  MUFU.TANH R15, R172 ;  /* 0x000000ac000f7308 */ /* 0x000ea20000002400 */
[C---:B------:R-:W-:Y:S02]  /*5b30*/  ISETP.GT.AND P4, PT, R10.reuse, 0x19, PT ;  /* 0x000000190a00780c */ /* 0x040fe40003f84270 */
[----:B------:R-:W-:Y:S02]  /*5b40*/  FSEL R152, R13, -INF , P3 ;  /* 0xff8000000d987808 */ /* 0x000fe40001800000 */
[----:B------:R-:W-:Y:S02]  /*5b50*/  FMNMX.FTZ R5, R153, R12, !PT ;  /* 0x0000000c99057209 */ /* 0x000fe40007810000 */
[----:B------:R-:W-:Y:S01]  /*5b60*/  ISETP.GT.AND P3, PT, R10, 0x20, PT ;  /* 0x000000200a00780c */ /* 0x000fe20003f64270 */
[----:B------:R-:W3:Y:S01]  /*5b70*/  MUFU.TANH R173, R173 ;  /* 0x000000ad00ad7308 */ /* 0x000ee20000002400 */
[----:B----4-:R-:W-:-:S02]  /*5b80*/  FSEL R21, R21, -INF , P4 ;  /* 0xff80000015157808 */ /* 0x010fc40002000000 */
[----:B------:R-:W-:Y:S02]  /*5b90*/  FMNMX.FTZ R12, R152, R5, !PT ;  /* 0x00000005980c7209 */ /* 0x000fe40007810000 */
[----:B------:R-:W-:Y:S02]  /*5ba0*/  ISETP.GT.AND P4, PT, R10, 0x21, PT ;  /* 0x000000210a00780c */ /* 0x000fe40003f84270 */
[----:B-1----:R-:W-:Y:S01]  /*5bb0*/  FSEL R20, R20, -INF , P3 ;  /* 0xff80000014147808 */ /* 0x002fe20001800000 */
[----:B------:R-:W1:Y:S01]  /*5bc0*/  MUFU.TANH R176, R176 ;  /* 0x000000b000b07308 */ /* 0x000e620000002400 */
[----:B------:R-:W-:Y:S02]  /*5bd0*/  FMNMX.FTZ R5, R21, R12, !PT ;  /* 0x0000000c15057209 */ /* 0x000fe40007810000 */
[----:B------:R-:W-:Y:S02]  /*5be0*/  ISETP.GT.AND P3, PT, R10, 0x28, PT ;  /* 0x000000280a00780c */ /* 0x000fe40003f64270 */
[----:B0-----:R-:W-:-:S02]  /*5bf0*/  FSEL R14, R14, -INF , P4 ;  /* 0xff8000000e0e7808 */ /* 0x001fc40002000000 */
[----:B------:R-:W-:Y:S01]  /*5c00*/  FMNMX.FTZ R5, R20, R5, !PT ;  /* 0x0000000514057209 */ /* 0x000fe20007810000 */
[----:B------:R-:W0:Y:S01]  /*5c10*/  MUFU.TANH R177, R177 ;  /* 0x000000b100b17308 */ /* 0x000e220000002400 */
[----:B------:R-:W-:Y:S02]  /*5c20*/  ISETP.GT.AND P4, PT, R10, 0x29, PT ;  /* 0x000000290a00780c */ /* 0x000fe40003f84270 */
[----:B--2---:R-:W-:Y:S02]  /*5c30*/  FSEL R15, R15, -INF , P3 ;  /* 0xff8000000f0f7808 */ /* 0x004fe40001800000 */
[----:B------:R-:W-:Y:S02]  /*5c40*/  FMNMX.FTZ R12, R14, R5, !PT ;  /* 0x000000050e0c7209 */ /* 0x000fe40007810000 */
[----:B------:R-:W-:Y:S01]  /*5c50*/  ISETP.GT.AND P3, PT, R10, 0x30, PT ;  /* 0x000000300a00780c */ /* 0x000fe20003f64270 */
[----:B------:R-:W2:Y:S01]  /*5c60*/  MUFU.TANH R180, R180 ;  /* 0x000000b400b47308 */ /* 0x000ea20000002400 */
[----:B---3--:R-:W-:-:S02]  /*5c70*/  FSEL R13, R173, -INF , P4 ;  /* 0xff800000ad0d7808 */ /* 0x008fc40002000000 */
        /* <DEDUP_REMOVED lines=8> */
[----:B------:R-:W-:Y:S01]  /*5d00*/  MUFU.TANH R172, R154 ;  /* 0x0000009a00ac7308 */ /* 0x000fe20000002400 */
[----:B------:R-:W-:Y:S02]  /*5d10*/  ISETP.GT.AND P4, PT, R10, 0x39, PT ;  /* 0x000000390a00780c */ /* 0x000fe40003f84270 */
[----:B--2---:R-:W-:Y:S02]  /*5d20*/  FSEL R10, R180, -INF , P3 ;  /* 0xff800000b40a7808 */ /* 0x004fe40001800000 */
[----:B------:R-:W-:Y:S02]  /*5d30*/  FMNMX.FTZ R169, R12, R11, !PT ;  /* 0x0000000b0ca97209 */ /* 0x000fe40007810000 */
[----:B------:R-:W-:Y:S01]  /*5d40*/  IADD3 R173, R6, -UR24, R165 ;  /* 0x8000001806ad7c10 */ /* 0x000fe2000fffe0a5 */
[----:B------:R-:W0:Y:S01]  /*5d50*/  MUFU.TANH R155, R155 ;  /* 0x0000009b009b7308 */ /* 0x000e220000002400 */
[----:B-1----:R-:W-:-:S02]  /*5d60*/  FSEL R11, R181, -INF , P4 ;  /* 0xff800000b50b7808 */ /* 0x002fc40002000000 */
[----:B------:R-:W-:Y:S02]  /*5d70*/  FMNMX.FTZ R168, R10, R169, !PT ;  /* 0x000000a90aa87209 */ /* 0x000fe40007810000 */
[----:B------:R-:W-:Y:S02]  /*5d80*/  ISETP.GT.AND P3, PT, R173, RZ, PT ;  /* 0x000000ffad00720c */ /* 0x000fe40003f64270 */
[----:B------:R-:W-:Y:S01]  /*5d90*/  FMNMX.FTZ R168, R11, R168, !PT ;  /* 0x000000a80ba87209 */ /* 0x000fe20007810000 */
[----:B------:R-:W1:Y:S01]  /*5da0*/  MUFU.TANH R158, R158 ;  /* 0x0000009e009e7308 */ /* 0x000e620000002400 */
[C---:B------:R-:W-:Y:S02]  /*5db0*/  ISETP.GT.AND P4, PT, R173.reuse, 0x1, PT ;  /* 0x00000001ad00780c */ /* 0x040fe40003f84270 */
[C---:B------:R-:W-:Y:S01]  /*5dc0*/  ISETP.GT.AND P6, PT, R173.reuse, 0x20, PT ;  /* 0x00000020ad00780c */ /* 0x040fe20003fc4270 */
[----:B------:R-:W2:Y:S01]  /*5dd0*/  SHFL.BFLY PT, R169, R168, 0x2, 0x1f ;  /* 0x0c401f00a8a97f89 */ /* 0x000ea200000e0000 */
[----:B------:R-:W-:-:S03]  /*5de0*/  ISETP.GT.AND P5, PT, R173, 0x29, PT ;  /* 0x00000029ad00780c */ /* 0x000fc60003fa4270 */
[----:B------:R-:W3:Y:S08]  /*5df0*/  MUFU.TANH R159, R159 ;  /* 0x0000009f009f7308 */ /* 0x000ef00000002400 */
[----:B------:R-:W4:Y:S08]  /*5e00*/  MUFU.TANH R162, R162 ;  /* 0x000000a200a27308 */ /* 0x000f300000002400 */
[----:B------:R5:W4:Y:S01]  /*5e10*/  MUFU.TANH R176, R163 ;  /* 0x000000a300b07308 */ /* 0x000b220000002400 */
[----:B--2---:R-:W-:-:S02]  /*5e20*/  FMNMX.FTZ R169, R168, R169, !PT ;  /* 0x000000a9a8a97209 */ /* 0x004fc40007810000 */
[----:B0-----:R-:W-:-:S05]  /*5e30*/  FSEL R168, R155, -INF , P4 ;  /* 0xff8000009ba87808 */ /* 0x001fca0002000000 */
[----:B------:R-:W0:Y:S01]  /*5e40*/  MUFU.TANH R177, R166 ;  /* 0x000000a600b17308 */ /* 0x000e220000002400 */
[----:B------:R-:W2:Y:S01]  /*5e50*/  SHFL.BFLY PT, R154, R169, 0x1, 0x1f ;  /* 0x0c201f00a99a7f89 */ /* 0x000ea200000e0000 */
[----:B-----5:R-:W-:Y:S02]  /*5e60*/  FSEL R163, R172, -INF , P3 ;  /* 0xff800000aca37808 */ /* 0x020fe40001800000 */
[----:B------:R-:W-:Y:S02]  /*5e70*/  ISETP.GT.AND P3, PT, R173, 0x8, PT ;  /* 0x00000008ad00780c */ /* 0x000fe40003f64270 */
[----:B------:R-:W-:Y:S02]  /*5e80*/  FMNMX.FTZ R155, R163, R8, !PT ;  /* 0x00000008a39b7209 */ /* 0x000fe40007810000 */
[----:B------:R-:W-:Y:S01]  /*5e90*/  ISETP.GT.AND P4, PT, R173, 0x9, PT ;  /* 0x00000009ad00780c */ /* 0x000fe20003f84270 */
[----:B------:R3:W5:Y:S01]  /*5ea0*/  MUFU.TANH R180, R167 ;  /* 0x000000a700b47308 */ /* 0x0007620000002400 */
[----:B-1----:R-:W-:-:S02]  /*5eb0*/  FSEL R158, R158, -INF , P3 ;  /* 0xff8000009e9e7808 */ /* 0x002fc40001800000 */
[----:B------:R-:W-:Y:S02]  /*5ec0*/  FMNMX.FTZ R155, R168, R155, !PT ;  /* 0x0000009ba89b7209 */ /* 0x000fe40007810000 */
[----:B------:R-:W-:-:S03]  /*5ed0*/  ISETP.GT.AND P3, PT, R173, 0x10, PT ;  /* 0x00000010ad00780c */ /* 0x000fc60003f64270 */
[----:B------:R1:W5:Y:S01]  /*5ee0*/  MUFU.TANH R181, R170 ;  /* 0x000000aa00b57308 */ /* 0x0003620000002400 */
[----:B---3--:R-:W-:Y:S02]  /*5ef0*/  FSEL R167, R159, -INF , P4 ;  /* 0xff8000009fa77808 */ /* 0x008fe40002000000 */
[C---:B------:R-:W-:Y:S02]  /*5f00*/  ISETP.GT.AND P4, PT, R173.reuse, 0x11, PT ;  /* 0x00000011ad00780c */ /* 0x040fe40003f84270 */
[----:B----4-:R-:W-:Y:S02]  /*5f10*/  FSEL R166, R162, -INF , P3 ;  /* 0xff800000a2a67808 */ /* 0x010fe40001800000 */
[----:B------:R-:W-:Y:S01]  /*5f20*/  ISETP.GT.AND P3, PT, R173, 0x18, PT ;  /* 0x00000018ad00780c */ /* 0x000fe20003f64270 */
[----:B------:R5:W3:Y:S01]  /*5f30*/  MUFU.TANH R165, R171 ;  /* 0x000000ab00a57308 */ /* 0x000ae20000002400 */
[----:B--2---:R-:W-:Y:S02]  /*5f40*/  FMNMX.FTZ R6, R169, R154, !PT ;  /* 0x0000009aa9067209 */ /* 0x004fe40007810000 */
[----:B------:R-:W-:-:S02]  /*5f50*/  FMNMX.FTZ R154, R158, R155, !PT ;  /* 0x0000009b9e9a7209 */ /* 0x000fc40007810000 */
[----:B-1----:R-:W-:Y:S02]  /*5f60*/  FSEL R170, R176, -INF , P4 ;  /* 0xff800000b0aa7808 */ /* 0x002fe40002000000 */
[----:B------:R-:W-:Y:S01]  /*5f70*/  FMNMX.FTZ R155, R167, R154, !PT ;  /* 0x0000009aa79b7209 */ /* 0x000fe20007810000 */
[----:B------:R-:W1:Y:S01]  /*5f80*/  MUFU.TANH R174, R174 ;  /* 0x000000ae00ae7308 */ /* 0x000e620000002400 */
[----:B------:R-:W-:Y:S02]  /*5f90*/  ISETP.GT.AND P4, PT, R173, 0x19, PT ;  /* 0x00000019ad00780c */ /* 0x000fe40003f84270 */
[----:B------:R-:W-:Y:S02]  /*5fa0*/  FMNMX.FTZ R155, R166, R155, !PT ;  /* 0x0000009ba69b7209 */ /* 0x000fe40007810000 */
[----:B0-----:R-:W-:Y:S02]  /*5fb0*/  FSEL R169, R177, -INF , P3 ;  /* 0xff800000b1a97808 */ /* 0x001fe40001800000 */
[----:B------:R-:W-:Y:S01]  /*5fc0*/  FMNMX.FTZ R154, R170, R155, !PT ;  /* 0x0000009baa9a7209 */ /* 0x000fe20007810000 */
[----:B------:R-:W0:Y:S01]  /*5fd0*/  MUFU.TANH R175, R175 ;  /* 0x000000af00af7308 */ /* 0x000e220000002400 */
[----:B-----5:R-:W-:-:S02]  /*5fe0*/  FSEL R171, R180, -INF , P4 ;  /* 0xff800000b4ab7808 */ /* 0x020fc40002000000 */
[----:B------:R-:W-:Y:S02]  /*5ff0*/  FMNMX.FTZ R154, R169, R154, !PT ;  /* 0x0000009aa99a7209 */ /* 0x000fe40007810000 */
[----:B------:R-:W-:Y:S02]  /*6000*/  ISETP.GT.AND P3, PT, R173, 0x21, PT ;  /* 0x00000021ad00780c */ /* 0x000fe40003f64270 */
[----:B------:R-:W-:Y:S01]  /*6010*/  FSEL R162, R181, -INF , P6 ;  /* 0xff800000b5a27808 */ /* 0x000fe20003000000 */
[----:B------:R2:W4:Y:S01]  /*6020*/  MUFU.TANH R191, R178 ;  /* 0x000000b200bf7308 */ /* 0x0005220000002400 */
[----:B------:R-:W-:Y:S02]  /*6030*/  FMNMX.FTZ R155, R171, R154, !PT ;  /* 0x0000009aab9b7209 */ /* 0x000fe40007810000 */
[----:B------:R-:W-:Y:S02]  /*6040*/  ISETP.GT.AND P4, PT, R173, 0x28, PT ;  /* 0x00000028ad00780c */ /* 0x000fe40003f84270 */
[----:B---3--:R-:W-:-:S02]  /*6050*/  FSEL R159, R165, -INF , P3 ;  /* 0xff800000a59f7808 */ /* 0x008fc40001800000 */
[----:B------:R-:W-:Y:S01]  /*6060*/  FMNMX.FTZ R172, R162, R155, !PT ;  /* 0x0000009ba2ac7209 */ /* 0x000fe20007810000 */
[----:B------:R3:W5:Y:S01]  /*6070*/  MUFU.TANH R176, R179 ;  /* 0x000000b300b07308 */ /* 0x0007620000002400 */
[----:B-1----:R-:W-:Y:S01]  /*6080*/  FSEL R154, R174, -INF , P4 ;  /* 0xff800000ae9a7808 */ /* 0x002fe20002000000 */
[C---:B--2---:R-:W-:Y:S01]  /*6090*/  FMUL.FTZ R178, R6.reuse, UR10 ;  /* 0x0000000a06b27c20 */ /* 0x044fe20008410000 */
[----:B------:R-:W-:Y:S02]  /*60a0*/  FMNMX.FTZ R165, R159, R172, !PT ;  /* 0x000000ac9fa57209 */ /* 0x000fe40007810000 */
[----:B------:R-:W-:Y:S02]  /*60b0*/  FSETP.NEU.FTZ.AND P3, PT, R6, -INF , PT ;  /* 0xff8000000600780b */ /* 0x000fe40003f7d000 */
[----:B------:R-:W-:Y:S01]  /*60c0*/  ISETP.GT.AND P6, PT, R173, 0x30, PT ;  /* 0x00000030ad00780c */ /* 0x000fe20003fc4270 */
[----:B------:R-:W1:Y:S01]  /*60d0*/  MUFU.TANH R182, R182 ;  /* 0x000000b600b67308 */ /* 0x000e620000002400 */
[----:B0-----:R-:W-:-:S02]  /*60e0*/  FSEL R155, R175, -INF , P5 ;  /* 0xff800000af9b7808 */ /* 0x001fc40002800000 */
[----:B------:R-:W-:Y:S02]  /*60f0*/  FMNMX.FTZ R172, R154, R165, !PT ;  /* 0x000000a59aac7209 */ /* 0x000fe40007810000 */
[----:B------:R-:W-:Y:S02]  /*6100*/  FSEL R178, R178, RZ, P3 ;  /* 0x000000ffb2b27208 */ /* 0x000fe40001800000 */
[----:B------:R-:W-:Y:S01]  /*6110*/  ISETP.GT.AND P4, PT, R173, 0x31, PT ;  /* 0x00000031ad00780c */ /* 0x000fe20003f84270 */
[----:B------:R-:W0:Y:S01]  /*6120*/  MUFU.TANH R183, R183 ;  /* 0x000000b700b77308 */ /* 0x000e220000002400 */
[----:B----4-:R-:W-:Y:S01]  /*6130*/  FSEL R165, R191, -INF , P6 ;  /* 0xff800000bfa57808 */ /* 0x010fe20003000000 */
[--C-:B---3--:R-:W-:Y:S01]  /*6140*/  FFMA.FTZ R179, R164, UR10, -R178.reuse ;  /* 0x0000000aa4b37c23 */ /* 0x108fe200080108b2 */
[----:B------:R-:W-:Y:S01]  /*6150*/  FMNMX.FTZ R174, R155, R172, !PT ;  /* 0x000000ac9bae7209 */ /* 0x000fe20007810000 */
[--C-:B------:R-:W-:Y:S01]  /*6160*/  FFMA.FTZ R181, R156, UR10, -R178.reuse ;  /* 0x0000000a9cb57c23 */ /* 0x100fe200080108b2 */
[----:B------:R-:W-:Y:S01]  /*6170*/  ISETP.GT.AND P5, PT, R173, 0x38, PT ;  /* 0x00000038ad00780c */ /* 0x000fe20003fa4270 */
[--C-:B------:R-:W-:Y:S01]  /*6180*/  FFMA.FTZ R156, R160, UR10, -R178.reuse ;  /* 0x0000000aa09c7c23 */ /* 0x100fe200080108b2 */
[----:B-----5:R-:W-:Y:S01]  /*6190*/  FSEL R164, R176, -INF , P4 ;  /* 0xff800000b0a47808 */ /* 0x020fe20002000000 */
[--C-:B------:R-:W-:Y:S01]  /*61a0*/  FFMA.FTZ R160, R152, UR10, -R178.reuse ;  /* 0x0000000a98a07c23 */ /* 0x100fe200080108b2 */
[----:B------:R-:W-:Y:S01]  /*61b0*/  FMNMX.FTZ R175, R165, R174, !PT ;  /* 0x000000aea5af7209 */ /* 0x000fe20007810000 */
[--C-:B------:R-:W-:Y:S01]  /*61c0*/  FFMA.FTZ R161, R161, UR10, -R178.reuse ;  /* 0x0000000aa1a17c23 */ /* 0x100fe200080108b2 */
[----:B------:R-:W-:Y:S01]  /*61d0*/  ISETP.GT.AND P4, PT, R173, 0x39, PT ;  /* 0x00000039ad00780c */ /* 0x000fe20003f84270 */
[--C-:B------:R-:W-:Y:S01]  /*61e0*/  FFMA.FTZ R21, R21, UR10, -R178.reuse ;  /* 0x0000000a15157c23 */ /* 0x100fe200080108b2 */
[----:B-1----:R-:W-:Y:S01]  /*61f0*/  FSEL R173, R182, -INF , P5 ;  /* 0xff800000b6ad7808 */ /* 0x002fe20002800000 */
[--C-:B------:R-:W-:Y:S01]  /*6200*/  FFMA.FTZ R20, R20, UR10, -R178.reuse ;  /* 0x0000000a14147c23 */ /* 0x100fe200080108b2 */
[----:B------:R-:W-:Y:S01]  /*6210*/  FMNMX.FTZ R176, R164, R175, !PT ;  /* 0x000000afa4b07209 */ /* 0x000fe20007810000 */
[--C-:B------:R-:W-:Y:S01]  /*6220*/  FFMA.FTZ R12, R12, UR10, -R178.reuse ;  /* 0x0000000a0c0c7c23 */ /* 0x100fe200080108b2 */
[----:B0-----:R-:W-:Y:S01]  /*6230*/  FSEL R174, R183, -INF , P4 ;  /* 0xff800000b7ae7808 */ /* 0x001fe20002000000 */
[--C-:B------:R-:W-:Y:S01]  /*6240*/  FFMA.FTZ R10, R10, UR10, -R178.reuse ;  /* 0x0000000a0a0a7c23 */ /* 0x100fe200080108b2 */
[----:B------:R-:W-:Y:S01]  /*6250*/  FMNMX.FTZ R175, R173, R176, !PT ;  /* 0x000000b0adaf7209 */ /* 0x000fe20007810000 */
[--C-:B------:R-:W-:Y:S01]  /*6260*/  FFMA.FTZ R176, R157, UR10, -R178.reuse ;  /* 0x0000000a9db07c23 */ /* 0x100fe200080108b2 */
[--C-:B------:R-:W-:Y:S01]  /*6270*/  FFMA.FTZ R157, R153, UR10, -R178.reuse ;  /* 0x0000000a999d7c23 */ /* 0x100fe200080108b2 */
[--C-:B------:R-:W-:Y:S01]  /*6280*/  FFMA.FTZ R11, R11, UR10, -R178.reuse ;  /* 0x0000000a0b0b7c23 */ /* 0x100fe200080108b2 */
[----:B------:R-:W-:Y:S01]  /*6290*/  FMNMX.FTZ R177, R174, R175, !PT ;  /* 0x000000afaeb17209 */ /* 0x000fe20007810000 */
[----:B------:R-:W-:Y:S04]  /*62a0*/  MUFU.EX2 R172, R179 ;  /* 0x000000b300ac7308 */ /* 0x000fe80000000800 */
[----:B------:R-:W0:Y:S04]  /*62b0*/  SHFL.BFLY PT, R180, R177, 0x2, 0x1f ;  /* 0x0c401f00b1b47f89 */ /* 0x000e2800000e0000 */
[----:B------:R-:W-:Y:S08]  /*62c0*/  MUFU.EX2 R161, R161 ;  /* 0x000000a100a17308 */ /* 0x000ff00000000800 */
[----:B------:R1:W-:Y:S08]  /*62d0*/  MUFU.EX2 R175, R181 ;  /* 0x000000b500af7308 */ /* 0x0003f00000000800 */
[----:B------:R-:W-:Y:S01]  /*62e0*/  MUFU.EX2 R176, R176 ;  /* 0x000000b000b07308 */ /* 0x000fe20000000800 */
[----:B-1----:R-:W-:Y:S01]  /*62f0*/  IMAD.U32 R181, RZ, RZ, UR23 ;  /* 0x00000017ffb57e24 */ /* 0x002fe2000f8e00ff */
[----:B0-----:R-:W-:Y:S01]  /*6300*/  FMNMX.FTZ R180, R177, R180, !PT ;  /* 0x000000b4b1b47209 */ /* 0x001fe20007810000 */
[--C-:B------:R-:W-:Y:S01]  /*6310*/  FFMA.FTZ R177, R14, UR10, -R178.reuse ;  /* 0x0000000a0eb17c23 */ /* 0x100fe200080108b2 */
[--C-:B------:R-:W-:Y:S01]  /*6320*/  FFMA.FTZ R14, R15, UR10, -R178.reuse ;  /* 0x0000000a0f0e7c23 */ /* 0x100fe200080108b2 */
[--C-:B------:R-:W-:Y:S01]  /*6330*/  FFMA.FTZ R15, R13, UR10, -R178.reuse ;  /* 0x0000000a0d0f7c23 */ /* 0x100fe200080108b2 */
[----:B------:R-:W-:Y:S01]  /*6340*/  FFMA.FTZ R13, R5, UR10, -R178 ;  /* 0x0000000a050d7c23 */ /* 0x000fe200080108b2 */
[----:B------:R-:W0:Y:S01]  /*6350*/  SHFL.BFLY PT, R153, R180, 0x1, 0x1f ;  /* 0x0c201f00b4997f89 */ /* 0x000e2200000e0000 */
[----:B------:R-:W-:Y:S01]  /*6360*/  FSEL R178, R6, RZ, P3 ;  /* 0x000000ff06b27208 */ /* 0x000fe20001800000 */
[----:B------:R-:W-:Y:S04]  /*6370*/  MUFU.EX2 R156, R156 ;  /* 0x0000009c009c7308 */ /* 0x000fe80000000800 */
[----:B------:R-:W-:-:S04]  /*6380*/  FADD.FTZ R178, -R178, R9 ;  /* 0x00000009b2b27221 */ /* 0x000fc80000010100 */
[----:B------:R-:W-:Y:S01]  /*6390*/  FMUL.FTZ R9, R178, UR10 ;  /* 0x0000000ab2097c20 */ /* 0x000fe20008410000 */
[----:B------:R-:W-:Y:S01]  /*63a0*/  IMAD.U32 R178, RZ, RZ, UR26 ;  /* 0x0000001affb27e24 */ /* 0x000fe2000f8e00ff */
[----:B------:R-:W-:Y:S08]  /*63b0*/  MUFU.EX2 R157, R157 ;  /* 0x0000009d009d7308 */ /* 0x000ff00000000800 */
[----:B------:R-:W1:Y:S01]  /*63c0*/  MUFU.EX2 R9, R9 ;  /* 0x0000000900097308 */ /* 0x000e620000000800 */
[----:B0-----:R-:W-:-:S04]  /*63d0*/  FMNMX.FTZ R5, R180, R153, !PT ;  /* 0x00000099b4057209 */ /* 0x001fc80007810000 */
[C---:B------:R-:W-:Y:S01]  /*63e0*/  FSETP.NEU.FTZ.AND P4, PT, R5.reuse, -INF , PT ;  /* 0xff8000000500780b */ /* 0x040fe20003f9d000 */
[----:B------:R-:W-:Y:S02]  /*63f0*/  FMUL.FTZ R152, R5, UR10 ;  /* 0x0000000a05987c20 */ /* 0x000fe40008410000 */
[----:B------:R-:W-:Y:S03]  /*6400*/  MUFU.EX2 R160, R160 ;  /* 0x000000a000a07308 */ /* 0x000fe60000000800 */
[----:B------:R-:W-:Y:S01]  /*6410*/  FSEL R152, R152, RZ, P4 ;  /* 0x000000ff98987208 */ /* 0x000fe20002000000 */
[----:B-1----:R-:W-:-:S04]  /*6420*/  FFMA.FTZ R180, R9, R3, R172 ;  /* 0x0000000309b47223 */ /* 0x002fc800000100ac */
[----:B------:R-:W-:Y:S01]  /*6430*/  MUFU.EX2 R21, R21 ;  /* 0x0000001500157308 */ /* 0x000fe20000000800 */
[--C-:B------:R-:W-:Y:S01]  /*6440*/  FFMA.FTZ R153, R163, UR10, -R152.reuse ;  /* 0x0000000aa3997c23 */ /* 0x100fe20008010898 */
[--C-:B------:R-:W-:Y:S01]  /*6450*/  FFMA.FTZ R163, R166, UR10, -R152.reuse ;  /* 0x0000000aa6a37c23 */ /* 0x100fe20008010898 */
[--C-:B------:R-:W-:Y:S01]  /*6460*/  FFMA.FTZ R166, R169, UR10, -R152.reuse ;  /* 0x0000000aa9a67c23 */ /* 0x100fe20008010898 */
[--C-:B------:R-:W-:Y:S01]  /*6470*/  FFMA.FTZ R169, R171, UR10, -R152.reuse ;  /* 0x0000000aaba97c23 */ /* 0x100fe20008010898 */
[----:B------:R-:W-:Y:S01]  /*6480*/  FSEL R171, R5, RZ, P4 ;  /* 0x000000ff05ab7208 */ /* 0x000fe20002000000 */
[--C-:B------:R-:W-:Y:S01]  /*6490*/  FFMA.FTZ R168, R168, UR10, -R152.reuse ;  /* 0x0000000aa8a87c23 */ /* 0x100fe20008010898 */
[--C-:B------:R-:W-:Y:S01]  /*64a0*/  FFMA.FTZ R158, R158, UR10, -R152.reuse ;  /* 0x0000000a9e9e7c23 */ /* 0x100fe20008010898 */
[----:B------:R-:W-:Y:S01]  /*64b0*/  MUFU.EX2 R153, R153 ;  /* 0x0000009900997308 */ /* 0x000fe20000000800 */
[----:B------:R-:W-:Y:S01]  /*64c0*/  FFMA.FTZ R167, R167, UR10, -R152 ;  /* 0x0000000aa7a77c23 */ /* 0x000fe20008010898 */
[----:B------:R-:W-:Y:S01]  /*64d0*/  FADD.FTZ R171, -R171, R8 ;  /* 0x00000008abab7221 */ /* 0x000fe20000010100 */
[--C-:B------:R-:W-:Y:S01]  /*64e0*/  FFMA.FTZ R179, R159, UR10, -R152.reuse ;  /* 0x0000000a9fb37c23 */ /* 0x100fe20008010898 */
[----:B------:R-:W-:Y:S01]  /*64f0*/  FFMA.FTZ R170, R170, UR10, -R152 ;  /* 0x0000000aaaaa7c23 */ /* 0x000fe20008010898 */
[----:B------:R-:W-:Y:S01]  /*6500*/  FADD.FTZ R180, R161, R180 ;  /* 0x000000b4a1b47221 */ /* 0x000fe20000010000 */
[----:B------:R-:W-:Y:S01]  /*6510*/  FMUL.FTZ R8, R171, UR10 ;  /* 0x0000000aab087c20 */ /* 0x000fe20008410000 */
[----:B------:R-:W-:Y:S01]  /*6520*/  IMAD.MOV R171, RZ, RZ, -R18 ;  /* 0x000000ffffab7224 */ /* 0x000fe200078e0a12 */
[----:B------:R-:W-:Y:S01]  /*6530*/  MUFU.EX2 R168, R168 ;  /* 0x000000a800a87308 */ /* 0x000fe20000000800 */
[--C-:B------:R-:W-:Y:S01]  /*6540*/  FFMA.FTZ R3, R154, UR10, -R152.reuse ;  /* 0x0000000a9a037c23 */ /* 0x100fe20008010898 */
[--C-:B------:R-:W-:Y:S01]  /*6550*/  FFMA.FTZ R162, R162, UR10, -R152.reuse ;  /* 0x0000000aa2a27c23 */ /* 0x100fe20008010898 */
[----:B------:R-:W-:Y:S01]  /*6560*/  FFMA.FTZ R165, R165, UR10, -R152 ;  /* 0x0000000aa5a57c23 */ /* 0x000fe20008010898 */
[----:B------:R-:W-:Y:S01]  /*6570*/  ISETP.NE.AND P3, PT, R2, R171, PT ;  /* 0x000000ab0200720c */ /* 0x000fe20003f65270 */
[----:B------:R-:W-:-:S02]  /*6580*/  @!P1 VIADD R171, R178, 0x28c40 ;  /* 0x00028c40b2ab9836 */ /* 0x000fc40000000000 */
[--C-:B------:R-:W-:Y:S01]  /*6590*/  FFMA.FTZ R164, R164, UR10, -R152.reuse ;  /* 0x0000000aa4a47c23 */ /* 0x100fe20008010898 */
[--C-:B------:R-:W-:Y:S01]  /*65a0*/  FFMA.FTZ R173, R173, UR10, -R152.reuse ;  /* 0x0000000aadad7c23 */ /* 0x100fe20008010898 */
[----:B------:R-:W0:Y:S01]  /*65b0*/  MUFU.EX2 R8, R8 ;  /* 0x0000000800087308 */ /* 0x000e220000000800 */
[----:B------:R-:W-:Y:S01]  /*65c0*/  FFMA.FTZ R174, R174, UR10, -R152 ;  /* 0x0000000aaeae7c23 */ /* 0x000fe20008010898 */
[----:B------:R-:W-:Y:S01]  /*65d0*/  @!P1 PRMT R159, RZ, 0x654, R171 ;  /* 0x00000654ff9f9816 */ /* 0x000fe200000000ab */
[-C--:B------:R-:W-:Y:S01]  /*65e0*/  FMUL.FTZ R24, R24, R9.reuse ;  /* 0x0000000918187220 */ /* 0x080fe20000410000 */
[-C--:B------:R-:W-:Y:S01]  /*65f0*/  FMUL.FTZ R25, R25, R9.reuse ;  /* 0x0000000919197220 */ /* 0x080fe20000410000 */
[-C--:B------:R-:W-:Y:S01]  /*6600*/  FMUL.FTZ R28, R28, R9.reuse ;  /* 0x000000091c1c7220 */ /* 0x080fe20000410000 */
[----:B------:R0:W-:Y:S01]  /*6610*/  @!P1 SYNCS.ARRIVE.TRANS64.RED.A1T0 RZ, [R159+URZ], RZ ;  /* 0x000000ff9fff99a7 */ /* 0x0001e2000810043f */
        /* <DEDUP_REMOVED lines=11> */
[----:B------:R-:W-:Y:S01]  /*66d0*/  @!P3 IMAD R4, R181, 0x40, R16 ;  /* 0x00000040b504b824 */ /* 0x000fe200078e0210 */
[C---:B------:R-:W-:Y:S01]  /*66e0*/  F2FP.F16.F32.PACK_AB R153, R168.reuse, R153 ;  /* 0x00000099a899723e */ /* 0x040fe200000000ff */
[-C--:B------:R-:W-:Y:S01]  /*66f0*/  FMUL.FTZ R45, R45, R9.reuse ;  /* 0x000000092d2d7220 */ /* 0x080fe20000410000 */
[----:B------:R-:W-:Y:S01]  /*6700*/  FADD.FTZ R181, R168, R159 ;  /* 0x0000009fa8b57221 */ /* 0x000fe20000010000 */
[-C--:B------:R-:W-:Y:S01]  /*6710*/  FMUL.FTZ R48, R48, R9.reuse ;  /* 0x0000000930307220 */ /* 0x080fe20000410000 */
[----:B------:R-:W-:Y:S01]  /*6720*/  @!P3 LEA R159, R4, UR43, 0x2 ;  /* 0x0000002b049fbc11 */ /* 0x000fe2000f8e10ff */
[----:B------:R-:W0:Y:S01]  /*6730*/  MUFU.EX2 R163, R163 ;  /* 0x000000a300a37308 */ /* 0x000e220000000800 */
[----:B-1----:R-:W-:Y:S01]  /*6740*/  FADD.FTZ R154, R158, R181 ;  /* 0x000000b59e9a7221 */ /* 0x002fe20000010000 */
[----:B------:R-:W-:Y:S01]  /*6750*/  FFMA.FTZ R4, R155, UR10, -R152 ;  /* 0x0000000a9b047c23 */ /* 0x000fe20008010898 */
[----:B------:R-:W-:Y:S01]  /*6760*/  F2FP.F16.F32.PACK_AB R152, R161, R172 ;  /* 0x000000aca198723e */ /* 0x000fe200000000ff */
[----:B------:R-:W-:Y:S01]  /*6770*/  @!P3 STS [R159+0x28800], R9 ;  /* 0x028800099f00b388 */ /* 0x000fe20000000800 */
[-C--:B------:R-:W-:Y:S01]  /*6780*/  FMUL.FTZ R49, R49, R9.reuse ;  /* 0x0000000931317220 */ /* 0x080fe20000410000 */
[-C--:B------:R-:W-:Y:S01]  /*6790*/  FMUL.FTZ R52, R52, R9.reuse ;  /* 0x0000000934347220 */ /* 0x080fe20000410000 */
[-C--:B------:R-:W-:Y:S01]  /*67a0*/  FMUL.FTZ R53, R53, R9.reuse ;  /* 0x0000000935357220 */ /* 0x080fe20000410000 */
[----:B------:R-:W1:Y:S01]  /*67b0*/  MUFU.EX2 R170, R170 ;  /* 0x000000aa00aa7308 */ /* 0x000e620000000800 */
[----:B--2---:R-:W-:Y:S01]  /*67c0*/  FADD.FTZ R154, R167, R154 ;  /* 0x0000009aa79a7221 */ /* 0x004fe20000010000 */
[----:B------:R2:W-:Y:S01]  /*67d0*/  @!P3 STS [R159+0x28820], R8 ;  /* 0x028820089f00b388 */ /* 0x0005e20000000800 */
[-C--:B------:R-:W-:Y:S01]  /*67e0*/  FMUL.FTZ R56, R56, R9.reuse ;  /* 0x0000000938387220 */ /* 0x080fe20000410000 */
[-C--:B------:R-:W-:Y:S01]  /*67f0*/  FMUL.FTZ R57, R57, R9.reuse ;  /* 0x0000000939397220 */ /* 0x080fe20000410000 */
[-C--:B------:R-:W-:Y:S01]  /*6800*/  FMUL.FTZ R60, R60, R9.reuse ;  /* 0x000000093c3c7220 */ /* 0x080fe20000410000 */
[-C--:B------:R-:W-:Y:S01]  /*6810*/  FMUL.FTZ R61, R61, R9.reuse ;  /* 0x000000093d3d7220 */ /* 0x080fe20000410000 */
[-C--:B------:R-:W-:Y:S01]  /*6820*/  FMUL.FTZ R64, R64, R9.reuse ;  /* 0x0000000940407220 */ /* 0x080fe20000410000 */
[----:B------:R3:W-:Y:S01]  /*6830*/  MUFU.EX2 R171, R179 ;  /* 0x000000b300ab7308 */ /* 0x0007e20000000800 */
        /* <DEDUP_REMOVED lines=9> */
[----:B-1----:R-:W-:Y:S01]  /*68d0*/  FADD.FTZ R155, R170, R155 ;  /* 0x0000009baa9b7221 */ /* 0x002fe20000010000 */
[-C--:B------:R-:W-:Y:S01]  /*68e0*/  FMUL.FTZ R77, R77, R9.reuse ;  /* 0x000000094d4d7220 */ /* 0x080fe20000410000 */
[-C--:B------:R-:W-:Y:S01]  /*68f0*/  FMUL.FTZ R80, R80, R9.reuse ;  /* 0x0000000950507220 */ /* 0x080fe20000410000 */
[----:B------:R-:W-:Y:S01]  /*6900*/  FADD.FTZ R179, R176, R179 ;  /* 0x000000b3b0b37221 */ /* 0x000fe20000010000 */
[-C--:B------:R-:W-:Y:S01]  /*6910*/  FMUL.FTZ R81, R81, R9.reuse ;  /* 0x0000000951517220 */ /* 0x080fe20000410000 */
[-C--:B------:R-:W-:Y:S01]  /*6920*/  FMUL.FTZ R84, R84, R9.reuse ;  /* 0x0000000954547220 */ /* 0x080fe20000410000 */
[----:B------:R-:W1:Y:S01]  /*6930*/  MUFU.EX2 R169, R169 ;  /* 0x000000a900a97308 */ /* 0x000e620000000800 */
[----:B------:R-:W-:Y:S01]  /*6940*/  FADD.FTZ R180, R156, R179 ;  /* 0x000000b39cb47221 */ /* 0x000fe20000010000 */
[----:B------:R-:W-:Y:S01]  /*6950*/  F2FP.F16.F32.PACK_AB R156, R157, R156 ;  /* 0x0000009c9d9c723e */ /* 0x000fe200000000ff */
[-C--:B------:R-:W-:Y:S01]  /*6960*/  FMUL.FTZ R85, R85, R9.reuse ;  /* 0x0000000955557220 */ /* 0x080fe20000410000 */
[----:B------:R-:W-:Y:S01]  /*6970*/  FMUL.FTZ R88, R88, R9 ;  /* 0x0000000958587220 */ /* 0x000fe20000410000 */
[----:B------:R-:W-:Y:S01]  /*6980*/  FADD.FTZ R179, R157, R180 ;  /* 0x000000b49db37221 */ /* 0x000fe20000010000 */
[----:B------:R-:W-:Y:S01]  /*6990*/  F2FP.F16.F32.PACK_AB R157, R170, R163 ;  /* 0x000000a3aa9d723e */ /* 0x000fe200000000ff */
[-C--:B------:R-:W-:Y:S01]  /*69a0*/  FMUL.FTZ R89, R89, R9.reuse ;  /* 0x0000000959597220 */ /* 0x080fe20000410000 */
[----:B------:R-:W3:Y:S01]  /*69b0*/  MUFU.EX2 R20, R20 ;  /* 0x0000001400147308 */ /* 0x000ee20000000800 */
[----:B------:R-:W-:Y:S01]  /*69c0*/  FADD.FTZ R154, R160, R179 ;  /* 0x000000b3a09a7221 */ /* 0x000fe20000010000 */
[----:B0-----:R-:W-:Y:S01]  /*69d0*/  FADD.FTZ R180, R166, R155 ;  /* 0x0000009ba6b47221 */ /* 0x001fe20000010000 */
[-C--:B------:R-:W-:Y:S01]  /*69e0*/  FMUL.FTZ R92, R92, R9.reuse ;  /* 0x000000095c5c7220 */ /* 0x080fe20000410000 */
[----:B------:R-:W-:Y:S01]  /*69f0*/  FMUL.FTZ R93, R93, R9 ;  /* 0x000000095d5d7220 */ /* 0x000fe20000410000 */
[----:B------:R-:W-:Y:S01]  /*6a00*/  FADD.FTZ R155, R21, R154 ;  /* 0x0000009a159b7221 */ /* 0x000fe20000010000 */
[----:B------:R-:W-:Y:S01]  /*6a10*/  F2FP.F16.F32.PACK_AB R154, R176, R175 ;  /* 0x000000afb09a723e */ /* 0x000fe200000000ff */
        /* <DEDUP_REMOVED lines=8> */
[-C--:B------:R-:W-:Y:S01]  /*6aa0*/  FMUL.FTZ R108, R108, R9.reuse ;  /* 0x000000096c6c7220 */ /* 0x080fe20000410000 */
[----:B------:R-:W2:Y:S01]  /*6ab0*/  MUFU.EX2 R177, R177 ;  /* 0x000000b100b17308 */ /* 0x000ea20000000800 */
[----:B---3--:R-:W-:Y:S01]  /*6ac0*/  FADD.FTZ R168, R20, R155 ;  /* 0x0000009b14a87221 */ /* 0x008fe20000010000 */
[----:B------:R-:W-:Y:S01]  /*6ad0*/  F2FP.F16.F32.PACK_AB R155, R167, R158 ;  /* 0x0000009ea79b723e */ /* 0x000fe200000000ff */
[----:B------:R-:W-:Y:S01]  /*6ae0*/  BAR.SYNC.DEFER_BLOCKING 0xf, 0x100 ;  /* 0x03c4000000007b1d */ /* 0x000fe20000010000 */
[----:B------:R-:W-:Y:S01]  /*6af0*/  F2FP.F16.F32.PACK_AB R158, R21, R160 ;  /* 0x000000a0159e723e */ /* 0x000fe200000000ff */
[-C--:B------:R-:W-:Y:S01]  /*6b00*/  FMUL.FTZ R109, R109, R9.reuse ;  /* 0x000000096d6d7220 */ /* 0x080fe20000410000 */
[-C--:B------:R-:W-:Y:S01]  /*6b10*/  FMUL.FTZ R112, R112, R9.reuse ;  /* 0x0000000970707220 */ /* 0x080fe20000410000 */
[-C--:B------:R-:W-:Y:S01]  /*6b20*/  FMUL.FTZ R113, R113, R9.reuse ;  /* 0x0000000971717220 */ /* 0x080fe20000410000 */
[-C--:B------:R-:W-:Y:S01]  /*6b30*/  FMUL.FTZ R116, R116, R9.reuse ;  /* 0x0000000974747220 */ /* 0x080fe20000410000 */
[----:B------:R-:W-:Y:S01]  /*6b40*/  MUFU.EX2 R14, R14 ;  /* 0x0000000e000e7308 */ /* 0x000fe20000000800 */
[----:B0-----:R-:W-:Y:S01]  /*6b50*/  FADD.FTZ R176, R162, R161 ;  /* 0x000000a1a2b07221 */ /* 0x001fe20000010000 */
[----:B------:R-:W-:Y:S01]  /*6b60*/  F2FP.F16.F32.PACK_AB R161, R171, R162 ;  /* 0x000000a2aba1723e */ /* 0x000fe200000000ff */
[-C--:B------:R-:W-:Y:S01]  /*6b70*/  FMUL.FTZ R117, R117, R9.reuse ;  /* 0x0000000975757220 */ /* 0x080fe20000410000 */
[-C--:B------:R-:W-:Y:S01]  /*6b80*/  FMUL.FTZ R120, R120, R9.reuse ;  /* 0x0000000978787220 */ /* 0x080fe20000410000 */
[----:B------:R-:W-:Y:S01]  /*6b90*/  FADD.FTZ R176, R171, R176 ;  /* 0x000000b0abb07221 */ /* 0x000fe20000010000 */
[-C--:B------:R-:W-:Y:S01]  /*6ba0*/  FMUL.FTZ R121, R121, R9.reuse ;  /* 0x0000000979797220 */ /* 0x080fe20000410000 */
[-C--:B------:R-:W-:Y:S01]  /*6bb0*/  FMUL.FTZ R124, R124, R9.reuse ;  /* 0x000000097c7c7220 */ /* 0x080fe20000410000 */
[----:B------:R-:W-:Y:S01]  /*6bc0*/  MUFU.EX2 R3, R3 ;  /* 0x0000000300037308 */ /* 0x000fe20000000800 */
[C---:B--2---:R-:W-:Y:S01]  /*6bd0*/  FADD.FTZ R159, R177.reuse, R168 ;  /* 0x000000a8b19f7221 */ /* 0x044fe20000010000 */
[----:B------:R-:W-:Y:S01]  /*6be0*/  F2FP.F16.F32.PACK_AB R160, R177, R20 ;  /* 0x00000014b1a0723e */ /* 0x000fe200000000ff */
[-C--:B------:R-:W-:Y:S01]  /*6bf0*/  FMUL.FTZ R125, R125, R9.reuse ;  /* 0x000000097d7d7220 */ /* 0x080fe20000410000 */
[-C--:B------:R-:W-:Y:S01]  /*6c00*/  FMUL.FTZ R128, R128, R9.reuse ;  /* 0x0000000980807220 */ /* 0x080fe20000410000 */
[-C--:B------:R-:W-:Y:S01]  /*6c10*/  FMUL.FTZ R129, R129, R9.reuse ;  /* 0x0000000981817220 */ /* 0x080fe20000410000 */
[-C--:B------:R-:W-:Y:S01]  /*6c20*/  FMUL.FTZ R132, R132, R9.reuse ;  /* 0x0000000984847220 */ /* 0x080fe20000410000 */
[-C--:B------:R-:W-:Y:S01]  /*6c30*/  FMUL.FTZ R133, R133, R9.reuse ;  /* 0x0000000985857220 */ /* 0x080fe20000410000 */
[----:B------:R-:W-:Y:S01]  /*6c40*/  MUFU.EX2 R4, R4 ;  /* 0x0000000400047308 */ /* 0x000fe20000000800 */
[-C--:B------:R-:W-:Y:S01]  /*6c50*/  FMUL.FTZ R136, R136, R9.reuse ;  /* 0x0000000988887220 */ /* 0x080fe20000410000 */
[----:B------:R0:W-:Y:S01]  /*6c60*/  STSM.16.M88.4 [R19+0x26800], R152 ;  /* 0x0268009813007844 */ /* 0x0001e20000000200 */
[-C--:B------:R-:W-:Y:S01]  /*6c70*/  FMUL.FTZ R137, R137, R9.reuse ;  /* 0x0000000989897220 */ /* 0x080fe20000410000 */
[-C--:B------:R-:W-:Y:S01]  /*6c80*/  FMUL.FTZ R140, R140, R9.reuse ;  /* 0x000000098c8c7220 */ /* 0x080fe20000410000 */
[-C--:B------:R-:W-:Y:S01]  /*6c90*/  FMUL.FTZ R141, R141, R9.reuse ;  /* 0x000000098d8d7220 */ /* 0x080fe20000410000 */
[-C--:B------:R-:W-:Y:S01]  /*6ca0*/  FMUL.FTZ R144, R144, R9.reuse ;  /* 0x0000000990907220 */ /* 0x080fe20000410000 */
[-C--:B------:R-:W-:Y:S01]  /*6cb0*/  FMUL.FTZ R145, R145, R9.reuse ;  /* 0x0000000991917220 */ /* 0x080fe20000410000 */
[----:B------:R-:W1:Y:S01]  /*6cc0*/  MUFU.EX2 R15, R15 ;  /* 0x0000000f000f7308 */ /* 0x000e620000000800 */
[-C--:B------:R-:W-:Y:S01]  /*6cd0*/  FMUL.FTZ R148, R148, R9.reuse ;  /* 0x0000000994947220 */ /* 0x080fe20000410000 */
[----:B------:R-:W-:Y:S01]  /*6ce0*/  FMUL.FTZ R149, R149, R9 ;  /* 0x0000000995957220 */ /* 0x000fe20000410000 */
        /* <DEDUP_REMOVED lines=14> */
[----:B-1----:R-:W-:Y:S01]  /*6dd0*/  F2FP.F16.F32.PACK_AB R162, R15, R14 ;  /* 0x0000000e0fa2723e */ /* 0x002fe200000000ff */
        /* <DEDUP_REMOVED lines=16> */
[----:B------:R-:W-:Y:S01]  /*6ee0*/  FADD.FTZ R159, R3, R176 ;  /* 0x000000b0039f7221 */ /* 0x000fe20000010000 */
[-C--:B------:R-:W-:Y:S01]  /*6ef0*/  FMUL.FTZ R75, R75, R8.reuse ;  /* 0x000000084b4b7220 */ /* 0x080fe20000410000 */
[----:B------:R-:W-:Y:S01]  /*6f00*/  FMUL.FTZ R78, R78, R8 ;  /* 0x000000084e4e7220 */ /* 0x000fe20000410000 */
[----:B------:R-:W-:Y:S01]  /*6f10*/  FADD.FTZ R164, R15, R164 ;  /* 0x000000a40fa47221 */ /* 0x000fe20000010000 */
[----:B------:R-:W-:Y:S01]  /*6f20*/  FADD.FTZ R168, R4, R159 ;  /* 0x0000009f04a87221 */ /* 0x000fe20000010000 */
[----:B------:R-:W-:Y:S01]  /*6f30*/  F2FP.F16.F32.PACK_AB R159, R169, R166 ;  /* 0x000000a6a99f723e */ /* 0x000fe200000000ff */
[----:B------:R-:W1:Y:S01]  /*6f40*/  MUFU.EX2 R167, R173 ;  /* 0x000000ad00a77308 */ /* 0x000e620000000800 */
[----:B--2---:R-:W-:Y:S01]  /*6f50*/  FADD.FTZ R21, R13, R164 ;  /* 0x000000a40d157221 */ /* 0x004fe20000010000 */
[----:B------:R-:W-:Y:S01]  /*6f60*/  FADD.FTZ R163, R165, R168 ;  /* 0x000000a8a5a37221 */ /* 0x000fe20000010000 */
[C---:B---3--:R-:W-:Y:S01]  /*6f70*/  F2FP.F16.F32.PACK_AB R165, R172.reuse, R165 ;  /* 0x000000a5aca5723e */ /* 0x048fe200000000ff */
[----:B------:R0:W-:Y:S01]  /*6f80*/  STSM.16.M88.4 [R22], R156 ;  /* 0x0000009c16007844 */ /* 0x0001e20000000200 */
[-C--:B------:R-:W-:Y:S01]  /*6f90*/  FMUL.FTZ R79, R79, R8.reuse ;  /* 0x000000084f4f7220 */ /* 0x080fe20000410000 */
[----:B------:R-:W-:Y:S01]  /*6fa0*/  FADD.FTZ R14, R172, R163 ;  /* 0x000000a3ac0e7221 */ /* 0x000fe20000010000 */
[----:B------:R-:W-:Y:S01]  /*6fb0*/  F2FP.F16.F32.PACK_AB R163, R4, R3 ;  /* 0x0000000304a3723e */ /* 0x000fe200000000ff */
[----:B------:R-:W2:Y:S01]  /*6fc0*/  MUFU.EX2 R10, R10 ;  /* 0x0000000a000a7308 */ /* 0x000ea20000000800 */
[C---:B----4-:R-:W-:Y:S01]  /*6fd0*/  F2FP.F16.F32.PACK_AB R164, R12.reuse, R13 ;  /* 0x0000000d0ca4723e */ /* 0x050fe200000000ff */
[----:B------:R-:W-:Y:S01]  /*6fe0*/  FADD.FTZ R21, R12, R21 ;  /* 0x000000150c157221 */ /* 0x000fe20000010000 */
[-C--:B------:R-:W-:Y:S01]  /*6ff0*/  FMUL.FTZ R82, R82, R8.reuse ;  /* 0x0000000852527220 */ /* 0x080fe20000410000 */
[----:B------:R0:W-:Y:S01]  /*7000*/  STSM.16.M88.4 [R184], R160 ;  /* 0x000000a0b8007844 */ /* 0x0001e20000000200 */
        /* <DEDUP_REMOVED lines=18> */
[-C--:B------:R-:W-:Y:S01]  /*7130*/  FMUL.FTZ R111, R111, R8.reuse ;  /* 0x000000086f6f7220 */ /* 0x080fe20000410000 */
[----:B------:R-:W-:Y:S01]  /*7140*/  FMUL.FTZ R114, R114, R8 ;  /* 0x0000000872727220 */ /* 0x000fe20000410000 */
[C---:B---3--:R-:W-:Y:S01]  /*7150*/  F2FP.F16.F32.PACK_AB R166, R11.reuse, R10 ;  /* 0x0000000a0ba6723e */ /* 0x048fe200000000ff */
[----:B------:R-:W-:Y:S01]  /*7160*/  FADD.FTZ R3, R11, R4 ;  /* 0x000000040b037221 */ /* 0x000fe20000010000 */
[-C--:B------:R-:W-:Y:S01]  /*7170*/  FMUL.FTZ R115, R115, R8.reuse ;  /* 0x0000000873737220 */ /* 0x080fe20000410000 */
[-C--:B------:R-:W-:Y:S01]  /*7180*/  FMUL.FTZ R118, R118, R8.reuse ;  /* 0x0000000876767220 */ /* 0x080fe20000410000 */
[-C--:B------:R-:W-:Y:S01]  /*7190*/  FMUL.FTZ R119, R119, R8.reuse ;  /* 0x0000000877777220 */ /* 0x080fe20000410000 */
[-C--:B------:R-:W-:Y:S01]  /*71a0*/  FMUL.FTZ R122, R122, R8.reuse ;  /* 0x000000087a7a7220 */ /* 0x080fe20000410000 */
[-C--:B------:R-:W-:Y:S01]  /*71b0*/  FMUL.FTZ R123, R123, R8.reuse ;  /* 0x000000087b7b7220 */ /* 0x080fe20000410000 */
[-C--:B------:R-:W-:Y:S01]  /*71c0*/  FMUL.FTZ R126, R126, R8.reuse ;  /* 0x000000087e7e7220 */ /* 0x080fe20000410000 */
[C---:B-1----:R-:W-:Y:S01]  /*71d0*/  F2FP.F16.F32.PACK_AB R167, R174.reuse, R167 ;  /* 0x000000a7aea7723e */ /* 0x042fe200000000ff */
        /* <DEDUP_REMOVED lines=17> */
.L_x_4181:
[----:B------:R1:W2:Y:S01]  /*72f0*/  SYNCS.PHASECHK.TRANS64.TRYWAIT P3, [UR26+0x28c50], R7 ;  /* 0x028c5007ff0075a7 */ /* 0x0002a2000806015a */
[----:B------:R-:W-:Y:S05]  /*7300*/  @!P0 BRA `(.L_x_4182) ;  /* 0x0000000000048947 */ /* 0x000fea0003800000 */
[----:B------:R-:W-:Y:S01]  /*7310*/  BPT.TRAP 0x1 ;  /* 0x000000040000795c */ /* 0x000fe20000300000 */
.L_x_4182:
[----:B--2---:R-:W-:Y:S05]  /*7320*/  @P3 BRA `(.L_x_4183) ;  /* 0x0000000000083947 */ /* 0x004fea0003800000 */
[----:B------:R-:W2:Y:S02]  /*7330*/  SYNCS.PHASECHK.TRANS64.TRYWAIT P3, [UR26+0x28c50], R7 ;  /* 0x028c5007ff0075a7 */ /* 0x000ea4000806015a */
[----:B--2---:R-:W-:Y:S05]  /*7340*/  @!P3 BRA `(.L_x_4184) ;  /* 0x000000a800f4b947 */ /* 0x004fea0003800000 */
.L_x_4183:
[----:B------:R-:W-:Y:S01]  /*7350*/  ULEA UR11, UR36, UR48, 0xc ;  /* 0x00000030240b7291 */ /* 0x000fe2000f8e603f */
[----:B------:R-:W-:Y:S01]  /*7360*/  WARPGROUP.ARRIVE ;  /* 0x00000000000079c5 */ /* 0x000fe20000000000 */
[----:B------:R-:W-:Y:S01]  /*7370*/  UMOV UR7, 0x40000040 ;  /* 0x4000004000077882 */ /* 0x000fe20000000000 */
[----:B------:R-:W-:Y:S01]  /*7380*/  UISETP.GT.AND UP1, UPT, UR21, UR20, UPT ;  /* 0x000000141500728c */ /* 0x000fe2000bf24270 */
[----:B--2---:R-:W-:Y:S01]  /*7390*/  @!P1 VIADD R178, R178, 0x28c60 ;  /* 0x00028c60b2b29836 */ /* 0x004fe20000000000 */
[----:B------:R-:W-:Y:S01]  /*73a0*/  UIADD3 UR21, UR21, -0x1, URZ ;  /* 0xffffffff15157890 */ /* 0x000fe2000fffe03f */
[----:B------:R-:W-:Y:S01]  /*73b0*/  IMAD.MOV.U32 R8, RZ, RZ, R5 ;  /* 0x000000ffff087224 */ /* 0x000fe200078e0005 */
[----:B------:R-:W-:Y:S01]  /*73c0*/  UMOV UR6, UR11 ;  /* 0x0000000b00067c82 */ /* 0x000fe20008000000 */
[----:B------:R-:W-:Y:S01]  /*73d0*/  UMOV UR23, UR36 ;  /* 0x0000002400177c82 */ /* 0x000fe20008000000 */
[----:B------:R-:W-:Y:S01]  /*73e0*/  HGMMA.64x256x16.F32 R24, R152, gdesc[UR4].tnspB, R24, gsb0 ;  /* 0x43e0000498187df0 */ /* 0x000fe20008000818 */
[----:B------:R-:W-:Y:S01]  /*73f0*/  UIADD3 UR6, UR11, 0x80, URZ ;  /* 0x000000800b067890 */ /* 0x000fe2000fffe03f */
[----:B------:R-:W-:Y:S01]  /*7400*/  PLOP3.LUT P3, PT, PT, PT, UP1, 0x80, 0x0 ;  /* 0x000000000000781c */ /* 0x000fe20003f6f018 */
[----:B------:R-:W-:Y:S01]  /*7410*/  UMOV UR7, 0x40000040 ;  /* 0x4000004000077882 */ /* 0x000fe20000000000 */
[----:B------:R-:W-:Y:S01]  /*7420*/  @!P1 PRMT R178, RZ, 0x654, R178 ;  /* 0x00000654ffb29816 */ /* 0x000fe200000000b2 */
[----:B------:R-:W-:Y:S01]  /*7430*/  IMAD.MOV.U32 R9, RZ, RZ, R6 ;  /* 0x000000ffff097224 */ /* 0x000fe200078e0006 */
        /* <DEDUP_REMOVED lines=27> */
.L_x_4176:
[----:B------:R-:W-:-:S13]  /*75f0*/  ISETP.LE.AND P2, PT, RZ, UR21, PT ;  /* 0x00000015ff007c0c */ /* 0x000fda000bf43270 */
[----:B------:R-:W-:Y:S05]  /*7600*/  @!P2 BRA `(.L_x_4186) ;  /* 0x0000001c0030a947 */ /* 0x000fea0003800000 */
[----:B------:R-:W-:Y:S01]  /*7610*/  IMAD.MOV.U32 R8, RZ, RZ, R5 ;  /* 0x000000ffff087224 */ /* 0x000fe200078e0005 */
[----:B------:R-:W-:Y:S01]  /*7620*/  UMOV UR22, UR36 ;  /* 0x0000002400167c82 */ /* 0x000fe20008000000 */
[----:B------:R-:W-:Y:S01]  /*7630*/  IMAD.MOV.U32 R13, RZ, RZ, R6 ;  /* 0x000000ffff0d7224 */ /* 0x000fe200078e0006 */
[----:B------:R-:W-:Y:S01]  /*7640*/  ULDC UR23, c[0x0][0x9d8] ;  /* 0x0002760000177ab9 */ /* 0x000fe20000000800 */
[----:B------:R-:W-:-:S05]  /*7650*/  ULDC UR20, c[0x0][0x988] ;  /* 0x0002620000147ab9 */ /* 0x000fca0000000800 */
.L_x_4195:
[----:B------:R-:W-:-:S04]  /*7660*/  UIADD3 UR36, UR22, 0x1, URZ ;  /* 0x0000000116247890 */ /* 0x000fc8000fffe03f */
[----:B------:R-:W-:-:S04]  /*7670*/  UISETP.NE.AND UP0, UPT, UR36, 0x2, UPT ;  /* 0x000000022400788c */ /* 0x000fc8000bf05270 */
[----:B------:R-:W-:Y:S02]  /*7680*/  USEL UR6, URZ, 0x1, UP0 ;  /* 0x000000013f067887 */ /* 0x000fe40008000000 */
[----:B------:R-:W-:Y:S02]  /*7690*/  USEL UR36, UR36, URZ, UP0 ;  /* 0x0000003f24247287 */ /* 0x000fe40008000000 */
[----:B------:R-:W-:Y:S01]  /*76a0*/  ULOP3.LUT UR37, UR37, UR6, URZ, 0x3c, !UPT ;  /* 0x0000000625257292 */ /* 0x000fe2000f8e3c3f */
[----:B---3--:R-:W-:Y:S11]  /*76b0*/  @!P0 BRA `(.L_x_4187) ;  /* 0x0000000000048947 */ /* 0x008ff60003800000 */
[----:B------:R-:W-:Y:S01]  /*76c0*/  BPT.TRAP 0x1 ;  /* 0x000000040000795c */ /* 0x000fe20000300000 */
.L_x_4187:
[----:B------:R-:W-:Y:S01]  /*76d0*/  ULEA UR24, UR36, UR43, 0x3 ;  /* 0x0000002b24187291 */ /* 0x000fe2000f8e183f */
[----:B-1----:R-:W-:-:S05]  /*76e0*/  IMAD.U32 R7, RZ, RZ, UR37 ;  /* 0x00000025ff077e24 */ /* 0x002fca000f8e00ff */
[----:B------:R-:W-:-:S04]  /*76f0*/  SHF.L.U32 R7, R7, 0x1f, RZ ;  /* 0x0000001f07077819 */ /* 0x000fc800000006ff */
[----:B------:R1:W3:Y:S01]  /*7700*/  SYNCS.PHASECHK.TRANS64.TRYWAIT P2, [UR24+0x28c30], R7 ;  /* 0x028c3007ff0075a7 */ /* 0x0002e20008040158 */
[----:B------:R-:W-:Y:S05]  /*7710*/  @!P0 BRA `(.L_x_4188) ;  /* 0x0000000000048947 */ /* 0x000fea0003800000 */
[----:B------:R-:W-:Y:S01]  /*7720*/  BPT.TRAP 0x1 ;  /* 0x000000040000795c */ /* 0x000fe20000300000 */
.L_x_4188:
[----:B---3--:R-:W-:Y:S05]  /*7730*/  @P2 BRA `(.L_x_4189) ;  /* 0x0000000000082947 */ /* 0x008fea0003800000 */
[----:B------:R-:W3:Y:S02]  /*7740*/  SYNCS.PHASECHK.TRANS64.TRYWAIT P2, [UR24+0x28c30], R7 ;  /* 0x028c3007ff0075a7 */ /* 0x000ee40008040158 */
[----:B---3--:R-:W-:Y:S05]  /*7750*/  @!P2 BRA `(.L_x_4190) ;  /* 0x000000a80004a947 */ /* 0x008fea0003800000 */
.L_x_4189:
[----:B------:R-:W-:Y:S01]  /*7760*/  R2UR UR18, R0 ;  /* 0x00000000001272ca */ /* 0x000fe200000e0000 */
[----:B0-2---:R-:W-:Y:S01]  /*7770*/  WARPGROUP.ARRIVE ;  /* 0x00000000000079c5 */ /* 0x005fe20000000000 */
        /* <DEDUP_REMOVED lines=71> */
[----:B--2---:R-:W-:Y:S01]  /*7bf0*/  FMNMX.FTZ R6, R164, R155, !PT ;  /* 0x0000009ba4067209 */ /* 0x004fe20007810000 */
[----:B------:R-:W-:Y:S01]  /*7c00*/  FMUL.FTZ R155, R163, UR23 ;  /* 0x00000017a39b7c20 */ /* 0x000fe20008410000 */
[----:B------:R-:W-:Y:S01]  /*7c10*/  FMUL.FTZ R163, R171, UR23 ;  /* 0x00000017aba37c20 */ /* 0x000fe20008410000 */
[----:B------:R-:W-:-:S04]  /*7c20*/  FMUL.FTZ R171, R179, UR23 ;  /* 0x00000017b3ab7c20 */ /* 0x000fc80008410000 */
[----:B------:R-:W2:Y:S01]  /*7c30*/  MUFU.TANH R169, R169 ;  /* 0x000000a900a97308 */ /* 0x000ea20000002400 */
[----:B---3--:R-:W-:-:S07]  /*7c40*/  FMNMX.FTZ R161, R165, R6, !PT ;  /* 0x00000006a5a17209 */ /* 0x008fce0007810000 */
[----:B------:R-:W3:Y:S01]  /*7c50*/  MUFU.TANH R172, R172 ;  /* 0x000000ac00ac7308 */ /* 0x000ee20000002400 */
[----:B0-----:R-:W-:-:S07]  /*7c60*/  FMNMX.FTZ R6, R168, R161, !PT ;  /* 0x000000a1a8067209 */ /* 0x001fce0007810000 */
[----:B------:R-:W0:Y:S01]  /*7c70*/  MUFU.TANH R9, R9 ;  /* 0x0000000900097308 */ /* 0x000e220000002400 */
[----:B--2---:R-:W-:-:S07]  /*7c80*/  FMNMX.FTZ R161, R169, R6, !PT ;  /* 0x00000006a9a17209 */ /* 0x004fce0007810000 */
[----:B------:R-:W2:Y:S01]  /*7c90*/  MUFU.TANH R10, R10 ;  /* 0x0000000a000a7308 */ /* 0x000ea20000002400 */
[----:B---3--:R-:W-:Y:S01]  /*7ca0*/  FMNMX.FTZ R6, R172, R161, !PT ;  /* 0x000000a1ac067209 */ /* 0x008fe20007810000 */
[----:B------:R-:W-:Y:S01]  /*7cb0*/  FMUL.FTZ R161, R167, UR23 ;  /* 0x00000017a7a17c20 */ /* 0x000fe20008410000 */
[----:B------:R-:W-:-:S03]  /*7cc0*/  FMUL.FTZ R167, R178, UR23 ;  /* 0x00000017b2a77c20 */ /* 0x000fc60008410000 */
[----:B------:R-:W3:Y:S02]  /*7cd0*/  SHFL.BFLY PT, R173, R6, 0x2, 0x1f ;  /* 0x0c401f0006ad7f89 */ /* 0x000ee400000e0000 */
[----:B------:R-:W4:Y:S08]  /*7ce0*/  MUFU.TANH R11, R11 ;  /* 0x0000000b000b7308 */ /* 0x000f300000002400 */
[----:B------:R-:W5:Y:S08]  /*7cf0*/  MUFU.TANH R12, R12 ;  /* 0x0000000c000c7308 */ /* 0x000f700000002400 */
[----:B------:R-:W1:Y:S01]  /*7d00*/  MUFU.TANH R154, R154 ;  /* 0x0000009a009a7308 */ /* 0x000e620000002400 */
[----:B---3--:R-:W-:-:S02]  /*7d10*/  FMNMX.FTZ R177, R6, R173, !PT ;  /* 0x000000ad06b17209 */ /* 0x008fc40007810000 */
[----:B0-----:R-:W-:-:S05]  /*7d20*/  FMNMX.FTZ R173, R9, R8, !PT ;  /* 0x0000000809ad7209 */ /* 0x001fca0007810000 */
[----:B------:R-:W0:Y:S01]  /*7d30*/  MUFU.TANH R155, R155 ;  /* 0x0000009b009b7308 */ /* 0x000e220000002400 */
[----:B------:R-:W3:Y:S01]  /*7d40*/  SHFL.BFLY PT, R180, R177, 0x1, 0x1f ;  /* 0x0c201f00b1b47f89 */ /* 0x000ee200000e0000 */
[----:B--2---:R-:W-:Y:S01]  /*7d50*/  FMNMX.FTZ R6, R10, R173, !PT ;  /* 0x000000ad0a067209 */ /* 0x004fe20007810000 */
[----:B------:R-:W-:-:S03]  /*7d60*/  FMUL.FTZ R173, R182, UR23 ;  /* 0x00000017b6ad7c20 */ /* 0x000fc60008410000 */
[----:B----4-:R-:W-:Y:S02]  /*7d70*/  FMNMX.FTZ R175, R11, R6, !PT ;  /* 0x000000060baf7209 */ /* 0x010fe40007810000 */
[----:B------:R-:W2:Y:S02]  /*7d80*/  MUFU.TANH R160, R160 ;  /* 0x000000a000a07308 */ /* 0x000ea40000002400 */
[----:B-----5:R-:W-:-:S04]  /*7d90*/  FMNMX.FTZ R175, R12, R175, !PT ;  /* 0x000000af0caf7209 */ /* 0x020fc80007810000 */
[----:B-1----:R-:W-:Y:S02]  /*7da0*/  FMNMX.FTZ R176, R154, R175, !PT ;  /* 0x000000af9ab07209 */ /* 0x002fe40007810000 */
[----:B------:R-:W1:Y:S02]  /*7db0*/  MUFU.TANH R161, R161 ;  /* 0x000000a100a17308 */ /* 0x000e640000002400 */
[----:B0-----:R-:W-:-:S06]  /*7dc0*/  FMNMX.FTZ R175, R155, R176, !PT ;  /* 0x000000b09baf7209 */ /* 0x001fcc0007810000 */
[----:B------:R-:W0:Y:S01]  /*7dd0*/  MUFU.TANH R162, R162 ;  /* 0x000000a200a27308 */ /* 0x000e220000002400 */
[----:B--2---:R-:W-:Y:S02]  /*7de0*/  FMNMX.FTZ R176, R160, R175, !PT ;  /* 0x000000afa0b07209 */ /* 0x004fe40007810000 */
[----:B---3--:R-:W-:-:S05]  /*7df0*/  FMNMX.FTZ R6, R177, R180, !PT ;  /* 0x000000b4b1067209 */ /* 0x008fca0007810000 */
[----:B------:R-:W2:Y:S01]  /*7e00*/  MUFU.TANH R163, R163 ;  /* 0x000000a300a37308 */ /* 0x000ea20000002400 */
[C---:B------:R-:W-:Y:S01]  /*7e10*/  FADD.FTZ R13, -R6.reuse, R13 ;  /* 0x0000000d060d7221 */ /* 0x040fe20000010100 */
[----:B------:R-:W-:-:S03]  /*7e20*/  FMUL.FTZ R175, R6, UR10 ;  /* 0x0000000a06af7c20 */ /* 0x000fc60008410000 */
[----:B------:R-:W-:Y:S01]  /*7e30*/  FMUL.FTZ R179, R13, UR10 ;  /* 0x0000000a0db37c20 */ /* 0x000fe20008410000 */
[----:B-1----:R-:W-:Y:S01]  /*7e40*/  FMNMX.FTZ R13, R161, R176, !PT ;  /* 0x000000b0a10d7209 */ /* 0x002fe20007810000 */
[--C-:B------:R-:W-:Y:S01]  /*7e50*/  FFMA.FTZ R15, R15, UR10, -R175.reuse ;  /* 0x0000000a0f0f7c23 */ /* 0x100fe200080108af */
[----:B------:R-:W1:Y:S01]  /*7e60*/  MUFU.TANH R166, R166 ;  /* 0x000000a600a67308 */ /* 0x000e620000002400 */
[--C-:B------:R-:W-:Y:S01]  /*7e70*/  FFMA.FTZ R20, R20, UR10, -R175.reuse ;  /* 0x0000000a14147c23 */ /* 0x100fe200080108af */
[----:B0-----:R-:W-:Y:S01]  /*7e80*/  FMNMX.FTZ R178, R162, R13, !PT ;  /* 0x0000000da2b27209 */ /* 0x001fe20007810000 */
[--C-:B------:R-:W-:Y:S01]  /*7e90*/  FFMA.FTZ R13, R14, UR10, -R175.reuse ;  /* 0x0000000a0e0d7c23 */ /* 0x100fe200080108af */
[--C-:B------:R-:W-:Y:S01]  /*7ea0*/  FFMA.FTZ R14, R5, UR10, -R175.reuse ;  /* 0x0000000a050e7c23 */ /* 0x100fe200080108af */
[--C-:B------:R-:W-:Y:S01]  /*7eb0*/  FFMA.FTZ R21, R21, UR10, -R175.reuse ;  /* 0x0000000a15157c23 */ /* 0x100fe200080108af */
[--C-:B------:R-:W-:Y:S01]  /*7ec0*/  FFMA.FTZ R153, R153, UR10, -R175.reuse ;  /* 0x0000000a99997c23 */ /* 0x100fe200080108af */
[--C-:B------:R-:W-:Y:S01]  /*7ed0*/  FFMA.FTZ R180, R156, UR10, -R175.reuse ;  /* 0x0000000a9cb47c23 */ /* 0x100fe200080108af */
[----:B------:R-:W0:Y:S01]  /*7ee0*/  MUFU.TANH R170, R170 ;  /* 0x000000aa00aa7308 */ /* 0x000e220000002400 */
[----:B--2---:R-:W-:Y:S01]  /*7ef0*/  FMNMX.FTZ R177, R163, R178, !PT ;  /* 0x000000b2a3b17209 */ /* 0x004fe20007810000 */
[--C-:B------:R-:W-:Y:S01]  /*7f00*/  FFMA.FTZ R157, R157, UR10, -R175.reuse ;  /* 0x0000000a9d9d7c23 */ /* 0x100fe200080108af */
[--C-:B------:R-:W-:Y:S01]  /*7f10*/  FFMA.FTZ R159, R159, UR10, -R175.reuse ;  /* 0x0000000a9f9f7c23 */ /* 0x100fe200080108af */
[--C-:B------:R-:W-:Y:S01]  /*7f20*/  FFMA.FTZ R164, R164, UR10, -R175.reuse ;  /* 0x0000000aa4a47c23 */ /* 0x100fe200080108af */
[--C-:B------:R-:W-:Y:S01]  /*7f30*/  FFMA.FTZ R165, R165, UR10, -R175.reuse ;  /* 0x0000000aa5a57c23 */ /* 0x100fe200080108af */
[----:B------:R-:W-:-:S02]  /*7f40*/  FFMA.FTZ R168, R168, UR10, -R175 ;  /* 0x0000000aa8a87c23 */ /* 0x000fc400080108af */
[----:B------:R-:W2:Y:S01]  /*7f50*/  MUFU.TANH R167, R167 ;  /* 0x000000a700a77308 */ /* 0x000ea20000002400 */
[----:B-1----:R-:W-:-:S07]  /*7f60*/  FMNMX.FTZ R177, R166, R177, !PT ;  /* 0x000000b1a6b17209 */ /* 0x002fce0007810000 */
[----:B------:R-:W1:Y:S01]  /*7f70*/  MUFU.TANH R171, R171 ;  /* 0x000000ab00ab7308 */ /* 0x000e620000002400 */
[----:B0-----:R-:W-:Y:S01]  /*7f80*/  FMNMX.FTZ R178, R170, R177, !PT ;  /* 0x000000b1aab27209 */ /* 0x001fe20007810000 */
[----:B------:R-:W-:-:S06]  /*7f90*/  FFMA.FTZ R177, R169, UR10, -R175 ;  /* 0x0000000aa9b17c23 */ /* 0x000fcc00080108af */
        /* <DEDUP_REMOVED lines=10> */
[----:B------:R-:W-:Y:S01]  /*8040*/  MUFU.EX2 R14, R14 ;  /* 0x0000000e000e7308 */ /* 0x000fe20000000800 */
        /* <DEDUP_REMOVED lines=8> */
[----:B0-----:R-:W-:Y:S01]  /*80d0*/  FFMA.FTZ R3, R176, R3, R13 ;  /* 0x00000003b0037223 */ /* 0x001fe2000001000d */
        /* <DEDUP_REMOVED lines=12> */
[----:B--2---:R-:W-:Y:S01]  /*81a0*/  FMNMX.FTZ R152, R5, R182, !PT ;  /* 0x000000b605987209 */ /* 0x004fe20007810000 */
        /* <DEDUP_REMOVED lines=27> */
[----:B-1----:R-:W-:Y:S01]  /*8360*/  F2FP.F16.F32.PACK_AB R156, R178, R21 ;  /* 0x00000015b29c723e */ /* 0x002fe200000000ff */
[-C--:B------:R-:W-:Y:S01]  /*8370*/  FMUL.FTZ R100, R100, R176.reuse ;  /* 0x000000b064647220 */ /* 0x080fe20000410000 */
[----:B0-----:R-:W-:Y:S01]  /*8380*/  FMNMX.FTZ R5, R152, R5, !PT ;  /* 0x0000000598057209 */ /* 0x001fe20007810000 */
[-C--:B------:R-:W-:Y:S01]  /*8390*/  FMUL.FTZ R101, R101, R176.reuse ;  /* 0x000000b065657220 */ /* 0x080fe20000410000 */
[-C--:B------:R-:W-:Y:S01]  /*83a0*/  FMUL.FTZ R104, R104, R176.reuse ;  /* 0x000000b068687220 */ /* 0x080fe20000410000 */
[-C--:B------:R-:W-:Y:S01]  /*83b0*/  FMUL.FTZ R105, R105, R176.reuse ;  /* 0x000000b069697220 */ /* 0x080fe20000410000 */
[-C--:B------:R-:W-:Y:S01]  /*83c0*/  FMUL.FTZ R108, R108, R176.reuse ;  /* 0x000000b06c6c7220 */ /* 0x080fe20000410000 */
[C---:B------:R-:W-:Y:S01]  /*83d0*/  FADD.FTZ R152, -R5.reuse, R8 ;  /* 0x0000000805987221 */ /* 0x040fe20000010100 */
[----:B------:R-:W-:Y:S01]  /*83e0*/  FMUL.FTZ R181, R5, UR10 ;  /* 0x0000000a05b57c20 */ /* 0x000fe20008410000 */
[----:B------:R0:W-:Y:S01]  /*83f0*/  MUFU.EX2 R8, R175 ;  /* 0x000000af00087308 */ /* 0x0001e20000000800 */
[----:B------:R-:W-:Y:S01]  /*8400*/  FMUL.FTZ R109, R109, R176 ;  /* 0x000000b06d6d7220 */ /* 0x000fe20000410000 */
[----:B------:R-:W-:Y:S01]  /*8410*/  FMUL.FTZ R152, R152, UR10 ;  /* 0x0000000a98987c20 */ /* 0x000fe20008410000 */
[----:B------:R-:W-:Y:S01]  /*8420*/  FFMA.FTZ R196, R170, UR10, -R181 ;  /* 0x0000000aaac47c23 */ /* 0x000fe200080108b5 */
[----:B------:R-:W-:-:S02]  /*8430*/  IMAD.U32 R170, RZ, RZ, UR24 ;  /* 0x00000018ffaa7e24 */ /* 0x000fc4000f8e00ff */
[--C-:B------:R-:W-:Y:S01]  /*8440*/  FFMA.FTZ R172, R9, UR10, -R181.reuse ;  /* 0x0000000a09ac7c23 */ /* 0x100fe200080108b5 */
[--C-:B------:R-:W-:Y:S01]  /*8450*/  FFMA.FTZ R9, R10, UR10, -R181.reuse ;  /* 0x0000000a0a097c23 */ /* 0x100fe200080108b5 */
[--C-:B------:R-:W-:Y:S01]  /*8460*/  FFMA.FTZ R10, R11, UR10, -R181.reuse ;  /* 0x0000000a0b0a7c23 */ /* 0x100fe200080108b5 */
[----:B------:R1:W-:Y:S01]  /*8470*/  MUFU.EX2 R169, R152 ;  /* 0x0000009800a97308 */ /* 0x0003e20000000800 */
[--C-:B0-----:R-:W-:Y:S01]  /*8480*/  FFMA.FTZ R175, R155, UR10, -R181.reuse ;  /* 0x0000000a9baf7c23 */ /* 0x101fe200080108b5 */
[----:B------:R-:W-:Y:S02]  /*8490*/  IMAD.MOV R155, RZ, RZ, -R18 ;  /* 0x000000ffff9b7224 */ /* 0x000fe400078e0a12 */
[--C-:B------:R-:W-:Y:S01]  /*84a0*/  FFMA.FTZ R11, R12, UR10, -R181.reuse ;  /* 0x0000000a0c0b7c23 */ /* 0x100fe200080108b5 */
[--C-:B------:R-:W-:Y:S01]  /*84b0*/  FFMA.FTZ R12, R154, UR10, -R181.reuse ;  /* 0x0000000a9a0c7c23 */ /* 0x100fe200080108b5 */
[--C-:B------:R-:W-:Y:S01]  /*84c0*/  FFMA.FTZ R179, R160, UR10, -R181.reuse ;  /* 0x0000000aa0b37c23 */ /* 0x100fe200080108b5 */
[----:B------:R-:W-:Y:S01]  /*84d0*/  FFMA.FTZ R192, R161, UR10, -R181 ;  /* 0x0000000aa1c07c23 */ /* 0x000fe200080108b5 */
[----:B------:R-:W-:Y:S01]  /*84e0*/  ISETP.NE.AND P2, PT, R2, R155, PT ;  /* 0x0000009b0200720c */ /* 0x000fe20003f45270 */
[----:B------:R-:W0:Y:S01]  /*84f0*/  MUFU.EX2 R172, R172 ;  /* 0x000000ac00ac7308 */ /* 0x000e220000000800 */
[----:B-1----:R-:W-:-:S02]  /*8500*/  @!P1 VIADD R152, R170, 0x28c40 ;  /* 0x00028c40aa989836 */ /* 0x002fc40000000000 */
[--C-:B------:R-:W-:Y:S01]  /*8510*/  FFMA.FTZ R161, R162, UR10, -R181.reuse ;  /* 0x0000000aa2a17c23 */ /* 0x100fe200080108b5 */
[----:B------:R-:W-:Y:S02]  /*8520*/  IMAD.U32 R155, RZ, RZ, UR22 ;  /* 0x00000016ff9b7e24 */ /* 0x000fe4000f8e00ff */
[--C-:B------:R-:W-:Y:S01]  /*8530*/  FFMA.FTZ R194, R163, UR10, -R181.reuse ;  /* 0x0000000aa3c27c23 */ /* 0x100fe200080108b5 */
[--C-:B------:R-:W-:Y:S01]  /*8540*/  FFMA.FTZ R163, R166, UR10, -R181.reuse ;  /* 0x0000000aa6a37c23 */ /* 0x100fe200080108b5 */
[----:B------:R-:W-:Y:S01]  /*8550*/  @!P1 PRMT R152, RZ, 0x654, R152 ;  /* 0x00000654ff989816 */ /* 0x000fe20000000098 */
[--C-:B------:R-:W-:Y:S01]  /*8560*/  FFMA.FTZ R167, R167, UR10, -R181.reuse ;  /* 0x0000000aa7a77c23 */ /* 0x100fe200080108b5 */
[----:B------:R-:W1:Y:S01]  /*8570*/  MUFU.EX2 R9, R9 ;  /* 0x0000000900097308 */ /* 0x000e620000000800 */
[--C-:B------:R-:W-:Y:S01]  /*8580*/  FFMA.FTZ R173, R173, UR10, -R181.reuse ;  /* 0x0000000aadad7c23 */ /* 0x100fe200080108b5 */
[----:B------:R3:W-:Y:S01]  /*8590*/  @!P1 SYNCS.ARRIVE.TRANS64.RED.A1T0 RZ, [R152+URZ], RZ ;  /* 0x000000ff98ff99a7 */ /* 0x0007e2000810043f */
[----:B------:R-:W-:Y:S01]  /*85a0*/  FFMA.FTZ R171, R171, UR10, -R181 ;  /* 0x0000000aabab7c23 */ /* 0x000fe200080108b5 */
[----:B------:R-:W-:-:S02]  /*85b0*/  @!P2 IMAD R154, R155, 0x40, R16 ;  /* 0x000000409b9aa824 */ /* 0x000fc400078e0210 */
[----:B------:R-:W-:Y:S01]  /*85c0*/  FFMA.FTZ R181, R174, UR10, -R181 ;  /* 0x0000000aaeb57c23 */ /* 0x000fe200080108b5 */
[----:B--2---:R-:W-:Y:S01]  /*85d0*/  F2FP.F16.F32.PACK_AB R158, R180, R153 ;  /* 0x00000099b49e723e */ /* 0x004fe200000000ff */
[----:B------:R-:W-:Y:S01]  /*85e0*/  FMUL.FTZ R112, R112, R176 ;  /* 0x000000b070707220 */ /* 0x000fe20000410000 */
[----:B------:R-:W2:Y:S01]  /*85f0*/  MUFU.EX2 R10, R10 ;  /* 0x0000000a000a7308 */ /* 0x000ea20000000800 */
[----:B0-----:R-:W-:Y:S01]  /*8600*/  FFMA.FTZ R4, R169, R4, R172 ;  /* 0x00000004a9047223 */ /* 0x001fe200000100ac */
[----:B---3--:R-:W-:Y:S01]  /*8610*/  FADD.FTZ R152, R14, R3 ;  /* 0x000000030e987221 */ /* 0x008fe20000010000 */
[----:B------:R-:W-:Y:S01]  /*8620*/  @!P2 LEA R154, R154, UR43, 0x2 ;  /* 0x0000002b9a9aac11 */ /* 0x000fe2000f8e10ff */
[-C--:B------:R-:W-:Y:S01]  /*8630*/  FMUL.FTZ R113, R113, R176.reuse ;  /* 0x000000b071717220 */ /* 0x080fe20000410000 */
[-C--:B------:R-:W-:Y:S01]  /*8640*/  FMUL.FTZ R116, R116, R176.reuse ;  /* 0x000000b074747220 */ /* 0x080fe20000410000 */
[----:B------:R-:W-:Y:S01]  /*8650*/  FADD.FTZ R3, R15, R152 ;  /* 0x000000980f037221 */ /* 0x000fe20000010000 */
[-C--:B------:R-:W-:Y:S01]  /*8660*/  FMUL.FTZ R117, R117, R176.reuse ;  /* 0x000000b075757220 */ /* 0x080fe20000410000 */
[----:B------:R-:W0:Y:S01]  /*8670*/  MUFU.EX2 R11, R11 ;  /* 0x0000000b000b7308 */ /* 0x000e220000000800 */
[----:B------:R-:W-:Y:S01]  /*8680*/  @!P2 STS [R154+0x28800], R176 ;  /* 0x028800b09a00a388 */ /* 0x000fe20000000800 */
[----:B------:R-:W-:Y:S01]  /*8690*/  FADD.FTZ R152, R20, R3 ;  /* 0x0000000314987221 */ /* 0x000fe20000010000 */
[----:B-1----:R-:W-:Y:S01]  /*86a0*/  FADD.FTZ R3, R9, R4 ;  /* 0x0000000409037221 */ /* 0x002fe20000010000 */
[-C--:B------:R-:W-:Y:S01]  /*86b0*/  FMUL.FTZ R120, R120, R176.reuse ;  /* 0x000000b078787220 */ /* 0x080fe20000410000 */
[----:B------:R1:W-:Y:S01]  /*86c0*/  @!P2 STS [R154+0x28820], R169 ;  /* 0x028820a99a00a388 */ /* 0x0003e20000000800 */
[----:B------:R-:W-:Y:S01]  /*86d0*/  FADD.FTZ R155, R21, R152 ;  /* 0x00000098159b7221 */ /* 0x000fe20000010000 */
[-C--:B------:R-:W-:Y:S01]  /*86e0*/  FMUL.FTZ R121, R121, R176.reuse ;  /* 0x000000b079797220 */ /* 0x080fe20000410000 */
[----:B------:R-:W3:Y:S01]  /*86f0*/  MUFU.EX2 R12, R12 ;  /* 0x0000000c000c7308 */ /* 0x000ee20000000800 */
[----:B--2---:R-:W-:Y:S01]  /*8700*/  FADD.FTZ R4, R10, R3 ;  /* 0x000000030a047221 */ /* 0x004fe20000010000 */
[----:B------:R-:W-:Y:S01]  /*8710*/  FADD.FTZ R152, R178, R155 ;  /* 0x0000009bb2987221 */ /* 0x000fe20000010000 */
[-C--:B------:R-:W-:Y:S01]  /*8720*/  FMUL.FTZ R124, R124, R176.reuse ;  /* 0x000000b07c7c7220 */ /* 0x080fe20000410000 */
[-C--:B------:R-:W-:Y:S01]  /*8730*/  FMUL.FTZ R125, R125, R176.reuse ;  /* 0x000000b07d7d7220 */ /* 0x080fe20000410000 */
[----:B------:R-:W-:Y:S01]  /*8740*/  FMUL.FTZ R128, R128, R176 ;  /* 0x000000b080807220 */ /* 0x000fe20000410000 */
[----:B------:R-:W-:Y:S01]  /*8750*/  FADD.FTZ R155, R153, R152 ;  /* 0x00000098999b7221 */ /* 0x000fe20000010000 */
[----:B-1----:R-:W-:Y:S01]  /*8760*/  F2FP.F16.F32.PACK_AB R154, R20, R15 ;  /* 0x0000000f149a723e */ /* 0x002fe200000000ff */
[----:B------:R-:W1:Y:S01]  /*8770*/  MUFU.EX2 R157, R157 ;  /* 0x0000009d009d7308 */ /* 0x000e620000000800 */
[----:B0-----:R-:W-:Y:S01]  /*8780*/  FADD.FTZ R3, R11, R4 ;  /* 0x000000040b037221 */ /* 0x001fe20000010000 */
[----:B------:R-:W-:Y:S01]  /*8790*/  FADD.FTZ R152, R180, R155 ;  /* 0x0000009bb4987221 */ /* 0x000fe20000010000 */
[----:B------:R-:W-:Y:S01]  /*87a0*/  F2FP.F16.F32.PACK_AB R153, R9, R172 ;  /* 0x000000ac0999723e */ /* 0x000fe200000000ff */
        /* <DEDUP_REMOVED lines=14> */
[----:B------:R-:W-:Y:S01]  /*8890*/  FMUL.FTZ R149, R149, R176 ;  /* 0x000000b095957220 */ /* 0x000fe20000410000 */
        /* <DEDUP_REMOVED lines=30> */
[----:B0-----:R-:W-:Y:S01]  /*8a80*/  FADD.FTZ R155, R159, R152 ;  /* 0x000000989f9b7221 */ /* 0x001fe20000010000 */
[----:B------:R-:W-:Y:S01]  /*8a90*/  F2FP.F16.F32.PACK_AB R152, R14, R13 ;  /* 0x0000000d0e98723e */ /* 0x000fe200000000ff */
        /* <DEDUP_REMOVED lines=14> */
[C---:B-1----:R-:W-:Y:S01]  /*8b80*/  FADD.FTZ R14, R164.reuse, R155 ;  /* 0x0000009ba40e7221 */ /* 0x042fe20000010000 */
[----:B------:R-:W-:Y:S01]  /*8b90*/  F2FP.F16.F32.PACK_AB R162, R164, R159 ;  /* 0x0000009fa4a2723e */ /* 0x000fe200000000ff */
[----:B------:R-:W-:Y:S01]  /*8ba0*/  FMUL.FTZ R90, R90, R169 ;  /* 0x000000a95a5a7220 */ /* 0x000fe20000410000 */
[----:B------:R-:W-:Y:S01]  /*8bb0*/  F2FP.F16.F32.PACK_AB R155, R11, R10 ;  /* 0x0000000a0b9b723e */ /* 0x000fe200000000ff */
[----:B------:R-:W-:Y:S01]  /*8bc0*/  BAR.SYNC.DEFER_BLOCKING 0xf, 0x100 ;  /* 0x03c4000000007b1d */ /* 0x000fe20000010000 */
[----:B------:R-:W-:Y:S01]  /*8bd0*/  F2FP.F16.F32.PACK_AB R159, R192, R179 ;  /* 0x000000b3c09f723e */ /* 0x000fe200000000ff */
[-C--:B------:R-:W-:Y:S01]  /*8be0*/  FMUL.FTZ R91, R91, R169.reuse ;  /* 0x000000a95b5b7220 */ /* 0x080fe20000410000 */
[-C--:B------:R-:W-:Y:S01]  /*8bf0*/  FMUL.FTZ R94, R94, R169.reuse ;  /* 0x000000a95e5e7220 */ /* 0x080fe20000410000 */
[----:B0-----:R-:W-:Y:S01]  /*8c00*/  FADD.FTZ R3, R161, R4 ;  /* 0x00000004a1037221 */ /* 0x001fe20000010000 */
[-C--:B------:R-:W-:Y:S01]  /*8c10*/  FMUL.FTZ R95, R95, R169.reuse ;  /* 0x000000a95f5f7220 */ /* 0x080fe20000410000 */
[----:B------:R-:W0:Y:S01]  /*8c20*/  MUFU.EX2 R194, R194 ;  /* 0x000000c200c27308 */ /* 0x000e220000000800 */
[-C--:B------:R-:W-:Y:S01]  /*8c30*/  FMUL.FTZ R98, R98, R169.reuse ;  /* 0x000000a962627220 */ /* 0x080fe20000410000 */
[-C--:B------:R-:W-:Y:S01]  /*8c40*/  FMUL.FTZ R99, R99, R169.reuse ;  /* 0x000000a963637220 */ /* 0x080fe20000410000 */
[-C--:B------:R-:W-:Y:S01]  /*8c50*/  FMUL.FTZ R102, R102, R169.reuse ;  /* 0x000000a966667220 */ /* 0x080fe20000410000 */
[-C--:B------:R-:W-:Y:S01]  /*8c60*/  FMUL.FTZ R103, R103, R169.reuse ;  /* 0x000000a967677220 */ /* 0x080fe20000410000 */
[-C--:B------:R-:W-:Y:S01]  /*8c70*/  FMUL.FTZ R106, R106, R169.reuse ;  /* 0x000000a96a6a7220 */ /* 0x080fe20000410000 */
[----:B--2---:R-:W-:Y:S01]  /*8c80*/  FADD.FTZ R13, R165, R14 ;  /* 0x0000000ea50d7221 */ /* 0x004fe20000010000 */
        /* <DEDUP_REMOVED lines=12> */
[----:B------:R0:W-:Y:S01]  /*8d50*/  STSM.16.M88.4 [R19+0x26800], R152 ;  /* 0x0268009813007844 */ /* 0x0001e20000000200 */
[-C--:B------:R-:W-:Y:S01]  /*8d60*/  FMUL.FTZ R123, R123, R169.reuse ;  /* 0x000000a97b7b7220 */ /* 0x080fe20000410000 */
[-C--:B------:R-:W-:Y:S01]  /*8d70*/  FMUL.FTZ R126, R126, R169.reuse ;  /* 0x000000a97e7e7220 */ /* 0x080fe20000410000 */
[-C--:B------:R-:W-:Y:S01]  /*8d80*/  FMUL.FTZ R127, R127, R169.reuse ;  /* 0x000000a97f7f7220 */ /* 0x080fe20000410000 */
[----:B------:R0:W-:Y:S01]  /*8d90*/  STSM.16.M88.4 [R22], R156 ;  /* 0x0000009c16007844 */ /* 0x0001e20000000200 */
[----:B------:R-:W3:Y:S01]  /*8da0*/  MUFU.EX2 R168, R168 ;  /* 0x000000a800a87308 */ /* 0x000ee20000000800 */
        /* <DEDUP_REMOVED lines=13> */
[----:B------:R-:W-:Y:S01]  /*8e80*/  FMUL.FTZ R147, R147, R169 ;  /* 0x000000a993937220 */ /* 0x000fe20000410000 */
[----:B------:R0:W-:Y:S01]  /*8e90*/  STSM.16.M88.4 [R184], R160 ;  /* 0x000000a0b8007844 */ /* 0x0001e20000000200 */
[----:B------:R-:W2:Y:S01]  /*8ea0*/  MUFU.EX2 R174, R171 ;  /* 0x000000ab00ae7308 */ /* 0x000ea20000000800 */
[C---:B---3--:R-:W-:Y:S01]  /*8eb0*/  FADD.FTZ R20, R168.reuse, R13 ;  /* 0x0000000da8147221 */ /* 0x048fe20000010000 */
[----:B------:R-:W-:Y:S01]  /*8ec0*/  F2FP.F16.F32.PACK_AB R164, R168, R165 ;  /* 0x000000a5a8a4723e */ /* 0x000fe200000000ff */
[-C--:B------:R-:W-:Y:S01]  /*8ed0*/  FMUL.FTZ R150, R150, R169.reuse ;  /* 0x000000a996967220 */ /* 0x080fe20000410000 */
[----:B------:R-:W-:-:S04]  /*8ee0*/  FMUL.FTZ R151, R151, R169 ;  /* 0x000000a997977220 */ /* 0x000fc80000410000 */
[----:B------:R-:W3:Y:S01]  /*8ef0*/  MUFU.EX2 R177, R177 ;  /* 0x000000b100b17308 */ /* 0x000ee20000000800 */
[----:B-1----:R-:W-:-:S07]  /*8f00*/  FADD.FTZ R13, R167, R4 ;  /* 0x00000004a70d7221 */ /* 0x002fce0000010000 */
[----:B------:R-:W1:Y:S01]  /*8f10*/  MUFU.EX2 R173, R173 ;  /* 0x000000ad00ad7308 */ /* 0x000e620000000800 */
[C---:B--2---:R-:W-:Y:S01]  /*8f20*/  F2FP.F16.F32.PACK_AB R165, R174.reuse, R167 ;  /* 0x000000a7aea5723e */ /* 0x044fe200000000ff */
[----:B------:R-:W-:-:S06]  /*8f30*/  FADD.FTZ R4, R174, R13 ;  /* 0x0000000dae047221 */ /* 0x000fcc0000010000 */
[----:B------:R-:W2:Y:S01]  /*8f40*/  MUFU.EX2 R14, R181 ;  /* 0x000000b5000e7308 */ /* 0x000ea20000000800 */
[----:B---3--:R-:W-:Y:S01]  /*8f50*/  F2FP.F16.F32.PACK_AB R166, R8, R177 ;  /* 0x000000b108a6723e */ /* 0x008fe200000000ff */
[----:B------:R-:W-:-:S04]  /*8f60*/  FADD.FTZ R3, R177, R20 ;  /* 0x00000014b1037221 */ /* 0x000fc80000010000 */
[----:B------:R-:W-:Y:S01]  /*8f70*/  FADD.FTZ R3, R8, R3 ;  /* 0x0000000308037221 */ /* 0x000fe20000010000 */
[----:B-1----:R-:W-:Y:S01]  /*8f80*/  FADD.FTZ R9, R173, R4 ;  /* 0x00000004ad097221 */ /* 0x002fe20000010000 */
[----:B--2---:R-:W-:-:S03]  /*8f90*/  F2FP.F16.F32.PACK_AB R167, R14, R173 ;  /* 0x000000ad0ea7723e */ /* 0x004fc600000000ff */
[----:B------:R-:W-:Y:S02]  /*8fa0*/  FADD.FTZ R4, R14, R9 ;  /* 0x000000090e047221 */ /* 0x000fe40000010000 */
[----:B------:R0:W-:Y:S01]  /*8fb0*/  STSM.16.M88.4 [R23], R164 ;  /* 0x000000a417007844 */ /* 0x0001e20000000200 */
[----:B------:R-:W-:Y:S05]  /*8fc0*/  @!P0 BRA `(.L_x_4191) ;  /* 0x0000000000048947 */ /* 0x000fea0003800000 */
[----:B------:R-:W-:Y:S01]  /*8fd0*/  BPT.TRAP 0x1 ;  /* 0x000000040000795c */ /* 0x000fe20000300000 */
.L_x_4191:
[----:B------:R1:W2:Y:S01]  /*8fe0*/  SYNCS.PHASECHK.TRANS64.TRYWAIT P2, [UR24+0x28c50], R7 ;  /* 0x028c5007ff0075a7 */ /* 0x0002a20008040158 */
[----:B------:R-:W-:Y:S05]  /*8ff0*/  @!P0 BRA `(.L_x_4192) ;  /* 0x0000000000048947 */ /* 0x000fea0003800000 */
[----:B------:R-:W-:Y:S01]  /*9000*/  BPT.TRAP 0x1 ;  /* 0x000000040000795c */ /* 0x000fe20000300000 */
.L_x_4192:
[----:B--2---:R-:W-:Y:S05]  /*9010*/  @P2 BRA `(.L_x_4193) ;  /* 0x0000000000082947 */ /* 0x004fea0003800000 */
[----:B------:R-:W2:Y:S02]  /*9020*/  SYNCS.PHASECHK.TRANS64.TRYWAIT P2, [UR24+0x28c50], R7 ;  /* 0x028c5007ff0075a7 */ /* 0x000ea40008040158 */
[----:B--2---:R-:W-:Y:S05]  /*9030*/  @!P2 BRA `(.L_x_4194) ;  /* 0x0000008c00e4a947 */ /* 0x004fea0003800000 */
.L_x_4193:
[----:B------:R-:W-:Y:S01]  /*9040*/  ULEA UR11, UR36, UR48, 0xc ;  /* 0x00000030240b7291 */ /* 0x000fe2000f8e603f */
[----:B------:R-:W-:Y:S01]  /*9050*/  WARPGROUP.ARRIVE ;  /* 0x00000000000079c5 */ /* 0x000fe20000000000 */
[----:B------:R-:W-:Y:S01]  /*9060*/  UMOV UR7, 0x40000040 ;  /* 0x4000004000077882 */ /* 0x000fe20000000000 */
[----:B------:R-:W-:Y:S01]  /*9070*/  ISETP.LT.AND P2, PT, RZ, UR21, PT ;  /* 0x00000015ff007c0c */ /* 0x000fe2000bf41270 */
        /* <DEDUP_REMOVED lines=37> */
.L_x_4186:
[----:B------:R-:W4:Y:S01]  /*92d0*/  SHFL.BFLY PT, R0, R3, 0x2, 0x1f ;  /* 0x0c401f0003007f89 */ /* 0x000f2200000e0000 */
[----:B------:R-:W-:Y:S01]  /*92e0*/  IMAD.MOV.U32 R10, RZ, RZ, RZ ;  /* 0x000000ffff0a7224 */ /* 0x000fe200078e00ff */
[----:B------:R-:W-:Y:S01]  /*92f0*/  UIADD3 UR38, UR38, 0x1, URZ ;  /* 0x0000000126267890 */ /* 0x000fe2000fffe03f */
[----:B------:R-:W-:Y:S01]  /*9300*/  IMAD.U32 R13, RZ, RZ, UR10 ;  /* 0x0000000aff0d7e24 */ /* 0x000fe2000f8e00ff */
[----:B------:R-:W5:Y:S01]  /*9310*/  SHFL.BFLY PT, R9, R4, 0x2, 0x1f ;  /* 0x0c401f0004097f89 */ /* 0x000f6200000e0000 */
[----:B------:R-:W-:Y:S01]  /*9320*/  IMAD.U32 R14, RZ, RZ, UR10 ;  /* 0x0000000aff0e7e24 */ /* 0x000fe2000f8e00ff */
[----:B------:R-:W-:Y:S08]  /*9330*/  BAR.ARV 0x8, 0x100 ;  /* 0x0204000000007b1d */ /* 0x000ff00000002000 */
[----:B------:R-:W-:Y:S01]  /*9340*/  BAR.SYNC.DEFER_BLOCKING 0xf, 0x100 ;  /* 0x03c4000000007b1d */ /* 0x000fe20000010000 */
[----:B----4-:R-:W-:Y:S01]  /*9350*/  FADD.FTZ R0, R0, R3 ;  /* 0x0000000300007221 */ /* 0x010fe20000010000 */
[----:B------:R-:W-:Y:S01]  /*9360*/  IMAD.U32 R3, RZ, RZ, UR36 ;  /* 0x00000024ff037e24 */ /* 0x000fe2000f8e00ff */
[----:B------:R-:W-:Y:S01]  /*9370*/  UIADD3 UR36, UR36, 0x1, URZ ;  /* 0x0000000124247890 */ /* 0x000fe2000fffe03f */
[----:B-----5:R-:W-:-:S02]  /*9380*/  FADD.FTZ R9, R9, R4 ;  /* 0x0000000409097221 */ /* 0x020fc40000010000 */
[----:B-1----:R-:W1:Y:S01]  /*9390*/  SHFL.BFLY PT, R7, R0, 0x1, 0x1f ;  /* 0x0c201f0000077f89 */ /* 0x002e6200000e0000 */
[----:B------:R-:W-:Y:S01]  /*93a0*/  IMAD.MOV.U32 R4, RZ, RZ, RZ ;  /* 0x000000ffff047224 */ /* 0x000fe200078e00ff */
[----:B------:R-:W-:Y:S02]  /*93b0*/  UISETP.NE.AND UP0, UPT, UR36, 0x2, UPT ;  /* 0x000000022400788c */ /* 0x000fe4000bf05270 */
[----:B------:R-:W4:Y:S02]  /*93c0*/  SHFL.BFLY PT, R8, R9, 0x1, 0x1f ;  /* 0x0c201f0009087f89 */ /* 0x000f2400000e0000 */
[----:B------:R-:W-:Y:S02]  /*93d0*/  USEL UR4, URZ, 0x1, UP0 ;  /* 0x000000013f047887 */ /* 0x000fe40008000000 */
[----:B------:R-:W-:Y:S02]  /*93e0*/  USEL UR36, UR36, URZ, UP0 ;  /* 0x0000003f24247287 */ /* 0x000fe40008000000 */
[----:B------:R-:W-:Y:S01]  /*93f0*/  ULOP3.LUT UR37, UR37, UR4, URZ, 0x3c, !UPT ;  /* 0x0000000425257292 */ /* 0x000fe2000f8e3c3f */
[----:B-1----:R-:W-:Y:S01]  /*9400*/  FADD.FTZ R11, R0, R7 ;  /* 0x00000007000b7221 */ /* 0x002fe20000010000 */
[----:B------:R-:W-:-:S02]  /*9410*/  IMAD.MOV R7, RZ, RZ, -R18 ;  /* 0x000000ffff077224 */ /* 0x000fc400078e0a12 */
[----:B----4-:R-:W-:Y:S02]  /*9420*/  FADD.FTZ R12, R9, R8 ;  /* 0x00000008090c7221 */ /* 0x010fe40000010000 */
[----:B------:R-:W-:Y:S02]  /*9430*/  FSETP.NE.FTZ.AND P1, PT, R11, RZ, PT ;  /* 0x000000ff0b00720b */ /* 0x000fe40003f35000 */
[----:B------:R-:W-:Y:S02]  /*9440*/  ISETP.NE.AND P0, PT, R2, R7, PT ;  /* 0x000000070200720c */ /* 0x000fe40003f05270 */
[----:B------:R-:W-:-:S09]  /*9450*/  FSETP.NE.FTZ.AND P2, PT, R12, RZ, PT ;  /* 0x000000ff0c00720b */ /* 0x000fd20003f55000 */
[----:B------:R-:W1:Y:S02]  /*9460*/  @P1 MUFU.RCP R10, R11 ;  /* 0x0000000b000a1308 */ /* 0x000e640000001000 */
[----:B------:R-:W-:Y:S02]  /*9470*/  @!P0 IMAD R0, R3, 0x40, R16 ;  /* 0x0000004003008824 */ /* 0x000fe400078e0210 */
[----:B------:R-:W-:-:S03]  /*9480*/  IMAD.MOV.U32 R3, RZ, RZ, -0x800000 ;  /* 0xff800000ff037424 */ /* 0x000fc600078e00ff */
[----:B------:R-:W-:Y:S01]  /*9490*/  @!P0 LEA R9, R0, UR43, 0x2 ;  /* 0x0000002b00098c11 */ /* 0x000fe2000f8e10ff */
[----:B------:R-:W-:Y:S01]  /*94a0*/  @P2 MUFU.RCP R4, R12 ;  /* 0x0000000c00042308 */ /* 0x000fe20000001000 */
[----:B------:R-:W-:-:S07]  /*94b0*/  IMAD.MOV.U32 R0, RZ, RZ, -0x800000 ;  /* 0xff800000ff007424 */ /* 0x000fce00078e00ff */
[----:B------:R-:W4:Y:S01]  /*94c0*/  @P1 MUFU.LG2 R8, R11 ;  /* 0x0000000b00081308 */ /* 0x000f220000000c00 */
        /* <DEDUP_REMOVED lines=33> */
[-C--:B0-----:R-:W-:Y:S01]  /*96e0*/  FMUL.FTZ R163, R89, R10.reuse ;  /* 0x0000000a59a37220 */ /* 0x081fe20000410000 */
        /* <DEDUP_REMOVED lines=31> */
[----:B----4-:R-:W-:Y:S01]  /*98e0*/  @P1 FMUL.FTZ R8, R8, 0.69314718246459960938 ;  /* 0x3f31721808081820 */ /* 0x010fe20000410000 */
        /* <DEDUP_REMOVED lines=13> */
[----:B------:R-:W-:Y:S01]  /*99c0*/  @P2 FMUL.FTZ R13, R14, 0.69314718246459960938 ;  /* 0x3f3172180e0d2820 */ /* 0x000fe20000410000 */
        /* <DEDUP_REMOVED lines=59> */
.L_x_4157:
        /* <DEDUP_REMOVED lines=29> */
[----:B------:R-:W-:Y:S02]  /*9f50*/  IMAD.U32 R96, RZ, RZ, UR6 ;  /* 0x00000006ff607e24 */ /* 0x000fe4000f8e00ff */
[----:B------:R-:W-:-:S02]  /*9f60*/  IMAD.U32 R97, RZ, RZ, UR7 ;  /* 0x00000007ff617e24 */ /* 0x000fc4000f8e00ff */
[----:B------:R-:W-:-:S04]  /*9f70*/  IMAD.WIDE R4, R215, 0x2, R96 ;  /* 0x00000002d7047825 */ /* 0x000fc800078e0260 */
[----:B------:R-:W-:Y:S01]  /*9f80*/  IMAD.WIDE R96, R9, 0x2, R96 ;  /* 0x0000000209607825 */ /* 0x000fe200078e0260 */
[C---:B------:R-:W-:Y:S02]  /*9f90*/  IADD3 R25, P2, R4.reuse, 0x60, RZ ;  /* 0x0000006004197810 */ /* 0x040fe40007f5e0ff */
[----:B------:R-:W-:Y:S02]  /*9fa0*/  IADD3 R29, P1, R4, 0x2000, RZ ;  /* 0x00002000041d7810 */ /* 0x000fe40007f3e0ff */
[----:B------:R-:W-:Y:S02]  /*9fb0*/  LOP3.LUT R24, R25, 0x380, RZ, 0xc0, !PT ;  /* 0x0000038019187812 */ /* 0x000fe400078ec0ff */
[----:B------:R-:W-:Y:S02]  /*9fc0*/  LOP3.LUT R28, R29, 0x380, RZ, 0xc0, !PT ;  /* 0x000003801d1c7812 */ /* 0x000fe400078ec0ff */
[----:B------:R-:W-:Y:S02]  /*9fd0*/  SHF.R.U64 R24, R24, 0x3, RZ ;  /* 0x0000000318187819 */ /* 0x000fe400000012ff */
[----:B------:R-:W-:-:S02]  /*9fe0*/  IADD3 R13, P4, R4, 0x20, RZ ;  /* 0x00000020040d7810 */ /* 0x000fc40007f9e0ff */
[----:B------:R-:W-:Y:S01]  /*9ff0*/  LOP3.LUT R24, R24, R25, RZ, 0x3c, !PT ;  /* 0x0000001918187212 */ /* 0x000fe200078e3cff */
[----:B------:R-:W-:Y:S01]  /*a000*/  IMAD.X R25, RZ, RZ, R5, P2 ;  /* 0x000000ffff197224 */ /* 0x000fe200010e0605 */
[C---:B------:R-:W-:Y:S02]  /*a010*/  IADD3 R131, P2, R4.reuse, 0x4040, RZ ;  /* 0x0000404004837810 */ /* 0x040fe40007f5e0ff */
[----:B------:R-:W-:Y:S02]  /*a020*/  IADD3 R15, P3, R4, 0x40, RZ ;  /* 0x00000040040f7810 */ /* 0x000fe40007f7e0ff */
[----:B------:R-:W-:Y:S02]  /*a030*/  LOP3.LUT R130, R131, 0x380, RZ, 0xc0, !PT ;  /* 0x0000038083827812 */ /* 0x000fe400078ec0ff */
[----:B------:R-:W-:Y:S02]  /*a040*/  SHF.R.U64 R28, R28, 0x3, RZ ;  /* 0x000000031c1c7819 */ /* 0x000fe400000012ff */
[----:B------:R-:W-:-:S02]  /*a050*/  SHF.R.U64 R130, R130, 0x3, RZ ;  /* 0x0000000382827819 */ /* 0x000fc400000012ff */
[----:B------:R-:W-:Y:S02]  /*a060*/  LOP3.LUT R12, R13, 0x380, RZ, 0xc0, !PT ;  /* 0x000003800d0c7812 */ /* 0x000fe400078ec0ff */
[----:B------:R-:W-:Y:S01]  /*a070*/  LOP3.LUT R130, R130, R131, RZ, 0x3c, !PT ;  /* 0x0000008382827212 */ /* 0x000fe200078e3cff */
[--C-:B------:R-:W-:Y:S01]  /*a080*/  IMAD.X R131, RZ, RZ, R5.reuse, P2 ;  /* 0x000000ffff837224 */ /* 0x100fe200010e0605 */
[----:B------:R-:W-:Y:S02]  /*a090*/  LOP3.LUT R14, R15, 0x380, RZ, 0xc0, !PT ;  /* 0x000003800f0e7812 */ /* 0x000fe400078ec0ff */
[----:B------:R-:W-:Y:S02]  /*a0a0*/  IADD3 R33, P2, R96, 0x2000, RZ ;  /* 0x0000200060217810 */ /* 0x000fe40007f5e0ff */
[----:B------:R-:W-:Y:S01]  /*a0b0*/  LOP3.LUT R28, R28, R29, RZ, 0x3c, !PT ;  /* 0x0000001d1c1c7212 */ /* 0x000fe200078e3cff */
[----:B------:R-:W-:Y:S01]  /*a0c0*/  IMAD.X R29, RZ, RZ, R5, P1 ;  /* 0x000000ffff1d7224 */ /* 0x000fe200008e0605 */
[----:B------:R-:W-:-:S02]  /*a0d0*/  SHF.R.U64 R12, R12, 0x3, RZ ;  /* 0x000000030c0c7819 */ /* 0x000fc400000012ff */
[----:B------:R-:W-:Y:S02]  /*a0e0*/  SHF.R.U64 R14, R14, 0x3, RZ ;  /* 0x000000030e0e7819 */ /* 0x000fe400000012ff */
[----:B------:R-:W-:Y:S02]  /*a0f0*/  IADD3 R135, P1, R4, 0x4060, RZ ;  /* 0x0000406004877810 */ /* 0x000fe40007f3e0ff */
[----:B------:R-:W-:Y:S02]  /*a100*/  LOP3.LUT R32, R33, 0x380, RZ, 0xc0, !PT ;  /* 0x0000038021207812 */ /* 0x000fe400078ec0ff */
[----:B------:R-:W-:Y:S01]  /*a110*/  LOP3.LUT R12, R12, R13, RZ, 0x3c, !PT ;  /* 0x0000000d0c0c7212 */ /* 0x000fe200078e3cff */
[--C-:B------:R-:W-:Y:S01]  /*a120*/  IMAD.X R13, RZ, RZ, R5.reuse, P4 ;  /* 0x000000ffff0d7224 */ /* 0x100fe200020e0605 */
[----:B------:R-:W-:Y:S01]  /*a130*/  LOP3.LUT R14, R14, R15, RZ, 0x3c, !PT ;  /* 0x0000000f0e0e7212 */ /* 0x000fe200078e3cff */
[----:B------:R-:W-:Y:S01]  /*a140*/  IMAD.X R15, RZ, RZ, R5, P3 ;  /* 0x000000ffff0f7224 */ /* 0x000fe200018e0605 */
[----:B------:R-:W-:-:S02]  /*a150*/  LOP3.LUT R134, R135, 0x380, RZ, 0xc0, !PT ;  /* 0x0000038087867812 */ /* 0x000fc400078ec0ff */
[----:B------:R-:W-:Y:S02]  /*a160*/  SHF.R.U64 R32, R32, 0x3, RZ ;  /* 0x0000000320207819 */ /* 0x000fe400000012ff */
[C---:B------:R-:W-:Y:S02]  /*a170*/  IADD3 R45, P0, R4.reuse, 0x2020, RZ ;  /* 0x00002020042d7810 */ /* 0x040fe40007f1e0ff */
[C---:B------:R-:W-:Y:S02]  /*a180*/  IADD3 R61, P6, R4.reuse, 0x2040, RZ ;  /* 0x00002040043d7810 */ /* 0x040fe40007fde0ff */
[C---:B------:R-:W-:Y:S02]  /*a190*/  IADD3 R119, P5, R4.reuse, 0x2060, RZ ;  /* 0x0000206004777810 */ /* 0x040fe40007fbe0ff */
[C---:B------:R-:W-:Y:S02]  /*a1a0*/  IADD3 R123, P4, R4.reuse, 0x4000, RZ ;  /* 0x00004000047b7810 */ /* 0x040fe40007f9e0ff */
[----:B------:R-:W-:-:S02]  /*a1b0*/  IADD3 R127, P3, R4, 0x4020, RZ ;  /* 0x00004020047f7810 */ /* 0x000fc40007f7e0ff */
[----:B------:R-:W-:Y:S02]  /*a1c0*/  SHF.R.U64 R134, R134, 0x3, RZ ;  /* 0x0000000386867819 */ /* 0x000fe400000012ff */
[----:B------:R-:W-:Y:S01]  /*a1d0*/  LOP3.LUT R32, R32, R33, RZ, 0x3c, !PT ;  /* 0x0000002120207212 */ /* 0x000fe200078e3cff */
[----:B------:R-:W-:Y:S01]  /*a1e0*/  IMAD.X R33, RZ, RZ, R97, P2 ;  /* 0x000000ffff217224 */ /* 0x000fe200010e0661 */
[----:B------:R-:W-:Y:S02]  /*a1f0*/  LOP3.LUT R44, R45, 0x380, RZ, 0xc0, !PT ;  /* 0x000003802d2c7812 */ /* 0x000fe400078ec0ff */
[----:B------:R-:W-:Y:S02]  /*a200*/  LOP3.LUT R60, R61, 0x380, RZ, 0xc0, !PT ;  /* 0x000003803d3c7812 */ /* 0x000fe400078ec0ff */
[----:B------:R-:W-:Y:S02]  /*a210*/  LOP3.LUT R118, R119, 0x380, RZ, 0xc0, !PT ;  /* 0x0000038077767812 */ /* 0x000fe400078ec0ff */
[----:B------:R-:W-:-:S02]  /*a220*/  LOP3.LUT R122, R123, 0x380, RZ, 0xc0, !PT ;  /* 0x000003807b7a7812 */ /* 0x000fc400078ec0ff */
[----:B------:R-:W-:Y:S02]  /*a230*/  LOP3.LUT R126, R127, 0x380, RZ, 0xc0, !PT ;  /* 0x000003807f7e7812 */ /* 0x000fe400078ec0ff */
[----:B------:R-:W-:Y:S02]  /*a240*/  IADD3 R69, P2, R96, 0x9000, RZ ;  /* 0x0000900060457810 */ /* 0x000fe40007f5e0ff */
[----:B------:R-:W-:Y:S01]  /*a250*/  LOP3.LUT R134, R134, R135, RZ, 0x3c, !PT ;  /* 0x0000008786867212 */ /* 0x000fe200078e3cff */
[----:B------:R-:W-:Y:S01]  /*a260*/  IMAD.X R135, RZ, RZ, R5, P1 ;  /* 0x000000ffff877224 */ /* 0x000fe200008e0605 */
[----:B------:R-:W-:Y:S02]  /*a270*/  SHF.R.U64 R44, R44, 0x3, RZ ;  /* 0x000000032c2c7819 */ /* 0x000fe400000012ff */
[----:B------:R-:W-:Y:S02]  /*a280*/  SHF.R.U64 R60, R60, 0x3, RZ ;  /* 0x000000033c3c7819 */ /* 0x000fe400000012ff */
[----:B------:R-:W-:-:S02]  /*a290*/  SHF.R.U64 R118, R118, 0x3, RZ ;  /* 0x0000000376767819 */ /* 0x000fc400000012ff */
[----:B------:R-:W-:Y:S02]  /*a2a0*/  SHF.R.U64 R122, R122, 0x3, RZ ;  /* 0x000000037a7a7819 */ /* 0x000fe400000012ff */
[----:B------:R-:W-:Y:S02]  /*a2b0*/  SHF.R.U64 R126, R126, 0x3, RZ ;  /* 0x000000037e7e7819 */ /* 0x000fe400000012ff */
[----:B------:R-:W-:Y:S02]  /*a2c0*/  IADD3 R37, P1, R96, 0x3000, RZ ;  /* 0x0000300060257810 */ /* 0x000fe40007f3e0ff */
[----:B------:R-:W-:Y:S02]  /*a2d0*/  LOP3.LUT R68, R69, 0x380, RZ, 0xc0, !PT ;  /* 0x0000038045447812 */ /* 0x000fe400078ec0ff */
        /* <DEDUP_REMOVED lines=15> */
[----:B------:R-:W-:Y:S02]  /*a3d0*/  IADD3 R11, P4, R4, 0x6060, RZ ;  /* 0x00006060040b7810 */ /* 0x000fe40007f9e0ff */
[----:B------:R-:W-:-:S02]  /*a3e0*/  IADD3 R21, P3, R96, 0x1000, RZ ;  /* 0x0000100060157810 */ /* 0x000fc40007f7e0ff */
[----:B------:R-:W-:Y:S02]  /*a3f0*/  SHF.R.U64 R36, R36, 0x3, RZ ;  /* 0x0000000324247819 */ /* 0x000fe400000012ff */
[----:B------:R-:W-:Y:S02]  /*a400*/  LOP3.LUT R68, R68, R69, RZ, 0x3c, !PT ;  /* 0x0000004544447212 */ /* 0x000fe400078e3cff */
[----:B------:R-:W-:Y:S02]  /*a410*/  LOP3.LUT R138, R139, 0x380, RZ, 0xc0, !PT ;  /* 0x000003808b8a7812 */ /* 0x000fe400078ec0ff */
[----:B------:R-:W-:Y:S02]  /*a420*/  LOP3.LUT R142, R143, 0x380, RZ, 0xc0, !PT ;  /* 0x000003808f8e7812 */ /* 0x000fe400078ec0ff */
        /* <DEDUP_REMOVED lines=22> */
[----:B------:R-:W-:Y:S01]  /*a590*/  IMAD.X R21, RZ, RZ, R97, P3 ;  /* 0x000000ffff157224 */ /* 0x000fe200018e0661 */
[----:B------:R-:W-:-:S02]  /*a5a0*/  LOP3.LUT R72, R73, 0x380, RZ, 0xc0, !PT ;  /* 0x0000038049487812 */ /* 0x000fc400078ec0ff */
[----:B------:R-:W-:Y:S01]  /*a5b0*/  LOP3.LUT R4, R69, R4, RZ, 0x3c, !PT ;  /* 0x0000000445047212 */ /* 0x000fe200078e3cff */
[----:B------:R-:W-:Y:S01]  /*a5c0*/  IMAD.X R69, RZ, RZ, R97, P2 ;  /* 0x000000ffff457224 */ /* 0x000fe200010e0661 */
[C---:B------:R-:W-:Y:S02]  /*a5d0*/  IADD3 R41, P0, R96.reuse, 0x4000, RZ ;  /* 0x0000400060297810 */ /* 0x040fe40007f1e0ff */
[C---:B------:R-:W-:Y:S02]  /*a5e0*/  IADD3 R49, P6, R96.reuse, 0x5000, RZ ;  /* 0x0000500060317810 */ /* 0x040fe40007fde0ff */
[C---:B------:R-:W-:Y:S02]  /*a5f0*/  IADD3 R53, P5, R96.reuse, 0x6000, RZ ;  /* 0x0000600060357810 */ /* 0x040fe40007fbe0ff */
[C---:B------:R-:W-:Y:S02]  /*a600*/  IADD3 R57, P4, R96.reuse, 0x7000, RZ ;  /* 0x0000700060397810 */ /* 0x040fe40007f9e0ff */
[----:B------:R-:W-:-:S02]  /*a610*/  IADD3 R65, P3, R96, 0x8000, RZ ;  /* 0x0000800060417810 */ /* 0x000fc40007f7e0ff */
[----:B-1----:R-:W-:Y:S02]  /*a620*/  ISETP.NE.AND P2, PT, R6, RZ, PT ;  /* 0x000000ff0600720c */ /* 0x002fe40003f45270 */
[----:B------:R-:W-:Y:S02]  /*a630*/  SHF.R.U64 R72, R72, 0x3, RZ ;  /* 0x0000000348487819 */ /* 0x000fe400000012ff */
[----:B------:R-:W-:Y:S02]  /*a640*/  MOV R224, R4 ;  /* 0x0000000400e07202 */ /* 0x000fe40000000f00 */
        /* <DEDUP_REMOVED lines=10> */
[----:B------:R-:W-:Y:S02]  /*a6f0*/  LOP3.LUT R72, R72, R73, RZ, 0x3c, !PT ;  /* 0x0000004948487212 */ /* 0x000fe400078e3cff */
[----:B------:R-:W-:Y:S02]  /*a700*/  LOP3.LUT R73, R96, 0x380, RZ, 0xc0, !PT ;  /* 0x0000038060497812 */ /* 0x000fe400078ec0ff */
[----:B------:R-:W-:Y:S02]  /*a710*/  SHF.R.U64 R40, R40, 0x3, RZ ;  /* 0x0000000328287819 */ /* 0x000fe400000012ff */
[----:B------:R-:W-:Y:S02]  /*a720*/  SHF.R.U64 R48, R48, 0x3, RZ ;  /* 0x0000000330307819 */ /* 0x000fe400000012ff */
[----:B------:R-:W-:Y:S02]  /*a730*/  SHF.R.U64 R52, R52, 0x3, RZ ;  /* 0x0000000334347819 */ /* 0x000fe400000012ff */
[----:B------:R-:W-:-:S02]  /*a740*/  SHF.R.U64 R56, R56, 0x3, RZ ;  /* 0x0000000338387819 */ /* 0x000fc400000012ff */
[----:B------:R-:W-:Y:S02]  /*a750*/  SHF.R.U64 R64, R64, 0x3, RZ ;  /* 0x0000000340407819 */ /* 0x000fe400000012ff */
[----:B------:R-:W-:Y:S02]  /*a760*/  MOV R26, R12 ;  /* 0x0000000c001a7202 */ /* 0x000fe40000000f00 */
[----:B0-----:R-:W-:Y:S02]  /*a770*/  F2FP.F16.F32.PACK_AB R4, R204, R208 ;  /* 0x000000d0cc04723e */ /* 0x001fe400000000ff */
[----:B------:R-:W-:Y:S02]  /*a780*/  F2FP.F16.F32.PACK_AB R5, R35, R34 ;  /* 0x000000222305723e */ /* 0x000fe400000000ff */
[----:B------:R-:W-:Y:S02]  /*a790*/  F2FP.F16.F32.PACK_AB R6, R202, R205 ;  /* 0x000000cdca06723e */ /* 0x000fe400000000ff */
[----:B------:R-:W-:-:S02]  /*a7a0*/  F2FP.F16.F32.PACK_AB R7, R39, R38 ;  /* 0x000000262707723e */ /* 0x000fc400000000ff */
[----:B------:R-:W-:Y:S01]  /*a7b0*/  SHF.R.U64 R27, R73, 0x3, RZ ;  /* 0x00000003491b7819 */ /* 0x000fe200000012ff */
        /* <DEDUP_REMOVED lines=11> */
[----:B------:R-:W-:Y:S01]  /*a870*/  MOV R34, R8 ;  /* 0x0000000800227202 */ /* 0x000fe20000000f00 */
[----:B------:R0:W-:Y:S01]  /*a880*/  STSM.16.M88.4 [R26], R4 ;  /* 0x000000041a007844 */ /* 0x0001e20000000200 */
[----:B------:R-:W-:-:S02]  /*a890*/  MOV R35, R10 ;  /* 0x0000000a00237202 */ /* 0x000fc40000000f00 */
[----:B------:R-:W-:Y:S02]  /*a8a0*/  MOV R206, R14 ;  /* 0x0000000e00ce7202 */ /* 0x000fe40000000f00 */
[----:B------:R-:W-:Y:S02]  /*a8b0*/  F2FP.F16.F32.PACK_AB R8, R200, R203 ;  /* 0x000000cbc808723e */ /* 0x000fe400000000ff */
[----:B------:R-:W-:Y:S02]  /*a8c0*/  F2FP.F16.F32.PACK_AB R9, R43, R42 ;  /* 0x0000002a2b09723e */ /* 0x000fe400000000ff */
[----:B------:R-:W-:Y:S02]  /*a8d0*/  F2FP.F16.F32.PACK_AB R10, R198, R201 ;  /* 0x000000c9c60a723e */ /* 0x000fe400000000ff */
[----:B------:R-:W-:Y:S02]  /*a8e0*/  F2FP.F16.F32.PACK_AB R11, R47, R46 ;  /* 0x0000002e2f0b723e */ /* 0x000fe400000000ff */
[----:B------:R-:W-:-:S02]  /*a8f0*/  IADD3 R77, P0, R96, 0xb000, RZ ;  /* 0x0000b000604d7810 */ /* 0x000fc40007f1e0ff */
[C---:B------:R-:W-:Y:S01]  /*a900*/  IADD3 R81, P6, R96.reuse, 0xc000, RZ ;  /* 0x0000c00060517810 */ /* 0x040fe20007fde0ff */
[----:B------:R-:W-:Y:S01]  /*a910*/  STSM.16.M88.4 [R206], R8 ;  /* 0x00000008ce007844 */ /* 0x000fe20000000200 */
[C---:B------:R-:W-:Y:S02]  /*a920*/  IADD3 R85, P5, R96.reuse, 0xd000, RZ ;  /* 0x0000d00060557810 */ /* 0x040fe40007fbe0ff */
[C---:B------:R-:W-:Y:S02]  /*a930*/  IADD3 R89, P4, R96.reuse, 0xe000, RZ ;  /* 0x0000e00060597810 */ /* 0x040fe40007f9e0ff */
[----:B------:R-:W-:Y:S02]  /*a940*/  IADD3 R93, P3, R96, 0xf000, RZ ;  /* 0x0000f000605d7810 */ /* 0x000fe40007f7e0ff */
[----:B------:R-:W-:Y:S02]  /*a950*/  MOV R207, R24 ;  /* 0x0000001800cf7202 */ /* 0x000fe40000000f00 */
[----:B------:R-:W-:-:S02]  /*a960*/  F2FP.F16.F32.PACK_AB R12, R196, R199 ;  /* 0x000000c7c40c723e */ /* 0x000fc400000000ff */
[----:B------:R-:W-:Y:S02]  /*a970*/  F2FP.F16.F32.PACK_AB R13, R51, R50 ;  /* 0x00000032330d723e */ /* 0x000fe400000000ff */
[----:B------:R-:W-:Y:S02]  /*a980*/  F2FP.F16.F32.PACK_AB R14, R194, R197 ;  /* 0x000000c5c20e723e */ /* 0x000fe400000000ff */
[----:B------:R-:W-:Y:S02]  /*a990*/  F2FP.F16.F32.PACK_AB R15, R55, R54 ;  /* 0x00000036370f723e */ /* 0x000fe400000000ff */
[----:B------:R-:W-:Y:S02]  /*a9a0*/  LOP3.LUT R96, R27, R96, RZ, 0x3c, !PT ;  /* 0x000000601b607212 */ /* 0x000fe400078e3cff */
[----:B------:R-:W-:Y:S01]  /*a9b0*/  MOV R209, R28 ;  /* 0x0000001c00d17202 */ /* 0x000fe20000000f00 */
[----:B------:R-:W-:Y:S01]  /*a9c0*/  STSM.16.M88.4 [R207], R12 ;  /* 0x0000000ccf007844 */ /* 0x000fe20000000200 */
[----:B0-----:R-:W-:-:S02]  /*a9d0*/  F2FP.F16.F32.PACK_AB R4, R192, R195 ;  /* 0x000000c3c004723e */ /* 0x001fc400000000ff */
[----:B------:R-:W-:Y:S02]  /*a9e0*/  F2FP.F16.F32.PACK_AB R5, R59, R58 ;  /* 0x0000003a3b05723e */ /* 0x000fe400000000ff */
[----:B------:R-:W-:Y:S02]  /*a9f0*/  F2FP.F16.F32.PACK_AB R6, R183, R193 ;  /* 0x000000c1b706723e */ /* 0x000fe400000000ff */
[----:B------:R-:W-:Y:S02]  /*aa00*/  F2FP.F16.F32.PACK_AB R7, R63, R62 ;  /* 0x0000003e3f07723e */ /* 0x000fe400000000ff */
        /* <DEDUP_REMOVED lines=17> */
[----:B------:R-:W-:-:S02]  /*ab20*/  MOV R122, R122 ;  /* 0x0000007a007a7202 */ /* 0x000fc40000000f00 */
[----:B0-----:R-:W-:Y:S02]  /*ab30*/  F2FP.F16.F32.PACK_AB R44, R173, R176 ;  /* 0x000000b0ad2c723e */ /* 0x001fe400000000ff */
[----:B------:R-:W-:Y:S02]  /*ab40*/  F2FP.F16.F32.PACK_AB R61, R91, R90 ;  /* 0x0000005a5b3d723e */ /* 0x000fe400000000ff */
[----:B------:R-:W-:Y:S01]  /*ab50*/  F2FP.F16.F32.PACK_AB R62, R159, R170 ;  /* 0x000000aa9f3e723e */ /* 0x000fe200000000ff */
[----:B------:R-:W-:Y:S01]  /*ab60*/  STSM.16.M88.4 [R118], R44 ;  /* 0x0000002c76007844 */ /* 0x000fe20000000200 */
[----:B------:R-:W-:Y:S02]  /*ab70*/  F2FP.F16.F32.PACK_AB R63, R95, R94 ;  /* 0x0000005e5f3f723e */ /* 0x000fe400000000ff */
[----:B------:R-:W-:Y:S02]  /*ab80*/  MOV R126, R126 ;  /* 0x0000007e007e7202 */ /* 0x000fe40000000f00 */
[----:B-1----:R-:W-:-:S02]  /*ab90*/  F2FP.F16.F32.PACK_AB R60, R163, R172 ;  /* 0x000000aca33c723e */ /* 0x002fc400000000ff */
[----:B------:R-:W-:Y:S02]  /*aba0*/  F2FP.F16.F32.PACK_AB R4, R155, R161 ;  /* 0x000000a19b04723e */ /* 0x000fe400000000ff */
[----:B------:R-:W-:Y:S01]  /*abb0*/  F2FP.F16.F32.PACK_AB R5, R99, R98 ;  /* 0x000000626305723e */ /* 0x000fe200000000ff */
[----:B------:R0:W-:Y:S01]  /*abc0*/  STSM.16.M88.4 [R122], R60 ;  /* 0x0000003c7a007844 */ /* 0x0001e20000000200 */
[----:B------:R-:W-:Y:S02]  /*abd0*/  F2FP.F16.F32.PACK_AB R6, R101, R157 ;  /* 0x0000009d6506723e */ /* 0x000fe400000000ff */
[----:B------:R-:W-:Y:S02]  /*abe0*/  F2FP.F16.F32.PACK_AB R7, R103, R102 ;  /* 0x000000666707723e */ /* 0x000fe400000000ff */
[----:B------:R-:W-:Y:S02]  /*abf0*/  MOV R130, R130 ;  /* 0x0000008200827202 */ /* 0x000fe40000000f00 */
[----:B------:R-:W-:Y:S01]  /*ac00*/  F2FP.F16.F32.PACK_AB R8, R105, R153 ;  /* 0x000000996908723e */ /* 0x000fe200000000ff */
[----:B------:R1:W-:Y:S01]  /*ac10*/  STSM.16.M88.4 [R126], R4 ;  /* 0x000000047e007844 */ /* 0x0003e20000000200 */
[----:B------:R-:W-:-:S02]  /*ac20*/  F2FP.F16.F32.PACK_AB R9, R107, R106 ;  /* 0x0000006a6b09723e */ /* 0x000fc400000000ff */
[----:B------:R-:W-:Y:S02]  /*ac30*/  F2FP.F16.F32.PACK_AB R10, R109, R108 ;  /* 0x0000006c6d0a723e */ /* 0x000fe400000000ff */
[----:B------:R-:W-:Y:S02]  /*ac40*/  F2FP.F16.F32.PACK_AB R11, R111, R110 ;  /* 0x0000006e6f0b723e */ /* 0x000fe400000000ff */
[----:B------:R-:W-:Y:S02]  /*ac50*/  MOV R134, R134 ;  /* 0x0000008600867202 */ /* 0x000fe40000000f00 */
[----:B------:R-:W-:Y:S01]  /*ac60*/  MOV R138, R138 ;  /* 0x0000008a008a7202 */ /* 0x000fe20000000f00 */
[----:B------:R2:W-:Y:S01]  /*ac70*/  STSM.16.M88.4 [R130], R8 ;  /* 0x0000000882007844 */ /* 0x0005e20000000200 */
[----:B0-----:R-:W-:Y:S02]  /*ac80*/  F2FP.F16.F32.PACK_AB R122, R125, R124 ;  /* 0x0000007c7d7a723e */ /* 0x001fe400000000ff */
[----:B------:R-:W-:Y:S01]  /*ac90*/  F2FP.F16.F32.PACK_AB R123, R158, R156 ;  /* 0x0000009c9e7b723e */ /* 0x000fe200000000ff */
[----:B------:R0:W-:Y:S01]  /*aca0*/  STSM.16.M88.4 [R134], R112 ;  /* 0x0000007086007844 */ /* 0x0001e20000000200 */
[----:B------:R-:W-:-:S02]  /*acb0*/  MOV R142, R142 ;  /* 0x0000008e008e7202 */ /* 0x000fc40000000f00 */
[----:B------:R-:W-:Y:S01]  /*acc0*/  F2FP.F16.F32.PACK_AB R131, R165, R164 ;  /* 0x000000a4a583723e */ /* 0x000fe200000000ff */
[----:B------:R0:W-:Y:S01]  /*acd0*/  STSM.16.M88.4 [R138], R120 ;  /* 0x000000788a007844 */ /* 0x0001e20000000200 */
[----:B-1----:R-:W-:Y:S02]  /*ace0*/  F2FP.F16.F32.PACK_AB R4, R137, R136 ;  /* 0x000000888904723e */ /* 0x002fe400000000ff */
[----:B------:R-:W-:Y:S02]  /*acf0*/  F2FP.F16.F32.PACK_AB R5, R167, R166 ;  /* 0x000000a6a705723e */ /* 0x000fe400000000ff */
[----:B------:R-:W-:Y:S02]  /*ad00*/  F2FP.F16.F32.PACK_AB R6, R141, R140 ;  /* 0x0000008c8d06723e */ /* 0x000fe400000000ff */
[----:B------:R-:W-:Y:S02]  /*ad10*/  F2FP.F16.F32.PACK_AB R7, R169, R168 ;  /* 0x000000a8a907723e */ /* 0x000fe400000000ff */
[----:B--2---:R-:W-:-:S02]  /*ad20*/  F2FP.F16.F32.PACK_AB R130, R133, R132 ;  /* 0x000000848582723e */ /* 0x004fc400000000ff */
[----:B------:R-:W-:Y:S02]  /*ad30*/  LOP3.LUT R76, R77, 0x380, RZ, 0xc0, !PT ;  /* 0x000003804d4c7812 */ /* 0x000fe400078ec0ff */
[----:B------:R-:W-:Y:S01]  /*ad40*/  LOP3.LUT R80, R81, 0x380, RZ, 0xc0, !PT ;  /* 0x0000038051507812 */ /* 0x000fe200078ec0ff */
[----:B------:R0:W-:Y:S01]  /*ad50*/  STSM.16.M88.4 [R142], R128 ;  /* 0x000000808e007844 */ /* 0x0001e20000000200 */
[----:B------:R-:W-:Y:S02]  /*ad60*/  LOP3.LUT R84, R85, 0x380, RZ, 0xc0, !PT ;  /* 0x0000038055547812 */ /* 0x000fe400078ec0ff */
[----:B------:R-:W-:Y:S01]  /*ad70*/  LOP3.LUT R88, R89, 0x380, RZ, 0xc0, !PT ;  /* 0x0000038059587812 */ /* 0x000fe200078ec0ff */
[----:B------:R0:W-:Y:S01]  /*ad80*/  STSM.16.M88.4 [R34], R4 ;  /* 0x0000000422007844 */ /* 0x0001e20000000200 */
[----:B------:R-:W-:Y:S02]  /*ad90*/  LOP3.LUT R92, R93, 0x380, RZ, 0xc0, !PT ;  /* 0x000003805d5c7812 */ /* 0x000fe400078ec0ff */
[----:B------:R-:W-:Y:S01]  /*ada0*/  SHF.R.U64 R76, R76, 0x3, RZ ;  /* 0x000000034c4c7819 */ /* 0x000fe200000012ff */
[----:B------:R0:W-:Y:S01]  /*adb0*/  STSM.16.M88.4 [R35], R144 ;  /* 0x0000009023007844 */ /* 0x0001e20000000200 */
        /* <DEDUP_REMOVED lines=62> */
.L_x_4198:
[----:B------:R-:W1:Y:S01]  /*b1a0*/  LDC R15, c[0x0][0xbe8] ;  /* 0x0002fa00ff0f7b82 */ /* 0x000e620000000800 */
[----:B------:R-:W-:Y:S01]  /*b1b0*/  ULDC UR10, c[0x0][0xac8] ;  /* 0x0002b200000a7ab9 */ /* 0x000fe20000000800 */
[----:B------:R-:W-:Y:S01]  /*b1c0*/  ULDC.64 UR8, c[0x0][0xae8] ;  /* 0x0002ba0000087ab9 */ /* 0x000fe20000000a00 */
[----:B------:R-:W-:Y:S01]  /*b1d0*/  ISETP.GE.AND P0, PT, R190, UR10, PT ;  /* 0x0000000abe007c0c */ /* 0x000fe2000bf06270 */
[----:B------:R-:W5:Y:S01]  /*b1e0*/  LD.E.128 R96, desc[UR46][R96.64] ;  /* 0x0000002e60607980 */ /* 0x000f62000c101d00 */
[----:B------:R-:W-:Y:S02]  /*b1f0*/  ISETP.GE.AND P1, PT, R17, UR10, PT ;  /* 0x0000000a11007c0c */ /* 0x000fe4000bf26270 */
[----:B0-----:R-:W-:Y:S01]  /*b200*/  SEL R3, RZ, 0xffffffff, P0 ;  /* 0xffffffffff037807 */ /* 0x001fe20000000000 */
[----:B------:R0:W5:Y:S01]  /*b210*/  LD.E.128 R4, desc[UR46][R20.64] ;  /* 0x0000002e14047980 */ /* 0x000162000c101d00 */
        /* <DEDUP_REMOVED lines=39> */
[----:B------:R-:W5:Y:S01]  /*b490*/  LD.E.128 R84, desc[UR46][R84.64] ;  /* 0x0000002e54547980 */ /* 0x000f62000c101d00 */
        /* <DEDUP_REMOVED lines=84> */
.L_x_4200:
[----:B------:R-:W-:Y:S05]  /*b9e0*/  BSYNC B1 ;  /* 0x0000000000017941 */ /* 0x000fea0003800000 */
.L_x_4199:
[----:B---3--:R-:W-:Y:S01]  /*b9f0*/  VIADD R8, R28, 0x20 ;  /* 0x000000201c087836 */ /* 0x008fe20000000000 */
[----:B--2---:R4:W2:Y:S04]  /*ba00*/  SHFL.IDX PT, R11, R27, 0x1, 0x181f ;  /* 0x00381f001b0b7f89 */ /* 0x0048a800000e0000 */
[----:B------:R-:W-:Y:S01]  /*ba10*/  ISETP.GE.AND P0, PT, R8, R29, PT ;  /* 0x0000001d0800720c */ /* 0x000fe20003f06270 */
[----:B-1----:R4:W1:-:S12]  /*ba20*/  SHFL.IDX PT, R10, R26, 0x1, 0x181f ;  /* 0x00381f001a0a7f89 */ /* 0x00285800000e0000 */
[----:B----4-:R-:W-:Y:S05]  /*ba30*/  @P0 BRA `(.L_x_4201) ;  /* 0x0000000c007c0947 */ /* 0x010fea0003800000 */
[----:B------:R-:W-:Y:S02]  /*ba40*/  ISETP.GE.AND P0, PT, R17, UR10, PT ;  /* 0x0000000a11007c0c */ /* 0x000fe4000bf06270 */
[----:B------:R-:W-:Y:S02]  /*ba50*/  ISETP.GE.AND P5, PT, R190, UR10, PT ;  /* 0x0000000abe007c0c */ /* 0x000fe4000bfa6270 */
[----:B------:R-:W-:Y:S02]  /*ba60*/  ISETP.GE.AND P3, PT, R189, UR10, PT ;  /* 0x0000000abd007c0c */ /* 0x000fe4000bf66270 */
[----:B------:R-:W-:Y:S02]  /*ba70*/  ISETP.GE.AND P2, PT, R188, UR10, PT ;  /* 0x0000000abc007c0c */ /* 0x000fe4000bf46270 */
[----:B------:R-:W-:-:S05]  /*ba80*/  ISETP.GE.AND P1, PT, R187, UR10, PT ;  /* 0x0000000abb007c0c */ /* 0x000fca000bf26270 */
[----:B-12---:R-:W-:Y:S02]  /*ba90*/  @!P0 IMAD.WIDE R8, R17, 0x2, R10 ;  /* 0x0000000211088825 */ /* 0x006fe400078e020a */
[-C--:B------:R-:W-:Y:S02]  /*baa0*/  @!P5 LEA R12, P4, R190, R10.reuse, 0x1 ;  /* 0x0000000abe0cd211 */ /* 0x080fe400078808ff */
[----:B------:R-:W-:Y:S01]  /*bab0*/  @!P3 LEA R14, P6, R189, R10, 0x1 ;  /* 0x0000000abd0eb211 */ /* 0x000fe200078c08ff */
[----:B-----5:R1:W-:Y:S01]  /*bac0*/  @!P0 ST.E.128 desc[UR46][R8.64], R4 ;  /* 0x0000000408008985 */ /* 0x0203e2000c101d2e */
        /* <DEDUP_REMOVED lines=8> */
[----:B-1----:R-:W-:-:S03]  /*bb50*/  @!P1 LEA R4, P6, R187, R10, 0x1 ;  /* 0x0000000abb049211 */ /* 0x002fc600078c08ff */
        /* <DEDUP_REMOVED lines=15> */
.L_x_4197:
        /* <DEDUP_REMOVED lines=57> */
.L_x_4203:
[----:B------:R-:W-:Y:S05]  /*bfe0*/  BSYNC B1 ;  /* 0x0000000000017941 */ /* 0x000fea0003800000 */
.L_x_4202:
        /* <DEDUP_REMOVED lines=95> */
.L_x_4205:
[----:B------:R-:W-:Y:S05]  /*c5e0*/  BSYNC B1 ;  /* 0x0000000000017941 */ /* 0x000fea0003800000 */
.L_x_4204:
        /* <DEDUP_REMOVED lines=36> */
.L_x_4201:
[----:B------:R-:W-:Y:S05]  /*c830*/  BSYNC B0 ;  /* 0x0000000000007941 */ /* 0x000fea0003800000 */
.L_x_4196:
[----:B------:R-:W-:Y:S02]  /*c840*/  ULDC UR5, c[0x0][0xc38] ;  /* 0x00030e0000057ab9 */ /* 0x000fe40000000800 */
[----:B------:R-:W-:-:S06]  /*c850*/  UISETP.GE.AND UP0, UPT, UR4, UR5, UPT ;  /* 0x000000050400728c */ /* 0x000fcc000bf06270 */
[----:B------:R-:W-:-:S13]  /*c860*/  PLOP3.LUT P0, PT, PT, PT, UP0, 0x80, 0x0 ;  /* 0x000000000000781c */ /* 0x000fda0003f0f008 */
[----:B------:R-:W-:Y:S05]  /*c870*/  @!P0 BRA `(.L_x_4206) ;  /* 0xffffff4400e48947 */ /* 0x000fea000383ffff */
[----:B------:R-:W-:Y:S05]  /*c880*/  EXIT ;  /* 0x000000000000794d */ /* 0x000fea0003800000 */
.L_x_4152:
        /* <DEDUP_REMOVED lines=16> */
[----:B------:R-:W0:Y:S01]  /*c990*/  S2R R5, SR_TID.X ;  /* 0x0000000000057919 */ /* 0x000e220000002100 */
[----:B------:R-:W2:Y:S01]  /*c9a0*/  S2UR UR5, SR_CgaCtaId ;  /* 0x00000000000579c3 */ /* 0x000ea20000008800 */
[----:B------:R-:W-:Y:S01]  /*c9b0*/  UMOV UR4, 0x400 ;  /* 0x0000040000047882 */ /* 0x000fe20000000000 */
[----:B------:R-:W-:Y:S01]  /*c9c0*/  IMAD.MOV.U32 R18, RZ, RZ, RZ ;  /* 0x000000ffff127224 */ /* 0x000fe200078e00ff */
[----:B------:R-:W-:Y:S01]  /*c9d0*/  ULDC UR41, c[0x0][0xc] ;  /* 0x0000030000297ab9 */ /* 0x000fe20000000800 */
[----:B------:R-:W-:Y:S01]  /*c9e0*/  ULDC.64 UR44, c[0x0][0x198] ;  /* 0x00006600002c7ab9 */ /* 0x000fe20000000a00 */
[----:B--2---:R-:W-:-:S06]  /*c9f0*/  ULEA UR4, UR5, UR4, 0x18 ;  /* 0x0000000405047291 */ /* 0x004fcc000f8ec03f */
[----:B------:R-:W-:Y:S01]  /*ca00*/  IMAD.U32 R17, RZ, RZ, UR4 ;  /* 0x00000004ff117e24 */ /* 0x000fe2000f8e00ff */
[C---:B0-----:R-:W-:Y:S01]  /*ca10*/  LOP3.LUT R4, R5.reuse, 0x7f, RZ, 0xc0, !PT ;  /* 0x0000007f05047812 */ /* 0x041fe200078ec0ff */
[----:B-1----:R-:W-:-:S05]  /*ca20*/  IMAD.SHL.U32 R0, R5, 0x8, RZ ;  /* 0x0000000805007824 */ /* 0x002fca00078e00ff */
[----:B------:R-:W-:-:S04]  /*ca30*/  LOP3.LUT R2, R0, 0x1f8, RZ, 0xc0, !PT ;  /* 0x000001f800027812 */ /* 0x000fc800078ec0ff */
        /* <DEDUP_REMOVED lines=11> */
[----:B------:R0:W-:Y:S04]  /*caf0*/  STL [R1], R0 ;  /* 0x0000000001007387 */ /* 0x0001e80000100800 */
[----:B------:R0:W-:Y:S02]  /*cb00*/  STL [R1+0x18], RZ ;  /* 0x000018ff01007387 */ /* 0x0001e40000100800 */
.L_x_4313:
        /* <DEDUP_REMOVED lines=23> */
.L_x_4208:
[----:B------:R-:W-:Y:S01]  /*cc80*/  ULDC UR8, c[0x0][0xc54] ;  /* 0x0003150000087ab9 */ /* 0x000fe20000000800 */
[----:B------:R-:W-:Y:S01]  /*cc90*/  UMOV UR7, UR9 ;  /* 0x0000000900077c82 */ /* 0x000fe20008000000 */
[----:B------:R-:W-:-:S11]  /*cca0*/  UISETP.NE.AND UP0, UPT, UR8, 0x1, UPT ;  /* 0x000000010800788c */ /* 0x000fd6000bf05270 */
[----:B------:R-:W-:Y:S02]  /*ccb0*/  @UP0 ULDC.64 UR10, c[0x0][0xc58] ;  /* 0x00031600000a0ab9 */ /* 0x000fe40000000a00 */
[----:B------:R-:W-:-:S04]  /*ccc0*/  UIMAD.WIDE.U32 UR4, UR9, UR10, URZ ;  /* 0x0000000a090472a5 */ /* 0x000fc8000f8e003f */
[----:B------:R-:W-:-:S04]  /*ccd0*/  @UP0 USHF.R.U32.HI UR7, URZ, UR11, UR5 ;  /* 0x0000000b3f070299 */ /* 0x000fc80008011605 */
[----:B------:R-:W-:-:S12]  /*cce0*/  UIMAD UR8, UR7, UR8, URZ ;  /* 0x00000008070872a4 */ /* 0x000fd8000f8e023f */
.L_x_4209:
[----:B------:R-:W-:Y:S01]  /*ccf0*/  ULOP3.LUT UR39, URZ, UR7, URZ, 0x33, !UPT ;  /* 0x000000073f277292 */ /* 0x000fe2000f8e333f */
[----:B------:R-:W-:Y:S01]  /*cd00*/  BSSY B7, `(.L_x_4210) ;  /* 0x00004a7000077945 */ /* 0x000fe20003800000 */
[----:B------:R-:W-:Y:S01]  /*cd10*/  ULDC UR5, c[0x0][0x448] ;  /* 0x0001120000057ab9 */ /* 0x000fe20000000800 */
[----:B------:R-:W-:Y:S01]  /*cd20*/  ULDC UR4, c[0x0][0xc3c] ;  /* 0x00030f0000047ab9 */ /* 0x000fe20000000800 */
[----:B------:R-:W-:Y:S02]  /*cd30*/  UISETP.NE.AND UP1, UPT, UR5, 0x1, UPT ;  /* 0x000000010500788c */ /* 0x000fe4000bf25270 */
[----:B------:R-:W-:Y:S01]  /*cd40*/  UIADD3 UR39, UR39, UR4, URZ ;  /* 0x0000000427277290 */ /* 0x000fe2000fffe03f */
[----:B------:R-:W-:Y:S01]  /*cd50*/  ULDC.64 UR10, c[0x0][0x418] ;  /* 0x00010600000a7ab9 */ /* 0x000fe20000000a00 */
[----:B------:R-:W-:Y:S01]  /*cd60*/  ULDC UR5, c[0x0][0x288] ;  /* 0x0000a20000057ab9 */ /* 0x000fe20000000800 */
[----:B------:R-:W-:Y:S02]  /*cd70*/  UISETP.NE.U32.AND UP0, UPT, UR10, URZ, UPT ;  /* 0x0000003f0a00728c */ /* 0x000fe4000bf05070 */
[----:B------:R-:W-:-:S02]  /*cd80*/  USHF.L.U32 UR7, UR39, 0x6, URZ ;  /* 0x0000000627077899 */ /* 0x000fc4000800063f */
[----:B------:R-:W-:Y:S02]  /*cd90*/  UISETP.NE.AND.EX UP0, UPT, UR11, URZ, UPT, UP0 ;  /* 0x0000003f0b00728c */ /* 0x000fe4000bf05300 */
[----:B------:R-:W-:Y:S01]  /*cda0*/  UIADD3 UR7, UR7, 0x3f, URZ ;  /* 0x0000003f07077890 */ /* 0x000fe2000fffe03f */
[----:B------:R-:W-:Y:S01]  /*cdb0*/  ULDC UR4, c[0x0][0x424] ;  /* 0x0001090000047ab9 */ /* 0x000fe20000000800 */
[----:B------:R-:W-:Y:S02]  /*cdc0*/  UIADD3 UR13, -UR5, 0x40, URZ ;  /* 0x00000040050d7890 */ /* 0x000fe4000fffe13f */
[----:B------:R-:W-:Y:S01]  /*cdd0*/  USEL UR11, UR4, 0x1, UP0 ;  /* 0x00000001040b7887 */ /* 0x000fe20008000000 */
[----:B------:R-:W-:Y:S01]  /*cde0*/  @UP1 ULDC UR5, c[0x0][0x44c] ;  /* 0x0001130000051ab9 */ /* 0x000fe20000000800 */
[----:B------:R-:W-:Y:S01]  /*cdf0*/  ULDC UR12, c[0x0][0x2f0] ;  /* 0x0000bc00000c7ab9 */ /* 0x000fe20000000800 */
[----:B------:R-:W-:Y:S01]  /*ce00*/  UIMAD.WIDE.U32 UR4, UR7, UR5, URZ ;  /* 0x00000005070472a5 */ /* 0x000fe2000f8e003f */
[----:B------:R-:W-:Y:S01]  /*ce10*/  @UP1 ULDC UR14, c[0x0][0x450] ;  /* 0x00011400000e1ab9 */ /* 0x000fe20000000800 */
[----:B------:R-:W-:-:S02]  /*ce20*/  UIMAD UR13, UR11, UR12, UR13 ;  /* 0x0000000c0b0d72a4 */ /* 0x000fc4000f8e020d */
[----:B------:R-:W-:Y:S02]  /*ce30*/  @UP1 USHF.R.U32.HI UR7, URZ, UR14, UR5 ;  /* 0x0000000e3f071299 */ /* 0x000fe40008011605 */
[----:B------:R-:W-:Y:S02]  /*ce40*/  UIMAD UR11, UR11, UR12, 0x3f ;  /* 0x0000003f0b0b74a4 */ /* 0x000fe4000f8e020c */
[----:B------:R-:W-:Y:S02]  /*ce50*/  UIADD3 UR7, UR13, UR7, URZ ;  /* 0x000000070d077290 */ /* 0x000fe4000fffe03f */
[----:B------:R-:W-:Y:S02]  /*ce60*/  UIADD3 UR8, UR9, -UR8, URZ ;  /* 0x8000000809087290 */ /* 0x000fe4000fffe03f */
[----:B------:R-:W-:Y:S02]  /*ce70*/  USHF.R.S32.HI UR9, URZ, 0x1f, UR11 ;  /* 0x0000001f3f097899 */ /* 0x000fe4000801140b */
[----:B------:R-:W-:-:S02]  /*ce80*/  USHF.R.S32.HI UR4, URZ, 0x1f, UR7 ;  /* 0x0000001f3f047899 */ /* 0x000fc40008011407 */
[----:B------:R-:W-:Y:S02]  /*ce90*/  ULEA.HI UR9, UR9, UR11, URZ, 0x6 ;  /* 0x0000000b09097291 */ /* 0x000fe4000f8f303f */
[----:B------:R-:W-:Y:S01]  /*cea0*/  ULEA.HI UR7, UR4, UR7, URZ, 0x6 ;  /* 0x0000000704077291 */ /* 0x000fe2000f8f303f */
[----:B------:R-:W-:Y:S01]  /*ceb0*/  ULDC UR10, c[0x0][0xc48] ;  /* 0x00031200000a7ab9 */ /* 0x000fe20000000800 */
[----:B------:R-:W-:Y:S02]  /*cec0*/  USHF.R.S32.HI UR9, URZ, 0x6, UR9 ;  /* 0x000000063f097899 */ /* 0x000fe40008011409 */
[----:B------:R-:W-:Y:S02]  /*ced0*/  USHF.R.S32.HI UR7, URZ, 0x6, UR7 ;  /* 0x000000063f077899 */ /* 0x000fe40008011407 */
[----:B------:R-:W-:Y:S02]  /*cee0*/  UISETP.NE.AND UP0, UPT, UR10, 0x1, UPT ;  /* 0x000000010a00788c */ /* 0x000fe4000bf05270 */
[----:B------:R-:W-:Y:S01]  /*cef0*/  UISETP.LT.AND UP1, UPT, UR9, UR7, UPT ;  /* 0x000000070900728c */ /* 0x000fe2000bf21270 */
[----:B------:R-:W-:-:S03]  /*cf00*/  ULDC UR5, c[0x0][0xc54] ;  /* 0x0003150000057ab9 */ /* 0x000fc60000000800 */
[----:B------:R-:W-:Y:S02]  /*cf10*/  USEL UR38, UR9, UR7, UP1 ;  /* 0x0000000709267287 */ /* 0x000fe40008800000 */
[----:B------:R-:W-:-:S03]  /*cf20*/  UIMAD UR8, UR6, UR5, UR8 ;  /* 0x00000005060872a4 */ /* 0x000fc6000f8e0208 */
[----:B------:R-:W-:Y:S01]  /*cf30*/  @UP0 ULDC UR5, c[0x0][0xc4c] ;  /* 0x0003130000050ab9 */ /* 0x000fe20000000800 */
[----:B------:R-:W-:Y:S01]  /*cf40*/  ISETP.LT.AND P0, PT, RZ, UR38, PT ;  /* 0x00000026ff007c0c */ /* 0x000fe2000bf01270 */
[----:B------:R-:W-:Y:S01]  /*cf50*/  UIMAD.WIDE.U32 UR4, UR8, UR5, URZ ;  /* 0x00000005080472a5 */ /* 0x000fe2000f8e003f */
[----:B------:R-:W-:Y:S01]  /*cf60*/  @UP0 ULDC UR6, c[0x0][0xc50] ;  /* 0x0003140000060ab9 */ /* 0x000fe20000000800 */
[----:B------:R-:W-:Y:S02]  /*cf70*/  UMOV UR42, UR8 ;  /* 0x00000008002a7c82 */ /* 0x000fe40008000000 */
[----:B------:R-:W-:-:S04]  /*cf80*/  @UP0 USHF.R.U32.HI UR42, URZ, UR6, UR5 ;  /* 0x000000063f2a0299 */ /* 0x000fc80008011605 */
[----:B------:R-:W-:-:S04]  /*cf90*/  UIADD3 UR36, -UR42, URZ, URZ ;  /* 0x0000003f2a247290 */ /* 0x000fc8000fffe13f */
[----:B------:R-:W-:Y:S01]  /*cfa0*/  UIMAD UR36, UR10, UR36, UR8 ;  /* 0x000000240a2472a4 */ /* 0x000fe2000f8e0208 */
[----:B------:R-:W-:Y:S11]  /*cfb0*/  @P0 BRA `(.L_x_4211) ;  /* 0x0000000000480947 */ /* 0x000ff60003800000 */
        /* <DEDUP_REMOVED lines=18> */
.L_x_4211:
        /* <DEDUP_REMOVED lines=20> */
.L_x_4214:
[----:B------:R-:W-:Y:S05]  /*d220*/  BSYNC B6 ;  /* 0x0000000000067941 */ /* 0x000fea0003800000 */
.L_x_4213:
        /* <DEDUP_REMOVED lines=20> */
.L_x_4217:
        /* <DEDUP_REMOVED lines=15> */
.L_x_4216:
[----:B------:R-:W-:Y:S05]  /*d460*/  BSYNC B6 ;  /* 0x0000000000067941 */ /* 0x000fea0003800000 */
.L_x_4215:
        /* <DEDUP_REMOVED lines=26> */
.L_x_4329:
        /* <DEDUP_REMOVED lines=9> */
.L_x_4332:
        /* <DEDUP_REMOVED lines=22> */
.L_x_4221:
        /* <DEDUP_REMOVED lines=8> */
.L_x_4333:
        /* <DEDUP_REMOVED lines=8> */
.L_x_4223:
        /* <DEDUP_REMOVED lines=19> */
.L_x_4219:
        /* <DEDUP_REMOVED lines=22> */
.L_x_4225:
[----:B------:R-:W-:Y:S05]  /*db90*/  BSYNC B6 ;  /* 0x0000000000067941 */ /* 0x000fea0003800000 */
.L_x_4224:
[----:B------:R1:W5:Y:S01]  /*dba0*/  LDL R8, [R1+0x1c] ;  /* 0x00001c0001087983 */ /* 0x0003620000100800 */
[----:B0-----:R-:W0:Y:S01]  /*dbb0*/  LDC R7, c[0x0][0x448] ;  /* 0x00011200ff077b82 */ /* 0x001e220000000800 */
[----:B------:R-:W2:Y:S01]  /*dbc0*/  S2R R0, SR_TID.X ;  /* 0x0000000000007919 */ /* 0x000ea20000002100 */
[----:B------:R-:W3:Y:S01]  /*dbd0*/  S2R R2, SR_TID.X ;  /* 0x0000000000027919 */ /* 0x000ee20000002100 */
[----:B------:R-:W-:Y:S01]  /*dbe0*/  USHF.R.S32.HI UR4, URZ, 0x1f, UR36 ;  /* 0x0000001f3f047899 */ /* 0x000fe20008011424 */
[----:B------:R-:W-:Y:S01]  /*dbf0*/  ULDC.64 UR8, c[0x0][0x2d8] ;  /* 0x0000b60000087ab9 */ /* 0x000fe20000000a00 */
[----:B0-----:R-:W-:Y:S01]  /*dc00*/  ISETP.NE.AND P0, PT, R7, 0x1, PT ;  /* 0x000000010700780c */ /* 0x001fe20003f05270 */
[----:B--2---:R-:W-:-:S12]  /*dc10*/  IMAD.SHL.U32 R4, R0, 0x10, RZ ;  /* 0x0000001000047824 */ /* 0x004fd800078e00ff */
[----:B------:R-:W0:Y:S01]  /*dc20*/  @P0 LDC R3, c[0x0][0x44c] ;  /* 0x00011300ff030b82 */ /* 0x000e220000000800 */
[----:B---3--:R-:W-:-:S04]  /*dc30*/  LOP3.LUT R2, R2, 0x7f, RZ, 0xc0, !PT ;  /* 0x0000007f02027812 */ /* 0x008fc800078ec0ff */
[----:B------:R-:W-:-:S03]  /*dc40*/  SHF.R.U32.HI R2, RZ, 0x3, R2 ;  /* 0x00000003ff027819 */ /* 0x000fc60000011602 */
[----:B------:R-:W2:Y:S01]  /*dc50*/  @P0 LDC R0, c[0x0][0x450] ;  /* 0x00011400ff000b82 */ /* 0x000ea20000000800 */
[----:B------:R-:W-:Y:S01]  /*dc60*/  LOP3.LUT R4, R2, 0x70, R4, 0xf8, !PT ;  /* 0x0000007002047812 */ /* 0x000fe200078ef804 */
[----:B------:R-:W-:Y:S01]  /*dc70*/  IMAD.U32 R2, RZ, RZ, UR39 ;  /* 0x00000027ff027e24 */ /* 0x000fe2000f8e00ff */
[----:B------:R-:W-:Y:S02]  /*dc80*/  UIMAD UR6, UR4, UR8, URZ ;  /* 0x00000008040672a4 */ /* 0x000fe4000f8e023f */
[----:B------:R-:W-:Y:S01]  /*dc90*/  UIMAD.WIDE.U32 UR4, UR36, UR8, URZ ;  /* 0x00000008240472a5 */ /* 0x000fe2000f8e003f */
[----:B------:R-:W-:Y:S01]  /*dca0*/  IMAD R2, R2, 0x40, R4 ;  /* 0x0000004002027824 */ /* 0x000fe200078e0204 */
[----:B------:R-:W-:Y:S02]  /*dcb0*/  UIMAD UR6, UR36, UR9, UR6 ;  /* 0x00000009240672a4 */ /* 0x000fe4000f8e0206 */
[----:B------:R-:W-:Y:S02]  /*dcc0*/  USHF.R.S32.HI UR7, URZ, 0x1f, UR42 ;  /* 0x0000001f3f077899 */ /* 0x000fe4000801142a */
[----:B------:R-:W-:Y:S01]  /*dcd0*/  UIADD3 UR5, UR5, UR6, URZ ;  /* 0x0000000605057290 */ /* 0x000fe2000fffe03f */
[----:B------:R-:W-:Y:S01]  /*dce0*/  IMAD.MOV.U32 R6, RZ, RZ, R2 ;  /* 0x000000ffff067224 */ /* 0x000fe200078e0002 */
[----:B------:R-:W-:Y:S01]  /*dcf0*/  ULDC.64 UR8, c[0x0][0x2e0] ;  /* 0x0000b80000087ab9 */ /* 0x000fe20000000a00 */
[----:B0-----:R-:W-:Y:S01]  /*dd00*/  @P0 IMAD.HI.U32 R3, R2, R3, RZ ;  /* 0x0000000302030227 */ /* 0x001fe200078e00ff */
[----:B------:R-:W-:Y:S01]  /*dd10*/  UIMAD.WIDE.U32 UR4, UR42, UR8, UR4 ;  /* 0x000000082a0472a5 */ /* 0x000fe2000f8e0004 */
[----:B------:R-:W0:Y:S01]  /*dd20*/  S2R R10, SR_TID.X ;  /* 0x00000000000a7919 */ /* 0x000e220000002100 */
[----:B------:R-:W-:-:S02]  /*dd30*/  UIMAD UR6, UR7, UR8, URZ ;  /* 0x00000008070672a4 */ /* 0x000fc4000f8e023f */
[----:B--2---:R-:W-:Y:S02]  /*dd40*/  @P0 SHF.R.U32.HI R6, RZ, R0, R3 ;  /* 0x00000000ff060219 */ /* 0x004fe40000011603 */
[----:B------:R-:W-:Y:S01]  /*dd50*/  UIMAD UR6, UR42, UR9, UR6 ;  /* 0x000000092a0672a4 */ /* 0x000fe2000f8e0206 */
[----:B------:R-:W-:Y:S02]  /*dd60*/  IMAD.U32 R4, RZ, RZ, UR4 ;  /* 0x00000004ff047e24 */ /* 0x000fe4000f8e00ff */
        /* <DEDUP_REMOVED lines=24> */
[----:B------:R-:W-:Y:S02]  /*def0*/  LOP3.LUT R10, R10, 0x7f, RZ, 0xc0, !PT ;  /* 0x0000007f0a0a7812 */ /* 0x000fe400078ec0ff */
[----:B------:R-:W-:Y:S02]  /*df00*/  ISETP.GE.AND P0, PT, R9, UR6, PT ;  /* 0x0000000609007c0c */ /* 0x000fe4000bf06270 */
[----:B------:R-:W-:-:S02]  /*df10*/  LEA.HI.X R2, R2, UR5, R3, 0x1, P1 ;  /* 0x0000000502027c11 */ /* 0x000fc400088f0c03 */
[----:B------:R-:W-:Y:S01]  /*df20*/  SHF.R.U32.HI R10, RZ, 0x3, R10 ;  /* 0x00000003ff0a7819 */ /* 0x000fe2000001160a */
[----:B-1----:R-:W-:Y:S08]  /*df30*/  BRA.DIV UR4, `(.L_x_4226) ;  /* 0x00000042048c7947 */ /* 0x002ff0000b800000 */
[----:B------:R-:W0:Y:S01]  /*df40*/  SHFL.IDX PT, R6, R0, RZ, 0x181f ;  /* 0x00181fff00067589 */ /* 0x000e2200000e0000 */
[----:B------:R-:W-:Y:S01]  /*df50*/  IMAD.U32 R4, RZ, RZ, UR39 ;  /* 0x00000027ff047e24 */ /* 0x000fe2000f8e00ff */
[----:B------:R-:W-:Y:S02]  /*df60*/  ULDC UR4, c[0x0][0x288] ;  /* 0x0000a20000047ab9 */ /* 0x000fe40000000800 */
[----:B------:R-:W1:Y:S01]  /*df70*/  SHFL.IDX PT, R5, R2, RZ, 0x181f ;  /* 0x00181fff02057589 */ /* 0x000e6200000e0000 */
[----:B------:R-:W-:Y:S02]  /*df80*/  IMAD R3, R7, UR4, RZ ;  /* 0x0000000407037c24 */ /* 0x000fe4000f8e02ff */
[----:B------:R-:W-:-:S05]  /*df90*/  IMAD R4, R4, 0x40, R10 ;  /* 0x0000004004047824 */ /* 0x000fca00078e020a */
[----:B------:R-:W-:-:S13]  /*dfa0*/  ISETP.GE.AND P1, PT, R4, R3, PT ;  /* 0x000000030400720c */ /* 0x000fda0003f26270 */
[----:B0-----:R-:W-:-:S05]  /*dfb0*/  @!P1 LEA R6, P2, R9, R6, 0x1 ;  /* 0x0000000609069211 */ /* 0x001fca00078408ff */
[----:B-1----:R-:W-:-:S04]  /*dfc0*/  @!P1 IMAD.X R5, RZ, RZ, R5, P2 ;  /* 0x000000ffff059224 */ /* 0x002fc800010e0605 */
        /* <DEDUP_REMOVED lines=21> */
.L_x_4342:
        /* <DEDUP_REMOVED lines=10> */
.L_x_4227:
        /* <DEDUP_REMOVED lines=18> */
.L_x_4343:
[----:B------:R-:W-:Y:S05]  /*e2e0*/  BSYNC B0 ;  /* 0x0000000000007941 */ /* 0x000fea0003800000 */
.L_x_4228:
[----:B------:R-:W2:Y:S01]  /*e2f0*/  LDL R2, [R1+0x8] ;  /* 0x0000080001027983 */ /* 0x000ea20000100800 */
[----:B------:R-:W-:Y:S01]  /*e300*/  BSSY B0, `(.L_x_4230) ;  /* 0x0000095000007945 */ /* 0x000fe20003800000 */
[----:B--2---:R-:W-:-:S13]  /*e310*/  ISETP.NE.AND P0, PT, R2, RZ, PT ;  /* 0x000000ff0200720c */ /* 0x004fda0003f05270 */
[----:B------:R-:W-:Y:S05]  /*e320*/  @!P0 BRA `(.L_x_4231) ;  /* 0x0000000800488947 */ /* 0x000fea0003800000 */
[----:B------:R-:W2:Y:S01]  /*e330*/  LDL R3, [R1] ;  /* 0x0000000001037983 */ /* 0x000ea20000100800 */
        /* <DEDUP_REMOVED lines=8> */
.L_x_4344:
[----:B------:R-:W-:Y:S05]  /*e3c0*/  BSYNC B1 ;  /* 0x0000000000017941 */ /* 0x000fea0003800000 */
.L_x_4232:
        /* <DEDUP_REMOVED lines=9> */
.L_x_4235:
[----:B------:R-:W-:Y:S05]  /*e460*/  BSYNC B1 ;  /* 0x0000000000017941 */ /* 0x000fea0003800000 */
.L_x_4234:
        /* <DEDUP_REMOVED lines=11> */
.L_x_4236:
        /* <DEDUP_REMOVED lines=15> */
.L_x_4237:
        /* <DEDUP_REMOVED lines=15> */
.L_x_4238:
        /* <DEDUP_REMOVED lines=15> */
.L_x_4239:
        /* <DEDUP_REMOVED lines=15> */
.L_x_4240:
        /* <DEDUP_REMOVED lines=15> */
.L_x_4241:
        /* <DEDUP_REMOVED lines=15> */
.L_x_4242:
        /* <DEDUP_REMOVED lines=15> */
.L_x_4243:
        /* <DEDUP_REMOVED lines=10> */
.L_x_4231:
[----:B------:R-:W-:Y:S05]  /*ec50*/  BSYNC B0 ;  /* 0x0000000000007941 */ /* 0x000fea0003800000 */
.L_x_4230:
[----:B------:R-:W-:-:S06]  /*ec60*/  UISETP.GE.AND UP0, UPT, UR38, 0x2, UPT ;  /* 0x000000022600788c */ /* 0x000fcc000bf06270 */
[----:B------:R-:W-:-:S13]  /*ec70*/  PLOP3.LUT P0, PT, PT, PT, UP0, 0x80, 0x0 ;  /* 0x000000000000781c */ /* 0x000fda0003f0f008 */
[----:B------:R-:W-:Y:S05]  /*ec80*/  @!P0 BRA `(.L_x_4244) ;  /* 0x0000002800508947 */ /* 0x000fea0003800000 */
[----:B------:R-:W-:Y:S02]  /*ec90*/  ULOP3.LUT UR4, UR38, 0x1, URZ, 0xc0, !UPT ;  /* 0x0000000126047892 */ /* 0x000fe4000f8ec03f */
[----:B------:R-:W-:Y:S02]  /*eca0*/  IMAD.U32 R6, RZ, RZ, UR38 ;  /* 0x00000026ff067e24 */ /* 0x000fe4000f8e00ff */
[----:B------:R-:W-:Y:S02]  /*ecb0*/  UISETP.NE.U32.AND UP0, UPT, UR4, 0x1, UPT ;  /* 0x000000010400788c */ /* 0x000fe4000bf05070 */
[----:B------:R-:W-:-:S04]  /*ecc0*/  VIADD R6, R6, 0xfffffffe ;  /* 0xfffffffe06067836 */ /* 0x000fc80000000000 */
[----:B0-----:R-:W-:Y:S01]  /*ecd0*/  IMAD.MOV.U32 R0, RZ, RZ, R6 ;  /* 0x000000ffff007224 */ /* 0x001fe200078e0006 */
[----:B------:R-:W-:-:S13]  /*ece0*/  PLOP3.LUT P0, PT, PT, PT, UP0, 0x80, 0x0 ;  /* 0x000000000000781c */ /* 0x000fda0003f0f008 */
[----:B------:R-:W-:Y:S05]  /*ecf0*/  @!P0 BRA `(.L_x_4245) ;  /* 0x0000000c00648947 */ /* 0x000fea0003800000 */
        /* <DEDUP_REMOVED lines=11> */
[----:B------:R-:W2:Y:S01]  /*edb0*/  LDL R4, [R1+0xc] ;  /* 0x00000c0001047983 */ /* 0x000ea20000100800 */
[----:B------:R-:W-:Y:S01]  /*edc0*/  IMAD.MOV.U32 R0, RZ, RZ, R6 ;  /* 0x000000ffff007224 */ /* 0x000fe200078e0006 */
        /* <DEDUP_REMOVED lines=9> */
[----:B------:R-:W-:Y:S02]  /*ee60*/  @P0 SHF.R.U32.HI R2, RZ, R3, R4 ;  /* 0x00000003ff020219 */ /* 0x000fe40000011604 */
[----:B------:R-:W1:Y:S03]  /*ee70*/  LDC.64 R4, c[0x0][0x418] ;  /* 0x00010600ff047b82 */ /* 0x000e660000000a00 */
[----:B------:R-:W-:-:S04]  /*ee80*/  IMAD.MOV R3, RZ, RZ, -R2 ;  /* 0x000000ffff037224 */ /* 0x000fc800078e0a02 */
[----:B------:R-:W-:Y:S01]  /*ee90*/  IMAD R0, R0, R3, R6 ;  /* 0x0000000300007224 */ /* 0x000fe200078e0206 */
[----:B------:R-:W-:-:S03]  /*eea0*/  SHF.R.S32.HI R3, RZ, 0x1f, R2 ;  /* 0x0000001fff037819 */ /* 0x000fc60000011402 */
[----:B------:R-:W-:-:S03]  /*eeb0*/  IMAD.WIDE.U32 R2, R19, UR4, R2 ;  /* 0x0000000413027c25 */ /* 0x000fc6000f8e0002 */
[----:B-1----:R-:W-:Y:S01]  /*eec0*/  LEA R4, P0, R2, R4, 0x2 ;  /* 0x0000000402047211 */ /* 0x002fe200078010ff */
[----:B--2---:R-:W-:-:S04]  /*eed0*/  IMAD R7, R7, UR4, RZ ;  /* 0x0000000407077c24 */ /* 0x004fc8000f8e02ff */
[----:B------:R-:W-:-:S04]  /*eee0*/  IMAD R7, R19, UR5, R7 ;  /* 0x0000000513077c24 */ /* 0x000fc8000f8e0207 */
[----:B------:R-:W-:-:S05]  /*eef0*/  IMAD.IADD R7, R7, 0x1, R3 ;  /* 0x0000000107077824 */ /* 0x000fca00078e0203 */
[----:B------:R-:W-:-:S05]  /*ef00*/  LEA.HI.X R5, R2, R5, R7, 0x2, P0 ;  /* 0x0000000502057211 */ /* 0x000fca00000f1407 */
[----:B------:R1:W5:Y:S02]  /*ef10*/  LDG.E R16, desc[UR46][R4.64] ;  /* 0x0000002e04107981 */ /* 0x000364000c1e1900 */
.L_x_4248:
[----:B------:R-:W2:Y:S01]  /*ef20*/  S2R R2, SR_TID.X ;  /* 0x0000000000027919 */ /* 0x000ea20000002100 */
[----:B-1----:R-:W-:Y:S01]  /*ef30*/  SHF.L.U32 R4, R8, 0x1f, RZ ;  /* 0x0000001f08047819 */ /* 0x002fe200000006ff */
[----:B------:R-:W-:Y:S01]  /*ef40*/  BSSY B1, `(.L_x_4249) ;  /* 0x0000006000017945 */ /* 0x000fe20003800000 */
[----:B--2---:R-:W-:Y:S01]  /*ef50*/  LOP3.LUT R3, R2, 0x7f, RZ, 0xc0, !PT ;  /* 0x0000007f02037812 */ /* 0x004fe200078ec0ff */
[----:B------:R-:W-:-:S03]  /*ef60*/  IMAD R2, R18, 0x8, R17 ;  /* 0x0000000812027824 */ /* 0x000fc600078e0211 */
[----:B------:R-:W-:Y:S01]  /*ef70*/  ISETP.NE.AND P1, PT, R3, RZ, PT ;  /* 0x000000ff0300720c */ /* 0x000fe20003f25270 */
[----:B------:R-:W1:Y:S02]  /*ef80*/  SYNCS.PHASECHK.TRANS64.TRYWAIT P0, [R2+URZ+0x28c40], R4 ;  /* 0x028c4004020075a7 */ /* 0x000e64000800017f */
[----:B-1----:R-:W-:Y:S10]  /*ef90*/  @!P0 BRA `(.L_x_4250) ;  /* 0x0000003400d08947 */ /* 0x002ff40003800000 */
.L_x_4345:
[----:B------:R-:W-:Y:S05]  /*efa0*/  BSYNC B1 ;  /* 0x0000000000017941 */ /* 0x000fea0003800000 */
.L_x_4249:
        /* <DEDUP_REMOVED lines=9> */
.L_x_4252:
[----:B------:R-:W-:Y:S05]  /*f040*/  BSYNC B1 ;  /* 0x0000000000017941 */ /* 0x000fea0003800000 */
.L_x_4251:
[----:B------:R-:W-:Y:S01]  /*f050*/  IMAD.SHL.U32 R3, R0, 0x40, RZ ;  /* 0x0000004000037824 */ /* 0x000fe200078e00ff */
[----:B------:R-:W-:Y:S01]  /*f060*/  UIADD3 UR4, UP0, UR44, 0x370, URZ ;  /* 0x000003702c047890 */ /* 0x000fe2000ff1e03f */
[----:B------:R-:W-:Y:S01]  /*f070*/  IMAD.MOV.U32 R7, RZ, RZ, RZ ;  /* 0x000000ffff077224 */ /* 0x000fe200078e00ff */
[----:B------:R-:W-:Y:S01]  /*f080*/  PLOP3.LUT P0, PT, PT, PT, PT, 0x80, 0x0 ;  /* 0x000000000000781c */ /* 0x000fe20003f0f070 */
[----:B------:R-:W-:Y:S01]  /*f090*/  IMAD R0, R18, 0x2000, R17 ;  /* 0x0000200012007824 */ /* 0x000fe200078e0211 */
[----:B------:R-:W-:Y:S01]  /*f0a0*/  R2UR UR11, R3 ;  /* 0x00000000030b72ca */ /* 0x000fe200000e0000 */
[----:B------:R-:W-:Y:S01]  /*f0b0*/  VIADD R5, R2, 0x28c30 ;  /* 0x00028c3002057836 */ /* 0x000fe20000000000 */
[----:B------:R-:W-:Y:S01]  /*f0c0*/  R2UR UR10, R7 ;  /* 0x00000000070a72ca */ /* 0x000fe200000e0000 */
[----:B------:R-:W-:Y:S01]  /*f0d0*/  VIADD R0, R0, 0x22400 ;  /* 0x0002240000007836 */ /* 0x000fe20000000000 */
[----:B------:R-:W-:Y:S01]  /*f0e0*/  UIADD3.X UR5, URZ, UR45, URZ, UP0, !UPT ;  /* 0x0000002d3f057290 */ /* 0x000fe200087fe43f */
[----:B------:R-:W-:Y:S01]  /*f0f0*/  UMOV UR6, 0x0 ;  /* 0x0000000000067882 */ /* 0x000fe20000000000 */
[----:B------:R-:W-:-:S11]  /*f100*/  UMOV UR7, 0x14f00000 ;  /* 0x14f0000000077882 */ /* 0x000fd60000000000 */
.L_x_4253:
[----:B------:R-:W-:-:S13]  /*f110*/  @P0 ELECT P2, URZ, PT ;  /* 0x00000000003f082f */ /* 0x000fda0003840000 */
[----:B-----5:R-:W-:Y:S01]  /*f120*/  @P2 R2UR UR13, R16 ;  /* 0x00000000100d22ca */ /* 0x020fe200000e0000 */
[----:B------:R-:W-:Y:S01]  /*f130*/  UMOV UR12, UR36 ;  /* 0x00000024000c7c82 */ /* 0x000fe20008000000 */
        /* <DEDUP_REMOVED lines=9> */
.L_x_4346:
[----:B------:R-:W-:Y:S05]  /*f1d0*/  BSYNC B1 ;  /* 0x0000000000017941 */ /* 0x000fea0003800000 */
.L_x_4254:
[----:B------:R-:W-:Y:S01]  /*f1e0*/  BSSY B1, `(.L_x_4256) ;  /* 0x000000b000017945 */ /* 0x000fe20003800000 */
[----:B0-----:R-:W-:Y:S02]  /*f1f0*/  IMAD.MOV.U32 R8, RZ, RZ, 0x0 ;  /* 0x00000000ff087424 */ /* 0x001fe400078e00ff */
        /* <DEDUP_REMOVED lines=9> */
.L_x_4257:
[----:B------:R-:W-:Y:S05]  /*f290*/  BSYNC B1 ;  /* 0x0000000000017941 */ /* 0x000fea0003800000 */
.L_x_4256:
[----:B------:R-:W-:Y:S01]  /*f2a0*/  R2UR UR10, R7 ;  /* 0x00000000070a72ca */ /* 0x000fe200000e0000 */
[----:B------:R-:W-:Y:S01]  /*f2b0*/  IMAD R0, R18, 0x10000, R17 ;  /* 0x0001000012007824 */ /* 0x000fe200078e0211 */
[----:B------:R-:W-:Y:S01]  /*f2c0*/  R2UR UR6, R8 ;  /* 0x00000000080672ca */ /* 0x000fe200000e0000 */
[----:B------:R-:W-:Y:S01]  /*f2d0*/  UIADD3 UR4, UP0, UR44, 0x470, URZ ;  /* 0x000004702c047890 */ /* 0x000fe2000ff1e03f */
[----:B------:R-:W-:Y:S01]  /*f2e0*/  R2UR UR7, R9 ;  /* 0x00000000090772ca */ /* 0x000fe200000e0000 */
[----:B-12---:R-:W-:Y:S01]  /*f2f0*/  VIADD R2, R2, 0x28c50 ;  /* 0x00028c5002027836 */ /* 0x006fe20000000000 */
[----:B------:R-:W-:Y:S01]  /*f300*/  R2UR UR11, R3 ;  /* 0x00000000030b72ca */ /* 0x000fe200000e0000 */
[----:B------:R-:W-:Y:S01]  /*f310*/  VIADD R4, R0, 0x400 ;  /* 0x0000040000047836 */ /* 0x000fe20000000000 */
[----:B------:R-:W-:Y:S01]  /*f320*/  PLOP3.LUT P0, PT, PT, PT, PT, 0x80, 0x0 ;  /* 0x000000000000781c */ /* 0x000fe20003f0f070 */
[----:B------:R-:W-:-:S12]  /*f330*/  UIADD3.X UR5, URZ, UR45, URZ, UP0, !UPT ;  /* 0x0000002d3f057290 */ /* 0x000fd800087fe43f */
.L_x_4258:
[----:B------:R-:W-:-:S13]  /*f340*/  @P0 ELECT P1, URZ, PT ;  /* 0x00000000003f082f */ /* 0x000fda0003820000 */
[----:B------:R-:W-:Y:S01]  /*f350*/  @P1 R2UR UR13, R16 ;  /* 0x00000000100d12ca */ /* 0x000fe200000e0000 */
[----:B------:R-:W-:Y:S01]  /*f360*/  UMOV UR12, UR36 ;  /* 0x00000024000c7c82 */ /* 0x000fe20008000000 */
        /* <DEDUP_REMOVED lines=10> */
[----:B------:R-:W-:Y:S02]  /*f410*/  R2UR UR11, R3 ;  /* 0x00000000030b72ca */ /* 0x000fe400000e0000 */
[----:B------:R-:W-:-:S13]  /*f420*/  PLOP3.LUT P0, PT, PT, PT, PT, 0x80, 0x0 ;  /* 0x000000000000781c */ /* 0x000fda0003f0f070 */
.L_x_4259:
        /* <DEDUP_REMOVED lines=15> */
.L_x_4260:
        /* <DEDUP_REMOVED lines=15> */
.L_x_4261:
        /* <DEDUP_REMOVED lines=15> */
.L_x_4262:
        /* <DEDUP_REMOVED lines=15> */
.L_x_4263:
        /* <DEDUP_REMOVED lines=15> */
.L_x_4264:
        /* <DEDUP_REMOVED lines=15> */
.L_x_4265:
        /* <DEDUP_REMOVED lines=8> */
[----:B-1----:R-:W-:Y:S05]  /*fa50*/  @P0 BRA.U.ANY `(.L_x_4265) ;  /* 0xfffffffd00dc0947 */ /* 0x002fea000393ffff */
.L_x_4247:
[----:B------:R-:W-:Y:S05]  /*fa60*/  BSYNC B0 ;  /* 0x0000000000007941 */ /* 0x000fea0003800000 */
.L_x_4246:
[----:B------:R-:W-:-:S06]  /*fa70*/  UIADD3 UR4, UR38, -0x3, URZ ;  /* 0xfffffffd26047890 */ /* 0x000fcc000fffe03f */
[----:B------:R-:W-:-:S07]  /*fa80*/  IMAD.U32 R0, RZ, RZ, UR4 ;  /* 0x00000004ff007e24 */ /* 0x000fce000f8e00ff */
.L_x_4245:
[----:B------:R-:W-:Y:S01]  /*fa90*/  ISETP.NE.AND P0, PT, R6, RZ, PT ;  /* 0x000000ff0600720c */ /* 0x000fe20003f05270 */
[----:B------:R-:W-:-:S12]  /*faa0*/  BSSY B0, `(.L_x_4244) ;  /* 0x00001b2000007945 */ /* 0x000fd80003800000 */
[----:B------:R-:W-:Y:S05]  /*fab0*/  @!P0 BRA `(.L_x_4266) ;  /* 0x0000001800c08947 */ /* 0x000fea0003800000 */
.L_x_4307:
        /* <DEDUP_REMOVED lines=34> */
.L_x_4269:
        /* <DEDUP_REMOVED lines=8> */
.L_x_4347:
[----:B------:R-:W-:Y:S05]  /*fd60*/  BSYNC B2 ;  /* 0x0000000000027941 */ /* 0x000fea0003800000 */
.L_x_4270:
        /* <DEDUP_REMOVED lines=9> */
.L_x_4273:
[----:B------:R-:W-:Y:S05]  /*fe00*/  BSYNC B2 ;  /* 0x0000000000027941 */ /* 0x000fea0003800000 */
.L_x_4272:
        /* <DEDUP_REMOVED lines=11> */
.L_x_4274:
        /* <DEDUP_REMOVED lines=13> */
.L_x_4348:
[----:B------:R-:W-:Y:S05]  /*ff90*/  BSYNC B2 ;  /* 0x0000000000027941 */ /* 0x000fea0003800000 */
.L_x_4275:
        /* <DEDUP_REMOVED lines=11> */
.L_x_4278:
[----:B------:R-:W-:Y:S05]  /*10050*/  BSYNC B2 ;  /* 0x0000000000027941 */ /* 0x000fea0003800000 */
.L_x_4277:
        /* <DEDUP_REMOVED lines=9> */
.L_x_4279:
        /* <DEDUP_REMOVED lines=15> */
.L_x_4280:
        /* <DEDUP_REMOVED lines=15> */
.L_x_4281:
        /* <DEDUP_REMOVED lines=15> */
.L_x_4282:
        /* <DEDUP_REMOVED lines=15> */
.L_x_4283:
        /* <DEDUP_REMOVED lines=15> */
.L_x_4284:
        /* <DEDUP_REMOVED lines=15> */
.L_x_4285:
        /* <DEDUP_REMOVED lines=15> */
.L_x_4286:
        /* <DEDUP_REMOVED lines=10> */
.L_x_4268:
[----:B------:R-:W-:Y:S05]  /*10820*/  BSYNC B1 ;  /* 0x0000000000017941 */ /* 0x000fea0003800000 */
.L_x_4267:
[----:B------:R-:W2:Y:S01]  /*10830*/  LDL R2, [R1+0x8] ;  /* 0x0000080001027983 */ /* 0x000ea20000100800 */
[----:B------:R-:W-:Y:S01]  /*10840*/  VIADD R7, R7, 0x1 ;  /* 0x0000000107077836 */ /* 0x000fe20000000000 */
[----:B------:R-:W-:Y:S04]  /*10850*/  BSSY B1, `(.L_x_4287) ;  /* 0x00000d3000017945 */ /* 0x000fe80003800000 */
[----:B------:R-:W-:-:S04]  /*10860*/  ISETP.NE.AND P0, PT, R7, 0x2, PT ;  /* 0x000000020700780c */ /* 0x000fc80003f05270 */
[----:B------:R-:W-:Y:S02]  /*10870*/  SEL R3, RZ, 0x1, P0 ;  /* 0x00000001ff037807 */ /* 0x000fe40000000000 */
[----:B------:R-:W-:Y:S02]  /*10880*/  SEL R18, R7, RZ, P0 ;  /* 0x000000ff07127207 */ /* 0x000fe40000000000 */
[----:B0-----:R-:W-:-:S05]  /*10890*/  LOP3.LUT R8, R6, R3, RZ, 0x3c, !PT ;  /* 0x0000000306087212 */ /* 0x001fca00078e3cff */
[----:B------:R0:W-:Y:S01]  /*108a0*/  STL [R1], R8 ;  /* 0x0000000801007387 */ /* 0x0001e20000100800 */
[----:B--2---:R-:W-:-:S13]  /*108b0*/  ISETP.NE.AND P2, PT, R2, RZ, PT ;  /* 0x000000ff0200720c */ /* 0x004fda0003f45270 */
[----:B0-----:R-:W-:Y:S05]  /*108c0*/  @!P2 BRA `(.L_x_4288) ;  /* 0x0000000c002ca947 */ /* 0x001fea0003800000 */
        /* <DEDUP_REMOVED lines=23> */
.L_x_4289:
        /* <DEDUP_REMOVED lines=8> */
.L_x_4349:
[----:B------:R-:W-:Y:S05]  /*10ac0*/  BSYNC B2 ;  /* 0x0000000000027941 */ /* 0x000fea0003800000 */
.L_x_4290:
        /* <DEDUP_REMOVED lines=9> */
.L_x_4293:
[----:B------:R-:W-:Y:S05]  /*10b60*/  BSYNC B2 ;  /* 0x0000000000027941 */ /* 0x000fea0003800000 */
.L_x_4292:
        /* <DEDUP_REMOVED lines=11> */
.L_x_4294:
        /* <DEDUP_REMOVED lines=13> */
.L_x_4350:
[----:B------:R-:W-:Y:S05]  /*10cf0*/  BSYNC B2 ;  /* 0x0000000000027941 */ /* 0x000fea0003800000 */
.L_x_4295:
        /* <DEDUP_REMOVED lines=11> */
.L_x_4298:
[----:B------:R-:W-:Y:S05]  /*10db0*/  BSYNC B2 ;  /* 0x0000000000027941 */ /* 0x000fea0003800000 */
.L_x_4297:
        /* <DEDUP_REMOVED lines=9> */
.L_x_4299:
        /* <DEDUP_REMOVED lines=15> */
.L_x_4300:
        /* <DEDUP_REMOVED lines=15> */
.L_x_4301:
        /* <DEDUP_REMOVED lines=15> */
.L_x_4302:
        /* <DEDUP_REMOVED lines=15> */
.L_x_4303:
        /* <DEDUP_REMOVED lines=15> */
.L_x_4304:
        /* <DEDUP_REMOVED lines=15> */
.L_x_4305:
        /* <DEDUP_REMOVED lines=15> */
.L_x_4306:
        /* <DEDUP_REMOVED lines=10> */
.L_x_4288:
[----:B------:R-:W-:Y:S05]  /*11580*/  BSYNC B1 ;  /* 0x0000000000017941 */ /* 0x000fea0003800000 */
.L_x_4287:
[C---:B------:R-:W-:Y:S01]  /*11590*/  ISETP.GT.AND P0, PT, R0.reuse, 0x1, PT ;  /* 0x000000010000780c */ /* 0x040fe20003f04270 */
[----:B------:R-:W-:-:S12]  /*115a0*/  VIADD R0, R0, 0xfffffffe ;  /* 0xfffffffe00007836 */ /* 0x000fd80000000000 */
[----:B------:R-:W-:Y:S05]  /*115b0*/  @P0 BRA `(.L_x_4307) ;  /* 0xffffffe400400947 */ /* 0x000fea000383ffff */
.L_x_4266:
[----:B------:R-:W-:Y:S05]  /*115c0*/  BSYNC B0 ;  /* 0x0000000000007941 */ /* 0x000fea0003800000 */
.L_x_4244:
        /* <DEDUP_REMOVED lines=24> */
.L_x_4309:
[----:B------:R-:W-:Y:S05]  /*11750*/  BSYNC B0 ;  /* 0x0000000000007941 */ /* 0x000fea0003800000 */
.L_x_4308:
[----:B------:R-:W-:-:S07]  /*11760*/  SEL R18, R18, RZ, P0 ;  /* 0x000000ff12127207 */ /* 0x000fce0000000000 */
.L_x_4212:
[----:B------:R-:W-:Y:S05]  /*11770*/  BSYNC B7 ;  /* 0x0000000000077941 */ /* 0x000fea0003800000 */
.L_x_4210:
[----:B-12---:R-:W2:Y:S04]  /*11780*/  LDL R0, [R1+0x20] ;  /* 0x0000200001007983 */ /* 0x006ea80000100800 */
[----:B0-----:R0:W5:Y:S01]  /*11790*/  LDL R2, [R1+0x10] ;  /* 0x0000100001027983 */ /* 0x0011620000100800 */
        /* <DEDUP_REMOVED lines=12> */
.L_x_4310:
[----:B------:R-:W-:-:S03]  /*11860*/  UMOV UR4, 0xffffffff ;  /* 0xffffffff00047882 */ /* 0x000fc60000000000 */
[----:B------:R-:W-:Y:S05]  /*11870*/  BRA.DIV UR4, `(.L_x_4312) ;  /* 0x0000001204107947 */ /* 0x000fea000b800000 */
[----:B-----5:R0:W1:Y:S02]  /*11880*/  SHFL.IDX PT, R14, R2, RZ, 0x1f ;  /* 0x00001fff020e7589 */ /* 0x02006400000e0000 */
.L_x_4353:
        /* <DEDUP_REMOVED lines=8> */
.L_x_4311:
[----:B------:R-:W3:Y:S01]  /*11910*/  LDL R0, [R1+0x10] ;  /* 0x0000100001007983 */ /* 0x000ee20000100800 */
[----:B------:R-:W-:Y:S02]  /*11920*/  ULDC UR4, c[0x0][0xc38] ;  /* 0x00030e0000047ab9 */ /* 0x000fe40000000800 */
[----:B---3--:R-:W-:-:S13]  /*11930*/  ISETP.GE.AND P0, PT, R0, UR4, PT ;  /* 0x0000000400007c0c */ /* 0x008fda000bf06270 */
[----:B------:R-:W-:Y:S05]  /*11940*/  @!P0 BRA `(.L_x_4313) ;  /* 0xffffffb000708947 */ /* 0x000fea000383ffff */
.L_x_4207:
[----:B-1----:R-:W3:Y:S01]  /*11950*/  LDL.LU R0, [R1+0x18] ;  /* 0x0000180001007983 */ /* 0x002ee20000300800 */
[----:B------:R-:W-:Y:S01]  /*11960*/  BSSY B0, `(.L_x_4314) ;  /* 0x000000b000007945 */ /* 0x000fe20003800000 */
[----:B------:R-:W1:Y:S01]  /*11970*/  S2R R5, SR_CgaCtaId ;  /* 0x0000000000057919 */ /* 0x000e620000008800 */
[----:B---3--:R-:W-:-:S05]  /*11980*/  VIADD R0, R0, 0x1 ;  /* 0x0000000100007836 */ /* 0x008fca0000000000 */
[----:B0-2---:R-:W-:-:S04]  /*11990*/  LEA.HI R2, R0, R0, RZ, 0x1 ;  /* 0x0000000000027211 */ /* 0x005fc800078f08ff */
[----:B------:R-:W-:-:S05]  /*119a0*/  LOP3.LUT R3, R2, 0xfffffffe, RZ, 0xc0, !PT ;  /* 0xfffffffe02037812 */ /* 0x000fca00078ec0ff */
[----:B------:R-:W-:Y:S01]  /*119b0*/  IMAD.IADD R3, R0, 0x1, -R3 ;  /* 0x0000000100037824 */ /* 0x000fe200078e0a03 */
[----:B------:R-:W-:-:S04]  /*119c0*/  MOV R0, 0x400 ;  /* 0x0000040000007802 */ /* 0x000fc80000000f00 */
[----:B-1----:R-:W-:Y:S02]  /*119d0*/  LEA R0, R5, R0, 0x18 ;  /* 0x0000000005007211 */ /* 0x002fe400078ec0ff */
[----:B------:R-:W-:-:S04]  /*119e0*/  SHF.L.U32 R3, R3, 0x1f, RZ ;  /* 0x0000001f03037819 */ /* 0x000fc800000006ff */
[----:B------:R-:W0:Y:S02]  /*119f0*/  SYNCS.PHASECHK.TRANS64.TRYWAIT P0, [R0+URZ+0x28c20], R3 ;  /* 0x028c2003000075a7 */ /* 0x000e24000800017f */
[----:B0-----:R-:W-:Y:S05]  /*11a00*/  @!P0 BRA `(.L_x_4315) ;  /* 0x0000000c00d48947 */ /* 0x001fea0003800000 */
.L_x_4354:
[----:B------:R-:W-:Y:S05]  /*11a10*/  BSYNC B0 ;  /* 0x0000000000007941 */ /* 0x000fea0003800000 */
.L_x_4314:
[----:B------:R-:W-:-:S03]  /*11a20*/  UMOV UR4, 0xffffffff ;  /* 0xffffffff00047882 */ /* 0x000fc60000000000 */
[----:B------:R-:W-:Y:S05]  /*11a30*/  BRA.DIV UR4, `(.L_x_4316) ;  /* 0x0000000e04dc7947 */ /* 0x000fea000b800000 */
[----:B------:R-:W1:Y:S02]  /*11a40*/  S2R R2, SR_TID.X ;  /* 0x0000000000027919 */ /* 0x000e640000002100 */
[----:B-1----:R-:W-:-:S04]  /*11a50*/  SHF.R.U32.HI R2, RZ, 0x5, R2 ;  /* 0x00000005ff027819 */ /* 0x002fc80000011602 */
[----:B------:R-:W-:-:S05]  /*11a60*/  LOP3.LUT R2, R2, 0x3, RZ, 0xc0, !PT ;  /* 0x0000000302027812 */ /* 0x000fca00078ec0ff */
[----:B------:R1:W2:Y:S02]  /*11a70*/  SHFL.IDX PT, R14, R2, RZ, 0x1f ;  /* 0x00001fff020e7589 */ /* 0x0002a400000e0000 */
.L_x_4357:
[----:B--2---:R-:W-:Y:S01]  /*11a80*/  ISETP.NE.AND P0, PT, R14, RZ, PT ;  /* 0x000000ff0e00720c */ /* 0x004fe20003f05270 */
[----:B------:R-:W-:-:S12]  /*11a90*/  BSSY B0, `(.L_x_4317) ;  /* 0x0000025000007945 */ /* 0x000fd80003800000 */
[----:B------:R-:W-:Y:S05]  /*11aa0*/  @P0 BRA `(.L_x_4318) ;  /* 0x00000000008c0947 */ /* 0x000fea0003800000 */
[----:B------:R-:W-:-:S03]  /*11ab0*/  UMOV UR4, 0xffffffff ;  /* 0xffffffff00047882 */ /* 0x000fc60000000000 */
[----:B------:R-:W-:Y:S05]  /*11ac0*/  BRA.DIV UR4, `(.L_x_4319) ;  /* 0x0000000e04ec7947 */ /* 0x000fea000b800000 */
[----:B------:R-:W-:-:S13]  /*11ad0*/  ELECT P6, URZ, PT ;  /* 0x00000000003f782f */ /* 0x000fda00038c0000 */
.L_x_4360:
[----:B------:R-:W-:Y:S05]  /*11ae0*/  @!P6 BRA `(.L_x_4318) ;  /* 0x00000000007ce947 */ /* 0x000fea0003800000 */
[----:B------:R-:W-:-:S06]  /*11af0*/  ULOP3.LUT UR4, UR40, 0x2, URZ, 0xfc, !UPT ;  /* 0x0000000228047892 */ /* 0x000fcc000f8efc3f */
[----:B-1----:R-:W-:-:S05]  /*11b00*/  IMAD.U32 R2, RZ, RZ, UR4 ;  /* 0x00000004ff027e24 */ /* 0x002fca000f8e00ff */
[----:B------:R-:W-:-:S13]  /*11b10*/  ISETP.NE.AND P2, PT, R2, 0x3, PT ;  /* 0x000000030200780c */ /* 0x000fda0003f45270 */
[----:B------:R-:W-:Y:S05]  /*11b20*/  @!P2 BRA `(.L_x_4320) ;  /* 0x000000000004a947 */ /* 0x000fea0003800000 */
[----:B------:R-:W-:Y:S01]  /*11b30*/  BPT.TRAP 0x1 ;  /* 0x000000040000795c */ /* 0x000fe20000300000 */
.L_x_4320:
        /* <DEDUP_REMOVED lines=13> */
.L_x_4361:
[----:B------:R-:W1:Y:S02]  /*11c10*/  SYNCS.PHASECHK.TRANS64.TRYWAIT P0, [R3+URZ], R2 ;  /* 0x00000002030075a7 */ /* 0x000e64000800017f */
[----:B-1----:R-:W-:Y:S05]  /*11c20*/  @!P0 BRA `(.L_x_4322) ;  /* 0x0000000c00c88947 */ /* 0x002fea0003800000 */
.L_x_4362:
[----:B------:R-:W-:Y:S05]  /*11c30*/  @!P2 BRA `(.L_x_4323) ;  /* 0x000000000004a947 */ /* 0x000fea0003800000 */
[----:B------:R-:W-:Y:S01]  /*11c40*/  BPT.TRAP 0x1 ;  /* 0x000000040000795c */ /* 0x000fe20000300000 */
.L_x_4323:
[----:B-1----:R-:W-:-:S04]  /*11c50*/  VIADD R3, R0, 0x28c60 ;  /* 0x00028c6000037836 */ /* 0x002fc80000000000 */
[----:B------:R-:W-:-:S04]  /*11c60*/  IMAD R18, R18, 0x8, R3 ;  /* 0x0000000812127824 */ /* 0x000fc800078e0203 */
[----:B------:R-:W1:Y:S02]  /*11c70*/  SYNCS.PHASECHK.TRANS64.TRYWAIT P0, [R18+URZ], R5 ;  /* 0x00000005120075a7 */ /* 0x000e64000800017f */
[----:B-1----:R-:W-:Y:S05]  /*11c80*/  @!P0 BRA `(.L_x_4324) ;  /* 0x0000000c00c48947 */ /* 0x002fea0003800000 */
.L_x_4363:
[----:B------:R-:W-:-:S07]  /*11c90*/  IMAD R3, R4, 0x8, R3 ;  /* 0x0000000804037824 */ /* 0x000fce00078e0203 */
.L_x_4325:
[----:B--2---:R2:W3:Y:S02]  /*11ca0*/  SYNCS.PHASECHK.TRANS64.TRYWAIT P0, [R3+URZ], R2 ;  /* 0x00000002030075a7 */ /* 0x0044e4000800017f */
[----:B---3--:R-:W-:Y:S05]  /*11cb0*/  @!P0 NANOSLEEP.SYNCS 0x989680 ;  /* 0x009896800000895d */ /* 0x008fea0003900000 */
[----:B------:R-:W3:Y:S02]  /*11cc0*/  @!P0 SYNCS.PHASECHK.TRANS64 P0, [R3+URZ], R2 ;  /* 0x00000002030085a7 */ /* 0x000ee4000800007f */
[----:B---3--:R-:W-:Y:S05]  /*11cd0*/  @!P0 BRA `(.L_x_4325) ;  /* 0xfffffffc00f08947 */ /* 0x008fea000383ffff */
.L_x_4318:
[----:B------:R-:W-:Y:S05]  /*11ce0*/  BSYNC B0 ;  /* 0x0000000000007941 */ /* 0x000fea0003800000 */
.L_x_4317:
[----:B------:R-:W-:Y:S05]  /*11cf0*/  EXIT ;  /* 0x000000000000794d */ /* 0x000fea0003800000 */
.L_x_4159:
[----:B0-----:R-:W-:-:S04]  /*11d00*/  IMAD.U32 R3, RZ, RZ, UR21 ;  /* 0x00000015ff037e24 */ /* 0x001fc8000f8e00ff */
[----:B------:R0:W1:Y:S03]  /*11d10*/  SYNCS.PHASECHK.TRANS64.TRYWAIT P1, [R3+URZ+0x28c50], R0 ;  /* 0x028c5000030075a7 */ /* 0x000066000802017f */
[----:B-1----:R-:W-:Y:S05]  /*11d20*/  @!P1 NANOSLEEP.SYNCS 0x989680 ;  /* 0x009896800000995d */ /* 0x002fea0003900000 */
[----:B------:R-:W1:Y:S02]  /*11d30*/  @!P1 SYNCS.PHASECHK.TRANS64 P1, [R3+URZ+0x28c50], R0 ;  /* 0x028c5000030095a7 */ /* 0x000e64000802007f */
[----:B-1----:R-:W-:Y:S05]  /*11d40*/  @!P1 BRA `(.L_x_4159) ;  /* 0xfffffffc00ec9947 */ /* 0x002fea000383ffff */
[----:B------:R-:W-:Y:S05]  /*11d50*/  BRA `(.L_x_4326) ;  /* 0xfffffefc00347947 */ /* 0x000fea000383ffff */
.L_x_4164:
[----:B-1----:R-:W-:-:S04]  /*11d60*/  IMAD.U32 R3, RZ, RZ, UR21 ;  /* 0x00000015ff037e24 */ /* 0x002fc8000f8e00ff */
[----:B------:R1:W2:Y:S03]  /*11d70*/  SYNCS.PHASECHK.TRANS64.TRYWAIT P1, [R3+URZ+0x28c50], R0 ;  /* 0x028c5000030075a7 */ /* 0x0002a6000802017f */
[----:B--2---:R-:W-:Y:S05]  /*11d80*/  @!P1 NANOSLEEP.SYNCS 0x989680 ;  /* 0x009896800000995d */ /* 0x004fea0003900000 */
[----:B------:R-:W2:Y:S02]  /*11d90*/  @!P1 SYNCS.PHASECHK.TRANS64 P1, [R3+URZ+0x28c50], R0 ;  /* 0x028c5000030095a7 */ /* 0x000ea4000802007f */
[----:B--2---:R-:W-:Y:S05]  /*11da0*/  @!P1 BRA `(.L_x_4164) ;  /* 0xfffffffc00ec9947 */ /* 0x004fea000383ffff */
[----:B------:R-:W-:Y:S05]  /*11db0*/  BRA `(.L_x_4163) ;  /* 0xffffff0800307947 */ /* 0x000fea000383ffff */
.L_x_4167:
[----:B0-----:R-:W-:-:S04]  /*11dc0*/  IMAD.U32 R3, RZ, RZ, UR43 ;  /* 0x0000002bff037e24 */ /* 0x001fc8000f8e00ff */
[----:B------:R0:W1:Y:S03]  /*11dd0*/  SYNCS.PHASECHK.TRANS64.TRYWAIT P1, [R3+URZ+0x28c00], R0 ;  /* 0x028c0000030075a7 */ /* 0x000066000802017f */
[----:B-1----:R-:W-:Y:S05]  /*11de0*/  @!P1 NANOSLEEP.SYNCS 0x989680 ;  /* 0x009896800000995d */ /* 0x002fea0003900000 */
[----:B------:R-:W1:Y:S02]  /*11df0*/  @!P1 SYNCS.PHASECHK.TRANS64 P1, [R3+URZ+0x28c00], R0 ;  /* 0x028c0000030095a7 */ /* 0x000e64000802007f */
[----:B-1----:R-:W-:Y:S05]  /*11e00*/  @!P1 BRA `(.L_x_4167) ;  /* 0xfffffffc00ec9947 */ /* 0x002fea000383ffff */
[----:B------:R-:W-:Y:S05]  /*11e10*/  BRA `(.L_x_4327) ;  /* 0xffffff1800c47947 */ /* 0x000fea000383ffff */
.L_x_4171:
[----:B--2---:R2:W3:Y:S02]  /*11e20*/  SYNCS.PHASECHK.TRANS64.TRYWAIT P1, [R7+URZ+0x28c30], R8 ;  /* 0x028c3008070075a7 */ /* 0x0044e4000802017f */
[----:B---3--:R-:W-:Y:S05]  /*11e30*/  @!P1 NANOSLEEP.SYNCS 0x989680 ;  /* 0x009896800000995d */ /* 0x008fea0003900000 */
[----:B------:R-:W3:Y:S02]  /*11e40*/  @!P1 SYNCS.PHASECHK.TRANS64 P1, [R7+URZ+0x28c30], R8 ;  /* 0x028c3008070095a7 */ /* 0x000ee4000802007f */
[----:B---3--:R-:W-:Y:S05]  /*11e50*/  @!P1 BRA `(.L_x_4171) ;  /* 0xfffffffc00f09947 */ /* 0x008fea000383ffff */
[----:B------:R-:W-:Y:S05]  /*11e60*/  BRA `(.L_x_4170) ;  /* 0xffffff1800e07947 */ /* 0x000fea000383ffff */
.L_x_4175:
[----:B--2---:R2:W3:Y:S02]  /*11e70*/  SYNCS.PHASECHK.TRANS64.TRYWAIT P3, [R7+URZ+0x28c50], R8 ;  /* 0x028c5008070075a7 */ /* 0x0044e4000806017f */
[----:B---3--:R-:W-:Y:S05]  /*11e80*/  @!P3 NANOSLEEP.SYNCS 0x989680 ;  /* 0x009896800000b95d */ /* 0x008fea0003900000 */
[----:B------:R-:W3:Y:S02]  /*11e90*/  @!P3 SYNCS.PHASECHK.TRANS64 P3, [R7+URZ+0x28c50], R8 ;  /* 0x028c50080700b5a7 */ /* 0x000ee4000806007f */
[----:B---3--:R-:W-:Y:S05]  /*11ea0*/  @!P3 BRA `(.L_x_4175) ;  /* 0xfffffffc00f0b947 */ /* 0x008fea000383ffff */
[----:B------:R-:W-:Y:S05]  /*11eb0*/  BRA `(.L_x_4174) ;  /* 0xffffff3000787947 */ /* 0x000fea000383ffff */
.L_x_4180:
[----:B--2---:R-:W-:-:S04]  /*11ec0*/  IMAD.U32 R6, RZ, RZ, UR26 ;  /* 0x0000001aff067e24 */ /* 0x004fc8000f8e00ff */
[----:B------:R2:W3:Y:S03]  /*11ed0*/  SYNCS.PHASECHK.TRANS64.TRYWAIT P3, [R6+URZ+0x28c30], R7 ;  /* 0x028c3007060075a7 */ /* 0x0004e6000806017f */
[----:B---3--:R-:W-:Y:S05]  /*11ee0*/  @!P3 NANOSLEEP.SYNCS 0x989680 ;  /* 0x009896800000b95d */ /* 0x008fea0003900000 */
[----:B------:R-:W3:Y:S02]  /*11ef0*/  @!P3 SYNCS.PHASECHK.TRANS64 P3, [R6+URZ+0x28c30], R7 ;  /* 0x028c30070600b5a7 */ /* 0x000ee4000806007f */
[----:B---3--:R-:W-:Y:S05]  /*11f00*/  @!P3 BRA `(.L_x_4180) ;  /* 0xfffffffc00ecb947 */ /* 0x008fea000383ffff */
[----:B------:R-:W-:Y:S05]  /*11f10*/  BRA `(.L_x_4179) ;  /* 0xffffff3400847947 */ /* 0x000fea000383ffff */
.L_x_4184:
[----:B--2---:R2:W3:Y:S02]  /*11f20*/  SYNCS.PHASECHK.TRANS64.TRYWAIT P3, [R178+URZ+0x28c50], R7 ;  /* 0x028c5007b20075a7 */ /* 0x0044e4000806017f */
[----:B---3--:R-:W-:Y:S05]  /*11f30*/  @!P3 NANOSLEEP.SYNCS 0x989680 ;  /* 0x009896800000b95d */ /* 0x008fea0003900000 */
[----:B------:R-:W3:Y:S02]  /*11f40*/  @!P3 SYNCS.PHASECHK.TRANS64 P3, [R178+URZ+0x28c50], R7 ;  /* 0x028c5007b200b5a7 */ /* 0x000ee4000806007f */
[----:B---3--:R-:W-:Y:S05]  /*11f50*/  @!P3 BRA `(.L_x_4184) ;  /* 0xfffffffc00f0b947 */ /* 0x008fea000383ffff */
[----:B------:R-:W-:Y:S05]  /*11f60*/  BRA `(.L_x_4183) ;  /* 0xffffff5000f87947 */ /* 0x000fea000383ffff */
.L_x_4190:
[----:B---3--:R-:W-:-:S04]  /*11f70*/  IMAD.U32 R6, RZ, RZ, UR24 ;  /* 0x00000018ff067e24 */ /* 0x008fc8000f8e00ff */
[----:B------:R3:W4:Y:S03]  /*11f80*/  SYNCS.PHASECHK.TRANS64.TRYWAIT P2, [R6+URZ+0x28c30], R7 ;  /* 0x028c3007060075a7 */ /* 0x000726000804017f */
[----:B----4-:R-:W-:Y:S05]  /*11f90*/  @!P2 NANOSLEEP.SYNCS 0x989680 ;  /* 0x009896800000a95d */ /* 0x010fea0003900000 */
[----:B------:R-:W4:Y:S02]  /*11fa0*/  @!P2 SYNCS.PHASECHK.TRANS64 P2, [R6+URZ+0x28c30], R7 ;  /* 0x028c30070600a5a7 */ /* 0x000f24000804007f */
[----:B----4-:R-:W-:Y:S05]  /*11fb0*/  @!P2 BRA `(.L_x_4190) ;  /* 0xfffffffc00eca947 */ /* 0x010fea000383ffff */
[----:B------:R-:W-:Y:S05]  /*11fc0*/  BRA `(.L_x_4189) ;  /* 0xffffff5400e47947 */ /* 0x000fea000383ffff */
.L_x_4194:
[----:B--2---:R2:W3:Y:S02]  /*11fd0*/  SYNCS.PHASECHK.TRANS64.TRYWAIT P2, [R170+URZ+0x28c50], R7 ;  /* 0x028c5007aa0075a7 */ /* 0x0044e4000804017f */
[----:B---3--:R-:W-:Y:S05]  /*11fe0*/  @!P2 NANOSLEEP.SYNCS 0x989680 ;  /* 0x009896800000a95d */ /* 0x008fea0003900000 */
[----:B------:R-:W3:Y:S02]  /*11ff0*/  @!P2 SYNCS.PHASECHK.TRANS64 P2, [R170+URZ+0x28c50], R7 ;  /* 0x028c5007aa00a5a7 */ /* 0x000ee4000804007f */
[----:B---3--:R-:W-:Y:S05]  /*12000*/  @!P2 BRA `(.L_x_4194) ;  /* 0xfffffffc00f0a947 */ /* 0x008fea000383ffff */
[----:B------:R-:W-:Y:S05]  /*12010*/  BRA `(.L_x_4193) ;  /* 0xffffff7000087947 */ /* 0x000fea000383ffff */
.L_x_4218:
[----:B------:R-:W-:Y:S02]  /*12020*/  IMAD.MOV.U32 R13, RZ, RZ, R4 ;  /* 0x000000ffff0d7224 */ /* 0x000fe400078e0004 */
[----:B------:R-:W-:Y:S02]  /*12030*/  IMAD.MOV.U32 R12, RZ, RZ, RZ ;  /* 0x000000ffff0c7224 */ /* 0x000fe400078e00ff */
[----:B------:R-:W-:Y:S02]  /*12040*/  IMAD.MOV.U32 R11, RZ, RZ, 0x1f ;  /* 0x0000001fff0b7424 */ /* 0x000fe400078e00ff */
[----:B------:R-:W-:-:S07]  /*12050*/  IMAD.MOV.U32 R15, RZ, RZ, -0x1 ;  /* 0xffffffffff0f7424 */ /* 0x000fce00078e00ff */
[----:B0-----:R-:W-:Y:S05]  /*12060*/  WARPSYNC.COLLECTIVE R15, `(.L_x_4328) ;  /* 0x000000000f087348 */ /* 0x001fea0003c00000 */
[----:B------:R1:W2:Y:S02]  /*12070*/  SHFL.IDX P6, R14, R13, R12, R11 ;  /* 0x0000000c0d0e7389 */ /* 0x0002a400000c000b */
[----:B012---:R-:W-:Y:S01]  /*12080*/  ENDCOLLECTIVE ;  /* 0x000000000000791b */ /* 0x007fe20003800000 */
.L_x_4328:
[----:B------:R-:W-:Y:S05]  /*12090*/  BRA `(.L_x_4329) ;  /* 0xffffffb4005c7947 */ /* 0x000fea000383ffff */
.L_x_4220:
[----:B------:R-:W-:Y:S01]  /*120a0*/  BSSY B0, `(.L_x_4330) ;  /* 0x0000006000007945 */ /* 0x000fe20003800000 */
[----:B------:R-:W-:-:S07]  /*120b0*/  IMAD.MOV.U32 R15, RZ, RZ, -0x1 ;  /* 0xffffffffff0f7424 */ /* 0x000fce00078e00ff */
[----:B0--3--:R-:W-:Y:S05]  /*120c0*/  WARPSYNC.COLLECTIVE R15, `(.L_x_4331) ;  /* 0x000000000f0c7348 */ /* 0x009fea0003c00000 */
[----:B------:R-:W-:Y:S02]  /*120d0*/  ELECT P6, UR62, PT ;  /* 0x00000000003e782f */ /* 0x000fe400038c0000 */
[----:B------:R-:W-:Y:S01]  /*120e0*/  MOV R14, UR62 ;  /* 0x0000003e000e7c02 */ /* 0x000fe20008000f00 */
[----:B0--3--:R-:W-:Y:S10]  /*120f0*/  ENDCOLLECTIVE ;  /* 0x000000000000791b */ /* 0x009ff40003800000 */
.L_x_4331:
[----:B------:R-:W-:Y:S05]  /*12100*/  BSYNC B0 ;  /* 0x0000000000007941 */ /* 0x000fea0003800000 */
.L_x_4330:
[----:B------:R-:W-:Y:S05]  /*12110*/  BRA `(.L_x_4332) ;  /* 0xffffffb400607947 */ /* 0x000fea000383ffff */
.L_x_4222:
[----:B0-----:R0:W1:Y:S02]  /*12120*/  SYNCS.PHASECHK.TRANS64.TRYWAIT P0, [R3+URZ+0x28c40], R0 ;  /* 0x028c4000030075a7 */ /* 0x001064000800017f */
[----:B-1----:R-:W-:Y:S05]  /*12130*/  @!P0 NANOSLEEP.SYNCS 0x989680 ;  /* 0x009896800000895d */ /* 0x002fea0003900000 */
[----:B------:R-:W1:Y:S02]  /*12140*/  @!P0 SYNCS.PHASECHK.TRANS64 P0, [R3+URZ+0x28c40], R0 ;  /* 0x028c4000030085a7 */ /* 0x000e64000800007f */
[----:B-1----:R-:W-:Y:S05]  /*12150*/  @!P0 BRA `(.L_x_4222) ;  /* 0xfffffffc00f08947 */ /* 0x002fea000383ffff */
[----:B------:R-:W-:Y:S05]  /*12160*/  BRA `(.L_x_4333) ;  /* 0xffffffb400c47947 */ /* 0x000fea000383ffff */
.L_x_4226:
[----:B------:R-:W-:Y:S02]  /*12170*/  IMAD.MOV.U32 R13, RZ, RZ, R2 ;  /* 0x000000ffff0d7224 */ /* 0x000fe400078e0002 */
[----:B------:R-:W-:Y:S02]  /*12180*/  IMAD.MOV.U32 R12, RZ, RZ, RZ ;  /* 0x000000ffff0c7224 */ /* 0x000fe400078e00ff */
[----:B------:R-:W-:Y:S02]  /*12190*/  IMAD.MOV.U32 R11, RZ, RZ, 0x181f ;  /* 0x0000181fff0b7424 */ /* 0x000fe400078e00ff */
[----:B------:R-:W-:Y:S02]  /*121a0*/  IMAD.MOV.U32 R15, RZ, RZ, -0x1 ;  /* 0xffffffffff0f7424 */ /* 0x000fe400078e00ff */
[----:B------:R-:W-:-:S07]  /*121b0*/  IMAD.U32 R4, RZ, RZ, UR39 ;  /* 0x00000027ff047e24 */ /* 0x000fce000f8e00ff */
[----:B-----5:R-:W-:Y:S05]  /*121c0*/  WARPSYNC.COLLECTIVE R15, `(.L_x_4334) ;  /* 0x000000000f087348 */ /* 0x020fea0003c00000 */
[----:B------:R0:W1:Y:S02]  /*121d0*/  SHFL.IDX P6, R14, R13, R12, R11 ;  /* 0x0000000c0d0e7389 */ /* 0x00006400000c000b */
[----:B01---5:R-:W-:Y:S01]  /*121e0*/  ENDCOLLECTIVE ;  /* 0x000000000000791b */ /* 0x023fe20003800000 */
.L_x_4334:
[----:B------:R-:W-:Y:S02]  /*121f0*/  IMAD R4, R4, 0x40, R10 ;  /* 0x0000004004047824 */ /* 0x000fe400078e020a */
[----:B------:R-:W-:Y:S02]  /*12200*/  IMAD.MOV.U32 R13, RZ, RZ, R0 ;  /* 0x000000ffff0d7224 */ /* 0x000fe400078e0000 */
[----:B------:R-:W-:-:S07]  /*12210*/  IMAD.MOV.U32 R5, RZ, RZ, R14 ;  /* 0x000000ffff057224 */ /* 0x000fce00078e000e */
[----:B------:R-:W-:Y:S05]  /*12220*/  WARPSYNC.COLLECTIVE R15, `(.L_x_4335) ;  /* 0x000000000f087348 */ /* 0x000fea0003c00000 */
[----:B------:R0:W1:Y:S02]  /*12230*/  SHFL.IDX P6, R14, R13, R12, R11 ;  /* 0x0000000c0d0e7389 */ /* 0x00006400000c000b */
[----:B01----:R-:W-:Y:S01]  /*12240*/  ENDCOLLECTIVE ;  /* 0x000000000000791b */ /* 0x003fe20003800000 */
.L_x_4335:
[----:B------:R-:W-:Y:S02]  /*12250*/  ULDC UR4, c[0x0][0x288] ;  /* 0x0000a20000047ab9 */ /* 0x000fe40000000800 */
[----:B------:R-:W-:-:S05]  /*12260*/  IMAD R3, R7, UR4, RZ ;  /* 0x0000000407037c24 */ /* 0x000fca000f8e02ff */
[----:B------:R-:W-:Y:S01]  /*12270*/  ISETP.GE.AND P1, PT, R4, R3, PT ;  /* 0x000000030400720c */ /* 0x000fe20003f26270 */
[----:B------:R-:W-:Y:S02]  /*12280*/  IMAD.MOV.U32 R13, RZ, RZ, R2 ;  /* 0x000000ffff0d7224 */ /* 0x000fe400078e0002 */
[----:B------:R-:W-:Y:S02]  /*12290*/  IMAD.MOV.U32 R12, RZ, RZ, 0x1 ;  /* 0x00000001ff0c7424 */ /* 0x000fe400078e00ff */
[----:B------:R-:W-:-:S08]  /*122a0*/  IMAD.MOV.U32 R6, RZ, RZ, R14 ;  /* 0x000000ffff067224 */ /* 0x000fd000078e000e */
[----:B------:R-:W-:Y:S05]  /*122b0*/  WARPSYNC.COLLECTIVE R15, `(.L_x_4336) ;  /* 0x000000000f087348 */ /* 0x000fea0003c00000 */
[----:B------:R0:W1:Y:S02]  /*122c0*/  SHFL.IDX P6, R14, R13, R12, R11 ;  /* 0x0000000c0d0e7389 */ /* 0x00006400000c000b */
[----:B01----:R-:W-:Y:S01]  /*122d0*/  ENDCOLLECTIVE ;  /* 0x000000000000791b */ /* 0x003fe20003800000 */
.L_x_4336:
        /* <DEDUP_REMOVED lines=14> */
.L_x_4337:
[----:B------:R-:W-:Y:S02]  /*123c0*/  IMAD.MOV.U32 R13, RZ, RZ, R2 ;  /* 0x000000ffff0d7224 */ /* 0x000fe400078e0002 */
[----:B------:R-:W-:Y:S02]  /*123d0*/  IMAD.MOV.U32 R12, RZ, RZ, 0x2 ;  /* 0x00000002ff0c7424 */ /* 0x000fe400078e00ff */
[----:B------:R-:W-:-:S07]  /*123e0*/  IMAD.MOV.U32 R6, RZ, RZ, R14 ;  /* 0x000000ffff067224 */ /* 0x000fce00078e000e */
[----:B------:R-:W-:Y:S05]  /*123f0*/  WARPSYNC.COLLECTIVE R15, `(.L_x_4338) ;  /* 0x000000000f087348 */ /* 0x000fea0003c00000 */
[----:B------:R0:W1:Y:S02]  /*12400*/  SHFL.IDX P6, R14, R13, R12, R11 ;  /* 0x0000000c0d0e7389 */ /* 0x00006400000c000b */
[----:B01----:R-:W-:Y:S01]  /*12410*/  ENDCOLLECTIVE ;  /* 0x000000000000791b */ /* 0x003fe20003800000 */
.L_x_4338:
        /* <DEDUP_REMOVED lines=14> */
.L_x_4339:
[----:B------:R-:W-:Y:S02]  /*12500*/  IMAD.MOV.U32 R13, RZ, RZ, R2 ;  /* 0x000000ffff0d7224 */ /* 0x000fe400078e0002 */
[----:B------:R-:W-:Y:S02]  /*12510*/  IMAD.MOV.U32 R12, RZ, RZ, 0x3 ;  /* 0x00000003ff0c7424 */ /* 0x000fe400078e00ff */
[----:B------:R-:W-:-:S07]  /*12520*/  IMAD.MOV.U32 R6, RZ, RZ, R14 ;  /* 0x000000ffff067224 */ /* 0x000fce00078e000e */
[----:B------:R-:W-:Y:S05]  /*12530*/  WARPSYNC.COLLECTIVE R15, `(.L_x_4340) ;  /* 0x000000000f087348 */ /* 0x000fea0003c00000 */
[----:B------:R0:W1:Y:S02]  /*12540*/  SHFL.IDX P6, R14, R13, R12, R11 ;  /* 0x0000000c0d0e7389 */ /* 0x00006400000c000b */
[----:B01----:R-:W-:Y:S01]  /*12550*/  ENDCOLLECTIVE ;  /* 0x000000000000791b */ /* 0x003fe20003800000 */
.L_x_4340:
        /* <DEDUP_REMOVED lines=12> */
.L_x_4341:
[----:B------:R-:W-:Y:S01]  /*12620*/  IMAD.MOV.U32 R0, RZ, RZ, R14 ;  /* 0x000000ffff007224 */ /* 0x000fe200078e000e */
[----:B------:R-:W-:Y:S06]  /*12630*/  BRA `(.L_x_4342) ;  /* 0xffffffb800b87947 */ /* 0x000fec000383ffff */
.L_x_4229:
[----:B0-----:R0:W1:Y:S02]  /*12640*/  SYNCS.PHASECHK.TRANS64.TRYWAIT P0, [R17+URZ+0x28c20], R0 ;  /* 0x028c2000110075a7 */ /* 0x001064000800017f */
[----:B-1----:R-:W-:Y:S05]  /*12650*/  @!P0 NANOSLEEP.SYNCS 0x989680 ;  /* 0x009896800000895d */ /* 0x002fea0003900000 */
[----:B------:R-:W1:Y:S02]  /*12660*/  @!P0 SYNCS.PHASECHK.TRANS64 P0, [R17+URZ+0x28c20], R0 ;  /* 0x028c2000110085a7 */ /* 0x000e64000800007f */
[----:B-1----:R-:W-:Y:S05]  /*12670*/  @!P0 BRA `(.L_x_4229) ;  /* 0xfffffffc00f08947 */ /* 0x002fea000383ffff */
[----:B------:R-:W-:Y:S05]  /*12680*/  BRA `(.L_x_4343) ;  /* 0xffffffbc00147947 */ /* 0x000fea000383ffff */
.L_x_4233:
[----:B0-----:R0:W1:Y:S02]  /*12690*/  SYNCS.PHASECHK.TRANS64.TRYWAIT P0, [R0+URZ+0x28c60], R3 ;  /* 0x028c6003000075a7 */ /* 0x001064000800017f */
[----:B-1----:R-:W-:Y:S05]  /*126a0*/  @!P0 NANOSLEEP.SYNCS 0x989680 ;  /* 0x009896800000895d */ /* 0x002fea0003900000 */
[----:B------:R-:W1:Y:S02]  /*126b0*/  @!P0 SYNCS.PHASECHK.TRANS64 P0, [R0+URZ+0x28c60], R3 ;  /* 0x028c6003000085a7 */ /* 0x000e64000800007f */
[----:B-1----:R-:W-:Y:S05]  /*126c0*/  @!P0 BRA `(.L_x_4233) ;  /* 0xfffffffc00f08947 */ /* 0x002fea000383ffff */
[----:B------:R-:W-:Y:S05]  /*126d0*/  BRA `(.L_x_4344) ;  /* 0xffffffbc00387947 */ /* 0x000fea000383ffff */
.L_x_4250:
[----:B-1----:R1:W2:Y:S02]  /*126e0*/  SYNCS.PHASECHK.TRANS64.TRYWAIT P0, [R2+URZ+0x28c40], R4 ;  /* 0x028c4004020075a7 */ /* 0x0022a4000800017f */
[----:B--2---:R-:W-:Y:S05]  /*126f0*/  @!P0 NANOSLEEP.SYNCS 0x989680 ;  /* 0x009896800000895d */ /* 0x004fea0003900000 */
[----:B------:R-:W2:Y:S02]  /*12700*/  @!P0 SYNCS.PHASECHK.TRANS64 P0, [R2+URZ+0x28c40], R4 ;  /* 0x028c4004020085a7 */ /* 0x000ea4000800007f */
[----:B--2---:R-:W-:Y:S05]  /*12710*/  @!P0 BRA `(.L_x_4250) ;  /* 0xfffffffc00f08947 */ /* 0x004fea000383ffff */
[----:B------:R-:W-:Y:S05]  /*12720*/  BRA `(.L_x_4345) ;  /* 0xffffffc8001c7947 */ /* 0x000fea000383ffff */
.L_x_4255:
[----:B--2---:R2:W3:Y:S02]  /*12730*/  SYNCS.PHASECHK.TRANS64.TRYWAIT P0, [R2+URZ+0x28c60], R4 ;  /* 0x028c6004020075a7 */ /* 0x0044e4000800017f */
[----:B---3--:R-:W-:Y:S05]  /*12740*/  @!P0 NANOSLEEP.SYNCS 0x989680 ;  /* 0x009896800000895d */ /* 0x008fea0003900000 */
[----:B------:R-:W3:Y:S02]  /*12750*/  @!P0 SYNCS.PHASECHK.TRANS64 P0, [R2+URZ+0x28c60], R4 ;  /* 0x028c6004020085a7 */ /* 0x000ee4000800007f */
[----:B---3--:R-:W-:Y:S05]  /*12760*/  @!P0 BRA `(.L_x_4255) ;  /* 0xfffffffc00f08947 */ /* 0x008fea000383ffff */
[----:B------:R-:W-:Y:S05]  /*12770*/  BRA `(.L_x_4346) ;  /* 0xffffffc800947947 */ /* 0x000fea000383ffff */
.L_x_4271:
[----:B0-----:R0:W1:Y:S02]  /*12780*/  SYNCS.PHASECHK.TRANS64.TRYWAIT P0, [R4+URZ+0x28c40], R2 ;  /* 0x028c4002040075a7 */ /* 0x001064000800017f */
[----:B-1----:R-:W-:Y:S05]  /*12790*/  @!P0 NANOSLEEP.SYNCS 0x989680 ;  /* 0x009896800000895d */ /* 0x002fea0003900000 */
[----:B------:R-:W1:Y:S02]  /*127a0*/  @!P0 SYNCS.PHASECHK.TRANS64 P0, [R4+URZ+0x28c40], R2 ;  /* 0x028c4002040085a7 */ /* 0x000e64000800007f */
[----:B-1----:R-:W-:Y:S05]  /*127b0*/  @!P0 BRA `(.L_x_4271) ;  /* 0xfffffffc00f08947 */ /* 0x002fea000383ffff */
[----:B------:R-:W-:Y:S05]  /*127c0*/  BRA `(.L_x_4347) ;  /* 0xffffffd400647947 */ /* 0x000fea000383ffff */
.L_x_4276:
[----:B-1----:R1:W2:Y:S02]  /*127d0*/  SYNCS.PHASECHK.TRANS64.TRYWAIT P0, [R4+URZ+0x28c60], R2 ;  /* 0x028c6002040075a7 */ /* 0x0022a4000800017f */
[----:B--2---:R-:W-:Y:S05]  /*127e0*/  @!P0 NANOSLEEP.SYNCS 0x989680 ;  /* 0x009896800000895d */ /* 0x004fea0003900000 */
[----:B------:R-:W2:Y:S02]  /*127f0*/  @!P0 SYNCS.PHASECHK.TRANS64 P0, [R4+URZ+0x28c60], R2 ;  /* 0x028c6002040085a7 */ /* 0x000ea4000800007f */
[----:B--2---:R-:W-:Y:S05]  /*12800*/  @!P0 BRA `(.L_x_4276) ;  /* 0xfffffffc00f08947 */ /* 0x004fea000383ffff */
[----:B------:R-:W-:Y:S05]  /*12810*/  BRA `(.L_x_4348) ;  /* 0xffffffd400dc7947 */ /* 0x000fea000383ffff */
.L_x_4291:
[----:B0-----:R0:W1:Y:S02]  /*12820*/  SYNCS.PHASECHK.TRANS64.TRYWAIT P0, [R4+URZ+0x28c40], R2 ;  /* 0x028c4002040075a7 */ /* 0x001064000800017f */
[----:B-1----:R-:W-:Y:S05]  /*12830*/  @!P0 NANOSLEEP.SYNCS 0x989680 ;  /* 0x009896800000895d */ /* 0x002fea0003900000 */
[----:B------:R-:W1:Y:S02]  /*12840*/  @!P0 SYNCS.PHASECHK.TRANS64 P0, [R4+URZ+0x28c40], R2 ;  /* 0x028c4002040085a7 */ /* 0x000e64000800007f */
[----:B-1----:R-:W-:Y:S05]  /*12850*/  @!P0 BRA `(.L_x_4291) ;  /* 0xfffffffc00f08947 */ /* 0x002fea000383ffff */
[----:B------:R-:W-:Y:S05]  /*12860*/  BRA `(.L_x_4349) ;  /* 0xffffffe000947947 */ /* 0x000fea000383ffff */
.L_x_4296:
[----:B-1----:R1:W2:Y:S02]  /*12870*/  SYNCS.PHASECHK.TRANS64.TRYWAIT P0, [R4+URZ+0x28c60], R2 ;  /* 0x028c6002040075a7 */ /* 0x0022a4000800017f */
[----:B--2---:R-:W-:Y:S05]  /*12880*/  @!P0 NANOSLEEP.SYNCS 0x989680 ;  /* 0x009896800000895d */ /* 0x004fea0003900000 */
[----:B------:R-:W2:Y:S02]  /*12890*/  @!P0 SYNCS.PHASECHK.TRANS64 P0, [R4+URZ+0x28c60], R2 ;  /* 0x028c6002040085a7 */ /* 0x000ea4000800007f */
[----:B--2---:R-:W-:Y:S05]  /*128a0*/  @!P0 BRA `(.L_x_4296) ;  /* 0xfffffffc00f08947 */ /* 0x004fea000383ffff */
[----:B------:R-:W-:Y:S05]  /*128b0*/  BRA `(.L_x_4350) ;  /* 0xffffffe4000c7947 */ /* 0x000fea000383ffff */
.L_x_4312:
        /* <DEDUP_REMOVED lines=8> */
.L_x_4352:
[----:B------:R-:W-:Y:S05]  /*12940*/  BSYNC B0 ;  /* 0x0000000000007941 */ /* 0x000fea0003800000 */
.L_x_4351:
[----:B------:R-:W-:Y:S05]  /*12950*/  BRA `(.L_x_4353) ;  /* 0xffffffec00cc7947 */ /* 0x000fea000383ffff */
.L_x_4315:
[----:B0-----:R0:W1:Y:S02]  /*12960*/  SYNCS.PHASECHK.TRANS64.TRYWAIT P0, [R0+URZ+0x28c20], R3 ;  /* 0x028c2003000075a7 */ /* 0x001064000800017f */
[----:B-1----:R-:W-:Y:S05]  /*12970*/  @!P0 NANOSLEEP.SYNCS 0x989680 ;  /* 0x009896800000895d */ /* 0x002fea0003900000 */
[----:B------:R-:W1:Y:S02]  /*12980*/  @!P0 SYNCS.PHASECHK.TRANS64 P0, [R0+URZ+0x28c20], R3 ;  /* 0x028c2003000085a7 */ /* 0x000e64000800007f */
[----:B-1----:R-:W-:Y:S05]  /*12990*/  @!P0 BRA `(.L_x_4315) ;  /* 0xfffffffc00f08947 */ /* 0x002fea000383ffff */
[----:B------:R-:W-:Y:S05]  /*129a0*/  BRA `(.L_x_4354) ;  /* 0xfffffff000187947 */ /* 0x000fea000383ffff */
.L_x_4316:
        /* <DEDUP_REMOVED lines=11> */
.L_x_4356:
[----:B------:R-:W-:Y:S05]  /*12a60*/  BSYNC B0 ;  /* 0x0000000000007941 */ /* 0x000fea0003800000 */
.L_x_4355:
[----:B------:R-:W-:Y:S05]  /*12a70*/  BRA `(.L_x_4357) ;  /* 0xfffffff000007947 */ /* 0x000fea000383ffff */
.L_x_4319:
[----:B------:R-:W-:Y:S01]  /*12a80*/  BSSY B1, `(.L_x_4358) ;  /* 0x0000006000017945 */ /* 0x000fe20003800000 */
[----:B------:R-:W-:-:S07]  /*12a90*/  IMAD.MOV.U32 R15, RZ, RZ, -0x1 ;  /* 0xffffffffff0f7424 */ /* 0x000fce00078e00ff */
[----:B01----:R-:W-:Y:S05]  /*12aa0*/  WARPSYNC.COLLECTIVE R15, `(.L_x_4359) ;  /* 0x000000000f0c7348 */ /* 0x003fea0003c00000 */
[----:B------:R-:W-:Y:S02]  /*12ab0*/  ELECT P6, UR62, PT ;  /* 0x00000000003e782f */ /* 0x000fe400038c0000 */
[----:B------:R-:W-:Y:S01]  /*12ac0*/  MOV R14, UR62 ;  /* 0x0000003e000e7c02 */ /* 0x000fe20008000f00 */
[----:B01----:R-:W-:Y:S10]  /*12ad0*/  ENDCOLLECTIVE ;  /* 0x000000000000791b */ /* 0x003ff40003800000 */
.L_x_4359:
[----:B------:R-:W-:Y:S05]  /*12ae0*/  BSYNC B1 ;  /* 0x0000000000017941 */ /* 0x000fea0003800000 */
.L_x_4358:
[----:B------:R-:W-:Y:S05]  /*12af0*/  BRA `(.L_x_4360) ;  /* 0xffffffec00f87947 */ /* 0x000fea000383ffff */
.L_x_4321:
[----:B0-----:R0:W1:Y:S02]  /*12b00*/  SYNCS.PHASECHK.TRANS64.TRYWAIT P0, [R6+URZ], R5 ;  /* 0x00000005060075a7 */ /* 0x001064000800017f */
[----:B-1----:R-:W-:Y:S05]  /*12b10*/  @!P0 NANOSLEEP.SYNCS 0x989680 ;  /* 0x009896800000895d */ /* 0x002fea0003900000 */
[----:B------:R-:W1:Y:S02]  /*12b20*/  @!P0 SYNCS.PHASECHK.TRANS64 P0, [R6+URZ], R5 ;  /* 0x00000005060085a7 */ /* 0x000e64000800007f */
[----:B-1----:R-:W-:Y:S05]  /*12b30*/  @!P0 BRA `(.L_x_4321) ;  /* 0xfffffffc00f08947 */ /* 0x002fea000383ffff */
[----:B------:R-:W-:Y:S05]  /*12b40*/  BRA `(.L_x_4361) ;  /* 0xfffffff000307947 */ /* 0x000fea000383ffff */
.L_x_4322:
[----:B-1----:R1:W2:Y:S02]  /*12b50*/  SYNCS.PHASECHK.TRANS64.TRYWAIT P0, [R3+URZ], R2 ;  /* 0x00000002030075a7 */ /* 0x0022a4000800017f */
[----:B--2---:R-:W-:Y:S05]  /*12b60*/  @!P0 NANOSLEEP.SYNCS 0x989680 ;  /* 0x009896800000895d */ /* 0x004fea0003900000 */
[----:B------:R-:W2:Y:S02]  /*12b70*/  @!P0 SYNCS.PHASECHK.TRANS64 P0, [R3+URZ], R2 ;  /* 0x00000002030085a7 */ /* 0x000ea4000800007f */
[----:B--2---:R-:W-:Y:S05]  /*12b80*/  @!P0 BRA `(.L_x_4322) ;  /* 0xfffffffc00f08947 */ /* 0x004fea000383ffff */
[----:B------:R-:W-:Y:S05]  /*12b90*/  BRA `(.L_x_4362) ;  /* 0xfffffff000247947 */ /* 0x000fea000383ffff */
.L_x_4324:
[----:B-1----:R1:W2:Y:S02]  /*12ba0*/  SYNCS.PHASECHK.TRANS64.TRYWAIT P0, [R18+URZ], R5 ;  /* 0x00000005120075a7 */ /* 0x0022a4000800017f */
[----:B--2---:R-:W-:Y:S05]  /*12bb0*/  @!P0 NANOSLEEP.SYNCS 0x989680 ;  /* 0x009896800000895d */ /* 0x004fea0003900000 */
[----:B------:R-:W2:Y:S02]  /*12bc0*/  @!P0 SYNCS.PHASECHK.TRANS64 P0, [R18+URZ], R5 ;  /* 0x00000005120085a7 */ /* 0x000ea4000800007f */
[----:B--2---:R-:W-:Y:S05]  /*12bd0*/  @!P0 BRA `(.L_x_4324) ;  /* 0xfffffffc00f08947 */ /* 0x004fea000383ffff */
[----:B------:R-:W-:Y:S05]  /*12be0*/  BRA `(.L_x_4363) ;  /* 0xfffffff000287947 */ /* 0x000fea000383ffff */
.L_x_4364:
        /* <DEDUP_REMOVED lines=9> */
.L_x_6034:


//--------------------- .text._ZN7cutlass13device_kernelIN5flash11enable_sm90INS1_16FlashAttnFwdSm90INS1_25CollectiveMainloopFwdSm90ILi2EN4cute5tupleIJNS5_1CILi1EEES8_S8_EEENS6_IJNS7_ILi64EEESA_SA_EEELi512ENS_6half_tEfNS_4arch4Sm90ELb1ELb0ELb1ELb0ELb0ELb0ELb1ELb0ELb0ELb1ELb0ELb0EEENS1_21CollectiveEpilogueFwdINS6_IJSA_NS7_ILi512EEESA_EEES9_SC_SE_Li256ELb0ELb1ELb0ELb0EEENS1_30DynamicPersistentTileSchedulerILi256ELi128ELb0ELb1ELb1EEEEEEEEEvNT_6ParamsE --------------------------
	.section	.text._ZN7cutlass13device_kernelIN5flash11enable_sm90INS1_16FlashAttnFwdSm90INS1_25CollectiveMainloopFwdSm90ILi2EN4cute5tupleIJNS5_1CILi1EEES8_S8_EEENS6_IJNS7_ILi64EEESA_SA_EEELi512ENS_6half_tEfNS_4arch4Sm90ELb1ELb0ELb1ELb0ELb0ELb0ELb1ELb0ELb0ELb1ELb0ELb0EEENS1_21CollectiveEpilogueFwdINS6_IJSA_NS7_ILi512EEESA_EEES9_SC_SE_Li256ELb0ELb1ELb0ELb0EEENS1_30DynamicPersistentTileSchedulerILi256ELi128ELb0ELb1ELb1EEEEEEEEEvNT_6ParamsE,"ax",@progbits
	.align	128
.text._ZN7cutlass13device_kernelIN5flash11enable_sm90INS1_16FlashAttnFwdSm90INS1_25CollectiveMainloopFwdSm90ILi2EN4cute5tupleIJNS5_1CILi1EEES8_S8_EEENS6_IJNS7_ILi64EEESA_SA_EEELi512ENS_6half_tEfNS_4arch4Sm90ELb1ELb0ELb1ELb0ELb0ELb0ELb1ELb0ELb0ELb1ELb0ELb0EEENS1_21CollectiveEpilogueFwdINS6_IJSA_NS7_ILi512EEESA_EEES9_SC_SE_Li256ELb0ELb1ELb0ELb0EEENS1_30DynamicPersistentTileSchedulerILi256ELi128ELb0ELb1ELb1EEEEEEEEEvNT_6ParamsE:
        .type           _ZN7cutlass13device_kernelIN5flash11enable_sm90INS1_16FlashAttnFwdSm90INS1_25CollectiveMainloopFwdSm90ILi2EN4cute5tupleIJNS5_1CILi1EEES8_S8_EEENS6_IJNS7_ILi64EEESA_SA_EEELi512ENS_6half_tEfNS_4arch4Sm90ELb1ELb0ELb1ELb0ELb0ELb0ELb1ELb0ELb0ELb1ELb0ELb0EEENS1_21CollectiveEpilogueFwdINS6_IJSA_NS7_ILi512EEESA_EEES9_SC_SE_Li256ELb0ELb1ELb0ELb0EEENS1_30DynamicPersistentTileSchedulerILi256ELi128ELb0ELb1ELb1EEEEEEEEEvNT_6ParamsE,@function
        .size           _ZN7cutlass13device_kernelIN5flash11enable_sm90INS1_16FlashAttnFwdSm90INS1_25CollectiveMainloopFwdSm90ILi2EN4cute5tupleIJNS5_1CILi1EEES8_S8_EEENS6_IJNS7_ILi64EEESA_SA_EEELi512ENS_6half_tEfNS_4arch4Sm90ELb1ELb0ELb1ELb0ELb0ELb0ELb1ELb0ELb0ELb1ELb0ELb0EEENS1_21CollectiveEpilogueFwdINS6_IJSA_NS7_ILi512EEESA_EEES9_SC_SE_Li256ELb0ELb1ELb0ELb0EEENS1_30DynamicPersistentTileSchedulerILi256ELi128ELb0ELb1ELb1EEEEEEEEEvNT_6ParamsE,(.L_x_6035 - _ZN7cutlass13device_kernelIN5flash11enable_sm90INS1_16FlashAttnFwdSm90INS1_25CollectiveMainloopFwdSm90ILi2EN4cute5tupleIJNS5_1CILi1EEES8_S8_EEENS6_IJNS7_ILi64EEESA_SA_EEELi512ENS_6half_tEfNS_4arch4Sm90ELb1ELb0ELb1ELb0ELb0ELb0ELb1ELb0ELb0ELb1ELb0ELb0EEENS1_21CollectiveEpilogueFwdINS6_IJSA_NS7_ILi512EEESA_EEES9_SC_SE_Li256ELb0ELb1ELb0ELb0EEENS1_30DynamicPersistentTileSchedulerILi256ELi128ELb0ELb1ELb1EEEEEEEEEvNT_6ParamsE)
        .other          _ZN7cutlass13device_kernelIN5flash11enable_sm90INS1_16FlashAttnFwdSm90INS1_25CollectiveMainloopFwdSm90ILi2EN4cute5tupleIJNS5_1CILi1EEES8_S8_EEENS6_IJNS7_ILi64EEESA_SA_EEELi512ENS_6half_tEfNS_4arch4Sm90ELb1ELb0ELb1ELb0ELb0ELb0ELb1ELb0ELb0ELb1ELb0ELb0EEENS1_21CollectiveEpilogueFwdINS6_IJSA_NS7_ILi512EEESA_EEES9_SC_SE_Li256ELb0ELb1ELb0ELb0EEENS1_30DynamicPersistentTileSchedulerILi256ELi128ELb0ELb1ELb1EEEEEEEEEvNT_6ParamsE,@"STO_CUDA_ENTRY STV_DEFAULT"
_ZN7cutlass13device_kernelIN5flash11enable_sm90INS1_16FlashAttnFwdSm90INS1_25CollectiveMainloopFwdSm90ILi2EN4cute5tupleIJNS5_1CILi1EEES8_S8_EEENS6_IJNS7_ILi64EEESA_SA_EEELi512ENS_6half_tEfNS_4arch4Sm90ELb1ELb0ELb1ELb0ELb0ELb0ELb1ELb0ELb0ELb1ELb0ELb0EEENS1_21CollectiveEpilogueFwdINS6_IJSA_NS7_ILi512EEESA_EEES9_SC_SE_Li256ELb0ELb1ELb0ELb0EEENS1_30DynamicPersistentTileSchedulerILi256ELi128ELb0ELb1ELb1EEEEEEEEEvNT_6ParamsE:
[----:B------:R-:W0:Y:S02]  /*0000*/  LDC R1, c[0x0][0x28] ;  /* 0x00000a00ff017b82 */ /* 0x000e240000000800 */
[----:B0-----:R-:W-:Y:S01]  /*0010*/  VIADD R1, R1, 0xffffffb8 ;  /* 0xffffffb801017836 */ /* 0x001fe20000000000 */
[----:B------:R-:W0:Y:S01]  /*0020*/  S2R R3, SR_TID.X ;  /* 0x0000000000037919 */ /* 0x000e220000002100 */
[----:B------:R-:W-:Y:S01]  /*0030*/  ELECT P0, URZ, PT ;  /* 0x00000000003f782f */ /* 0x000fe20003800000 */
[----:B------:R-:W-:Y:S01]  /*0040*/  BSSY B0, `(.L_x_4365) ;  /* 0x000000e000007945 */ /* 0x000fe20003800000 */
        /* <DEDUP_REMOVED lines=13> */
.L_x_4366:
[----:B------:R-:W-:Y:S05]  /*0120*/  BSYNC B0 ;  /* 0x0000000000007941 */ /* 0x000fea0003800000 */
.L_x_4365:
        /* <DEDUP_REMOVED lines=39> */
.L_x_4367:
        /* <DEDUP_REMOVED lines=22> */
.L_x_4368:
        /* <DEDUP_REMOVED lines=18> */
.L_x_4369:
        /* <DEDUP_REMOVED lines=22> */
.L_x_4370:
        /* <DEDUP_REMOVED lines=22> */
.L_x_4371:
[----:B------:R-:W-:Y:S01]  /*08e0*/  PLOP3.LUT P0, PT, PT, PT, UP0, 0x80, 0x0 ;  /* 0x000000000000781c */ /* 0x000fe20003f0f008 */
[----:B------:R-:W-:Y:S01]  /*08f0*/  UMOV UR40, 0x1 ;  /* 0x0000000100287882 */ /* 0x000fe20000000000 */
[----:B------:R-:W-:Y:S01]  /*0900*/  NOP ;  /* 0x0000000000007918 */ /* 0x000fe20000000000 */
[----:B------:R-:W-:Y:S01]  /*0910*/  USEL UR40, UR40, 0x2, !UP0 ;  /* 0x0000000228287887 */ /* 0x000fe2000c000000 */
[----:B------:R-:W-:Y:S01]  /*0920*/  ULDC.64 UR44, c[0x0][0x208] ;  /* 0x00008200002c7ab9 */ /* 0x000fe20000000a00 */
[----:B0123--:R-:W-:Y:S08]  /*0930*/  BAR.SYNC.DEFER_BLOCKING 0x0 ;  /* 0x0000000000007b1d */ /* 0x00fff00000010000 */
[----:B------:R-:W-:Y:S05]  /*0940*/  @!P0 BRA `(.L_x_4372) ;  /* 0x000000fc001c8947 */ /* 0x000fea0003800000 */
.L_x_4373:
        /* <DEDUP_REMOVED lines=21> */
[----:B------:R-:W-:Y:S01]  /*0aa0*/  IMAD.MOV.U32 R16, RZ, RZ, RZ ;  /* 0x000000ffff107224 */ /* 0x000fe200078e00ff */
[----:B------:R-:W-:Y:S02]  /*0ab0*/  UMOV UR36, URZ ;  /* 0x0000003f00247c82 */ /* 0x000fe40008000000 */
[CC--:B------:R-:W-:Y:S02]  /*0ac0*/  LEA.HI R0, R3.reuse, R220.reuse, RZ, 0x4 ;  /* 0x000000dc03007211 */ /* 0x0c0fe400078f20ff */
[----:B------:R-:W-:-:S02]  /*0ad0*/  LEA.HI R4, R3, R220, RZ, 0x5 ;  /* 0x000000dc03047211 */ /* 0x000fc400078f28ff */
[----:B------:R-:W-:Y:S02]  /*0ae0*/  SHF.R.S32.HI R7, RZ, 0x4, R0 ;  /* 0x00000004ff077819 */ /* 0x000fe40000011400 */
[C---:B------:R-:W-:Y:S02]  /*0af0*/  LOP3.LUT R9, R0.reuse, 0xfffffff0, RZ, 0xc0, !PT ;  /* 0xfffffff000097812 */ /* 0x040fe400078ec0ff */
[----:B------:R-:W-:Y:S02]  /*0b00*/  LEA.HI R2, R0, R7, RZ, 0x1 ;  /* 0x0000000700027211 */ /* 0x000fe400078f08ff */
[----:B------:R-:W-:Y:S01]  /*0b10*/  SHF.R.S32.HI R11, RZ, 0x5, R4 ;  /* 0x00000005ff0b7819 */ /* 0x000fe20000011404 */
[----:B------:R-:W-:Y:S01]  /*0b20*/  IMAD.IADD R9, R220, 0x1, -R9 ;  /* 0x00000001dc097824 */ /* 0x000fe200078e0a09 */
[----:B------:R-:W-:Y:S02]  /*0b30*/  LOP3.LUT R2, R2, 0x1ffffffe, RZ, 0xc0, !PT ;  /* 0x1ffffffe02027812 */ /* 0x000fe400078ec0ff */
[----:B------:R-:W-:-:S02]  /*0b40*/  LEA.HI R5, R3, R220, RZ, 0x7 ;  /* 0x000000dc03057211 */ /* 0x000fc400078f38ff */
[----:B------:R-:W-:Y:S01]  /*0b50*/  SHF.R.S32.HI R4, RZ, 0x1f, R4 ;  /* 0x0000001fff047819 */ /* 0x000fe20000011404 */
[----:B------:R-:W-:Y:S01]  /*0b60*/  IMAD.IADD R10, R7, 0x1, -R2 ;  /* 0x00000001070a7824 */ /* 0x000fe200078e0a02 */
[----:B------:R-:W-:Y:S01]  /*0b70*/  LEA.HI R2, R3, R220, RZ, 0x2 ;  /* 0x000000dc03027211 */ /* 0x000fe200078f10ff */
[----:B0-----:R-:W-:Y:S01]  /*0b80*/  ULEA UR5, UR6, UR5, 0x18 ;  /* 0x0000000506057291 */ /* 0x001fe2000f8ec03f */
[----:B------:R-:W-:Y:S02]  /*0b90*/  LOP3.LUT R7, R5, 0xffffff80, RZ, 0xc0, !PT ;  /* 0xffffff8005077812 */ /* 0x000fe400078ec0ff */
[----:B------:R-:W-:Y:S02]  /*0ba0*/  LOP3.LUT R13, R2, 0xfffffffc, RZ, 0xc0, !PT ;  /* 0xfffffffc020d7812 */ /* 0x000fe400078ec0ff */
[----:B------:R-:W-:Y:S01]  /*0bb0*/  LEA.HI R4, R4, R11, RZ, 0x2 ;  /* 0x0000000b04047211 */ /* 0x000fe200078f10ff */
[C---:B------:R-:W-:Y:S01]  /*0bc0*/  IMAD.IADD R7, R220.reuse, 0x1, -R7 ;  /* 0x00000001dc077824 */ /* 0x040fe200078e0a07 */
[----:B------:R-:W-:Y:S01]  /*0bd0*/  SHF.R.S32.HI R0, RZ, 0x1f, R9 ;  /* 0x0000001fff007819 */ /* 0x000fe20000011409 */
[----:B------:R-:W-:Y:S01]  /*0be0*/  IMAD.IADD R13, R220, 0x1, -R13 ;  /* 0x00000001dc0d7824 */ /* 0x000fe200078e0a0d */
[----:B------:R-:W-:Y:S01]  /*0bf0*/  SHF.R.S32.HI R216, RZ, 0x7, R5 ;  /* 0x00000007ffd87819 */ /* 0x000fe20000011405 */
[----:B------:R-:W-:Y:S01]  /*0c00*/  IMAD.U32 R17, RZ, RZ, UR5 ;  /* 0x00000005ff117e24 */ /* 0x000fe2000f8e00ff */
[----:B------:R-:W-:-:S02]  /*0c10*/  LOP3.LUT R4, R4, 0x3ffffc, RZ, 0xc0, !PT ;  /* 0x003ffffc04047812 */ /* 0x000fc400078ec0ff */
[----:B------:R-:W-:Y:S01]  /*0c20*/  LEA.HI R8, R13, R13, RZ, 0x1 ;  /* 0x0000000d0d087211 */ /* 0x000fe200078f08ff */
[----:B------:R-:W-:Y:S01]  /*0c30*/  IMAD R15, R216, 0x100, R9 ;  /* 0x00000100d80f7824 */ /* 0x000fe200078e0209 */
[----:B------:R-:W-:Y:S01]  /*0c40*/  LEA.HI R6, R0, R9, RZ, 0x3 ;  /* 0x0000000900067211 */ /* 0x000fe200078f18ff */
[----:B------:R-:W-:Y:S01]  /*0c50*/  IMAD.IADD R2, R11, 0x1, -R4 ;  /* 0x000000010b027824 */ /* 0x000fe200078e0a04 */
[----:B------:R-:W-:Y:S02]  /*0c60*/  SHF.R.S32.HI R0, RZ, 0x1f, R7 ;  /* 0x0000001fff007819 */ /* 0x000fe40000011407 */
[----:B------:R-:W-:Y:S01]  /*0c70*/  LOP3.LUT R8, R8, 0x1ffffffe, RZ, 0xc0, !PT ;  /* 0x1ffffffe08087812 */ /* 0x000fe200078ec0ff */
[----:B------:R-:W-:Y:S01]  /*0c80*/  IMAD R14, R2, 0x10, R15 ;  /* 0x00000010020e7824 */ /* 0x000fe200078e020f */
[C---:B------:R-:W-:Y:S01]  /*0c90*/  LOP3.LUT R4, R6.reuse, 0xfffffff8, RZ, 0xc0, !PT ;  /* 0xfffffff806047812 */ /* 0x040fe200078ec0ff */
[----:B------:R-:W-:Y:S01]  /*0ca0*/  IMAD.SHL.U32 R6, R6, 0x40, RZ ;  /* 0x0000004006067824 */ /* 0x000fe200078e00ff */
[----:B------:R-:W-:Y:S01]  /*0cb0*/  LEA.HI R2, R0, R7, RZ, 0x2 ;  /* 0x0000000700027211 */ /* 0x000fe200078f10ff */
[----:B------:R-:W-:Y:S01]  /*0cc0*/  IMAD.IADD R13, R13, 0x1, -R8 ;  /* 0x000000010d0d7824 */ /* 0x000fe200078e0a08 */
[----:B------:R-:W-:Y:S01]  /*0cd0*/  LEA.HI R3, R3, R220, RZ, 0x3 ;  /* 0x000000dc03037211 */ /* 0x000fe200078f18ff */
[----:B------:R-:W-:Y:S01]  /*0ce0*/  IMAD.IADD R8, R9, 0x1, -R4 ;  /* 0x0000000109087824 */ /* 0x000fe200078e0a04 */
[----:B------:R-:W-:-:S02]  /*0cf0*/  LOP3.LUT R12, R2, 0x7ffffffc, RZ, 0xc0, !PT ;  /* 0x7ffffffc020c7812 */ /* 0x000fc400078ec0ff */
[----:B------:R-:W-:Y:S02]  /*0d00*/  LEA.HI R4, R0, R7, RZ, 0x5 ;  /* 0x0000000700047211 */ /* 0x000fe400078f28ff */
[----:B------:R-:W-:Y:S01]  /*0d10*/  SHF.R.S32.HI R0, RZ, 0x2, R2 ;  /* 0x00000002ff007819 */ /* 0x000fe20000011402 */
[----:B------:R-:W-:Y:S01]  /*0d20*/  IMAD.IADD R12, R7, 0x1, -R12 ;  /* 0x00000001070c7824 */ /* 0x000fe200078e0a0c */
[----:B------:R-:W-:Y:S01]  /*0d30*/  SHF.R.S32.HI R9, RZ, 0x1f, R2 ;  /* 0x0000001fff097819 */ /* 0x000fe20000011402 */
[----:B------:R-:W-:Y:S01]  /*0d40*/  IMAD.SHL.U32 R2, R8, 0x40, RZ ;  /* 0x0000004008027824 */ /* 0x000fe200078e00ff */
[----:B------:R-:W-:Y:S01]  /*0d50*/  LOP3.LUT R6, R6, 0x7ffffe00, RZ, 0xc0, !PT ;  /* 0x7ffffe0006067812 */ /* 0x000fe200078ec0ff */
[----:B------:R-:W-:Y:S01]  /*0d60*/  IMAD.SHL.U32 R7, R10, 0x8, RZ ;  /* 0x000000080a077824 */ /* 0x000fe200078e00ff */
[----:B------:R-:W-:Y:S01]  /*0d70*/  LEA.HI R9, R9, R0, RZ, 0x3 ;  /* 0x0000000009097211 */ /* 0x000fe200078f18ff */
[----:B------:R-:W-:Y:S01]  /*0d80*/  IMAD.SHL.U32 R18, R12, 0x2, RZ ;  /* 0x000000020c127824 */ /* 0x000fe200078e00ff */
[----:B------:R-:W-:Y:S01]  /*0d90*/  LOP3.LUT R2, R2, 0x1c0, RZ, 0xc0, !PT ;  /* 0x000001c002027812 */ /* 0x000fe200078ec0ff */
[--C-:B------:R-:W-:Y:S01]  /*0da0*/  IMAD.U32 R219, R14, 0x40, R7.reuse ;  /* 0x000000400edb7824 */ /* 0x100fe200078e0007 */
[----:B------:R-:W-:Y:S01]  /*0db0*/  R2P PR, R8, 0x6 ;  /* 0x0000000608007804 */ /* 0x000fe20000000000 */
[----:B------:R-:W-:Y:S01]  /*0dc0*/  IMAD R6, R11, 0x400, R6 ;  /* 0x000004000b067824 */ /* 0x000fe200078e0206 */
[----:B------:R-:W-:-:S02]  /*0dd0*/  LOP3.LUT R7, R2, 0x8, R7, 0xf8, !PT ;  /* 0x0000000802077812 */ /* 0x000fc400078ef807 */
[----:B------:R-:W-:Y:S02]  /*0de0*/  SHF.R.U32.HI R2, RZ, 0x3, R2 ;  /* 0x00000003ff027819 */ /* 0x000fe40000011602 */
[----:B------:R-:W-:Y:S02]  /*0df0*/  LOP3.LUT R9, R9, 0xfffffff8, RZ, 0xc0, !PT ;  /* 0xfffffff809097812 */ /* 0x000fe400078ec0ff */
[----:B------:R-:W-:Y:S01]  /*0e00*/  LOP3.LUT R7, R7, R2, RZ, 0x3c, !PT ;  /* 0x0000000207077212 */ /* 0x000fe200078e3cff */
[----:B------:R-:W-:Y:S01]  /*0e10*/  IMAD.MOV.U32 R2, RZ, RZ, RZ ;  /* 0x000000ffff027224 */ /* 0x000fe200078e00ff */
[----:B------:R-:W-:Y:S01]  /*0e20*/  LEA.HI R5, R5, R216, RZ, 0x1 ;  /* 0x000000d805057211 */ /* 0x000fe200078f08ff */
[----:B------:R-:W-:Y:S01]  /*0e30*/  IMAD.IADD R9, R0, 0x1, -R9 ;  /* 0x0000000100097824 */ /* 0x000fe200078e0a09 */
[----:B------:R-:W-:Y:S01]  /*0e40*/  SHF.R.S32.HI R4, RZ, 0x5, R4 ;  /* 0x00000005ff047819 */ /* 0x000fe20000011404 */
[----:B------:R-:W-:Y:S01]  /*0e50*/  IMAD.IADD R6, R6, 0x1, R7 ;  /* 0x0000000106067824 */ /* 0x000fe200078e0207 */
[----:B------:R-:W-:-:S02]  /*0e60*/  LOP3.LUT R7, R3, 0xfffffff8, RZ, 0xc0, !PT ;  /* 0xfffffff803077812 */ /* 0x000fc400078ec0ff */
[----:B------:R-:W-:Y:S01]  /*0e70*/  LOP3.LUT R5, R5, 0xfffffe, RZ, 0xc0, !PT ;  /* 0x00fffffe05057812 */ /* 0x000fe200078ec0ff */
[----:B------:R-:W-:Y:S01]  /*0e80*/  IMAD R185, R6, 0x2, R17 ;  /* 0x0000000206b97824 */ /* 0x000fe200078e0211 */
[----:B------:R-:W-:Y:S01]  /*0e90*/  SEL R187, R187, 0xffffffc0, !P2 ;  /* 0xffffffc0bbbb7807 */ /* 0x000fe20005000000 */
[----:B------:R-:W-:Y:S01]  /*0ea0*/  IMAD.IADD R214, R220, 0x1, -R7 ;  /* 0x00000001dcd67824 */ /* 0x000fe200078e0a07 */
[----:B------:R-:W-:Y:S01]  /*0eb0*/  SHF.R.S32.HI R215, RZ, 0x3, R3 ;  /* 0x00000003ffd77819 */ /* 0x000fe20000011403 */
[C---:B------:R-:W-:Y:S02]  /*0ec0*/  VIADD R189, R185.reuse, 0x36400 ;  /* 0x00036400b9bd7836 */ /* 0x040fe40000000000 */
[----:B------:R-:W-:Y:S02]  /*0ed0*/  IMAD.SHL.U32 R23, R214, 0x8, RZ ;  /* 0x00000008d6177824 */ /* 0x000fe400078e00ff */
[----:B------:R-:W-:Y:S02]  /*0ee0*/  VIADD R186, R185, 0x36420 ;  /* 0x00036420b9ba7836 */ /* 0x000fe40000000000 */
        /* <DEDUP_REMOVED lines=21> */
.L_x_4421:
        /* <DEDUP_REMOVED lines=21> */
.L_x_4374:
[----:B------:R-:W-:Y:S01]  /*1190*/  ULDC UR7, c[0x0][0xd54] ;  /* 0x0003550000077ab9 */ /* 0x000fe20000000800 */
[----:B------:R-:W-:Y:S01]  /*11a0*/  UMOV UR6, UR9 ;  /* 0x0000000900067c82 */ /* 0x000fe20008000000 */
[----:B------:R-:W-:-:S11]  /*11b0*/  UISETP.NE.AND UP0, UPT, UR7, 0x1, UPT ;  /* 0x000000010700788c */ /* 0x000fd6000bf05270 */
[----:B------:R-:W-:Y:S02]  /*11c0*/  @UP0 ULDC.64 UR10, c[0x0][0xd58] ;  /* 0x00035600000a0ab9 */ /* 0x000fe40000000a00 */
[----:B------:R-:W-:-:S04]  /*11d0*/  UIMAD.WIDE.U32 UR4, UR9, UR10, URZ ;  /* 0x0000000a090472a5 */ /* 0x000fc8000f8e003f */
[----:B------:R-:W-:-:S04]  /*11e0*/  @UP0 USHF.R.U32.HI UR6, URZ, UR11, UR5 ;  /* 0x0000000b3f060299 */ /* 0x000fc80008011605 */
[----:B------:R-:W-:-:S12]  /*11f0*/  UIMAD UR4, UR6, UR7, URZ ;  /* 0x00000007060472a4 */ /* 0x000fd8000f8e023f */
.L_x_4375:
[----:B------:R-:W0:Y:S01]  /*1200*/  LDC.64 R4, c[0x0][0x418] ;  /* 0x00010600ff047b82 */ /* 0x000e220000000a00 */
[----:B------:R-:W-:Y:S01]  /*1210*/  ULDC UR42, c[0x0][0xd48] ;  /* 0x00035200002a7ab9 */ /* 0x000fe20000000800 */
[----:B------:R-:W-:Y:S02]  /*1220*/  UIADD3 UR4, UR9, -UR4, URZ ;  /* 0x8000000409047290 */ /* 0x000fe4000fffe03f */
[----:B------:R-:W-:Y:S01]  /*1230*/  UISETP.NE.AND UP0, UPT, UR42, 0x1, UPT ;  /* 0x000000012a00788c */ /* 0x000fe2000bf05270 */
[----:B------:R-:W-:Y:S01]  /*1240*/  ULDC UR5, c[0x0][0xd54] ;  /* 0x0003550000057ab9 */ /* 0x000fe20000000800 */
[----:B------:R-:W-:Y:S02]  /*1250*/  UISETP.NE.AND UP1, UPT, UR37, 0x1, UPT ;  /* 0x000000012500788c */ /* 0x000fe4000bf25270 */
[----:B------:R-:W1:Y:S01]  /*1260*/  LDC R188, c[0x0][0x424] ;  /* 0x00010900ffbc7b82 */ /* 0x000e620000000800 */
[----:B------:R-:W-:Y:S02]  /*1270*/  UIMAD UR8, UR8, UR5, UR4 ;  /* 0x00000005080872a4 */ /* 0x000fe4000f8e0204 */
[----:B------:R-:W-:Y:S01]  /*1280*/  ULOP3.LUT UR6, URZ, UR6, URZ, 0x33, !UPT ;  /* 0x000000063f067292 */ /* 0x000fe2000f8e333f */
[----:B------:R-:W-:-:S03]  /*1290*/  ULDC UR7, c[0x0][0xd3c] ;  /* 0x00034f0000077ab9 */ /* 0x000fc60000000800 */
[----:B------:R-:W-:Y:S01]  /*12a0*/  @UP0 ULDC UR4, c[0x0][0xd4c] ;  /* 0x0003530000040ab9 */ /* 0x000fe20000000800 */
[----:B------:R-:W2:Y:S01]  /*12b0*/  LDC R7, c[0x0][0x2f0] ;  /* 0x0000bc00ff077b82 */ /* 0x000ea20000000800 */
[----:B------:R-:W-:Y:S01]  /*12c0*/  UIMAD.WIDE.U32 UR4, UR8, UR4, URZ ;  /* 0x00000004080472a5 */ /* 0x000fe2000f8e003f */
[----:B------:R-:W-:Y:S01]  /*12d0*/  @UP0 ULDC UR9, c[0x0][0xd50] ;  /* 0x0003540000090ab9 */ /* 0x000fe20000000800 */
[----:B------:R-:W-:Y:S02]  /*12e0*/  UMOV UR39, UR8 ;  /* 0x0000000800277c82 */ /* 0x000fe40008000000 */
[----:B------:R-:W-:Y:S02]  /*12f0*/  @UP0 USHF.R.U32.HI UR39, URZ, UR9, UR5 ;  /* 0x000000093f270299 */ /* 0x000fe40008011605 */
[----:B------:R-:W-:Y:S01]  /*1300*/  UIADD3 UR6, UR6, UR7, URZ ;  /* 0x0000000706067290 */ /* 0x000fe2000fffe03f */
[----:B0-----:R-:W-:Y:S01]  /*1310*/  ISETP.NE.U32.AND P0, PT, R4, RZ, PT ;  /* 0x000000ff0400720c */ /* 0x001fe20003f05070 */
[----:B------:R-:W-:-:S02]  /*1320*/  UIADD3 UR4, -UR39, URZ, URZ ;  /* 0x0000003f27047290 */ /* 0x000fc4000fffe13f */
[----:B------:R-:W-:Y:S01]  /*1330*/  USHF.L.U32 UR41, UR6, 0x6, URZ ;  /* 0x0000000606297899 */ /* 0x000fe2000800063f */
[----:B------:R-:W-:Y:S01]  /*1340*/  ISETP.NE.AND.EX P0, PT, R5, RZ, PT, P0 ;  /* 0x000000ff0500720c */ /* 0x000fe20003f05300 */
[----:B------:R-:W-:-:S03]  /*1350*/  UIMAD UR42, UR42, UR4, UR8 ;  /* 0x000000042a2a72a4 */ /* 0x000fc6000f8e0208 */
[----:B-1----:R-:W-:Y:S02]  /*1360*/  SEL R188, R188, 0x1, P0 ;  /* 0x00000001bcbc7807 */ /* 0x002fe40000000000 */
[----:B------:R-:W-:-:S03]  /*1370*/  PLOP3.LUT P0, PT, PT, PT, UP1, 0x80, 0x0 ;  /* 0x000000000000781c */ /* 0x000fc60003f0f018 */
[----:B--2---:R-:W-:-:S05]  /*1380*/  IMAD R0, R188, R7, 0x3f ;  /* 0x0000003fbc007424 */ /* 0x004fca00078e0207 */
[----:B------:R-:W-:-:S04]  /*1390*/  SHF.R.S32.HI R3, RZ, 0x1f, R0 ;  /* 0x0000001fff037819 */ /* 0x000fc80000011400 */
[----:B------:R-:W-:-:S04]  /*13a0*/  LEA.HI R3, R3, R0, RZ, 0x6 ;  /* 0x0000000003037211 */ /* 0x000fc800078f30ff */
[----:B------:R-:W-:Y:S01]  /*13b0*/  SHF.R.S32.HI R3, RZ, 0x6, R3 ;  /* 0x00000006ff037819 */ /* 0x000fe20000011403 */
[----:B------:R-:W-:Y:S06]  /*13c0*/  @!P0 BRA `(.L_x_4376) ;  /* 0x0000001c00408947 */ /* 0x000fec0003800000 */
[----:B------:R-:W0:Y:S01]  /*13d0*/  LDC R0, c[0x0][0x448] ;  /* 0x00011200ff007b82 */ /* 0x000e220000000800 */
[----:B------:R-:W-:Y:S01]  /*13e0*/  UIADD3 UR4, UR41, 0x3f, URZ ;  /* 0x0000003f29047890 */ /* 0x000fe2000fffe03f */
[----:B------:R-:W-:Y:S02]  /*13f0*/  CS2R R150, SRZ ;  /* 0x0000000000967805 */ /* 0x000fe4000001ff00 */
[----:B------:R-:W-:Y:S02]  /*1400*/  CS2R R148, SRZ ;  /* 0x0000000000947805 */ /* 0x000fe4000001ff00 */
[----:B------:R-:W-:Y:S02]  /*1410*/  CS2R R146, SRZ ;  /* 0x0000000000927805 */ /* 0x000fe4000001ff00 */
[----:B------:R-:W-:Y:S02]  /*1420*/  CS2R R144, SRZ ;  /* 0x0000000000907805 */ /* 0x000fe4000001ff00 */
[----:B------:R-:W-:-:S02]  /*1430*/  CS2R R142, SRZ ;  /* 0x00000000008e7805 */ /* 0x000fc4000001ff00 */
[----:B------:R-:W-:Y:S01]  /*1440*/  CS2R R140, SRZ ;  /* 0x00000000008c7805 */ /* 0x000fe2000001ff00 */
[----:B------:R-:W1:Y:S01]  /*1450*/  LDC R5, c[0x0][0x288] ;  /* 0x0000a200ff057b82 */ /* 0x000e620000000800 */
        /* <DEDUP_REMOVED lines=15> */
[----:B0-----:R-:W-:Y:S01]  /*1550*/  ISETP.NE.AND P0, PT, R0, 0x1, PT ;  /* 0x000000010000780c */ /* 0x001fe20003f05270 */
[----:B------:R-:W-:Y:S01]  /*1560*/  IMAD.U32 R0, RZ, RZ, UR4 ;  /* 0x00000004ff007e24 */ /* 0x000fe2000f8e00ff */
[----:B------:R-:W-:Y:S02]  /*1570*/  CS2R R112, SRZ ;  /* 0x0000000000707805 */ /* 0x000fe4000001ff00 */
[----:B------:R-:W-:-:S02]  /*1580*/  CS2R R110, SRZ ;  /* 0x00000000006e7805 */ /* 0x000fc4000001ff00 */
[----:B------:R-:W-:Y:S02]  /*1590*/  CS2R R106, SRZ ;  /* 0x00000000006a7805 */ /* 0x000fe4000001ff00 */
[----:B------:R-:W-:Y:S02]  /*15a0*/  CS2R R162, SRZ ;  /* 0x0000000000a27805 */ /* 0x000fe4000001ff00 */
[----:B------:R-:W-:Y:S02]  /*15b0*/  CS2R R102, SRZ ;  /* 0x0000000000667805 */ /* 0x000fe4000001ff00 */
[----:B------:R-:W-:Y:S02]  /*15c0*/  CS2R R164, SRZ ;  /* 0x0000000000a47805 */ /* 0x000fe4000001ff00 */
[----:B-1----:R-:W-:Y:S02]  /*15d0*/  IADD3 R5, -R5, 0x40, RZ ;  /* 0x0000004005057810 */ /* 0x002fe40007ffe1ff */
[----:B------:R-:W-:-:S02]  /*15e0*/  CS2R R98, SRZ ;  /* 0x0000000000627805 */ /* 0x000fc4000001ff00 */
[----:B------:R-:W-:Y:S02]  /*15f0*/  CS2R R166, SRZ ;  /* 0x0000000000a67805 */ /* 0x000fe4000001ff00 */
[----:B------:R-:W-:Y:S02]  /*1600*/  CS2R R94, SRZ ;  /* 0x00000000005e7805 */ /* 0x000fe4000001ff00 */
[----:B------:R-:W-:Y:S01]  /*1610*/  CS2R R170, SRZ ;  /* 0x0000000000aa7805 */ /* 0x000fe2000001ff00 */
[----:B------:R-:W0:Y:S01]  /*1620*/  @P0 LDC R4, c[0x0][0x44c] ;  /* 0x00011300ff040b82 */ /* 0x000e220000000800 */
[----:B------:R-:W-:Y:S01]  /*1630*/  IMAD R5, R188, R7, R5 ;  /* 0x00000007bc057224 */ /* 0x000fe200078e0205 */
[----:B------:R-:W-:Y:S01]  /*1640*/  CS2R R90, SRZ ;  /* 0x00000000005a7805 */ /* 0x000fe2000001ff00 */
[----:B------:R-:W-:Y:S01]  /*1650*/  IMAD.MOV.U32 R169, RZ, RZ, RZ ;  /* 0x000000ffffa97224 */ /* 0x000fe200078e00ff */
        /* <DEDUP_REMOVED lines=19> */
[----:B------:R-:W-:Y:S01]  /*1790*/  CS2R R202, SRZ ;  /* 0x0000000000ca7805 */ /* 0x000fe2000001ff00 */
[----:B0-----:R-:W-:Y:S01]  /*17a0*/  @P0 IMAD.HI.U32 R4, R4, UR4, RZ ;  /* 0x0000000404040c27 */ /* 0x001fe2000f8e00ff */
[----:B------:R-:W-:-:S02]  /*17b0*/  CS2R R50, SRZ ;  /* 0x0000000000327805 */ /* 0x000fc4000001ff00 */
[----:B------:R-:W-:Y:S02]  /*17c0*/  CS2R R204, SRZ ;  /* 0x0000000000cc7805 */ /* 0x000fe4000001ff00 */
[----:B------:R-:W-:Y:S02]  /*17d0*/  CS2R R46, SRZ ;  /* 0x00000000002e7805 */ /* 0x000fe4000001ff00 */
[----:B------:R-:W-:Y:S02]  /*17e0*/  CS2R R206, SRZ ;  /* 0x0000000000ce7805 */ /* 0x000fe4000001ff00 */
[----:B------:R-:W-:Y:S02]  /*17f0*/  CS2R R42, SRZ ;  /* 0x00000000002a7805 */ /* 0x000fe4000001ff00 */
[----:B------:R-:W-:Y:S02]  /*1800*/  CS2R R210, SRZ ;  /* 0x0000000000d27805 */ /* 0x000fe4000001ff00 */
[----:B------:R-:W-:-:S02]  /*1810*/  CS2R R38, SRZ ;  /* 0x0000000000267805 */ /* 0x000fc4000001ff00 */
[----:B-1----:R-:W-:Y:S02]  /*1820*/  @P0 SHF.R.U32.HI R0, RZ, R9, R4 ;  /* 0x00000009ff000219 */ /* 0x002fe40000011604 */
[----:B------:R-:W-:Y:S02]  /*1830*/  CS2R R208, SRZ ;  /* 0x0000000000d07805 */ /* 0x000fe4000001ff00 */
[----:B------:R-:W-:Y:S02]  /*1840*/  PLOP3.LUT P0, PT, PT, PT, PT, 0x80, 0x0 ;  /* 0x000000000000781c */ /* 0x000fe40003f0f070 */
[----:B------:R-:W-:Y:S02]  /*1850*/  CS2R R212, SRZ ;  /* 0x0000000000d47805 */ /* 0x000fe4000001ff00 */
[----:B------:R-:W-:Y:S01]  /*1860*/  CS2R R34, SRZ ;  /* 0x0000000000227805 */ /* 0x000fe2000001ff00 */
[----:B------:R-:W-:Y:S01]  /*1870*/  IMAD.IADD R0, R5, 0x1, R0 ;  /* 0x0000000105007824 */ /* 0x000fe200078e0200 */
        /* <DEDUP_REMOVED lines=8> */
[----:B------:R-:W-:Y:S01]  /*1900*/  VIMNMX R4, R3, R4, PT ;  /* 0x0000000403047248 */ /* 0x000fe20003fe0100 */
[----:B------:R-:W-:-:S03]  /*1910*/  IMAD.MOV.U32 R3, RZ, RZ, RZ ;  /* 0x000000ffff037224 */ /* 0x000fc600078e00ff */
[----:B------:R-:W-:-:S13]  /*1920*/  ISETP.GE.AND P1, PT, R4, 0x1, PT ;  /* 0x000000010400780c */ /* 0x000fda0003f26270 */
        /* <DEDUP_REMOVED lines=11> */
[----:B------:R-:W-:Y:S01]  /*19e0*/  UMOV UR7, 0x40000040 ;  /* 0x4000004000077882 */ /* 0x000fe20000000000 */
[----:B------:R-:W1:Y:S01]  /*19f0*/  S2R R8, SR_TID.X ;  /* 0x0000000000087919 */ /* 0x000e620000002100 */
[----:B0-----:R-:W-:-:S04]  /*1a00*/  LEA.HI R3, R0, R0, RZ, 0x1 ;  /* 0x0000000000037211 */ /* 0x001fc800078f08ff */
[----:B------:R-:W-:Y:S01]  /*1a10*/  LOP3.LUT R3, R3, 0x1fffe, RZ, 0xc0, !PT ;  /* 0x0001fffe03037812 */ /* 0x000fe200078ec0ff */
[----:B------:R-:W-:-:S04]  /*1a20*/  WARPGROUP.ARRIVE ;  /* 0x00000000000079c5 */ /* 0x000fc80000000000 */
        /* <DEDUP_REMOVED lines=12> */
[----:B-1----:R-:W-:Y:S02]  /*1af0*/  LOP3.LUT R8, R8, 0x7f, RZ, 0xc0, !PT ;  /* 0x0000007f08087812 */ /* 0x002fe400078ec0ff */
[----:B------:R-:W-:Y:S01]  /*1b00*/  R2UR UR12, R6 ;  /* 0x00000000060c72ca */ /* 0x000fe200000e0000 */
[----:B------:R-:W-:Y:S01]  /*1b10*/  IMAD R0, R2, 0x1000, R7 ;  /* 0x0000100002007824 */ /* 0x000fe200078e0207 */
[----:B------:R-:W-:Y:S01]  /*1b20*/  ISETP.NE.AND P1, PT, R8, RZ, PT ;  /* 0x000000ff0800720c */ /* 0x000fe20003f25270 */
[C---:B------:R-:W-:Y:S02]  /*1b30*/  VIADD R6, R3.reuse, 0x4 ;  /* 0x0000000403067836 */ /* 0x040fe40000000000 */
[C---:B------:R-:W-:Y:S01]  /*1b40*/  VIADD R5, R0.reuse, 0x80 ;  /* 0x0000008000057836 */ /* 0x040fe20000000000 */
[----:B------:R-:W-:Y:S01]  /*1b50*/  R2UR UR10, R0 ;  /* 0x00000000000a72ca */ /* 0x000fe200000e0000 */
[----:B------:R-:W-:Y:S01]  /*1b60*/  VIADD R3, R3, 0x6 ;  /* 0x0000000603037836 */ /* 0x000fe20000000000 */
[----:B------:R-:W-:-:S02]  /*1b70*/  R2UR UR16, R6 ;  /* 0x00000000061072ca */ /* 0x000fc400000e0000 */
[----:B------:R-:W-:Y:S01]  /*1b80*/  R2UR UR14, R5 ;  /* 0x00000000050e72ca */ /* 0x000fe200000e0000 */
[C---:B------:R-:W-:Y:S01]  /*1b90*/  VIADD R5, R0.reuse, 0x100 ;  /* 0x0000010000057836 */ /* 0x040fe20000000000 */
[----:B------:R-:W-:Y:S01]  /*1ba0*/  R2UR UR4, R3 ;  /* 0x00000000030472ca */ /* 0x000fe200000e0000 */
[----:B------:R-:W-:-:S03]  /*1bb0*/  VIADD R0, R0, 0x180 ;  /* 0x0000018000007836 */ /* 0x000fc60000000000 */
[----:B------:R-:W-:Y:S02]  /*1bc0*/  R2UR UR18, R5 ;  /* 0x00000000051272ca */ /* 0x000fe400000e0000 */
[----:B------:R-:W-:Y:S01]  /*1bd0*/  R2UR UR6, R0 ;  /* 0x00000000000672ca */ /* 0x000fe200000e0000 */
[----:B------:R-:W-:Y:S01]  /*1be0*/  HGMMA.64x256x16.F32 R24, gdesc[UR8].tnspB, RZ, !UPT, gsb0 ;  /* 0x43e00000081879f0 */ /* 0x000fe2000c0008ff */
[----:B------:R-:W-:-:S04]  /*1bf0*/  @!P1 IMAD R0, R2, 0x8, R17 ;  /* 0x0000000802009824 */ /* 0x000fc800078e0211 */
[----:B------:R-:W-:-:S05]  /*1c00*/  @!P1 VIADD R0, R0, 0x38860 ;  /* 0x0003886000009836 */ /* 0x000fca0000000000 */
[----:B------:R-:W-:Y:S01]  /*1c10*/  @!P1 PRMT R0, RZ, 0x654, R0 ;  /* 0x00000654ff009816 */ /* 0x000fe20000000000 */
[----:B------:R-:W-:Y:S02]  /*1c20*/  WARPGROUP.DEPBAR.LE gsb0, 0x0 ;  /* 0x00008000000079c5 */ /* 0x000fe40000010000 */
[----:B------:R-:W-:-:S15]  /*1c30*/  WARPGROUP.ARRIVE ;  /* 0x00000000000079c5 */ /* 0x000fde0000000000 */
        /* <DEDUP_REMOVED lines=14> */
.L_x_4379:
[----:B------:R-:W-:Y:S01]  /*1d20*/  BAR.SYNC.DEFER_BLOCKING 0xe, 0x100 ;  /* 0x0384000000007b1d */ /* 0x000fe20000010000 */
[----:B01----:R-:W-:Y:S01]  /*1d30*/  IMAD R0, R2, 0x40, R22 ;  /* 0x0000004002007824 */ /* 0x003fe200078e0216 */
[----:B------:R-:W-:Y:S01]  /*1d40*/  ISETP.GT.AND P2, PT, R4, RZ, PT ;  /* 0x000000ff0400720c */ /* 0x000fe20003f44270 */
[----:B------:R-:W-:Y:S02]  /*1d50*/  VIADD R2, R2, 0x1 ;  /* 0x0000000102027836 */ /* 0x000fe40000000000 */
[----:B------:R-:W-:Y:S01]  /*1d60*/  IMAD R0, R0, 0x4, R17 ;  /* 0x0000000400007824 */ /* 0x000fe200078e0211 */
[----:B------:R-:W-:Y:S01]  /*1d70*/  UMOV UR11, 0x40000040 ;  /* 0x40000040000b7882 */ /* 0x000fe20000000000 */
[----:B------:R-:W-:Y:S01]  /*1d80*/  UMOV UR15, 0x40000040 ;  /* 0x40000040000f7882 */ /* 0x000fe20000000000 */
[----:B------:R-:W-:Y:S01]  /*1d90*/  ISETP.NE.AND P0, PT, R2, 0x2, PT ;  /* 0x000000020200780c */ /* 0x000fe20003f05270 */
[----:B------:R-:W-:Y:S01]  /*1da0*/  UMOV UR19, 0x40000040 ;  /* 0x4000004000137882 */ /* 0x000fe20000000000 */
[----:B------:R-:W-:Y:S01]  /*1db0*/  UMOV UR7, 0x40000040 ;  /* 0x4000004000077882 */ /* 0x000fe20000000000 */
[----:B------:R-:W-:Y:S01]  /*1dc0*/  VIADD R4, R4, 0xffffffff ;  /* 0xffffffff04047836 */ /* 0x000fe20000000000 */
[----:B------:R-:W-:Y:S01]  /*1dd0*/  SEL R2, R2, RZ, P0 ;  /* 0x000000ff02027207 */ /* 0x000fe20000000000 */
[----:B------:R-:W0:Y:S04]  /*1de0*/  LDS R3, [R0+0x38400] ;  /* 0x0384000000037984 */ /* 0x000e280000000800 */
[----:B------:R1:W2:Y:S02]  /*1df0*/  LDS R5, [R0+0x38420] ;  /* 0x0384200000057984 */ /* 0x0002a40000000800 */
[----:B-1----:R-:W-:-:S05]  /*1e00*/  IMAD R0, R2, 0x1000, R7 ;  /* 0x0000100002007824 */ /* 0x002fca00078e0207 */
[----:B------:R-:W-:Y:S01]  /*1e10*/  R2UR UR10, R0 ;  /* 0x00000000000a72ca */ /* 0x000fe200000e0000 */
        /* <DEDUP_REMOVED lines=128> */
[----:B------:R-:W-:-:S05]  /*2620*/  VIADD R3, R0, 0x80 ;  /* 0x0000008000037836 */ /* 0x000fca0000000000 */
[----:B------:R-:W-:Y:S01]  /*2630*/  WARPGROUP.ARRIVE ;  /* 0x00000000000079c5 */ /* 0x000fe20000000000 */
[----:B------:R-:W-:Y:S01]  /*2640*/  R2UR UR14, R3 ;  /* 0x00000000030e72ca */ /* 0x000fe200000e0000 */
[C---:B------:R-:W-:Y:S02]  /*2650*/  VIADD R3, R0.reuse, 0x100 ;  /* 0x0000010000037836 */ /* 0x040fe40000000000 */
[----:B------:R-:W-:Y:S02]  /*2660*/  VIADD R0, R0, 0x180 ;  /* 0x0000018000007836 */ /* 0x000fe40000000000 */
[----:B------:R-:W-:Y:S01]  /*2670*/  HGMMA.64x256x16.F32 R24, gdesc[UR8].tnspB, R24, gsb0 ;  /* 0x43e00000081879f0 */ /* 0x000fe20008000818 */
[----:B------:R-:W-:Y:S02]  /*2680*/  R2UR UR18, R3 ;  /* 0x00000000031272ca */ /* 0x000fe400000e0000 */
[----:B------:R-:W-:Y:S01]  /*2690*/  R2UR UR6, R0 ;  /* 0x00000000000672ca */ /* 0x000fe200000e0000 */
[----:B------:R-:W-:Y:S01]  /*26a0*/  @!P1 IMAD R0, R2, 0x8, R17 ;  /* 0x0000000802009824 */ /* 0x000fe200078e0211 */
[----:B------:R-:W-:-:S03]  /*26b0*/  SEL R3, RZ, 0x1, P0 ;  /* 0x00000001ff037807 */ /* 0x000fc60000000000 */
[----:B------:R-:W-:Y:S01]  /*26c0*/  @!P1 VIADD R0, R0, 0x38860 ;  /* 0x0003886000009836 */ /* 0x000fe20000000000 */
[----:B------:R-:W-:-:S04]  /*26d0*/  LOP3.LUT R16, R16, R3, RZ, 0x3c, !PT ;  /* 0x0000000310107212 */ /* 0x000fc800078e3cff */
[----:B------:R-:W-:Y:S01]  /*26e0*/  @!P1 PRMT R0, RZ, 0x654, R0 ;  /* 0x00000654ff009816 */ /* 0x000fe20000000000 */
[----:B------:R-:W-:Y:S02]  /*26f0*/  WARPGROUP.DEPBAR.LE gsb0, 0x0 ;  /* 0x00008000000079c5 */ /* 0x000fe40000010000 */
[----:B------:R-:W-:-:S12]  /*2700*/  WARPGROUP.ARRIVE ;  /* 0x00000000000079c5 */ /* 0x000fd80000000000 */
        /* <DEDUP_REMOVED lines=13> */
.L_x_4378:
[----:B------:R-:W-:Y:S01]  /*27e0*/  BAR.SYNC.DEFER_BLOCKING 0xe, 0x100 ;  /* 0x0384000000007b1d */ /* 0x000fe20000010000 */
[C---:B01----:R-:W-:Y:S01]  /*27f0*/  IMAD R0, R2.reuse, 0x40, R22 ;  /* 0x0000004002007824 */ /* 0x043fe200078e0216 */
[----:B------:R-:W-:Y:S01]  /*2800*/  PLOP3.LUT P0, PT, PT, PT, PT, 0x8, 0x0 ;  /* 0x000000000000781c */ /* 0x000fe20003f0e170 */
[----:B------:R-:W-:Y:S02]  /*2810*/  VIADD R2, R2, 0x1 ;  /* 0x0000000102027836 */ /* 0x000fe40000000000 */
[----:B------:R-:W-:-:S03]  /*2820*/  IMAD R17, R0, 0x4, R17 ;  /* 0x0000000400117824 */ /* 0x000fc600078e0211 */
[----:B------:R-:W-:-:S04]  /*2830*/  ISETP.NE.AND P1, PT, R2, 0x2, PT ;  /* 0x000000020200780c */ /* 0x000fc80003f25270 */
[----:B------:R-:W-:Y:S02]  /*2840*/  SEL R5, RZ, 0x1, P1 ;  /* 0x00000001ff057807 */ /* 0x000fe40000800000 */
[----:B------:R-:W-:Y:S02]  /*2850*/  SEL R2, R2, RZ, P1 ;  /* 0x000000ff02027207 */ /* 0x000fe40000800000 */
[----:B------:R-:W-:Y:S01]  /*2860*/  LOP3.LUT R16, R16, R5, RZ, 0x3c, !PT ;  /* 0x0000000510107212 */ /* 0x000fe200078e3cff */
        /* <DEDUP_REMOVED lines=134> */
.L_x_4376:
        /* <DEDUP_REMOVED lines=24> */
[----:B0-----:R-:W-:Y:S02]  /*3250*/  ISETP.NE.AND P0, PT, R0, 0x1, PT ;  /* 0x000000010000780c */ /* 0x001fe40003f05270 */
[----:B------:R-:W-:Y:S02]  /*3260*/  CS2R R112, SRZ ;  /* 0x0000000000707805 */ /* 0x000fe4000001ff00 */
[----:B------:R-:W-:-:S02]  /*3270*/  CS2R R110, SRZ ;  /* 0x00000000006e7805 */ /* 0x000fc4000001ff00 */
[----:B------:R-:W-:Y:S02]  /*3280*/  CS2R R106, SRZ ;  /* 0x00000000006a7805 */ /* 0x000fe4000001ff00 */
[----:B------:R-:W-:Y:S02]  /*3290*/  CS2R R162, SRZ ;  /* 0x0000000000a27805 */ /* 0x000fe4000001ff00 */
[----:B------:R-:W-:Y:S02]  /*32a0*/  CS2R R102, SRZ ;  /* 0x0000000000667805 */ /* 0x000fe4000001ff00 */
[----:B------:R-:W-:Y:S02]  /*32b0*/  CS2R R164, SRZ ;  /* 0x0000000000a47805 */ /* 0x000fe4000001ff00 */
[----:B------:R-:W-:Y:S02]  /*32c0*/  CS2R R98, SRZ ;  /* 0x0000000000627805 */ /* 0x000fe4000001ff00 */
[----:B-1----:R-:W-:-:S02]  /*32d0*/  IADD3 R6, -R4, 0x40, RZ ;  /* 0x0000004004067810 */ /* 0x002fc40007ffe1ff */
[----:B------:R-:W-:Y:S02]  /*32e0*/  CS2R R166, SRZ ;  /* 0x0000000000a67805 */ /* 0x000fe4000001ff00 */
[----:B------:R-:W-:Y:S02]  /*32f0*/  CS2R R94, SRZ ;  /* 0x00000000005e7805 */ /* 0x000fe4000001ff00 */
[----:B------:R-:W-:Y:S02]  /*3300*/  CS2R R170, SRZ ;  /* 0x0000000000aa7805 */ /* 0x000fe4000001ff00 */
[----:B------:R-:W-:Y:S01]  /*3310*/  CS2R R90, SRZ ;  /* 0x00000000005a7805 */ /* 0x000fe2000001ff00 */
[----:B------:R-:W0:Y:S01]  /*3320*/  @P0 LDC R0, c[0x0][0x44c] ;  /* 0x00011300ff000b82 */ /* 0x000e220000000800 */
[----:B------:R-:W-:Y:S01]  /*3330*/  IMAD R7, R188, R7, R6 ;  /* 0x00000007bc077224 */ /* 0x000fe200078e0206 */
[----:B------:R-:W-:Y:S01]  /*3340*/  CS2R R172, SRZ ;  /* 0x0000000000ac7805 */ /* 0x000fe2000001ff00 */
[----:B------:R-:W-:Y:S01]  /*3350*/  IMAD.MOV.U32 R169, RZ, RZ, RZ ;  /* 0x000000ffffa97224 */ /* 0x000fe200078e00ff */
[----:B------:R-:W-:-:S02]  /*3360*/  CS2R R86, SRZ ;  /* 0x0000000000567805 */ /* 0x000fc4000001ff00 */
[----:B------:R-:W-:Y:S02]  /*3370*/  CS2R R174, SRZ ;  /* 0x0000000000ae7805 */ /* 0x000fe4000001ff00 */
[----:B------:R-:W-:Y:S02]  /*3380*/  CS2R R82, SRZ ;  /* 0x0000000000527805 */ /* 0x000fe4000001ff00 */
[----:B------:R-:W-:Y:S01]  /*3390*/  CS2R R176, SRZ ;  /* 0x0000000000b07805 */ /* 0x000fe2000001ff00 */
[----:B------:R-:W1:Y:S01]  /*33a0*/  @P0 LDC R5, c[0x0][0x450] ;  /* 0x00011400ff050b82 */ /* 0x000e620000000800 */
        /* <DEDUP_REMOVED lines=18> */
[----:B------:R-:W-:Y:S01]  /*34d0*/  CS2R R206, SRZ ;  /* 0x0000000000ce7805 */ /* 0x000fe2000001ff00 */
[----:B------:R-:W-:Y:S01]  /*34e0*/  IMAD.U32 R0, RZ, RZ, UR4 ;  /* 0x00000004ff007e24 */ /* 0x000fe2000f8e00ff */
        /* <DEDUP_REMOVED lines=21> */
[----:B------:R-:W0:Y:S02]  /*3640*/  SHFL.IDX PT, R0, R216, RZ, 0x1f ;  /* 0x00001fffd8007589 */ /* 0x000e2400000e0000 */
        /* <DEDUP_REMOVED lines=27> */
.L_x_4380:
[----:B------:R-:W-:Y:S01]  /*3800*/  ULEA.HI UR4, UR36, UR36, URZ, 0x1 ;  /* 0x0000002424047291 */ /* 0x000fe2000f8f083f */
[----:B------:R-:W-:-:S03]  /*3810*/  IMAD.U32 R0, RZ, RZ, UR38 ;  /* 0x00000026ff007e24 */ /* 0x000fc6000f8e00ff */
[----:B------:R-:W-:Y:S02]  /*3820*/  ULOP3.LUT UR4, UR4, 0xfffffffe, URZ, 0xc0, !UPT ;  /* 0xfffffffe04047892 */ /* 0x000fe4000f8ec03f */
[----:B------:R-:W-:Y:S02]  /*3830*/  ISETP.NE.AND P0, PT, R0, 0x3, PT ;  /* 0x000000030000780c */ /* 0x000fe40003f05270 */
[----:B------:R-:W-:-:S06]  /*3840*/  UIADD3 UR4, UR36, -UR4, URZ ;  /* 0x8000000424047290 */ /* 0x000fcc000fffe03f */
[----:B------:R-:W-:-:S05]  /*3850*/  IMAD.U32 R4, RZ, RZ, UR4 ;  /* 0x00000004ff047e24 */ /* 0x000fca000f8e00ff */
[----:B------:R-:W-:-:S04]  /*3860*/  SHF.L.U32 R4, R4, 0x1f, RZ ;  /* 0x0000001f04047819 */ /* 0x000fc800000006ff */
[----:B------:R-:W0:Y:S02]  /*3870*/  SYNCS.PHASECHK.TRANS64.TRYWAIT P1, [R17+URZ+0x38800], R4 ;  /* 0x03880004110075a7 */ /* 0x000e24000802017f */
[----:B0-----:R-:W-:Y:S05]  /*3880*/  @!P1 BRA `(.L_x_4381) ;  /* 0x00000130009c9947 */ /* 0x001fea0003800000 */
.L_x_4547:
[----:B------:R-:W-:Y:S05]  /*3890*/  @!P0 BRA `(.L_x_4382) ;  /* 0x0000000000048947 */ /* 0x000fea0003800000 */
[----:B------:R-:W-:Y:S01]  /*38a0*/  BPT.TRAP 0x1 ;  /* 0x000000040000795c */ /* 0x000fe20000300000 */
.L_x_4382:
[----:B------:R-:W-:Y:S01]  /*38b0*/  IMAD R5, R2, 0x8, R17 ;  /* 0x0000000802057824 */ /* 0x000fe200078e0211 */
[----:B------:R-:W-:-:S04]  /*38c0*/  SHF.L.U32 R8, R16, 0x1f, RZ ;  /* 0x0000001f10087819 */ /* 0x000fc800000006ff */
[----:B------:R1:W2:Y:S01]  /*38d0*/  SYNCS.PHASECHK.TRANS64.TRYWAIT P1, [R5+URZ+0x38830], R8 ;  /* 0x03883008050075a7 */ /* 0x0002a2000802017f */
[----:B------:R-:W-:Y:S05]  /*38e0*/  @!P0 BRA `(.L_x_4383) ;  /* 0x0000000000048947 */ /* 0x000fea0003800000 */
[----:B------:R-:W-:Y:S01]  /*38f0*/  BPT.TRAP 0x1 ;  /* 0x000000040000795c */ /* 0x000fe20000300000 */
.L_x_4383:
[----:B------:R-:W-:-:S05]  /*3900*/  VIADD R0, R17, 0x22400 ;  /* 0x0002240011007836 */ /* 0x000fca0000000000 */
[----:B------:R-:W-:-:S04]  /*3910*/  SHF.R.U32.HI R0, RZ, 0x4, R0 ;  /* 0x00000004ff007819 */ /* 0x000fc80000011600 */
[----:B------:R-:W-:Y:S01]  /*3920*/  LOP3.LUT R0, R0, 0x3fff, RZ, 0xc0, !PT ;  /* 0x00003fff00007812 */ /* 0x000fe200078ec0ff */
[----:B--2---:R-:W-:Y:S06]  /*3930*/  @P1 BRA `(.L_x_4384) ;  /* 0x0000000000081947 */ /* 0x004fec0003800000 */
[----:B------:R-:W2:Y:S02]  /*3940*/  SYNCS.PHASECHK.TRANS64.TRYWAIT P1, [R5+URZ+0x38830], R8 ;  /* 0x03883008050075a7 */ /* 0x000ea4000802017f */
[----:B--2---:R-:W-:Y:S05]  /*3950*/  @!P1 BRA `(.L_x_4385) ;  /* 0x00000130007c9947 */ /* 0x004fea0003800000 */
.L_x_4384:
[----:B------:R-:W-:Y:S05]  /*3960*/  WARPSYNC.ALL ;  /* 0x0000000000007948 */ /* 0x000fea0003800000 */
[----:B------:R-:W-:Y:S01]  /*3970*/  LOP3.LUT R0, R0, 0x10000, RZ, 0xfc, !PT ;  /* 0x0001000000007812 */ /* 0x000fe200078efcff */
[----:B------:R-:W-:Y:S01]  /*3980*/  VIADD R3, R17, 0x20400 ;  /* 0x0002040011037836 */ /* 0x000fe20000000000 */
[----:B------:R-:W-:-:S03]  /*3990*/  WARPGROUP.ARRIVE ;  /* 0x00000000000079c5 */ /* 0x000fc60000000000 */
[----:B------:R-:W-:Y:S01]  /*39a0*/  IMAD R6, R2, 0x200, R0 ;  /* 0x0000020002067824 */ /* 0x000fe200078e0200 */
[----:B------:R-:W-:Y:S01]  /*39b0*/  UMOV UR7, 0x40000040 ;  /* 0x4000004000077882 */ /* 0x000fe20000000000 */
[----:B------:R-:W-:Y:S01]  /*39c0*/  UMOV UR5, 0x40000040 ;  /* 0x4000004000057882 */ /* 0x000fe20000000000 */
[----:B------:R-:W-:Y:S01]  /*39d0*/  SHF.R.U32.HI R3, RZ, 0x4, R3 ;  /* 0x00000004ff037819 */ /* 0x000fe20000011603 */
[----:B------:R-:W-:Y:S01]  /*39e0*/  UMOV UR11, 0x40000040 ;  /* 0x40000040000b7882 */ /* 0x000fe20000000000 */
[----:B------:R-:W-:Y:S01]  /*39f0*/  R2UR UR6, R6 ;  /* 0x00000000060672ca */ /* 0x000fe200000e0000 */
[----:B------:R-:W-:Y:S01]  /*3a00*/  UMOV UR9, 0x40000040 ;  /* 0x4000004000097882 */ /* 0x000fe20000000000 */
[----:B------:R-:W-:Y:S01]  /*3a10*/  LOP3.LUT R3, R3, 0x3fff, RZ, 0xc0, !PT ;  /* 0x00003fff03037812 */ /* 0x000fe200078ec0ff */
[----:B------:R-:W-:Y:S01]  /*3a20*/  UMOV UR15, 0x40000040 ;  /* 0x40000040000f7882 */ /* 0x000fe20000000000 */
[----:B------:R-:W-:Y:S01]  /*3a30*/  UMOV UR13, 0x40000040 ;  /* 0x40000040000d7882 */ /* 0x000fe20000000000 */
[----:B------:R-:W-:Y:S01]  /*3a40*/  UMOV UR19, 0x40000040 ;  /* 0x4000004000137882 */ /* 0x000fe20000000000 */
[----:B------:R-:W-:Y:S01]  /*3a50*/  LOP3.LUT R3, R3, 0x10000, RZ, 0xfc, !PT ;  /* 0x0001000003037812 */ /* 0x000fe200078efcff */
[----:B------:R-:W-:-:S03]  /*3a60*/  UMOV UR17, 0x40000040 ;  /* 0x4000004000117882 */ /* 0x000fc60000000000 */
[C---:B------:R-:W-:Y:S01]  /*3a70*/  R2UR UR4, R3.reuse ;  /* 0x00000000030472ca */ /* 0x040fe200000e0000 */
[C---:B------:R-:W-:Y:S02]  /*3a80*/  VIADD R6, R3.reuse, 0x2 ;  /* 0x0000000203067836 */ /* 0x040fe40000000000 */
[----:B------:R-:W-:Y:S02]  /*3a90*/  UIADD3 UR10, UR6, 0x2, URZ ;  /* 0x00000002060a7890 */ /* 0x000fe4000fffe03f */
[----:B------:R-:W-:Y:S01]  /*3aa0*/  UIADD3 UR14, UR6, 0x4, URZ ;  /* 0x00000004060e7890 */ /* 0x000fe2000fffe03f */
[----:B------:R-:W-:Y:S01]  /*3ab0*/  R2UR UR8, R6 ;  /* 0x00000000060872ca */ /* 0x000fe200000e0000 */
[C---:B------:R-:W-:Y:S01]  /*3ac0*/  VIADD R6, R3.reuse, 0x4 ;  /* 0x0000000403067836 */ /* 0x040fe20000000000 */
[----:B------:R-:W-:Y:S01]  /*3ad0*/  UIADD3 UR18, UR6, 0x6, URZ ;  /* 0x0000000606127890 */ /* 0x000fe2000fffe03f */
[----:B------:R-:W-:-:S03]  /*3ae0*/  VIADD R3, R3, 0x6 ;  /* 0x0000000603037836 */ /* 0x000fc60000000000 */
[----:B------:R-:W-:Y:S01]  /*3af0*/  R2UR UR12, R6 ;  /* 0x00000000060c72ca */ /* 0x000fe200000e0000 */
[----:B------:R-:W-:Y:S01]  /*3b00*/  HGMMA.64x64x16.F32 R24, gdesc[UR4], RZ, !UPT, gsb0 ;  /* 0x00e00000041879f0 */ /* 0x000fe2000c0008ff */
[----:B------:R-:W-:Y:S02]  /*3b10*/  R2UR UR16, R3 ;  /* 0x00000000031072ca */ /* 0x000fe400000e0000 */
        /* <DEDUP_REMOVED lines=10> */
[----:B------:R-:W3:Y:S02]  /*3bc0*/  SYNCS.PHASECHK.TRANS64.TRYWAIT P1, [R17+URZ+0x38810], R4 ;  /* 0x03881004110075a7 */ /* 0x000ee4000802017f */
[----:B---3--:R-:W-:Y:S05]  /*3bd0*/  @!P1 BRA `(.L_x_4386) ;  /* 0x0000012c00f09947 */ /* 0x008fea0003800000 */
.L_x_4548:
[----:B------:R-:W-:Y:S05]  /*3be0*/  @!P0 BRA `(.L_x_4387) ;  /* 0x0000000000048947 */ /* 0x000fea0003800000 */
[----:B------:R-:W-:Y:S01]  /*3bf0*/  BPT.TRAP 0x1 ;  /* 0x000000040000795c */ /* 0x000fe20000300000 */
.L_x_4387:
[----:B------:R4:W0:Y:S01]  /*3c00*/  SYNCS.PHASECHK.TRANS64.TRYWAIT P1, [R5+URZ+0x38850], R8 ;  /* 0x03885008050075a7 */ /* 0x000822000802017f */
[----:B------:R-:W-:Y:S05]  /*3c10*/  @!P0 BRA `(.L_x_4388) ;  /* 0x0000000000048947 */ /* 0x000fea0003800000 */
[----:B------:R-:W-:Y:S01]  /*3c20*/  BPT.TRAP 0x1 ;  /* 0x000000040000795c */ /* 0x000fe20000300000 */
.L_x_4388:
[C---:B------:R-:W-:Y:S02]  /*3c30*/  VIADD R3, R17.reuse, 0x400 ;  /* 0x0000040011037836 */ /* 0x040fe40000000000 */
[----:B0--3--:R-:W-:-:S03]  /*3c40*/  VIADD R4, R17, 0x26400 ;  /* 0x0002640011047836 */ /* 0x009fc60000000000 */
[----:B------:R-:W-:Y:S02]  /*3c50*/  SHF.R.U32.HI R3, RZ, 0x4, R3 ;  /* 0x00000004ff037819 */ /* 0x000fe40000011603 */
[----:B------:R-:W-:Y:S02]  /*3c60*/  SHF.R.U32.HI R4, RZ, 0x4, R4 ;  /* 0x00000004ff047819 */ /* 0x000fe40000011604 */
[----:B------:R-:W-:Y:S02]  /*3c70*/  LOP3.LUT R3, R3, 0x3fff, RZ, 0xc0, !PT ;  /* 0x00003fff03037812 */ /* 0x000fe400078ec0ff */
[----:B------:R-:W-:Y:S02]  /*3c80*/  LOP3.LUT R4, R4, 0x3fff, RZ, 0xc0, !PT ;  /* 0x00003fff04047812 */ /* 0x000fe400078ec0ff */
[----:B------:R-:W-:Y:S02]  /*3c90*/  LOP3.LUT R3, R3, 0x10000, RZ, 0xfc, !PT ;  /* 0x0001000003037812 */ /* 0x000fe400078efcff */
[----:B------:R-:W-:-:S03]  /*3ca0*/  LOP3.LUT R4, R4, 0x10000, RZ, 0xfc, !PT ;  /* 0x0001000004047812 */ /* 0x000fc600078efcff */
[----:B------:R-:W-:Y:S01]  /*3cb0*/  IMAD R6, R2, 0x1000, R3 ;  /* 0x0000100002067824 */ /* 0x000fe200078e0203 */
[----:B------:R-:W-:Y:S06]  /*3cc0*/  @P1 BRA `(.L_x_4389) ;  /* 0x0000000000081947 */ /* 0x000fec0003800000 */
[----:B------:R-:W0:Y:S02]  /*3cd0*/  SYNCS.PHASECHK.TRANS64.TRYWAIT P1, [R5+URZ+0x38850], R8 ;  /* 0x03885008050075a7 */ /* 0x000e24000802017f */
[----:B0-----:R-:W-:Y:S05]  /*3ce0*/  @!P1 BRA `(.L_x_4390) ;  /* 0x0000012c00c09947 */ /* 0x001fea0003800000 */
.L_x_4389:
[----:B------:R-:W-:Y:S01]  /*3cf0*/  R2UR UR20, R4 ;  /* 0x00000000041472ca */ /* 0x000fe200000e0000 */
[----:B------:R-:W-:Y:S01]  /*3d00*/  WARPGROUP.ARRIVE ;  /* 0x00000000000079c5 */ /* 0x000fe20000000000 */
[----:B------:R-:W-:Y:S01]  /*3d10*/  R2UR UR22, R6 ;  /* 0x00000000061672ca */ /* 0x000fe200000e0000 */
[----:B------:R-:W-:Y:S01]  /*3d20*/  UMOV UR21, 0x40000040 ;  /* 0x4000004000157882 */ /* 0x000fe20000000000 */
[----:B------:R-:W-:Y:S01]  /*3d30*/  UMOV UR23, 0x40000040 ;  /* 0x4000004000177882 */ /* 0x000fe20000000000 */
[----:B012-4-:R-:W-:Y:S01]  /*3d40*/  VIADD R8, R4, 0x2 ;  /* 0x0000000204087836 */ /* 0x017fe20000000000 */
[----:B------:R-:W-:Y:S01]  /*3d50*/  UMOV UR25, 0x40000040 ;  /* 0x4000004000197882 */ /* 0x000fe20000000000 */
[----:B------:R-:W-:Y:S01]  /*3d60*/  VIADD R7, R6, 0x2 ;  /* 0x0000000206077836 */ /* 0x000fe20000000000 */
[----:B------:R-:W-:Y:S01]  /*3d70*/  UMOV UR27, 0x40000040 ;  /* 0x40000040001b7882 */ /* 0x000fe20000000000 */
[----:B------:R-:W0:Y:S01]  /*3d80*/  S2R R9, SR_TID.X ;  /* 0x0000000000097919 */ /* 0x000e220000002100 */
[----:B------:R-:W-:Y:S01]  /*3d90*/  R2UR UR24, R8 ;  /* 0x00000000081872ca */ /* 0x000fe200000e0000 */
[----:B------:R-:W-:Y:S01]  /*3da0*/  VIADD R8, R4, 0x4 ;  /* 0x0000000404087836 */ /* 0x000fe20000000000 */
[----:B------:R-:W-:Y:S01]  /*3db0*/  R2UR UR26, R7 ;  /* 0x00000000071a72ca */ /* 0x000fe200000e0000 */
[C---:B------:R-:W-:Y:S01]  /*3dc0*/  VIADD R7, R6.reuse, 0x4 ;  /* 0x0000000406077836 */ /* 0x040fe20000000000 */
[----:B------:R-:W-:Y:S01]  /*3dd0*/  ULDC UR7, c[0x0][0x448] ;  /* 0x0001120000077ab9 */ /* 0x000fe20000000800 */
[----:B------:R-:W-:Y:S01]  /*3de0*/  HGMMA.64x64x16.F32 R24, gdesc[UR20], R24, gsb0 ;  /* 0x00e00000141879f0 */ /* 0x000fe20008000818 */
[----:B------:R-:W-:Y:S01]  /*3df0*/  VIADD R10, R6, 0x800 ;  /* 0x00000800060a7836 */ /* 0x000fe20000000000 */
[----:B------:R-:W-:Y:S01]  /*3e00*/  UISETP.NE.AND UP1, UPT, UR7, 0x1, UPT ;  /* 0x000000010700788c */ /* 0x000fe2000bf25270 */
[----:B------:R-:W-:Y:S01]  /*3e10*/  IMAD.MOV.U32 R21, RZ, RZ, 0x40 ;  /* 0x00000040ff157424 */ /* 0x000fe200078e00ff */
[----:B------:R-:W-:Y:S01]  /*3e20*/  ULDC UR6, c[0x0][0xad0] ;  /* 0x0002b40000067ab9 */ /* 0x000fe20000000800 */
[----:B------:R-:W1:Y:S01]  /*3e30*/  S2R R56, SR_TID.X ;  /* 0x0000000000387919 */ /* 0x000e620000002100 */
[----:B------:R-:W-:Y:S01]  /*3e40*/  IMAD R204, R2, 0x1000, R19 ;  /* 0x0000100002cc7824 */ /* 0x000fe200078e0213 */
[----:B------:R-:W-:-:S03]  /*3e50*/  UMOV UR11, 0x40000040 ;  /* 0x40000040000b7882 */ /* 0x000fc60000000000 */
[C---:B------:R-:W-:Y:S01]  /*3e60*/  VIADD R206, R204.reuse, 0x80 ;  /* 0x00000080ccce7836 */ /* 0x040fe20000000000 */
[----:B------:R-:W-:Y:S02]  /*3e70*/  R2UR UR10, R204 ;  /* 0x00000000cc0a72ca */ /* 0x000fe400000e0000 */
[----:B------:R-:W-:Y:S01]  /*3e80*/  @UP1 ULDC UR7, c[0x0][0x44c] ;  /* 0x0001130000071ab9 */ /* 0x000fe20000000800 */
[----:B------:R-:W-:Y:S01]  /*3e90*/  @UP1 ULDC UR15, c[0x0][0x450] ;  /* 0x00011400000f1ab9 */ /* 0x000fe20000000800 */
[----:B0-----:R-:W-:Y:S02]  /*3ea0*/  SHF.R.U32.HI R9, RZ, 0x7, R9 ;  /* 0x00000007ff097819 */ /* 0x001fe40000011609 */
[----:B-1----:R-:W-:Y:S01]  /*3eb0*/  LOP3.LUT R56, R56, 0x7f, RZ, 0xc0, !PT ;  /* 0x0000007f38387812 */ /* 0x002fe200078ec0ff */
[----:B------:R-:W-:Y:S02]  /*3ec0*/  WARPGROUP.DEPBAR.LE gsb0, 0x0 ;  /* 0x00008000000079c5 */ /* 0x000fe40000010000 */
[----:B------:R-:W-:-:S06]  /*3ed0*/  WARPGROUP.ARRIVE ;  /* 0x00000000000079c5 */ /* 0x000fcc0000000000 */
[----:B------:R-:W-:Y:S01]  /*3ee0*/  HGMMA.64x64x16.F32 R24, gdesc[UR24], R24, gsb0 ;  /* 0x00e00000181879f0 */ /* 0x000fe20008000818 */
[----:B------:R-:W-:Y:S01]  /*3ef0*/  R2UR UR24, R8 ;  /* 0x00000000081872ca */ /* 0x000fe200000e0000 */
[----:B------:R-:W-:Y:S01]  /*3f00*/  UMOV UR25, 0x40000040 ;  /* 0x4000004000197882 */ /* 0x000fe20000000000 */
[----:B------:R-:W-:Y:S01]  /*3f10*/  R2UR UR26, R7 ;  /* 0x00000000071a72ca */ /* 0x000fe200000e0000 */
[----:B------:R-:W-:Y:S01]  /*3f20*/  UMOV UR27, 0x40000040 ;  /* 0x40000040001b7882 */ /* 0x000fe20000000000 */
[----:B------:R-:W-:Y:S02]  /*3f30*/  VIADD R8, R4, 0x6 ;  /* 0x0000000604087836 */ /* 0x000fe40000000000 */
[----:B------:R-:W-:Y:S01]  /*3f40*/  VIADD R7, R6, 0x6 ;  /* 0x0000000606077836 */ /* 0x000fe20000000000 */
        /* <DEDUP_REMOVED lines=115> */
[----:B------:R-:W0:Y:S01]  /*4680*/  SHFL.IDX PT, R7, R9, RZ, 0x1f ;  /* 0x00001fff09077589 */ /* 0x000e2200000e0000 */
[----:B------:R-:W-:Y:S01]  /*4690*/  VIADD R8, R4, 0x800 ;  /* 0x0000080004087836 */ /* 0x000fe20000000000 */
[----:B0-----:R-:W-:-:S04]  /*46a0*/  ISETP.GT.AND P1, PT, R7, 0x7f, PT ;  /* 0x0000007f0700780c */ /* 0x001fc80003f24270 */
[----:B------:R-:W-:-:S05]  /*46b0*/  SEL R7, RZ, 0x2, !P1 ;  /* 0x00000002ff077807 */ /* 0x000fca0004800000 */
[C---:B------:R-:W-:Y:S02]  /*46c0*/  IMAD.IADD R9, R7.reuse, 0x1, R8 ;  /* 0x0000000107097824 */ /* 0x040fe400078e0208 */
[----:B------:R-:W-:Y:S01]  /*46d0*/  IMAD.IADD R11, R7, 0x1, R10 ;  /* 0x00000001070b7824 */ /* 0x000fe200078e020a */
[----:B------:R-:W-:Y:S02]  /*46e0*/  WARPGROUP.DEPBAR.LE gsb0, 0x0 ;  /* 0x00008000000079c5 */ /* 0x000fe40000010000 */
[----:B------:R-:W-:-:S06]  /*46f0*/  WARPGROUP.ARRIVE ;  /* 0x00000000000079c5 */ /* 0x000fcc0000000000 */
[----:B------:R-:W-:Y:S01]  /*4700*/  HGMMA.64x64x16.F32 R24, gdesc[UR24], R24, gsb0 ;  /* 0x00e00000181879f0 */ /* 0x000fe20008000818 */
[----:B------:R-:W-:Y:S01]  /*4710*/  R2UR UR24, R9 ;  /* 0x00000000091872ca */ /* 0x000fe200000e0000 */
[----:B------:R-:W-:Y:S01]  /*4720*/  UMOV UR25, 0x40000040 ;  /* 0x4000004000197882 */ /* 0x000fe20000000000 */
[----:B------:R-:W-:Y:S01]  /*4730*/  R2UR UR26, R11 ;  /* 0x000000000b1a72ca */ /* 0x000fe200000e0000 */
[----:B------:R-:W-:Y:S01]  /*4740*/  UMOV UR27, 0x40000040 ;  /* 0x40000040001b7882 */ /* 0x000fe20000000000 */
[----:B------:R-:W-:-:S05]  /*4750*/  IMAD.MOV.U32 R11, RZ, RZ, 0x4 ;  /* 0x00000004ff0b7424 */ /* 0x000fca00078e00ff */
[C---:B------:R-:W-:Y:S02]  /*4760*/  SEL R9, R11.reuse, 0x2, P1 ;  /* 0x000000020b097807 */ /* 0x040fe40000800000 */
[----:B------:R-:W-:-:S03]  /*4770*/  SEL R11, R11, 0x6, !P1 ;  /* 0x000000060b0b7807 */ /* 0x000fc60004800000 */
[--C-:B------:R-:W-:Y:S02]  /*4780*/  IMAD.IADD R12, R8, 0x1, R9.reuse ;  /* 0x00000001080c7824 */ /* 0x100fe400078e0209 */
[----:B------:R-:W-:Y:S02]  /*4790*/  IMAD.IADD R13, R10, 0x1, R9 ;  /* 0x000000010a0d7824 */ /* 0x000fe400078e0209 */
[--C-:B------:R-:W-:Y:S02]  /*47a0*/  IMAD.IADD R8, R8, 0x1, R11.reuse ;  /* 0x0000000108087824 */ /* 0x100fe400078e020b */
        /* <DEDUP_REMOVED lines=8> */
[----:B------:R-:W-:Y:S02]  /*4830*/  WARPGROUP.DEPBAR.LE gsb0, 0x0 ;  /* 0x00008000000079c5 */ /* 0x000fe40000010000 */
[----:B------:R-:W-:-:S09]  /*4840*/  WARPGROUP.ARRIVE ;  /* 0x00000000000079c5 */ /* 0x000fd20000000000 */
[----:B------:R-:W-:Y:S01]  /*4850*/  HGMMA.64x64x16.F32 R24, gdesc[UR24], R24, gsb0 ;  /* 0x00e00000181879f0 */ /* 0x000fe20008000818 */
[----:B------:R-:W-:Y:S01]  /*4860*/  R2UR UR24, R8 ;  /* 0x00000000081872ca */ /* 0x000fe200000e0000 */
[----:B------:R-:W-:Y:S01]  /*4870*/  UMOV UR25, 0x40000040 ;  /* 0x4000004000197882 */ /* 0x000fe20000000000 */
[----:B------:R-:W-:Y:S01]  /*4880*/  R2UR UR26, R10 ;  /* 0x000000000a1a72ca */ /* 0x000fe200000e0000 */
[----:B------:R-:W-:Y:S01]  /*4890*/  UMOV UR27, 0x40000040 ;  /* 0x40000040001b7882 */ /* 0x000fe20000000000 */
[----:B------:R-:W-:Y:S02]  /*48a0*/  IMAD.MOV.U32 R8, RZ, RZ, 0x28 ;  /* 0x00000028ff087424 */ /* 0x000fe400078e00ff */
[----:B------:R-:W-:-:S03]  /*48b0*/  IMAD.MOV.U32 R10, RZ, RZ, 0xa00 ;  /* 0x00000a00ff0a7424 */ /* 0x000fc600078e00ff */
[----:B------:R-:W-:Y:S02]  /*48c0*/  SEL R8, R8, 0x26, P1 ;  /* 0x0000002608087807 */ /* 0x000fe40000800000 */
[----:B------:R-:W-:Y:S02]  /*48d0*/  SEL R10, R10, 0x980, P1 ;  /* 0x000009800a0a7807 */ /* 0x000fe40000800000 */
[----:B------:R-:W-:Y:S02]  /*48e0*/  LOP3.LUT R13, R8, 0x6, RZ, 0xc0, !PT ;  /* 0x00000006080d7812 */ /* 0x000fe400078ec0ff */
[----:B------:R-:W-:-:S04]  /*48f0*/  LOP3.LUT R10, R10, 0xa00, RZ, 0xc0, !PT ;  /* 0x00000a000a0a7812 */ /* 0x000fc800078ec0ff */
[CC--:B------:R-:W-:Y:S02]  /*4900*/  IADD3 R8, R13.reuse, R10.reuse, R4 ;  /* 0x0000000a0d087210 */ /* 0x0c0fe40007ffe004 */
[----:B------:R-:W-:Y:S01]  /*4910*/  IADD3 R10, R13, R10, R6 ;  /* 0x0000000a0d0a7210 */ /* 0x000fe20007ffe006 */
        /* <DEDUP_REMOVED lines=8> */
[----:B------:R-:W-:Y:S02]  /*49a0*/  VIADD R10, R6, 0xa00 ;  /* 0x00000a00060a7836 */ /* 0x000fe40000000000 */
[C---:B------:R-:W-:Y:S02]  /*49b0*/  IMAD.IADD R12, R7.reuse, 0x1, R8 ;  /* 0x00000001070c7824 */ /* 0x040fe400078e0208 */
[----:B------:R-:W-:Y:S01]  /*49c0*/  IMAD.IADD R13, R7, 0x1, R10 ;  /* 0x00000001070d7824 */ /* 0x000fe200078e020a */
[----:B------:R-:W-:-:S02]  /*49d0*/  WARPGROUP.DEPBAR.LE gsb0, 0x0 ;  /* 0x00008000000079c5 */ /* 0x000fc40000010000 */
[----:B------:R-:W-:-:S06]  /*49e0*/  WARPGROUP.ARRIVE ;  /* 0x00000000000079c5 */ /* 0x000fcc0000000000 */
[----:B------:R-:W-:Y:S01]  /*49f0*/  HGMMA.64x64x16.F32 R24, gdesc[UR24], R24, gsb0 ;  /* 0x00e00000181879f0 */ /* 0x000fe20008000818 */
[----:B------:R-:W-:Y:S01]  /*4a00*/  R2UR UR24, R12 ;  /* 0x000000000c1872ca */ /* 0x000fe200000e0000 */
[----:B------:R-:W-:Y:S01]  /*4a10*/  UMOV UR25, 0x40000040 ;  /* 0x4000004000197882 */ /* 0x000fe20000000000 */
[----:B------:R-:W-:Y:S01]  /*4a20*/  R2UR UR26, R13 ;  /* 0x000000000d1a72ca */ /* 0x000fe200000e0000 */
[----:B------:R-:W-:Y:S01]  /*4a30*/  UMOV UR27, 0x40000040 ;  /* 0x40000040001b7882 */ /* 0x000fe20000000000 */
[C---:B------:R-:W-:Y:S02]  /*4a40*/  IMAD.IADD R12, R9.reuse, 0x1, R8 ;  /* 0x00000001090c7824 */ /* 0x040fe400078e0208 */
[----:B------:R-:W-:Y:S02]  /*4a50*/  IMAD.IADD R13, R9, 0x1, R10 ;  /* 0x00000001090d7824 */ /* 0x000fe400078e020a */
        /* <DEDUP_REMOVED lines=68> */
[----:B------:R-:W-:Y:S01]  /*4ea0*/  IMAD.MOV.U32 R13, RZ, RZ, -0x40 ;  /* 0xffffffc0ff0d7424 */ /* 0x000fe200078e00ff */
        /* <DEDUP_REMOVED lines=21> */
[----:B------:R-:W-:-:S02]  /*5000*/  IMAD.IADD R10, R11, 0x1, R10 ;  /* 0x000000010b0a7824 */ /* 0x000fc400078e020a */
[----:B------:R-:W0:Y:S01]  /*5010*/  LDC R11, c[0x0][0x288] ;  /* 0x0000a200ff0b7b82 */ /* 0x000e220000000800 */
[----:B------:R-:W-:Y:S02]  /*5020*/  WARPGROUP.DEPBAR.LE gsb0, 0x0 ;  /* 0x00008000000079c5 */ /* 0x000fe40000010000 */
[----:B------:R-:W-:-:S06]  /*5030*/  WARPGROUP.ARRIVE ;  /* 0x00000000000079c5 */ /* 0x000fcc0000000000 */
[----:B------:R-:W-:Y:S01]  /*5040*/  HGMMA.64x64x16.F32 R24, gdesc[UR24], R24, gsb0 ;  /* 0x00e00000181879f0 */ /* 0x000fe20008000818 */
[----:B------:R-:W-:Y:S01]  /*5050*/  R2UR UR24, R7 ;  /* 0x00000000071872ca */ /* 0x000fe200000e0000 */
[----:B------:R-:W-:Y:S01]  /*5060*/  UMOV UR25, 0x40000040 ;  /* 0x4000004000197882 */ /* 0x000fe20000000000 */
[----:B------:R-:W-:Y:S01]  /*5070*/  R2UR UR26, R9 ;  /* 0x00000000091a72ca */ /* 0x000fe200000e0000 */
[----:B------:R-:W-:Y:S01]  /*5080*/  UMOV UR27, 0x40000040 ;  /* 0x40000040001b7882 */ /* 0x000fe20000000000 */
[----:B------:R-:W-:-:S04]  /*5090*/  SEL R7, R21, 0x3e, P1 ;  /* 0x0000003e15077807 */ /* 0x000fc80000800000 */
[----:B------:R-:W-:Y:S01]  /*50a0*/  LOP3.LUT R7, R7, 0x6, RZ, 0xc0, !PT ;  /* 0x0000000607077812 */ /* 0x000fe200078ec0ff */
        /* <DEDUP_REMOVED lines=8> */
[----:B------:R-:W-:Y:S02]  /*5130*/  SEL R8, R8, 0xf80, P1 ;  /* 0x00000f8008087807 */ /* 0x000fe40000800000 */
[----:B------:R-:W-:Y:S02]  /*5140*/  PLOP3.LUT P1, PT, PT, PT, UP1, 0x80, 0x0 ;  /* 0x000000000000781c */ /* 0x000fe40003f2f018 */
[----:B------:R-:W-:-:S04]  /*5150*/  LOP3.LUT R8, R8, 0x1e00, RZ, 0xc0, !PT ;  /* 0x00001e0008087812 */ /* 0x000fc800078ec0ff */
[CC--:B------:R-:W-:Y:S02]  /*5160*/  IADD3 R9, R7.reuse, R8.reuse, R4 ;  /* 0x0000000807097210 */ /* 0x0c0fe40007ffe004 */
[----:B------:R-:W-:Y:S01]  /*5170*/  IADD3 R6, R7, R8, R6 ;  /* 0x0000000807067210 */ /* 0x000fe20007ffe006 */
[----:B------:R-:W-:Y:S02]  /*5180*/  VIADD R7, R190, UR41 ;  /* 0x00000029be077c36 */ /* 0x000fe40008000000 */
[----:B------:R-:W-:Y:S01]  /*5190*/  IMAD R8, R168, R13, 0x41 ;  /* 0x00000041a8087424 */ /* 0x000fe200078e020d */
[----:B------:R-:W-:Y:S02]  /*51a0*/  WARPGROUP.DEPBAR.LE gsb0, 0x0 ;  /* 0x00008000000079c5 */ /* 0x000fe40000010000 */
[----:B------:R-:W-:-:S06]  /*51b0*/  WARPGROUP.ARRIVE ;  /* 0x00000000000079c5 */ /* 0x000fcc0000000000 */
[----:B------:R-:W-:Y:S01]  /*51c0*/  HGMMA.64x64x16.F32 R24, gdesc[UR24], R24, gsb0 ;  /* 0x00e00000181879f0 */ /* 0x000fe20008000818 */
[----:B------:R-:W-:Y:S01]  /*51d0*/  R2UR UR24, R9 ;  /* 0x00000000091872ca */ /* 0x000fe200000e0000 */
[----:B------:R-:W-:Y:S01]  /*51e0*/  UMOV UR25, 0x40000040 ;  /* 0x4000004000197882 */ /* 0x000fe20000000000 */
[----:B------:R-:W-:Y:S01]  /*51f0*/  R2UR UR26, R6 ;  /* 0x00000000061a72ca */ /* 0x000fe200000e0000 */
[----:B------:R-:W-:Y:S01]  /*5200*/  UMOV UR27, 0x40000040 ;  /* 0x40000040001b7882 */ /* 0x000fe20000000000 */
[----:B------:R-:W-:Y:S01]  /*5210*/  @P1 IMAD.HI.U32 R6, R7, UR7, RZ ;  /* 0x0000000707061c27 */ /* 0x000fe2000f8e00ff */
[----:B------:R-:W1:Y:S01]  /*5220*/  LDC R9, c[0x0][0x2f0] ;  /* 0x0000bc00ff097b82 */ /* 0x000e620000000800 */
[----:B------:R-:W-:-:S03]  /*5230*/  @UP1 ULDC UR7, c[0x0][0x450] ;  /* 0x0001140000071ab9 */ /* 0x000fc60000000800 */
[----:B------:R-:W-:Y:S01]  /*5240*/  @P1 SHF.R.U32.HI R7, RZ, UR7, R6 ;  /* 0x00000007ff071c19 */ /* 0x000fe20008011606 */
[C---:B------:R-:W-:Y:S01]  /*5250*/  IMAD R6, R168.reuse, -0x40, R21 ;  /* 0xffffffc0a8067824 */ /* 0x040fe200078e0215 */
[----:B------:R-:W-:Y:S01]  /*5260*/  UMOV UR7, UR41 ;  /* 0x0000002900077c82 */ /* 0x000fe20008000000 */
[----:B------:R-:W-:Y:S02]  /*5270*/  VIADD R168, R168, 0xfffffffe ;  /* 0xfffffffea8a87836 */ /* 0x000fe40000000000 */
[----:B------:R-:W2:Y:S03]  /*5280*/  SHFL.IDX PT, R10, R7, RZ, 0x1c1f ;  /* 0x001c1fff070a7589 */ /* 0x000ea600000e0000 */
[----:B------:R-:W-:Y:S01]  /*5290*/  R2UR UR31, R168 ;  /* 0x00000000a81f72ca */ /* 0x000fe200000e0000 */
[----:B------:R-:W3:Y:S01]  /*52a0*/  SHFL.IDX PT, R7, R7, 0x1, 0x1c1f ;  /* 0x003c1f0007077f89 */ /* 0x000ee200000e0000 */
[----:B-1----:R-:W-:-:S02]  /*52b0*/  IMAD R13, R188, R9, R6 ;  /* 0x00000009bc0d7224 */ /* 0x002fc400078e0206 */
[CC--:B------:R-:W-:Y:S02]  /*52c0*/  IMAD R8, R188.reuse, R9.reuse, R8 ;  /* 0x00000009bc087224 */ /* 0x0c0fe400078e0208 */
[--C-:B------:R-:W-:Y:S02]  /*52d0*/  IMAD.IADD R6, R13, 0x1, -R18.reuse ;  /* 0x000000010d067824 */ /* 0x100fe400078e0a12 */
[----:B0-----:R-:W-:Y:S01]  /*52e0*/  IMAD R9, R188, R9, -R11 ;  /* 0x00000009bc097224 */ /* 0x001fe200078e0a0b */
[----:B------:R-:W-:-:S04]  /*52f0*/  IADD3 R13, R8, -R11, -R18 ;  /* 0x8000000b080d7210 */ /* 0x000fc80007ffe812 */
[-CC-:B--2---:R-:W-:Y:S02]  /*5300*/  VIADDMNMX R10, R10, R13.reuse, R6.reuse, PT ;  /* 0x0000000d0a0a7246 */ /* 0x184fe40003800106 */
[----:B---3--:R-:W-:Y:S02]  /*5310*/  VIADDMNMX R13, R7, R13, R6, PT ;  /* 0x0000000d070d7246 */ /* 0x008fe40003800106 */
[C---:B------:R-:W-:Y:S02]  /*5320*/  ISETP.GT.AND P2, PT, R10.reuse, RZ, PT ;  /* 0x000000ff0a00720c */ /* 0x040fe40003f44270 */
[C---:B------:R-:W-:Y:S02]  /*5330*/  ISETP.GT.AND P3, PT, R10.reuse, 0x1, PT ;  /* 0x000000010a00780c */ /* 0x040fe40003f64270 */
[----:B------:R-:W-:Y:S02]  /*5340*/  ISETP.GT.AND P4, PT, R10, 0x8, PT ;  /* 0x000000080a00780c */ /* 0x000fe40003f84270 */
[----:B------:R-:W-:-:S02]  /*5350*/  ISETP.GT.AND P5, PT, R13, 0x28, PT ;  /* 0x000000280d00780c */ /* 0x000fc40003fa4270 */
[----:B------:R-:W-:Y:S01]  /*5360*/  R2UR UR14, R9 ;  /* 0x00000000090e72ca */ /* 0x000fe200000e0000 */
        /* <DEDUP_REMOVED lines=28> */
[----:B------:R-:W-:Y:S01]  /*5530*/  ISETP.GT.AND P3, PT, R10, 0x10, PT ;  /* 0x000000100a00780c */ /* 0x000fe20003f64270 */
[----:B------:R-:W-:Y:S01]  /*5540*/  FMUL.FTZ R34, R34, UR6 ;  /* 0x0000000622227c20 */ /* 0x000fe20008410000 */
[----:B------:R-:W-:Y:S01]  /*5550*/  FMUL.FTZ R35, R35, UR6 ;  /* 0x0000000623237c20 */ /* 0x000fe20008410000 */
[----:B------:R-:W-:Y:S01]  /*5560*/  FMUL.FTZ R38, R38, UR6 ;  /* 0x0000000626267c20 */ /* 0x000fe20008410000 */
[----:B------:R-:W-:Y:S01]  /*5570*/  FMUL.FTZ R39, R39, UR6 ;  /* 0x0000000627277c20 */ /* 0x000fe20008410000 */
[----:B------:R-:W0:Y:S01]  /*5580*/  MUFU.TANH R14, R29 ;  /* 0x0000001d000e7308 */ /* 0x000e220000002400 */
[----:B-1----:R-:W-:Y:S01]  /*5590*/  FSEL R8, R24, -INF , P2 ;  /* 0xff80000018087808 */ /* 0x002fe20001000000 */
[----:B------:R-:W-:Y:S01]  /*55a0*/  FMUL.FTZ R42, R42, UR6 ;  /* 0x000000062a2a7c20 */ /* 0x000fe20008410000 */
[----:B------:R-:W-:Y:S01]  /*55b0*/  ISETP.GT.AND P2, PT, R10, 0x9, PT ;  /* 0x000000090a00780c */ /* 0x000fe20003f44270 */
[----:B------:R-:W-:Y:S01]  /*55c0*/  FMUL.FTZ R43, R43, UR6 ;  /* 0x000000062b2b7c20 */ /* 0x000fe20008410000 */
[----:B------:R-:W-:Y:S01]  /*55d0*/  FMNMX.FTZ R21, R8, R15, !PT ;  /* 0x0000000f08157209 */ /* 0x000fe20007810000 */
[----:B------:R-:W-:Y:S01]  /*55e0*/  FMUL.FTZ R46, R46, UR6 ;  /* 0x000000062e2e7c20 */ /* 0x000fe20008410000 */
[----:B------:R-:W-:Y:S01]  /*55f0*/  FMUL.FTZ R47, R47, UR6 ;  /* 0x000000062f2f7c20 */ /* 0x000fe20008410000 */
[----:B------:R-:W1:Y:S01]  /*5600*/  MUFU.TANH R20, R32 ;  /* 0x0000002000147308 */ /* 0x000e620000002400 */
[----:B--2---:R-:W-:Y:S01]  /*5610*/  FSEL R12, R12, -INF , P4 ;  /* 0xff8000000c0c7808 */ /* 0x004fe20002000000 */
[----:B------:R-:W-:Y:S01]  /*5620*/  FMUL.FTZ R50, R50, UR6 ;  /* 0x0000000632327c20 */ /* 0x000fe20008410000 */
[----:B------:R-:W-:Y:S01]  /*5630*/  ISETP.GT.AND P4, PT, R13, 0x8, PT ;  /* 0x000000080d00780c */ /* 0x000fe20003f84270 */
[----:B------:R-:W-:Y:S01]  /*5640*/  FMUL.FTZ R51, R51, UR6 ;  /* 0x0000000633337c20 */ /* 0x000fe20008410000 */
[----:B------:R-:W-:Y:S01]  /*5650*/  FMNMX.FTZ R21, R12, R21, !PT ;  /* 0x000000150c157209 */ /* 0x000fe20007810000 */
[----:B------:R-:W-:Y:S01]  /*5660*/  FMUL.FTZ R54, R54, UR6 ;  /* 0x0000000636367c20 */ /* 0x000fe20008410000 */
[----:B------:R-:W-:Y:S01]  /*5670*/  FMUL.FTZ R55, R55, UR6 ;  /* 0x0000000637377c20 */ /* 0x000fe20008410000 */
[----:B------:R-:W2:Y:S01]  /*5680*/  MUFU.TANH R33, R33 ;  /* 0x0000002100217308 */ /* 0x000ea20000002400 */
[----:B0-----:R-:W-:Y:S01]  /*5690*/  FSEL R14, R14, -INF , P2 ;  /* 0xff8000000e0e7808 */ /* 0x001fe20001000000 */
[----:B------:R-:W-:Y:S01]  /*56a0*/  ULDC UR6, c[0x0][0xa80] ;  /* 0x0002a00000067ab9 */ /* 0x000fe20000000800 */
[----:B------:R-:W-:-:S02]  /*56b0*/  ISETP.GT.AND P2, PT, R10, 0x11, PT ;  /* 0x000000110a00780c */ /* 0x000fc40003f44270 */
[----:B------:R-:W-:-:S03]  /*56c0*/  FMNMX.FTZ R25, R14, R21, !PT ;  /* 0x000000150e197209 */ /* 0x000fc60007810000 */
[----:B------:R-:W0:Y:S01]  /*56d0*/  MUFU.TANH R36, R36 ;  /* 0x0000002400247308 */ /* 0x000e220000002400 */
[----:B-1----:R-:W-:Y:S02]  /*56e0*/  FSEL R20, R20, -INF , P3 ;  /* 0xff80000014147808 */ /* 0x002fe40001800000 */
[----:B------:R-:W-:Y:S02]  /*56f0*/  ISETP.GT.AND P3, PT, R10, 0x18, PT ;  /* 0x000000180a00780c */ /* 0x000fe40003f64270 */
[----:B------:R-:W-:-:S03]  /*5700*/  FMNMX.FTZ R28, R20, R25, !PT ;  /* 0x00000019141c7209 */ /* 0x000fc60007810000 */
[----:B------:R-:W1:Y:S01]  /*5710*/  MUFU.TANH R37, R37 ;  /* 0x0000002500257308 */ /* 0x000e620000002400 */
[----:B--2---:R-:W-:Y:S02]  /*5720*/  FSEL R21, R33, -INF , P2 ;  /* 0xff80000021157808 */ /* 0x004fe40001000000 */
[----:B------:R-:W-:Y:S02]  /*5730*/  ISETP.GT.AND P2, PT, R10, 0x19, PT ;  /* 0x000000190a00780c */ /* 0x000fe40003f44270 */
[----:B------:R-:W-:-:S03]  /*5740*/  FMNMX.FTZ R29, R21, R28, !PT ;  /* 0x0000001c151d7209 */ /* 0x000fc60007810000 */
[----:B------:R-:W2:Y:S01]  /*5750*/  MUFU.TANH R40, R40 ;  /* 0x0000002800287308 */ /* 0x000ea20000002400 */
[----:B0-----:R-:W-:Y:S02]  /*5760*/  FSEL R24, R36, -INF , P3 ;  /* 0xff80000024187808 */ /* 0x001fe40001800000 */
[----:B------:R-:W-:Y:S02]  /*5770*/  ISETP.GT.AND P3, PT, R10, 0x20, PT ;  /* 0x000000200a00780c */ /* 0x000fe40003f64270 */
        /* <DEDUP_REMOVED lines=35> */
[----:B------:R-:W-:Y:S02]  /*59b0*/  ISETP.GT.AND P2, PT, R13, RZ, PT ;  /* 0x000000ff0d00720c */ /* 0x000fe40003f44270 */
[----:B------:R-:W-:-:S03]  /*59c0*/  FMNMX.FTZ R10, R41, R10, !PT ;  /* 0x0000000a290a7209 */ /* 0x000fc60007810000 */
[----:B------:R-:W0:Y:S01]  /*59d0*/  MUFU.TANH R30, R30 ;  /* 0x0000001e001e7308 */ /* 0x000e220000002400 */
[----:B-1----:R-:W-:Y:S01]  /*59e0*/  FSEL R26, R26, -INF , P2 ;  /* 0xff8000001a1a7808 */ /* 0x002fe20001000000 */
[----:B------:R-:W1:Y:S01]  /*59f0*/  SHFL.BFLY PT, R45, R10, 0x2, 0x1f ;  /* 0x0c401f000a2d7f89 */ /* 0x000e6200000e0000 */
[----:B------:R-:W-:-:S05]  /*5a00*/  ISETP.GT.AND P2, PT, R13, 0x9, PT ;  /* 0x000000090d00780c */ /* 0x000fca0003f44270 */
[----:B------:R-:W3:Y:S01]  /*5a10*/  MUFU.TANH R31, R31 ;  /* 0x0000001f001f7308 */ /* 0x000ee20000002400 */
[----:B--2---:R-:W-:Y:S02]  /*5a20*/  FSEL R27, R27, -INF , P3 ;  /* 0xff8000001b1b7808 */ /* 0x004fe40001800000 */
[----:B------:R-:W-:-:S05]  /*5a30*/  ISETP.GT.AND P3, PT, R13, 0x10, PT ;  /* 0x000000100d00780c */ /* 0x000fca0003f64270 */
[----:B------:R-:W2:Y:S01]  /*5a40*/  MUFU.TANH R34, R34 ;  /* 0x0000002200227308 */ /* 0x000ea20000002400 */
[----:B0-----:R-:W-:Y:S02]  /*5a50*/  FSEL R30, R30, -INF , P4 ;  /* 0xff8000001e1e7808 */ /* 0x001fe40002000000 */
[----:B------:R-:W-:-:S05]  /*5a60*/  ISETP.GT.AND P4, PT, R13, 0x19, PT ;  /* 0x000000190d00780c */ /* 0x000fca0003f84270 */
[----:B------:R0:W4:Y:S01]  /*5a70*/  MUFU.TANH R44, R35 ;  /* 0x00000023002c7308 */ /* 0x0001220000002400 */
[----:B---3--:R-:W-:Y:S02]  /*5a80*/  FSEL R31, R31, -INF , P2 ;  /* 0xff8000001f1f7808 */ /* 0x008fe40001000000 */
[----:B-1----:R-:W-:Y:S02]  /*5a90*/  FMNMX.FTZ R45, R10, R45, !PT ;  /* 0x0000002d0a2d7209 */ /* 0x002fe40007810000 */
[----:B------:R-:W-:-:S03]  /*5aa0*/  ISETP.GT.AND P2, PT, R13, 0x11, PT ;  /* 0x000000110d00780c */ /* 0x000fc60003f44270 */
[----:B------:R-:W1:Y:S01]  /*5ab0*/  MUFU.TANH R38, R38 ;  /* 0x0000002600267308 */ /* 0x000e620000002400 */
[----:B------:R-:W3:Y:S01]  /*5ac0*/  SHFL.BFLY PT, R10, R45, 0x1, 0x1f ;  /* 0x0c201f002d0a7f89 */ /* 0x000ee200000e0000 */
[----:B0-----:R-:W-:Y:S02]  /*5ad0*/  FMNMX.FTZ R35, R26, R27, !PT ;  /* 0x0000001b1a237209 */ /* 0x001fe40007810000 */
[----:B--2---:R-:W-:Y:S02]  /*5ae0*/  FSEL R34, R34, -INF , P3 ;  /* 0xff80000022227808 */ /* 0x004fe40001800000 */
[----:B------:R-:W-:Y:S02]  /*5af0*/  FMNMX.FTZ R6, R30, R35, !PT ;  /* 0x000000231e067209 */ /* 0x000fe40007810000 */
[----:B------:R0:W2:Y:S01]  /*5b00*/  MUFU.TANH R48, R39 ;  /* 0x0000002700307308 */ /* 0x0000a20000002400 */
[----:B------:R-:W-:Y:S02]  /*5b10*/  ISETP.GT.AND P3, PT, R13, 0x18, PT ;  /* 0x000000180d00780c */ /* 0x000fe40003f64270 */
[----:B----4-:R-:W-:-:S02]  /*5b20*/  FSEL R35, R44, -INF , P2 ;  /* 0xff8000002c237808 */ /* 0x010fc40001000000 */
[----:B------:R-:W-:-:S03]  /*5b30*/  ISETP.GT.AND P2, PT, R13, 0x20, PT ;  /* 0x000000200d00780c */ /* 0x000fc60003f44270 */
[----:B------:R-:W4:Y:S01]  /*5b40*/  MUFU.TANH R42, R42 ;  /* 0x0000002a002a7308 */ /* 0x000f220000002400 */
[----:B0-----:R-:W-:Y:S02]  /*5b50*/  FMNMX.FTZ R39, R31, R6, !PT ;  /* 0x000000061f277209 */ /* 0x001fe40007810000 */
[----:B-1----:R-:W-:Y:S02]  /*5b60*/  FSEL R38, R38, -INF , P3 ;  /* 0xff80000026267808 */ /* 0x002fe40001800000 */
[----:B------:R-:W-:Y:S02]  /*5b70*/  FMNMX.FTZ R6, R34, R39, !PT ;  /* 0x0000002722067209 */ /* 0x000fe40007810000 */
[----:B------:R-:W-:Y:S01]  /*5b80*/  ISETP.GT.AND P3, PT, R13, 0x21, PT ;  /* 0x000000210d00780c */ /* 0x000fe20003f64270 */
[----:B------:R0:W1:Y:S01]  /*5b90*/  MUFU.TANH R49, R43 ;  /* 0x0000002b00317308 */ /* 0x0000620000002400 */
[----:B--2---:R-:W-:Y:S02]  /*5ba0*/  FSEL R39, R48, -INF , P4 ;  /* 0xff80000030277808 */ /* 0x004fe40002000000 */
[----:B---3--:R-:W-:-:S02]  /*5bb0*/  FMNMX.FTZ R7, R45, R10, !PT ;  /* 0x0000000a2d077209 */ /* 0x008fc40007810000 */
[----:B------:R-:W-:-:S03]  /*5bc0*/  ISETP.GT.AND P4, PT, R13, 0x29, PT ;  /* 0x000000290d00780c */ /* 0x000fc60003f84270 */
[----:B------:R-:W2:Y:S01]  /*5bd0*/  MUFU.TANH R46, R46 ;  /* 0x0000002e002e7308 */ /* 0x000ea20000002400 */
[----:B0-----:R-:W-:Y:S01]  /*5be0*/  FMNMX.FTZ R43, R35, R6, !PT ;  /* 0x00000006232b7209 */ /* 0x001fe20007810000 */
[----:B------:R-:W-:Y:S01]  /*5bf0*/  FMUL.FTZ R10, R7, UR6 ;  /* 0x00000006070a7c20 */ /* 0x000fe20008410000 */
[----:B----4-:R-:W-:Y:S02]  /*5c00*/  FSEL R42, R42, -INF , P2 ;  /* 0xff8000002a2a7808 */ /* 0x010fe40001000000 */
[----:B------:R-:W-:Y:S02]  /*5c10*/  FMNMX.FTZ R6, R38, R43, !PT ;  /* 0x0000002b26067209 */ /* 0x000fe40007810000 */
[----:B------:R-:W-:Y:S01]  /*5c20*/  ISETP.GT.AND P2, PT, R13, 0x30, PT ;  /* 0x000000300d00780c */ /* 0x000fe20003f44270 */
[----:B------:R0:W3:Y:S01]  /*5c30*/  MUFU.TANH R52, R47 ;  /* 0x0000002f00347308 */ /* 0x0000e20000002400 */
[----:B------:R-:W-:Y:S02]  /*5c40*/  FMNMX.FTZ R45, R39, R6, !PT ;  /* 0x00000006272d7209 */ /* 0x000fe40007810000 */
[----:B-1----:R-:W-:-:S02]  /*5c50*/  FSEL R43, R49, -INF , P3 ;  /* 0xff800000312b7808 */ /* 0x002fc40001800000 */
[----:B------:R-:W-:Y:S02]  /*5c60*/  FMNMX.FTZ R6, R42, R45, !PT ;  /* 0x0000002d2a067209 */ /* 0x000fe40007810000 */
[----:B------:R-:W-:Y:S01]  /*5c70*/  FSETP.NEU.FTZ.AND P3, PT, R7, -INF , PT ;  /* 0xff8000000700780b */ /* 0x000fe20003f7d000 */
[----:B------:R-:W1:Y:S01]  /*5c80*/  MUFU.TANH R50, R50 ;  /* 0x0000003200327308 */ /* 0x000e620000002400 */
[----:B--2---:R-:W-:Y:S02]  /*5c90*/  FSEL R44, R46, -INF , P5 ;  /* 0xff8000002e2c7808 */ /* 0x004fe40002800000 */
[----:B0-----:R-:W-:Y:S02]  /*5ca0*/  FMNMX.FTZ R47, R43, R6, !PT ;  /* 0x000000062b2f7209 */ /* 0x001fe40007810000 */
[----:B------:R-:W-:Y:S02]  /*5cb0*/  FSEL R53, R10, RZ, P3 ;  /* 0x000000ff0a357208 */ /* 0x000fe40001800000 */
[----:B------:R-:W-:Y:S01]  /*5cc0*/  FMNMX.FTZ R6, R44, R47, !PT ;  /* 0x0000002f2c067209 */ /* 0x000fe20007810000 */
[----:B------:R-:W0:Y:S01]  /*5cd0*/  MUFU.TANH R51, R51 ;  /* 0x0000003300337308 */ /* 0x000e220000002400 */
[----:B---3--:R-:W-:Y:S01]  /*5ce0*/  FSEL R45, R52, -INF , P4 ;  /* 0xff800000342d7808 */ /* 0x008fe20002000000 */
[--C-:B------:R-:W-:Y:S01]  /*5cf0*/  FFMA.FTZ R10, R8, UR6, -R53.reuse ;  /* 0x00000006080a7c23 */ /* 0x100fe20008010835 */
[----:B------:R-:W-:Y:S01]  /*5d00*/  ISETP.GT.AND P3, PT, R13, 0x31, PT ;  /* 0x000000310d00780c */ /* 0x000fe20003f64270 */
[--C-:B------:R-:W-:Y:S01]  /*5d10*/  FFMA.FTZ R169, R25, UR6, -R53.reuse ;  /* 0x0000000619a97c23 */ /* 0x100fe20008010835 */
[----:B------:R-:W-:Y:S01]  /*5d20*/  FMNMX.FTZ R49, R45, R6, !PT ;  /* 0x000000062d317209 */ /* 0x000fe20007810000 */
[--C-:B------:R-:W-:Y:S01]  /*5d30*/  FFMA.FTZ R21, R21, UR6, -R53.reuse ;  /* 0x0000000615157c23 */ /* 0x100fe20008010835 */
[--C-:B------:R-:W-:Y:S01]  /*5d40*/  FFMA.FTZ R171, R29, UR6, -R53.reuse ;  /* 0x000000061dab7c23 */ /* 0x100fe20008010835 */
[----:B------:R-:W2:Y:S01]  /*5d50*/  MUFU.TANH R48, R54 ;  /* 0x0000003600307308 */ /* 0x000ea20000002400 */
[----:B-1----:R-:W-:Y:S01]  /*5d60*/  FSEL R46, R50, -INF , P2 ;  /* 0xff800000322e7808 */ /* 0x002fe20001000000 */
[--C-:B------:R-:W-:Y:S01]  /*5d70*/  FFMA.FTZ R50, R12, UR6, -R53.reuse ;  /* 0x000000060c327c23 */ /* 0x100fe20008010835 */
[----:B------:R-:W-:Y:S01]  /*5d80*/  ISETP.GT.AND P2, PT, R13, 0x38, PT ;  /* 0x000000380d00780c */ /* 0x000fe20003f44270 */
[--C-:B------:R-:W-:Y:S01]  /*5d90*/  FFMA.FTZ R12, R20, UR6, -R53.reuse ;  /* 0x00000006140c7c23 */ /* 0x100fe20008010835 */
[----:B------:R-:W-:Y:S01]  /*5da0*/  FMNMX.FTZ R8, R46, R49, !PT ;  /* 0x000000312e087209 */ /* 0x000fe20007810000 */
[--C-:B------:R-:W-:Y:S01]  /*5db0*/  FFMA.FTZ R20, R28, UR6, -R53.reuse ;  /* 0x000000061c147c23 */ /* 0x100fe20008010835 */
[--C-:B------:R-:W-:Y:S01]  /*5dc0*/  FFMA.FTZ R170, R32, UR6, -R53.reuse ;  /* 0x0000000620aa7c23 */ /* 0x100fe20008010835 */
[----:B------:R-:W1:Y:S01]  /*5dd0*/  MUFU.TANH R55, R55 ;  /* 0x0000003700377308 */ /* 0x000e620000002400 */
[----:B0-----:R-:W-:Y:S01]  /*5de0*/  FSEL R47, R51, -INF , P3 ;  /* 0xff800000332f7808 */ /* 0x001fe20001800000 */
[--C-:B------:R-:W-:Y:S01]  /*5df0*/  FFMA.FTZ R173, R33, UR6, -R53.reuse ;  /* 0x0000000621ad7c23 */ /* 0x100fe20008010835 */
[----:B------:R-:W-:Y:S01]  /*5e00*/  ISETP.GT.AND P3, PT, R13, 0x39, PT ;  /* 0x000000390d00780c */ /* 0x000fe20003f64270 */
[--C-:B------:R-:W-:Y:S01]  /*5e10*/  FFMA.FTZ R13, R15, UR6, -R53.reuse ;  /* 0x000000060f0d7c23 */ /* 0x100fe20008010835 */
[----:B------:R-:W-:Y:S01]  /*5e20*/  FMNMX.FTZ R15, R47, R8, !PT ;  /* 0x000000082f0f7209 */ /* 0x000fe20007810000 */
[--C-:B------:R-:W-:Y:S01]  /*5e30*/  FFMA.FTZ R172, R36, UR6, -R53.reuse ;  /* 0x0000000624ac7c23 */ /* 0x100fe20008010835 */
[--C-:B------:R-:W-:Y:S01]  /*5e40*/  FFMA.FTZ R175, R37, UR6, -R53.reuse ;  /* 0x0000000625af7c23 */ /* 0x100fe20008010835 */
[--C-:B------:R-:W-:Y:S01]  /*5e50*/  FFMA.FTZ R174, R40, UR6, -R53.reuse ;  /* 0x0000000628ae7c23 */ /* 0x100fe20008010835 */
[----:B--2---:R-:W-:Y:S01]  /*5e60*/  FSEL R48, R48, -INF , P2 ;  /* 0xff80000030307808 */ /* 0x004fe20001000000 */
[--C-:B------:R-:W-:Y:S01]  /*5e70*/  FFMA.FTZ R177, R41, UR6, -R53.reuse ;  /* 0x0000000629b17c23 */ /* 0x100fe20008010835 */
[----:B------:R-:W-:Y:S02]  /*5e80*/  MUFU.EX2 R6, R10 ;  /* 0x0000000a00067308 */ /* 0x000fe40000000800 */
[----:B------:R-:W-:Y:S01]  /*5e90*/  FMNMX.FTZ R8, R48, R15, !PT ;  /* 0x0000000f30087209 */ /* 0x000fe20007810000 */
[--C-:B------:R-:W-:Y:S01]  /*5ea0*/  FFMA.FTZ R15, R14, UR6, -R53.reuse ;  /* 0x000000060e0f7c23 */ /* 0x100fe20008010835 */
[----:B------:R-:W-:Y:S01]  /*5eb0*/  FFMA.FTZ R14, R24, UR6, -R53 ;  /* 0x00000006180e7c23 */ /* 0x000fe20008010835 */
[----:B-1----:R-:W-:-:S03]  /*5ec0*/  FSEL R49, R55, -INF , P3 ;  /* 0xff80000037317808 */ /* 0x002fc60001800000 */
[----:B------:R-:W0:Y:S01]  /*5ed0*/  MUFU.EX2 R13, R13 ;  /* 0x0000000d000d7308 */ /* 0x000e220000000800 */
[----:B------:R-:W-:-:S05]  /*5ee0*/  FMNMX.FTZ R8, R49, R8, !PT ;  /* 0x0000000831087209 */ /* 0x000fca0007810000 */
[----:B------:R-:W1:Y:S02]  /*5ef0*/  SHFL.BFLY PT, R51, R8, 0x2, 0x1f ;  /* 0x0c401f0008337f89 */ /* 0x000e6400000e0000 */
[----:B------:R-:W-:Y:S08]  /*5f00*/  MUFU.EX2 R10, R50 ;  /* 0x00000032000a7308 */ /* 0x000ff00000000800 */
[----:B------:R-:W2:Y:S01]  /*5f10*/  MUFU.EX2 R15, R15 ;  /* 0x0000000f000f7308 */ /* 0x000ea20000000800 */
[----:B0-----:R-:W-:Y:S01]  /*5f20*/  F2FP.F16.F32.PACK_AB R152, R13, R6 ;  /* 0x000000060d98723e */ /* 0x001fe200000000ff */
[----:B------:R-:W-:-:S06]  /*5f30*/  FADD.FTZ R13, R6, R13 ;  /* 0x0000000d060d7221 */ /* 0x000fcc0000010000 */
[----:B------:R-:W-:Y:S01]  /*5f40*/  MUFU.EX2 R12, R12 ;  /* 0x0000000c000c7308 */ /* 0x000fe20000000800 */
[----:B-1----:R-:W-:-:S07]  /*5f50*/  FMNMX.FTZ R51, R8, R51, !PT ;  /* 0x0000003308337209 */ /* 0x002fce0007810000 */
[----:B------:R-:W0:Y:S01]  /*5f60*/  MUFU.EX2 R21, R21 ;  /* 0x0000001500157308 */ /* 0x000e220000000800 */
[C---:B--2---:R-:W-:Y:S01]  /*5f70*/  F2FP.F16.F32.PACK_AB R154, R15.reuse, R10 ;  /* 0x0000000a0f9a723e */ /* 0x044fe200000000ff */
[----:B------:R-:W-:Y:S01]  /*5f80*/  FADD.FTZ R10, R10, R13 ;  /* 0x0000000d0a0a7221 */ /* 0x000fe20000010000 */
[----:B------:R-:W1:Y:S03]  /*5f90*/  SHFL.BFLY PT, R8, R51, 0x1, 0x1f ;  /* 0x0c201f0033087f89 */ /* 0x000e6600000e0000 */
[----:B------:R-:W-:Y:S02]  /*5fa0*/  FADD.FTZ R15, R15, R10 ;  /* 0x0000000a0f0f7221 */ /* 0x000fe40000010000 */
        /* <DEDUP_REMOVED lines=8> */
[----:B------:R-:W-:Y:S02]  /*6030*/  FMUL.FTZ R24, R8, UR6 ;  /* 0x0000000608187c20 */ /* 0x000fe40008410000 */
[----:B------:R-:W0:Y:S01]  /*6040*/  MUFU.EX2 R171, R171 ;  /* 0x000000ab00ab7308 */ /* 0x000e220000000800 */
[C---:B--2---:R-:W-:Y:S01]  /*6050*/  F2FP.F16.F32.PACK_AB R158, R169.reuse, R14 ;  /* 0x0000000ea99e723e */ /* 0x044fe200000000ff */
[----:B------:R-:W-:Y:S01]  /*6060*/  FADD.FTZ R14, R14, R21 ;  /* 0x000000150e0e7221 */ /* 0x000fe20000010000 */
[----:B------:R-:W-:Y:S02]  /*6070*/  FSEL R25, R24, RZ, P2 ;  /* 0x000000ff18197208 */ /* 0x000fe40001000000 */
[----:B------:R-:W-:Y:S01]  /*6080*/  ISETP.NE.AND P2, PT, R56, RZ, PT ;  /* 0x000000ff3800720c */ /* 0x000fe20003f45270 */
[----:B------:R-:W-:Y:S02]  /*6090*/  FADD.FTZ R169, R169, R14 ;  /* 0x0000000ea9a97221 */ /* 0x000fe40000010000 */
        /* <DEDUP_REMOVED lines=72> */
[----:B------:R-:W-:-:S06]  /*6520*/  FADD.FTZ R174, R174, R175 ;  /* 0x000000afaeae7221 */ /* 0x000fcc0000010000 */
[----:B------:R-:W0:Y:S08]  /*6530*/  MUFU.EX2 R202, R202 ;  /* 0x000000ca00ca7308 */ /* 0x000e300000000800 */
[----:B------:R-:W4:Y:S01]  /*6540*/  MUFU.EX2 R205, R205 ;  /* 0x000000cd00cd7308 */ /* 0x000f220000000800 */
[----:B--2---:R-:W-:Y:S01]  /*6550*/  F2FP.F16.F32.PACK_AB R165, R203, R200 ;  /* 0x000000c8cba5723e */ /* 0x004fe200000000ff */
[----:B------:R-:W-:-:S04]  /*6560*/  FADD.FTZ R200, R200, R201 ;  /* 0x000000c9c8c87221 */ /* 0x000fc80000010000 */
[----:B------:R-:W-:-:S04]  /*6570*/  FADD.FTZ R203, R203, R200 ;  /* 0x000000c8cbcb7221 */ /* 0x000fc80000010000 */
[----:B0-----:R-:W-:Y:S01]  /*6580*/  FADD.FTZ R6, R202, R203 ;  /* 0x000000cbca067221 */ /* 0x001fe20000010000 */
[----:B----4-:R-:W-:-:S03]  /*6590*/  F2FP.F16.F32.PACK_AB R167, R205, R202 ;  /* 0x000000cacda7723e */ /* 0x010fc600000000ff */
[----:B------:R-:W-:Y:S02]  /*65a0*/  FADD.FTZ R6, R205, R6 ;  /* 0x00000006cd067221 */ /* 0x000fe40000010000 */
[----:B------:R3:W-:Y:S01]  /*65b0*/  STSM.16.M88.4 [R187], R164 ;  /* 0x000000a4bb007844 */ /* 0x0007e20000000200 */
[----:B-1----:R-:W-:-:S06]  /*65c0*/  WARPGROUP.ARRIVE ;  /* 0x00000000000079c5 */ /* 0x002fcc0000000000 */
[----:B------:R-:W-:Y:S01]  /*65d0*/  HGMMA.64x256x16.F32 R24, R152, gdesc[UR8].tnspB, RZ, !UPT, gsb0 ;  /* 0x43e0000898187df0 */ /* 0x000fe2000c0008ff */
[----:B------:R-:W-:Y:S01]  /*65e0*/  R2UR UR10, R206 ;  /* 0x00000000ce0a72ca */ /* 0x000fe200000e0000 */
[----:B------:R-:W-:Y:S01]  /*65f0*/  UMOV UR11, 0x40000040 ;  /* 0x40000040000b7882 */ /* 0x000fe20000000000 */
[C---:B------:R-:W-:Y:S02]  /*6600*/  VIADD R206, R204.reuse, 0x100 ;  /* 0x00000100ccce7836 */ /* 0x040fe40000000000 */
[----:B------:R-:W-:Y:S01]  /*6610*/  VIADD R204, R204, 0x180 ;  /* 0x00000180cccc7836 */ /* 0x000fe20000000000 */
[----:B------:R-:W-:Y:S02]  /*6620*/  WARPGROUP.DEPBAR.LE gsb0, 0x0 ;  /* 0x00008000000079c5 */ /* 0x000fe40000010000 */
[----:B------:R-:W-:-:S15]  /*6630*/  WARPGROUP.ARRIVE ;  /* 0x00000000000079c5 */ /* 0x000fde0000000000 */
[----:B------:R-:W-:-:S05]  /*6640*/  NOP ;  /* 0x0000000000007918 */ /* 0x000fca0000000000 */
[----:B------:R-:W-:Y:S01]  /*6650*/  HGMMA.64x256x16.F32 R24, R156, gdesc[UR8].tnspB, R24, gsb0 ;  /* 0x43e000089c187df0 */ /* 0x000fe20008000818 */
[----:B------:R-:W-:Y:S01]  /*6660*/  R2UR UR10, R206 ;  /* 0x00000000ce0a72ca */ /* 0x000fe200000e0000 */
[----:B------:R-:W-:Y:S01]  /*6670*/  UMOV UR11, 0x40000040 ;  /* 0x40000040000b7882 */ /* 0x000fe20000000000 */
[----:B------:R-:W-:Y:S02]  /*6680*/  WARPGROUP.DEPBAR.LE gsb0, 0x0 ;  /* 0x00008000000079c5 */ /* 0x000fe40000010000 */
[----:B------:R-:W-:-:S15]  /*6690*/  WARPGROUP.ARRIVE ;  /* 0x00000000000079c5 */ /* 0x000fde0000000000 */
[----:B------:R-:W-:-:S08]  /*66a0*/  NOP ;  /* 0x0000000000007918 */ /* 0x000fd00000000000 */
[----:B------:R-:W-:Y:S01]  /*66b0*/  HGMMA.64x256x16.F32 R24, R160, gdesc[UR8].tnspB, R24, gsb0 ;  /* 0x43e00008a0187df0 */ /* 0x000fe20008000818 */
[----:B------:R-:W-:Y:S01]  /*66c0*/  R2UR UR10, R204 ;  /* 0x00000000cc0a72ca */ /* 0x000fe200000e0000 */
[----:B------:R-:W-:Y:S01]  /*66d0*/  UMOV UR11, 0x40000040 ;  /* 0x40000040000b7882 */ /* 0x000fe20000000000 */
[----:B------:R-:W-:Y:S02]  /*66e0*/  WARPGROUP.DEPBAR.LE gsb0, 0x0 ;  /* 0x00008000000079c5 */ /* 0x000fe40000010000 */
[----:B------:R-:W-:-:S15]  /*66f0*/  WARPGROUP.ARRIVE ;  /* 0x00000000000079c5 */ /* 0x000fde0000000000 */
[----:B------:R-:W-:-:S08]  /*6700*/  NOP ;  /* 0x0000000000007918 */ /* 0x000fd00000000000 */
        /* <DEDUP_REMOVED lines=24> */
[----:B------:R-:W-:Y:S01]  /*6890*/  IMAD.MOV.U32 R10, RZ, RZ, R8 ;  /* 0x000000ffff0a7224 */ /* 0x000fe200078e0008 */
[----:B------:R-:W-:Y:S01]  /*68a0*/  ULDC UR7, c[0x0][0x288] ;  /* 0x0000a20000077ab9 */ /* 0x000fe20000000800 */
[----:B------:R-:W-:Y:S01]  /*68b0*/  IMAD.MOV.U32 R11, RZ, RZ, R7 ;  /* 0x000000ffff0b7224 */ /* 0x000fe200078e0007 */
[----:B------:R-:W-:Y:S01]  /*68c0*/  ULDC UR28, c[0x0][0x2f0] ;  /* 0x0000bc00001c7ab9 */ /* 0x000fe20000000800 */
[----:B------:R-:W-:Y:S01]  /*68d0*/  IMAD.MOV.U32 R13, RZ, RZ, R2 ;  /* 0x000000ffff0d7224 */ /* 0x000fe200078e0002 */
[----:B------:R-:W-:Y:S01]  /*68e0*/  ULDC UR29, c[0x0][0xad0] ;  /* 0x0002b400001d7ab9 */ /* 0x000fe20000000800 */
[----:B------:R-:W-:-:S05]  /*68f0*/  ULDC UR6, c[0x0][0xa80] ;  /* 0x0002a00000067ab9 */ /* 0x000fca0000000800 */
.L_x_4400:
[----:B------:R-:W-:-:S05]  /*6900*/  VIADD R2, R13, 0x1 ;  /* 0x000000010d027836 */ /* 0x000fca0000000000 */
[----:B------:R-:W-:-:S04]  /*6910*/  ISETP.NE.AND P3, PT, R2, 0x2, PT ;  /* 0x000000020200780c */ /* 0x000fc80003f65270 */
[----:B------:R-:W-:Y:S02]  /*6920*/  SEL R7, RZ, 0x1, P3 ;  /* 0x00000001ff077807 */ /* 0x000fe40001800000 */
[----:B------:R-:W-:Y:S02]  /*6930*/  SEL R2, R2, RZ, P3 ;  /* 0x000000ff02027207 */ /* 0x000fe40001800000 */
[----:B------:R-:W-:Y:S01]  /*6940*/  LOP3.LUT R16, R16, R7, RZ, 0x3c, !PT ;  /* 0x0000000710107212 */ /* 0x000fe200078e3cff */
[----:B0-----:R-:W-:Y:S06]  /*6950*/  @!P0 BRA `(.L_x_4392) ;  /* 0x0000000000048947 */ /* 0x001fec0003800000 */
[----:B------:R-:W-:Y:S01]  /*6960*/  BPT.TRAP 0x1 ;  /* 0x000000040000795c */ /* 0x000fe20000300000 */
.L_x_4392:
[----:B------:R-:W-:Y:S01]  /*6970*/  IMAD R9, R2, 0x8, R17 ;  /* 0x0000000802097824 */ /* 0x000fe200078e0211 */
[----:B------:R-:W-:-:S04]  /*6980*/  SHF.L.U32 R8, R16, 0x1f, RZ ;  /* 0x0000001f10087819 */ /* 0x000fc800000006ff */
[----:B------:R0:W1:Y:S01]  /*6990*/  SYNCS.PHASECHK.TRANS64.TRYWAIT P3, [R9+URZ+0x38830], R8 ;  /* 0x03883008090075a7 */ /* 0x000062000806017f */
[----:B------:R-:W-:Y:S05]  /*69a0*/  @!P0 BRA `(.L_x_4393) ;  /* 0x0000000000048947 */ /* 0x000fea0003800000 */
[----:B------:R-:W-:Y:S01]  /*69b0*/  BPT.TRAP 0x1 ;  /* 0x000000040000795c */ /* 0x000fe20000300000 */
.L_x_4393:
[----:B------:R-:W-:Y:S01]  /*69c0*/  IMAD R7, R2, 0x200, R0 ;  /* 0x0000020002077824 */ /* 0x000fe200078e0200 */
[----:B-1----:R-:W-:Y:S06]  /*69d0*/  @P3 BRA `(.L_x_4394) ;  /* 0x0000000000083947 */ /* 0x002fec0003800000 */
[----:B------:R-:W1:Y:S02]  /*69e0*/  SYNCS.PHASECHK.TRANS64.TRYWAIT P3, [R9+URZ+0x38830], R8 ;  /* 0x03883008090075a7 */ /* 0x000e64000806017f */
[----:B-1----:R-:W-:Y:S05]  /*69f0*/  @!P3 BRA `(.L_x_4395) ;  /* 0x000001000090b947 */ /* 0x002fea0003800000 */
.L_x_4394:
[----:B------:R-:W-:Y:S01]  /*6a00*/  R2UR UR26, R7 ;  /* 0x00000000071a72ca */ /* 0x000fe200000e0000 */
[----:B------:R-:W-:Y:S01]  /*6a10*/  WARPGROUP.ARRIVE ;  /* 0x00000000000079c5 */ /* 0x000fe20000000000 */
[----:B------:R-:W-:Y:S01]  /*6a20*/  UMOV UR24, UR4 ;  /* 0x0000000400187c82 */ /* 0x000fe20008000000 */
[----:B------:R-:W-:Y:S01]  /*6a30*/  UMOV UR25, UR5 ;  /* 0x0000000500197c82 */ /* 0x000fe20008000000 */
[----:B------:R-:W-:Y:S01]  /*6a40*/  UMOV UR27, 0x40000040 ;  /* 0x40000040001b7882 */ /* 0x000fe20000000000 */
[----:B------:R-:W-:Y:S01]  /*6a50*/  UMOV UR11, 0x40000040 ;  /* 0x40000040000b7882 */ /* 0x000fe20000000000 */
[----:B------:R-:W-:Y:S01]  /*6a60*/  UMOV UR15, 0x40000040 ;  /* 0x40000040000f7882 */ /* 0x000fe20000000000 */
[----:B------:R-:W-:-:S06]  /*6a70*/  UMOV UR19, 0x40000040 ;  /* 0x4000004000137882 */ /* 0x000fcc0000000000 */
[----:B------:R-:W-:Y:S01]  /*6a80*/  HGMMA.64x64x16.F32 R152, gdesc[UR24], RZ, !UPT, gsb0 ;  /* 0x00e00000189879f0 */ /* 0x000fe2000c0008ff */
[----:B------:R-:W-:Y:S02]  /*6a90*/  UIADD3 UR10, UR26, 0x2, URZ ;  /* 0x000000021a0a7890 */ /* 0x000fe4000fffe03f */
[----:B------:R-:W-:Y:S02]  /*6aa0*/  UIADD3 UR14, UR26, 0x4, URZ ;  /* 0x000000041a0e7890 */ /* 0x000fe4000fffe03f */
[----:B------:R-:W-:Y:S01]  /*6ab0*/  UIADD3 UR18, UR26, 0x6, URZ ;  /* 0x000000061a127890 */ /* 0x000fe2000fffe03f */
        /* <DEDUP_REMOVED lines=12> */
.L_x_4396:
[----:B------:R2:W3:Y:S01]  /*6b80*/  SYNCS.PHASECHK.TRANS64.TRYWAIT P3, [R9+URZ+0x38850], R8 ;  /* 0x03885008090075a7 */ /* 0x0004e2000806017f */
[----:B------:R-:W-:Y:S05]  /*6b90*/  @!P0 BRA `(.L_x_4397) ;  /* 0x0000000000048947 */ /* 0x000fea0003800000 */
[----:B------:R-:W-:Y:S01]  /*6ba0*/  BPT.TRAP 0x1 ;  /* 0x000000040000795c */ /* 0x000fe20000300000 */
.L_x_4397:
[----:B---3--:R-:W-:Y:S05]  /*6bb0*/  @P3 BRA `(.L_x_4398) ;  /* 0x0000000000083947 */ /* 0x008fea0003800000 */
[----:B------:R-:W3:Y:S02]  /*6bc0*/  SYNCS.PHASECHK.TRANS64.TRYWAIT P3, [R9+URZ+0x38850], R8 ;  /* 0x03885008090075a7 */ /* 0x000ee4000806017f */
[----:B---3--:R-:W-:Y:S05]  /*6bd0*/  @!P3 BRA `(.L_x_4399) ;  /* 0x00000100002cb947 */ /* 0x008fea0003800000 */
.L_x_4398:
[----:B------:R-:W-:Y:S01]  /*6be0*/  IMAD R7, R2, 0x1000, R3 ;  /* 0x0000100002077824 */ /* 0x000fe200078e0203 */
[----:B------:R-:W-:Y:S01]  /*6bf0*/  WARPGROUP.ARRIVE ;  /* 0x00000000000079c5 */ /* 0x000fe20000000000 */
[----:B------:R-:W-:Y:S01]  /*6c00*/  UMOV UR23, 0x40000040 ;  /* 0x4000004000177882 */ /* 0x000fe20000000000 */
[----:B------:R-:W-:Y:S01]  /*6c10*/  VIADD R12, R4, 0x2 ;  /* 0x00000002040c7836 */ /* 0x000fe20000000000 */
[----:B------:R-:W-:Y:S01]  /*6c20*/  UMOV UR25, 0x40000040 ;  /* 0x4000004000197882 */ /* 0x000fe20000000000 */
[C---:B------:R-:W-:Y:S01]  /*6c30*/  R2UR UR22, R7.reuse ;  /* 0x00000000071672ca */ /* 0x040fe200000e0000 */
[C---:B0123--:R-:W-:Y:S01]  /*6c40*/  VIADD R8, R7.reuse, 0x2 ;  /* 0x0000000207087836 */ /* 0x04ffe20000000000 */
[----:B------:R-:W-:Y:S01]  /*6c50*/  UMOV UR27, 0x40000040 ;  /* 0x40000040001b7882 */ /* 0x000fe20000000000 */
[----:B------:R-:W-:Y:S01]  /*6c60*/  R2UR UR24, R12 ;  /* 0x000000000c1872ca */ /* 0x000fe200000e0000 */
[----:B------:R-:W-:Y:S01]  /*6c70*/  VIADD R12, R4, 0x4 ;  /* 0x00000004040c7836 */ /* 0x000fe20000000000 */
[----:B------:R-:W0:Y:S01]  /*6c80*/  S2R R14, SR_TID.X ;  /* 0x00000000000e7919 */ /* 0x000e220000002100 */
[----:B------:R-:W-:Y:S01]  /*6c90*/  R2UR UR26, R8 ;  /* 0x00000000081a72ca */ /* 0x000fe200000e0000 */
[C---:B------:R-:W-:Y:S01]  /*6ca0*/  VIADD R8, R7.reuse, 0x4 ;  /* 0x0000000407087836 */ /* 0x040fe20000000000 */
[----:B------:R-:W-:Y:S01]  /*6cb0*/  @UP1 ULDC UR10, c[0x0][0x44c] ;  /* 0x00011300000a1ab9 */ /* 0x000fe20000000800 */
[----:B------:R-:W-:Y:S01]  /*6cc0*/  VIADD R21, R4, 0x800 ;  /* 0x0000080004157836 */ /* 0x000fe20000000000 */
[----:B------:R-:W-:Y:S01]  /*6cd0*/  UMOV UR11, 0x40000040 ;  /* 0x40000040000b7882 */ /* 0x000fe20000000000 */
[----:B------:R-:W-:Y:S01]  /*6ce0*/  VIADD R15, R7, 0x800 ;  /* 0x00000800070f7836 */ /* 0x000fe20000000000 */
[----:B------:R-:W-:Y:S01]  /*6cf0*/  UISETP.GT.AND UP0, UPT, UR31, UR30, UPT ;  /* 0x0000001e1f00728c */ /* 0x000fe2000bf04270 */
[----:B------:R-:W-:Y:S01]  /*6d00*/  HGMMA.64x64x16.F32 R152, gdesc[UR20], R152, gsb0 ;  /* 0x00e00000149879f0 */ /* 0x000fe20008000898 */
[----:B------:R-:W-:-:S04]  /*6d10*/  IMAD R206, R2, 0x1000, R19 ;  /* 0x0000100002ce7824 */ /* 0x000fc800078e0213 */
[----:B------:R-:W-:Y:S01]  /*6d20*/  VIADD R207, R206, 0x80 ;  /* 0x00000080cecf7836 */ /* 0x000fe20000000000 */
[----:B0-----:R-:W-:Y:S01]  /*6d30*/  SHF.R.U32.HI R14, RZ, 0x7, R14 ;  /* 0x00000007ff0e7819 */ /* 0x001fe2000001160e */
        /* <DEDUP_REMOVED lines=124> */
[----:B------:R-:W0:Y:S02]  /*7500*/  SHFL.IDX PT, R8, R14, RZ, 0x1f ;  /* 0x00001fff0e087589 */ /* 0x000e2400000e0000 */
[----:B0-----:R-:W-:-:S04]  /*7510*/  ISETP.GT.AND P3, PT, R8, 0x7f, PT ;  /* 0x0000007f0800780c */ /* 0x001fc80003f64270 */
[----:B------:R-:W-:-:S05]  /*7520*/  SEL R12, RZ, 0x2, !P3 ;  /* 0x00000002ff0c7807 */ /* 0x000fca0005800000 */
[----:B------:R-:W-:Y:S02]  /*7530*/  IMAD.IADD R8, R21, 0x1, R12 ;  /* 0x0000000115087824 */ /* 0x000fe400078e020c */
        /* <DEDUP_REMOVED lines=21> */
[----:B------:R-:W-:Y:S01]  /*7690*/  IMAD.IADD R20, R21, 0x1, R8 ;  /* 0x0000000115147824 */ /* 0x000fe200078e0208 */
[----:B------:R-:W-:Y:S02]  /*76a0*/  WARPGROUP.DEPBAR.LE gsb0, 0x0 ;  /* 0x00008000000079c5 */ /* 0x000fe40000010000 */
[----:B------:R-:W-:-:S08]  /*76b0*/  WARPGROUP.ARRIVE ;  /* 0x00000000000079c5 */ /* 0x000fd00000000000 */
        /* <DEDUP_REMOVED lines=22> */
[----:B------:R-:W-:Y:S02]  /*7820*/  IMAD.IADD R20, R21, 0x1, R12 ;  /* 0x0000000115147824 */ /* 0x000fe400078e020c */
        /* <DEDUP_REMOVED lines=8> */
[----:B------:R-:W-:Y:S02]  /*78b0*/  IMAD.IADD R20, R21, 0x1, R14 ;  /* 0x0000000115147824 */ /* 0x000fe400078e020e */
[--C-:B------:R-:W-:Y:S02]  /*78c0*/  IMAD.IADD R196, R14, 0x1, R15.reuse ;  /* 0x000000010ec47824 */ /* 0x100fe400078e020f */
        /* <DEDUP_REMOVED lines=119> */
[----:B------:R-:W-:-:S04]  /*8040*/  VIADD R7, R190, UR41 ;  /* 0x00000029be077c36 */ /* 0x000fc80008000000 */
[----:B------:R-:W-:Y:S01]  /*8050*/  @P1 IMAD.HI.U32 R8, R7, UR10, RZ ;  /* 0x0000000a07081c27 */ /* 0x000fe2000f8e00ff */
[----:B------:R-:W-:-:S04]  /*8060*/  @UP1 ULDC UR10, c[0x0][0x450] ;  /* 0x00011400000a1ab9 */ /* 0x000fc80000000800 */
[----:B------:R-:W-:Y:S01]  /*8070*/  @P1 SHF.R.U32.HI R7, RZ, UR10, R8 ;  /* 0x0000000aff071c19 */ /* 0x000fe20008011608 */
[----:B------:R-:W-:Y:S02]  /*8080*/  UMOV UR10, 0xffffffc0 ;  /* 0xffffffc0000a7882 */ /* 0x000fe40000000000 */
[----:B------:R-:W-:Y:S02]  /*8090*/  UIMAD UR10, UR31, UR10, 0x1 ;  /* 0x000000011f0a74a4 */ /* 0x000fe4000f8e020a */
[----:B------:R-:W-:-:S04]  /*80a0*/  UIADD3 UR31, UR31, -0x1, URZ ;  /* 0xffffffff1f1f7890 */ /* 0x000fc8000fffe03f */
[----:B------:R-:W-:Y:S02]  /*80b0*/  IADD3 R21, -R18, UR10, RZ ;  /* 0x0000000a12157c10 */ /* 0x000fe4000fffe1ff */
[----:B------:R-:W-:-:S03]  /*80c0*/  R2UR UR10, R206 ;  /* 0x00000000ce0a72ca */ /* 0x000fc600000e0000 */
[----:B------:R-:W-:Y:S01]  /*80d0*/  IMAD R21, R188, UR28, R21 ;  /* 0x0000001cbc157c24 */ /* 0x000fe2000f8e0215 */
        /* <DEDUP_REMOVED lines=8> */
[----:B------:R0:W1:Y:S01]  /*8160*/  MUFU.TANH R12, R152 ;  /* 0x00000098000c7308 */ /* 0x0000620000002400 */
        /* <DEDUP_REMOVED lines=8> */
[----:B0-----:R-:W0:Y:S01]  /*81f0*/  SHFL.IDX PT, R152, R7, RZ, 0x1c1f ;  /* 0x001c1fff07987589 */ /* 0x001e2200000e0000 */
        /* <DEDUP_REMOVED lines=15> */
[----:B------:R-:W-:Y:S01]  /*82f0*/  FMUL.FTZ R178, R178, UR29 ;  /* 0x0000001db2b27c20 */ /* 0x000fe20008410000 */
[----:B------:R-:W-:Y:S01]  /*8300*/  FMUL.FTZ R179, R179, UR29 ;  /* 0x0000001db3b37c20 */ /* 0x000fe20008410000 */
[----:B------:R-:W-:-:S05]  /*8310*/  FMUL.FTZ R183, R183, UR29 ;  /* 0x0000001db7b77c20 */ /* 0x000fca0008410000 */
[----:B------:R-:W-:Y:S01]  /*8320*/  MUFU.TANH R160, R160 ;  /* 0x000000a000a07308 */ /* 0x000fe20000002400 */
[----:B0-----:R-:W-:-:S04]  /*8330*/  IADD3 R152, R152, -UR7, R21 ;  /* 0x8000000798987c10 */ /* 0x001fc8000fffe015 */
[C---:B------:R-:W-:Y:S02]  /*8340*/  ISETP.GT.AND P3, PT, R152.reuse, RZ, PT ;  /* 0x000000ff9800720c */ /* 0x040fe40003f64270 */
[----:B------:R-:W-:Y:S01]  /*8350*/  ISETP.GT.AND P4, PT, R152, 0x1, PT ;  /* 0x000000019800780c */ /* 0x000fe20003f84270 */
[----:B------:R-:W0:Y:S01]  /*8360*/  MUFU.TANH R161, R161 ;  /* 0x000000a100a17308 */ /* 0x000e220000002400 */
[----:B-1----:R-:W-:Y:S02]  /*8370*/  FSEL R12, R12, -INF , P3 ;  /* 0xff8000000c0c7808 */ /* 0x002fe40001800000 */
[----:B------:R-:W-:Y:S02]  /*8380*/  ISETP.GT.AND P3, PT, R152, 0x8, PT ;  /* 0x000000089800780c */ /* 0x000fe40003f64270 */
[----:B--2---:R-:W-:Y:S02]  /*8390*/  FSEL R15, R15, -INF , P4 ;  /* 0xff8000000f0f7808 */ /* 0x004fe40002000000 */
[----:B------:R-:W-:Y:S01]  /*83a0*/  FMNMX.FTZ R8, R12, R11, !PT ;  /* 0x0000000b0c087209 */ /* 0x000fe20007810000 */
[----:B------:R-:W-:Y:S01]  /*83b0*/  MUFU.TANH R164, R164 ;  /* 0x000000a400a47308 */ /* 0x000fe20000002400 */
[----:B------:R-:W-:-:S02]  /*83c0*/  ISETP.GT.AND P4, PT, R152, 0x9, PT ;  /* 0x000000099800780c */ /* 0x000fc40003f84270 */
[----:B---3--:R-:W-:Y:S02]  /*83d0*/  FSEL R14, R14, -INF , P3 ;  /* 0xff8000000e0e7808 */ /* 0x008fe40001800000 */
[----:B------:R-:W-:Y:S02]  /*83e0*/  FMNMX.FTZ R153, R15, R8, !PT ;  /* 0x000000080f997209 */ /* 0x000fe40007810000 */
[----:B------:R-:W-:Y:S01]  /*83f0*/  ISETP.GT.AND P3, PT, R152, 0x10, PT ;  /* 0x000000109800780c */ /* 0x000fe20003f64270 */
[----:B------:R0:W1:Y:S01]  /*8400*/  MUFU.TANH R156, R165 ;  /* 0x000000a5009c7308 */ /* 0x0000620000002400 */
[----:B----4-:R-:W-:Y:S02]  /*8410*/  FSEL R20, R20, -INF , P4 ;  /* 0xff80000014147808 */ /* 0x010fe40002000000 */
[----:B------:R-:W-:Y:S02]  /*8420*/  FMNMX.FTZ R153, R14, R153, !PT ;  /* 0x000000990e997209 */ /* 0x000fe40007810000 */
[----:B------:R-:W-:-:S02]  /*8430*/  ISETP.GT.AND P4, PT, R152, 0x11, PT ;  /* 0x000000119800780c */ /* 0x000fc40003f84270 */
[----:B------:R-:W-:Y:S01]  /*8440*/  FMNMX.FTZ R8, R20, R153, !PT ;  /* 0x0000009914087209 */ /* 0x000fe20007810000 */
[----:B------:R-:W2:Y:S01]  /*8450*/  MUFU.TANH R157, R168 ;  /* 0x000000a8009d7308 */ /* 0x000ea20000002400 */
[----:B0-----:R-:W-:Y:S02]  /*8460*/  FSEL R165, R161, -INF , P4 ;  /* 0xff800000a1a57808 */ /* 0x001fe40002000000 */
[----:B------:R-:W-:-:S05]  /*8470*/  ISETP.GT.AND P4, PT, R152, 0x19, PT ;  /* 0x000000199800780c */ /* 0x000fca0003f84270 */
[----:B------:R0:W3:Y:S01]  /*8480*/  MUFU.TANH R196, R169 ;  /* 0x000000a900c47308 */ /* 0x0000e20000002400 */
[----:B-1----:R-:W-:Y:S02]  /*8490*/  FSEL R161, R156, -INF , P4 ;  /* 0xff8000009ca17808 */ /* 0x002fe40002000000 */
[----:B------:R-:W-:-:S05]  /*84a0*/  ISETP.GT.AND P4, PT, R152, 0x21, PT ;  /* 0x000000219800780c */ /* 0x000fca0003f84270 */
[----:B------:R-:W1:Y:S01]  /*84b0*/  MUFU.TANH R172, R172 ;  /* 0x000000ac00ac7308 */ /* 0x000e620000002400 */
[----:B0-----:R-:W-:Y:S02]  /*84c0*/  FSEL R169, R160, -INF , P3 ;  /* 0xff800000a0a97808 */ /* 0x001fe40001800000 */
[----:B------:R-:W-:Y:S02]  /*84d0*/  ISETP.GT.AND P3, PT, R152, 0x18, PT ;  /* 0x000000189800780c */ /* 0x000fe40003f64270 */
[----:B------:R-:W-:Y:S02]  /*84e0*/  FMNMX.FTZ R8, R169, R8, !PT ;  /* 0x00000008a9087209 */ /* 0x000fe40007810000 */
[----:B------:R-:W-:Y:S01]  /*84f0*/  FSEL R168, R164, -INF , P3 ;  /* 0xff800000a4a87808 */ /* 0x000fe20001800000 */
[----:B------:R-:W0:Y:S01]  /*8500*/  MUFU.TANH R173, R173 ;  /* 0x000000ad00ad7308 */ /* 0x000e220000002400 */
[----:B------:R-:W-:Y:S02]  /*8510*/  FMNMX.FTZ R153, R165, R8, !PT ;  /* 0x00000008a5997209 */ /* 0x000fe40007810000 */
[----:B------:R-:W-:-:S02]  /*8520*/  ISETP.GT.AND P3, PT, R152, 0x20, PT ;  /* 0x000000209800780c */ /* 0x000fc40003f64270 */
[----:B------:R-:W-:Y:S02]  /*8530*/  FMNMX.FTZ R8, R168, R153, !PT ;  /* 0x00000099a8087209 */ /* 0x000fe40007810000 */
[----:B--2---:R-:W-:Y:S01]  /*8540*/  FSEL R164, R157, -INF , P3 ;  /* 0xff8000009da47808 */ /* 0x004fe20001800000 */
[----:B------:R-:W2:Y:S01]  /*8550*/  MUFU.TANH R176, R176 ;  /* 0x000000b000b07308 */ /* 0x000ea20000002400 */
[----:B------:R-:W-:Y:S02]  /*8560*/  FMNMX.FTZ R153, R161, R8, !PT ;  /* 0x00000008a1997209 */ /* 0x000fe40007810000 */
[----:B------:R-:W-:Y:S02]  /*8570*/  ISETP.GT.AND P3, PT, R152, 0x28, PT ;  /* 0x000000289800780c */ /* 0x000fe40003f64270 */
[----:B---3--:R-:W-:Y:S01]  /*8580*/  FSEL R157, R196, -INF , P4 ;  /* 0xff800000c49d7808 */ /* 0x008fe20002000000 */
[----:B------:R-:W-:Y:S01]  /*8590*/  FMUL.FTZ R196, R162, UR29 ;  /* 0x0000001da2c47c20 */ /* 0x000fe20008410000 */
[----:B------:R-:W-:Y:S01]  /*85a0*/  FMNMX.FTZ R8, R164, R153, !PT ;  /* 0x00000099a4087209 */ /* 0x000fe20007810000 */
[----:B------:R-:W3:Y:S01]  /*85b0*/  MUFU.TANH R177, R177 ;  /* 0x000000b100b17308 */ /* 0x000ee20000002400 */
[----:B------:R-:W-:Y:S01]  /*85c0*/  ISETP.GT.AND P4, PT, R152, 0x29, PT ;  /* 0x000000299800780c */ /* 0x000fe20003f84270 */
[----:B------:R-:W4:Y:S01]  /*85d0*/  SHFL.IDX PT, R162, R7, 0x1, 0x1c1f ;  /* 0x003c1f0007a27f89 */ /* 0x000f2200000e0000 */
[----:B-1----:R-:W-:Y:S01]  /*85e0*/  FSEL R160, R172, -INF , P3 ;  /* 0xff800000aca07808 */ /* 0x002fe20001800000 */
[----:B------:R-:W-:Y:S01]  /*85f0*/  FMUL.FTZ R172, R154, UR29 ;  /* 0x0000001d9aac7c20 */ /* 0x000fe20008410000 */
[----:B------:R-:W-:-:S02]  /*8600*/  FMNMX.FTZ R153, R157, R8, !PT ;  /* 0x000000089d997209 */ /* 0x000fc40007810000 */
[----:B------:R-:W-:Y:S01]  /*8610*/  ISETP.GT.AND P3, PT, R152, 0x30, PT ;  /* 0x000000309800780c */ /* 0x000fe20003f64270 */
[----:B------:R-:W1:Y:S01]  /*8620*/  MUFU.TANH R180, R180 ;  /* 0x000000b400b47308 */ /* 0x000e620000002400 */
[----:B0-----:R-:W-:Y:S02]  /*8630*/  FSEL R156, R173, -INF , P4 ;  /* 0xff800000ad9c7808 */ /* 0x001fe40002000000 */
[----:B------:R-:W-:Y:S02]  /*8640*/  FMNMX.FTZ R153, R160, R153, !PT ;  /* 0x00000099a0997209 */ /* 0x000fe40007810000 */
[----:B------:R-:W-:Y:S02]  /*8650*/  ISETP.GT.AND P4, PT, R152, 0x31, PT ;  /* 0x000000319800780c */ /* 0x000fe40003f84270 */
[----:B--2---:R-:W-:Y:S01]  /*8660*/  FSEL R154, R176, -INF , P3 ;  /* 0xff800000b09a7808 */ /* 0x004fe20001800000 */
[----:B------:R-:W0:Y:S01]  /*8670*/  MUFU.TANH R181, R181 ;  /* 0x000000b500b57308 */ /* 0x000e220000002400 */
[----:B------:R-:W-:-:S02]  /*8680*/  FMNMX.FTZ R153, R156, R153, !PT ;  /* 0x000000999c997209 */ /* 0x000fc40007810000 */
[----:B------:R-:W-:Y:S02]  /*8690*/  ISETP.GT.AND P3, PT, R152, 0x38, PT ;  /* 0x000000389800780c */ /* 0x000fe40003f64270 */
[----:B---3--:R-:W-:Y:S02]  /*86a0*/  FSEL R8, R177, -INF , P4 ;  /* 0xff800000b1087808 */ /* 0x008fe40002000000 */
[----:B------:R-:W-:Y:S01]  /*86b0*/  FMNMX.FTZ R173, R154, R153, !PT ;  /* 0x000000999aad7209 */ /* 0x000fe20007810000 */
[----:B------:R-:W2:Y:S01]  /*86c0*/  MUFU.TANH R172, R172 ;  /* 0x000000ac00ac7308 */ /* 0x000ea20000002400 */
[----:B------:R-:W-:Y:S02]  /*86d0*/  ISETP.GT.AND P4, PT, R152, 0x39, PT ;  /* 0x000000399800780c */ /* 0x000fe40003f84270 */
[----:B-1----:R-:W-:Y:S01]  /*86e0*/  FSEL R153, R180, -INF , P3 ;  /* 0xff800000b4997808 */ /* 0x002fe20001800000 */
[----:B------:R-:W-:Y:S01]  /*86f0*/  FMUL.FTZ R180, R158, UR29 ;  /* 0x0000001d9eb47c20 */ /* 0x000fe20008410000 */
[----:B------:R-:W-:Y:S01]  /*8700*/  FMNMX.FTZ R176, R8, R173, !PT ;  /* 0x000000ad08b07209 */ /* 0x000fe20007810000 */
[----:B------:R-:W-:Y:S01]  /*8710*/  FMUL.FTZ R158, R159, UR29 ;  /* 0x0000001d9f9e7c20 */ /* 0x000fe20008410000 */
[----:B----4-:R-:W-:Y:S01]  /*8720*/  IADD3 R21, R162, -UR7, R21 ;  /* 0x80000007a2157c10 */ /* 0x010fe2000fffe015 */
[----:B------:R-:W1:Y:S01]  /*8730*/  MUFU.TANH R155, R155 ;  /* 0x0000009b009b7308 */ /* 0x000e620000002400 */
[----:B0-----:R-:W-:Y:S01]  /*8740*/  FSEL R152, R181, -INF , P4 ;  /* 0xff800000b5987808 */ /* 0x001fe20002000000 */
[----:B------:R-:W-:Y:S01]  /*8750*/  FMUL.FTZ R162, R182, UR29 ;  /* 0x0000001db6a27c20 */ /* 0x000fe20008410000 */
[----:B------:R-:W-:-:S02]  /*8760*/  FMNMX.FTZ R173, R153, R176, !PT ;  /* 0x000000b099ad7209 */ /* 0x000fc40007810000 */
[C---:B------:R-:W-:Y:S02]  /*8770*/  ISETP.GT.AND P3, PT, R21.reuse, RZ, PT ;  /* 0x000000ff1500720c */ /* 0x040fe40003f64270 */
[----:B------:R-:W-:Y:S01]  /*8780*/  FMNMX.FTZ R173, R152, R173, !PT ;  /* 0x000000ad98ad7209 */ /* 0x000fe20007810000 */
[----:B------:R-:W0:Y:S01]  /*8790*/  MUFU.TANH R180, R180 ;  /* 0x000000b400b47308 */ /* 0x000e220000002400 */
[C---:B------:R-:W-:Y:S02]  /*87a0*/  ISETP.GT.AND P4, PT, R21.reuse, 0x1, PT ;  /* 0x000000011500780c */ /* 0x040fe40003f84270 */
[----:B--2---:R-:W-:Y:S01]  /*87b0*/  FSEL R167, R172, -INF , P3 ;  /* 0xff800000aca77808 */ /* 0x004fe20001800000 */
[----:B------:R-:W2:Y:S01]  /*87c0*/  SHFL.BFLY PT, R176, R173, 0x2, 0x1f ;  /* 0x0c401f00adb07f89 */ /* 0x000ea200000e0000 */
[C---:B------:R-:W-:Y:S02]  /*87d0*/  ISETP.GT.AND P3, PT, R21.reuse, 0x8, PT ;  /* 0x000000081500780c */ /* 0x040fe40003f64270 */
[----:B------:R-:W-:Y:S01]  /*87e0*/  ISETP.GT.AND P6, PT, R21, 0x20, PT ;  /* 0x000000201500780c */ /* 0x000fe20003fc4270 */
[----:B------:R-:W3:Y:S01]  /*87f0*/  MUFU.TANH R158, R158 ;  /* 0x0000009e009e7308 */ /* 0x000ee20000002400 */
[----:B-1----:R-:W-:-:S02]  /*8800*/  FSEL R166, R155, -INF , P4 ;  /* 0xff8000009ba67808 */ /* 0x002fc40002000000 */
[----:B------:R-:W-:Y:S02]  /*8810*/  FMNMX.FTZ R155, R167, R10, !PT ;  /* 0x0000000aa79b7209 */ /* 0x000fe40007810000 */
[C---:B------:R-:W-:Y:S02]  /*8820*/  ISETP.GT.AND P4, PT, R21.reuse, 0x9, PT ;  /* 0x000000091500780c */ /* 0x040fe40003f84270 */
[----:B------:R-:W-:Y:S01]  /*8830*/  FMNMX.FTZ R155, R166, R155, !PT ;  /* 0x0000009ba69b7209 */ /* 0x000fe20007810000 */
[----:B------:R-:W1:Y:S01]  /*8840*/  MUFU.TANH R196, R196 ;  /* 0x000000c400c47308 */ /* 0x000e620000002400 */
[----:B0-----:R-:W-:Y:S02]  /*8850*/  FSEL R180, R180, -INF , P3 ;  /* 0xff800000b4b47808 */ /* 0x001fe40001800000 */
[----:B------:R-:W-:Y:S02]  /*8860*/  ISETP.GT.AND P3, PT, R21, 0x10, PT ;  /* 0x000000101500780c */ /* 0x000fe40003f64270 */
[----:B------:R-:W-:-:S02]  /*8870*/  FMNMX.FTZ R155, R180, R155, !PT ;  /* 0x0000009bb49b7209 */ /* 0x000fc40007810000 */
[C---:B------:R-:W-:Y:S01]  /*8880*/  ISETP.GT.AND P5, PT, R21.reuse, 0x29, PT ;  /* 0x000000291500780c */ /* 0x040fe20003fa4270 */
[----:B------:R-:W0:Y:S01]  /*8890*/  MUFU.TANH R197, R197 ;  /* 0x000000c500c57308 */ /* 0x000e220000002400 */
[----:B---3--:R-:W-:Y:S02]  /*88a0*/  FSEL R182, R158, -INF , P4 ;  /* 0xff8000009eb67808 */ /* 0x008fe40002000000 */
[----:B------:R-:W-:Y:S02]  /*88b0*/  ISETP.GT.AND P4, PT, R21, 0x11, PT ;  /* 0x000000111500780c */ /* 0x000fe40003f84270 */
[----:B--2---:R-:W-:Y:S02]  /*88c0*/  FMNMX.FTZ R176, R173, R176, !PT ;  /* 0x000000b0adb07209 */ /* 0x004fe40007810000 */
[----:B------:R-:W-:Y:S01]  /*88d0*/  FMNMX.FTZ R155, R182, R155, !PT ;  /* 0x0000009bb69b7209 */ /* 0x000fe20007810000 */
[----:B------:R-:W2:Y:S01]  /*88e0*/  MUFU.TANH R198, R198 ;  /* 0x000000c600c67308 */ /* 0x000ea20000002400 */
[----:B-1----:R-:W-:Y:S01]  /*88f0*/  FSEL R196, R196, -INF , P3 ;  /* 0xff800000c4c47808 */ /* 0x002fe20001800000 */
[----:B------:R-:W1:Y:S01]  /*8900*/  SHFL.BFLY PT, R159, R176, 0x1, 0x1f ;  /* 0x0c201f00b09f7f89 */ /* 0x000e6200000e0000 */
[----:B------:R-:W-:-:S02]  /*8910*/  ISETP.GT.AND P3, PT, R21, 0x18, PT ;  /* 0x000000181500780c */ /* 0x000fc40003f64270 */
[----:B------:R-:W-:-:S03]  /*8920*/  FMNMX.FTZ R158, R196, R155, !PT ;  /* 0x0000009bc49e7209 */ /* 0x000fc60007810000 */
[----:B------:R-:W3:Y:S01]  /*8930*/  MUFU.TANH R200, R200 ;  /* 0x000000c800c87308 */ /* 0x000ee20000002400 */
[----:B0-----:R-:W-:Y:S02]  /*8940*/  FSEL R197, R197, -INF , P4 ;  /* 0xff800000c5c57808 */ /* 0x001fe40002000000 */
[----:B------:R-:W-:Y:S02]  /*8950*/  ISETP.GT.AND P4, PT, R21, 0x19, PT ;  /* 0x000000191500780c */ /* 0x000fe40003f84270 */
[----:B------:R-:W-:-:S03]  /*8960*/  FMNMX.FTZ R155, R197, R158, !PT ;  /* 0x0000009ec59b7209 */ /* 0x000fc60007810000 */
[----:B------:R-:W0:Y:S01]  /*8970*/  MUFU.TANH R201, R201 ;  /* 0x000000c900c97308 */ /* 0x000e220000002400 */
[----:B--2---:R-:W-:Y:S02]  /*8980*/  FSEL R198, R198, -INF , P3 ;  /* 0xff800000c6c67808 */ /* 0x004fe40001800000 */
[----:B------:R-:W-:Y:S02]  /*8990*/  ISETP.GT.AND P3, PT, R21, 0x21, PT ;  /* 0x000000211500780c */ /* 0x000fe40003f64270 */
[----:B------:R-:W-:-:S03]  /*89a0*/  FMNMX.FTZ R155, R198, R155, !PT ;  /* 0x0000009bc69b7209 */ /* 0x000fc60007810000 */
[----:B------:R-:W2:Y:S01]  /*89b0*/  MUFU.TANH R171, R171 ;  /* 0x000000ab00ab7308 */ /* 0x000ea20000002400 */
[----:B---3--:R-:W-:Y:S02]  /*89c0*/  FSEL R200, R200, -INF , P4 ;  /* 0xff800000c8c87808 */ /* 0x008fe40002000000 */
[----:B-1----:R-:W-:Y:S02]  /*89d0*/  FMNMX.FTZ R7, R176, R159, !PT ;  /* 0x0000009fb0077209 */ /* 0x002fe40007810000 */
[----:B------:R-:W-:Y:S02]  /*89e0*/  FMNMX.FTZ R158, R200, R155, !PT ;  /* 0x0000009bc89e7209 */ /* 0x000fe40007810000 */
[----:B------:R-:W-:Y:S01]  /*89f0*/  ISETP.GT.AND P4, PT, R21, 0x28, PT ;  /* 0x000000281500780c */ /* 0x000fe20003f84270 */
[----:B------:R-:W1:Y:S01]  /*8a00*/  MUFU.TANH R174, R174 ;  /* 0x000000ae00ae7308 */ /* 0x000e620000002400 */
[----:B0-----:R-:W-:Y:S02]  /*8a10*/  FSEL R201, R201, -INF , P6 ;  /* 0xff800000c9c97808 */ /* 0x001fe40003000000 */
[----:B------:R-:W-:-:S02]  /*8a20*/  ISETP.GT.AND P6, PT, R21, 0x30, PT ;  /* 0x000000301500780c */ /* 0x000fc40003fc4270 */
[----:B------:R-:W-:-:S03]  /*8a30*/  FMNMX.FTZ R155, R201, R158, !PT ;  /* 0x0000009ec99b7209 */ /* 0x000fc60007810000 */
[----:B------:R-:W0:Y:S01]  /*8a40*/  MUFU.TANH R159, R175 ;  /* 0x000000af009f7308 */ /* 0x000e220000002400 */
[----:B--2---:R-:W-:Y:S02]  /*8a50*/  FSEL R202, R171, -INF , P3 ;  /* 0xff800000abca7808 */ /* 0x004fe40001800000 */
[----:B------:R-:W-:Y:S02]  /*8a60*/  FSETP.NEU.FTZ.AND P3, PT, R7, -INF , PT ;  /* 0xff8000000700780b */ /* 0x000fe40003f7d000 */
[----:B------:R-:W-:-:S03]  /*8a70*/  FMNMX.FTZ R158, R202, R155, !PT ;  /* 0x0000009bca9e7209 */ /* 0x000fc60007810000 */
[----:B------:R-:W2:Y:S01]  /*8a80*/  MUFU.TANH R178, R178 ;  /* 0x000000b200b27308 */ /* 0x000ea20000002400 */
[----:B-1----:R-:W-:Y:S02]  /*8a90*/  FSEL R199, R174, -INF , P4 ;  /* 0xff800000aec77808 */ /* 0x002fe40002000000 */
[----:B------:R-:W-:Y:S02]  /*8aa0*/  ISETP.GT.AND P4, PT, R21, 0x31, PT ;  /* 0x000000311500780c */ /* 0x000fe40003f84270 */
[----:B------:R-:W-:-:S03]  /*8ab0*/  FMNMX.FTZ R158, R199, R158, !PT ;  /* 0x0000009ec79e7209 */ /* 0x000fc60007810000 */
[----:B------:R1:W3:Y:S01]  /*8ac0*/  MUFU.TANH R163, R179 ;  /* 0x000000b300a37308 */ /* 0x0002e20000002400 */
[----:B0-----:R-:W-:Y:S02]  /*8ad0*/  FSEL R159, R159, -INF , P5 ;  /* 0xff8000009f9f7808 */ /* 0x001fe40002800000 */
[----:B------:R-:W-:-:S05]  /*8ae0*/  ISETP.GT.AND P5, PT, R21, 0x38, PT ;  /* 0x000000381500780c */ /* 0x000fca0003fa4270 */
[----:B------:R0:W4:Y:S01]  /*8af0*/  MUFU.TANH R170, R162 ;  /* 0x000000a200aa7308 */ /* 0x0001220000002400 */
[----:B--2---:R-:W-:Y:S01]  /*8b00*/  FSEL R155, R178, -INF , P6 ;  /* 0xff800000b29b7808 */ /* 0x004fe20003000000 */
[----:B-1----:R-:W-:-:S05]  /*8b10*/  FMUL.FTZ R179, R7, UR6 ;  /* 0x0000000607b37c20 */ /* 0x002fca0008410000 */
[----:B------:R-:W-:Y:S01]  /*8b20*/  FSEL R179, R179, RZ, P3 ;  /* 0x000000ffb3b37208 */ /* 0x000fe20001800000 */
[----:B------:R-:W1:Y:S01]  /*8b30*/  MUFU.TANH R183, R183 ;  /* 0x000000b700b77308 */ /* 0x000e620000002400 */
[----:B0-----:R-:W-:Y:S02]  /*8b40*/  FMNMX.FTZ R162, R159, R158, !PT ;  /* 0x0000009e9fa27209 */ /* 0x001fe40007810000 */
[----:B---3--:R-:W-:Y:S01]  /*8b50*/  FSEL R158, R163, -INF , P4 ;  /* 0xff800000a39e7808 */ /* 0x008fe20002000000 */
[--C-:B------:R-:W-:Y:S01]  /*8b60*/  FFMA.FTZ R171, R161, UR6, -R179.reuse ;  /* 0x00000006a1ab7c23 */ /* 0x100fe200080108b3 */
[----:B------:R-:W-:Y:S01]  /*8b70*/  FMNMX.FTZ R163, R155, R162, !PT ;  /* 0x000000a29ba37209 */ /* 0x000fe20007810000 */
[--C-:B------:R-:W-:Y:S01]  /*8b80*/  FFMA.FTZ R177, R8, UR6, -R179.reuse ;  /* 0x0000000608b17c23 */ /* 0x100fe200080108b3 */
[----:B------:R-:W-:Y:S01]  /*8b90*/  ISETP.GT.AND P4, PT, R21, 0x39, PT ;  /* 0x000000391500780c */ /* 0x000fe20003f84270 */
[--C-:B------:R-:W-:Y:S01]  /*8ba0*/  FFMA.FTZ R176, R153, UR6, -R179.reuse ;  /* 0x0000000699b07c23 */ /* 0x100fe200080108b3 */
[----:B----4-:R-:W-:Y:S01]  /*8bb0*/  FSEL R162, R170, -INF , P5 ;  /* 0xff800000aaa27808 */ /* 0x010fe20002800000 */
[--C-:B------:R-:W-:Y:S01]  /*8bc0*/  FFMA.FTZ R12, R12, UR6, -R179.reuse ;  /* 0x000000060c0c7c23 */ /* 0x100fe200080108b3 */
[----:B------:R-:W-:Y:S01]  /*8bd0*/  FMNMX.FTZ R21, R158, R163, !PT ;  /* 0x000000a39e157209 */ /* 0x000fe20007810000 */
[--C-:B------:R-:W-:Y:S01]  /*8be0*/  FFMA.FTZ R15, R15, UR6, -R179.reuse ;  /* 0x000000060f0f7c23 */ /* 0x100fe200080108b3 */
[--C-:B------:R-:W-:Y:S01]  /*8bf0*/  FFMA.FTZ R14, R14, UR6, -R179.reuse ;  /* 0x000000060e0e7c23 */ /* 0x100fe200080108b3 */
[--C-:B------:R-:W-:Y:S01]  /*8c00*/  FFMA.FTZ R168, R168, UR6, -R179.reuse ;  /* 0x00000006a8a87c23 */ /* 0x100fe200080108b3 */
[----:B------:R-:W-:Y:S01]  /*8c10*/  FMNMX.FTZ R170, R162, R21, !PT ;  /* 0x00000015a2aa7209 */ /* 0x000fe20007810000 */
[--C-:B------:R-:W-:Y:S01]  /*8c20*/  FFMA.FTZ R21, R20, UR6, -R179.reuse ;  /* 0x0000000614157c23 */ /* 0x100fe200080108b3 */
[----:B-1----:R-:W-:Y:S01]  /*8c30*/  FSEL R163, R183, -INF , P4 ;  /* 0xff800000b7a37808 */ /* 0x002fe20002000000 */
[--C-:B------:R-:W-:Y:S01]  /*8c40*/  FFMA.FTZ R20, R169, UR6, -R179.reuse ;  /* 0x00000006a9147c23 */ /* 0x100fe200080108b3 */
[--C-:B------:R-:W-:Y:S01]  /*8c50*/  FFMA.FTZ R169, R165, UR6, -R179.reuse ;  /* 0x00000006a5a97c23 */ /* 0x100fe200080108b3 */
[--C-:B------:R-:W-:Y:S01]  /*8c60*/  FFMA.FTZ R172, R160, UR6, -R179.reuse ;  /* 0x00000006a0ac7c23 */ /* 0x100fe200080108b3 */
[----:B------:R-:W-:Y:S01]  /*8c70*/  FMNMX.FTZ R170, R163, R170, !PT ;  /* 0x000000aaa3aa7209 */ /* 0x000fe20007810000 */
[--C-:B------:R-:W-:Y:S01]  /*8c80*/  FFMA.FTZ R175, R156, UR6, -R179.reuse ;  /* 0x000000069caf7c23 */ /* 0x100fe200080108b3 */
[--C-:B------:R-:W-:Y:S01]  /*8c90*/  FFMA.FTZ R174, R154, UR6, -R179.reuse ;  /* 0x000000069aae7c23 */ /* 0x100fe200080108b3 */
[----:B------:R-:W-:Y:S02]  /*8ca0*/  MUFU.EX2 R12, R12 ;  /* 0x0000000c000c7308 */ /* 0x000fe40000000800 */
[----:B------:R-:W0:Y:S06]  /*8cb0*/  SHFL.BFLY PT, R173, R170, 0x2, 0x1f ;  /* 0x0c401f00aaad7f89 */ /* 0x000e2c00000e0000 */
[----:B------:R-:W1:Y:S08]  /*8cc0*/  MUFU.EX2 R15, R15 ;  /* 0x0000000f000f7308 */ /* 0x000e700000000800 */
[----:B------:R-:W-:Y:S08]  /*8cd0*/  MUFU.EX2 R14, R14 ;  /* 0x0000000e000e7308 */ /* 0x000ff00000000800 */
[----:B------:R-:W-:Y:S01]  /*8ce0*/  MUFU.EX2 R21, R21 ;  /* 0x0000001500157308 */ /* 0x000fe20000000800 */
[----:B0-----:R-:W-:Y:S01]  /*8cf0*/  FMNMX.FTZ R161, R170, R173, !PT ;  /* 0x000000adaaa17209 */ /* 0x001fe20007810000 */
[--C-:B------:R-:W-:Y:S01]  /*8d00*/  FFMA.FTZ R170, R164, UR6, -R179.reuse ;  /* 0x00000006a4aa7c23 */ /* 0x100fe200080108b3 */
[--C-:B------:R-:W-:Y:S01]  /*8d10*/  FFMA.FTZ R173, R157, UR6, -R179.reuse ;  /* 0x000000069dad7c23 */ /* 0x100fe200080108b3 */
[----:B------:R-:W-:Y:S01]  /*8d20*/  FFMA.FTZ R179, R152, UR6, -R179 ;  /* 0x0000000698b37c23 */ /* 0x000fe200080108b3 */
[----:B------:R-:W-:Y:S01]  /*8d30*/  FSEL R152, R7, RZ, P3 ;  /* 0x000000ff07987208 */ /* 0x000fe20001800000 */
[----:B------:R-:W0:Y:S01]  /*8d40*/  SHFL.BFLY PT, R164, R161, 0x1, 0x1f ;  /* 0x0c201f00a1a47f89 */ /* 0x000e2200000e0000 */
[----:B------:R-:W-:Y:S01]  /*8d50*/  IMAD.MOV R157, RZ, RZ, -R184 ;  /* 0x000000ffff9d7224 */ /* 0x000fe200078e0ab8 */
[----:B------:R-:W-:Y:S02]  /*8d60*/  MUFU.EX2 R20, R20 ;  /* 0x0000001400147308 */ /* 0x000fe40000000800 */
[----:B------:R-:W-:-:S02]  /*8d70*/  FADD.FTZ R152, -R152, R11 ;  /* 0x0000000b98987221 */ /* 0x000fc40000010100 */
[----:B------:R-:W-:Y:S02]  /*8d80*/  ISETP.NE.AND P3, PT, R18, R157, PT ;  /* 0x0000009d1200720c */ /* 0x000fe40003f65270 */
[----:B------:R-:W-:Y:S01]  /*8d90*/  FMUL.FTZ R205, R152, UR6 ;  /* 0x0000000698cd7c20 */ /* 0x000fe20008410000 */
[C---:B------:R-:W-:Y:S01]  /*8da0*/  @!P2 VIADD R152, R9.reuse, 0x38840 ;  /* 0x000388400998a836 */ /* 0x040fe20000000000 */
[----:B------:R-:W2:Y:S01]  /*8db0*/  MUFU.EX2 R169, R169 ;  /* 0x000000a900a97308 */ /* 0x000ea20000000800 */
[----:B------:R-:W-:-:S03]  /*8dc0*/  @!P2 VIADD R9, R9, 0x38860 ;  /* 0x000388600909a836 */ /* 0x000fc60000000000 */
[----:B------:R-:W-:Y:S02]  /*8dd0*/  @!P2 PRMT R152, RZ, 0x654, R152 ;  /* 0x00000654ff98a816 */ /* 0x000fe40000000098 */
[----:B------:R-:W-:Y:S02]  /*8de0*/  @!P2 PRMT R9, RZ, 0x654, R9 ;  /* 0x00000654ff09a816 */ /* 0x000fe40000000009 */
[----:B------:R-:W3:Y:S01]  /*8df0*/  MUFU.EX2 R205, R205 ;  /* 0x000000cd00cd7308 */ /* 0x000ee20000000800 */
[----:B------:R1:W-:Y:S01]  /*8e00*/  @!P2 SYNCS.ARRIVE.TRANS64.RED.A1T0 RZ, [R152+URZ], RZ ;  /* 0x000000ff98ffa9a7 */ /* 0x0003e2000810043f */
[----:B0-----:R-:W-:-:S06]  /*8e10*/  FMNMX.FTZ R8, R161, R164, !PT ;  /* 0x000000a4a1087209 */ /* 0x001fcc0007810000 */
[----:B------:R-:W-:Y:S01]  /*8e20*/  MUFU.EX2 R168, R168 ;  /* 0x000000a800a87308 */ /* 0x000fe20000000800 */
[----:B-1----:R-:W-:Y:S01]  /*8e30*/  F2FP.F16.F32.PACK_AB R152, R15, R12 ;  /* 0x0000000c0f98723e */ /* 0x002fe200000000ff */
[C---:B------:R-:W-:Y:S01]  /*8e40*/  FMUL.FTZ R153, R8.reuse, UR6 ;  /* 0x0000000608997c20 */ /* 0x040fe20008410000 */
[----:B------:R-:W-:Y:S02]  /*8e50*/  FSETP.NEU.FTZ.AND P4, PT, R8, -INF , PT ;  /* 0xff8000000800780b */ /* 0x000fe40003f9d000 */
[----:B--2---:R-:W-:Y:S02]  /*8e60*/  F2FP.F16.F32.PACK_AB R156, R169, R20 ;  /* 0x00000014a99c723e */ /* 0x004fe400000000ff */
[----:B------:R-:W-:Y:S01]  /*8e70*/  FSEL R153, R153, RZ, P4 ;  /* 0x000000ff99997208 */ /* 0x000fe20002000000 */
[----:B------:R-:W0:Y:S01]  /*8e80*/  MUFU.EX2 R171, R171 ;  /* 0x000000ab00ab7308 */ /* 0x000e220000000800 */
[-C--:B---3--:R-:W-:Y:S01]  /*8e90*/  FMUL.FTZ R24, R24, R205.reuse ;  /* 0x000000cd18187220 */ /* 0x088fe20000410000 */
[-C--:B------:R-:W-:Y:S01]  /*8ea0*/  FMUL.FTZ R25, R25, R205.reuse ;  /* 0x000000cd19197220 */ /* 0x080fe20000410000 */
[----:B------:R-:W-:Y:S01]  /*8eb0*/  FMUL.FTZ R28, R28, R205 ;  /* 0x000000cd1c1c7220 */ /* 0x000fe20000410000 */
[--C-:B------:R-:W-:Y:S01]  /*8ec0*/  FFMA.FTZ R154, R155, UR6, -R153.reuse ;  /* 0x000000069b9a7c23 */ /* 0x100fe20008010899 */
[----:B------:R-:W-:Y:S01]  /*8ed0*/  FSEL R155, R8, RZ, P4 ;  /* 0x000000ff089b7208 */ /* 0x000fe20002000000 */
[--C-:B------:R-:W-:Y:S01]  /*8ee0*/  FFMA.FTZ R183, R182, UR6, -R153.reuse ;  /* 0x00000006b6b77c23 */ /* 0x100fe20008010899 */
[--C-:B------:R-:W-:Y:S01]  /*8ef0*/  FFMA.FTZ R182, R196, UR6, -R153.reuse ;  /* 0x00000006c4b67c23 */ /* 0x100fe20008010899 */
[----:B------:R1:W-:Y:S01]  /*8f00*/  MUFU.EX2 R11, R154 ;  /* 0x0000009a000b7308 */ /* 0x0003e20000000800 */
[--C-:B------:R-:W-:Y:S01]  /*8f10*/  FFMA.FTZ R181, R167, UR6, -R153.reuse ;  /* 0x00000006a7b57c23 */ /* 0x100fe20008010899 */
[----:B------:R-:W-:Y:S01]  /*8f20*/  FADD.FTZ R155, -R155, R10 ;  /* 0x0000000a9b9b7221 */ /* 0x000fe20000010100 */
[--C-:B------:R-:W-:Y:S01]  /*8f30*/  FFMA.FTZ R178, R166, UR6, -R153.reuse ;  /* 0x00000006a6b27c23 */ /* 0x100fe20008010899 */
[--C-:B------:R-:W-:Y:S01]  /*8f40*/  FFMA.FTZ R180, R180, UR6, -R153.reuse ;  /* 0x00000006b4b47c23 */ /* 0x100fe20008010899 */
[--C-:B------:R-:W-:Y:S01]  /*8f50*/  FFMA.FTZ R196, R198, UR6, -R153.reuse ;  /* 0x00000006c6c47c23 */ /* 0x100fe20008010899 */
[----:B------:R-:W-:Y:S01]  /*8f60*/  FMUL.FTZ R155, R155, UR6 ;  /* 0x000000069b9b7c20 */ /* 0x000fe20008410000 */
[--C-:B------:R-:W-:Y:S01]  /*8f70*/  FFMA.FTZ R197, R197, UR6, -R153.reuse ;  /* 0x00000006c5c57c23 */ /* 0x100fe20008010899 */
[--C-:B------:R-:W-:Y:S01]  /*8f80*/  FFMA.FTZ R203, R200, UR6, -R153.reuse ;  /* 0x00000006c8cb7c23 */ /* 0x100fe20008010899 */
[----:B-1----:R-:W-:Y:S01]  /*8f90*/  @!P3 IMAD R154, R13, 0x40, R22 ;  /* 0x000000400d9ab824 */ /* 0x002fe200078e0216 */
[----:B------:R-:W1:Y:S01]  /*8fa0*/  MUFU.EX2 R204, R155 ;  /* 0x0000009b00cc7308 */ /* 0x000e620000000800 */
[--C-:B------:R-:W-:Y:S01]  /*8fb0*/  FFMA.FTZ R198, R201, UR6, -R153.reuse ;  /* 0x00000006c9c67c23 */ /* 0x100fe20008010899 */
[----:B------:R-:W-:Y:S01]  /*8fc0*/  FFMA.FTZ R201, R202, UR6, -R153 ;  /* 0x00000006cac97c23 */ /* 0x000fe20008010899 */
[----:B------:R-:W-:-:S02]  /*8fd0*/  @!P3 IMAD R160, R154, 0x4, R17 ;  /* 0x000000049aa0b824 */ /* 0x000fc400078e0211 */
[--C-:B------:R-:W-:Y:S01]  /*8fe0*/  FFMA.FTZ R199, R199, UR6, -R153.reuse ;  /* 0x00000006c7c77c23 */ /* 0x100fe20008010899 */
[--C-:B------:R-:W-:Y:S01]  /*8ff0*/  FFMA.FTZ R200, R159, UR6, -R153.reuse ;  /* 0x000000069fc87c23 */ /* 0x100fe20008010899 */
[--C-:B------:R-:W-:Y:S01]  /*9000*/  FFMA.FTZ R10, R158, UR6, -R153.reuse ;  /* 0x000000069e0a7c23 */ /* 0x100fe20008010899 */
[--C-:B------:R-:W-:Y:S01]  /*9010*/  FFMA.FTZ R13, R162, UR6, -R153.reuse ;  /* 0x00000006a20d7c23 */ /* 0x100fe20008010899 */
[----:B------:R-:W-:Y:S01]  /*9020*/  FFMA.FTZ R202, R163, UR6, -R153 ;  /* 0x00000006a3ca7c23 */ /* 0x000fe20008010899 */
[----:B------:R-:W-:Y:S01]  /*9030*/  @!P3 STS [R160+0x38400], R205 ;  /* 0x038400cda000b388 */ /* 0x000fe20000000800 */
[----:B------:R-:W-:Y:S01]  /*9040*/  MUFU.EX2 R181, R181 ;  /* 0x000000b500b57308 */ /* 0x000fe20000000800 */
[----:B------:R-:W-:Y:S01]  /*9050*/  F2FP.F16.F32.PACK_AB R154, R21, R14 ;  /* 0x0000000e159a723e */ /* 0x000fe200000000ff */
[-C--:B------:R-:W-:Y:S01]  /*9060*/  FMUL.FTZ R29, R29, R205.reuse ;  /* 0x000000cd1d1d7220 */ /* 0x080fe20000410000 */
[----:B0-----:R-:W-:Y:S01]  /*9070*/  F2FP.F16.F32.PACK_AB R158, R171, R168 ;  /* 0x000000a8ab9e723e */ /* 0x001fe200000000ff */
[-C--:B------:R-:W-:Y:S01]  /*9080*/  FMUL.FTZ R32, R32, R205.reuse ;  /* 0x000000cd20207220 */ /* 0x080fe20000410000 */
[-C--:B------:R-:W-:Y:S01]  /*9090*/  FMUL.FTZ R33, R33, R205.reuse ;  /* 0x000000cd21217220 */ /* 0x080fe20000410000 */
[-C--:B------:R-:W-:Y:S01]  /*90a0*/  FMUL.FTZ R36, R36, R205.reuse ;  /* 0x000000cd24247220 */ /* 0x080fe20000410000 */
[----:B-1----:R0:W-:Y:S01]  /*90b0*/  @!P3 STS [R160+0x38420], R204 ;  /* 0x038420cca000b388 */ /* 0x0021e20000000800 */
        /* <DEDUP_REMOVED lines=32> */
[----:B------:R-:W1:Y:S01]  /*92c0*/  MUFU.EX2 R197, R197 ;  /* 0x000000c500c57308 */ /* 0x000e620000000800 */
[----:B--2---:R-:W-:Y:S01]  /*92d0*/  F2FP.F16.F32.PACK_AB R155, R183, R180 ;  /* 0x000000b4b79b723e */ /* 0x004fe200000000ff */
        /* <DEDUP_REMOVED lines=114> */
[----:B------:R-:W-:Y:S01]  /*9a00*/  FMUL.FTZ R151, R151, R204 ;  /* 0x000000cc97977220 */ /* 0x000fe20000410000 */
[----:B0-----:R-:W-:Y:S01]  /*9a10*/  F2FP.F16.F32.PACK_AB R164, R177, R174 ;  /* 0x000000aeb1a4723e */ /* 0x001fe200000000ff */
[----:B------:R0:W-:Y:S01]  /*9a20*/  STSM.16.M88.4 [R185+0x36400], R152 ;  /* 0x03640098b9007844 */ /* 0x0001e20000000200 */
[----:B------:R-:W-:Y:S01]  /*9a30*/  FFMA.FTZ R181, R204, R6, R181 ;  /* 0x00000006ccb57223 */ /* 0x000fe200000100b5 */
[----:B------:R-:W2:Y:S01]  /*9a40*/  MUFU.EX2 R10, R10 ;  /* 0x0000000a000a7308 */ /* 0x000ea20000000800 */
[----:B------:R-:W-:Y:S01]  /*9a50*/  FFMA.FTZ R12, R205, R5, R12 ;  /* 0x00000005cd0c7223 */ /* 0x000fe2000001000c */
[----:B------:R0:W-:Y:S01]  /*9a60*/  STSM.16.M88.4 [R186], R156 ;  /* 0x0000009cba007844 */ /* 0x0001e20000000200 */
[----:B------:R-:W-:Y:S01]  /*9a70*/  FADD.FTZ R181, R178, R181 ;  /* 0x000000b5b2b57221 */ /* 0x000fe20000010000 */
[----:B------:R-:W-:Y:S01]  /*9a80*/  PLOP3.LUT P3, PT, PT, PT, UP0, 0x80, 0x0 ;  /* 0x000000000000781c */ /* 0x000fe20003f6f008 */
[----:B------:R-:W-:Y:S01]  /*9a90*/  FADD.FTZ R15, R15, R12 ;  /* 0x0000000c0f0f7221 */ /* 0x000fe20000010000 */
[----:B------:R0:W-:Y:S01]  /*9aa0*/  STSM.16.M88.4 [R189], R160 ;  /* 0x000000a0bd007844 */ /* 0x0001e20000000200 */
[----:B------:R-:W-:Y:S01]  /*9ab0*/  FADD.FTZ R180, R180, R181 ;  /* 0x000000b5b4b47221 */ /* 0x000fe20000010000 */
[----:B------:R-:W-:Y:S01]  /*9ac0*/  MUFU.EX2 R13, R13 ;  /* 0x0000000d000d7308 */ /* 0x000fe20000000800 */
[----:B-1----:R-:W-:Y:S01]  /*9ad0*/  F2FP.F16.F32.PACK_AB R166, R179, R176 ;  /* 0x000000b0b3a6723e */ /* 0x002fe200000000ff */
[----:B------:R-:W-:Y:S01]  /*9ae0*/  FADD.FTZ R14, R14, R15 ;  /* 0x0000000f0e0e7221 */ /* 0x000fe20000010000 */
[----:B------:R-:W-:-:S03]  /*9af0*/  FADD.FTZ R183, R183, R180 ;  /* 0x000000b4b7b77221 */ /* 0x000fc60000010000 */
[----:B------:R-:W-:Y:S01]  /*9b00*/  FADD.FTZ R21, R21, R14 ;  /* 0x0000000e15157221 */ /* 0x000fe20000010000 */
[----:B------:R-:W-:Y:S01]  /*9b10*/  FADD.FTZ R182, R182, R183 ;  /* 0x000000b7b6b67221 */ /* 0x000fe20000010000 */
[----:B------:R-:W1:Y:S01]  /*9b20*/  MUFU.EX2 R202, R202 ;  /* 0x000000ca00ca7308 */ /* 0x000e620000000800 */
[----:B--2---:R-:W-:Y:S01]  /*9b30*/  F2FP.F16.F32.PACK_AB R165, R10, R11 ;  /* 0x0000000b0aa5723e */ /* 0x004fe200000000ff */
[----:B------:R-:W-:Y:S01]  /*9b40*/  FADD.FTZ R20, R20, R21 ;  /* 0x0000001514147221 */ /* 0x000fe20000010000 */
[----:B------:R-:W-:-:S03]  /*9b50*/  FADD.FTZ R197, R197, R182 ;  /* 0x000000b6c5c57221 */ /* 0x000fc60000010000 */
[----:B------:R-:W-:Y:S01]  /*9b60*/  FADD.FTZ R169, R169, R20 ;  /* 0x00000014a9a97221 */ /* 0x000fe20000010000 */
[----:B------:R-:W-:-:S03]  /*9b70*/  FADD.FTZ R196, R196, R197 ;  /* 0x000000c5c4c47221 */ /* 0x000fc60000010000 */
[----:B------:R-:W-:Y:S01]  /*9b80*/  FADD.FTZ R168, R168, R169 ;  /* 0x000000a9a8a87221 */ /* 0x000fe20000010000 */
[----:B------:R-:W-:-:S03]  /*9b90*/  FADD.FTZ R203, R203, R196 ;  /* 0x000000c4cbcb7221 */ /* 0x000fc60000010000 */
[----:B------:R-:W-:Y:S01]  /*9ba0*/  FADD.FTZ R171, R171, R168 ;  /* 0x000000a8abab7221 */ /* 0x000fe20000010000 */
[----:B------:R-:W-:Y:S01]  /*9bb0*/  FADD.FTZ R198, R198, R203 ;  /* 0x000000cbc6c67221 */ /* 0x000fe20000010000 */
[----:B-1----:R-:W-:Y:S02]  /*9bc0*/  F2FP.F16.F32.PACK_AB R167, R202, R13 ;  /* 0x0000000dcaa7723e */ /* 0x002fe400000000ff */
[----:B------:R-:W-:Y:S01]  /*9bd0*/  FADD.FTZ R170, R170, R171 ;  /* 0x000000abaaaa7221 */ /* 0x000fe20000010000 */
[----:B------:R-:W-:Y:S02]  /*9be0*/  FADD.FTZ R198, R201, R198 ;  /* 0x000000c6c9c67221 */ /* 0x000fe40000010000 */
[----:B------:R0:W-:Y:S01]  /*9bf0*/  STSM.16.M88.4 [R187], R164 ;  /* 0x000000a4bb007844 */ /* 0x0001e20000000200 */
[----:B------:R-:W-:Y:S01]  /*9c00*/  WARPGROUP.ARRIVE ;  /* 0x00000000000079c5 */ /* 0x000fe20000000000 */
[----:B------:R-:W-:Y:S01]  /*9c10*/  FADD.FTZ R173, R173, R170 ;  /* 0x000000aaadad7221 */ /* 0x000fe20000010000 */
[----:B------:R-:W-:-:S03]  /*9c20*/  FADD.FTZ R199, R199, R198 ;  /* 0x000000c6c7c77221 */ /* 0x000fc60000010000 */
[----:B------:R-:W-:Y:S01]  /*9c30*/  FADD.FTZ R172, R172, R173 ;  /* 0x000000adacac7221 */ /* 0x000fe20000010000 */
[----:B------:R-:W-:Y:S01]  /*9c40*/  HGMMA.64x256x16.F32 R24, R152, gdesc[UR8].tnspB, R24, gsb0 ;  /* 0x43e0000898187df0 */ /* 0x000fe20008000818 */
[----:B------:R-:W-:Y:S01]  /*9c50*/  R2UR UR10, R207 ;  /* 0x00000000cf0a72ca */ /* 0x000fe200000e0000 */
[----:B------:R-:W-:Y:S01]  /*9c60*/  UMOV UR11, 0x40000040 ;  /* 0x40000040000b7882 */ /* 0x000fe20000000000 */
[----:B------:R-:W-:Y:S02]  /*9c70*/  VIADD R207, R206, 0x100 ;  /* 0x00000100cecf7836 */ /* 0x000fe40000000000 */
[----:B------:R-:W-:Y:S01]  /*9c80*/  FADD.FTZ R200, R200, R199 ;  /* 0x000000c7c8c87221 */ /* 0x000fe20000010000 */
[----:B------:R-:W-:Y:S02]  /*9c90*/  VIADD R206, R206, 0x180 ;  /* 0x00000180cece7836 */ /* 0x000fe40000000000 */
[----:B------:R-:W-:Y:S01]  /*9ca0*/  FADD.FTZ R175, R175, R172 ;  /* 0x000000acafaf7221 */ /* 0x000fe20000010000 */
[----:B------:R-:W-:-:S03]  /*9cb0*/  FADD.FTZ R11, R11, R200 ;  /* 0x000000c80b0b7221 */ /* 0x000fc60000010000 */
[----:B------:R-:W-:Y:S01]  /*9cc0*/  FADD.FTZ R174, R174, R175 ;  /* 0x000000afaeae7221 */ /* 0x000fe20000010000 */
[----:B------:R-:W-:Y:S01]  /*9cd0*/  FADD.FTZ R10, R10, R11 ;  /* 0x0000000b0a0a7221 */ /* 0x000fe20000010000 */
[----:B------:R-:W-:Y:S02]  /*9ce0*/  IMAD.MOV.U32 R11, RZ, RZ, R7 ;  /* 0x000000ffff0b7224 */ /* 0x000fe400078e0007 */
[----:B------:R-:W-:Y:S01]  /*9cf0*/  FADD.FTZ R177, R177, R174 ;  /* 0x000000aeb1b17221 */ /* 0x000fe20000010000 */
[----:B------:R-:W-:Y:S01]  /*9d00*/  FADD.FTZ R13, R13, R10 ;  /* 0x0000000a0d0d7221 */ /* 0x000fe20000010000 */
[----:B------:R-:W-:Y:S02]  /*9d10*/  IMAD.MOV.U32 R10, RZ, RZ, R8 ;  /* 0x000000ffff0a7224 */ /* 0x000fe400078e0008 */
[----:B------:R-:W-:Y:S01]  /*9d20*/  FADD.FTZ R176, R176, R177 ;  /* 0x000000b1b0b07221 */ /* 0x000fe20000010000 */
[----:B------:R-:W-:Y:S01]  /*9d30*/  FADD.FTZ R6, R202, R13 ;  /* 0x0000000dca067221 */ /* 0x000fe20000010000 */
[----:B------:R-:W-:-:S02]  /*9d40*/  IMAD.MOV.U32 R13, RZ, RZ, R2 ;  /* 0x000000ffff0d7224 */ /* 0x000fc400078e0002 */
[----:B------:R-:W-:Y:S01]  /*9d50*/  FADD.FTZ R5, R179, R176 ;  /* 0x000000b0b3057221 */ /* 0x000fe20000010000 */
[----:B------:R-:W-:Y:S02]  /*9d60*/  WARPGROUP.DEPBAR.LE gsb0, 0x0 ;  /* 0x00008000000079c5 */ /* 0x000fe40000010000 */
[----:B------:R-:W-:-:S06]  /*9d70*/  WARPGROUP.ARRIVE ;  /* 0x00000000000079c5 */ /* 0x000fcc0000000000 */
        /* <DEDUP_REMOVED lines=24> */
.L_x_4391:
[----:B------:R-:W-:-:S13]  /*9f00*/  ISETP.LE.AND P1, PT, RZ, UR31, PT ;  /* 0x0000001fff007c0c */ /* 0x000fda000bf23270 */
[----:B------:R-:W-:Y:S05]  /*9f10*/  @!P1 BRA `(.L_x_4401) ;  /* 0x0000003000449947 */ /* 0x000fea0003800000 */
[----:B------:R-:W-:Y:S01]  /*9f20*/  IMAD.MOV.U32 R11, RZ, RZ, R8 ;  /* 0x000000ffff0b7224 */ /* 0x000fe200078e0008 */
[----:B------:R-:W-:Y:S01]  /*9f30*/  ULDC UR29, c[0x0][0xad0] ;  /* 0x0002b400001d7ab9 */ /* 0x000fe20000000800 */
[----:B------:R-:W-:Y:S01]  /*9f40*/  IMAD.MOV.U32 R20, RZ, RZ, R7 ;  /* 0x000000ffff147224 */ /* 0x000fe200078e0007 */
[----:B------:R-:W-:Y:S01]  /*9f50*/  ULDC UR28, c[0x0][0xa80] ;  /* 0x0002a000001c7ab9 */ /* 0x000fe20000000800 */
[----:B------:R-:W-:-:S07]  /*9f60*/  IMAD.MOV.U32 R13, RZ, RZ, R2 ;  /* 0x000000ffff0d7224 */ /* 0x000fce00078e0002 */
.L_x_4410:
[----:B------:R-:W-:-:S05]  /*9f70*/  VIADD R2, R13, 0x1 ;  /* 0x000000010d027836 */ /* 0x000fca0000000000 */
[----:B------:R-:W-:-:S04]  /*9f80*/  ISETP.NE.AND P1, PT, R2, 0x2, PT ;  /* 0x000000020200780c */ /* 0x000fc80003f25270 */
[----:B------:R-:W-:Y:S02]  /*9f90*/  SEL R7, RZ, 0x1, P1 ;  /* 0x00000001ff077807 */ /* 0x000fe40000800000 */
[----:B------:R-:W-:Y:S02]  /*9fa0*/  SEL R2, R2, RZ, P1 ;  /* 0x000000ff02027207 */ /* 0x000fe40000800000 */
[----:B------:R-:W-:Y:S01]  /*9fb0*/  LOP3.LUT R16, R16, R7, RZ, 0x3c, !PT ;  /* 0x0000000710107212 */ /* 0x000fe200078e3cff */
[----:B--2---:R-:W-:Y:S06]  /*9fc0*/  @!P0 BRA `(.L_x_4402) ;  /* 0x0000000000048947 */ /* 0x004fec0003800000 */
[----:B------:R-:W-:Y:S01]  /*9fd0*/  BPT.TRAP 0x1 ;  /* 0x000000040000795c */ /* 0x000fe20000300000 */
.L_x_4402:
[----:B0-----:R-:W-:Y:S01]  /*9fe0*/  IMAD R9, R2, 0x8, R17 ;  /* 0x0000000802097824 */ /* 0x001fe200078e0211 */
[----:B------:R-:W-:-:S04]  /*9ff0*/  SHF.L.U32 R8, R16, 0x1f, RZ ;  /* 0x0000001f10087819 */ /* 0x000fc800000006ff */
[----:B------:R0:W1:Y:S01]  /*a000*/  SYNCS.PHASECHK.TRANS64.TRYWAIT P1, [R9+URZ+0x38830], R8 ;  /* 0x03883008090075a7 */ /* 0x000062000802017f */
[----:B------:R-:W-:Y:S05]  /*a010*/  @!P0 BRA `(.L_x_4403) ;  /* 0x0000000000048947 */ /* 0x000fea0003800000 */
[----:B------:R-:W-:Y:S01]  /*a020*/  BPT.TRAP 0x1 ;  /* 0x000000040000795c */ /* 0x000fe20000300000 */
.L_x_4403:
[----:B------:R-:W-:Y:S01]  /*a030*/  IMAD R7, R2, 0x200, R0 ;  /* 0x0000020002077824 */ /* 0x000fe200078e0200 */
[----:B-1----:R-:W-:Y:S06]  /*a040*/  @P1 BRA `(.L_x_4404) ;  /* 0x0000000000081947 */ /* 0x002fec0003800000 */
[----:B------:R-:W1:Y:S02]  /*a050*/  SYNCS.PHASECHK.TRANS64.TRYWAIT P1, [R9+URZ+0x38830], R8 ;  /* 0x03883008090075a7 */ /* 0x000e64000802017f */
[----:B-1----:R-:W-:Y:S05]  /*a060*/  @!P1 BRA `(.L_x_4405) ;  /* 0x000000cc001c9947 */ /* 0x002fea0003800000 */
.L_x_4404:
[----:B------:R-:W-:Y:S01]  /*a070*/  R2UR UR6, R7 ;  /* 0x00000000070672ca */ /* 0x000fe200000e0000 */
[----:B------:R-:W-:Y:S01]  /*a080*/  WARPGROUP.ARRIVE ;  /* 0x00000000000079c5 */ /* 0x000fe20000000000 */
[----:B------:R-:W-:Y:S01]  /*a090*/  UMOV UR7, 0x40000040 ;  /* 0x4000004000077882 */ /* 0x000fe20000000000 */
[----:B------:R-:W-:Y:S01]  /*a0a0*/  UMOV UR11, 0x40000040 ;  /* 0x40000040000b7882 */ /* 0x000fe20000000000 */
[----:B------:R-:W-:Y:S01]  /*a0b0*/  UMOV UR15, 0x40000040 ;  /* 0x40000040000f7882 */ /* 0x000fe20000000000 */
[----:B------:R-:W-:-:S08]  /*a0c0*/  UMOV UR19, 0x40000040 ;  /* 0x4000004000137882 */ /* 0x000fd00000000000 */
        /* <DEDUP_REMOVED lines=16> */
.L_x_4406:
[----:B------:R2:W3:Y:S01]  /*a1d0*/  SYNCS.PHASECHK.TRANS64.TRYWAIT P1, [R9+URZ+0x38850], R8 ;  /* 0x03885008090075a7 */ /* 0x0004e2000802017f */
[----:B------:R-:W-:Y:S05]  /*a1e0*/  @!P0 BRA `(.L_x_4407) ;  /* 0x0000000000048947 */ /* 0x000fea0003800000 */
[----:B------:R-:W-:Y:S01]  /*a1f0*/  BPT.TRAP 0x1 ;  /* 0x000000040000795c */ /* 0x000fe20000300000 */
.L_x_4407:
[----:B---3--:R-:W-:Y:S05]  /*a200*/  @P1 BRA `(.L_x_4408) ;  /* 0x0000000000081947 */ /* 0x008fea0003800000 */
[----:B------:R-:W3:Y:S02]  /*a210*/  SYNCS.PHASECHK.TRANS64.TRYWAIT P1, [R9+URZ+0x38850], R8 ;  /* 0x03885008090075a7 */ /* 0x000ee4000802017f */
[----:B---3--:R-:W-:Y:S05]  /*a220*/  @!P1 BRA `(.L_x_4409) ;  /* 0x000000c800c09947 */ /* 0x008fea0003800000 */
.L_x_4408:
        /* <DEDUP_REMOVED lines=13> */
[----:B------:R-:W-:Y:S01]  /*a300*/  UMOV UR6, UR28 ;  /* 0x0000001c00067c82 */ /* 0x000fe20008000000 */
[----:B------:R-:W-:Y:S01]  /*a310*/  VIADD R21, R4, 0x800 ;  /* 0x0000080004157836 */ /* 0x000fe20000000000 */
[----:B------:R-:W-:Y:S01]  /*a320*/  UMOV UR11, 0x40000040 ;  /* 0x40000040000b7882 */ /* 0x000fe20000000000 */
[----:B------:R-:W-:-:S02]  /*a330*/  VIADD R15, R7, 0x800 ;  /* 0x00000800070f7836 */ /* 0x000fc40000000000 */
[----:B------:R-:W-:Y:S01]  /*a340*/  HGMMA.64x64x16.F32 R152, gdesc[UR20], R152, gsb0 ;  /* 0x00e00000149879f0 */ /* 0x000fe20008000898 */
[----:B0-----:R-:W-:Y:S02]  /*a350*/  SHF.R.U32.HI R12, RZ, 0x7, R12 ;  /* 0x00000007ff0c7819 */ /* 0x001fe4000001160c */
        /* <DEDUP_REMOVED lines=165> */
[----:B------:R-:W-:-:S04]  /*adb0*/  VIADD R15, R7, 0xa00 ;  /* 0x00000a00070f7836 */ /* 0x000fc80000000000 */
        /* <DEDUP_REMOVED lines=175> */
[----:B------:R-:W-:-:S05]  /*b8b0*/  FMUL.FTZ R163, R183, UR29 ;  /* 0x0000001db7a37c20 */ /* 0x000fca0008410000 */
        /* <DEDUP_REMOVED lines=25> */
[----:B-1----:R-:W-:Y:S01]  /*ba50*/  FMNMX.FTZ R7, R205, R154, !PT ;  /* 0x0000009acd077209 */ /* 0x002fe20007810000 */
[----:B------:R-:W-:-:S06]  /*ba60*/  FMUL.FTZ R154, R166, UR29 ;  /* 0x0000001da69a7c20 */ /* 0x000fcc0008410000 */
        /* <DEDUP_REMOVED lines=8> */
[----:B0-----:R-:W-:Y:S01]  /*baf0*/  FMNMX.FTZ R167, R7, R160, !PT ;  /* 0x000000a007a77209 */ /* 0x001fe20007810000 */
[----:B------:R-:W-:Y:S01]  /*bb00*/  FMUL.FTZ R160, R178, UR29 ;  /* 0x0000001db2a07c20 */ /* 0x000fe20008410000 */
        /* <DEDUP_REMOVED lines=8> */
[----:B------:R-:W3:Y:S08]  /*bb90*/  MUFU.TANH R155, R155 ;  /* 0x0000009b009b7308 */ /* 0x000ef00000002400 */
[----:B------:R-:W4:Y:S01]  /*bba0*/  MUFU.TANH R156, R156 ;  /* 0x0000009c009c7308 */ /* 0x000f220000002400 */
[----:B-1----:R-:W-:-:S02]  /*bbb0*/  FMNMX.FTZ R7, R167, R168, !PT ;  /* 0x000000a8a7077209 */ /* 0x002fc40007810000 */
[----:B0-----:R-:W-:-:S03]  /*bbc0*/  FMNMX.FTZ R167, R153, R166, !PT ;  /* 0x000000a699a77209 */ /* 0x001fc60007810000 */
[C---:B------:R-:W-:Y:S02]  /*bbd0*/  FADD.FTZ R166, -R7.reuse, R20 ;  /* 0x0000001407a67221 */ /* 0x040fe40000010100 */
        /* <DEDUP_REMOVED lines=20> */
[----:B------:R-:W-:Y:S01]  /*bd20*/  FFMA.FTZ R206, R206, UR6, -R167 ;  /* 0x00000006cece7c23 */ /* 0x000fe200080108a7 */
[----:B------:R-:W-:-:S02]  /*bd30*/  IMAD R204, R2, 0x1000, R19 ;  /* 0x0000100002cc7824 */ /* 0x000fc400078e0213 */
[----:B------:R-:W0:Y:S01]  /*bd40*/  MUFU.TANH R160, R160 ;  /* 0x000000a000a07308 */ /* 0x000e220000002400 */
[----:B-1----:R-:W-:Y:S02]  /*bd50*/  FMNMX.FTZ R166, R158, R169, !PT ;  /* 0x000000a99ea67209 */ /* 0x002fe40007810000 */
[----:B------:R-:W-:-:S05]  /*bd60*/  R2UR UR10, R204 ;  /* 0x00000000cc0a72ca */ /* 0x000fca00000e0000 */
[----:B------:R-:W1:Y:S01]  /*bd70*/  MUFU.TANH R161, R161 ;  /* 0x000000a100a17308 */ /* 0x000e620000002400 */
[----:B--2---:R-:W-:-:S07]  /*bd80*/  FMNMX.FTZ R169, R159, R166, !PT ;  /* 0x000000a69fa97209 */ /* 0x004fce0007810000 */
[----:B------:R-:W2:Y:S01]  /*bd90*/  MUFU.TANH R162, R162 ;  /* 0x000000a200a27308 */ /* 0x000ea20000002400 */
[----:B0-----:R-:W-:Y:S01]  /*bda0*/  FMNMX.FTZ R8, R160, R169, !PT ;  /* 0x000000a9a0087209 */ /* 0x001fe20007810000 */
[----:B------:R-:W-:-:S06]  /*bdb0*/  FFMA.FTZ R169, R188, UR6, -R167 ;  /* 0x00000006bca97c23 */ /* 0x000fcc00080108a7 */
[----:B------:R-:W0:Y:S01]  /*bdc0*/  MUFU.TANH R163, R163 ;  /* 0x000000a300a37308 */ /* 0x000e220000002400 */
[----:B-1----:R-:W-:-:S07]  /*bdd0*/  FMNMX.FTZ R171, R161, R8, !PT ;  /* 0x00000008a1ab7209 */ /* 0x002fce0007810000 */
[----:B------:R1:W3:Y:S01]  /*bde0*/  MUFU.EX2 R20, R170 ;  /* 0x000000aa00147308 */ /* 0x0002e20000000800 */
[----:B--2---:R-:W-:Y:S01]  /*bdf0*/  FMNMX.FTZ R8, R162, R171, !PT ;  /* 0x000000aba2087209 */ /* 0x004fe20007810000 */
[----:B------:R-:W-:-:S06]  /*be00*/  FFMA.FTZ R171, R197, UR6, -R167 ;  /* 0x00000006c5ab7c23 */ /* 0x000fcc00080108a7 */
[----:B------:R-:W-:Y:S01]  /*be10*/  MUFU.EX2 R21, R21 ;  /* 0x0000001500157308 */ /* 0x000fe20000000800 */
[----:B0-----:R-:W-:Y:S01]  /*be20*/  FMNMX.FTZ R8, R163, R8, !PT ;  /* 0x00000008a3087209 */ /* 0x001fe20007810000 */
[----:B-1----:R-:W-:-:S04]  /*be30*/  FFMA.FTZ R170, R196, UR6, -R167 ;  /* 0x00000006c4aa7c23 */ /* 0x002fc800080108a7 */
[----:B------:R-:W0:Y:S02]  /*be40*/  SHFL.BFLY PT, R177, R8, 0x2, 0x1f ;  /* 0x0c401f0008b17f89 */ /* 0x000e2400000e0000 */
[----:B------:R-:W1:Y:S01]  /*be50*/  MUFU.EX2 R168, R168 ;  /* 0x000000a800a87308 */ /* 0x000e620000000800 */
[-C--:B---3--:R-:W-:Y:S01]  /*be60*/  FMUL.FTZ R24, R24, R20.reuse ;  /* 0x0000001418187220 */ /* 0x088fe20000410000 */
        /* <DEDUP_REMOVED lines=20> */
[----:B0-----:R-:W-:Y:S01]  /*bfb0*/  FMNMX.FTZ R166, R8, R177, !PT ;  /* 0x000000b108a67209 */ /* 0x001fe20007810000 */
[----:B------:R-:W-:Y:S01]  /*bfc0*/  FFMA.FTZ R177, R165, UR6, -R167 ;  /* 0x00000006a5b17c23 */ /* 0x000fe200080108a7 */
        /* <DEDUP_REMOVED lines=36> */
[----:B------:R-:W-:Y:S01]  /*c210*/  FFMA.FTZ R197, R153, UR6, -R165 ;  /* 0x0000000699c57c23 */ /* 0x000fe200080108a5 */
[----:B------:R-:W-:-:S02]  /*c220*/  IMAD.MOV R153, RZ, RZ, -R184 ;  /* 0x000000ffff997224 */ /* 0x000fc400078e0ab8 */
[----:B------:R-:W-:Y:S01]  /*c230*/  FMUL.FTZ R11, R11, UR6 ;  /* 0x000000060b0b7c20 */ /* 0x000fe20008410000 */
[--C-:B------:R-:W-:Y:S01]  /*c240*/  FFMA.FTZ R183, R12, UR6, -R165.reuse ;  /* 0x000000060cb77c23 */ /* 0x100fe200080108a5 */
[--C-:B------:R-:W-:Y:S01]  /*c250*/  FFMA.FTZ R12, R14, UR6, -R165.reuse ;  /* 0x000000060e0c7c23 */ /* 0x100fe200080108a5 */
[--C-:B------:R-:W-:Y:S01]  /*c260*/  FFMA.FTZ R14, R152, UR6, -R165.reuse ;  /* 0x00000006980e7c23 */ /* 0x100fe200080108a5 */
[----:B------:R-:W-:Y:S01]  /*c270*/  ISETP.NE.AND P1, PT, R18, R153, PT ;  /* 0x000000991200720c */ /* 0x000fe20003f25270 */
[--C-:B------:R-:W-:Y:S01]  /*c280*/  FFMA.FTZ R188, R154, UR6, -R165.reuse ;  /* 0x000000069abc7c23 */ /* 0x100fe200080108a5 */
[----:B------:R-:W0:Y:S01]  /*c290*/  MUFU.EX2 R11, R11 ;  /* 0x0000000b000b7308 */ /* 0x000e220000000800 */
[----:B------:R-:W-:Y:S02]  /*c2a0*/  @!P2 VIADD R152, R9, 0x38840 ;  /* 0x000388400998a836 */ /* 0x000fe40000000000 */
[--C-:B------:R-:W-:Y:S01]  /*c2b0*/  FFMA.FTZ R10, R10, UR6, -R165.reuse ;  /* 0x000000060a0a7c23 */ /* 0x100fe200080108a5 */
[--C-:B------:R-:W-:Y:S01]  /*c2c0*/  FFMA.FTZ R15, R15, UR6, -R165.reuse ;  /* 0x000000060f0f7c23 */ /* 0x100fe200080108a5 */
[--C-:B------:R-:W-:Y:S01]  /*c2d0*/  FFMA.FTZ R199, R155, UR6, -R165.reuse ;  /* 0x000000069bc77c23 */ /* 0x100fe200080108a5 */
[--C-:B------:R-:W-:Y:S01]  /*c2e0*/  FFMA.FTZ R196, R156, UR6, -R165.reuse ;  /* 0x000000069cc47c23 */ /* 0x100fe200080108a5 */
[----:B------:R-:W-:Y:S01]  /*c2f0*/  @!P2 PRMT R152, RZ, 0x654, R152 ;  /* 0x00000654ff98a816 */ /* 0x000fe20000000098 */
[--C-:B------:R-:W-:Y:S01]  /*c300*/  FFMA.FTZ R201, R157, UR6, -R165.reuse ;  /* 0x000000069dc97c23 */ /* 0x100fe200080108a5 */
[--C-:B------:R-:W-:Y:S01]  /*c310*/  FFMA.FTZ R198, R158, UR6, -R165.reuse ;  /* 0x000000069ec67c23 */ /* 0x100fe200080108a5 */
[----:B------:R-:W-:Y:S01]  /*c320*/  FFMA.FTZ R203, R159, UR6, -R165 ;  /* 0x000000069fcb7c23 */ /* 0x000fe200080108a5 */
[----:B------:R1:W-:Y:S01]  /*c330*/  @!P2 SYNCS.ARRIVE.TRANS64.RED.A1T0 RZ, [R152+URZ], RZ ;  /* 0x000000ff98ffa9a7 */ /* 0x0003e2000810043f */
[----:B------:R-:W-:-:S02]  /*c340*/  @!P1 IMAD R154, R13, 0x40, R22 ;  /* 0x000000400d9a9824 */ /* 0x000fc400078e0216 */
[--C-:B------:R-:W-:Y:S01]  /*c350*/  FFMA.FTZ R200, R160, UR6, -R165.reuse ;  /* 0x00000006a0c87c23 */ /* 0x100fe200080108a5 */
[--C-:B------:R-:W-:Y:S01]  /*c360*/  FFMA.FTZ R205, R161, UR6, -R165.reuse ;  /* 0x00000006a1cd7c23 */ /* 0x100fe200080108a5 */
[----:B------:R-:W-:Y:S01]  /*c370*/  FFMA.FTZ R13, R162, UR6, -R165 ;  /* 0x00000006a20d7c23 */ /* 0x000fe200080108a5 */
[----:B------:R-:W-:Y:S02]  /*c380*/  @!P1 IMAD R154, R154, 0x4, R17 ;  /* 0x000000049a9a9824 */ /* 0x000fe400078e0211 */
[----:B------:R-:W-:Y:S01]  /*c390*/  FFMA.FTZ R202, R163, UR6, -R165 ;  /* 0x00000006a3ca7c23 */ /* 0x000fe200080108a5 */
[----:B------:R-:W-:Y:S01]  /*c3a0*/  MUFU.EX2 R10, R10 ;  /* 0x0000000a000a7308 */ /* 0x000fe20000000800 */
[----:B-1----:R-:W-:Y:S01]  /*c3b0*/  F2FP.F16.F32.PACK_AB R152, R168, R21 ;  /* 0x00000015a898723e */ /* 0x002fe200000000ff */
[----:B0-----:R-:W-:Y:S01]  /*c3c0*/  FMUL.FTZ R26, R26, R11 ;  /* 0x0000000b1a1a7220 */ /* 0x001fe20000410000 */
[----:B------:R-:W-:Y:S01]  /*c3d0*/  @!P1 STS [R154+0x38400], R20 ;  /* 0x038400149a009388 */ /* 0x000fe20000000800 */
[----:B------:R-:W-:Y:S01]  /*c3e0*/  F2FP.F16.F32.PACK_AB R156, R172, R171 ;  /* 0x000000abac9c723e */ /* 0x000fe200000000ff */
[----:B------:R-:W-:Y:S01]  /*c3f0*/  FMUL.FTZ R27, R27, R11 ;  /* 0x0000000b1b1b7220 */ /* 0x000fe20000410000 */
[----:B------:R-:W-:Y:S01]  /*c400*/  F2FP.F16.F32.PACK_AB R158, R174, R173 ;  /* 0x000000adae9e723e */ /* 0x000fe200000000ff */
[----:B------:R0:W-:Y:S01]  /*c410*/  @!P1 STS [R154+0x38420], R11 ;  /* 0x0384200b9a009388 */ /* 0x0001e20000000800 */
        /* <DEDUP_REMOVED lines=65> */
[----:B0-----:R-:W-:Y:S01]  /*c830*/  F2FP.F16.F32.PACK_AB R159, R199, R188 ;  /* 0x000000bcc79f723e */ /* 0x001fe200000000ff */
        /* <DEDUP_REMOVED lines=33> */
[-C--:B------:R-:W-:Y:S01]  /*ca50*/  FMUL.FTZ R150, R150, R11.reuse ;  /* 0x0000000b96967220 */ /* 0x080fe20000410000 */
[----:B------:R-:W-:Y:S01]  /*ca60*/  FMUL.FTZ R151, R151, R11 ;  /* 0x0000000b97977220 */ /* 0x000fe20000410000 */
[----:B------:R2:W-:Y:S01]  /*ca70*/  STSM.16.M88.4 [R185+0x36400], R152 ;  /* 0x03640098b9007844 */ /* 0x0005e20000000200 */
[----:B------:R-:W-:Y:S01]  /*ca80*/  FFMA.FTZ R6, R11, R6, R10 ;  /* 0x000000060b067223 */ /* 0x000fe2000001000a */
[----:B------:R-:W-:Y:S01]  /*ca90*/  FFMA.FTZ R5, R20, R5, R21 ;  /* 0x0000000514057223 */ /* 0x000fe20000010015 */
[----:B------:R-:W0:Y:S01]  /*caa0*/  MUFU.EX2 R203, R203 ;  /* 0x000000cb00cb7308 */ /* 0x000e220000000800 */
[----:B-1----:R-:W-:Y:S01]  /*cab0*/  F2FP.F16.F32.PACK_AB R161, R201, R196 ;  /* 0x000000c4c9a1723e */ /* 0x002fe200000000ff */
[----:B------:R2:W-:Y:S01]  /*cac0*/  STSM.16.M88.4 [R186], R156 ;  /* 0x0000009cba007844 */ /* 0x0005e20000000200 */
[----:B------:R-:W-:Y:S01]  /*cad0*/  FADD.FTZ R183, R183, R6 ;  /* 0x00000006b7b77221 */ /* 0x000fe20000010000 */
[----:B------:R-:W-:Y:S01]  /*cae0*/  FADD.FTZ R168, R168, R5 ;  /* 0x00000005a8a87221 */ /* 0x000fe20000010000 */
[----:B------:R-:W-:Y:S01]  /*caf0*/  ISETP.LT.AND P1, PT, RZ, UR31, PT ;  /* 0x0000001fff007c0c */ /* 0x000fe2000bf21270 */
[----:B------:R-:W-:-:S02]  /*cb00*/  @!P2 VIADD R9, R9, 0x38860 ;  /* 0x000388600909a836 */ /* 0x000fc40000000000 */
[----:B------:R-:W-:Y:S01]  /*cb10*/  FADD.FTZ R12, R12, R183 ;  /* 0x000000b70c0c7221 */ /* 0x000fe20000010000 */
[----:B------:R-:W-:Y:S01]  /*cb20*/  MUFU.EX2 R179, R179 ;  /* 0x000000b300b37308 */ /* 0x000fe20000000800 */
[----:B------:R-:W-:Y:S01]  /*cb30*/  FADD.FTZ R169, R169, R168 ;  /* 0x000000a8a9a97221 */ /* 0x000fe20000010000 */
[----:B------:R-:W-:Y:S01]  /*cb40*/  UIADD3 UR31, UR31, -0x1, URZ ;  /* 0xffffffff1f1f7890 */ /* 0x000fe2000fffe03f */
[----:B------:R-:W-:Y:S01]  /*cb50*/  FADD.FTZ R15, R15, R12 ;  /* 0x0000000c0f0f7221 */ /* 0x000fe20000010000 */
[----:B------:R-:W-:Y:S01]  /*cb60*/  @!P2 PRMT R9, RZ, 0x654, R9 ;  /* 0x00000654ff09a816 */ /* 0x000fe20000000009 */
[----:B------:R-:W-:Y:S01]  /*cb70*/  FADD.FTZ R170, R170, R169 ;  /* 0x000000a9aaaa7221 */ /* 0x000fe20000010000 */
[----:B------:R-:W-:Y:S02]  /*cb80*/  IMAD.MOV.U32 R11, RZ, RZ, R8 ;  /* 0x000000ffff0b7224 */ /* 0x000fe400078e0008 */
[----:B------:R-:W-:Y:S01]  /*cb90*/  FADD.FTZ R14, R14, R15 ;  /* 0x0000000f0e0e7221 */ /* 0x000fe20000010000 */
[----:B------:R-:W1:Y:S01]  /*cba0*/  MUFU.EX2 R180, R180 ;  /* 0x000000b400b47308 */ /* 0x000e620000000800 */
[----:B0-----:R-:W-:Y:S01]  /*cbb0*/  F2FP.F16.F32.PACK_AB R163, R203, R198 ;  /* 0x000000c6cba3723e */ /* 0x001fe200000000ff */
[----:B------:R-:W-:Y:S01]  /*cbc0*/  FADD.FTZ R171, R171, R170 ;  /* 0x000000aaabab7221 */ /* 0x000fe20000010000 */
[----:B------:R-:W-:Y:S01]  /*cbd0*/  FADD.FTZ R197, R197, R14 ;  /* 0x0000000ec5c57221 */ /* 0x000fe20000010000 */
[----:B------:R-:W-:-:S02]  /*cbe0*/  IMAD.MOV.U32 R20, RZ, RZ, R7 ;  /* 0x000000ffff147224 */ /* 0x000fc400078e0007 */
[----:B------:R2:W-:Y:S01]  /*cbf0*/  STSM.16.M88.4 [R189], R160 ;  /* 0x000000a0bd007844 */ /* 0x0005e20000000200 */
[----:B------:R-:W-:Y:S01]  /*cc00*/  FADD.FTZ R172, R172, R171 ;  /* 0x000000abacac7221 */ /* 0x000fe20000010000 */
[----:B------:R0:W-:Y:S01]  /*cc10*/  MUFU.EX2 R181, R206 ;  /* 0x000000ce00b57308 */ /* 0x0001e20000000800 */
[----:B------:R-:W-:Y:S02]  /*cc20*/  FADD.FTZ R188, R188, R197 ;  /* 0x000000c5bcbc7221 */ /* 0x000fe40000010000 */
[----:B------:R-:W-:Y:S02]  /*cc30*/  FADD.FTZ R173, R173, R172 ;  /* 0x000000acadad7221 */ /* 0x000fe40000010000 */
[----:B------:R-:W-:Y:S02]  /*cc40*/  FADD.FTZ R199, R199, R188 ;  /* 0x000000bcc7c77221 */ /* 0x000fe40000010000 */
[----:B------:R-:W-:Y:S01]  /*cc50*/  FADD.FTZ R174, R174, R173 ;  /* 0x000000adaeae7221 */ /* 0x000fe20000010000 */
[----:B------:R-:W3:Y:S01]  /*cc60*/  MUFU.EX2 R182, R182 ;  /* 0x000000b600b67308 */ /* 0x000ee20000000800 */
[----:B-1----:R-:W-:Y:S01]  /*cc70*/  F2FP.F16.F32.PACK_AB R164, R180, R179 ;  /* 0x000000b3b4a4723e */ /* 0x002fe200000000ff */
[----:B0-----:R-:W-:-:S02]  /*cc80*/  VIADD R206, R204, 0x80 ;  /* 0x00000080ccce7836 */ /* 0x001fc40000000000 */
[----:B------:R-:W-:Y:S01]  /*cc90*/  FADD.FTZ R196, R196, R199 ;  /* 0x000000c7c4c47221 */ /* 0x000fe20000010000 */
[----:B------:R-:W-:-:S03]  /*cca0*/  FADD.FTZ R175, R175, R174 ;  /* 0x000000aeafaf7221 */ /* 0x000fc60000010000 */
[----:B------:R-:W-:Y:S01]  /*ccb0*/  FADD.FTZ R201, R201, R196 ;  /* 0x000000c4c9c97221 */ /* 0x000fe20000010000 */
[----:B------:R-:W-:Y:S01]  /*ccc0*/  MUFU.EX2 R200, R200 ;  /* 0x000000c800c87308 */ /* 0x000fe20000000800 */
[----:B------:R-:W-:Y:S02]  /*ccd0*/  FADD.FTZ R176, R176, R175 ;  /* 0x000000afb0b07221 */ /* 0x000fe40000010000 */
[----:B------:R-:W-:Y:S02]  /*cce0*/  FADD.FTZ R198, R198, R201 ;  /* 0x000000c9c6c67221 */ /* 0x000fe40000010000 */
[----:B------:R-:W-:Y:S02]  /*ccf0*/  FADD.FTZ R177, R177, R176 ;  /* 0x000000b0b1b17221 */ /* 0x000fe40000010000 */
[----:B------:R-:W-:Y:S01]  /*cd00*/  FADD.FTZ R203, R203, R198 ;  /* 0x000000c6cbcb7221 */ /* 0x000fe20000010000 */
[----:B------:R-:W0:Y:S01]  /*cd10*/  MUFU.EX2 R205, R205 ;  /* 0x000000cd00cd7308 */ /* 0x000e220000000800 */
[----:B---3--:R-:W-:Y:S01]  /*cd20*/  F2FP.F16.F32.PACK_AB R166, R182, R181 ;  /* 0x000000b5b6a6723e */ /* 0x008fe200000000ff */
[----:B------:R-:W-:-:S04]  /*cd30*/  FADD.FTZ R178, R178, R177 ;  /* 0x000000b1b2b27221 */ /* 0x000fc80000010000 */
[----:B------:R-:W-:Y:S02]  /*cd40*/  FADD.FTZ R179, R179, R178 ;  /* 0x000000b2b3b37221 */ /* 0x000fe40000010000 */
[----:B------:R-:W-:Y:S02]  /*cd50*/  MUFU.EX2 R13, R13 ;  /* 0x0000000d000d7308 */ /* 0x000fe40000000800 */
[----:B------:R-:W-:-:S04]  /*cd60*/  FADD.FTZ R180, R180, R179 ;  /* 0x000000b3b4b47221 */ /* 0x000fc80000010000 */
[----:B------:R-:W-:Y:S02]  /*cd70*/  FADD.FTZ R5, R181, R180 ;  /* 0x000000b4b5057221 */ /* 0x000fe40000010000 */
[----:B------:R-:W1:Y:S01]  /*cd80*/  MUFU.EX2 R202, R202 ;  /* 0x000000ca00ca7308 */ /* 0x000e620000000800 */
[----:B0-----:R-:W-:Y:S01]  /*cd90*/  F2FP.F16.F32.PACK_AB R165, R205, R200 ;  /* 0x000000c8cda5723e */ /* 0x001fe200000000ff */
[----:B------:R-:W-:Y:S01]  /*cda0*/  FADD.FTZ R200, R200, R203 ;  /* 0x000000cbc8c87221 */ /* 0x000fe20000010000 */
[----:B------:R-:W-:-:S03]  /*cdb0*/  FADD.FTZ R5, R182, R5 ;  /* 0x00000005b6057221 */ /* 0x000fc60000010000 */
[----:B------:R-:W-:Y:S01]  /*cdc0*/  FADD.FTZ R200, R205, R200 ;  /* 0x000000c8cdc87221 */ /* 0x000fe20000010000 */
[----:B-1----:R-:W-:-:S03]  /*cdd0*/  F2FP.F16.F32.PACK_AB R167, R202, R13 ;  /* 0x0000000dcaa7723e */ /* 0x002fc600000000ff */
[----:B------:R-:W-:Y:S02]  /*cde0*/  FADD.FTZ R13, R13, R200 ;  /* 0x000000c80d0d7221 */ /* 0x000fe40000010000 */
[----:B------:R2:W-:Y:S01]  /*cdf0*/  STSM.16.M88.4 [R187], R164 ;  /* 0x000000a4bb007844 */ /* 0x0005e20000000200 */
[----:B------:R-:W-:Y:S01]  /*ce00*/  WARPGROUP.ARRIVE ;  /* 0x00000000000079c5 */ /* 0x000fe20000000000 */
[----:B------:R-:W-:Y:S01]  /*ce10*/  FADD.FTZ R6, R202, R13 ;  /* 0x0000000dca067221 */ /* 0x000fe20000010000 */
[----:B------:R-:W-:-:S04]  /*ce20*/  IMAD.MOV.U32 R13, RZ, RZ, R2 ;  /* 0x000000ffff0d7224 */ /* 0x000fc800078e0002 */
[----:B------:R-:W-:Y:S01]  /*ce30*/  HGMMA.64x256x16.F32 R24, R152, gdesc[UR8].tnspB, R24, gsb0 ;  /* 0x43e0000898187df0 */ /* 0x000fe20008000818 */
        /* <DEDUP_REMOVED lines=31> */
.L_x_4401:
[----:B------:R-:W1:Y:S01]  /*d030*/  SHFL.BFLY PT, R0, R5, 0x2, 0x1f ;  /* 0x0c401f0005007f89 */ /* 0x000e6200000e0000 */
[----:B------:R-:W-:Y:S01]  /*d040*/  IMAD.U32 R12, RZ, RZ, UR6 ;  /* 0x00000006ff0c7e24 */ /* 0x000fe2000f8e00ff */
[----:B------:R-:W-:Y:S02]  /*d050*/  UIADD3 UR36, UR36, 0x1, URZ ;  /* 0x0000000124247890 */ /* 0x000fe4000fffe03f */
[----:B0-2---:R-:W0:Y:S01]  /*d060*/  SHFL.BFLY PT, R9, R6, 0x2, 0x1f ;  /* 0x0c401f0006097f89 */ /* 0x005e2200000e0000 */
[----:B------:R-:W-:Y:S08]  /*d070*/  BAR.ARV 0x8, 0x100 ;  /* 0x0204000000007b1d */ /* 0x000ff00000002000 */
[----:B------:R-:W-:Y:S01]  /*d080*/  BAR.SYNC.DEFER_BLOCKING 0xf, 0x100 ;  /* 0x03c4000000007b1d */ /* 0x000fe20000010000 */
[----:B-1----:R-:W-:Y:S01]  /*d090*/  FADD.FTZ R0, R0, R5 ;  /* 0x0000000500007221 */ /* 0x002fe20000010000 */
[----:B------:R-:W-:-:S02]  /*d0a0*/  VIADD R5, R2, 0x1 ;  /* 0x0000000102057836 */ /* 0x000fc40000000000 */
[----:B0-----:R-:W-:Y:S02]  /*d0b0*/  FADD.FTZ R11, R9, R6 ;  /* 0x00000006090b7221 */ /* 0x001fe40000010000 */
[----:B------:R-:W0:Y:S01]  /*d0c0*/  SHFL.BFLY PT, R3, R0, 0x1, 0x1f ;  /* 0x0c201f0000037f89 */ /* 0x000e2200000e0000 */
[----:B------:R-:W-:-:S03]  /*d0d0*/  ISETP.NE.AND P1, PT, R5, 0x2, PT ;  /* 0x000000020500780c */ /* 0x000fc60003f25270 */
[----:B------:R-:W1:Y:S01]  /*d0e0*/  SHFL.BFLY PT, R4, R11, 0x1, 0x1f ;  /* 0x0c201f000b047f89 */ /* 0x000e6200000e0000 */
[----:B0-----:R-:W-:Y:S01]  /*d0f0*/  FADD.FTZ R10, R0, R3 ;  /* 0x00000003000a7221 */ /* 0x001fe20000010000 */
[----:B------:R-:W-:Y:S02]  /*d100*/  IMAD.MOV R3, RZ, RZ, -R184 ;  /* 0x000000ffff037224 */ /* 0x000fe400078e0ab8 */
[----:B------:R-:W-:Y:S02]  /*d110*/  IMAD.MOV.U32 R0, RZ, RZ, -0x800000 ;  /* 0xff800000ff007424 */ /* 0x000fe400078e00ff */
[----:B-1----:R-:W-:Y:S01]  /*d120*/  FADD.FTZ R9, R11, R4 ;  /* 0x000000040b097221 */ /* 0x002fe20000010000 */
[----:B------:R-:W-:Y:S01]  /*d130*/  FSETP.NE.FTZ.AND P2, PT, R10, RZ, PT ;  /* 0x000000ff0a00720b */ /* 0x000fe20003f55000 */
[----:B------:R-:W-:Y:S01]  /*d140*/  IMAD.MOV.U32 R4, RZ, RZ, RZ ;  /* 0x000000ffff047224 */ /* 0x000fe200078e00ff */
[----:B------:R-:W-:Y:S01]  /*d150*/  ISETP.NE.AND P0, PT, R18, R3, PT ;  /* 0x000000031200720c */ /* 0x000fe20003f05270 */
[----:B------:R-:W-:Y:S01]  /*d160*/  IMAD.MOV.U32 R3, RZ, RZ, RZ ;  /* 0x000000ffff037224 */ /* 0x000fe200078e00ff */
[----:B------:R-:W-:-:S02]  /*d170*/  FSETP.NE.FTZ.AND P3, PT, R9, RZ, PT ;  /* 0x000000ff0900720b */ /* 0x000fc40003f75000 */
[----:B------:R-:W-:-:S04]  /*d180*/  SEL R11, RZ, 0x1, P1 ;  /* 0x00000001ff0b7807 */ /* 0x000fc80000800000 */
[----:B------:R-:W-:-:S03]  /*d190*/  LOP3.LUT R16, R16, R11, RZ, 0x3c, !PT ;  /* 0x0000000b10107212 */ /* 0x000fc600078e3cff */
[----:B------:R-:W0:Y:S02]  /*d1a0*/  @P2 MUFU.RCP R3, R10 ;  /* 0x0000000a00032308 */ /* 0x000e240000001000 */
[----:B------:R-:W-:Y:S02]  /*d1b0*/  @!P0 IMAD R2, R2, 0x40, R22 ;  /* 0x0000004002028824 */ /* 0x000fe400078e0216 */
[----:B------:R-:W-:Y:S02]  /*d1c0*/  @P3 FMUL.FTZ R12, R12, 0.69314718246459960938 ;  /* 0x3f3172180c0c3820 */ /* 0x000fe40000410000 */
[----:B------:R-:W-:Y:S02]  /*d1d0*/  @!P0 IMAD R2, R2, 0x4, R17 ;  /* 0x0000000402028824 */ /* 0x000fe400078e0211 */
[----:B------:R-:W1:Y:S08]  /*d1e0*/  @P3 MUFU.RCP R4, R9 ;  /* 0x0000000900043308 */ /* 0x000e700000001000 */
[----:B------:R-:W2:Y:S01]  /*d1f0*/  @P2 MUFU.LG2 R10, R10 ;  /* 0x0000000a000a2308 */ /* 0x000ea20000000c00 */
[----:B0-----:R-:W-:Y:S01]  /*d200*/  @!P0 STS [R2+0x38400], R3 ;  /* 0x0384000302008388 */ /* 0x001fe20000000800 */
[-C--:B------:R-:W-:Y:S01]  /*d210*/  FMUL.FTZ R208, R24, R3.reuse ;  /* 0x0000000318d07220 */ /* 0x080fe20000410000 */
[-C--:B------:R-:W-:Y:S01]  /*d220*/  FMUL.FTZ R21, R25, R3.reuse ;  /* 0x0000000319157220 */ /* 0x080fe20000410000 */
[-C--:B------:R-:W-:Y:S01]  /*d230*/  FMUL.FTZ R205, R28, R3.reuse ;  /* 0x000000031ccd7220 */ /* 0x080fe20000410000 */
[-C--:B------:R-:W-:Y:S01]  /*d240*/  FMUL.FTZ R6, R29, R3.reuse ;  /* 0x000000031d067220 */ /* 0x080fe20000410000 */
[-C--:B------:R-:W-:Y:S01]  /*d250*/  FMUL.FTZ R213, R32, R3.reuse ;  /* 0x0000000320d57220 */ /* 0x080fe20000410000 */
[-C--:B------:R-:W-:Y:S01]  /*d260*/  FMUL.FTZ R211, R33, R3.reuse ;  /* 0x0000000321d37220 */ /* 0x080fe20000410000 */
[----:B------:R2:W0:Y:S01]  /*d270*/  @P3 MUFU.LG2 R11, R9 ;  /* 0x00000009000b3308 */ /* 0x0004220000000c00 */
[----:B-1----:R1:W-:Y:S01]  /*d280*/  @!P0 STS [R2+0x38420], R4 ;  /* 0x0384200402008388 */ /* 0x0023e20000000800 */
[-C--:B------:R-:W-:Y:S01]  /*d290*/  FMUL.FTZ R212, R36, R3.reuse ;  /* 0x0000000324d47220 */ /* 0x080fe20000410000 */
[-C--:B------:R-:W-:Y:S01]  /*d2a0*/  FMUL.FTZ R209, R37, R3.reuse ;  /* 0x0000000325d17220 */ /* 0x080fe20000410000 */
[-C--:B------:R-:W-:Y:S01]  /*d2b0*/  FMUL.FTZ R210, R40, R3.reuse ;  /* 0x0000000328d27220 */ /* 0x080fe20000410000 */
[-C--:B------:R-:W-:Y:S01]  /*d2c0*/  FMUL.FTZ R206, R41, R3.reuse ;  /* 0x0000000329ce7220 */ /* 0x080fe20000410000 */
[-C--:B------:R-:W-:Y:S01]  /*d2d0*/  FMUL.FTZ R207, R44, R3.reuse ;  /* 0x000000032ccf7220 */ /* 0x080fe20000410000 */
[-C--:B------:R-:W-:Y:S01]  /*d2e0*/  FMUL.FTZ R203, R45, R3.reuse ;  /* 0x000000032dcb7220 */ /* 0x080fe20000410000 */
[-C--:B------:R-:W-:Y:S01]  /*d2f0*/  FMUL.FTZ R204, R48, R3.reuse ;  /* 0x0000000330cc7220 */ /* 0x080fe20000410000 */
[----:B--2---:R-:W-:Y:S01]  /*d300*/  @P2 FMUL.FTZ R9, R10, 0.69314718246459960938 ;  /* 0x3f3172180a092820 */ /* 0x004fe20000410000 */
[----:B------:R-:W-:Y:S01]  /*d310*/  FMUL.FTZ R201, R49, R3 ;  /* 0x0000000331c97220 */ /* 0x000fe20000410000 */
[----:B-1----:R-:W-:-:S02]  /*d320*/  IMAD.U32 R2, RZ, RZ, UR6 ;  /* 0x00000006ff027e24 */ /* 0x002fc4000f8e00ff */
[-C--:B------:R-:W-:Y:S01]  /*d330*/  FMUL.FTZ R202, R52, R3.reuse ;  /* 0x0000000334ca7220 */ /* 0x080fe20000410000 */
[-C--:B------:R-:W-:Y:S01]  /*d340*/  FMUL.FTZ R199, R53, R3.reuse ;  /* 0x0000000335c77220 */ /* 0x080fe20000410000 */
[-C--:B------:R-:W-:Y:S01]  /*d350*/  FMUL.FTZ R200, R56, R3.reuse ;  /* 0x0000000338c87220 */ /* 0x080fe20000410000 */
[----:B------:R-:W-:Y:S01]  /*d360*/  @P2 FMUL.FTZ R2, R2, 0.69314718246459960938 ;  /* 0x3f31721802022820 */ /* 0x000fe20000410000 */
        /* <DEDUP_REMOVED lines=50> */
[----:B------:R-:W-:Y:S01]  /*d690*/  @P2 FFMA.FTZ R3, R2, R7, R9 ;  /* 0x0000000702032223 */ /* 0x000fe20000010009 */
        /* <DEDUP_REMOVED lines=67> */
.L_x_4377:
[----:B------:R-:W0:Y:S01]  /*dad0*/  S2R R4, SR_CgaCtaId ;  /* 0x0000000000047919 */ /* 0x000e220000008800 */
[----:B------:R-:W-:Y:S01]  /*dae0*/  MOV R17, 0x400 ;  /* 0x0000040000117802 */ /* 0x000fe20000000f00 */
[----:B------:R-:W-:Y:S01]  /*daf0*/  BSSY B0, `(.L_x_4411) ;  /* 0x00002a7000007945 */ /* 0x000fe20003800000 */
[----:B------:R-:W-:Y:S02]  /*db00*/  BAR.SYNC.DEFER_BLOCKING 0x5, 0x180 ;  /* 0x0146000000007b1d */ /* 0x000fe40000010000 */
[----:B0-----:R-:W-:-:S05]  /*db10*/  LEA R17, R4, R17, 0x18 ;  /* 0x0000001104117211 */ /* 0x001fca00078ec0ff */
[----:B------:R-:W0:Y:S02]  /*db20*/  LDS R4, [R17+0x388d0] ;  /* 0x0388d00011047984 */ /* 0x000e240000000800 */
[----:B0-----:R-:W-:Y:S01]  /*db30*/  R2UR UR4, R4 ;  /* 0x00000000040472ca */ /* 0x001fe200000e0000 */
[----:B------:R-:W-:Y:S06]  /*db40*/  BAR.ARV 0x4, 0x180 ;  /* 0x0106000000007b1d */ /* 0x000fec0000002000 */
[----:B------:R-:W-:Y:S08]  /*db50*/  @P0 BRA `(.L_x_4412) ;  /* 0x0000001c00880947 */ /* 0x000ff00003800000 */
[----:B------:R-:W0:Y:S01]  /*db60*/  S2R R4, SR_SWINHI ;  /* 0x0000000000047919 */ /* 0x000e220000002f00 */
[----:B------:R-:W-:Y:S01]  /*db70*/  IMAD R7, R215, 0x40, R23 ;  /* 0x00000040d7077824 */ /* 0x000fe200078e0217 */
[----:B------:R-:W-:Y:S01]  /*db80*/  F2FP.F16.F32.PACK_AB R6, R6, R205 ;  /* 0x000000cd0606723e */ /* 0x000fe200000000ff */
[----:B------:R-:W-:Y:S01]  /*db90*/  USHF.R.S32.HI UR12, URZ, 0x1f, UR42 ;  /* 0x0000001f3f0c7899 */ /* 0x000fe2000801142a */
[----:B------:R-:W-:Y:S01]  /*dba0*/  BAR.SYNC.DEFER_BLOCKING 0x1, 0x100 ;  /* 0x0044000000007b1d */ /* 0x000fe20000010000 */
[----:B------:R-:W-:Y:S01]  /*dbb0*/  F2FP.F16.F32.PACK_AB R112, R113, R112 ;  /* 0x000000707170723e */ /* 0x000fe200000000ff */
[----:B------:R-:W-:Y:S01]  /*dbc0*/  USHF.R.S32.HI UR13, URZ, 0x1f, UR39 ;  /* 0x0000001f3f0d7899 */ /* 0x000fe20008011427 */
[----:B------:R-:W-:Y:S02]  /*dbd0*/  F2FP.F16.F32.PACK_AB R113, R19, R114 ;  /* 0x000000721371723e */ /* 0x000fe400000000ff */
[----:B------:R-:W-:Y:S02]  /*dbe0*/  F2FP.F16.F32.PACK_AB R114, R117, R116 ;  /* 0x000000747572723e */ /* 0x000fe400000000ff */
[----:B------:R-:W-:Y:S01]  /*dbf0*/  F2FP.F16.F32.PACK_AB R115, R108, R115 ;  /* 0x000000736c73723e */ /* 0x000fe200000000ff */
[----:B------:R-:W1:Y:S01]  /*dc00*/  SHFL.IDX PT, R41, R216, RZ, 0x1f ;  /* 0x00001fffd8297589 */ /* 0x000e6200000e0000 */
        /* <DEDUP_REMOVED lines=10> */
[----:B------:R-:W-:Y:S02]  /*dcb0*/  MOV R92, R17 ;  /* 0x00000011005c7202 */ /* 0x000fe40000000f00 */
[----:B0-----:R-:W-:Y:S02]  /*dcc0*/  MOV R93, R4 ;  /* 0x00000004005d7202 */ /* 0x001fe40000000f00 */
[----:B------:R-:W-:-:S02]  /*dcd0*/  F2FP.F16.F32.PACK_AB R146, R149, R148 ;  /* 0x000000949592723e */ /* 0x000fc400000000ff */
[----:B------:R-:W-:Y:S01]  /*dce0*/  F2FP.F16.F32.PACK_AB R147, R151, R150 ;  /* 0x000000969793723e */ /* 0x000fe200000000ff */
[----:B------:R-:W-:-:S04]  /*dcf0*/  IMAD.WIDE R4, R219, 0x2, R92 ;  /* 0x00000002db047825 */ /* 0x000fc800078e025c */
[----:B------:R-:W-:Y:S01]  /*dd00*/  IMAD.WIDE R92, R7, 0x2, R92 ;  /* 0x00000002075c7825 */ /* 0x000fe200078e025c */
[C---:B------:R-:W-:Y:S02]  /*dd10*/  IADD3 R15, P3, R4.reuse, 0x40, RZ ;  /* 0x00000040040f7810 */ /* 0x040fe40007f7e0ff */
[----:B------:R-:W-:Y:S02]  /*dd20*/  IADD3 R25, P4, R4, 0x60, RZ ;  /* 0x0000006004197810 */ /* 0x000fe40007f9e0ff */
[----:B------:R-:W-:Y:S02]  /*dd30*/  LOP3.LUT R14, R15, 0x380, RZ, 0xc0, !PT ;  /* 0x000003800f0e7812 */ /* 0x000fe400078ec0ff */
[----:B------:R-:W-:Y:S02]  /*dd40*/  LOP3.LUT R24, R25, 0x380, RZ, 0xc0, !PT ;  /* 0x0000038019187812 */ /* 0x000fe400078ec0ff */
[----:B------:R-:W-:Y:S02]  /*dd50*/  SHF.R.U64 R14, R14, 0x3, RZ ;  /* 0x000000030e0e7819 */ /* 0x000fe400000012ff */
[----:B------:R-:W-:-:S02]  /*dd60*/  SHF.R.U64 R24, R24, 0x3, RZ ;  /* 0x0000000318187819 */ /* 0x000fc400000012ff */
[----:B------:R-:W-:Y:S01]  /*dd70*/  LOP3.LUT R14, R14, R15, RZ, 0x3c, !PT ;  /* 0x0000000f0e0e7212 */ /* 0x000fe200078e3cff */
[--C-:B------:R-:W-:Y:S01]  /*dd80*/  IMAD.X R15, RZ, RZ, R5.reuse, P3 ;  /* 0x000000ffff0f7224 */ /* 0x100fe200018e0605 */
[----:B------:R-:W-:Y:S01]  /*dd90*/  LOP3.LUT R24, R24, R25, RZ, 0x3c, !PT ;  /* 0x0000001918187212 */ /* 0x000fe200078e3cff */
[----:B------:R-:W-:Y:S01]  /*dda0*/  IMAD.X R25, RZ, RZ, R5, P4 ;  /* 0x000000ffff197224 */ /* 0x000fe200020e0605 */
[C---:B------:R-:W-:Y:S02]  /*ddb0*/  IADD3 R29, P5, R4.reuse, 0x2000, RZ ;  /* 0x00002000041d7810 */ /* 0x040fe40007fbe0ff */
[C---:B------:R-:W-:Y:S02]  /*ddc0*/  IADD3 R119, P3, R4.reuse, 0x4020, RZ ;  /* 0x0000402004777810 */ /* 0x040fe40007f7e0ff */
[----:B------:R-:W-:Y:S02]  /*ddd0*/  IADD3 R123, P4, R4, 0x4040, RZ ;  /* 0x00004040047b7810 */ /* 0x000fe40007f9e0ff */
[----:B------:R-:W-:-:S02]  /*dde0*/  LOP3.LUT R28, R29, 0x380, RZ, 0xc0, !PT ;  /* 0x000003801d1c7812 */ /* 0x000fc400078ec0ff */
[----:B------:R-:W-:Y:S02]  /*ddf0*/  LOP3.LUT R118, R119, 0x380, RZ, 0xc0, !PT ;  /* 0x0000038077767812 */ /* 0x000fe400078ec0ff */
[----:B------:R-:W-:Y:S02]  /*de00*/  LOP3.LUT R122, R123, 0x380, RZ, 0xc0, !PT ;  /* 0x000003807b7a7812 */ /* 0x000fe400078ec0ff */
[----:B------:R-:W-:Y:S02]  /*de10*/  SHF.R.U64 R28, R28, 0x3, RZ ;  /* 0x000000031c1c7819 */ /* 0x000fe400000012ff */
[----:B------:R-:W-:Y:S02]  /*de20*/  IADD3 R49, P0, R4, 0x2040, RZ ;  /* 0x0000204004317810 */ /* 0x000fe40007f1e0ff */
[----:B------:R-:W-:Y:S02]  /*de30*/  SHF.R.U64 R118, R118, 0x3, RZ ;  /* 0x0000000376767819 */ /* 0x000fe400000012ff */
[----:B------:R-:W-:-:S02]  /*de40*/  SHF.R.U64 R122, R122, 0x3, RZ ;  /* 0x000000037a7a7819 */ /* 0x000fc400000012ff */
[----:B------:R-:W-:Y:S01]  /*de50*/  LOP3.LUT R28, R28, R29, RZ, 0x3c, !PT ;  /* 0x0000001d1c1c7212 */ /* 0x000fe200078e3cff */
[--C-:B------:R-:W-:Y:S01]  /*de60*/  IMAD.X R29, RZ, RZ, R5.reuse, P5 ;  /* 0x000000ffff1d7224 */ /* 0x100fe200028e0605 */
[----:B------:R-:W-:Y:S02]  /*de70*/  LOP3.LUT R48, R49, 0x380, RZ, 0xc0, !PT ;  /* 0x0000038031307812 */ /* 0x000fe400078ec0ff */
[----:B------:R-:W-:Y:S02]  /*de80*/  IADD3 R13, P2, R4, 0x20, RZ ;  /* 0x00000020040d7810 */ /* 0x000fe40007f5e0ff */
[----:B------:R-:W-:Y:S01]  /*de90*/  LOP3.LUT R118, R118, R119, RZ, 0x3c, !PT ;  /* 0x0000007776767212 */ /* 0x000fe200078e3cff */
[--C-:B------:R-:W-:Y:S01]  /*dea0*/  IMAD.X R119, RZ, RZ, R5.reuse, P3 ;  /* 0x000000ffff777224 */ /* 0x100fe200018e0605 */
[----:B------:R-:W-:Y:S01]  /*deb0*/  LOP3.LUT R122, R122, R123, RZ, 0x3c, !PT ;  /* 0x0000007b7a7a7212 */ /* 0x000fe200078e3cff */
[----:B------:R-:W-:Y:S01]  /*dec0*/  IMAD.X R123, RZ, RZ, R5, P4 ;  /* 0x000000ffff7b7224 */ /* 0x000fe200020e0605 */
[----:B------:R-:W-:-:S02]  /*ded0*/  IADD3 R127, P5, R4, 0x4060, RZ ;  /* 0x00004060047f7810 */ /* 0x000fc40007fbe0ff */
[C---:B------:R-:W-:Y:S02]  /*dee0*/  IADD3 R81, P3, R92.reuse, 0x1000, RZ ;  /* 0x000010005c517810 */ /* 0x040fe40007f7e0ff */
[----:B------:R-:W-:Y:S02]  /*def0*/  IADD3 R77, P4, R92, 0x2000, RZ ;  /* 0x000020005c4d7810 */ /* 0x000fe40007f9e0ff */
[----:B------:R-:W-:Y:S02]  /*df00*/  SHF.R.U64 R48, R48, 0x3, RZ ;  /* 0x0000000330307819 */ /* 0x000fe400000012ff */
        /* <DEDUP_REMOVED lines=9> */
[----:B------:R-:W-:-:S02]  /*dfa0*/  IADD3 R135, P0, R4, 0x6020, RZ ;  /* 0x0000602004877810 */ /* 0x000fc40007f1e0ff */
[----:B------:R-:W-:Y:S02]  /*dfb0*/  SHF.R.U64 R80, R80, 0x3, RZ ;  /* 0x0000000350507819 */ /* 0x000fe400000012ff */
[----:B------:R-:W-:Y:S02]  /*dfc0*/  SHF.R.U64 R76, R76, 0x3, RZ ;  /* 0x000000034c4c7819 */ /* 0x000fe400000012ff */
[----:B------:R-:W-:Y:S02]  /*dfd0*/  LOP3.LUT R32, R33, 0x380, RZ, 0xc0, !PT ;  /* 0x0000038021207812 */ /* 0x000fe400078ec0ff */
[----:B------:R-:W-:Y:S01]  /*dfe0*/  LOP3.LUT R12, R12, R13, RZ, 0x3c, !PT ;  /* 0x0000000d0c0c7212 */ /* 0x000fe200078e3cff */
[--C-:B------:R-:W-:Y:S01]  /*dff0*/  IMAD.X R13, RZ, RZ, R5.reuse, P2 ;  /* 0x000000ffff0d7224 */ /* 0x100fe200010e0605 */
[----:B------:R-:W-:Y:S01]  /*e000*/  LOP3.LUT R126, R126, R127, RZ, 0x3c, !PT ;  /* 0x0000007f7e7e7212 */ /* 0x000fe200078e3cff */
[----:B------:R-:W-:Y:S01]  /*e010*/  IMAD.X R127, RZ, RZ, R5, P5 ;  /* 0x000000ffff7f7224 */ /* 0x000fe200028e0605 */
[----:B------:R-:W-:-:S02]  /*e020*/  LOP3.LUT R134, R135, 0x380, RZ, 0xc0, !PT ;  /* 0x0000038087867812 */ /* 0x000fc400078ec0ff */
[C---:B------:R-:W-:Y:S02]  /*e030*/  IADD3 R101, P1, R4.reuse, 0x2060, RZ ;  /* 0x0000206004657810 */ /* 0x040fe40007f3e0ff */
[----:B------:R-:W-:Y:S02]  /*e040*/  IADD3 R105, P2, R4, 0x4000, RZ ;  /* 0x0000400004697810 */ /* 0x000fe40007f5e0ff */
[----:B------:R-:W-:Y:S01]  /*e050*/  LOP3.LUT R80, R80, R81, RZ, 0x3c, !PT ;  /* 0x0000005150507212 */ /* 0x000fe200078e3cff */
[--C-:B------:R-:W-:Y:S01]  /*e060*/  IMAD.X R81, RZ, RZ, R93.reuse, P3 ;  /* 0x000000ffff517224 */ /* 0x100fe200018e065d */
[----:B------:R-:W-:Y:S01]  /*e070*/  LOP3.LUT R76, R76, R77, RZ, 0x3c, !PT ;  /* 0x0000004d4c4c7212 */ /* 0x000fe200078e3cff */
[----:B------:R-:W-:Y:S01]  /*e080*/  IMAD.X R77, RZ, RZ, R93, P4 ;  /* 0x000000ffff4d7224 */ /* 0x000fe200020e065d */
[----:B------:R-:W-:Y:S02]  /*e090*/  SHF.R.U64 R32, R32, 0x3, RZ ;  /* 0x0000000320207819 */ /* 0x000fe400000012ff */
[----:B------:R-:W-:-:S02]  /*e0a0*/  IADD3 R73, P5, R92, 0x3000, RZ ;  /* 0x000030005c497810 */ /* 0x000fc40007fbe0ff */
[C---:B------:R-:W-:Y:S02]  /*e0b0*/  IADD3 R53, P3, R92.reuse, 0x8000, RZ ;  /* 0x000080005c357810 */ /* 0x040fe40007f7e0ff */
[----:B------:R-:W-:Y:S02]  /*e0c0*/  IADD3 R45, P4, R92, 0x9000, RZ ;  /* 0x000090005c2d7810 */ /* 0x000fe40007f9e0ff */
[----:B------:R-:W-:Y:S02]  /*e0d0*/  SHF.R.U64 R134, R134, 0x3, RZ ;  /* 0x0000000386867819 */ /* 0x000fe400000012ff */
[----:B------:R-:W-:Y:S02]  /*e0e0*/  LOP3.LUT R100, R101, 0x380, RZ, 0xc0, !PT ;  /* 0x0000038065647812 */ /* 0x000fe400078ec0ff */
[----:B------:R-:W-:Y:S02]  /*e0f0*/  LOP3.LUT R104, R105, 0x380, RZ, 0xc0, !PT ;  /* 0x0000038069687812 */ /* 0x000fe400078ec0ff */
[----:B------:R-:W-:Y:S01]  /*e100*/  LOP3.LUT R32, R32, R33, RZ, 0x3c, !PT ;  /* 0x0000002120207212 */ /* 0x000fe200078e3cff */
[----:B------:R-:W-:Y:S01]  /*e110*/  IMAD.X R33, RZ, RZ, R5, P6 ;  /* 0x000000ffff217224 */ /* 0x000fe200030e0605 */
[----:B------:R-:W-:-:S02]  /*e120*/  LOP3.LUT R72, R73, 0x380, RZ, 0xc0, !PT ;  /* 0x0000038049487812 */ /* 0x000fc400078ec0ff */
[----:B------:R-:W-:Y:S02]  /*e130*/  LOP3.LUT R52, R53, 0x380, RZ, 0xc0, !PT ;  /* 0x0000038035347812 */ /* 0x000fe400078ec0ff */
[----:B------:R-:W-:Y:S02]  /*e140*/  LOP3.LUT R44, R45, 0x380, RZ, 0xc0, !PT ;  /* 0x000003802d2c7812 */ /* 0x000fe400078ec0ff */
[----:B------:R-:W-:Y:S02]  /*e150*/  IADD3 R131, P6, R4, 0x6000, RZ ;  /* 0x0000600004837810 */ /* 0x000fe40007fde0ff */
[----:B------:R-:W-:Y:S01]  /*e160*/  LOP3.LUT R134, R134, R135, RZ, 0x3c, !PT ;  /* 0x0000008786867212 */ /* 0x000fe200078e3cff */
[----:B------:R-:W-:Y:S01]  /*e170*/  IMAD.X R135, RZ, RZ, R5, P0 ;  /* 0x000000ffff877224 */ /* 0x000fe200000e0605 */
[----:B------:R-:W-:Y:S02]  /*e180*/  SHF.R.U64 R100, R100, 0x3, RZ ;  /* 0x0000000364647819 */ /* 0x000fe400000012ff */
[----:B------:R-:W-:-:S02]  /*e190*/  SHF.R.U64 R104, R104, 0x3, RZ ;  /* 0x0000000368687819 */ /* 0x000fc400000012ff */
[----:B------:R-:W-:Y:S02]  /*e1a0*/  IADD3 R65, P0, R92, 0x5000, RZ ;  /* 0x000050005c417810 */ /* 0x000fe40007f1e0ff */
[----:B------:R-:W-:Y:S02]  /*e1b0*/  SHF.R.U64 R72, R72, 0x3, RZ ;  /* 0x0000000348487819 */ /* 0x000fe400000012ff */
        /* <DEDUP_REMOVED lines=8> */
[----:B------:R-:W-:Y:S01]  /*e240*/  LOP3.LUT R72, R72, R73, RZ, 0x3c, !PT ;  /* 0x0000004948487212 */ /* 0x000fe200078e3cff */
[----:B------:R-:W-:Y:S01]  /*e250*/  IMAD.X R73, RZ, RZ, R93, P5 ;  /* 0x000000ffff497224 */ /* 0x000fe200028e065d */
[C---:B------:R-:W-:Y:S02]  /*e260*/  IADD3 R9, P1, R4.reuse, 0x6040, RZ ;  /* 0x0000604004097810 */ /* 0x040fe40007f3e0ff */
[----:B------:R-:W-:Y:S02]  /*e270*/  IADD3 R11, P2, R4, 0x6060, RZ ;  /* 0x00006060040b7810 */ /* 0x000fe40007f5e0ff */
[----:B------:R-:W-:Y:S02]  /*e280*/  LOP3.LUT R52, R52, R53, RZ, 0x3c, !PT ;  /* 0x0000003534347212 */ /* 0x000fe400078e3cff */
[----:B------:R-:W-:Y:S02]  /*e290*/  LOP3.LUT R44, R44, R45, RZ, 0x3c, !PT ;  /* 0x0000002d2c2c7212 */ /* 0x000fe400078e3cff */
[----:B------:R-:W-:-:S02]  /*e2a0*/  SHF.R.U64 R130, R130, 0x3, RZ ;  /* 0x0000000382827819 */ /* 0x000fc400000012ff */
[----:B------:R-:W-:Y:S02]  /*e2b0*/  LOP3.LUT R53, R4, 0x380, RZ, 0xc0, !PT ;  /* 0x0000038004357812 */ /* 0x000fe400078ec0ff */
[----:B------:R-:W-:Y:S02]  /*e2c0*/  IADD3 R45, P5, R92, 0xa000, RZ ;  /* 0x0000a0005c2d7810 */ /* 0x000fe40007fbe0ff */
[----:B------:R-:W-:Y:S02]  /*e2d0*/  SHF.R.U64 R64, R64, 0x3, RZ ;  /* 0x0000000340407819 */ /* 0x000fe400000012ff */
[----:B------:R-:W-:Y:S02]  /*e2e0*/  LOP3.LUT R8, R9, 0x380, RZ, 0xc0, !PT ;  /* 0x0000038009087812 */ /* 0x000fe400078ec0ff */
[----:B------:R-:W-:Y:S02]  /*e2f0*/  LOP3.LUT R10, R11, 0x380, RZ, 0xc0, !PT ;  /* 0x000003800b0a7812 */ /* 0x000fe400078ec0ff */
[----:B------:R-:W-:Y:S01]  /*e300*/  LOP3.LUT R130, R130, R131, RZ, 0x3c, !PT ;  /* 0x0000008382827212 */ /* 0x000fe200078e3cff */
[----:B------:R-:W-:Y:S01]  /*e310*/  IMAD.X R131, RZ, RZ, R5, P6 ;  /* 0x000000ffff837224 */ /* 0x000fe200030e0605 */
[----:B------:R-:W-:-:S02]  /*e320*/  SHF.R.U64 R53, R53, 0x3, RZ ;  /* 0x0000000335357819 */ /* 0x000fc400000012ff */
[----:B------:R-:W-:Y:S02]  /*e330*/  LOP3.LUT R40, R45, 0x380, RZ, 0xc0, !PT ;  /* 0x000003802d287812 */ /* 0x000fe400078ec0ff */
[----:B------:R-:W-:Y:S02]  /*e340*/  IADD3 R69, P6, R92, 0x4000, RZ ;  /* 0x000040005c457810 */ /* 0x000fe40007fde0ff */
[----:B------:R-:W-:Y:S01]  /*e350*/  LOP3.LUT R64, R64, R65, RZ, 0x3c, !PT ;  /* 0x0000004140407212 */ /* 0x000fe200078e3cff */
[----:B------:R-:W-:Y:S01]  /*e360*/  IMAD.X R65, RZ, RZ, R93, P0 ;  /* 0x000000ffff417224 */ /* 0x000fe200000e065d */
[----:B------:R-:W-:Y:S02]  /*e370*/  SHF.R.U64 R8, R8, 0x3, RZ ;  /* 0x0000000308087819 */ /* 0x000fe400000012ff */
[----:B------:R-:W-:Y:S02]  /*e380*/  SHF.R.U64 R10, R10, 0x3, RZ ;  /* 0x000000030a0a7819 */ /* 0x000fe400000012ff */
[----:B------:R-:W-:-:S02]  /*e390*/  IADD3 R7, P0, R92, 0xc000, RZ ;  /* 0x0000c0005c077810 */ /* 0x000fc40007f1e0ff */
[----:B------:R-:W-:Y:S01]  /*e3a0*/  LOP3.LUT R4, R53, R4, RZ, 0x3c, !PT ;  /* 0x0000000435047212 */ /* 0x000fe200078e3cff */
[----:B------:R-:W-:Y:S01]  /*e3b0*/  IMAD.X R53, RZ, RZ, R93, P3 ;  /* 0x000000ffff357224 */ /* 0x000fe200018e065d */
        /* <DEDUP_REMOVED lines=9> */
[----:B------:R-:W-:Y:S02]  /*e450*/  MOV R89, R4 ;  /* 0x0000000400597202 */ /* 0x000fe40000000f00 */
[----:B------:R-:W-:Y:S02]  /*e460*/  F2FP.F16.F32.PACK_AB R5, R27, R26 ;  /* 0x0000001a1b05723e */ /* 0x000fe400000000ff */
[----:B------:R-:W-:Y:S02]  /*e470*/  SHF.R.U64 R68, R68, 0x3, RZ ;  /* 0x0000000344447819 */ /* 0x000fe400000012ff */
[----:B------:R-:W-:Y:S02]  /*e480*/  IADD3 R27, P4, R92, 0xf000, RZ ;  /* 0x0000f0005c1b7810 */ /* 0x000fe40007f9e0ff */
[----:B------:R-:W-:-:S02]  /*e490*/  SHF.R.U64 R20, R20, 0x3, RZ ;  /* 0x0000000314147819 */ /* 0x000fc400000012ff */
[----:B------:R-:W-:Y:S01]  /*e4a0*/  LOP3.LUT R68, R68, R69, RZ, 0x3c, !PT ;  /* 0x0000004544447212 */ /* 0x000fe200078e3cff */
[--C-:B------:R-:W-:Y:S01]  /*e4b0*/  IMAD.X R69, RZ, RZ, R93.reuse, P6 ;  /* 0x000000ffff457224 */ /* 0x100fe200030e065d */
[----:B------:R-:W-:Y:S01]  /*e4c0*/  LOP3.LUT R26, R27, 0x380, RZ, 0xc0, !PT ;  /* 0x000003801b1a7812 */ /* 0x000fe200078ec0ff */
[----:B------:R-:W-:Y:S01]  /*e4d0*/  IMAD.X R97, RZ, RZ, R93, P4 ;  /* 0x000000ffff617224 */ /* 0x000fe200020e065d */
[C---:B------:R-:W-:Y:S02]  /*e4e0*/  IADD3 R61, P1, R92.reuse, 0x6000, RZ ;  /* 0x000060005c3d7810 */ /* 0x040fe40007f3e0ff */
[C---:B------:R-:W-:Y:S02]  /*e4f0*/  IADD3 R57, P2, R92.reuse, 0x7000, RZ ;  /* 0x000070005c397810 */ /* 0x040fe40007f5e0ff */
[----:B------:R-:W-:Y:S02]  /*e500*/  IADD3 R37, P6, R92, 0xb000, RZ ;  /* 0x0000b0005c257810 */ /* 0x000fe40007fde0ff */
[----:B------:R-:W-:-:S02]  /*e510*/  LOP3.LUT R20, R20, R7, RZ, 0x3c, !PT ;  /* 0x0000000714147212 */ /* 0x000fc400078e3cff */
[----:B------:R-:W-:Y:S01]  /*e520*/  F2FP.F16.F32.PACK_AB R4, R21, R208 ;  /* 0x000000d01504723e */ /* 0x000fe200000000ff */
[----:B------:R-:W-:Y:S01]  /*e530*/  IMAD.X R21, RZ, RZ, R93, P0 ;  /* 0x000000ffff157224 */ /* 0x000fe200000e065d */
[----:B------:R-:W-:Y:S02]  /*e540*/  F2FP.F16.F32.PACK_AB R7, R31, R30 ;  /* 0x0000001e1f07723e */ /* 0x000fe400000000ff */
[----:B------:R-:W-:Y:S02]  /*e550*/  SHF.R.U64 R26, R26, 0x3, RZ ;  /* 0x000000031a1a7819 */ /* 0x000fe400000012ff */
[----:B------:R-:W-:Y:S01]  /*e560*/  LOP3.LUT R60, R61, 0x380, RZ, 0xc0, !PT ;  /* 0x000003803d3c7812 */ /* 0x000fe200078ec0ff */
[----:B------:R0:W-:Y:S01]  /*e570*/  STSM.16.M88.4 [R89], R4 ;  /* 0x0000000459007844 */ /* 0x0001e20000000200 */
[----:B------:R-:W-:Y:S02]  /*e580*/  LOP3.LUT R56, R57, 0x380, RZ, 0xc0, !PT ;  /* 0x0000038039387812 */ /* 0x000fe400078ec0ff */
[----:B------:R-:W-:-:S02]  /*e590*/  LOP3.LUT R36, R37, 0x380, RZ, 0xc0, !PT ;  /* 0x0000038025247812 */ /* 0x000fc400078ec0ff */
[----:B------:R-:W-:Y:S02]  /*e5a0*/  LOP3.LUT R31, R92, 0x380, RZ, 0xc0, !PT ;  /* 0x000003805c1f7812 */ /* 0x000fe400078ec0ff */
[----:B------:R-:W-:Y:S02]  /*e5b0*/  LOP3.LUT R96, R26, R27, RZ, 0x3c, !PT ;  /* 0x0000001b1a607212 */ /* 0x000fe400078e3cff */
[----:B------:R-:W-:Y:S02]  /*e5c0*/  SHF.R.U64 R60, R60, 0x3, RZ ;  /* 0x000000033c3c7819 */ /* 0x000fe400000012ff */
[----:B------:R-:W-:Y:S02]  /*e5d0*/  SHF.R.U64 R56, R56, 0x3, RZ ;  /* 0x0000000338387819 */ /* 0x000fe400000012ff */
[----:B------:R-:W-:Y:S02]  /*e5e0*/  MOV R26, R12 ;  /* 0x0000000c001a7202 */ /* 0x000fe40000000f00 */
[----:B------:R-:W-:-:S02]  /*e5f0*/  SHF.R.U64 R36, R36, 0x3, RZ ;  /* 0x0000000324247819 */ /* 0x000fc400000012ff */
[----:B0-----:R-:W-:Y:S02]  /*e600*/  F2FP.F16.F32.PACK_AB R4, R211, R213 ;  /* 0x000000d5d304723e */ /* 0x001fe400000000ff */
[----:B------:R-:W-:Y:S02]  /*e610*/  F2FP.F16.F32.PACK_AB R5, R35, R34 ;  /* 0x000000222305723e */ /* 0x000fe400000000ff */
[----:B------:R-:W-:Y:S02]  /*e620*/  F2FP.F16.F32.PACK_AB R6, R209, R212 ;  /* 0x000000d4d106723e */ /* 0x000fe400000000ff */
[----:B------:R-:W-:Y:S02]  /*e630*/  F2FP.F16.F32.PACK_AB R7, R39, R38 ;  /* 0x000000262707723e */ /* 0x000fe400000000ff */
[----:B------:R-:W-:Y:S02]  /*e640*/  SHF.R.U64 R31, R31, 0x3, RZ ;  /* 0x000000031f1f7819 */ /* 0x000fe400000012ff */
[----:B------:R-:W-:Y:S01]  /*e650*/  MOV R38, R8 ;  /* 0x0000000800267202 */ /* 0x000fe20000000f00 */
[----:B------:R0:W-:Y:S01]  /*e660*/  STSM.16.M88.4 [R26], R4 ;  /* 0x000000041a007844 */ /* 0x0001e20000000200 */
[----:B------:R-:W-:-:S02]  /*e670*/  MOV R39, R10 ;  /* 0x0000000a00277202 */ /* 0x000fc40000000f00 */
[----:B------:R-:W-:Y:S01]  /*e680*/  LOP3.LUT R60, R60, R61, RZ, 0x3c, !PT ;  /* 0x0000003d3c3c7212 */ /* 0x000fe200078e3cff */
[--C-:B------:R-:W-:Y:S01]  /*e690*/  IMAD.X R61, RZ, RZ, R93.reuse, P1 ;  /* 0x000000ffff3d7224 */ /* 0x100fe200008e065d */
[----:B------:R-:W-:Y:S01]  /*e6a0*/  LOP3.LUT R56, R56, R57, RZ, 0x3c, !PT ;  /* 0x0000003938387212 */ /* 0x000fe200078e3cff */
[----:B------:R-:W-:Y:S01]  /*e6b0*/  IMAD.X R57, RZ, RZ, R93, P2 ;  /* 0x000000ffff397224 */ /* 0x000fe200010e065d */
[----:B------:R-:W-:Y:S02]  /*e6c0*/  MOV R168, R14 ;  /* 0x0000000e00a87202 */ /* 0x000fe40000000f00 */
[----:B------:R-:W-:Y:S02]  /*e6d0*/  F2FP.F16.F32.PACK_AB R8, R206, R210 ;  /* 0x000000d2ce08723e */ /* 0x000fe400000000ff */
[----:B------:R-:W-:Y:S02]  /*e6e0*/  F2FP.F16.F32.PACK_AB R9, R43, R42 ;  /* 0x0000002a2b09723e */ /* 0x000fe400000000ff */
[----:B------:R-:W-:-:S02]  /*e6f0*/  F2FP.F16.F32.PACK_AB R10, R203, R207 ;  /* 0x000000cfcb0a723e */ /* 0x000fc400000000ff */
[----:B------:R-:W-:Y:S02]  /*e700*/  F2FP.F16.F32.PACK_AB R11, R47, R46 ;  /* 0x0000002e2f0b723e */ /* 0x000fe400000000ff */
[----:B------:R-:W-:Y:S02]  /*e710*/  LOP3.LUT R36, R36, R37, RZ, 0x3c, !PT ;  /* 0x0000002524247212 */ /* 0x000fe400078e3cff */
[----:B------:R-:W-:Y:S01]  /*e720*/  MOV R188, R24 ;  /* 0x0000001800bc7202 */ /* 0x000fe20000000f00 */
[----:B------:R-:W-:Y:S01]  /*e730*/  STSM.16.M88.4 [R168], R8 ;  /* 0x00000008a8007844 */ /* 0x000fe20000000200 */
[----:B------:R-:W-:Y:S02]  /*e740*/  F2FP.F16.F32.PACK_AB R12, R201, R204 ;  /* 0x000000ccc90c723e */ /* 0x000fe400000000ff */
[----:B------:R-:W-:Y:S02]  /*e750*/  F2FP.F16.F32.PACK_AB R13, R51, R50 ;  /* 0x00000032330d723e */ /* 0x000fe400000000ff */
[----:B------:R-:W-:-:S02]  /*e760*/  F2FP.F16.F32.PACK_AB R14, R199, R202 ;  /* 0x000000cac70e723e */ /* 0x000fc400000000ff */
[----:B------:R-:W-:Y:S02]  /*e770*/  F2FP.F16.F32.PACK_AB R15, R55, R54 ;  /* 0x00000036370f723e */ /* 0x000fe400000000ff */
[C---:B------:R-:W-:Y:S02]  /*e780*/  IADD3 R85, P1, R92.reuse, 0xd000, RZ ;  /* 0x0000d0005c557810 */ /* 0x040fe40007f3e0ff */
[----:B------:R-:W-:Y:S01]  /*e790*/  IADD3 R37, P2, R92, 0xe000, RZ ;  /* 0x0000e0005c257810 */ /* 0x000fe20007f5e0ff */
[----:B------:R-:W-:Y:S01]  /*e7a0*/  STSM.16.M88.4 [R188], R12 ;  /* 0x0000000cbc007844 */ /* 0x000fe20000000200 */
[----:B------:R-:W-:Y:S02]  /*e7b0*/  MOV R205, R28 ;  /* 0x0000001c00cd7202 */ /* 0x000fe40000000f00 */
[----:B0-----:R-:W-:Y:S01]  /*e7c0*/  F2FP.F16.F32.PACK_AB R4, R197, R200 ;  /* 0x000000c8c504723e */ /* 0x001fe200000000ff */
[----:B------:R-:W-:Y:S01]  /*e7d0*/  IMAD.X R89, RZ, RZ, R93, P2 ;  /* 0x000000ffff597224 */ /* 0x000fe200010e065d */
[----:B------:R-:W-:-:S02]  /*e7e0*/  F2FP.F16.F32.PACK_AB R5, R59, R58 ;  /* 0x0000003a3b05723e */ /* 0x000fc400000000ff */
[----:B------:R-:W-:Y:S02]  /*e7f0*/  F2FP.F16.F32.PACK_AB R6, R183, R198 ;  /* 0x000000c6b706723e */ /* 0x000fe400000000ff */
[----:B------:R-:W-:Y:S02]  /*e800*/  F2FP.F16.F32.PACK_AB R7, R63, R62 ;  /* 0x0000003e3f07723e */ /* 0x000fe400000000ff */
[----:B------:R-:W-:Y:S02]  /*e810*/  LOP3.LUT R92, R31, R92, RZ, 0x3c, !PT ;  /* 0x0000005c1f5c7212 */ /* 0x000fe400078e3cff */
[----:B------:R-:W-:Y:S01]  /*e820*/  MOV R32, R32 ;  /* 0x0000002000207202 */ /* 0x000fe20000000f00 */
[----:B------:R-:W-:Y:S01]  /*e830*/  STSM.16.M88.4 [R205], R4 ;  /* 0x00000004cd007844 */ /* 0x000fe20000000200 */
[----:B------:R-:W-:Y:S02]  /*e840*/  F2FP.F16.F32.PACK_AB R24, R181, R196 ;  /* 0x000000c4b518723e */ /* 0x000fe400000000ff */
        /* <DEDUP_REMOVED lines=21> */
[----:B--2---:R-:W-:-:S02]  /*e9a0*/  F2FP.F16.F32.PACK_AB R48, R169, R172 ;  /* 0x000000aca930723e */ /* 0x004fc400000000ff */
[----:B------:R-:W-:Y:S02]  /*e9b0*/  F2FP.F16.F32.PACK_AB R4, R164, R167 ;  /* 0x000000a7a404723e */ /* 0x000fe400000000ff */
        /* <DEDUP_REMOVED lines=10> */
[----:B-1----:R-:W-:Y:S01]  /*ea60*/  ISETP.NE.AND P3, PT, R41, RZ, PT ;  /* 0x000000ff2900720c */ /* 0x002fe20003f65270 */
[----:B------:R-:W-:Y:S01]  /*ea70*/  IMAD.X R41, RZ, RZ, R93, P5 ;  /* 0x000000ffff297224 */ /* 0x000fe200028e065d */
[----:B------:R-:W-:Y:S01]  /*ea80*/  MOV R126, R126 ;  /* 0x0000007e007e7202 */ /* 0x000fe20000000f00 */
[----:B------:R0:W-:Y:S01]  /*ea90*/  STSM.16.M88.4 [R122], R8 ;  /* 0x000000087a007844 */ /* 0x0001e20000000200 */
[----:B------:R-:W-:Y:S02]  /*eaa0*/  MOV R101, R130 ;  /* 0x0000008200657202 */ /* 0x000fe40000000f00 */
[----:B------:R-:W-:Y:S01]  /*eab0*/  F2FP.F16.F32.PACK_AB R123, R156, R155 ;  /* 0x0000009b9c7b723e */ /* 0x000fe200000000ff */
[----:B------:R1:W-:Y:S01]  /*eac0*/  STSM.16.M88.4 [R126], R112 ;  /* 0x000000707e007844 */ /* 0x0003e20000000200 */
[----:B------:R-:W-:-:S02]  /*ead0*/  MOV R134, R134 ;  /* 0x0000008600867202 */ /* 0x000fc40000000f00 */
[----:B------:R-:W-:Y:S02]  /*eae0*/  F2FP.F16.F32.PACK_AB R130, R133, R132 ;  /* 0x000000848582723e */ /* 0x000fe400000000ff */
[----:B------:R-:W-:Y:S02]  /*eaf0*/  F2FP.F16.F32.PACK_AB R131, R161, R160 ;  /* 0x000000a0a183723e */ /* 0x000fe400000000ff */
[----:B------:R-:W-:Y:S02]  /*eb00*/  LOP3.LUT R84, R85, 0x380, RZ, 0xc0, !PT ;  /* 0x0000038055547812 */ /* 0x000fe400078ec0ff */
[----:B------:R-:W-:Y:S02]  /*eb10*/  LOP3.LUT R88, R37, 0x380, RZ, 0xc0, !PT ;  /* 0x0000038025587812 */ /* 0x000fe400078ec0ff */
[----:B------:R-:W-:Y:S02]  /*eb20*/  SHF.R.U64 R84, R84, 0x3, RZ ;  /* 0x0000000354547819 */ /* 0x000fe400000012ff */
[----:B0-----:R-:W-:-:S02]  /*eb30*/  F2FP.F16.F32.PACK_AB R122, R125, R124 ;  /* 0x0000007c7d7a723e */ /* 0x001fc400000000ff */
[----:B------:R-:W-:Y:S02]  /*eb40*/  SHF.R.U64 R88, R88, 0x3, RZ ;  /* 0x0000000358587819 */ /* 0x000fe400000012ff */
[----:B------:R-:W-:Y:S01]  /*eb50*/  LOP3.LUT R84, R84, R85, RZ, 0x3c, !PT ;  /* 0x0000005554547212 */ /* 0x000fe200078e3cff */
[----:B------:R1:W-:Y:S01]  /*eb60*/  STSM.16.M88.4 [R101], R120 ;  /* 0x0000007865007844 */ /* 0x0003e20000000200 */
[----:B------:R-:W-:Y:S01]  /*eb70*/  LOP3.LUT R88, R88, R37, RZ, 0x3c, !PT ;  /* 0x0000002558587212 */ /* 0x000fe200078e3cff */
[--C-:B------:R-:W-:Y:S02]  /*eb80*/  IMAD.X R37, RZ, RZ, R93.reuse, P6 ;  /* 0x000000ffff257224 */ /* 0x100fe400030e065d */
[----:B------:R1:W-:Y:S01]  /*eb90*/  STSM.16.M88.4 [R134], R128 ;  /* 0x0000008086007844 */ /* 0x0003e20000000200 */
[----:B------:R-:W-:-:S03]  /*eba0*/  IMAD.X R85, RZ, RZ, R93, P1 ;  /* 0x000000ffff557224 */ /* 0x000fc600008e065d */
[----:B------:R1:W-:Y:S04]  /*ebb0*/  STSM.16.M88.4 [R38], R136 ;  /* 0x0000008826007844 */ /* 0x0003e80000000200 */
[----:B------:R1:W-:Y:S01]  /*ebc0*/  STSM.16.M88.4 [R39], R144 ;  /* 0x0000009027007844 */ /* 0x0003e20000000200 */
[----:B------:R-:W-:Y:S06]  /*ebd0*/  BAR.SYNC.DEFER_BLOCKING 0x1, 0x100 ;  /* 0x0044000000007b1d */ /* 0x000fec0000010000 */
[----:B------:R-:W-:Y:S05]  /*ebe0*/  @P3 BRA `(.L_x_4413) ;  /* 0x0000000000b83947 */ /* 0x000fea0003800000 */
        /* <DEDUP_REMOVED lines=17> */
[----:B------:R-:W2:Y:S01]  /*ed00*/  @P0 LDC R6, c[0x0][0xcf0] ;  /* 0x00033c00ff060b82 */ /* 0x000ea20000000800 */
[----:B0-----:R-:W-:-:S05]  /*ed10*/  @P0 IMAD.HI.U32 R5, R10, R5, RZ ;  /* 0x000000050a050227 */ /* 0x001fca00078e00ff */
[----:B--2---:R-:W-:-:S04]  /*ed20*/  @P0 SHF.R.U32.HI R4, RZ, R6, R5 ;  /* 0x00000006ff040219 */ /* 0x004fc80000011605 */
        /* <DEDUP_REMOVED lines=23> */
[----:B------:R-:W2:Y:S08]  /*eea0*/  SHFL.IDX PT, R7, R11, 0x1, 0x1c1f ;  /* 0x003c1f000b077f89 */ /* 0x000eb000000e0000 */
[----:B0-----:R0:W-:Y:S04]  /*eeb0*/  @!P1 ST.E desc[UR44][R4.64], R3 ;  /* 0x0000000304009985 */ /* 0x0011e8000c10192c */
[----:B--2---:R0:W-:Y:S02]  /*eec0*/  @!P0 ST.E desc[UR44][R6.64], R0 ;  /* 0x0000000006008985 */ /* 0x0041e4000c10192c */
.L_x_4413:
[----:B------:R-:W2:Y:S01]  /*eed0*/  LDC R15, c[0x0][0xce8] ;  /* 0x00033a00ff0f7b82 */ /* 0x000ea20000000800 */
        /* <DEDUP_REMOVED lines=13> */
[----:B--2---:R-:W-:-:S03]  /*efb0*/  ISETP.NE.AND P2, PT, R15, 0x1, PT ;  /* 0x000000010f00780c */ /* 0x004fc60003f45270 */
        /* <DEDUP_REMOVED lines=18> */
[----:B-1----:R-:W5:Y:S01]  /*f0e0*/  LD.E.128 R36, desc[UR44][R36.64] ;  /* 0x0000002c24247980 */ /* 0x002f62000c101d00 */
[----:B------:R-:W-:Y:S01]  /*f0f0*/  SEL R0, RZ, 0xffffffff, P0 ;  /* 0xffffffffff007807 */ /* 0x000fe20000000000 */
[----:B------:R-:W-:Y:S01]  /*f100*/  UIMAD.WIDE.U32 UR6, UR42, UR8, URZ ;  /* 0x000000082a0672a5 */ /* 0x000fe2000f8e003f */
[----:B------:R-:W-:Y:S01]  /*f110*/  IMAD.SHL.U32 R8, R8, 0x8, RZ ;  /* 0x0000000808087824 */ /* 0x000fe200078e00ff */
[----:B------:R-:W-:Y:S01]  /*f120*/  UIMAD UR5, UR42, UR9, UR5 ;  /* 0x000000092a0572a4 */ /* 0x000fe2000f8e0205 */
[----:B------:R1:W5:Y:S01]  /*f130*/  LD.E.128 R4, desc[UR44][R20.64] ;  /* 0x0000002c14047980 */ /* 0x000362000c101d00 */
        /* <DEDUP_REMOVED lines=28> */
[----:B0-----:R-:W0:Y:S01]  /*f300*/  FENCE.VIEW.ASYNC.S ;  /* 0x00000000000073c6 */ /* 0x001e220000000000 */
[----:B------:R-:W-:Y:S01]  /*f310*/  IMAD R11, R15, R13, R14 ;  /* 0x0000000d0f0b7224 */ /* 0x000fe200078e020e */
[----:B------:R-:W-:Y:S01]  /*f320*/  ISETP.GE.AND P0, PT, R218, UR10, PT ;  /* 0x0000000ada007c0c */ /* 0x000fe2000bf06270 */
[----:B------:R-:W-:Y:S01]  /*f330*/  IMAD.U32 R9, RZ, RZ, UR5 ;  /* 0x00000005ff097e24 */ /* 0x000fe2000f8e00ff */
[----:B------:R-:W-:Y:S01]  /*f340*/  ULDC UR5, c[0x0][0xb88] ;  /* 0x0002e20000057ab9 */ /* 0x000fe20000000800 */
[----:B------:R-:W-:Y:S01]  /*f350*/  IMAD.SHL.U32 R19, R0, 0x20, RZ ;  /* 0x0000002000137824 */ /* 0x000fe200078e00ff */
[----:B------:R-:W-:Y:S01]  /*f360*/  SHF.R.S32.HI R0, RZ, 0x1f, R11 ;  /* 0x0000001fff007819 */ /* 0x000fe2000001140b */
[C---:B------:R-:W-:Y:S01]  /*f370*/  IMAD R13, R3.reuse, UR7, R12 ;  /* 0x00000007030d7c24 */ /* 0x040fe2000f8e020c */
[----:B------:R-:W-:Y:S01]  /*f380*/  BSSY B1, `(.L_x_4414) ;  /* 0x0000039000017945 */ /* 0x000fe20003800000 */
[----:B------:R-:W-:Y:S01]  /*f390*/  IMAD.WIDE.U32 R8, R3, UR6, R8 ;  /* 0x0000000603087c25 */ /* 0x000fe2000f8e0008 */
[----:B------:R-:W-:Y:S01]  /*f3a0*/  ULDC.64 UR6, c[0x0][0xbd8] ;  /* 0x0002f60000067ab9 */ /* 0x000fe20000000a00 */
[----:B------:R-:W-:-:S02]  /*f3b0*/  LOP3.LUT R10, R19, 0x20, R10, 0xe2, !PT ;  /* 0x00000020130a7812 */ /* 0x000fc400078ee20a */
[----:B------:R-:W-:Y:S01]  /*f3c0*/  IMAD.IADD R9, R9, 0x1, R13 ;  /* 0x0000000109097824 */ /* 0x000fe200078e020d */
[----:B------:R-:W-:Y:S01]  /*f3d0*/  SEL R3, RZ, 0x40, P0 ;  /* 0x00000040ff037807 */ /* 0x000fe20000000000 */
[----:B------:R-:W-:Y:S01]  /*f3e0*/  IMAD R0, R0, UR6, RZ ;  /* 0x0000000600007c24 */ /* 0x000fe2000f8e02ff */
[----:B------:R-:W-:Y:S01]  /*f3f0*/  ISETP.GE.AND P0, PT, R217, UR10, PT ;  /* 0x0000000ad9007c0c */ /* 0x000fe2000bf06270 */
[----:B------:R-:W-:Y:S01]  /*f400*/  VIADD R27, R215, UR41 ;  /* 0x00000029d71b7c36 */ /* 0x000fe20008000000 */
[----:B------:R-:W-:Y:S01]  /*f410*/  LOP3.LUT R3, R10, R3, RZ, 0xfc, !PT ;  /* 0x000000030a037212 */ /* 0x000fe200078efcff */
[----:B------:R-:W-:Y:S01]  /*f420*/  IMAD R28, R15, UR5, RZ ;  /* 0x000000050f1c7c24 */ /* 0x000fe2000f8e02ff */
[----:B------:R-:W-:Y:S01]  /*f430*/  SEL R10, RZ, 0x80, P0 ;  /* 0x00000080ff0a7807 */ /* 0x000fe20000000000 */
[C---:B------:R-:W-:Y:S02]  /*f440*/  IMAD R13, R11.reuse, UR7, R0 ;  /* 0x000000070b0d7c24 */ /* 0x040fe4000f8e0200 */
[----:B------:R-:W-:Y:S01]  /*f450*/  IMAD.WIDE.U32 R8, R11, UR6, R8 ;  /* 0x000000060b087c25 */ /* 0x000fe2000f8e0008 */
[----:B------:R-:W-:Y:S01]  /*f460*/  ISETP.GE.AND P1, PT, R27, R28, PT ;  /* 0x0000001c1b00720c */ /* 0x000fe20003f26270 */
[----:B------:R-:W-:-:S02]  /*f470*/  ULDC.64 UR6, c[0x0][0xb80] ;  /* 0x0002e00000067ab9 */ /* 0x000fc40000000a00 */
[----:B------:R-:W-:Y:S01]  /*f480*/  VIADD R0, R17, 0x38820 ;  /* 0x0003882011007836 */ /* 0x000fe20000000000 */
[----:B------:R-:W-:Y:S01]  /*f490*/  LEA R19, P2, R8, UR6, 0x1 ;  /* 0x0000000608137c11 */ /* 0x000fe2000f8408ff */
[----:B------:R-:W-:-:S03]  /*f4a0*/  IMAD.IADD R9, R9, 0x1, R13 ;  /* 0x0000000109097824 */ /* 0x000fc600078e020d */
[----:B------:R-:W-:Y:S02]  /*f4b0*/  PRMT R0, RZ, 0x654, R0 ;  /* 0x00000654ff007816 */ /* 0x000fe40000000000 */
[----:B------:R-:W-:Y:S02]  /*f4c0*/  LEA.HI.X R26, R8, UR7, R9, 0x1, P2 ;  /* 0x00000007081a7c11 */ /* 0x000fe400090f0c09 */
[----:B0-----:R0:W-:Y:S03]  /*f4d0*/  SYNCS.ARRIVE.TRANS64.RED.A1T0 RZ, [R0+URZ], RZ ;  /* 0x000000ff00ff79a7 */ /* 0x0011e6000810043f */
[----:B------:R1:W2:Y:S01]  /*f4e0*/  SHFL.IDX PT, R11, R26, RZ, 0x181f ;  /* 0x00181fff1a0b7589 */ /* 0x0002a200000e0000 */
[----:B0-----:R-:W-:-:S03]  /*f4f0*/  LOP3.LUT R0, R3, R10, RZ, 0xfc, !PT ;  /* 0x0000000a03007212 */ /* 0x001fc600078efcff */
[----:B------:R1:W0:Y:S01]  /*f500*/  SHFL.IDX PT, R10, R19, RZ, 0x181f ;  /* 0x00181fff130a7589 */ /* 0x00022200000e0000 */
[----:B------:R-:W-:Y:S05]  /*f510*/  @P1 BRA `(.L_x_4415) ;  /* 0x00000000007c1947 */ /* 0x000fea0003800000 */
[----:B------:R-:W-:Y:S02]  /*f520*/  ISETP.GE.AND P1, PT, R195, UR10, PT ;  /* 0x0000000ac3007c0c */ /* 0x000fe4000bf26270 */
[----:B------:R-:W-:Y:S02]  /*f530*/  ISETP.GE.AND P0, PT, R23, UR10, PT ;  /* 0x0000000a17007c0c */ /* 0x000fe4000bf06270 */
[----:B------:R-:W-:Y:S02]  /*f540*/  ISETP.GE.AND P5, PT, R194, UR10, PT ;  /* 0x0000000ac2007c0c */ /* 0x000fe4000bfa6270 */
[----:B------:R-:W-:-:S07]  /*f550*/  ISETP.GE.AND P3, PT, R193, UR10, PT ;  /* 0x0000000ac1007c0c */ /* 0x000fce000bf66270 */
[-C--:B0-----:R-:W-:Y:S02]  /*f560*/  @!P1 LEA R12, P2, R195, R10.reuse, 0x1 ;  /* 0x0000000ac30c9211 */ /* 0x081fe400078408ff */
        /* <DEDUP_REMOVED lines=10> */
[CC--:B-1----:R-:W-:Y:S01]  /*f610*/  @!P3 LEA R20, P6, R193.reuse, R10.reuse, 0x1 ;  /* 0x0000000ac114b211 */ /* 0x0c2fe200078c08ff */
[----:B------:R3:W-:Y:S03]  /*f620*/  @!P5 ST.E.128 desc[UR44][R14.64], R68 ;  /* 0x000000440e00d985 */ /* 0x0007e6000c101d2c */
[----:B------:R-:W-:Y:S02]  /*f630*/  @!P3 LEA.HI.X R21, R193, R11, R225, 0x1, P6 ;  /* 0x0000000bc115b211 */ /* 0x000fe400030f0ce1 */
[----:B0-----:R-:W-:-:S03]  /*f640*/  @!P2 LEA R8, P5, R192, R10, 0x1 ;  /* 0x0000000ac008a211 */ /* 0x001fc600078a08ff */
        /* <DEDUP_REMOVED lines=12> */
.L_x_4415:
[----:B------:R-:W-:Y:S05]  /*f710*/  BSYNC B1 ;  /* 0x0000000000017941 */ /* 0x000fea0003800000 */
.L_x_4414:
        /* <DEDUP_REMOVED lines=12> */
[----:B------:R-:W-:Y:S01]  /*f7e0*/  @!P3 LEA R10, P6, R194, R6, 0x1 ;  /* 0x00000006c20ab211 */ /* 0x000fe200078c08ff */
        /* <DEDUP_REMOVED lines=12> */
[----:B-1----:R-:W-:Y:S02]  /*f8b0*/  @P4 LEA R20, P5, R218, R6, 0x1 ;  /* 0x00000006da144211 */ /* 0x002fe400078a08ff */
        /* <DEDUP_REMOVED lines=12> */
.L_x_4412:
        /* <DEDUP_REMOVED lines=57> */
.L_x_4418:
[----:B------:R-:W-:Y:S05]  /*fd10*/  BSYNC B1 ;  /* 0x0000000000017941 */ /* 0x000fea0003800000 */
.L_x_4417:
        /* <DEDUP_REMOVED lines=48> */
[----:B------:R-:W-:Y:S02]  /*10020*/  IMAD R3, R7, UR7, R0 ;  /* 0x0000000707037c24 */ /* 0x000fe4000f8e0200 */
[----:B------:R-:W-:Y:S02]  /*10030*/  VIADD R0, R215, UR41 ;  /* 0x00000029d7007c36 */ /* 0x000fe40008000000 */
[----:B------:R-:W-:-:S02]  /*10040*/  IMAD R25, R10, UR5, RZ ;  /* 0x000000050a197c24 */ /* 0x000fc4000f8e02ff */
[----:B------:R-:W-:Y:S01]  /*10050*/  IMAD.WIDE.U32 R4, R7, UR6, R4 ;  /* 0x0000000607047c25 */ /* 0x000fe2000f8e0004 */
[----:B------:R-:W-:Y:S01]  /*10060*/  SEL R7, RZ, 0x40, P0 ;  /* 0x00000040ff077807 */ /* 0x000fe20000000000 */
[----:B------:R-:W-:Y:S01]  /*10070*/  ULDC.64 UR6, c[0x0][0xb80] ;  /* 0x0002e00000067ab9 */ /* 0x000fe20000000a00 */
[----:B------:R-:W-:Y:S01]  /*10080*/  ISETP.GE.AND P0, PT, R0, R25, PT ;  /* 0x000000190000720c */ /* 0x000fe20003f06270 */
[----:B------:R-:W-:Y:S01]  /*10090*/  IMAD.IADD R3, R5, 0x1, R3 ;  /* 0x0000000105037824 */ /* 0x000fe200078e0203 */
[----:B------:R-:W-:Y:S02]  /*100a0*/  LEA R19, P1, R4, UR6, 0x1 ;  /* 0x0000000604137c11 */ /* 0x000fe4000f8208ff */
        /* <DEDUP_REMOVED lines=38> */
.L_x_4420:
[----:B------:R-:W-:Y:S05]  /*10310*/  BSYNC B1 ;  /* 0x0000000000017941 */ /* 0x000fea0003800000 */
.L_x_4419:
        /* <DEDUP_REMOVED lines=36> */
.L_x_4416:
[----:B------:R-:W-:Y:S05]  /*10560*/  BSYNC B0 ;  /* 0x0000000000007941 */ /* 0x000fea0003800000 */
.L_x_4411:
[----:B------:R-:W-:Y:S02]  /*10570*/  ULDC UR5, c[0x0][0xd38] ;  /* 0x00034e0000057ab9 */ /* 0x000fe40000000800 */
[----:B------:R-:W-:-:S06]  /*10580*/  UISETP.GE.AND UP0, UPT, UR4, UR5, UPT ;  /* 0x000000050400728c */ /* 0x000fcc000bf06270 */
[----:B------:R-:W-:-:S13]  /*10590*/  PLOP3.LUT P0, PT, PT, PT, UP0, 0x80, 0x0 ;  /* 0x000000000000781c */ /* 0x000fda0003f0f008 */
[----:B------:R-:W-:Y:S05]  /*105a0*/  @!P0 BRA `(.L_x_4421) ;  /* 0xffffff0800a48947 */ /* 0x000fea000383ffff */
[----:B------:R-:W-:Y:S05]  /*105b0*/  EXIT ;  /* 0x000000000000794d */ /* 0x000fea0003800000 */
.L_x_4372:
        /* <DEDUP_REMOVED lines=39> */
[----:B------:R-:W-:Y:S01]  /*10830*/  STL [R1+0x28], RZ ;  /* 0x000028ff01007387 */ /* 0x000fe20000100800 */
        /* <DEDUP_REMOVED lines=8> */
.L_x_4534:
        /* <DEDUP_REMOVED lines=23> */
.L_x_4423:
[----:B------:R-:W-:Y:S01]  /*10a30*/  ULDC UR8, c[0x0][0xd54] ;  /* 0x0003550000087ab9 */ /* 0x000fe20000000800 */
[----:B------:R-:W-:Y:S01]  /*10a40*/  UMOV UR5, UR9 ;  /* 0x0000000900057c82 */ /* 0x000fe20008000000 */
[----:B------:R-:W-:-:S11]  /*10a50*/  UISETP.NE.AND UP0, UPT, UR8, 0x1, UPT ;  /* 0x000000010800788c */ /* 0x000fd6000bf05270 */
[----:B------:R-:W-:Y:S02]  /*10a60*/  @UP0 ULDC.64 UR10, c[0x0][0xd58] ;  /* 0x00035600000a0ab9 */ /* 0x000fe40000000a00 */
[----:B------:R-:W-:-:S04]  /*10a70*/  UIMAD.WIDE.U32 UR6, UR9, UR10, URZ ;  /* 0x0000000a090672a5 */ /* 0x000fc8000f8e003f */
[----:B------:R-:W-:-:S04]  /*10a80*/  @UP0 USHF.R.U32.HI UR5, URZ, UR11, UR7 ;  /* 0x0000000b3f050299 */ /* 0x000fc80008011607 */
[----:B------:R-:W-:-:S12]  /*10a90*/  UIMAD UR8, UR5, UR8, URZ ;  /* 0x00000008050872a4 */ /* 0x000fd8000f8e023f */
.L_x_4424:
[----:B------:R-:W-:Y:S01]  /*10aa0*/  ULOP3.LUT UR39, URZ, UR5, URZ, 0x33, !UPT ;  /* 0x000000053f277292 */ /* 0x000fe2000f8e333f */
[----:B------:R-:W-:Y:S01]  /*10ab0*/  BSSY B7, `(.L_x_4425) ;  /* 0x00005ad000077945 */ /* 0x000fe20003800000 */
[----:B------:R-:W-:Y:S01]  /*10ac0*/  ULDC UR10, c[0x0][0x448] ;  /* 0x00011200000a7ab9 */ /* 0x000fe20000000800 */
[----:B------:R-:W-:Y:S01]  /*10ad0*/  ULDC UR5, c[0x0][0xd3c] ;  /* 0x00034f0000057ab9 */ /* 0x000fe20000000800 */
[----:B------:R-:W-:Y:S01]  /*10ae0*/  UISETP.NE.AND UP1, UPT, UR10, 0x1, UPT ;  /* 0x000000010a00788c */ /* 0x000fe2000bf25270 */
[----:B------:R-:W-:Y:S01]  /*10af0*/  ULDC.64 UR6, c[0x0][0x418] ;  /* 0x0001060000067ab9 */ /* 0x000fe20000000a00 */
[----:B------:R-:W-:Y:S02]  /*10b00*/  UIADD3 UR39, UR39, UR5, URZ ;  /* 0x0000000527277290 */ /* 0x000fe4000fffe03f */
[----:B------:R-:W-:Y:S02]  /*10b10*/  UISETP.NE.U32.AND UP0, UPT, UR6, URZ, UPT ;  /* 0x0000003f0600728c */ /* 0x000fe4000bf05070 */
[----:B------:R-:W-:-:S02]  /*10b20*/  USHF.L.U32 UR5, UR39, 0x6, URZ ;  /* 0x0000000627057899 */ /* 0x000fc4000800063f */
[----:B------:R-:W-:Y:S02]  /*10b30*/  UISETP.NE.AND.EX UP0, UPT, UR7, URZ, UPT, UP0 ;  /* 0x0000003f0700728c */ /* 0x000fe4000bf05300 */
[----:B------:R-:W-:Y:S01]  /*10b40*/  UIADD3 UR5, UR5, 0x3f, URZ ;  /* 0x0000003f05057890 */ /* 0x000fe2000fffe03f */
[----:B------:R-:W-:Y:S01]  /*10b50*/  ULDC UR7, c[0x0][0x288] ;  /* 0x0000a20000077ab9 */ /* 0x000fe20000000800 */
        /* <DEDUP_REMOVED lines=51> */
.L_x_4426:
        /* <DEDUP_REMOVED lines=20> */
.L_x_4429:
[----:B------:R-:W-:Y:S05]  /*10fd0*/  BSYNC B6 ;  /* 0x0000000000067941 */ /* 0x000fea0003800000 */
.L_x_4428:
        /* <DEDUP_REMOVED lines=20> */
.L_x_4432:
        /* <DEDUP_REMOVED lines=15> */
.L_x_4431:
[----:B------:R-:W-:Y:S05]  /*11210*/  BSYNC B6 ;  /* 0x0000000000067941 */ /* 0x000fea0003800000 */
.L_x_4430:
        /* <DEDUP_REMOVED lines=22> */
[----:B------:R0:W-:Y:S01]  /*11380*/  STL [R1], R7 ;  /* 0x0000000701007387 */ /* 0x0001e20000100800 */
[----:B------:R-:W-:-:S03]  /*11390*/  SEL R16, R7, RZ, !P1 ;  /* 0x000000ff07107207 */ /* 0x000fc60004800000 */
[----:B------:R0:W-:Y:S01]  /*113a0*/  STL [R1+0xc], R8 ;  /* 0x00000c0801007387 */ /* 0x0001e20000100800 */
[----:B------:R-:W-:Y:S05]  /*113b0*/  BRA.DIV UR4, `(.L_x_4433) ;  /* 0x0000005a04707947 */ /* 0x000fea000b800000 */
[----:B------:R1:W2:Y:S02]  /*113c0*/  SHFL.IDX PT, R14, R4, RZ, 0x1f ;  /* 0x00001fff040e7589 */ /* 0x0002a400000e0000 */
.L_x_4550:
        /* <DEDUP_REMOVED lines=9> */
.L_x_4553:
        /* <DEDUP_REMOVED lines=22> */
.L_x_4436:
[----:B--2---:R-:W2:Y:S01]  /*115c0*/  LDL R2, [R1+0x8] ;  /* 0x0000080001027983 */ /* 0x004ea20000100800 */
[----:B------:R-:W-:Y:S01]  /*115d0*/  IMAD R0, R19, 0x8, R17 ;  /* 0x0000000813007824 */ /* 0x000fe200078e0211 */
[----:B--2---:R-:W-:-:S04]  /*115e0*/  SHF.L.U32 R2, R2, 0x1f, RZ ;  /* 0x0000001f02027819 */ /* 0x004fc800000006ff */
[----:B------:R-:W2:Y:S02]  /*115f0*/  SYNCS.PHASECHK.TRANS64.TRYWAIT P0, [R0+URZ+0x38840], R2 ;  /* 0x03884002000075a7 */ /* 0x000ea4000800017f */
[----:B--2---:R-:W-:Y:S05]  /*11600*/  @!P0 BRA `(.L_x_4437) ;  /* 0x00000058001c8947 */ /* 0x004fea0003800000 */
.L_x_4554:
        /* <DEDUP_REMOVED lines=11> */
.L_x_4438:
        /* <DEDUP_REMOVED lines=19> */
.L_x_4434:
        /* <DEDUP_REMOVED lines=24> */
.L_x_4440:
[----:B------:R-:W-:Y:S05]  /*11970*/  BSYNC B6 ;  /* 0x0000000000067941 */ /* 0x000fea0003800000 */
.L_x_4439:
[----:B------:R-:W2:Y:S01]  /*11980*/  S2R R2, SR_TID.X ;  /* 0x0000000000027919 */ /* 0x000ea20000002100 */
[----:B0-----:R-:W0:Y:S01]  /*11990*/  LDC R7, c[0x0][0x448] ;  /* 0x00011200ff077b82 */ /* 0x001e220000000800 */
[----:B------:R-:W-:Y:S01]  /*119a0*/  ULDC.64 UR6, c[0x0][0x2d8] ;  /* 0x0000b60000067ab9 */ /* 0x000fe20000000a00 */
[----:B------:R-:W-:Y:S01]  /*119b0*/  ULDC.64 UR8, c[0x0][0x2e0] ;  /* 0x0000b80000087ab9 */ /* 0x000fe20000000a00 */
[----:B-1----:R-:W1:Y:S01]  /*119c0*/  S2R R4, SR_TID.X ;  /* 0x0000000000047919 */ /* 0x002e620000002100 */
[----:B------:R-:W-:Y:S02]  /*119d0*/  UIMAD.WIDE.U32 UR4, UR36, UR6, URZ ;  /* 0x00000006240472a5 */ /* 0x000fe4000f8e003f */
[----:B------:R-:W-:-:S04]  /*119e0*/  UIMAD UR6, UR43, UR6, URZ ;  /* 0x000000062b0672a4 */ /* 0x000fc8000f8e023f */
[----:B------:R-:W-:Y:S02]  /*119f0*/  UIMAD UR6, UR36, UR7, UR6 ;  /* 0x00000007240672a4 */ /* 0x000fe4000f8e0206 */
[----:B------:R-:W-:Y:S02]  /*11a00*/  UIMAD UR7, UR37, UR8, URZ ;  /* 0x00000008250772a4 */ /* 0x000fe4000f8e023f */
[----:B------:R-:W-:Y:S02]  /*11a10*/  UIADD3 UR5, UR5, UR6, URZ ;  /* 0x0000000605057290 */ /* 0x000fe4000fffe03f */
[----:B------:R-:W-:Y:S02]  /*11a20*/  UIMAD UR6, UR42, UR9, UR7 ;  /* 0x000000092a0672a4 */ /* 0x000fe4000f8e0207 */
[----:B------:R-:W-:-:S04]  /*11a30*/  UIMAD.WIDE.U32 UR4, UR42, UR8, UR4 ;  /* 0x000000082a0472a5 */ /* 0x000fc8000f8e0004 */
[----:B------:R-:W-:Y:S01]  /*11a40*/  UIADD3 UR6, UR5, UR6, URZ ;  /* 0x0000000605067290 */ /* 0x000fe2000fffe03f */
[----:B0-----:R-:W-:Y:S01]  /*11a50*/  ISETP.NE.AND P0, PT, R7, 0x1, PT ;  /* 0x000000010700780c */ /* 0x001fe20003f05270 */
[----:B------:R-:W-:Y:S01]  /*11a60*/  IMAD.U32 R5, RZ, RZ, UR5 ;  /* 0x00000005ff057e24 */ /* 0x000fe2000f8e00ff */
[----:B--2---:R-:W-:Y:S01]  /*11a70*/  LOP3.LUT R0, R2, 0x7f, RZ, 0xc0, !PT ;  /* 0x0000007f02007812 */ /* 0x004fe200078ec0ff */
[----:B-1----:R-:W-:-:S03]  /*11a80*/  IMAD.SHL.U32 R4, R4, 0x10, RZ ;  /* 0x0000001004047824 */ /* 0x002fc600078e00ff */
[----:B------:R-:W-:-:S07]  /*11a90*/  SHF.R.U32.HI R0, RZ, 0x3, R0 ;  /* 0x00000003ff007819 */ /* 0x000fce0000011600 */
[----:B------:R-:W0:Y:S01]  /*11aa0*/  @P0 LDC R3, c[0x0][0x44c] ;  /* 0x00011300ff030b82 */ /* 0x000e220000000800 */
[----:B------:R-:W-:Y:S01]  /*11ab0*/  LOP3.LUT R4, R0, 0x70, R4, 0xf8, !PT ;  /* 0x0000007000047812 */ /* 0x000fe200078ef804 */
[----:B------:R-:W-:-:S04]  /*11ac0*/  IMAD.U32 R0, RZ, RZ, UR39 ;  /* 0x00000027ff007e24 */ /* 0x000fc8000f8e00ff */
[----:B------:R-:W-:Y:S02]  /*11ad0*/  IMAD R6, R0, 0x40, R4 ;  /* 0x0000004000067824 */ /* 0x000fe400078e0204 */
[----:B------:R-:W1:Y:S01]  /*11ae0*/  @P0 LDC R2, c[0x0][0x450] ;  /* 0x00011400ff020b82 */ /* 0x000e620000000800 */
[----:B------:R-:W-:Y:S01]  /*11af0*/  IMAD.U32 R4, RZ, RZ, UR4 ;  /* 0x00000004ff047e24 */ /* 0x000fe2000f8e00ff */
[----:B------:R-:W-:Y:S01]  /*11b00*/  ULDC.64 UR4, c[0x0][0x2d0] ;  /* 0x0000b40000047ab9 */ /* 0x000fe20000000a00 */
[----:B------:R-:W-:Y:S01]  /*11b10*/  IMAD.MOV.U32 R0, RZ, RZ, R6 ;  /* 0x000000ffff007224 */ /* 0x000fe200078e0006 */
[----:B------:R2:W-:Y:S04]  /*11b20*/  STL [R1+0x18], R6 ;  /* 0x0000180601007387 */ /* 0x0005e80000100800 */
[----:B------:R3:W5:Y:S01]  /*11b30*/  LDL R8, [R1+0x4] ;  /* 0x0000040001087983 */ /* 0x0007620000100800 */
[----:B0-----:R-:W-:-:S05]  /*11b40*/  @P0 IMAD.HI.U32 R3, R6, R3, RZ ;  /* 0x0000000306030227 */ /* 0x001fca00078e00ff */
[----:B-1----:R-:W-:Y:S01]  /*11b50*/  @P0 SHF.R.U32.HI R0, RZ, R2, R3 ;  /* 0x00000002ff000219 */ /* 0x002fe20000011603 */
[----:B------:R-:W-:Y:S02]  /*11b60*/  IMAD.MOV.U32 R2, RZ, RZ, R4 ;  /* 0x000000ffff027224 */ /* 0x000fe400078e0004 */
[----:B------:R-:W-:Y:S01]  /*11b70*/  IMAD.U32 R3, RZ, RZ, UR6 ;  /* 0x00000006ff037e24 */ /* 0x000fe2000f8e00ff */
[----:B------:R-:W-:Y:S01]  /*11b80*/  SHF.R.S32.HI R4, RZ, 0x1f, R0 ;  /* 0x0000001fff047819 */ /* 0x000fe20000011400 */
        /* <DEDUP_REMOVED lines=8> */
[----:B--2---:R-:W0:Y:S03]  /*11c10*/  S2R R6, SR_TID.X ;  /* 0x0000000000067919 */ /* 0x004e260000002100 */
[----:B------:R-:W-:Y:S01]  /*11c20*/  SHF.R.S32.HI R4, RZ, 0x1f, R0 ;  /* 0x0000001fff047819 */ /* 0x000fe20000011400 */
[----:B------:R-:W-:-:S04]  /*11c30*/  IMAD.WIDE.U32 R2, R0, UR4, R2 ;  /* 0x0000000400027c25 */ /* 0x000fc8000f8e0002 */
[----:B------:R-:W-:Y:S01]  /*11c40*/  IMAD R4, R4, UR4, RZ ;  /* 0x0000000404047c24 */ /* 0x000fe2000f8e02ff */
[----:B------:R-:W-:-:S03]  /*11c50*/  ULDC UR4, c[0x0][0x2b8] ;  /* 0x0000ae0000047ab9 */ /* 0x000fc60000000800 */
[----:B------:R-:W-:Y:S01]  /*11c60*/  IMAD R4, R0, UR5, R4 ;  /* 0x0000000500047c24 */ /* 0x000fe2000f8e0204 */
[----:B------:R-:W-:-:S03]  /*11c70*/  LEA R0, P1, R2, UR6, 0x1 ;  /* 0x0000000602007c11 */ /* 0x000fc6000f8208ff */
[----:B------:R-:W-:Y:S02]  /*11c80*/  IMAD.IADD R3, R3, 0x1, R4 ;  /* 0x0000000103037824 */ /* 0x000fe400078e0204 */
[----:B0-----:R-:W-:-:S05]  /*11c90*/  IMAD.SHL.U32 R9, R6, 0x8, RZ ;  /* 0x0000000806097824 */ /* 0x001fca00078e00ff */
[----:B------:R-:W-:Y:S02]  /*11ca0*/  LOP3.LUT R9, R9, 0x38, RZ, 0xc0, !PT ;  /* 0x0000003809097812 */ /* 0x000fe400078ec0ff */
[----:B------:R-:W-:Y:S02]  /*11cb0*/  LOP3.LUT R6, R6, 0x7f, RZ, 0xc0, !PT ;  /* 0x0000007f06067812 */ /* 0x000fe400078ec0ff */
[----:B------:R-:W-:Y:S01]  /*11cc0*/  ISETP.GE.AND P0, PT, R9, UR4, PT ;  /* 0x0000000409007c0c */ /* 0x000fe2000bf06270 */
[----:B------:R-:W-:Y:S01]  /*11cd0*/  UMOV UR4, 0xffffffff ;  /* 0xffffffff00047882 */ /* 0x000fe20000000000 */
[----:B------:R-:W-:Y:S02]  /*11ce0*/  LEA.HI.X R3, R2, UR7, R3, 0x1, P1 ;  /* 0x0000000702037c11 */ /* 0x000fe400088f0c03 */
[----:B------:R-:W-:Y:S01]  /*11cf0*/  SHF.R.U32.HI R10, RZ, 0x3, R6 ;  /* 0x00000003ff0a7819 */ /* 0x000fe20000011606 */
[----:B---3--:R-:W-:Y:S08]  /*11d00*/  BRA.DIV UR4, `(.L_x_4441) ;  /* 0x0000005204707947 */ /* 0x008ff0000b800000 */
[----:B------:R-:W0:Y:S01]  /*11d10*/  SHFL.IDX PT, R5, R0, RZ, 0x181f ;  /* 0x00181fff00057589 */ /* 0x000e2200000e0000 */
[----:B------:R-:W-:Y:S01]  /*11d20*/  IMAD.U32 R6, RZ, RZ, UR39 ;  /* 0x00000027ff067e24 */ /* 0x000fe2000f8e00ff */
[----:B------:R-:W-:Y:S02]  /*11d30*/  ULDC UR4, c[0x0][0x288] ;  /* 0x0000a20000047ab9 */ /* 0x000fe40000000800 */
[----:B------:R-:W1:Y:S01]  /*11d40*/  SHFL.IDX PT, R4, R3, RZ, 0x181f ;  /* 0x00181fff03047589 */ /* 0x000e6200000e0000 */
[----:B------:R-:W-:Y:S02]  /*11d50*/  IMAD R2, R7, UR4, RZ ;  /* 0x0000000407027c24 */ /* 0x000fe4000f8e02ff */
[----:B------:R-:W-:-:S04]  /*11d60*/  IMAD R10, R6, 0x40, R10 ;  /* 0x00000040060a7824 */ /* 0x000fc800078e020a */
[C---:B------:R-:W-:Y:S01]  /*11d70*/  VIADD R7, R10.reuse, 0x10 ;  /* 0x000000100a077836 */ /* 0x040fe20000000000 */
[C---:B------:R-:W-:Y:S01]  /*11d80*/  ISETP.GE.AND P1, PT, R10.reuse, R2, PT ;  /* 0x000000020a00720c */ /* 0x040fe20003f26270 */
[----:B------:R-:W-:Y:S01]  /*11d90*/  VIADD R6, R10, 0x20 ;  /* 0x000000200a067836 */ /* 0x000fe20000000000 */
[----:B------:R-:W-:Y:S04]  /*11da0*/  STL [R1+0x14], R10 ;  /* 0x0000140a01007387 */ /* 0x000fe80000100800 */
[----:B------:R-:W-:Y:S04]  /*11db0*/  STL [R1+0x20], R7 ;  /* 0x0000200701007387 */ /* 0x000fe80000100800 */
[----:B------:R-:W-:Y:S03]  /*11dc0*/  STL [R1+0x24], R6 ;  /* 0x0000240601007387 */ /* 0x000fe60000100800 */
        /* <DEDUP_REMOVED lines=27> */
.L_x_4563:
        /* <DEDUP_REMOVED lines=12> */
.L_x_4442:
        /* <DEDUP_REMOVED lines=35> */
.L_x_4444:
[----:B------:R-:W-:Y:S05]  /*12270*/  BSYNC B6 ;  /* 0x0000000000067941 */ /* 0x000fea0003800000 */
.L_x_4443:
        /* <DEDUP_REMOVED lines=106> */
[----:B---3--:R-:W-:Y:S02]  /*12920*/  ISETP.GE.AND P3, PT, R2, R4, PT ;  /* 0x000000040200720c */ /* 0x008fe40003f66270 */
[----:B------:R-:W0:Y:S01]  /*12930*/  S2R R2, SR_TID.X ;  /* 0x0000000000027919 */ /* 0x000e220000002100 */
[----:B------:R-:W1:Y:S08]  /*12940*/  SHFL.IDX PT, R3, R0, RZ, 0x181f ;  /* 0x00181fff00037589 */ /* 0x000e7000000e0000 */
[----:B------:R-:W-:-:S02]  /*12950*/  @!P2 LOP3.LUT R8, R5, 0x40, RZ, 0xc0, !PT ;  /* 0x000000400508a812 */ /* 0x000fc400078ec0ff */
[----:B------:R-:W-:Y:S02]  /*12960*/  @P3 LOP3.LUT R18, R18, 0x100, RZ, 0xfc, !PT ;  /* 0x0000010012123812 */ /* 0x000fe400078efcff */
[----:B------:R-:W-:-:S04]  /*12970*/  @!P2 SHF.R.U32.HI R8, RZ, 0x2, R8 ;  /* 0x00000002ff08a819 */ /* 0x000fc80000011608 */
[----:B------:R-:W-:Y:S02]  /*12980*/  @!P2 ISETP.NE.U32.AND P3, PT, R8, RZ, PT ;  /* 0x000000ff0800a20c */ /* 0x000fe40003f65070 */
[----:B------:R-:W-:-:S04]  /*12990*/  @!P2 LOP3.LUT R8, R7, 0x80, RZ, 0xc0, !PT ;  /* 0x000000800708a812 */ /* 0x000fc800078ec0ff */
[----:B------:R-:W-:Y:S01]  /*129a0*/  @!P2 SHF.R.U32.HI R8, RZ, 0x3, R8 ;  /* 0x00000003ff08a819 */ /* 0x000fe20000011608 */
[----:B0-----:R-:W-:Y:S02]  /*129b0*/  IMAD.SHL.U32 R12, R2, 0x8, RZ ;  /* 0x00000008020c7824 */ /* 0x001fe400078e00ff */
[----:B------:R-:W0:Y:S03]  /*129c0*/  SHFL.IDX PT, R2, R6, RZ, 0x181f ;  /* 0x00181fff06027589 */ /* 0x000e2600000e0000 */
[----:B------:R-:W-:-:S04]  /*129d0*/  LOP3.LUT R12, R12, 0x38, RZ, 0xc0, !PT ;  /* 0x000000380c0c7812 */ /* 0x000fc800078ec0ff */
[----:B-1----:R-:W-:-:S05]  /*129e0*/  @!P2 LEA R3, P6, R12, R3, 0x1 ;  /* 0x000000030c03a211 */ /* 0x002fca00078c08ff */
[----:B0-----:R-:W-:-:S05]  /*129f0*/  @!P2 IMAD.X R2, RZ, RZ, R2, P6 ;  /* 0x000000ffff02a224 */ /* 0x001fca00030e0602 */
[----:B------:R-:W-:-:S04]  /*12a00*/  @!P2 LOP3.LUT R3, R3, R2, RZ, 0x3c, !PT ;  /* 0x000000020303a212 */ /* 0x000fc800078e3cff */
[----:B------:R-:W-:-:S04]  /*12a10*/  @!P2 LOP3.LUT R2, R3, R2, RZ, 0x3c, !PT ;  /* 0x000000020302a212 */ /* 0x000fc800078e3cff */
[----:B------:R-:W-:Y:S02]  /*12a20*/  @!P2 LOP3.LUT R3, R3, R2, RZ, 0x3c, !PT ;  /* 0x000000020303a212 */ /* 0x000fe400078e3cff */
[----:B------:R-:W-:-:S03]  /*12a30*/  LOP3.LUT P6, RZ, R18, 0x4, RZ, 0xc0, !PT ;  /* 0x0000000412ff7812 */ /* 0x000fc600078cc0ff */
[----:B----4-:R-:W-:Y:S01]  /*12a40*/  @!P2 LDGSTS.E.BYPASS.LTC128B.128 [R11+0x26400], desc[UR44][R2.64], !P0 ;  /* 0x26400000020bafae */ /* 0x010fe2000c101d6c */
[----:B------:R-:W-:-:S03]  /*12a50*/  LOP3.LUT P0, RZ, R18, 0x400, RZ, 0xc0, !PT ;  /* 0x0000040012ff7812 */ /* 0x000fc6000780c0ff */
[----:B------:R-:W-:Y:S01]  /*12a60*/  @!P2 LDGSTS.E.BYPASS.LTC128B.128 [R11+0x28400], desc[UR44][R2.64+0x80], !P1 ;  /* 0x28400080020bafae */ /* 0x000fe2000c901d6c */
[----:B------:R-:W-:Y:S02]  /*12a70*/  LOP3.LUT P1, RZ, R18, 0x200, RZ, 0xc0, !PT ;  /* 0x0000020012ff7812 */ /* 0x000fe4000782c0ff */
[----:B------:R-:W-:Y:S02]  /*12a80*/  @!P2 ISETP.NE.U32.AND P4, PT, R8, RZ, PT ;  /* 0x000000ff0800a20c */ /* 0x000fe40003f85070 */
[----:B------:R-:W0:Y:S04]  /*12a90*/  SHFL.IDX PT, R8, R6, 0x1, 0x181f ;  /* 0x00381f0006087f89 */ /* 0x000e2800000e0000 */
[----:B------:R-:W-:Y:S04]  /*12aa0*/  @!P2 LDGSTS.E.BYPASS.LTC128B.128 [R11+0x2a400], desc[UR44][R2.64+0x100], !P6 ;  /* 0x2a400100020bafae */ /* 0x000fe8000f101d6c */
        /* <DEDUP_REMOVED lines=52> */
.L_x_4573:
        /* <DEDUP_REMOVED lines=31> */
.L_x_4447:
[----:B------:R-:W-:Y:S05]  /*12fe0*/  BSYNC B0 ;  /* 0x0000000000007941 */ /* 0x000fea0003800000 */
.L_x_4446:
[----:B------:R-:W-:Y:S01]  /*12ff0*/  NOP ;  /* 0x0000000000007918 */ /* 0x000fe20000000000 */
[----:B------:R-:W-:-:S13]  /*13000*/  PLOP3.LUT P0, PT, PT, PT, PT, 0x80, 0x0 ;  /* 0x000000000000781c */ /* 0x000fda0003f0f070 */
.L_x_4448:
        /* <DEDUP_REMOVED lines=18> */
.L_x_4574:
[----:B------:R-:W-:Y:S05]  /*13130*/  BSYNC B0 ;  /* 0x0000000000007941 */ /* 0x000fea0003800000 */
.L_x_4449:
        /* <DEDUP_REMOVED lines=12> */
.L_x_4575:
[----:B------:R-:W-:Y:S05]  /*13200*/  BSYNC B1 ;  /* 0x0000000000017941 */ /* 0x000fea0003800000 */
.L_x_4453:
        /* <DEDUP_REMOVED lines=9> */
.L_x_4456:
[----:B------:R-:W-:Y:S05]  /*132a0*/  BSYNC B1 ;  /* 0x0000000000017941 */ /* 0x000fea0003800000 */
.L_x_4455:
        /* <DEDUP_REMOVED lines=11> */
.L_x_4457:
        /* <DEDUP_REMOVED lines=15> */
.L_x_4458:
        /* <DEDUP_REMOVED lines=15> */
.L_x_4459:
        /* <DEDUP_REMOVED lines=15> */
.L_x_4460:
        /* <DEDUP_REMOVED lines=15> */
.L_x_4461:
        /* <DEDUP_REMOVED lines=15> */
.L_x_4462:
        /* <DEDUP_REMOVED lines=15> */
.L_x_4463:
        /* <DEDUP_REMOVED lines=15> */
.L_x_4464:
        /* <DEDUP_REMOVED lines=10> */
.L_x_4452:
[----:B------:R-:W-:Y:S05]  /*13a90*/  BSYNC B0 ;  /* 0x0000000000007941 */ /* 0x000fea0003800000 */
.L_x_4451:
[----:B------:R-:W-:-:S06]  /*13aa0*/  UISETP.GE.AND UP0, UPT, UR38, 0x2, UPT ;  /* 0x000000022600788c */ /* 0x000fcc000bf06270 */
[----:B------:R-:W-:-:S13]  /*13ab0*/  PLOP3.LUT P0, PT, PT, PT, UP0, 0x80, 0x0 ;  /* 0x000000000000781c */ /* 0x000fda0003f0f008 */
[----:B------:R-:W-:Y:S05]  /*13ac0*/  @!P0 BRA `(.L_x_4465) ;  /* 0x0000002800448947 */ /* 0x000fea0003800000 */
[----:B------:R-:W-:Y:S02]  /*13ad0*/  ULOP3.LUT UR4, UR38, 0x1, URZ, 0xc0, !UPT ;  /* 0x0000000126047892 */ /* 0x000fe4000f8ec03f */
[----:B-1----:R-:W-:Y:S02]  /*13ae0*/  IMAD.U32 R6, RZ, RZ, UR38 ;  /* 0x00000026ff067e24 */ /* 0x002fe4000f8e00ff */
[----:B------:R-:W-:Y:S02]  /*13af0*/  UISETP.NE.U32.AND UP0, UPT, UR4, 0x1, UPT ;  /* 0x000000010400788c */ /* 0x000fe4000bf05070 */
[----:B------:R-:W-:-:S04]  /*13b00*/  VIADD R6, R6, 0xfffffffe ;  /* 0xfffffffe06067836 */ /* 0x000fc80000000000 */
[----:B0-----:R-:W-:Y:S01]  /*13b10*/  IMAD.MOV.U32 R0, RZ, RZ, R6 ;  /* 0x000000ffff007224 */ /* 0x001fe200078e0006 */
[----:B------:R-:W-:-:S13]  /*13b20*/  PLOP3.LUT P0, PT, PT, PT, UP0, 0x80, 0x0 ;  /* 0x000000000000781c */ /* 0x000fda0003f0f008 */
[----:B------:R-:W-:Y:S05]  /*13b30*/  @!P0 BRA `(.L_x_4466) ;  /* 0x0000000c00608947 */ /* 0x000fea0003800000 */
        /* <DEDUP_REMOVED lines=21> */
[----:B------:R-:W-:-:S04]  /*13c90*/  @P0 SHF.R.U32.HI R2, RZ, R3, R0 ;  /* 0x00000003ff020219 */ /* 0x000fc80000011600 */
[--C-:B------:R-:W-:Y:S01]  /*13ca0*/  SHF.R.S32.HI R3, RZ, 0x1f, R2.reuse ;  /* 0x0000001fff037819 */ /* 0x100fe20000011402 */
[----:B------:R-:W-:-:S04]  /*13cb0*/  IMAD.MOV R0, RZ, RZ, -R2 ;  /* 0x000000ffff007224 */ /* 0x000fc800078e0a02 */
[----:B------:R-:W-:Y:S02]  /*13cc0*/  IMAD R0, R4, R0, R6 ;  /* 0x0000000004007224 */ /* 0x000fe400078e0206 */
        /* <DEDUP_REMOVED lines=8> */
.L_x_4469:
[----:B------:R-:W1:Y:S01]  /*13d50*/  S2R R2, SR_TID.X ;  /* 0x0000000000027919 */ /* 0x000e620000002100 */
[----:B------:R-:W-:Y:S01]  /*13d60*/  IMAD R3, R19, 0x8, R17 ;  /* 0x0000000813037824 */ /* 0x000fe200078e0211 */
[----:B------:R-:W-:Y:S01]  /*13d70*/  BSSY B1, `(.L_x_4470) ;  /* 0x0000006000017945 */ /* 0x000fe20003800000 */
[----:B-1----:R-:W-:Y:S02]  /*13d80*/  LOP3.LUT R4, R2, 0x7f, RZ, 0xc0, !PT ;  /* 0x0000007f02047812 */ /* 0x002fe400078ec0ff */
[----:B------:R-:W-:Y:S02]  /*13d90*/  SHF.L.U32 R2, R8, 0x1f, RZ ;  /* 0x0000001f08027819 */ /* 0x000fe400000006ff */
[----:B------:R-:W-:Y:S02]  /*13da0*/  ISETP.NE.AND P1, PT, R4, RZ, PT ;  /* 0x000000ff0400720c */ /* 0x000fe40003f25270 */
[----:B------:R-:W1:Y:S02]  /*13db0*/  SYNCS.PHASECHK.TRANS64.TRYWAIT P0, [R3+URZ+0x38840], R2 ;  /* 0x03884002030075a7 */ /* 0x000e64000800017f */
[----:B-1----:R-:W-:Y:S09]  /*13dc0*/  @!P0 BRA `(.L_x_4471) ;  /* 0x0000004000148947 */ /* 0x002ff20003800000 */
.L_x_4576:
[----:B------:R-:W-:Y:S05]  /*13dd0*/  BSYNC B1 ;  /* 0x0000000000017941 */ /* 0x000fea0003800000 */
.L_x_4470:
        /* <DEDUP_REMOVED lines=9> */
.L_x_4473:
[----:B------:R-:W-:Y:S05]  /*13e70*/  BSYNC B1 ;  /* 0x0000000000017941 */ /* 0x000fea0003800000 */
.L_x_4472:
        /* <DEDUP_REMOVED lines=12> */
.L_x_4474:
        /* <DEDUP_REMOVED lines=12> */
.L_x_4577:
[----:B------:R-:W-:Y:S05]  /*14000*/  BSYNC B1 ;  /* 0x0000000000017941 */ /* 0x000fea0003800000 */
.L_x_4475:
        /* <DEDUP_REMOVED lines=11> */
.L_x_4478:
[----:B------:R-:W-:Y:S05]  /*140c0*/  BSYNC B1 ;  /* 0x0000000000017941 */ /* 0x000fea0003800000 */
.L_x_4477:
[----:B------:R-:W-:Y:S01]  /*140d0*/  R2UR UR10, R7 ;  /* 0x00000000070a72ca */ /* 0x000fe200000e0000 */
[----:B-12---:R-:W-:Y:S01]  /*140e0*/  IMAD R2, R19, 0x10000, R17 ;  /* 0x0001000013027824 */ /* 0x006fe200078e0211 */
[----:B------:R-:W-:Y:S01]  /*140f0*/  R2UR UR6, R8 ;  /* 0x00000000080672ca */ /* 0x000fe200000e0000 */
[----:B------:R-:W-:Y:S01]  /*14100*/  UIADD3 UR4, UP0, UR46, 0x470, URZ ;  /* 0x000004702e047890 */ /* 0x000fe2000ff1e03f */
[----:B------:R-:W-:Y:S01]  /*14110*/  R2UR UR7, R9 ;  /* 0x00000000090772ca */ /* 0x000fe200000e0000 */
[----:B------:R-:W-:Y:S01]  /*14120*/  VIADD R3, R3, 0x38850 ;  /* 0x0003885003037836 */ /* 0x000fe20000000000 */
[----:B------:R-:W-:Y:S01]  /*14130*/  R2UR UR11, R0 ;  /* 0x00000000000b72ca */ /* 0x000fe200000e0000 */
[----:B------:R-:W-:Y:S01]  /*14140*/  VIADD R4, R2, 0x400 ;  /* 0x0000040002047836 */ /* 0x000fe20000000000 */
[----:B------:R-:W-:Y:S01]  /*14150*/  PLOP3.LUT P0, PT, PT, PT, PT, 0x80, 0x0 ;  /* 0x000000000000781c */ /* 0x000fe20003f0f070 */
[----:B------:R-:W-:-:S12]  /*14160*/  UIADD3.X UR5, URZ, UR47, URZ, UP0, !UPT ;  /* 0x0000002f3f057290 */ /* 0x000fd800087fe43f */
.L_x_4479:
        /* <DEDUP_REMOVED lines=15> */
.L_x_4480:
        /* <DEDUP_REMOVED lines=15> */
.L_x_4481:
        /* <DEDUP_REMOVED lines=15> */
.L_x_4482:
        /* <DEDUP_REMOVED lines=15> */
.L_x_4483:
        /* <DEDUP_REMOVED lines=15> */
.L_x_4484:
        /* <DEDUP_REMOVED lines=15> */
.L_x_4485:
        /* <DEDUP_REMOVED lines=15> */
.L_x_4486:
        /* <DEDUP_REMOVED lines=9> */
.L_x_4468:
[----:B------:R-:W-:Y:S05]  /*14890*/  BSYNC B0 ;  /* 0x0000000000007941 */ /* 0x000fea0003800000 */
.L_x_4467:
[----:B------:R-:W-:-:S06]  /*148a0*/  UIADD3 UR4, UR38, -0x3, URZ ;  /* 0xfffffffd26047890 */ /* 0x000fcc000fffe03f */
[----:B------:R-:W-:-:S07]  /*148b0*/  IMAD.U32 R0, RZ, RZ, UR4 ;  /* 0x00000004ff007e24 */ /* 0x000fce000f8e00ff */
.L_x_4466:
[----:B------:R-:W-:Y:S01]  /*148c0*/  ISETP.NE.AND P0, PT, R6, RZ, PT ;  /* 0x000000ff0600720c */ /* 0x000fe20003f05270 */
[----:B------:R-:W-:-:S12]  /*148d0*/  BSSY B0, `(.L_x_4465) ;  /* 0x00001b0000007945 */ /* 0x000fd80003800000 */
[----:B------:R-:W-:Y:S05]  /*148e0*/  @!P0 BRA `(.L_x_4487) ;  /* 0x0000001800b88947 */ /* 0x000fea0003800000 */
.L_x_4528:
        /* <DEDUP_REMOVED lines=16> */
[----:B------:R-:W3:Y:S01]  /*149f0*/  LDL R5, [R1] ;  /* 0x0000000001057983 */ /* 0x000ee20000100800 */
        /* <DEDUP_REMOVED lines=16> */
.L_x_4490:
        /* <DEDUP_REMOVED lines=8> */
.L_x_4578:
[----:B------:R-:W-:Y:S05]  /*14b80*/  BSYNC B2 ;  /* 0x0000000000027941 */ /* 0x000fea0003800000 */
.L_x_4491:
        /* <DEDUP_REMOVED lines=9> */
.L_x_4494:
[----:B------:R-:W-:Y:S05]  /*14c20*/  BSYNC B2 ;  /* 0x0000000000027941 */ /* 0x000fea0003800000 */
.L_x_4493:
        /* <DEDUP_REMOVED lines=11> */
.L_x_4495:
        /* <DEDUP_REMOVED lines=13> */
.L_x_4579:
[----:B------:R-:W-:Y:S05]  /*14db0*/  BSYNC B2 ;  /* 0x0000000000027941 */ /* 0x000fea0003800000 */
.L_x_4496:
        /* <DEDUP_REMOVED lines=11> */
.L_x_4499:
[----:B------:R-:W-:Y:S05]  /*14e70*/  BSYNC B2 ;  /* 0x0000000000027941 */ /* 0x000fea0003800000 */
.L_x_4498:
        /* <DEDUP_REMOVED lines=9> */
.L_x_4500:
        /* <DEDUP_REMOVED lines=15> */
.L_x_4501:
        /* <DEDUP_REMOVED lines=15> */
.L_x_4502:
        /* <DEDUP_REMOVED lines=15> */
.L_x_4503:
        /* <DEDUP_REMOVED lines=15> */
.L_x_4504:
        /* <DEDUP_REMOVED lines=15> */
.L_x_4505:
        /* <DEDUP_REMOVED lines=15> */
.L_x_4506:
        /* <DEDUP_REMOVED lines=15> */
.L_x_4507:
        /* <DEDUP_REMOVED lines=10> */
.L_x_4489:
[----:B------:R-:W-:Y:S05]  /*15640*/  BSYNC B1 ;  /* 0x0000000000017941 */ /* 0x000fea0003800000 */
.L_x_4488:
[----:B------:R-:W-:Y:S01]  /*15650*/  VIADD R7, R7, 0x1 ;  /* 0x0000000107077836 */ /* 0x000fe20000000000 */
[----:B------:R-:W-:Y:S01]  /*15660*/  LOP3.LUT P2, RZ, R18, 0x2, RZ, 0xc0, !PT ;  /* 0x0000000212ff7812 */ /* 0x000fe2000784c0ff */
[----:B------:R-:W-:Y:S03]  /*15670*/  BSSY B1, `(.L_x_4508) ;  /* 0x00000d2000017945 */ /* 0x000fe60003800000 */
[----:B------:R-:W-:-:S04]  /*15680*/  ISETP.NE.AND P0, PT, R7, 0x2, PT ;  /* 0x000000020700780c */ /* 0x000fc80003f05270 */
[----:B------:R-:W-:Y:S02]  /*15690*/  SEL R2, RZ, 0x1, P0 ;  /* 0x00000001ff027807 */ /* 0x000fe40000000000 */
[----:B------:R-:W-:Y:S02]  /*156a0*/  SEL R19, R7, RZ, P0 ;  /* 0x000000ff07137207 */ /* 0x000fe40000000000 */
[----:B0-----:R-:W-:-:S05]  /*156b0*/  LOP3.LUT R8, R6, R2, RZ, 0x3c, !PT ;  /* 0x0000000206087212 */ /* 0x001fca00078e3cff */
[----:B------:R0:W-:Y:S01]  /*156c0*/  STL [R1+0x8], R8 ;  /* 0x0000080801007387 */ /* 0x0001e20000100800 */
[----:B------:R-:W-:Y:S05]  /*156d0*/  @!P2 BRA `(.L_x_4509) ;  /* 0x0000000c002ca947 */ /* 0x000fea0003800000 */
[----:B------:R-:W-:Y:S01]  /*156e0*/  LOP3.LUT P2, RZ, R18, 0x1, RZ, 0xc0, !PT ;  /* 0x0000000112ff7812 */ /* 0x000fe2000784c0ff */
[----:B------:R-:W-:-:S12]  /*156f0*/  VIADD R6, R0, 0xffffffff ;  /* 0xffffffff00067836 */ /* 0x000fd80000000000 */
        /* <DEDUP_REMOVED lines=21> */
.L_x_4510:
        /* <DEDUP_REMOVED lines=8> */
.L_x_4580:
[----:B------:R-:W-:Y:S05]  /*158d0*/  BSYNC B2 ;  /* 0x0000000000027941 */ /* 0x000fea0003800000 */
.L_x_4511:
        /* <DEDUP_REMOVED lines=9> */
.L_x_4514:
[----:B------:R-:W-:Y:S05]  /*15970*/  BSYNC B2 ;  /* 0x0000000000027941 */ /* 0x000fea0003800000 */
.L_x_4513:
        /* <DEDUP_REMOVED lines=11> */
.L_x_4515:
        /* <DEDUP_REMOVED lines=13> */
.L_x_4581:
[----:B------:R-:W-:Y:S05]  /*15b00*/  BSYNC B2 ;  /* 0x0000000000027941 */ /* 0x000fea0003800000 */
.L_x_4516:
[----:B------:R-:W-:Y:S01]  /*15b10*/  BSSY B2, `(.L_x_4518) ;  /* 0x000000b000027945 */ /* 0x000fe20003800000 */
[----:B-12---:R-:W-:Y:S02]  /*15b20*/  IMAD.MOV.U32 R2, RZ, RZ, 0x0 ;  /* 0x00000000ff027424 */ /* 0x006fe400078e00ff */
[----:B------:R-:W-:Y:S01]  /*15b30*/  IMAD.MOV.U32 R3, RZ, RZ, 0x14f00000 ;  /* 0x14f00000ff037424 */ /* 0x000fe200078e00ff */
[----:B------:R-:W-:Y:S06]  /*15b40*/  @P1 BRA `(.L_x_4519) ;  /* 0x00000000001c1947 */ /* 0x000fec0003800000 */
[----:B------:R-:W0:Y:S02]  /*15b50*/  S2R R7, SR_TID.X ;  /* 0x0000000000077919 */ /* 0x000e240000002100 */
[----:B0-----:R-:W-:Y:S01]  /*15b60*/  LOP3.LUT R8, R7, 0x1f, RZ, 0xc0, !PT ;  /* 0x0000001f07087812 */ /* 0x001fe200078ec0ff */
[----:B------:R-:W-:-:S03]  /*15b70*/  IMAD.MOV.U32 R7, RZ, RZ, 0x10000 ;  /* 0x00010000ff077424 */ /* 0x000fc600078e00ff */
[----:B------:R-:W-:Y:S01]  /*15b80*/  ISETP.NE.AND P0, PT, R8, RZ, PT ;  /* 0x000000ff0800720c */ /* 0x000fe20003f05270 */
[----:B------:R1:W-:-:S12]  /*15b90*/  SYNCS.ARRIVE.TRANS64 RZ, [R4+URZ+0x38850], R7 ;  /* 0x0388500704ff79a7 */ /* 0x0003d8000800003f */
[----:B-1----:R-:W-:Y:S05]  /*15ba0*/  @!P0 BRA `(.L_x_4519) ;  /* 0x0000000000048947 */ /* 0x002fea0003800000 */
[----:B------:R-:W-:Y:S01]  /*15bb0*/  BPT.TRAP 0x1 ;  /* 0x000000040000795c */ /* 0x000fe20000300000 */
.L_x_4519:
[----:B------:R-:W-:Y:S05]  /*15bc0*/  BSYNC B2 ;  /* 0x0000000000027941 */ /* 0x000fea0003800000 */
.L_x_4518:
        /* <DEDUP_REMOVED lines=9> */
.L_x_4520:
        /* <DEDUP_REMOVED lines=10> */
[----:B------:R-:W-:Y:S01]  /*15d00*/  R2UR UR6, R2 ;  /* 0x00000000020672ca */ /* 0x000fe200000e0000 */
[----:B------:R-:W-:Y:S01]  /*15d10*/  VIADD R7, R5, 0x2400 ;  /* 0x0000240005077836 */ /* 0x000fe20000000000 */
[----:B------:R-:W-:Y:S01]  /*15d20*/  R2UR UR7, R3 ;  /* 0x00000000030772ca */ /* 0x000fe200000e0000 */
[----:B------:R-:W-:Y:S01]  /*15d30*/  UMOV UR10, 0x40 ;  /* 0x00000040000a7882 */ /* 0x000fe20000000000 */
[----:B------:R-:W-:-:S13]  /*15d40*/  PLOP3.LUT P0, PT, PT, PT, PT, 0x80, 0x0 ;  /* 0x000000000000781c */ /* 0x000fda0003f0f070 */
.L_x_4521:
        /* <DEDUP_REMOVED lines=15> */
.L_x_4522:
        /* <DEDUP_REMOVED lines=15> */
.L_x_4523:
        /* <DEDUP_REMOVED lines=15> */
.L_x_4524:
        /* <DEDUP_REMOVED lines=15> */
.L_x_4525:
        /* <DEDUP_REMOVED lines=15> */
.L_x_4526:
        /* <DEDUP_REMOVED lines=15> */
.L_x_4527:
        /* <DEDUP_REMOVED lines=10> */
.L_x_4509:
[----:B------:R-:W-:Y:S05]  /*16390*/  BSYNC B1 ;  /* 0x0000000000017941 */ /* 0x000fea0003800000 */
.L_x_4508:
[C---:B------:R-:W-:Y:S01]  /*163a0*/  ISETP.GT.AND P0, PT, R0.reuse, 0x1, PT ;  /* 0x000000010000780c */ /* 0x040fe20003f04270 */
[----:B------:R-:W-:-:S12]  /*163b0*/  VIADD R0, R0, 0xfffffffe ;  /* 0xfffffffe00007836 */ /* 0x000fd80000000000 */
[----:B------:R-:W-:Y:S05]  /*163c0*/  @P0 BRA `(.L_x_4528) ;  /* 0xffffffe400480947 */ /* 0x000fea000383ffff */
.L_x_4487:
[----:B------:R-:W-:Y:S05]  /*163d0*/  BSYNC B0 ;  /* 0x0000000000007941 */ /* 0x000fea0003800000 */
.L_x_4465:
        /* <DEDUP_REMOVED lines=24> */
.L_x_4530:
[----:B------:R-:W-:Y:S05]  /*16560*/  BSYNC B0 ;  /* 0x0000000000007941 */ /* 0x000fea0003800000 */
.L_x_4529:
[----:B------:R-:W-:-:S07]  /*16570*/  SEL R19, R19, RZ, P0 ;  /* 0x000000ff13137207 */ /* 0x000fce0000000000 */
.L_x_4427:
[----:B------:R-:W-:Y:S05]  /*16580*/  BSYNC B7 ;  /* 0x0000000000077941 */ /* 0x000fea0003800000 */
.L_x_4425:
        /* <DEDUP_REMOVED lines=13> */
.L_x_4531:
[----:B------:R-:W-:-:S03]  /*16660*/  UMOV UR4, 0xffffffff ;  /* 0xffffffff00047882 */ /* 0x000fc60000000000 */
[----:B------:R-:W-:Y:S05]  /*16670*/  BRA.DIV UR4, `(.L_x_4533) ;  /* 0x0000001a04607947 */ /* 0x000fea000b800000 */
[----:B-----5:R4:W0:Y:S02]  /*16680*/  SHFL.IDX PT, R14, R3, RZ, 0x1f ;  /* 0x00001fff030e7589 */ /* 0x02082400000e0000 */
.L_x_4584:
        /* <DEDUP_REMOVED lines=8> */
.L_x_4532:
[----:B--23--:R-:W2:Y:S01]  /*16710*/  LDL R0, [R1+0x10] ;  /* 0x0000100001007983 */ /* 0x00cea20000100800 */
[----:B------:R-:W-:Y:S02]  /*16720*/  ULDC UR4, c[0x0][0xd38] ;  /* 0x00034e0000047ab9 */ /* 0x000fe40000000800 */
[----:B--2---:R-:W-:-:S13]  /*16730*/  ISETP.GE.AND P0, PT, R0, UR4, PT ;  /* 0x0000000400007c0c */ /* 0x004fda000bf06270 */
[----:B------:R-:W-:Y:S05]  /*16740*/  @!P0 BRA `(.L_x_4534) ;  /* 0xffffffa0005c8947 */ /* 0x000fea000383ffff */
.L_x_4422:
[----:B0-----:R-:W2:Y:S01]  /*16750*/  LDL.LU R0, [R1+0x28] ;  /* 0x0000280001007983 */ /* 0x001ea20000300800 */
[----:B------:R-:W-:Y:S01]  /*16760*/  BSSY B0, `(.L_x_4535) ;  /* 0x000000b000007945 */ /* 0x000fe20003800000 */
[----:B------:R-:W0:Y:S01]  /*16770*/  S2R R5, SR_CgaCtaId ;  /* 0x0000000000057919 */ /* 0x000e220000008800 */
[----:B--2---:R-:W-:-:S05]  /*16780*/  VIADD R0, R0, 0x1 ;  /* 0x0000000100007836 */ /* 0x004fca0000000000 */
[----:B------:R-:W-:-:S04]  /*16790*/  LEA.HI R2, R0, R0, RZ, 0x1 ;  /* 0x0000000000027211 */ /* 0x000fc800078f08ff */
[----:B----4-:R-:W-:-:S05]  /*167a0*/  LOP3.LUT R3, R2, 0xfffffffe, RZ, 0xc0, !PT ;  /* 0xfffffffe02037812 */ /* 0x010fca00078ec0ff */
[----:B------:R-:W-:Y:S01]  /*167b0*/  IMAD.IADD R3, R0, 0x1, -R3 ;  /* 0x0000000100037824 */ /* 0x000fe200078e0a03 */
[----:B------:R-:W-:-:S04]  /*167c0*/  MOV R0, 0x400 ;  /* 0x0000040000007802 */ /* 0x000fc80000000f00 */
[----:B0-----:R-:W-:Y:S02]  /*167d0*/  LEA R0, R5, R0, 0x18 ;  /* 0x0000000005007211 */ /* 0x001fe400078ec0ff */
[----:B------:R-:W-:-:S04]  /*167e0*/  SHF.L.U32 R3, R3, 0x1f, RZ ;  /* 0x0000001f03037819 */ /* 0x000fc800000006ff */
[----:B------:R-:W0:Y:S02]  /*167f0*/  SYNCS.PHASECHK.TRANS64.TRYWAIT P0, [R0+URZ+0x38820], R3 ;  /* 0x03882003000075a7 */ /* 0x000e24000800017f */
[----:B0-----:R-:W-:Y:S05]  /*16800*/  @!P0 BRA `(.L_x_4536) ;  /* 0x0000001800248947 */ /* 0x001fea0003800000 */
.L_x_4585:
[----:B------:R-:W-:Y:S05]  /*16810*/  BSYNC B0 ;  /* 0x0000000000007941 */ /* 0x000fea0003800000 */
.L_x_4535:
[----:B------:R-:W-:-:S03]  /*16820*/  UMOV UR4, 0xffffffff ;  /* 0xffffffff00047882 */ /* 0x000fc60000000000 */
[----:B------:R-:W-:Y:S05]  /*16830*/  BRA.DIV UR4, `(.L_x_4537) ;  /* 0x0000001a042c7947 */ /* 0x000fea000b800000 */
[----:B------:R-:W2:Y:S02]  /*16840*/  S2R R2, SR_TID.X ;  /* 0x0000000000027919 */ /* 0x000ea40000002100 */
[----:B--2---:R-:W-:-:S04]  /*16850*/  SHF.R.U32.HI R2, RZ, 0x5, R2 ;  /* 0x00000005ff027819 */ /* 0x004fc80000011602 */
[----:B------:R-:W-:-:S05]  /*16860*/  LOP3.LUT R2, R2, 0x3, RZ, 0xc0, !PT ;  /* 0x0000000302027812 */ /* 0x000fca00078ec0ff */
[----:B------:R2:W3:Y:S02]  /*16870*/  SHFL.IDX PT, R14, R2, RZ, 0x1f ;  /* 0x00001fff020e7589 */ /* 0x0004e400000e0000 */
.L_x_4588:
[----:B---3--:R-:W-:Y:S01]  /*16880*/  ISETP.NE.AND P0, PT, R14, RZ, PT ;  /* 0x000000ff0e00720c */ /* 0x008fe20003f05270 */
[----:B------:R-:W-:-:S12]  /*16890*/  BSSY B0, `(.L_x_4538) ;  /* 0x0000025000007945 */ /* 0x000fd80003800000 */
[----:B------:R-:W-:Y:S05]  /*168a0*/  @P0 BRA `(.L_x_4539) ;  /* 0x00000000008c0947 */ /* 0x000fea0003800000 */
[----:B------:R-:W-:-:S03]  /*168b0*/  UMOV UR4, 0xffffffff ;  /* 0xffffffff00047882 */ /* 0x000fc60000000000 */
[----:B------:R-:W-:Y:S05]  /*168c0*/  BRA.DIV UR4, `(.L_x_4540) ;  /* 0x0000001a043c7947 */ /* 0x000fea000b800000 */
[----:B------:R-:W-:-:S13]  /*168d0*/  ELECT P6, URZ, PT ;  /* 0x00000000003f782f */ /* 0x000fda00038c0000 */
.L_x_4591:
[----:B------:R-:W-:Y:S05]  /*168e0*/  @!P6 BRA `(.L_x_4539) ;  /* 0x00000000007ce947 */ /* 0x000fea0003800000 */
[----:B------:R-:W-:-:S06]  /*168f0*/  ULOP3.LUT UR4, UR40, 0x2, URZ, 0xfc, !UPT ;  /* 0x0000000228047892 */ /* 0x000fcc000f8efc3f */
[----:B--2---:R-:W-:-:S05]  /*16900*/  IMAD.U32 R2, RZ, RZ, UR4 ;  /* 0x00000004ff027e24 */ /* 0x004fca000f8e00ff */
[----:B------:R-:W-:-:S13]  /*16910*/  ISETP.NE.AND P2, PT, R2, 0x3, PT ;  /* 0x000000030200780c */ /* 0x000fda0003f45270 */
[----:B------:R-:W-:Y:S05]  /*16920*/  @!P2 BRA `(.L_x_4541) ;  /* 0x000000000004a947 */ /* 0x000fea0003800000 */
[----:B------:R-:W-:Y:S01]  /*16930*/  BPT.TRAP 0x1 ;  /* 0x000000040000795c */ /* 0x000fe20000300000 */
.L_x_4541:
[----:B------:R-:W2:Y:S01]  /*16940*/  LDL.LU R7, [R1+0x8] ;  /* 0x0000080001077983 */ /* 0x000ea20000300800 */
[----:B------:R-:W-:Y:S02]  /*16950*/  VIADD R2, R0, 0x38840 ;  /* 0x0003884000027836 */ /* 0x000fe40000000000 */
[C---:B0-----:R-:W-:Y:S02]  /*16960*/  VIADD R3, R19.reuse, 0x1 ;  /* 0x0000000113037836 */ /* 0x041fe40000000000 */
[----:B-1----:R-:W-:-:S03]  /*16970*/  IMAD R6, R19, 0x8, R2 ;  /* 0x0000000813067824 */ /* 0x002fc600078e0202 */
[----:B------:R-:W-:-:S04]  /*16980*/  ISETP.NE.AND P1, PT, R3, 0x2, PT ;  /* 0x000000020300780c */ /* 0x000fc80003f25270 */
[----:B------:R-:W-:Y:S02]  /*16990*/  SEL R4, RZ, 0x1, P1 ;  /* 0x00000001ff047807 */ /* 0x000fe40000800000 */
[----:B------:R-:W-:Y:S02]  /*169a0*/  SEL R3, R3, RZ, P1 ;  /* 0x000000ff03037207 */ /* 0x000fe40000800000 */
[C---:B--2---:R-:W-:Y:S02]  /*169b0*/  SHF.L.U32 R5, R7.reuse, 0x1f, RZ ;  /* 0x0000001f07057819 */ /* 0x044fe400000006ff */
[----:B------:R-:W-:Y:S01]  /*169c0*/  LOP3.LUT R4, R7, R4, RZ, 0x3c, !PT ;  /* 0x0000000407047212 */ /* 0x000fe200078e3cff */
[----:B------:R-:W-:Y:S01]  /*169d0*/  IMAD R7, R3, 0x8, R2 ;  /* 0x0000000803077824 */ /* 0x000fe200078e0202 */
[----:B------:R-:W0:Y:S02]  /*169e0*/  SYNCS.PHASECHK.TRANS64.TRYWAIT P0, [R6+URZ], R5 ;  /* 0x00000005060075a7 */ /* 0x000e24000800017f */
[----:B------:R-:W-:Y:S01]  /*169f0*/  SHF.L.U32 R2, R4, 0x1f, RZ ;  /* 0x0000001f04027819 */ /* 0x000fe200000006ff */
[----:B0-----:R-:W-:Y:S06]  /*16a00*/  @!P0 BRA `(.L_x_4542) ;  /* 0x00000018000c8947 */ /* 0x001fec0003800000 */
.L_x_4592:
[----:B------:R-:W1:Y:S02]  /*16a10*/  SYNCS.PHASECHK.TRANS64.TRYWAIT P0, [R7+URZ], R2 ;  /* 0x00000002070075a7 */ /* 0x000e64000800017f */
[----:B-1----:R-:W-:Y:S05]  /*16a20*/  @!P0 BRA `(.L_x_4543) ;  /* 0x0000001800188947 */ /* 0x002fea0003800000 */
.L_x_4593:
[----:B------:R-:W-:Y:S05]  /*16a30*/  @!P2 BRA `(.L_x_4544) ;  /* 0x000000000004a947 */ /* 0x000fea0003800000 */
[----:B------:R-:W-:Y:S01]  /*16a40*/  BPT.TRAP 0x1 ;  /* 0x000000040000795c */ /* 0x000fe20000300000 */
.L_x_4544:
[----:B------:R-:W-:-:S04]  /*16a50*/  VIADD R0, R0, 0x38860 ;  /* 0x0003886000007836 */ /* 0x000fc80000000000 */
[----:B------:R-:W-:-:S04]  /*16a60*/  IMAD R4, R19, 0x8, R0 ;  /* 0x0000000813047824 */ /* 0x000fc800078e0200 */
[----:B------:R-:W2:Y:S02]  /*16a70*/  SYNCS.PHASECHK.TRANS64.TRYWAIT P0, [R4+URZ], R5 ;  /* 0x00000005040075a7 */ /* 0x000ea4000800017f */
[----:B--2---:R-:W-:Y:S05]  /*16a80*/  @!P0 BRA `(.L_x_4545) ;  /* 0x0000001800148947 */ /* 0x004fea0003800000 */
.L_x_4594:
[----:B------:R-:W-:-:S07]  /*16a90*/  IMAD R3, R3, 0x8, R0 ;  /* 0x0000000803037824 */ /* 0x000fce00078e0200 */
.L_x_4546:
[----:B---3--:R3:W4:Y:S02]  /*16aa0*/  SYNCS.PHASECHK.TRANS64.TRYWAIT P0, [R3+URZ], R2 ;  /* 0x00000002030075a7 */ /* 0x008724000800017f */
[----:B----4-:R-:W-:Y:S05]  /*16ab0*/  @!P0 NANOSLEEP.SYNCS 0x989680 ;  /* 0x009896800000895d */ /* 0x010fea0003900000 */
[----:B------:R-:W4:Y:S02]  /*16ac0*/  @!P0 SYNCS.PHASECHK.TRANS64 P0, [R3+URZ], R2 ;  /* 0x00000002030085a7 */ /* 0x000f24000800007f */
[----:B----4-:R-:W-:Y:S05]  /*16ad0*/  @!P0 BRA `(.L_x_4546) ;  /* 0xfffffffc00f08947 */ /* 0x010fea000383ffff */
.L_x_4539:
[----:B------:R-:W-:Y:S05]  /*16ae0*/  BSYNC B0 ;  /* 0x0000000000007941 */ /* 0x000fea0003800000 */
.L_x_4538:
[----:B------:R-:W-:Y:S05]  /*16af0*/  EXIT ;  /* 0x000000000000794d */ /* 0x000fea0003800000 */
.L_x_4381:
[----:B0-----:R0:W1:Y:S02]  /*16b00*/  SYNCS.PHASECHK.TRANS64.TRYWAIT P1, [R17+URZ+0x38800], R4 ;  /* 0x03880004110075a7 */ /* 0x001064000802017f */
[----:B-1----:R-:W-:Y:S05]  /*16b10*/  @!P1 NANOSLEEP.SYNCS 0x989680 ;  /* 0x009896800000995d */ /* 0x002fea0003900000 */
[----:B------:R-:W1:Y:S02]  /*16b20*/  @!P1 SYNCS.PHASECHK.TRANS64 P1, [R17+URZ+0x38800], R4 ;  /* 0x03880004110095a7 */ /* 0x000e64000802007f */
[----:B-1----:R-:W-:Y:S05]  /*16b30*/  @!P1 BRA `(.L_x_4381) ;  /* 0xfffffffc00f09947 */ /* 0x002fea000383ffff */
[----:B------:R-:W-:Y:S05]  /*16b40*/  BRA `(.L_x_4547) ;  /* 0xfffffecc00507947 */ /* 0x000fea000383ffff */
.L_x_4385:
[----:B--2---:R2:W3:Y:S02]  /*16b50*/  SYNCS.PHASECHK.TRANS64.TRYWAIT P1, [R5+URZ+0x38830], R8 ;  /* 0x03883008050075a7 */ /* 0x0044e4000802017f */
[----:B---3--:R-:W-:Y:S05]  /*16b60*/  @!P1 NANOSLEEP.SYNCS 0x989680 ;  /* 0x009896800000995d */ /* 0x008fea0003900000 */
[----:B------:R-:W3:Y:S02]  /*16b70*/  @!P1 SYNCS.PHASECHK.TRANS64 P1, [R5+URZ+0x38830], R8 ;  /* 0x03883008050095a7 */ /* 0x000ee4000802007f */
[----:B---3--:R-:W-:Y:S05]  /*16b80*/  @!P1 BRA `(.L_x_4385) ;  /* 0xfffffffc00f09947 */ /* 0x008fea000383ffff */
[----:B------:R-:W-:Y:S05]  /*16b90*/  BRA `(.L_x_4384) ;  /* 0xfffffecc00707947 */ /* 0x000fea000383ffff */
.L_x_4386:
[----:B---3--:R3:W4:Y:S02]  /*16ba0*/  SYNCS.PHASECHK.TRANS64.TRYWAIT P1, [R17+URZ+0x38810], R4 ;  /* 0x03881004110075a7 */ /* 0x008724000802017f */
[----:B----4-:R-:W-:Y:S05]  /*16bb0*/  @!P1 NANOSLEEP.SYNCS 0x989680 ;  /* 0x009896800000995d */ /* 0x010fea0003900000 */
[----:B------:R-:W4:Y:S02]  /*16bc0*/  @!P1 SYNCS.PHASECHK.TRANS64 P1, [R17+URZ+0x38810], R4 ;  /* 0x03881004110095a7 */ /* 0x000f24000802007f */
[----:B----4-:R-:W-:Y:S05]  /*16bd0*/  @!P1 BRA `(.L_x_4386) ;  /* 0xfffffffc00f09947 */ /* 0x010fea000383ffff */
[----:B------:R-:W-:Y:S05]  /*16be0*/  BRA `(.L_x_4548) ;  /* 0xfffffecc00fc7947 */ /* 0x000fea000383ffff */
.L_x_4390:
[----:B0-----:R0:W3:Y:S02]  /*16bf0*/  SYNCS.PHASECHK.TRANS64.TRYWAIT P1, [R5+URZ+0x38850], R8 ;  /* 0x03885008050075a7 */ /* 0x0010e4000802017f */
[----:B---3--:R-:W-:Y:S05]  /*16c00*/  @!P1 NANOSLEEP.SYNCS 0x989680 ;  /* 0x009896800000995d */ /* 0x008fea0003900000 */
[----:B------:R-:W3:Y:S02]  /*16c10*/  @!P1 SYNCS.PHASECHK.TRANS64 P1, [R5+URZ+0x38850], R8 ;  /* 0x03885008050095a7 */ /* 0x000ee4000802007f */
[----:B---3--:R-:W-:Y:S05]  /*16c20*/  @!P1 BRA `(.L_x_4390) ;  /* 0xfffffffc00f09947 */ /* 0x008fea000383ffff */
[----:B------:R-:W-:Y:S05]  /*16c30*/  BRA `(.L_x_4389) ;  /* 0xfffffed0002c7947 */ /* 0x000fea000383ffff */
.L_x_4395:
[----:B-1----:R1:W2:Y:S02]  /*16c40*/  SYNCS.PHASECHK.TRANS64.TRYWAIT P3, [R9+URZ+0x38830], R8 ;  /* 0x03883008090075a7 */ /* 0x0022a4000806017f */
[----:B--2---:R-:W-:Y:S05]  /*16c50*/  @!P3 NANOSLEEP.SYNCS 0x989680 ;  /* 0x009896800000b95d */ /* 0x004fea0003900000 */
[----:B------:R-:W2:Y:S02]  /*16c60*/  @!P3 SYNCS.PHASECHK.TRANS64 P3, [R9+URZ+0x38830], R8 ;  /* 0x038830080900b5a7 */ /* 0x000ea4000806007f */
[----:B--2---:R-:W-:Y:S05]  /*16c70*/  @!P3 BRA `(.L_x_4395) ;  /* 0xfffffffc00f0b947 */ /* 0x004fea000383ffff */
[----:B------:R-:W-:Y:S05]  /*16c80*/  BRA `(.L_x_4394) ;  /* 0xfffffefc005c7947 */ /* 0x000fea000383ffff */
.L_x_4399:
[----:B---3--:R3:W4:Y:S02]  /*16c90*/  SYNCS.PHASECHK.TRANS64.TRYWAIT P3, [R9+URZ+0x38850], R8 ;  /* 0x03885008090075a7 */ /* 0x008724000806017f */
[----:B----4-:R-:W-:Y:S05]  /*16ca0*/  @!P3 NANOSLEEP.SYNCS 0x989680 ;  /* 0x009896800000b95d */ /* 0x010fea0003900000 */
[----:B------:R-:W4:Y:S02]  /*16cb0*/  @!P3 SYNCS.PHASECHK.TRANS64 P3, [R9+URZ+0x38850], R8 ;  /* 0x038850080900b5a7 */ /* 0x000f24000806007f */
[----:B----4-:R-:W-:Y:S05]  /*16cc0*/  @!P3 BRA `(.L_x_4399) ;  /* 0xfffffffc00f0b947 */ /* 0x010fea000383ffff */
[----:B------:R-:W-:Y:S05]  /*16cd0*/  BRA `(.L_x_4398) ;  /* 0xfffffefc00c07947 */ /* 0x000fea000383ffff */
.L_x_4405:
[----:B-1----:R1:W2:Y:S02]  /*16ce0*/  SYNCS.PHASECHK.TRANS64.TRYWAIT P1, [R9+URZ+0x38830], R8 ;  /* 0x03883008090075a7 */ /* 0x0022a4000802017f */
[----:B--2---:R-:W-:Y:S05]  /*16cf0*/  @!P1 NANOSLEEP.SYNCS 0x989680 ;  /* 0x009896800000995d */ /* 0x004fea0003900000 */
[----:B------:R-:W2:Y:S02]  /*16d00*/  @!P1 SYNCS.PHASECHK.TRANS64 P1, [R9+URZ+0x38830], R8 ;  /* 0x03883008090095a7 */ /* 0x000ea4000802007f */
[----:B--2---:R-:W-:Y:S05]  /*16d10*/  @!P1 BRA `(.L_x_4405) ;  /* 0xfffffffc00f09947 */ /* 0x004fea000383ffff */
[----:B------:R-:W-:Y:S05]  /*16d20*/  BRA `(.L_x_4404) ;  /* 0xffffff3000d07947 */ /* 0x000fea000383ffff */
.L_x_4409:
[----:B---3--:R3:W4:Y:S02]  /*16d30*/  SYNCS.PHASECHK.TRANS64.TRYWAIT P1, [R9+URZ+0x38850], R8 ;  /* 0x03885008090075a7 */ /* 0x008724000802017f */
[----:B----4-:R-:W-:Y:S05]  /*16d40*/  @!P1 NANOSLEEP.SYNCS 0x989680 ;  /* 0x009896800000995d */ /* 0x010fea0003900000 */
[----:B------:R-:W4:Y:S02]  /*16d50*/  @!P1 SYNCS.PHASECHK.TRANS64 P1, [R9+URZ+0x38850], R8 ;  /* 0x03885008090095a7 */ /* 0x000f24000802007f */
[----:B----4-:R-:W-:Y:S05]  /*16d60*/  @!P1 BRA `(.L_x_4409) ;  /* 0xfffffffc00f09947 */ /* 0x010fea000383ffff */
[----:B------:R-:W-:Y:S05]  /*16d70*/  BRA `(.L_x_4408) ;  /* 0xffffff34002c7947 */ /* 0x000fea000383ffff */
.L_x_4433:
[----:B------:R-:W-:Y:S02]  /*16d80*/  IMAD.MOV.U32 R13, RZ, RZ, R4 ;  /* 0x000000ffff0d7224 */ /* 0x000fe400078e0004 */
[----:B------:R-:W-:Y:S02]  /*16d90*/  IMAD.MOV.U32 R12, RZ, RZ, RZ ;  /* 0x000000ffff0c7224 */ /* 0x000fe400078e00ff */
[----:B------:R-:W-:Y:S02]  /*16da0*/  IMAD.MOV.U32 R11, RZ, RZ, 0x1f ;  /* 0x0000001fff0b7424 */ /* 0x000fe400078e00ff */
[----:B------:R-:W-:-:S07]  /*16db0*/  IMAD.MOV.U32 R15, RZ, RZ, -0x1 ;  /* 0xffffffffff0f7424 */ /* 0x000fce00078e00ff */
[----:B0-----:R-:W-:Y:S05]  /*16dc0*/  WARPSYNC.COLLECTIVE R15, `(.L_x_4549) ;  /* 0x000000000f087348 */ /* 0x001fea0003c00000 */
[----:B------:R1:W2:Y:S02]  /*16dd0*/  SHFL.IDX P6, R14, R13, R12, R11 ;  /* 0x0000000c0d0e7389 */ /* 0x0002a400000c000b */
[----:B012---:R-:W-:Y:S01]  /*16de0*/  ENDCOLLECTIVE ;  /* 0x000000000000791b */ /* 0x007fe20003800000 */
.L_x_4549:
[----:B------:R-:W-:Y:S05]  /*16df0*/  BRA `(.L_x_4550) ;  /* 0xffffffa400747947 */ /* 0x000fea000383ffff */
.L_x_4435:
[----:B------:R-:W-:Y:S01]  /*16e00*/  BSSY B0, `(.L_x_4551) ;  /* 0x0000006000007945 */ /* 0x000fe20003800000 */
[----:B------:R-:W-:-:S07]  /*16e10*/  IMAD.MOV.U32 R15, RZ, RZ, -0x1 ;  /* 0xffffffffff0f7424 */ /* 0x000fce00078e00ff */
[----:B01----:R-:W-:Y:S05]  /*16e20*/  WARPSYNC.COLLECTIVE R15, `(.L_x_4552) ;  /* 0x000000000f0c7348 */ /* 0x003fea0003c00000 */
[----:B------:R-:W-:Y:S02]  /*16e30*/  ELECT P6, UR62, PT ;  /* 0x00000000003e782f */ /* 0x000fe400038c0000 */
[----:B------:R-:W-:Y:S01]  /*16e40*/  MOV R14, UR62 ;  /* 0x0000003e000e7c02 */ /* 0x000fe20008000f00 */
[----:B01----:R-:W-:Y:S10]  /*16e50*/  ENDCOLLECTIVE ;  /* 0x000000000000791b */ /* 0x003ff40003800000 */
.L_x_4552:
[----:B------:R-:W-:Y:S05]  /*16e60*/  BSYNC B0 ;  /* 0x0000000000007941 */ /* 0x000fea0003800000 */
.L_x_4551:
[----:B------:R-:W-:Y:S05]  /*16e70*/  BRA `(.L_x_4553) ;  /* 0xffffffa400787947 */ /* 0x000fea000383ffff */
.L_x_4437:
[----:B--2---:R2:W3:Y:S02]  /*16e80*/  SYNCS.PHASECHK.TRANS64.TRYWAIT P0, [R0+URZ+0x38840], R2 ;  /* 0x03884002000075a7 */ /* 0x0044e4000800017f */
[----:B---3--:R-:W-:Y:S05]  /*16e90*/  @!P0 NANOSLEEP.SYNCS 0x989680 ;  /* 0x009896800000895d */ /* 0x008fea0003900000 */
[----:B------:R-:W3:Y:S02]  /*16ea0*/  @!P0 SYNCS.PHASECHK.TRANS64 P0, [R0+URZ+0x38840], R2 ;  /* 0x03884002000085a7 */ /* 0x000ee4000800007f */
[----:B---3--:R-:W-:Y:S05]  /*16eb0*/  @!P0 BRA `(.L_x_4437) ;  /* 0xfffffffc00f08947 */ /* 0x008fea000383ffff */
[----:B------:R-:W-:Y:S05]  /*16ec0*/  BRA `(.L_x_4554) ;  /* 0xffffffa400d07947 */ /* 0x000fea000383ffff */
.L_x_4441:
        /* <DEDUP_REMOVED lines=8> */
.L_x_4555:
[----:B------:R-:W-:-:S04]  /*16f50*/  IMAD R10, R6, 0x40, R10 ;  /* 0x00000040060a7824 */ /* 0x000fc800078e020a */
[----:B------:R-:W-:Y:S01]  /*16f60*/  VIADD R6, R10, 0x20 ;  /* 0x000000200a067836 */ /* 0x000fe20000000000 */
[----:B------:R0:W-:Y:S01]  /*16f70*/  STL [R1+0x14], R10 ;  /* 0x0000140a01007387 */ /* 0x0001e20000100800 */
[----:B------:R-:W-:Y:S02]  /*16f80*/  IMAD.MOV.U32 R13, RZ, RZ, R0 ;  /* 0x000000ffff0d7224 */ /* 0x000fe400078e0000 */
[----:B------:R-:W-:-:S07]  /*16f90*/  IMAD.MOV.U32 R4, RZ, RZ, R14 ;  /* 0x000000ffff047224 */ /* 0x000fce00078e000e */
[----:B0-----:R-:W-:Y:S05]  /*16fa0*/  WARPSYNC.COLLECTIVE R15, `(.L_x_4556) ;  /* 0x000000000f087348 */ /* 0x001fea0003c00000 */
[----:B------:R1:W2:Y:S02]  /*16fb0*/  SHFL.IDX P6, R14, R13, R12, R11 ;  /* 0x0000000c0d0e7389 */ /* 0x0002a400000c000b */
[----:B012---:R-:W-:Y:S01]  /*16fc0*/  ENDCOLLECTIVE ;  /* 0x000000000000791b */ /* 0x007fe20003800000 */
.L_x_4556:
[----:B------:R-:W-:Y:S02]  /*16fd0*/  ULDC UR4, c[0x0][0x288] ;  /* 0x0000a20000047ab9 */ /* 0x000fe40000000800 */
[----:B------:R-:W-:Y:S02]  /*16fe0*/  IMAD R2, R7, UR4, RZ ;  /* 0x0000000407027c24 */ /* 0x000fe4000f8e02ff */
[----:B------:R-:W-:-:S03]  /*16ff0*/  VIADD R7, R10, 0x10 ;  /* 0x000000100a077836 */ /* 0x000fc60000000000 */
[----:B------:R-:W-:Y:S02]  /*17000*/  ISETP.GE.AND P1, PT, R10, R2, PT ;  /* 0x000000020a00720c */ /* 0x000fe40003f26270 */
[----:B------:R0:W-:Y:S01]  /*17010*/  STL [R1+0x20], R7 ;  /* 0x0000200701007387 */ /* 0x0001e20000100800 */
[----:B------:R-:W-:-:S03]  /*17020*/  IMAD.MOV.U32 R13, RZ, RZ, R3 ;  /* 0x000000ffff0d7224 */ /* 0x000fc600078e0003 */
[----:B------:R0:W-:Y:S01]  /*17030*/  STL [R1+0x24], R6 ;  /* 0x0000240601007387 */ /* 0x0001e20000100800 */
[----:B------:R-:W-:Y:S02]  /*17040*/  IMAD.MOV.U32 R12, RZ, RZ, 0x1 ;  /* 0x00000001ff0c7424 */ /* 0x000fe400078e00ff */
[----:B------:R-:W-:-:S07]  /*17050*/  IMAD.MOV.U32 R5, RZ, RZ, R14 ;  /* 0x000000ffff057224 */ /* 0x000fce00078e000e */
[----:B0-----:R-:W-:Y:S05]  /*17060*/  WARPSYNC.COLLECTIVE R15, `(.L_x_4557) ;  /* 0x000000000f087348 */ /* 0x001fea0003c00000 */
[----:B------:R1:W2:Y:S02]  /*17070*/  SHFL.IDX P6, R14, R13, R12, R11 ;  /* 0x0000000c0d0e7389 */ /* 0x0002a400000c000b */
[----:B012---:R-:W-:Y:S01]  /*17080*/  ENDCOLLECTIVE ;  /* 0x000000000000791b */ /* 0x007fe20003800000 */
.L_x_4557:
        /* <DEDUP_REMOVED lines=15> */
.L_x_4558:
[----:B------:R-:W-:Y:S02]  /*17180*/  IMAD.MOV.U32 R13, RZ, RZ, R3 ;  /* 0x000000ffff0d7224 */ /* 0x000fe400078e0003 */
[----:B------:R-:W-:Y:S02]  /*17190*/  IMAD.MOV.U32 R12, RZ, RZ, 0x2 ;  /* 0x00000002ff0c7424 */ /* 0x000fe400078e00ff */
[----:B------:R-:W-:-:S07]  /*171a0*/  IMAD.MOV.U32 R5, RZ, RZ, R14 ;  /* 0x000000ffff057224 */ /* 0x000fce00078e000e */
[----:B------:R-:W-:Y:S05]  /*171b0*/  WARPSYNC.COLLECTIVE R15, `(.L_x_4559) ;  /* 0x000000000f087348 */ /* 0x000fea0003c00000 */
[----:B------:R0:W1:Y:S02]  /*171c0*/  SHFL.IDX P6, R14, R13, R12, R11 ;  /* 0x0000000c0d0e7389 */ /* 0x00006400000c000b */
[----:B01----:R-:W-:Y:S01]  /*171d0*/  ENDCOLLECTIVE ;  /* 0x000000000000791b */ /* 0x003fe20003800000 */
.L_x_4559:
        /* <DEDUP_REMOVED lines=15> */
.L_x_4560:
[----:B------:R-:W-:Y:S02]  /*172d0*/  IMAD.MOV.U32 R13, RZ, RZ, R3 ;  /* 0x000000ffff0d7224 */ /* 0x000fe400078e0003 */
[----:B------:R-:W-:Y:S02]  /*172e0*/  IMAD.MOV.U32 R12, RZ, RZ, 0x3 ;  /* 0x00000003ff0c7424 */ /* 0x000fe400078e00ff */
[----:B------:R-:W-:-:S07]  /*172f0*/  IMAD.MOV.U32 R5, RZ, RZ, R14 ;  /* 0x000000ffff057224 */ /* 0x000fce00078e000e */
[----:B------:R-:W-:Y:S05]  /*17300*/  WARPSYNC.COLLECTIVE R15, `(.L_x_4561) ;  /* 0x000000000f087348 */ /* 0x000fea0003c00000 */
[----:B------:R0:W1:Y:S02]  /*17310*/  SHFL.IDX P6, R14, R13, R12, R11 ;  /* 0x0000000c0d0e7389 */ /* 0x00006400000c000b */
[----:B01----:R-:W-:Y:S01]  /*17320*/  ENDCOLLECTIVE ;  /* 0x000000000000791b */ /* 0x003fe20003800000 */
.L_x_4561:
        /* <DEDUP_REMOVED lines=10> */
.L_x_4562:
[----:B------:R-:W-:Y:S01]  /*173d0*/  @!PT LDS RZ, [RZ] ;  /* 0x00000000fffff984 */ /* 0x000fe20000000800 */
[----:B------:R-:W-:Y:S01]  /*173e0*/  @!PT LDS RZ, [RZ] ;  /* 0x00000000fffff984 */ /* 0x000fe20000000800 */
[----:B------:R-:W-:Y:S01]  /*173f0*/  @!PT LDS RZ, [RZ] ;  /* 0x00000000fffff984 */ /* 0x000fe20000000800 */
[----:B------:R0:W-:Y:S01]  /*17400*/  @!P1 LDGSTS.E.BYPASS.LTC128B.128 [R8+0x21400], desc[UR44][R4.64], !P0 ;  /* 0x2140000004089fae */ /* 0x0001e2000c101d6c */
[----:B------:R-:W-:Y:S01]  /*17410*/  IMAD.MOV.U32 R0, RZ, RZ, R14 ;  /* 0x000000ffff007224 */ /* 0x000fe200078e000e */
[----:B------:R-:W-:Y:S06]  /*17420*/  BRA `(.L_x_4563) ;  /* 0xffffffa800d47947 */ /* 0x000fec000383ffff */
.L_x_4445:
        /* <DEDUP_REMOVED lines=8> */
.L_x_4565:
[----:B------:R-:W-:Y:S05]  /*174b0*/  BSYNC B0 ;  /* 0x0000000000007941 */ /* 0x000fea0003800000 */
.L_x_4564:
        /* <DEDUP_REMOVED lines=10> */
.L_x_4566:
        /* <DEDUP_REMOVED lines=46> */
.L_x_4567:
[----:B------:R-:W-:Y:S02]  /*17840*/  IMAD.MOV.U32 R13, RZ, RZ, R0 ;  /* 0x000000ffff0d7224 */ /* 0x000fe400078e0000 */
[----:B------:R-:W-:-:S07]  /*17850*/  IMAD.MOV.U32 R8, RZ, RZ, R14 ;  /* 0x000000ffff087224 */ /* 0x000fce00078e000e */
[----:B------:R-:W-:Y:S05]  /*17860*/  WARPSYNC.COLLECTIVE R15, `(.L_x_4568) ;  /* 0x000000000f087348 */ /* 0x000fea0003c00000 */
[----:B------:R0:W1:Y:S02]  /*17870*/  SHFL.IDX P6, R14, R13, R12, R11 ;  /* 0x0000000c0d0e7389 */ /* 0x00006400000c000b */
[----:B01----:R-:W-:Y:S01]  /*17880*/  ENDCOLLECTIVE ;  /* 0x000000000000791b */ /* 0x003fe20003800000 */
.L_x_4568:
        /* <DEDUP_REMOVED lines=22> */
.L_x_4569:
        /* <DEDUP_REMOVED lines=21> */
.L_x_4570:
        /* <DEDUP_REMOVED lines=29> */
.L_x_4571:
[----:B------:R-:W-:Y:S02]  /*17d10*/  IMAD.MOV.U32 R13, RZ, RZ, R0 ;  /* 0x000000ffff0d7224 */ /* 0x000fe400078e0000 */
[----:B------:R-:W-:-:S07]  /*17d20*/  IMAD.MOV.U32 R6, RZ, RZ, R14 ;  /* 0x000000ffff067224 */ /* 0x000fce00078e000e */
[----:B------:R-:W-:Y:S05]  /*17d30*/  WARPSYNC.COLLECTIVE R15, `(.L_x_4572) ;  /* 0x000000000f087348 */ /* 0x000fea0003c00000 */
[----:B------:R0:W1:Y:S02]  /*17d40*/  SHFL.IDX P6, R14, R13, R12, R11 ;  /* 0x0000000c0d0e7389 */ /* 0x00006400000c000b */
[----:B01----:R-:W-:Y:S01]  /*17d50*/  ENDCOLLECTIVE ;  /* 0x000000000000791b */ /* 0x003fe20003800000 */
.L_x_4572:
[----:B------:R-:W-:Y:S01]  /*17d60*/  IMAD.MOV.U32 R0, RZ, RZ, R14 ;  /* 0x000000ffff007224 */ /* 0x000fe200078e000e */
[----:B------:R-:W-:Y:S06]  /*17d70*/  BRA `(.L_x_4573) ;  /* 0xffffffb0001c7947 */ /* 0x000fec000383ffff */
.L_x_4450:
[----:B0-----:R0:W2:Y:S02]  /*17d80*/  SYNCS.PHASECHK.TRANS64.TRYWAIT P0, [R17+URZ+0x38820], R0 ;  /* 0x03882000110075a7 */ /* 0x0010a4000800017f */
[----:B--2---:R-:W-:Y:S05]  /*17d90*/  @!P0 NANOSLEEP.SYNCS 0x989680 ;  /* 0x009896800000895d */ /* 0x004fea0003900000 */
[----:B------:R-:W2:Y:S02]  /*17da0*/  @!P0 SYNCS.PHASECHK.TRANS64 P0, [R17+URZ+0x38820], R0 ;  /* 0x03882000110085a7 */ /* 0x000ea4000800007f */
[----:B--2---:R-:W-:Y:S05]  /*17db0*/  @!P0 BRA `(.L_x_4450) ;  /* 0xfffffffc00f08947 */ /* 0x004fea000383ffff */
[----:B------:R-:W-:Y:S05]  /*17dc0*/  BRA `(.L_x_4574) ;  /* 0xffffffb000d87947 */ /* 0x000fea000383ffff */
.L_x_4454:
[----:B0-----:R0:W2:Y:S02]  /*17dd0*/  SYNCS.PHASECHK.TRANS64.TRYWAIT P0, [R0+URZ+0x38860], R2 ;  /* 0x03886002000075a7 */ /* 0x0010a4000800017f */
[----:B--2---:R-:W-:Y:S05]  /*17de0*/  @!P0 NANOSLEEP.SYNCS 0x989680 ;  /* 0x009896800000895d */ /* 0x004fea0003900000 */
[----:B------:R-:W2:Y:S02]  /*17df0*/  @!P0 SYNCS.PHASECHK.TRANS64 P0, [R0+URZ+0x38860], R2 ;  /* 0x03886002000085a7 */ /* 0x000ea4000800007f */
[----:B--2---:R-:W-:Y:S05]  /*17e00*/  @!P0 BRA `(.L_x_4454) ;  /* 0xfffffffc00f08947 */ /* 0x004fea000383ffff */
[----:B------:R-:W-:Y:S05]  /*17e10*/  BRA `(.L_x_4575) ;  /* 0xffffffb000f87947 */ /* 0x000fea000383ffff */
.L_x_4471:
[----:B-1----:R1:W2:Y:S02]  /*17e20*/  SYNCS.PHASECHK.TRANS64.TRYWAIT P0, [R3+URZ+0x38840], R2 ;  /* 0x03884002030075a7 */ /* 0x0022a4000800017f */
[----:B--2---:R-:W-:Y:S05]  /*17e30*/  @!P0 NANOSLEEP.SYNCS 0x989680 ;  /* 0x009896800000895d */ /* 0x004fea0003900000 */
[----:B------:R-:W2:Y:S02]  /*17e40*/  @!P0 SYNCS.PHASECHK.TRANS64 P0, [R3+URZ+0x38840], R2 ;  /* 0x03884002030085a7 */ /* 0x000ea4000800007f */
[----:B--2---:R-:W-:Y:S05]  /*17e50*/  @!P0 BRA `(.L_x_4471) ;  /* 0xfffffffc00f08947 */ /* 0x004fea000383ffff */
[----:B------:R-:W-:Y:S05]  /*17e60*/  BRA `(.L_x_4576) ;  /* 0xffffffbc00d87947 */ /* 0x000fea000383ffff */
.L_x_4476:
[----:B--2---:R2:W3:Y:S02]  /*17e70*/  SYNCS.PHASECHK.TRANS64.TRYWAIT P0, [R3+URZ+0x38860], R2 ;  /* 0x03886002030075a7 */ /* 0x0044e4000800017f */
[----:B---3--:R-:W-:Y:S05]  /*17e80*/  @!P0 NANOSLEEP.SYNCS 0x989680 ;  /* 0x009896800000895d */ /* 0x008fea0003900000 */
[----:B------:R-:W3:Y:S02]  /*17e90*/  @!P0 SYNCS.PHASECHK.TRANS64 P0, [R3+URZ+0x38860], R2 ;  /* 0x03886002030085a7 */ /* 0x000ee4000800007f */
[----:B---3--:R-:W-:Y:S05]  /*17ea0*/  @!P0 BRA `(.L_x_4476) ;  /* 0xfffffffc00f08947 */ /* 0x008fea000383ffff */
[----:B------:R-:W-:Y:S05]  /*17eb0*/  BRA `(.L_x_4577) ;  /* 0xffffffc000507947 */ /* 0x000fea000383ffff */
.L_x_4492:
[----:B0-----:R0:W1:Y:S02]  /*17ec0*/  SYNCS.PHASECHK.TRANS64.TRYWAIT P0, [R4+URZ+0x38840], R2 ;  /* 0x03884002040075a7 */ /* 0x001064000800017f */
[----:B-1----:R-:W-:Y:S05]  /*17ed0*/  @!P0 NANOSLEEP.SYNCS 0x989680 ;  /* 0x009896800000895d */ /* 0x002fea0003900000 */
[----:B------:R-:W1:Y:S02]  /*17ee0*/  @!P0 SYNCS.PHASECHK.TRANS64 P0, [R4+URZ+0x38840], R2 ;  /* 0x03884002040085a7 */ /* 0x000e64000800007f */
[----:B-1----:R-:W-:Y:S05]  /*17ef0*/  @!P0 BRA `(.L_x_4492) ;  /* 0xfffffffc00f08947 */ /* 0x002fea000383ffff */
[----:B------:R-:W-:Y:S05]  /*17f00*/  BRA `(.L_x_4578) ;  /* 0xffffffcc001c7947 */ /* 0x000fea000383ffff */
.L_x_4497:
[----:B-1----:R1:W2:Y:S02]  /*17f10*/  SYNCS.PHASECHK.TRANS64.TRYWAIT P0, [R4+URZ+0x38860], R2 ;  /* 0x03886002040075a7 */ /* 0x0022a4000800017f */
[----:B--2---:R-:W-:Y:S05]  /*17f20*/  @!P0 NANOSLEEP.SYNCS 0x989680 ;  /* 0x009896800000895d */ /* 0x004fea0003900000 */
[----:B------:R-:W2:Y:S02]  /*17f30*/  @!P0 SYNCS.PHASECHK.TRANS64 P0, [R4+URZ+0x38860], R2 ;  /* 0x03886002040085a7 */ /* 0x000ea4000800007f */
[----:B--2---:R-:W-:Y:S05]  /*17f40*/  @!P0 BRA `(.L_x_4497) ;  /* 0xfffffffc00f08947 */ /* 0x004fea000383ffff */
[----:B------:R-:W-:Y:S05]  /*17f50*/  BRA `(.L_x_4579) ;  /* 0xffffffcc00947947 */ /* 0x000fea000383ffff */
.L_x_4512:
[----:B-1----:R1:W2:Y:S02]  /*17f60*/  SYNCS.PHASECHK.TRANS64.TRYWAIT P0, [R4+URZ+0x38840], R2 ;  /* 0x03884002040075a7 */ /* 0x0022a4000800017f */
[----:B--2---:R-:W-:Y:S05]  /*17f70*/  @!P0 NANOSLEEP.SYNCS 0x989680 ;  /* 0x009896800000895d */ /* 0x004fea0003900000 */
[----:B------:R-:W2:Y:S02]  /*17f80*/  @!P0 SYNCS.PHASECHK.TRANS64 P0, [R4+URZ+0x38840], R2 ;  /* 0x03884002040085a7 */ /* 0x000ea4000800007f */
[----:B--2---:R-:W-:Y:S05]  /*17f90*/  @!P0 BRA `(.L_x_4512) ;  /* 0xfffffffc00f08947 */ /* 0x004fea000383ffff */
[----:B------:R-:W-:Y:S05]  /*17fa0*/  BRA `(.L_x_4580) ;  /* 0xffffffd800487947 */ /* 0x000fea000383ffff */
.L_x_4517:
[----:B--2---:R2:W3:Y:S02]  /*17fb0*/  SYNCS.PHASECHK.TRANS64.TRYWAIT P0, [R4+URZ+0x38860], R2 ;  /* 0x03886002040075a7 */ /* 0x0044e4000800017f */
[----:B---3--:R-:W-:Y:S05]  /*17fc0*/  @!P0 NANOSLEEP.SYNCS 0x989680 ;  /* 0x009896800000895d */ /* 0x008fea0003900000 */
[----:B------:R-:W3:Y:S02]  /*17fd0*/  @!P0 SYNCS.PHASECHK.TRANS64 P0, [R4+URZ+0x38860], R2 ;  /* 0x03886002040085a7 */ /* 0x000ee4000800007f */
[----:B---3--:R-:W-:Y:S05]  /*17fe0*/  @!P0 BRA `(.L_x_4517) ;  /* 0xfffffffc00f08947 */ /* 0x008fea000383ffff */
[----:B------:R-:W-:Y:S05]  /*17ff0*/  BRA `(.L_x_4581) ;  /* 0xffffffd800c07947 */ /* 0x000fea000383ffff */
.L_x_4533:
        /* <DEDUP_REMOVED lines=8> */
.L_x_4583:
[----:B------:R-:W-:Y:S05]  /*18080*/  BSYNC B0 ;  /* 0x0000000000007941 */ /* 0x000fea0003800000 */
.L_x_4582:
[----:B------:R-:W-:Y:S05]  /*18090*/  BRA `(.L_x_4584) ;  /* 0xffffffe4007c7947 */ /* 0x000fea000383ffff */
.L_x_4536:
[----:B0-----:R0:W2:Y:S02]  /*180a0*/  SYNCS.PHASECHK.TRANS64.TRYWAIT P0, [R0+URZ+0x38820], R3 ;  /* 0x03882003000075a7 */ /* 0x0010a4000800017f */
[----:B--2---:R-:W-:Y:S05]  /*180b0*/  @!P0 NANOSLEEP.SYNCS 0x989680 ;  /* 0x009896800000895d */ /* 0x004fea0003900000 */
[----:B------:R-:W2:Y:S02]  /*180c0*/  @!P0 SYNCS.PHASECHK.TRANS64 P0, [R0+URZ+0x38820], R3 ;  /* 0x03882003000085a7 */ /* 0x000ea4000800007f */
[----:B--2---:R-:W-:Y:S05]  /*180d0*/  @!P0 BRA `(.L_x_4536) ;  /* 0xfffffffc00f08947 */ /* 0x004fea000383ffff */
[----:B------:R-:W-:Y:S05]  /*180e0*/  BRA `(.L_x_4585) ;  /* 0xffffffe400c87947 */ /* 0x000fea000383ffff */
.L_x_4537:
        /* <DEDUP_REMOVED lines=11> */
.L_x_4587:
[----:B------:R-:W-:Y:S05]  /*181a0*/  BSYNC B0 ;  /* 0x0000000000007941 */ /* 0x000fea0003800000 */
.L_x_4586:
[----:B------:R-:W-:Y:S05]  /*181b0*/  BRA `(.L_x_4588) ;  /* 0xffffffe400b07947 */ /* 0x000fea000383ffff */
.L_x_4540:
[----:B------:R-:W-:Y:S01]  /*181c0*/  BSSY B1, `(.L_x_4589) ;  /* 0x0000006000017945 */ /* 0x000fe20003800000 */
[----:B------:R-:W-:-:S07]  /*181d0*/  IMAD.MOV.U32 R15, RZ, RZ, -0x1 ;  /* 0xffffffffff0f7424 */ /* 0x000fce00078e00ff */
[----:B012---:R-:W-:Y:S05]  /*181e0*/  WARPSYNC.COLLECTIVE R15, `(.L_x_4590) ;  /* 0x000000000f0c7348 */ /* 0x007fea0003c00000 */
[----:B------:R-:W-:Y:S02]  /*181f0*/  ELECT P6, UR62, PT ;  /* 0x00000000003e782f */ /* 0x000fe400038c0000 */
[----:B------:R-:W-:Y:S01]  /*18200*/  MOV R14, UR62 ;  /* 0x0000003e000e7c02 */ /* 0x000fe20008000f00 */
[----:B012---:R-:W-:Y:S10]  /*18210*/  ENDCOLLECTIVE ;  /* 0x000000000000791b */ /* 0x007ff40003800000 */
.L_x_4590:
[----:B------:R-:W-:Y:S05]  /*18220*/  BSYNC B1 ;  /* 0x0000000000017941 */ /* 0x000fea0003800000 */
.L_x_4589:
[----:B------:R-:W-:Y:S05]  /*18230*/  BRA `(.L_x_4591) ;  /* 0xffffffe400a87947 */ /* 0x000fea000383ffff */
.L_x_4542:
[----:B0-----:R0:W1:Y:S02]  /*18240*/  SYNCS.PHASECHK.TRANS64.TRYWAIT P0, [R6+URZ], R5 ;  /* 0x00000005060075a7 */ /* 0x001064000800017f */
[----:B-1----:R-:W-:Y:S05]  /*18250*/  @!P0 NANOSLEEP.SYNCS 0x989680 ;  /* 0x009896800000895d */ /* 0x002fea0003900000 */
[----:B------:R-:W1:Y:S02]  /*18260*/  @!P0 SYNCS.PHASECHK.TRANS64 P0, [R6+URZ], R5 ;  /* 0x00000005060085a7 */ /* 0x000e64000800007f */
[----:B-1----:R-:W-:Y:S05]  /*18270*/  @!P0 BRA `(.L_x_4542) ;  /* 0xfffffffc00f08947 */ /* 0x002fea000383ffff */
[----:B------:R-:W-:Y:S05]  /*18280*/  BRA `(.L_x_4592) ;  /* 0xffffffe400e07947 */ /* 0x000fea000383ffff */
.L_x_4543:
[----:B-1----:R1:W2:Y:S02]  /*18290*/  SYNCS.PHASECHK.TRANS64.TRYWAIT P0, [R7+URZ], R2 ;  /* 0x00000002070075a7 */ /* 0x0022a4000800017f */
[----:B--2---:R-:W-:Y:S05]  /*182a0*/  @!P0 NANOSLEEP.SYNCS 0x989680 ;  /* 0x009896800000895d */ /* 0x004fea0003900000 */
[----:B------:R-:W2:Y:S02]  /*182b0*/  @!P0 SYNCS.PHASECHK.TRANS64 P0, [R7+URZ], R2 ;  /* 0x00000002070085a7 */ /* 0x000ea4000800007f */
[----:B--2---:R-:W-:Y:S05]  /*182c0*/  @!P0 BRA `(.L_x_4543) ;  /* 0xfffffffc00f08947 */ /* 0x004fea000383ffff */
[----:B------:R-:W-:Y:S05]  /*182d0*/  BRA `(.L_x_4593) ;  /* 0xffffffe400d47947 */ /* 0x000fea000383ffff */
.L_x_4545:
[----:B--2---:R2:W3:Y:S02]  /*182e0*/  SYNCS.PHASECHK.TRANS64.TRYWAIT P0, [R4+URZ], R5 ;  /* 0x00000005040075a7 */ /* 0x0044e4000800017f */
[----:B---3--:R-:W-:Y:S05]  /*182f0*/  @!P0 NANOSLEEP.SYNCS 0x989680 ;  /* 0x009896800000895d */ /* 0x008fea0003900000 */
[----:B------:R-:W3:Y:S02]  /*18300*/  @!P0 SYNCS.PHASECHK.TRANS64 P0, [R4+URZ], R5 ;  /* 0x00000005040085a7 */ /* 0x000ee4000800007f */
[----:B---3--:R-:W-:Y:S05]  /*18310*/  @!P0 BRA `(.L_x_4545) ;  /* 0xfffffffc00f08947 */ /* 0x008fea000383ffff */
[----:B------:R-:W-:Y:S05]  /*18320*/  BRA `(.L_x_4594) ;  /* 0xffffffe400d87947 */ /* 0x000fea000383ffff */
.L_x_4595:
        /* <DEDUP_REMOVED lines=13> */
.L_x_6035:


//--------------------- .text._ZN7cutlass13device_kernelIN5flash11enable_sm90INS1_16FlashAttnFwdSm90INS1_25CollectiveMainloopFwdSm90ILi2EN4cute5tupleIJNS5_1CILi1EEES8_S8_EEENS6_IJNS7_ILi64EEESA_SA_EEELi512ENS_6half_tEfNS_4arch4Sm90ELb1ELb0ELb1ELb1ELb0ELb0ELb0ELb0ELb0ELb1ELb0ELb0EEENS1_21CollectiveEpilogueFwdINS6_IJSA_NS7_ILi512EEESA_EEES9_SC_SE_Li256ELb1ELb1ELb0ELb0EEENS1_36VarlenDynamicPersistentTileSchedulerILi64ELi64ELi256ELi128ELb0ELb1ELb1ELb1ELb1ELb1EEEEEEEEEvNT_6ParamsE --------------------------
	.section	.text._ZN7cutlass13device_kernelIN5flash11enable_sm90INS1_16FlashAttnFwdSm90INS1_25CollectiveMainloopFwdSm90ILi2EN4cute5tupleIJNS5_1CILi1EEES8_S8_EEENS6_IJNS7_ILi64EEESA_SA_EEELi512ENS_6half_tEfNS_4arch4Sm90ELb1ELb0ELb1ELb1ELb0ELb0ELb0ELb0ELb0ELb1ELb0ELb0EEENS1_21CollectiveEpilogueFwdINS6_IJSA_NS7_ILi512EEESA_EEES9_SC_SE_Li256ELb1ELb1ELb0ELb0EEENS1_36VarlenDynamicPersistentTileSchedulerILi64ELi64ELi256ELi128ELb0ELb1ELb1ELb1ELb1ELb1EEEEEEEEEvNT_6ParamsE,"ax",@progbits
	.align	128
.text._ZN7cutlass13device_kernelIN5flash11enable_sm90INS1_16FlashAttnFwdSm90INS1_25CollectiveMainloopFwdSm90ILi2EN4cute5tupleIJNS5_1CILi1EEES8_S8_EEENS6_IJNS7_ILi64EEESA_SA_EEELi512ENS_6half_tEfNS_4arch4Sm90ELb1ELb0ELb1ELb1ELb0ELb0ELb0ELb0ELb0ELb1ELb0ELb0EEENS1_21CollectiveEpilogueFwdINS6_IJSA_NS7_ILi512EEESA_EEES9_SC_SE_Li256ELb1ELb1ELb0ELb0EEENS1_36VarlenDynamicPersistentTileSchedulerILi64ELi64ELi256ELi128ELb0ELb1ELb1ELb1ELb1ELb1EEEEEEEEEvNT_6ParamsE:
        .type           _ZN7cutlass13device_kernelIN5flash11enable_sm90INS1_16FlashAttnFwdSm90INS1_25CollectiveMainloopFwdSm90ILi2EN4cute5tupleIJNS5_1CILi1EEES8_S8_EEENS6_IJNS7_ILi64EEESA_SA_EEELi512ENS_6half_tEfNS_4arch4Sm90ELb1ELb0ELb1ELb1ELb0ELb0ELb0ELb0ELb0ELb1ELb0ELb0EEENS1_21CollectiveEpilogueFwdINS6_IJSA_NS7_ILi512EEESA_EEES9_SC_SE_Li256ELb1ELb1ELb0ELb0EEENS1_36VarlenDynamicPersistentTileSchedulerILi64ELi64ELi256ELi128ELb0ELb1ELb1ELb1ELb1ELb1EEEEEEEEEvNT_6ParamsE,@function
        .size           _ZN7cutlass13device_kernelIN5flash11enable_sm90INS1_16FlashAttnFwdSm90INS1_25CollectiveMainloopFwdSm90ILi2EN4cute5tupleIJNS5_1CILi1EEES8_S8_EEENS6_IJNS7_ILi64EEESA_SA_EEELi512ENS_6half_tEfNS_4arch4Sm90ELb1ELb0ELb1ELb1ELb0ELb0ELb0ELb0ELb0ELb1ELb0ELb0EEENS1_21CollectiveEpilogueFwdINS6_IJSA_NS7_ILi512EEESA_EEES9_SC_SE_Li256ELb1ELb1ELb0ELb0EEENS1_36VarlenDynamicPersistentTileSchedulerILi64ELi64ELi256ELi128ELb0ELb1ELb1ELb1ELb1ELb1EEEEEEEEEvNT_6ParamsE,(.L_x_6036 - _ZN7cutlass13device_kernelIN5flash11enable_sm90INS1_16FlashAttnFwdSm90INS1_25CollectiveMainloopFwdSm90ILi2EN4cute5tupleIJNS5_1CILi1EEES8_S8_EEENS6_IJNS7_ILi64EEESA_SA_EEELi512ENS_6half_tEfNS_4arch4Sm90ELb1ELb0ELb1ELb1ELb0ELb0ELb0ELb0ELb0ELb1ELb0ELb0EEENS1_21CollectiveEpilogueFwdINS6_IJSA_NS7_ILi512EEESA_EEES9_SC_SE_Li256ELb1ELb1ELb0ELb0EEENS1_36VarlenDynamicPersistentTileSchedulerILi64ELi64ELi256ELi128ELb0ELb1ELb1ELb1ELb1ELb1EEEEEEEEEvNT_6ParamsE)
        .other          _ZN7cutlass13device_kernelIN5flash11enable_sm90INS1_16FlashAttnFwdSm90INS1_25CollectiveMainloopFwdSm90ILi2EN4cute5tupleIJNS5_1CILi1EEES8_S8_EEENS6_IJNS7_ILi64EEESA_SA_EEELi512ENS_6half_tEfNS_4arch4Sm90ELb1ELb0ELb1ELb1ELb0ELb0ELb0ELb0ELb0ELb1ELb0ELb0EEENS1_21CollectiveEpilogueFwdINS6_IJSA_NS7_ILi512EEESA_EEES9_SC_SE_Li256ELb1ELb1ELb0ELb0EEENS1_36VarlenDynamicPersistentTileSchedulerILi64ELi64ELi256ELi128ELb0ELb1ELb1ELb1ELb1ELb1EEEEEEEEEvNT_6ParamsE,@"STO_CUDA_ENTRY STV_DEFAULT"
_ZN7cutlass13device_kernelIN5flash11enable_sm90INS1_16FlashAttnFwdSm90INS1_25CollectiveMainloopFwdSm90ILi2EN4cute5tupleIJNS5_1CILi1EEES8_S8_EEENS6_IJNS7_ILi64EEESA_SA_EEELi512ENS_6half_tEfNS_4arch4Sm90ELb1ELb0ELb1ELb1ELb0ELb0ELb0ELb0ELb0ELb1ELb0ELb0EEENS1_21CollectiveEpilogueFwdINS6_IJSA_NS7_ILi512EEESA_EEES9_SC_SE_Li256ELb1ELb1ELb0ELb0EEENS1_36VarlenDynamicPersistentTileSchedulerILi64ELi64ELi256ELi128ELb0ELb1ELb1ELb1ELb1ELb1EEEEEEEEEvNT_6ParamsE:
        /* <DEDUP_REMOVED lines=18> */
.L_x_4597:
[----:B------:R-:W-:Y:S05]  /*0120*/  BSYNC B0 ;  /* 0x0000000000007941 */ /* 0x000fea0003800000 */
.L_x_4596:
        /* <DEDUP_REMOVED lines=37> */
.L_x_4598:
        /* <DEDUP_REMOVED lines=22> */
.L_x_4599:
        /* <DEDUP_REMOVED lines=18> */
.L_x_4600:
        /* <DEDUP_REMOVED lines=22> */
.L_x_4601:
        /* <DEDUP_REMOVED lines=22> */
.L_x_4602:
[----:B------:R-:W-:Y:S01]  /*08c0*/  PLOP3.LUT P0, PT, PT, PT, UP0, 0x80, 0x0 ;  /* 0x000000000000781c */ /* 0x000fe20003f0f008 */
[----:B------:R-:W-:Y:S01]  /*08d0*/  UMOV UR36, 0x1 ;  /* 0x0000000100247882 */ /* 0x000fe20000000000 */
[----:B------:R-:W-:Y:S01]  /*08e0*/  NOP ;  /* 0x0000000000007918 */ /* 0x000fe20000000000 */
[----:B------:R-:W-:Y:S01]  /*08f0*/  USEL UR36, UR36, 0x2, !UP0 ;  /* 0x0000000224247887 */ /* 0x000fe2000c000000 */
[----:B------:R-:W-:Y:S01]  /*0900*/  ULDC.64 UR40, c[0x0][0x208] ;  /* 0x0000820000287ab9 */ /* 0x000fe20000000a00 */
[----:B012-4-:R-:W-:Y:S08]  /*0910*/  BAR.SYNC.DEFER_BLOCKING 0x0 ;  /* 0x0000000000007b1d */ /* 0x017ff00000010000 */
[----:B------:R-:W-:Y:S05]  /*0920*/  @!P0 BRA `(.L_x_4603) ;  /* 0x000000c400588947 */ /* 0x000fea0003800000 */
.L_x_4604:
        /* <DEDUP_REMOVED lines=28> */
[----:B------:R-:W-:Y:S01]  /*0af0*/  LEA.HI R3, R0, R197, RZ, 0x4 ;  /* 0x000000c500037211 */ /* 0x000fe200078f20ff */
[----:B------:R-:W-:-:S03]  /*0b00*/  UMOV UR37, URZ ;  /* 0x0000003f00257c82 */ /* 0x000fc60008000000 */
[----:B------:R-:W-:Y:S02]  /*0b10*/  SHF.R.S32.HI R2, RZ, 0x4, R3 ;  /* 0x00000004ff027819 */ /* 0x000fe40000011403 */
[C---:B------:R-:W-:Y:S02]  /*0b20*/  LOP3.LUT R6, R3.reuse, 0xfffffff0, RZ, 0xc0, !PT ;  /* 0xfffffff003067812 */ /* 0x040fe400078ec0ff */
[----:B------:R-:W-:-:S03]  /*0b30*/  LEA.HI R4, R3, R2, RZ, 0x1 ;  /* 0x0000000203047211 */ /* 0x000fc600078f08ff */
[----:B------:R-:W-:Y:S01]  /*0b40*/  IMAD.IADD R6, R197, 0x1, -R6 ;  /* 0x00000001c5067824 */ /* 0x000fe200078e0a06 */
[----:B------:R-:W-:Y:S02]  /*0b50*/  LOP3.LUT R5, R4, 0x1ffffffe, RZ, 0xc0, !PT ;  /* 0x1ffffffe04057812 */ /* 0x000fe400078ec0ff */
[----:B------:R-:W-:-:S03]  /*0b60*/  LEA.HI R4, R0, R197, RZ, 0x5 ;  /* 0x000000c500047211 */ /* 0x000fc600078f28ff */
[----:B------:R-:W-:Y:S01]  /*0b70*/  IMAD.IADD R10, R2, 0x1, -R5 ;  /* 0x00000001020a7824 */ /* 0x000fe200078e0a05 */
[CC--:B------:R-:W-:Y:S02]  /*0b80*/  LEA.HI R5, R0.reuse, R197.reuse, RZ, 0x2 ;  /* 0x000000c500057211 */ /* 0x0c0fe400078f10ff */
[----:B------:R-:W-:Y:S02]  /*0b90*/  LEA.HI R2, R0, R197, RZ, 0x7 ;  /* 0x000000c500027211 */ /* 0x000fe400078f38ff */
[--C-:B------:R-:W-:Y:S02]  /*0ba0*/  SHF.R.S32.HI R12, RZ, 0x5, R4.reuse ;  /* 0x00000005ff0c7819 */ /* 0x100fe40000011404 */
[----:B------:R-:W-:Y:S02]  /*0bb0*/  SHF.R.S32.HI R3, RZ, 0x1f, R4 ;  /* 0x0000001fff037819 */ /* 0x000fe40000011404 */
[----:B------:R-:W-:Y:S02]  /*0bc0*/  LOP3.LUT R8, R5, 0xfffffffc, RZ, 0xc0, !PT ;  /* 0xfffffffc05087812 */ /* 0x000fe400078ec0ff */
[----:B------:R-:W-:-:S02]  /*0bd0*/  LOP3.LUT R4, R2, 0xffffff80, RZ, 0xc0, !PT ;  /* 0xffffff8002047812 */ /* 0x000fc400078ec0ff */
[----:B------:R-:W-:Y:S01]  /*0be0*/  LEA.HI R5, R3, R12, RZ, 0x2 ;  /* 0x0000000c03057211 */ /* 0x000fe200078f10ff */
[C---:B------:R-:W-:Y:S01]  /*0bf0*/  IMAD.IADD R8, R197.reuse, 0x1, -R8 ;  /* 0x00000001c5087824 */ /* 0x040fe200078e0a08 */
        /* <DEDUP_REMOVED lines=11> */
[-C--:B------:R-:W-:Y:S02]  /*0cb0*/  LEA.HI R5, R3, R4.reuse, RZ, 0x2 ;  /* 0x0000000403057211 */ /* 0x080fe400078f10ff */
[----:B------:R-:W-:Y:S01]  /*0cc0*/  LOP3.LUT R9, R7, 0xfffffff8, RZ, 0xc0, !PT ;  /* 0xfffffff807097812 */ /* 0x000fe200078ec0ff */
[----:B------:R-:W-:Y:S01]  /*0cd0*/  IMAD.IADD R185, R8, 0x1, -R11 ;  /* 0x0000000108b97824 */ /* 0x000fe200078e0a0b */
[----:B------:R-:W-:Y:S01]  /*0ce0*/  LOP3.LUT R11, R5, 0x7ffffffc, RZ, 0xc0, !PT ;  /* 0x7ffffffc050b7812 */ /* 0x000fe200078ec0ff */
[----:B------:R-:W-:Y:S01]  /*0cf0*/  IMAD.SHL.U32 R7, R7, 0x40, RZ ;  /* 0x0000004007077824 */ /* 0x000fe200078e00ff */
[----:B------:R-:W-:Y:S01]  /*0d00*/  SHF.R.S32.HI R8, RZ, 0x1f, R5 ;  /* 0x0000001fff087819 */ /* 0x000fe20000011405 */
[----:B------:R-:W-:Y:S01]  /*0d10*/  IMAD.IADD R9, R6, 0x1, -R9 ;  /* 0x0000000106097824 */ /* 0x000fe200078e0a09 */
[----:B------:R-:W-:Y:S01]  /*0d20*/  LEA.HI R6, R3, R4, RZ, 0x5 ;  /* 0x0000000403067211 */ /* 0x000fe200078f28ff */
[----:B------:R-:W-:Y:S01]  /*0d30*/  IMAD.IADD R11, R4, 0x1, -R11 ;  /* 0x00000001040b7824 */ /* 0x000fe200078e0a0b */
[----:B------:R-:W-:Y:S01]  /*0d40*/  SHF.R.S32.HI R3, RZ, 0x2, R5 ;  /* 0x00000002ff037819 */ /* 0x000fe20000011405 */
[----:B------:R-:W-:Y:S01]  /*0d50*/  IMAD.SHL.U32 R4, R9, 0x40, RZ ;  /* 0x0000004009047824 */ /* 0x000fe200078e00ff */
[----:B------:R-:W-:Y:S01]  /*0d60*/  LOP3.LUT R7, R7, 0x7ffffe00, RZ, 0xc0, !PT ;  /* 0x7ffffe0007077812 */ /* 0x000fe200078ec0ff */
[----:B------:R-:W-:Y:S01]  /*0d70*/  IMAD.SHL.U32 R5, R10, 0x8, RZ ;  /* 0x000000080a057824 */ /* 0x000fe200078e00ff */
[----:B------:R-:W-:-:S02]  /*0d80*/  LEA.HI R8, R8, R3, RZ, 0x3 ;  /* 0x0000000308087211 */ /* 0x000fc400078f18ff */
[----:B------:R-:W-:Y:S01]  /*0d90*/  LOP3.LUT R4, R4, 0x1c0, RZ, 0xc0, !PT ;  /* 0x000001c004047812 */ /* 0x000fe200078ec0ff */
[----:B------:R-:W-:Y:S01]  /*0da0*/  IMAD.U32 R196, R14, 0x40, R5 ;  /* 0x000000400ec47824 */ /* 0x000fe200078e0005 */
[----:B------:R-:W-:Y:S01]  /*0db0*/  LOP3.LUT R8, R8, 0xfffffff8, RZ, 0xc0, !PT ;  /* 0xfffffff808087812 */ /* 0x000fe200078ec0ff */
[----:B------:R-:W-:Y:S01]  /*0dc0*/  IMAD R7, R12, 0x400, R7 ;  /* 0x000004000c077824 */ /* 0x000fe200078e0207 */
[----:B------:R-:W-:Y:S02]  /*0dd0*/  LOP3.LUT R5, R4, 0x8, R5, 0xf8, !PT ;  /* 0x0000000804057812 */ /* 0x000fe400078ef805 */
[----:B------:R-:W-:Y:S01]  /*0de0*/  SHF.R.U32.HI R4, RZ, 0x3, R4 ;  /* 0x00000003ff047819 */ /* 0x000fe20000011604 */
[----:B------:R-:W-:Y:S01]  /*0df0*/  IMAD.IADD R3, R3, 0x1, -R8 ;  /* 0x0000000103037824 */ /* 0x000fe200078e0a08 */
[----:B------:R-:W-:Y:S02]  /*0e00*/  LEA.HI R0, R0, R197, RZ, 0x3 ;  /* 0x000000c500007211 */ /* 0x000fe400078f18ff */
[----:B------:R-:W-:-:S02]  /*0e10*/  LOP3.LUT R4, R5, R4, RZ, 0x3c, !PT ;  /* 0x0000000405047212 */ /* 0x000fc400078e3cff */
[----:B------:R-:W-:Y:S02]  /*0e20*/  LOP3.LUT R8, R0, 0xfffffff8, RZ, 0xc0, !PT ;  /* 0xfffffff800087812 */ /* 0x000fe400078ec0ff */
[----:B------:R-:W-:Y:S01]  /*0e30*/  R2P PR, R9, 0x6 ;  /* 0x0000000609007804 */ /* 0x000fe20000000000 */
[----:B------:R-:W-:Y:S01]  /*0e40*/  IMAD.IADD R4, R7, 0x1, R4 ;  /* 0x0000000107047824 */ /* 0x000fe200078e0204 */
[----:B------:R-:W-:Y:S01]  /*0e50*/  LEA.HI R2, R2, R193, RZ, 0x1 ;  /* 0x000000c102027211 */ /* 0x000fe200078f08ff */
[----:B------:R-:W-:Y:S01]  /*0e60*/  IMAD.IADD R191, R197, 0x1, -R8 ;  /* 0x00000001c5bf7824 */ /* 0x000fe200078e0a08 */
[----:B------:R-:W-:Y:S02]  /*0e70*/  SHF.R.S32.HI R6, RZ, 0x5, R6 ;  /* 0x00000005ff067819 */ /* 0x000fe40000011406 */
[----:B------:R-:W-:Y:S01]  /*0e80*/  LEA R19, R4, UR46, 0x1 ;  /* 0x0000002e04137c11 */ /* 0x000fe2000f8e08ff */
[----:B------:R-:W-:Y:S01]  /*0e90*/  IMAD.SHL.U32 R17, R191, 0x8, RZ ;  /* 0x00000008bf117824 */ /* 0x000fe200078e00ff */
[----:B------:R-:W-:Y:S01]  /*0ea0*/  LOP3.LUT R2, R2, 0xfffffe, RZ, 0xc0, !PT ;  /* 0x00fffffe02027812 */ /* 0x000fe200078ec0ff */
[----:B------:R-:W-:Y:S01]  /*0eb0*/  IMAD R16, R6, 0x10, R3 ;  /* 0x0000001006107824 */ /* 0x000fe200078e0203 */
[----:B------:R-:W-:Y:S01]  /*0ec0*/  SEL R23, R23, 0xffffffc0, !P2 ;  /* 0xffffffc017177807 */ /* 0x000fe20005000000 */
[----:B------:R-:W-:Y:S01]  /*0ed0*/  VIADD R184, R19, 0x26800 ;  /* 0x0002680013b87836 */ /* 0x000fe20000000000 */
[----:B------:R-:W-:Y:S01]  /*0ee0*/  SHF.R.S32.HI R192, RZ, 0x3, R0 ;  /* 0x00000003ffc07819 */ /* 0x000fe20000011400 */
[----:B------:R-:W-:-:S02]  /*0ef0*/  IMAD.IADD R2, R193, 0x1, -R2 ;  /* 0x00000001c1027824 */ /* 0x000fc400078e0a02 */
        /* <DEDUP_REMOVED lines=14> */
[----:B------:R-:W-:Y:S01]  /*0fe0*/  @P1 VIADD R22, R184, 0xffffffe0 ;  /* 0xffffffe0b8161836 */ /* 0x000fe20000000000 */
[----:B------:R-:W-:Y:S01]  /*0ff0*/  SHF.R.S32.HI R198, RZ, 0x1f, R194 ;  /* 0x0000001fffc67819 */ /* 0x000fe200000114c2 */
[----:B------:R-:W-:-:S02]  /*1000*/  IMAD.SHL.U32 R18, R2, 0x100, RZ ;  /* 0x0000010002127824 */ /* 0x000fc400078e00ff */
[----:B------:R-:W-:Y:S02]  /*1010*/  IMAD.IADD R184, R184, 0x1, R23 ;  /* 0x00000001b8b87824 */ /* 0x000fe400078e0217 */
[----:B------:R-:W-:Y:S02]  /*1020*/  IMAD.SHL.U32 R2, R11, 0x2, RZ ;  /* 0x000000020b027824 */ /* 0x000fe400078e00ff */
[----:B------:R-:W-:Y:S02]  /*1030*/  IMAD R185, R185, 0x8, R16 ;  /* 0x00000008b9b97824 */ /* 0x000fe400078e0210 */
[----:B------:R-:W-:-:S07]  /*1040*/  IMAD.IADD R23, R23, 0x1, R22 ;  /* 0x0000000117177824 */ /* 0x000fce00078e0216 */
.L_x_4660:
[----:B------:R-:W-:Y:S01]  /*1050*/  ULDC.64 UR8, c[0x0][0xc88] ;  /* 0x0003220000087ab9 */ /* 0x000fe20000000a00 */
[----:B------:R-:W-:Y:S01]  /*1060*/  ULDC.64 UR10, c[0x0][0xa18] ;  /* 0x00028600000a7ab9 */ /* 0x000fe20000000a00 */
[----:B------:R-:W-:Y:S02]  /*1070*/  UIMAD.WIDE UR8, UR7, 0x4, UR8 ;  /* 0x00000004070878a5 */ /* 0x000fe4000f8e0208 */
[----:B------:R-:W-:Y:S01]  /*1080*/  UISETP.NE.U32.AND UP1, UPT, UR10, URZ, UPT ;  /* 0x0000003f0a00728c */ /* 0x000fe2000bf25070 */
[----:B------:R-:W-:Y:S01]  /*1090*/  ULDC UR4, c[0x0][0x424] ;  /* 0x0001090000047ab9 */ /* 0x000fe20000000800 */
[----:B------:R-:W-:Y:S02]  /*10a0*/  ULDC UR7, c[0x0][0x2f0] ;  /* 0x0000bc0000077ab9 */ /* 0x000fe40000000800 */
[----:B0--34-:R-:W-:Y:S02]  /*10b0*/  IMAD.U32 R4, RZ, RZ, UR8 ;  /* 0x00000008ff047e24 */ /* 0x019fe4000f8e00ff */
[----:B------:R-:W-:Y:S01]  /*10c0*/  IMAD.U32 R5, RZ, RZ, UR9 ;  /* 0x00000009ff057e24 */ /* 0x000fe2000f8e00ff */
[----:B------:R-:W-:-:S04]  /*10d0*/  ULDC.64 UR8, c[0x0][0xa28] ;  /* 0x00028a0000087ab9 */ /* 0x000fc80000000a00 */
[----:B--2---:R-:W2:Y:S01]  /*10e0*/  LDG.E R4, desc[UR40][R4.64] ;  /* 0x0000002804047981 */ /* 0x004ea2000c1e1900 */
[----:B------:R-:W-:Y:S02]  /*10f0*/  UISETP.NE.U32.AND UP0, UPT, UR8, URZ, UPT ;  /* 0x0000003f0800728c */ /* 0x000fe4000bf05070 */
[----:B------:R-:W-:Y:S02]  /*1100*/  UISETP.NE.AND.EX UP1, UPT, UR11, URZ, UPT, UP1 ;  /* 0x0000003f0b00728c */ /* 0x000fe4000bf25310 */
[----:B------:R-:W-:-:S04]  /*1110*/  UISETP.NE.AND.EX UP0, UPT, UR9, URZ, UPT, UP0 ;  /* 0x0000003f0900728c */ /* 0x000fc8000bf05300 */
[----:B------:R-:W-:Y:S02]  /*1120*/  PLOP3.LUT P2, PT, PT, PT, UP1, 0x80, 0x0 ;  /* 0x000000000000781c */ /* 0x000fe40003f4f018 */
[----:B------:R-:W-:Y:S02]  /*1130*/  PLOP3.LUT P0, PT, PT, PT, UP0, 0x80, 0x0 ;  /* 0x000000000000781c */ /* 0x000fe40003f0f008 */
[----:B--2---:R-:W-:-:S13]  /*1140*/  R2UR UR45, R4 ;  /* 0x00000000042d72ca */ /* 0x004fda00000e0000 */
[----:B------:R-:W-:Y:S02]  /*1150*/  USHF.R.S32.HI UR44, URZ, 0x1f, UR45 ;  /* 0x0000001f3f2c7899 */ /* 0x000fe4000801142d */
[----:B------:R-:W-:-:S04]  /*1160*/  @UP0 ULEA UR8, UP2, UR45, UR8, 0x2 ;  /* 0x000000082d080291 */ /* 0x000fc8000f84103f */
[----:B------:R-:W-:Y:S02]  /*1170*/  @UP0 ULEA.HI.X UR9, UR45, UR9, UR44, 0x2, UP2 ;  /* 0x000000092d090291 */ /* 0x000fe400090f142c */
[----:B------:R-:W-:Y:S01]  /*1180*/  @UP1 ULEA UR10, UP0, UR45, UR10, 0x2 ;  /* 0x0000000a2d0a1291 */ /* 0x000fe2000f80103f */
[----:B------:R-:W-:-:S03]  /*1190*/  IMAD.U32 R4, RZ, RZ, UR8 ;  /* 0x00000008ff047e24 */ /* 0x000fc6000f8e00ff */
[----:B------:R-:W-:Y:S01]  /*11a0*/  @UP1 ULEA.HI.X UR11, UR45, UR11, UR44, 0x2, UP0 ;  /* 0x0000000b2d0b1291 */ /* 0x000fe200080f142c */
[----:B------:R-:W-:Y:S01]  /*11b0*/  IMAD.U32 R5, RZ, RZ, UR9 ;  /* 0x00000009ff057e24 */ /* 0x000fe2000f8e00ff */
[----:B------:R-:W-:Y:S01]  /*11c0*/  ULDC.64 UR8, c[0x0][0x418] ;  /* 0x0001060000087ab9 */ /* 0x000fe20000000a00 */
[----:B-1----:R-:W-:-:S03]  /*11d0*/  IMAD.U32 R6, RZ, RZ, UR10 ;  /* 0x0000000aff067e24 */ /* 0x002fc6000f8e00ff */
[----:B------:R-:W-:Y:S01]  /*11e0*/  IMAD.U32 R7, RZ, RZ, UR11 ;  /* 0x0000000bff077e24 */ /* 0x000fe2000f8e00ff */
[----:B------:R-:W2:Y:S04]  /*11f0*/  @P0 LDG.E R4, desc[UR40][R4.64] ;  /* 0x0000002804040981 */ /* 0x000ea8000c1e1900 */
[----:B------:R-:W3:Y:S01]  /*1200*/  @P2 LDG.E R6, desc[UR40][R6.64] ;  /* 0x0000002806062981 */ /* 0x000ee2000c1e1900 */
[----:B------:R-:W-:Y:S01]  /*1210*/  UISETP.NE.U32.AND UP0, UPT, UR8, URZ, UPT ;  /* 0x0000003f0800728c */ /* 0x000fe2000bf05070 */
[----:B------:R-:W-:Y:S01]  /*1220*/  UMOV UR50, URZ ;  /* 0x0000003f00327c82 */ /* 0x000fe20008000000 */
[----:B------:R-:W-:Y:S02]  /*1230*/  ULDC UR51, c[0x0][0x288] ;  /* 0x0000a20000337ab9 */ /* 0x000fe40000000800 */
[----:B------:R-:W-:Y:S01]  /*1240*/  UISETP.NE.AND.EX UP0, UPT, UR9, URZ, UPT, UP0 ;  /* 0x0000003f0900728c */ /* 0x000fe2000bf05300 */
[----:B------:R-:W-:-:S02]  /*1250*/  UMOV UR43, UR6 ;  /* 0x00000006002b7c82 */ /* 0x000fc40008000000 */
[----:B------:R-:W-:Y:S01]  /*1260*/  ULDC.64 UR8, c[0x0][0xa20] ;  /* 0x0002880000087ab9 */ /* 0x000fe20000000a00 */
[----:B------:R-:W-:Y:S01]  /*1270*/  USEL UR4, UR4, 0x1, UP0 ;  /* 0x0000000104047887 */ /* 0x000fe20008000000 */
[----:B------:R-:W-:-:S03]  /*1280*/  ISETP.NE.U32.AND P1, PT, RZ, UR8, PT ;  /* 0x00000008ff007c0c */ /* 0x000fc6000bf25070 */
        /* <DEDUP_REMOVED lines=18> */
.L_x_4605:
[----:B------:R-:W-:Y:S05]  /*13b0*/  @!P1 BRA `(.L_x_4606) ;  /* 0x00000000001c9947 */ /* 0x000fea0003800000 */
[----:B------:R-:W-:-:S04]  /*13c0*/  ULEA UR4, UP0, UR45, UR8, 0x2 ;  /* 0x000000082d047291 */ /* 0x000fc8000f80103f */
[----:B------:R-:W-:Y:S02]  /*13d0*/  ULEA.HI.X UR6, UR45, UR9, UR44, 0x2, UP0 ;  /* 0x000000092d067291 */ /* 0x000fe400080f142c */
[----:B------:R-:W-:-:S04]  /*13e0*/  IMAD.U32 R4, RZ, RZ, UR4 ;  /* 0x00000004ff047e24 */ /* 0x000fc8000f8e00ff */
[----:B------:R-:W-:-:S05]  /*13f0*/  IMAD.U32 R5, RZ, RZ, UR6 ;  /* 0x00000006ff057e24 */ /* 0x000fca000f8e00ff */
[----:B------:R-:W2:Y:S02]  /*1400*/  LDG.E R4, desc[UR40][R4.64] ;  /* 0x0000002804047981 */ /* 0x000ea4000c1e1900 */
[----:B--2---:R-:W-:Y:S01]  /*1410*/  R2UR UR4, R4 ;  /* 0x00000000040472ca */ /* 0x004fe200000e0000 */
[----:B------:R-:W-:-:S14]  /*1420*/  BRA `(.L_x_4607) ;  /* 0x0000000000347947 */ /* 0x000fdc0003800000 */
.L_x_4606:
        /* <DEDUP_REMOVED lines=13> */
.L_x_4607:
        /* <DEDUP_REMOVED lines=9> */
[----:B------:R-:W0:Y:S01]  /*1590*/  LDC R0, c[0x0][0x448] ;  /* 0x00011200ff007b82 */ /* 0x000e220000000800 */
[----:B------:R-:W-:Y:S01]  /*15a0*/  UIADD3 UR4, UR42, 0x3f, URZ ;  /* 0x0000003f2a047890 */ /* 0x000fe2000fffe03f */
[----:B------:R-:W-:Y:S01]  /*15b0*/  CS2R R150, SRZ ;  /* 0x0000000000967805 */ /* 0x000fe2000001ff00 */
[----:B------:R-:W-:Y:S01]  /*15c0*/  UIADD3 UR50, UR50, 0x40, -UR51 ;  /* 0x0000004032327890 */ /* 0x000fe2000fffe833 */
        /* <DEDUP_REMOVED lines=20> */
[----:B0-----:R-:W-:Y:S01]  /*1710*/  ISETP.NE.AND P0, PT, R0, 0x1, PT ;  /* 0x000000010000780c */ /* 0x001fe20003f05270 */
[----:B------:R-:W-:Y:S01]  /*1720*/  IMAD.U32 R0, RZ, RZ, UR4 ;  /* 0x00000004ff007e24 */ /* 0x000fe2000f8e00ff */
        /* <DEDUP_REMOVED lines=11> */
[----:B------:R-:W0:Y:S01]  /*17e0*/  @P0 LDC R3, c[0x0][0x44c] ;  /* 0x00011300ff030b82 */ /* 0x000e220000000800 */
[----:B------:R-:W-:Y:S02]  /*17f0*/  CS2R R44, SRZ ;  /* 0x00000000002c7805 */ /* 0x000fe4000001ff00 */
[----:B------:R-:W-:-:S02]  /*1800*/  CS2R R92, SRZ ;  /* 0x00000000005c7805 */ /* 0x000fc4000001ff00 */
[----:B------:R-:W-:Y:S02]  /*1810*/  CS2R R42, SRZ ;  /* 0x00000000002a7805 */ /* 0x000fe4000001ff00 */
[----:B------:R-:W-:Y:S02]  /*1820*/  CS2R R40, SRZ ;  /* 0x0000000000287805 */ /* 0x000fe4000001ff00 */
[----:B------:R-:W-:Y:S02]  /*1830*/  CS2R R88, SRZ ;  /* 0x0000000000587805 */ /* 0x000fe4000001ff00 */
[----:B------:R-:W-:Y:S02]  /*1840*/  CS2R R86, SRZ ;  /* 0x0000000000567805 */ /* 0x000fe4000001ff00 */
[----:B------:R-:W-:Y:S01]  /*1850*/  CS2R R84, SRZ ;  /* 0x0000000000547805 */ /* 0x000fe2000001ff00 */
[----:B------:R-:W1:Y:S01]  /*1860*/  @P0 LDC R4, c[0x0][0x450] ;  /* 0x00011400ff040b82 */ /* 0x000e620000000800 */
        /* <DEDUP_REMOVED lines=15> */
[----:B0-----:R-:W-:Y:S01]  /*1960*/  @P0 IMAD.HI.U32 R3, R3, UR4, RZ ;  /* 0x0000000403030c27 */ /* 0x001fe2000f8e00ff */
[----:B------:R-:W-:Y:S02]  /*1970*/  CS2R R52, SRZ ;  /* 0x0000000000347805 */ /* 0x000fe4000001ff00 */
[----:B------:R-:W-:Y:S02]  /*1980*/  CS2R R50, SRZ ;  /* 0x0000000000327805 */ /* 0x000fe4000001ff00 */
[----:B------:R-:W-:Y:S02]  /*1990*/  CS2R R48, SRZ ;  /* 0x0000000000307805 */ /* 0x000fe4000001ff00 */
[----:B------:R-:W-:-:S02]  /*19a0*/  CS2R R10, SRZ ;  /* 0x00000000000a7805 */ /* 0x000fc4000001ff00 */
[----:B------:R-:W-:Y:S02]  /*19b0*/  CS2R R8, SRZ ;  /* 0x0000000000087805 */ /* 0x000fe4000001ff00 */
[----:B------:R-:W-:Y:S02]  /*19c0*/  CS2R R38, SRZ ;  /* 0x0000000000267805 */ /* 0x000fe4000001ff00 */
[----:B------:R-:W-:Y:S02]  /*19d0*/  CS2R R34, SRZ ;  /* 0x0000000000227805 */ /* 0x000fe4000001ff00 */
[----:B-1----:R-:W-:Y:S02]  /*19e0*/  @P0 SHF.R.U32.HI R0, RZ, R4, R3 ;  /* 0x00000004ff000219 */ /* 0x002fe40000011603 */
[----:B------:R-:W-:Y:S02]  /*19f0*/  CS2R R30, SRZ ;  /* 0x00000000001e7805 */ /* 0x000fe4000001ff00 */
[----:B------:R-:W-:Y:S01]  /*1a00*/  PLOP3.LUT P0, PT, PT, PT, PT, 0x80, 0x0 ;  /* 0x000000000000781c */ /* 0x000fe20003f0f070 */
[----:B------:R-:W-:Y:S01]  /*1a10*/  IMAD.MOV.U32 R12, RZ, RZ, RZ ;  /* 0x000000ffff0c7224 */ /* 0x000fe200078e00ff */
[----:B------:R-:W-:Y:S01]  /*1a20*/  CS2R R26, SRZ ;  /* 0x00000000001a7805 */ /* 0x000fe2000001ff00 */
[----:B------:R-:W-:-:S02]  /*1a30*/  VIADD R3, R0, UR50 ;  /* 0x0000003200037c36 */ /* 0x000fc40008000000 */
[----:B------:R-:W-:Y:S02]  /*1a40*/  IMAD.MOV.U32 R0, RZ, RZ, RZ ;  /* 0x000000ffff007224 */ /* 0x000fe400078e00ff */
        /* <DEDUP_REMOVED lines=22> */
.L_x_4610:
[----:B------:R-:W-:Y:S01]  /*1bb0*/  ULEA UR21, UR37, UR46, 0x3 ;  /* 0x0000002e25157291 */ /* 0x000fe2000f8e183f */
[----:B------:R-:W-:-:S05]  /*1bc0*/  IMAD.U32 R0, RZ, RZ, UR38 ;  /* 0x00000026ff007e24 */ /* 0x000fca000f8e00ff */
[----:B------:R-:W-:-:S04]  /*1bd0*/  SHF.L.U32 R0, R0, 0x1f, RZ ;  /* 0x0000001f00007819 */ /* 0x000fc800000006ff */
[----:B------:R-:W0:Y:S02]  /*1be0*/  SYNCS.PHASECHK.TRANS64.TRYWAIT P1, [UR21+0x28c50], R0 ;  /* 0x028c5000ff0075a7 */ /* 0x000e240008020155 */
[----:B0-----:R-:W-:Y:S05]  /*1bf0*/  @!P1 BRA `(.L_x_4611) ;  /* 0x00000124000c9947 */ /* 0x001fea0003800000 */
.L_x_4801:
        /* <DEDUP_REMOVED lines=45> */
.L_x_4617:
        /* <DEDUP_REMOVED lines=143> */
.L_x_4613:
[----:B------:R-:W-:Y:S01]  /*27c0*/  ULEA UR21, UR37, UR46, 0x3 ;  /* 0x0000002e25157291 */ /* 0x000fe2000f8e183f */
[----:B------:R-:W-:-:S05]  /*27d0*/  IMAD.U32 R0, RZ, RZ, UR38 ;  /* 0x00000026ff007e24 */ /* 0x000fca000f8e00ff */
[----:B------:R-:W-:-:S04]  /*27e0*/  SHF.L.U32 R0, R0, 0x1f, RZ ;  /* 0x0000001f00007819 */ /* 0x000fc800000006ff */
[----:B------:R0:W1:Y:S01]  /*27f0*/  SYNCS.PHASECHK.TRANS64.TRYWAIT P1, [UR21+0x28c50], R0 ;  /* 0x028c5000ff0075a7 */ /* 0x0000620008020155 */
[----:B------:R-:W-:Y:S05]  /*2800*/  @!P0 BRA `(.L_x_4614) ;  /* 0x0000000000048947 */ /* 0x000fea0003800000 */
[----:B------:R-:W-:Y:S01]  /*2810*/  BPT.TRAP 0x1 ;  /* 0x000000040000795c */ /* 0x000fe20000300000 */
.L_x_4614:
[----:B-1----:R-:W-:Y:S05]  /*2820*/  @P1 BRA `(.L_x_4615) ;  /* 0x0000000000081947 */ /* 0x002fea0003800000 */
[----:B------:R-:W1:Y:S02]  /*2830*/  SYNCS.PHASECHK.TRANS64.TRYWAIT P1, [UR21+0x28c50], R0 ;  /* 0x028c5000ff0075a7 */ /* 0x000e640008020155 */
[----:B-1----:R-:W-:Y:S05]  /*2840*/  @!P1 BRA `(.L_x_4616) ;  /* 0x0000011800109947 */ /* 0x002fea0003800000 */
.L_x_4615:
        /* <DEDUP_REMOVED lines=29> */
.L_x_4612:
        /* <DEDUP_REMOVED lines=144> */
.L_x_4608:
[----:B------:R-:W-:Y:S01]  /*3320*/  ULDC UR4, c[0x0][0x448] ;  /* 0x0001120000047ab9 */ /* 0x000fe20000000800 */
[----:B------:R-:W-:Y:S01]  /*3330*/  UIADD3 UR6, UR42, 0x3f, URZ ;  /* 0x0000003f2a067890 */ /* 0x000fe2000fffe03f */
[----:B------:R-:W-:Y:S01]  /*3340*/  PLOP3.LUT P0, PT, PT, PT, PT, 0x80, 0x0 ;  /* 0x000000000000781c */ /* 0x000fe20003f0f070 */
[----:B------:R-:W-:Y:S01]  /*3350*/  UISETP.NE.AND UP0, UPT, UR4, 0x1, UPT ;  /* 0x000000010400788c */ /* 0x000fe2000bf05270 */
[----:B------:R-:W-:Y:S01]  /*3360*/  IMAD.MOV.U32 R0, RZ, RZ, RZ ;  /* 0x000000ffff007224 */ /* 0x000fe200078e00ff */
[----:B------:R-:W-:Y:S01]  /*3370*/  UIADD3 UR7, UR50, 0x40, -UR51 ;  /* 0x0000004032077890 */ /* 0x000fe2000fffe833 */
        /* <DEDUP_REMOVED lines=8> */
[----:B------:R-:W-:Y:S01]  /*3400*/  @UP0 ULDC UR4, c[0x0][0x44c] ;  /* 0x0001130000040ab9 */ /* 0x000fe20000000800 */
[----:B------:R-:W-:Y:S01]  /*3410*/  @UP0 ULDC UR8, c[0x0][0x450] ;  /* 0x0001140000080ab9 */ /* 0x000fe20000000800 */
[----:B------:R-:W-:Y:S01]  /*3420*/  UIMAD.WIDE.U32 UR4, UR6, UR4, URZ ;  /* 0x00000004060472a5 */ /* 0x000fe2000f8e003f */
[----:B------:R-:W-:-:S02]  /*3430*/  CS2R R136, SRZ ;  /* 0x0000000000887805 */ /* 0x000fc4000001ff00 */
[----:B------:R-:W-:Y:S02]  /*3440*/  CS2R R134, SRZ ;  /* 0x0000000000867805 */ /* 0x000fe4000001ff00 */
[----:B------:R-:W-:Y:S01]  /*3450*/  CS2R R132, SRZ ;  /* 0x0000000000847805 */ /* 0x000fe2000001ff00 */
[----:B------:R-:W-:Y:S01]  /*3460*/  @UP0 USHF.R.U32.HI UR6, URZ, UR8, UR5 ;  /* 0x000000083f060299 */ /* 0x000fe20008011605 */
[----:B------:R-:W-:Y:S02]  /*3470*/  CS2R R130, SRZ ;  /* 0x0000000000827805 */ /* 0x000fe4000001ff00 */
[----:B------:R-:W-:Y:S02]  /*3480*/  CS2R R128, SRZ ;  /* 0x0000000000807805 */ /* 0x000fe4000001ff00 */
[----:B------:R-:W-:Y:S01]  /*3490*/  CS2R R126, SRZ ;  /* 0x00000000007e7805 */ /* 0x000fe2000001ff00 */
[----:B------:R-:W-:Y:S01]  /*34a0*/  UIADD3 UR6, UR7, UR6, URZ ;  /* 0x0000000607067290 */ /* 0x000fe2000fffe03f */
[----:B------:R-:W-:-:S02]  /*34b0*/  CS2R R124, SRZ ;  /* 0x00000000007c7805 */ /* 0x000fc4000001ff00 */
[----:B------:R-:W-:Y:S02]  /*34c0*/  CS2R R122, SRZ ;  /* 0x00000000007a7805 */ /* 0x000fe4000001ff00 */
[----:B------:R-:W-:Y:S01]  /*34d0*/  CS2R R120, SRZ ;  /* 0x0000000000787805 */ /* 0x000fe2000001ff00 */
[----:B------:R-:W-:Y:S01]  /*34e0*/  USHF.R.S32.HI UR4, URZ, 0x1f, UR6 ;  /* 0x0000001f3f047899 */ /* 0x000fe20008011406 */
[----:B------:R-:W-:Y:S02]  /*34f0*/  CS2R R168, SRZ ;  /* 0x0000000000a87805 */ /* 0x000fe4000001ff00 */
[----:B------:R-:W-:Y:S02]  /*3500*/  CS2R R166, SRZ ;  /* 0x0000000000a67805 */ /* 0x000fe4000001ff00 */
[----:B------:R-:W-:Y:S01]  /*3510*/  CS2R R116, SRZ ;  /* 0x0000000000747805 */ /* 0x000fe2000001ff00 */
[----:B------:R-:W-:Y:S01]  /*3520*/  ULEA.HI UR4, UR4, UR6, URZ, 0x6 ;  /* 0x0000000604047291 */ /* 0x000fe2000f8f303f */
[----:B------:R-:W-:-:S02]  /*3530*/  CS2R R164, SRZ ;  /* 0x0000000000a47805 */ /* 0x000fc4000001ff00 */
[----:B------:R-:W-:Y:S02]  /*3540*/  CS2R R162, SRZ ;  /* 0x0000000000a27805 */ /* 0x000fe4000001ff00 */
[----:B------:R-:W-:Y:S01]  /*3550*/  CS2R R112, SRZ ;  /* 0x0000000000707805 */ /* 0x000fe2000001ff00 */
[----:B------:R-:W-:Y:S01]  /*3560*/  USHF.R.S32.HI UR4, URZ, 0x6, UR4 ;  /* 0x000000063f047899 */ /* 0x000fe20008011404 */
[----:B------:R-:W-:Y:S02]  /*3570*/  CS2R R160, SRZ ;  /* 0x0000000000a07805 */ /* 0x000fe4000001ff00 */
[----:B------:R-:W-:Y:S02]  /*3580*/  CS2R R158, SRZ ;  /* 0x00000000009e7805 */ /* 0x000fe4000001ff00 */
[----:B------:R-:W-:Y:S01]  /*3590*/  CS2R R108, SRZ ;  /* 0x00000000006c7805 */ /* 0x000fe2000001ff00 */
[----:B------:R-:W-:Y:S01]  /*35a0*/  UISETP.LT.AND UP0, UPT, UR52, UR4, UPT ;  /* 0x000000043400728c */ /* 0x000fe2000bf01270 */
[----:B------:R-:W-:-:S02]  /*35b0*/  CS2R R156, SRZ ;  /* 0x00000000009c7805 */ /* 0x000fc4000001ff00 */
[----:B------:R-:W-:Y:S02]  /*35c0*/  CS2R R104, SRZ ;  /* 0x0000000000687805 */ /* 0x000fe4000001ff00 */
[----:B------:R-:W-:Y:S01]  /*35d0*/  CS2R R154, SRZ ;  /* 0x00000000009a7805 */ /* 0x000fe2000001ff00 */
[----:B------:R-:W-:Y:S01]  /*35e0*/  USEL UR52, UR52, UR4, UP0 ;  /* 0x0000000434347287 */ /* 0x000fe20008000000 */
[----:B------:R-:W-:Y:S02]  /*35f0*/  CS2R R100, SRZ ;  /* 0x0000000000647805 */ /* 0x000fe4000001ff00 */
[----:B------:R-:W-:Y:S02]  /*3600*/  CS2R R152, SRZ ;  /* 0x0000000000987805 */ /* 0x000fe4000001ff00 */
[----:B------:R-:W-:Y:S01]  /*3610*/  CS2R R96, SRZ ;  /* 0x0000000000607805 */ /* 0x000fe2000001ff00 */
[----:B------:R-:W-:Y:S01]  /*3620*/  UISETP.GE.AND UP0, UPT, UR52, 0x1, UPT ;  /* 0x000000013400788c */ /* 0x000fe2000bf06270 */
[----:B------:R-:W-:-:S02]  /*3630*/  CS2R R46, SRZ ;  /* 0x00000000002e7805 */ /* 0x000fc4000001ff00 */
[----:B------:R-:W-:Y:S02]  /*3640*/  CS2R R44, SRZ ;  /* 0x00000000002c7805 */ /* 0x000fe4000001ff00 */
[----:B------:R-:W-:Y:S02]  /*3650*/  CS2R R92, SRZ ;  /* 0x00000000005c7805 */ /* 0x000fe4000001ff00 */
[----:B------:R-:W-:Y:S02]  /*3660*/  CS2R R42, SRZ ;  /* 0x00000000002a7805 */ /* 0x000fe4000001ff00 */
[----:B------:R-:W-:Y:S02]  /*3670*/  CS2R R40, SRZ ;  /* 0x0000000000287805 */ /* 0x000fe4000001ff00 */
[----:B------:R-:W-:Y:S02]  /*3680*/  PLOP3.LUT P1, PT, PT, PT, UP0, 0x80, 0x0 ;  /* 0x000000000000781c */ /* 0x000fe40003f2f008 */
        /* <DEDUP_REMOVED lines=60> */
.L_x_4618:
        /* <DEDUP_REMOVED lines=9> */
.L_x_4802:
[----:B------:R-:W-:Y:S05]  /*3ae0*/  @!P0 BRA `(.L_x_4620) ;  /* 0x0000000000048947 */ /* 0x000fea0003800000 */
[----:B------:R-:W-:Y:S01]  /*3af0*/  BPT.TRAP 0x1 ;  /* 0x000000040000795c */ /* 0x000fe20000300000 */
.L_x_4620:
[----:B------:R-:W-:Y:S02]  /*3b00*/  IMAD.U32 R7, RZ, RZ, UR37 ;  /* 0x00000025ff077e24 */ /* 0x000fe4000f8e00ff */
[----:B------:R-:W-:-:S03]  /*3b10*/  IMAD.U32 R8, RZ, RZ, UR38 ;  /* 0x00000026ff087e24 */ /* 0x000fc6000f8e00ff */
[----:B------:R-:W-:Y:S02]  /*3b20*/  LEA R7, R7, UR46, 0x3 ;  /* 0x0000002e07077c11 */ /* 0x000fe4000f8e18ff */
[----:B------:R-:W-:-:S04]  /*3b30*/  SHF.L.U32 R8, R8, 0x1f, RZ ;  /* 0x0000001f08087819 */ /* 0x000fc800000006ff */
[----:B------:R1:W2:Y:S01]  /*3b40*/  SYNCS.PHASECHK.TRANS64.TRYWAIT P1, [R7+URZ+0x28c30], R8 ;  /* 0x028c3008070075a7 */ /* 0x0002a2000802017f */
[----:B------:R-:W-:Y:S05]  /*3b50*/  @!P0 BRA `(.L_x_4621) ;  /* 0x0000000000048947 */ /* 0x000fea0003800000 */
[----:B------:R-:W-:Y:S01]  /*3b60*/  BPT.TRAP 0x1 ;  /* 0x000000040000795c */ /* 0x000fe20000300000 */
.L_x_4621:
[----:B--2---:R-:W-:Y:S05]  /*3b70*/  @P1 BRA `(.L_x_4622) ;  /* 0x0000000000081947 */ /* 0x004fea0003800000 */
[----:B------:R-:W2:Y:S02]  /*3b80*/  SYNCS.PHASECHK.TRANS64.TRYWAIT P1, [R7+URZ+0x28c30], R8 ;  /* 0x028c3008070075a7 */ /* 0x000ea4000802017f */
[----:B--2---:R-:W-:Y:S05]  /*3b90*/  @!P1 BRA `(.L_x_4623) ;  /* 0x00000104006c9947 */ /* 0x004fea0003800000 */
.L_x_4622:
        /* <DEDUP_REMOVED lines=44> */
[----:B------:R-:W0:Y:S02]  /*3e60*/  SHFL.IDX PT, R6, R3, 0x1, 0x1c1f ;  /* 0x003c1f0003067f89 */ /* 0x000e2400000e0000 */
[----:B------:R-:W-:Y:S02]  /*3e70*/  UIADD3 UR7, UR50, 0x1, UR6 ;  /* 0x0000000132077890 */ /* 0x000fe4000fffe006 */
[----:B------:R-:W-:Y:S01]  /*3e80*/  IMAD.U32 R5, RZ, RZ, UR6 ;  /* 0x00000006ff057e24 */ /* 0x000fe2000f8e00ff */
[----:B------:R-:W3:Y:S03]  /*3e90*/  SHFL.IDX PT, R3, R3, RZ, 0x1c1f ;  /* 0x001c1fff03037589 */ /* 0x000ee600000e0000 */
[----:B------:R-:W-:Y:S01]  /*3ea0*/  IMAD.U32 R21, RZ, RZ, UR7 ;  /* 0x00000007ff157e24 */ /* 0x000fe2000f8e00ff */
[----:B------:R-:W-:-:S04]  /*3eb0*/  IADD3 R4, -R2, UR50, R5 ;  /* 0x0000003202047c10 */ /* 0x000fc8000fffe105 */
[----:B------:R-:W-:-:S04]  /*3ec0*/  IADD3 R5, R21, -UR51, -R2 ;  /* 0x8000003315057c10 */ /* 0x000fc8000fffe802 */
[----:B0-----:R-:W-:-:S04]  /*3ed0*/  VIADDMNMX R6, R6, R5, R4, PT ;  /* 0x0000000506067246 */ /* 0x001fc80003800104 */
[C---:B------:R-:W-:Y:S02]  /*3ee0*/  ISETP.GT.AND P3, PT, R6.reuse, RZ, PT ;  /* 0x000000ff0600720c */ /* 0x040fe40003f64270 */
[C---:B------:R-:W-:Y:S02]  /*3ef0*/  ISETP.GT.AND P4, PT, R6.reuse, 0x1, PT ;  /* 0x000000010600780c */ /* 0x040fe40003f84270 */
[----:B------:R-:W-:Y:S02]  /*3f00*/  ISETP.GT.AND P5, PT, R6, 0x8, PT ;  /* 0x000000080600780c */ /* 0x000fe40003fa4270 */
[----:B---3--:R-:W-:-:S04]  /*3f10*/  VIADDMNMX R4, R3, R5, R4, PT ;  /* 0x0000000503047246 */ /* 0x008fc80003800104 */
[----:B------:R-:W-:Y:S01]  /*3f20*/  ISETP.GT.AND P6, PT, R4, 0x20, PT ;  /* 0x000000200400780c */ /* 0x000fe20003fc4270 */
        /* <DEDUP_REMOVED lines=297> */
.L_x_4624:
[----:B------:R1:W2:Y:S01]  /*51c0*/  SYNCS.PHASECHK.TRANS64.TRYWAIT P3, [R7+URZ+0x28c50], R8 ;  /* 0x028c5008070075a7 */ /* 0x0002a2000806017f */
[----:B------:R-:W-:Y:S05]  /*51d0*/  @!P0 BRA `(.L_x_4625) ;  /* 0x0000000000048947 */ /* 0x000fea0003800000 */
[----:B------:R-:W-:Y:S01]  /*51e0*/  BPT.TRAP 0x1 ;  /* 0x000000040000795c */ /* 0x000fe20000300000 */
.L_x_4625:
[----:B--2---:R-:W-:Y:S05]  /*51f0*/  @P3 BRA `(.L_x_4626) ;  /* 0x0000000000083947 */ /* 0x004fea0003800000 */
[----:B------:R-:W2:Y:S02]  /*5200*/  SYNCS.PHASECHK.TRANS64.TRYWAIT P3, [R7+URZ+0x28c50], R8 ;  /* 0x028c5008070075a7 */ /* 0x000ea4000806017f */
[----:B--2---:R-:W-:Y:S05]  /*5210*/  @!P3 BRA `(.L_x_4627) ;  /* 0x000000ec00e0b947 */ /* 0x004fea0003800000 */
.L_x_4626:
[----:B------:R-:W-:Y:S01]  /*5220*/  ULEA UR11, UR37, UR49, 0xc ;  /* 0x00000031250b7291 */ /* 0x000fe2000f8e603f */
[----:B------:R-:W-:Y:S01]  /*5230*/  WARPGROUP.ARRIVE ;  /* 0x00000000000079c5 */ /* 0x000fe20000000000 */
[----:B------:R-:W-:Y:S01]  /*5240*/  UMOV UR7, 0x40000040 ;  /* 0x4000004000077882 */ /* 0x000fe20000000000 */
[----:B------:R-:W-:Y:S01]  /*5250*/  @UP0 ULDC UR14, c[0x0][0x450] ;  /* 0x00011400000e0ab9 */ /* 0x000fe20000000800 */
[----:B------:R-:W-:Y:S01]  /*5260*/  UIADD3 UR21, UR52, -0x2, URZ ;  /* 0xfffffffe34157890 */ /* 0x000fe2000fffe03f */
[----:B-12---:R-:W-:Y:S02]  /*5270*/  @!P1 VIADD R7, R7, 0x28c60 ;  /* 0x00028c6007079836 */ /* 0x006fe40000000000 */
        /* <DEDUP_REMOVED lines=48> */
[----:B------:R-:W-:-:S05]  /*5580*/  ULDC UR22, c[0x0][0x988] ;  /* 0x0002620000167ab9 */ /* 0x000fca0000000800 */
.L_x_4637:
[----:B------:R-:W-:-:S04]  /*5590*/  UIADD3 UR37, UR23, 0x1, URZ ;  /* 0x0000000117257890 */ /* 0x000fc8000fffe03f */
[----:B------:R-:W-:-:S04]  /*55a0*/  UISETP.NE.AND UP1, UPT, UR37, 0x2, UPT ;  /* 0x000000022500788c */ /* 0x000fc8000bf25270 */
[----:B------:R-:W-:Y:S02]  /*55b0*/  USEL UR6, URZ, 0x1, UP1 ;  /* 0x000000013f067887 */ /* 0x000fe40008800000 */
[----:B------:R-:W-:Y:S02]  /*55c0*/  USEL UR37, UR37, URZ, UP1 ;  /* 0x0000003f25257287 */ /* 0x000fe40008800000 */
[----:B------:R-:W-:Y:S01]  /*55d0*/  ULOP3.LUT UR38, UR38, UR6, URZ, 0x3c, !UPT ;  /* 0x0000000626267292 */ /* 0x000fe2000f8e3c3f */
[----:B--2---:R-:W-:Y:S11]  /*55e0*/  @!P0 BRA `(.L_x_4629) ;  /* 0x0000000000048947 */ /* 0x004ff60003800000 */
[----:B------:R-:W-:Y:S01]  /*55f0*/  BPT.TRAP 0x1 ;  /* 0x000000040000795c */ /* 0x000fe20000300000 */
.L_x_4629:
[----:B------:R-:W-:Y:S01]  /*5600*/  ULEA UR25, UR37, UR46, 0x3 ;  /* 0x0000002e25197291 */ /* 0x000fe2000f8e183f */
[----:B-1----:R-:W-:-:S05]  /*5610*/  IMAD.U32 R7, RZ, RZ, UR38 ;  /* 0x00000026ff077e24 */ /* 0x002fca000f8e00ff */
[----:B------:R-:W-:-:S04]  /*5620*/  SHF.L.U32 R7, R7, 0x1f, RZ ;  /* 0x0000001f07077819 */ /* 0x000fc800000006ff */
[----:B------:R1:W2:Y:S01]  /*5630*/  SYNCS.PHASECHK.TRANS64.TRYWAIT P3, [UR25+0x28c30], R7 ;  /* 0x028c3007ff0075a7 */ /* 0x0002a20008060159 */
[----:B------:R-:W-:Y:S05]  /*5640*/  @!P0 BRA `(.L_x_4630) ;  /* 0x0000000000048947 */ /* 0x000fea0003800000 */
[----:B------:R-:W-:Y:S01]  /*5650*/  BPT.TRAP 0x1 ;  /* 0x000000040000795c */ /* 0x000fe20000300000 */
.L_x_4630:
[----:B--2---:R-:W-:Y:S05]  /*5660*/  @P3 BRA `(.L_x_4631) ;  /* 0x0000000000083947 */ /* 0x004fea0003800000 */
[----:B------:R-:W2:Y:S02]  /*5670*/  SYNCS.PHASECHK.TRANS64.TRYWAIT P3, [UR25+0x28c30], R7 ;  /* 0x028c3007ff0075a7 */ /* 0x000ea40008060159 */
[----:B--2---:R-:W-:Y:S05]  /*5680*/  @!P3 BRA `(.L_x_4632) ;  /* 0x000000e800d8b947 */ /* 0x004fea0003800000 */
.L_x_4631:
[----:B------:R-:W-:Y:S01]  /*5690*/  R2UR UR18, R0 ;  /* 0x00000000001272ca */ /* 0x000fe200000e0000 */
[----:B0-----:R-:W-:Y:S01]  /*56a0*/  WARPGROUP.ARRIVE ;  /* 0x00000000000079c5 */ /* 0x001fe20000000000 */
[----:B------:R-:W-:Y:S01]  /*56b0*/  UMOV UR19, 0x40000040 ;  /* 0x4000004000137882 */ /* 0x000fe20000000000 */
[----:B------:R-:W-:Y:S01]  /*56c0*/  UMOV UR7, 0x40000040 ;  /* 0x4000004000077882 */ /* 0x000fe20000000000 */
[----:B------:R-:W-:Y:S01]  /*56d0*/  UMOV UR11, 0x40000040 ;  /* 0x40000040000b7882 */ /* 0x000fe20000000000 */
[----:B------:R-:W-:Y:S01]  /*56e0*/  UMOV UR15, 0x40000040 ;  /* 0x40000040000f7882 */ /* 0x000fe20000000000 */
[----:B--2---:R-:W-:-:S07]  /*56f0*/  VIADD R6, R185, UR42 ;  /* 0x0000002ab9067c36 */ /* 0x004fce0008000000 */
        /* <DEDUP_REMOVED lines=14> */
[----:B------:R-:W0:Y:S04]  /*57e0*/  SHFL.IDX PT, R10, R6, RZ, 0x1c1f ;  /* 0x001c1fff060a7589 */ /* 0x000e2800000e0000 */
[----:B------:R-:W2:Y:S01]  /*57f0*/  SHFL.IDX PT, R6, R6, 0x1, 0x1c1f ;  /* 0x003c1f0006067f89 */ /* 0x000ea200000e0000 */
        /* <DEDUP_REMOVED lines=10> */
[----:B------:R-:W-:Y:S02]  /*58a0*/  IMAD.U32 R165, RZ, RZ, UR50 ;  /* 0x00000032ffa57e24 */ /* 0x000fe4000f8e00ff */
[----:B------:R-:W-:Y:S01]  /*58b0*/  FMUL.FTZ R153, R153, UR24 ;  /* 0x0000001899997c20 */ /* 0x000fe20008410000 */
[----:B------:R-:W-:Y:S01]  /*58c0*/  FMUL.FTZ R156, R156, UR24 ;  /* 0x000000189c9c7c20 */ /* 0x000fe20008410000 */
[----:B------:R-:W-:Y:S01]  /*58d0*/  FMUL.FTZ R157, R157, UR24 ;  /* 0x000000189d9d7c20 */ /* 0x000fe20008410000 */
[----:B------:R-:W-:Y:S01]  /*58e0*/  FMUL.FTZ R160, R160, UR24 ;  /* 0x00000018a0a07c20 */ /* 0x000fe20008410000 */
[----:B------:R-:W-:Y:S01]  /*58f0*/  IADD3 R165, R165, UR6, -R2 ;  /* 0x00000006a5a57c10 */ /* 0x000fe2000fffe802 */
[----:B------:R-:W3:Y:S01]  /*5900*/  MUFU.TANH R152, R152 ;  /* 0x0000009800987308 */ /* 0x000ee20000002400 */
[----:B------:R-:W-:Y:S01]  /*5910*/  FMUL.FTZ R164, R164, UR24 ;  /* 0x00000018a4a47c20 */ /* 0x000fe20008410000 */
[----:B------:R-:W-:Y:S01]  /*5920*/  FMUL.FTZ R161, R161, UR24 ;  /* 0x00000018a1a17c20 */ /* 0x000fe20008410000 */
[----:B------:R-:W-:Y:S01]  /*5930*/  FMUL.FTZ R168, R168, UR24 ;  /* 0x00000018a8a87c20 */ /* 0x000fe20008410000 */
[----:B------:R-:W-:-:S02]  /*5940*/  VIADD R165, R165, -UR51 ;  /* 0x80000033a5a57c36 */ /* 0x000fc40008000000 */
[----:B------:R-:W-:Y:S01]  /*5950*/  FMUL.FTZ R169, R169, UR24 ;  /* 0x00000018a9a97c20 */ /* 0x000fe20008410000 */
[----:B------:R-:W-:Y:S01]  /*5960*/  FMUL.FTZ R172, R172, UR24 ;  /* 0x00000018acac7c20 */ /* 0x000fe20008410000 */
[----:B------:R-:W-:Y:S01]  /*5970*/  FMUL.FTZ R173, R173, UR24 ;  /* 0x00000018adad7c20 */ /* 0x000fe20008410000 */
[----:B------:R-:W-:Y:S01]  /*5980*/  MUFU.TANH R153, R153 ;  /* 0x0000009900997308 */ /* 0x000fe20000002400 */
[----:B0-----:R-:W-:Y:S02]  /*5990*/  IMAD.IADD R10, R165, 0x1, R10 ;  /* 0x00000001a50a7824 */ /* 0x001fe400078e020a */
[----:B------:R-:W-:Y:S01]  /*59a0*/  FMUL.FTZ R176, R176, UR24 ;  /* 0x00000018b0b07c20 */ /* 0x000fe20008410000 */
[----:B------:R-:W-:Y:S01]  /*59b0*/  FMUL.FTZ R177, R177, UR24 ;  /* 0x00000018b1b17c20 */ /* 0x000fe20008410000 */
[----:B------:R-:W-:Y:S01]  /*59c0*/  FMUL.FTZ R180, R180, UR24 ;  /* 0x00000018b4b47c20 */ /* 0x000fe20008410000 */
[----:B------:R-:W-:Y:S01]  /*59d0*/  FMUL.FTZ R181, R181, UR24 ;  /* 0x00000018b5b57c20 */ /* 0x000fe20008410000 */
[----:B------:R-:W-:Y:S01]  /*59e0*/  ISETP.GT.AND P3, PT, R10, RZ, PT ;  /* 0x000000ff0a00720c */ /* 0x000fe20003f64270 */
[----:B------:R-:W-:Y:S01]  /*59f0*/  FMUL.FTZ R154, R154, UR24 ;  /* 0x000000189a9a7c20 */ /* 0x000fe20008410000 */
[----:B------:R-:W0:Y:S01]  /*5a00*/  MUFU.TANH R156, R156 ;  /* 0x0000009c009c7308 */ /* 0x000e220000002400 */
[----:B------:R-:W-:Y:S01]  /*5a10*/  ISETP.GT.AND P4, PT, R10, 0x1, PT ;  /* 0x000000010a00780c */ /* 0x000fe20003f84270 */
        /* <DEDUP_REMOVED lines=16> */
[----:B------:R-:W-:-:S06]  /*5b20*/  FMUL.FTZ R183, R183, UR24 ;  /* 0x00000018b7b77c20 */ /* 0x000fcc0008410000 */
[----:B------:R3:W-:Y:S08]  /*5b30*/  MUFU.TANH R13, R164 ;  /* 0x000000a4000d7308 */ /* 0x0007f00000002400 */
[----:B------:R1:W2:Y:S01]  /*5b40*/  MUFU.TANH R11, R161 ;  /* 0x000000a1000b7308 */ /* 0x0002a20000002400 */
[----:B---3--:R-:W-:Y:S02]  /*5b50*/  FSEL R164, R152, -INF , P3 ;  /* 0xff80000098a47808 */ /* 0x008fe40001800000 */
[----:B------:R-:W-:-:S02]  /*5b60*/  ISETP.GT.AND P3, PT, R10, 0x8, PT ;  /* 0x000000080a00780c */ /* 0x000fc40003f64270 */
[----:B------:R-:W-:Y:S02]  /*5b70*/  FMNMX.FTZ R12, R164, R9, !PT ;  /* 0x00000009a40c7209 */ /* 0x000fe40007810000 */
[----:B0-----:R-:W-:Y:S01]  /*5b80*/  FSEL R156, R156, -INF , P3 ;  /* 0xff8000009c9c7808 */ /* 0x001fe20001800000 */
[----:B------:R0:W3:Y:S01]  /*5b90*/  MUFU.TANH R21, R5 ;  /* 0x0000000500157308 */ /* 0x0000e20000002400 */
[----:B-1----:R-:W-:Y:S02]  /*5ba0*/  FSEL R161, R153, -INF , P4 ;  /* 0xff80000099a17808 */ /* 0x002fe40002000000 */
[C---:B------:R-:W-:Y:S02]  /*5bb0*/  ISETP.GT.AND P4, PT, R10.reuse, 0x9, PT ;  /* 0x000000090a00780c */ /* 0x040fe40003f84270 */
[----:B------:R-:W-:Y:S02]  /*5bc0*/  ISETP.GT.AND P3, PT, R10, 0x10, PT ;  /* 0x000000100a00780c */ /* 0x000fe40003f64270 */
[----:B----4-:R-:W-:Y:S01]  /*5bd0*/  FSEL R157, R157, -INF , P4 ;  /* 0xff8000009d9d7808 */ /* 0x010fe20002000000 */
        /* <DEDUP_REMOVED lines=8> */
[----:B--2---:R-:W-:-:S02]  /*5c60*/  FSEL R153, R11, -INF , P4 ;  /* 0xff8000000b997808 */ /* 0x004fc40002000000 */
[----:B------:R-:W-:Y:S01]  /*5c70*/  FMNMX.FTZ R12, R160, R5, !PT ;  /* 0x00000005a00c7209 */ /* 0x000fe20007810000 */
[----:B------:R-:W2:Y:S01]  /*5c80*/  MUFU.TANH R15, R172 ;  /* 0x000000ac000f7308 */ /* 0x000ea20000002400 */
[C---:B------:R-:W-:Y:S02]  /*5c90*/  ISETP.GT.AND P4, PT, R10.reuse, 0x19, PT ;  /* 0x000000190a00780c */ /* 0x040fe40003f84270 */
[----:B------:R-:W-:Y:S02]  /*5ca0*/  FSEL R152, R13, -INF , P3 ;  /* 0xff8000000d987808 */ /* 0x000fe40001800000 */
[----:B------:R-:W-:Y:S02]  /*5cb0*/  FMNMX.FTZ R5, R153, R12, !PT ;  /* 0x0000000c99057209 */ /* 0x000fe40007810000 */
[----:B------:R-:W-:Y:S01]  /*5cc0*/  ISETP.GT.AND P3, PT, R10, 0x20, PT ;  /* 0x000000200a00780c */ /* 0x000fe20003f64270 */
[----:B------:R-:W4:Y:S01]  /*5cd0*/  MUFU.TANH R173, R173 ;  /* 0x000000ad00ad7308 */ /* 0x000f220000002400 */
        /* <DEDUP_REMOVED lines=15> */
[----:B----4-:R-:W-:Y:S01]  /*5dd0*/  FSEL R13, R173, -INF , P4 ;  /* 0xff800000ad0d7808 */ /* 0x010fe20002000000 */
[----:B------:R-:W-:Y:S01]  /*5de0*/  IMAD.IADD R173, R165, 0x1, R6 ;  /* 0x00000001a5ad7824 */ /* 0x000fe200078e0206 */
[----:B------:R-:W-:-:S02]  /*5df0*/  FMNMX.FTZ R12, R15, R12, !PT ;  /* 0x0000000c0f0c7209 */ /* 0x000fc40007810000 */
[----:B------:R-:W-:Y:S02]  /*5e00*/  ISETP.GT.AND P4, PT, R10, 0x31, PT ;  /* 0x000000310a00780c */ /* 0x000fe40003f84270 */
[----:B-1----:R-:W-:Y:S01]  /*5e10*/  FSEL R5, R176, -INF , P3 ;  /* 0xff800000b0057808 */ /* 0x002fe20001800000 */
[----:B------:R-:W1:Y:S01]  /*5e20*/  MUFU.TANH R181, R181 ;  /* 0x000000b500b57308 */ /* 0x000e620000002400 */
[----:B------:R-:W-:Y:S02]  /*5e30*/  FMNMX.FTZ R168, R13, R12, !PT ;  /* 0x0000000c0da87209 */ /* 0x000fe40007810000 */
[C---:B------:R-:W-:Y:S02]  /*5e40*/  ISETP.GT.AND P3, PT, R10.reuse, 0x38, PT ;  /* 0x000000380a00780c */ /* 0x040fe40003f64270 */
[----:B0-----:R-:W-:Y:S02]  /*5e50*/  FSEL R12, R177, -INF , P4 ;  /* 0xff800000b10c7808 */ /* 0x001fe40002000000 */
[----:B------:R-:W-:Y:S01]  /*5e60*/  FMNMX.FTZ R11, R5, R168, !PT ;  /* 0x000000a8050b7209 */ /* 0x000fe20007810000 */
[----:B------:R-:W-:Y:S01]  /*5e70*/  MUFU.TANH R172, R154 ;  /* 0x0000009a00ac7308 */ /* 0x000fe20000002400 */
[----:B------:R-:W-:-:S02]  /*5e80*/  ISETP.GT.AND P4, PT, R10, 0x39, PT ;  /* 0x000000390a00780c */ /* 0x000fc40003f84270 */
[----:B--2---:R-:W-:Y:S02]  /*5e90*/  FSEL R10, R180, -INF , P3 ;  /* 0xff800000b40a7808 */ /* 0x004fe40001800000 */
[----:B------:R-:W-:Y:S02]  /*5ea0*/  FMNMX.FTZ R169, R12, R11, !PT ;  /* 0x0000000b0ca97209 */ /* 0x000fe40007810000 */
[----:B------:R-:W-:Y:S01]  /*5eb0*/  ISETP.GT.AND P3, PT, R173, RZ, PT ;  /* 0x000000ffad00720c */ /* 0x000fe20003f64270 */
[----:B------:R-:W0:Y:S01]  /*5ec0*/  MUFU.TANH R155, R155 ;  /* 0x0000009b009b7308 */ /* 0x000e220000002400 */
[----:B-1----:R-:W-:Y:S02]  /*5ed0*/  FSEL R11, R181, -INF , P4 ;  /* 0xff800000b50b7808 */ /* 0x002fe40002000000 */
[----:B------:R-:W-:Y:S02]  /*5ee0*/  FMNMX.FTZ R168, R10, R169, !PT ;  /* 0x000000a90aa87209 */ /* 0x000fe40007810000 */
[----:B------:R-:W-:-:S02]  /*5ef0*/  ISETP.GT.AND P4, PT, R173, 0x1, PT ;  /* 0x00000001ad00780c */ /* 0x000fc40003f84270 */
[----:B------:R-:W-:Y:S01]  /*5f00*/  FMNMX.FTZ R168, R11, R168, !PT ;  /* 0x000000a80ba87209 */ /* 0x000fe20007810000 */
[----:B------:R-:W1:Y:S01]  /*5f10*/  MUFU.TANH R158, R158 ;  /* 0x0000009e009e7308 */ /* 0x000e620000002400 */
[C---:B------:R-:W-:Y:S02]  /*5f20*/  ISETP.GT.AND P6, PT, R173.reuse, 0x20, PT ;  /* 0x00000020ad00780c */ /* 0x040fe40003fc4270 */
[----:B------:R-:W-:Y:S01]  /*5f30*/  ISETP.GT.AND P5, PT, R173, 0x29, PT ;  /* 0x00000029ad00780c */ /* 0x000fe20003fa4270 */
[----:B------:R-:W2:Y:S04]  /*5f40*/  SHFL.BFLY PT, R169, R168, 0x2, 0x1f ;  /* 0x0c401f00a8a97f89 */ /* 0x000ea800000e0000 */
        /* <DEDUP_REMOVED lines=336> */
.L_x_4633:
[----:B------:R1:W2:Y:S01]  /*7450*/  SYNCS.PHASECHK.TRANS64.TRYWAIT P3, [UR25+0x28c50], R7 ;  /* 0x028c5007ff0075a7 */ /* 0x0002a20008060159 */
[----:B------:R-:W-:Y:S05]  /*7460*/  @!P0 BRA `(.L_x_4634) ;  /* 0x0000000000048947 */ /* 0x000fea0003800000 */
[----:B------:R-:W-:Y:S01]  /*7470*/  BPT.TRAP 0x1 ;  /* 0x000000040000795c */ /* 0x000fe20000300000 */
.L_x_4634:
[----:B--2---:R-:W-:Y:S05]  /*7480*/  @P3 BRA `(.L_x_4635) ;  /* 0x0000000000083947 */ /* 0x004fea0003800000 */
[----:B------:R-:W2:Y:S02]  /*7490*/  SYNCS.PHASECHK.TRANS64.TRYWAIT P3, [UR25+0x28c50], R7 ;  /* 0x028c5007ff0075a7 */ /* 0x000ea40008060159 */
[----:B--2---:R-:W-:Y:S05]  /*74a0*/  @!P3 BRA `(.L_x_4636) ;  /* 0x000000cc0068b947 */ /* 0x004fea0003800000 */
.L_x_4635:
        /* <DEDUP_REMOVED lines=42> */
.L_x_4628:
[----:B------:R-:W-:-:S13]  /*7750*/  ISETP.LE.AND P2, PT, RZ, UR21, PT ;  /* 0x00000015ff007c0c */ /* 0x000fda000bf43270 */
[----:B------:R-:W-:Y:S05]  /*7760*/  @!P2 BRA `(.L_x_4638) ;  /* 0x0000001c0030a947 */ /* 0x000fea0003800000 */
[----:B------:R-:W-:Y:S01]  /*7770*/  IMAD.MOV.U32 R8, RZ, RZ, R5 ;  /* 0x000000ffff087224 */ /* 0x000fe200078e0005 */
[----:B------:R-:W-:Y:S01]  /*7780*/  UMOV UR22, UR37 ;  /* 0x0000002500167c82 */ /* 0x000fe20008000000 */
[----:B------:R-:W-:Y:S01]  /*7790*/  IMAD.MOV.U32 R13, RZ, RZ, R6 ;  /* 0x000000ffff0d7224 */ /* 0x000fe200078e0006 */
[----:B------:R-:W-:Y:S01]  /*77a0*/  ULDC UR23, c[0x0][0x9d8] ;  /* 0x0002760000177ab9 */ /* 0x000fe20000000800 */
[----:B------:R-:W-:-:S05]  /*77b0*/  ULDC UR20, c[0x0][0x988] ;  /* 0x0002620000147ab9 */ /* 0x000fca0000000800 */
.L_x_4647:
[----:B------:R-:W-:-:S04]  /*77c0*/  UIADD3 UR37, UR22, 0x1, URZ ;  /* 0x0000000116257890 */ /* 0x000fc8000fffe03f */
[----:B------:R-:W-:-:S04]  /*77d0*/  UISETP.NE.AND UP0, UPT, UR37, 0x2, UPT ;  /* 0x000000022500788c */ /* 0x000fc8000bf05270 */
[----:B------:R-:W-:Y:S02]  /*77e0*/  USEL UR6, URZ, 0x1, UP0 ;  /* 0x000000013f067887 */ /* 0x000fe40008000000 */
[----:B------:R-:W-:Y:S02]  /*77f0*/  USEL UR37, UR37, URZ, UP0 ;  /* 0x0000003f25257287 */ /* 0x000fe40008000000 */
[----:B------:R-:W-:Y:S01]  /*7800*/  ULOP3.LUT UR38, UR38, UR6, URZ, 0x3c, !UPT ;  /* 0x0000000626267292 */ /* 0x000fe2000f8e3c3f */
[----:B---3--:R-:W-:Y:S11]  /*7810*/  @!P0 BRA `(.L_x_4639) ;  /* 0x0000000000048947 */ /* 0x008ff60003800000 */
[----:B------:R-:W-:Y:S01]  /*7820*/  BPT.TRAP 0x1 ;  /* 0x000000040000795c */ /* 0x000fe20000300000 */
.L_x_4639:
[----:B------:R-:W-:Y:S01]  /*7830*/  ULEA UR24, UR37, UR46, 0x3 ;  /* 0x0000002e25187291 */ /* 0x000fe2000f8e183f */
[----:B-1----:R-:W-:-:S05]  /*7840*/  IMAD.U32 R7, RZ, RZ, UR38 ;  /* 0x00000026ff077e24 */ /* 0x002fca000f8e00ff */
[----:B------:R-:W-:-:S04]  /*7850*/  SHF.L.U32 R7, R7, 0x1f, RZ ;  /* 0x0000001f07077819 */ /* 0x000fc800000006ff */
[----:B------:R1:W3:Y:S01]  /*7860*/  SYNCS.PHASECHK.TRANS64.TRYWAIT P2, [UR24+0x28c30], R7 ;  /* 0x028c3007ff0075a7 */ /* 0x0002e20008040158 */
[----:B------:R-:W-:Y:S05]  /*7870*/  @!P0 BRA `(.L_x_4640) ;  /* 0x0000000000048947 */ /* 0x000fea0003800000 */
[----:B------:R-:W-:Y:S01]  /*7880*/  BPT.TRAP 0x1 ;  /* 0x000000040000795c */ /* 0x000fe20000300000 */
.L_x_4640:
[----:B---3--:R-:W-:Y:S05]  /*7890*/  @P2 BRA `(.L_x_4641) ;  /* 0x0000000000082947 */ /* 0x008fea0003800000 */
[----:B------:R-:W3:Y:S02]  /*78a0*/  SYNCS.PHASECHK.TRANS64.TRYWAIT P2, [UR24+0x28c30], R7 ;  /* 0x028c3007ff0075a7 */ /* 0x000ee40008040158 */
[----:B---3--:R-:W-:Y:S05]  /*78b0*/  @!P2 BRA `(.L_x_4642) ;  /* 0x000000c80078a947 */ /* 0x008fea0003800000 */
.L_x_4641:
        /* <DEDUP_REMOVED lines=392> */
.L_x_4643:
[----:B------:R1:W2:Y:S01]  /*9140*/  SYNCS.PHASECHK.TRANS64.TRYWAIT P2, [UR24+0x28c50], R7 ;  /* 0x028c5007ff0075a7 */ /* 0x0002a20008040158 */
[----:B------:R-:W-:Y:S05]  /*9150*/  @!P0 BRA `(.L_x_4644) ;  /* 0x0000000000048947 */ /* 0x000fea0003800000 */
[----:B------:R-:W-:Y:S01]  /*9160*/  BPT.TRAP 0x1 ;  /* 0x000000040000795c */ /* 0x000fe20000300000 */
.L_x_4644:
[----:B--2---:R-:W-:Y:S05]  /*9170*/  @P2 BRA `(.L_x_4645) ;  /* 0x0000000000082947 */ /* 0x004fea0003800000 */
[----:B------:R-:W2:Y:S02]  /*9180*/  SYNCS.PHASECHK.TRANS64.TRYWAIT P2, [UR24+0x28c50], R7 ;  /* 0x028c5007ff0075a7 */ /* 0x000ea40008040158 */
[----:B--2---:R-:W-:Y:S05]  /*9190*/  @!P2 BRA `(.L_x_4646) ;  /* 0x000000b00058a947 */ /* 0x004fea0003800000 */
.L_x_4645:
        /* <DEDUP_REMOVED lines=41> */
.L_x_4638:
[----:B------:R-:W4:Y:S01]  /*9430*/  SHFL.BFLY PT, R0, R3, 0x2, 0x1f ;  /* 0x0c401f0003007f89 */ /* 0x000f2200000e0000 */
[----:B------:R-:W-:Y:S01]  /*9440*/  IMAD.U32 R11, RZ, RZ, UR10 ;  /* 0x0000000aff0b7e24 */ /* 0x000fe2000f8e00ff */
[----:B------:R-:W-:Y:S01]  /*9450*/  UIADD3 UR39, UR39, 0x1, URZ ;  /* 0x0000000127277890 */ /* 0x000fe2000fffe03f */
[----:B------:R-:W-:Y:S01]  /*9460*/  IMAD.U32 R21, RZ, RZ, UR10 ;  /* 0x0000000aff157e24 */ /* 0x000fe2000f8e00ff */
[----:B------:R-:W5:Y:S01]  /*9470*/  SHFL.BFLY PT, R9, R4, 0x2, 0x1f ;  /* 0x0c401f0004097f89 */ /* 0x000f6200000e0000 */
        /* <DEDUP_REMOVED lines=17> */
[----:B------:R-:W-:Y:S01]  /*9590*/  ISETP.NE.AND P0, PT, R2, R7, PT ;  /* 0x000000070200720c */ /* 0x000fe20003f05270 */
[----:B------:R-:W-:Y:S01]  /*95a0*/  IMAD.MOV.U32 R7, RZ, RZ, RZ ;  /* 0x000000ffff077224 */ /* 0x000fe200078e00ff */
[----:B------:R-:W-:-:S09]  /*95b0*/  FSETP.NE.FTZ.AND P2, PT, R15, RZ, PT ;  /* 0x000000ff0f00720b */ /* 0x000fd20003f55000 */
[----:B------:R-:W1:Y:S02]  /*95c0*/  @P1 MUFU.RCP R7, R13 ;  /* 0x0000000d00071308 */ /* 0x000e640000001000 */
[----:B------:R-:W-:Y:S02]  /*95d0*/  @!P0 IMAD R0, R3, 0x40, R16 ;  /* 0x0000004003008824 */ /* 0x000fe400078e0210 */
[----:B------:R-:W-:Y:S01]  /*95e0*/  @P2 FMUL.FTZ R21, R21, 0.69314718246459960938 ;  /* 0x3f31721815152820 */ /* 0x000fe20000410000 */
[----:B------:R-:W-:Y:S02]  /*95f0*/  IMAD.MOV.U32 R3, RZ, RZ, -0x800000 ;  /* 0xff800000ff037424 */ /* 0x000fe400078e00ff */
[----:B------:R-:W-:Y:S01]  /*9600*/  @!P0 LEA R9, R0, UR46, 0x2 ;  /* 0x0000002e00098c11 */ /* 0x000fe2000f8e10ff */
[----:B------:R-:W4:Y:S01]  /*9610*/  @P2 MUFU.RCP R4, R15 ;  /* 0x0000000f00042308 */ /* 0x000f220000001000 */
[----:B------:R-:W-:-:S07]  /*9620*/  IMAD.MOV.U32 R0, RZ, RZ, -0x800000 ;  /* 0xff800000ff007424 */ /* 0x000fce00078e00ff */
[----:B------:R-:W5:Y:S01]  /*9630*/  @P1 MUFU.LG2 R13, R13 ;  /* 0x0000000d000d1308 */ /* 0x000f620000000c00 */
[----:B-1----:R1:W-:Y:S01]  /*9640*/  @!P0 STS [R9+0x28800], R7 ;  /* 0x0288000709008388 */ /* 0x0023e20000000800 */
[-C--:B---3--:R-:W-:Y:S01]  /*9650*/  FMUL.FTZ R170, R24, R7.reuse ;  /* 0x0000000718aa7220 */ /* 0x088fe20000410000 */
[-C--:B0-----:R-:W-:Y:S01]  /*9660*/  FMUL.FTZ R167, R25, R7.reuse ;  /* 0x0000000719a77220 */ /* 0x081fe20000410000 */
[-C--:B------:R-:W-:Y:S01]  /*9670*/  FMUL.FTZ R169, R28, R7.reuse ;  /* 0x000000071ca97220 */ /* 0x080fe20000410000 */
[-C--:B------:R-:W-:Y:S01]  /*9680*/  FMUL.FTZ R12, R29, R7.reuse ;  /* 0x000000071d0c7220 */ /* 0x080fe20000410000 */
[-C--:B------:R-:W-:Y:S01]  /*9690*/  FMUL.FTZ R165, R32, R7.reuse ;  /* 0x0000000720a57220 */ /* 0x080fe20000410000 */
[-C--:B------:R-:W-:Y:S01]  /*96a0*/  FMUL.FTZ R160, R33, R7.reuse ;  /* 0x0000000721a07220 */ /* 0x080fe20000410000 */
[----:B------:R-:W0:Y:S01]  /*96b0*/  @P2 MUFU.LG2 R15, R15 ;  /* 0x0000000f000f2308 */ /* 0x000e220000000c00 */
[----:B----4-:R3:W-:Y:S01]  /*96c0*/  @!P0 STS [R9+0x28820], R4 ;  /* 0x0288200409008388 */ /* 0x0107e20000000800 */
        /* <DEDUP_REMOVED lines=58> */
[----:B-1----:R-:W-:Y:S01]  /*9a70*/  @P1 FMUL.FTZ R7, R11, 0.69314718246459960938 ;  /* 0x3f3172180b071820 */ /* 0x002fe20000410000 */
[----:B-----5:R-:W-:Y:S01]  /*9a80*/  @P1 FMUL.FTZ R14, R13, 0.69314718246459960938 ;  /* 0x3f3172180d0e1820 */ /* 0x020fe20000410000 */
[----:B0-----:R-:W-:Y:S01]  /*9a90*/  @P2 FMUL.FTZ R20, R15, 0.69314718246459960938 ;  /* 0x3f3172180f142820 */ /* 0x001fe20000410000 */
[-C--:B---3--:R-:W-:Y:S01]  /*9aa0*/  FMUL.FTZ R9, R42, R4.reuse ;  /* 0x000000042a097220 */ /* 0x088fe20000410000 */
        /* <DEDUP_REMOVED lines=67> */
.L_x_4609:
        /* <DEDUP_REMOVED lines=37> */
[----:B------:R-:W-:Y:S01]  /*a130*/  UIADD3 UR4, UP1, UR10, UR8, URZ ;  /* 0x000000080a047290 */ /* 0x000fe2000ff3e03f */
[----:B------:R-:W-:Y:S01]  /*a140*/  F2FP.F16.F32.PACK_AB R73, R75, R74 ;  /* 0x0000004a4b49723e */ /* 0x000fe200000000ff */
[----:B------:R-:W-:Y:S01]  /*a150*/  UISETP.NE.U32.AND UP0, UPT, UR8, URZ, UPT ;  /* 0x0000003f0800728c */ /* 0x000fe2000bf05070 */
[C---:B------:R-:W-:Y:S01]  /*a160*/  IADD3 R175, P1, R4.reuse, 0x20, RZ ;  /* 0x0000002004af7810 */ /* 0x040fe20007f3e0ff */
[----:B------:R-:W-:Y:S01]  /*a170*/  UIADD3.X UR8, UR11, UR9, URZ, UP1, !UPT ;  /* 0x000000090b087290 */ /* 0x000fe20008ffe43f */
[C---:B------:R-:W-:Y:S01]  /*a180*/  LOP3.LUT R7, R4.reuse, 0x380, RZ, 0xc0, !PT ;  /* 0x0000038004077812 */ /* 0x040fe200078ec0ff */
[----:B------:R-:W-:Y:S01]  /*a190*/  UISETP.NE.AND.EX UP0, UPT, UR9, URZ, UPT, UP0 ;  /* 0x0000003f0900728c */ /* 0x000fe2000bf05300 */
[C---:B------:R-:W-:Y:S01]  /*a1a0*/  IADD3 R20, P0, R4.reuse, 0x40, RZ ;  /* 0x0000004004147810 */ /* 0x040fe20007f1e0ff */
[----:B------:R-:W-:Y:S01]  /*a1b0*/  IMAD.X R15, RZ, RZ, R5, P1 ;  /* 0x000000ffff0f7224 */ /* 0x000fe200008e0605 */
[----:B------:R-:W-:-:S02]  /*a1c0*/  IADD3 R177, P4, R4, 0x60, RZ ;  /* 0x0000006004b17810 */ /* 0x000fc40007f9e0ff */
        /* <DEDUP_REMOVED lines=75> */
[----:B------:R-:W-:Y:S02]  /*a680*/  LOP3.LUT R167, R118, 0x380, RZ, 0xc0, !PT ;  /* 0x0000038076a77812 */ /* 0x000fe400078ec0ff */
[----:B------:R-:W-:Y:S01]  /*a690*/  MOV R26, R20 ;  /* 0x00000014001a7202 */ /* 0x000fe20000000f00 */
[----:B------:R0:W-:Y:S01]  /*a6a0*/  STSM.16.M88.4 [R27], R4 ;  /* 0x000000041b007844 */ /* 0x0001e20000000200 */
[----:B------:R-:W-:Y:S02]  /*a6b0*/  F2FP.F16.F32.PACK_AB R8, R41, R158 ;  /* 0x0000009e2908723e */ /* 0x000fe400000000ff */
[----:B------:R-:W-:Y:S02]  /*a6c0*/  LOP3.LUT R90, R90, R183, RZ, 0x3c, !PT ;  /* 0x000000b75a5a7212 */ /* 0x000fe400078e3cff */
        /* <DEDUP_REMOVED lines=11> */
[----:B------:R-:W-:Y:S01]  /*a780*/  SHF.R.U64 R167, R167, 0x3, RZ ;  /* 0x00000003a7a77819 */ /* 0x000fe200000012ff */
[----:B------:R-:W-:Y:S01]  /*a790*/  STSM.16.M88.4 [R32], R64 ;  /* 0x0000004020007844 */ /* 0x000fe20000000200 */
[----:B------:R-:W-:Y:S01]  /*a7a0*/  MOV R36, R36 ;  /* 0x0000002400247202 */ /* 0x000fe20000000f00 */
[----:B------:R-:W-:Y:S01]  /*a7b0*/  ULDC.64 UR8, c[0x0][0xc08] ;  /* 0x0003020000087ab9 */ /* 0x000fe20000000a00 */
[----:B------:R-:W-:Y:S01]  /*a7c0*/  F2FP.F16.F32.PACK_AB R74, R77, R76 ;  /* 0x0000004c4d4a723e */ /* 0x000fe200000000ff */
[----:B------:R-:W-:Y:S01]  /*a7d0*/  IMAD.U32 R4, RZ, RZ, UR4 ;  /* 0x00000004ff047e24 */ /* 0x000fe2000f8e00ff */
[----:B------:R-:W-:-:S02]  /*a7e0*/  F2FP.F16.F32.PACK_AB R75, R79, R78 ;  /* 0x0000004e4f4b723e */ /* 0x000fc400000000ff */
[----:B------:R-:W-:Y:S02]  /*a7f0*/  F2FP.F16.F32.PACK_AB R81, R83, R82 ;  /* 0x000000525351723e */ /* 0x000fe400000000ff */
[----:B------:R-:W-:Y:S01]  /*a800*/  MOV R21, R90 ;  /* 0x0000005a00157202 */ /* 0x000fe20000000f00 */
[----:B------:R-:W-:Y:S01]  /*a810*/  STSM.16.M88.4 [R36], R72 ;  /* 0x0000004824007844 */ /* 0x000fe20000000200 */
[----:B------:R-:W-:Y:S02]  /*a820*/  F2FP.F16.F32.PACK_AB R82, R85, R84 ;  /* 0x000000545552723e */ /* 0x000fe400000000ff */
[----:B------:R-:W-:Y:S02]  /*a830*/  F2FP.F16.F32.PACK_AB R83, R87, R86 ;  /* 0x000000565753723e */ /* 0x000fe400000000ff */
[----:B------:R-:W-:Y:S02]  /*a840*/  F2FP.F16.F32.PACK_AB R88, R89, R88 ;  /* 0x000000585958723e */ /* 0x000fe400000000ff */
[----:B------:R-:W-:Y:S01]  /*a850*/  LOP3.LUT R110, R110, R211, RZ, 0x3c, !PT ;  /* 0x000000d36e6e7212 */ /* 0x000fe200078e3cff */
[----:B------:R-:W-:Y:S01]  /*a860*/  STSM.16.M88.4 [R21], R80 ;  /* 0x0000005015007844 */ /* 0x000fe20000000200 */
[----:B------:R-:W-:-:S02]  /*a870*/  MOV R94, R94 ;  /* 0x0000005e005e7202 */ /* 0x000fc40000000f00 */
[----:B------:R-:W-:Y:S02]  /*a880*/  MOV R20, R98 ;  /* 0x0000006200147202 */ /* 0x000fe40000000f00 */
[----:B------:R-:W-:Y:S02]  /*a890*/  F2FP.F16.F32.PACK_AB R89, R42, R40 ;  /* 0x000000282a59723e */ /* 0x000fe400000000ff */
[----:B------:R-:W-:Y:S02]  /*a8a0*/  F2FP.F16.F32.PACK_AB R90, R93, R92 ;  /* 0x0000005c5d5a723e */ /* 0x000fe400000000ff */
[----:B------:R-:W-:Y:S02]  /*a8b0*/  F2FP.F16.F32.PACK_AB R91, R46, R44 ;  /* 0x0000002c2e5b723e */ /* 0x000fe400000000ff */
[----:B------:R-:W-:Y:S02]  /*a8c0*/  F2FP.F16.F32.PACK_AB R96, R97, R96 ;  /* 0x000000606160723e */ /* 0x000fe400000000ff */
[----:B------:R-:W-:Y:S01]  /*a8d0*/  MOV R15, R106 ;  /* 0x0000006a000f7202 */ /* 0x000fe20000000f00 */
[----:B------:R-:W-:Y:S01]  /*a8e0*/  STSM.16.M88.4 [R94], R88 ;  /* 0x000000585e007844 */ /* 0x000fe20000000200 */
[----:B------:R-:W-:-:S02]  /*a8f0*/  F2FP.F16.F32.PACK_AB R97, R153, R152 ;  /* 0x000000989961723e */ /* 0x000fc400000000ff */
[----:B------:R-:W-:Y:S02]  /*a900*/  F2FP.F16.F32.PACK_AB R98, R101, R100 ;  /* 0x000000646562723e */ /* 0x000fe400000000ff */
[----:B------:R-:W-:Y:S02]  /*a910*/  F2FP.F16.F32.PACK_AB R99, R155, R154 ;  /* 0x0000009a9b63723e */ /* 0x000fe400000000ff */
[----:B------:R-:W-:Y:S02]  /*a920*/  F2FP.F16.F32.PACK_AB R104, R105, R104 ;  /* 0x000000686968723e */ /* 0x000fe400000000ff */
[----:B------:R-:W-:Y:S01]  /*a930*/  LOP3.LUT R118, R167, R118, RZ, 0x3c, !PT ;  /* 0x00000076a7767212 */ /* 0x000fe200078e3cff */
[----:B------:R-:W-:Y:S01]  /*a940*/  STSM.16.M88.4 [R20], R96 ;  /* 0x0000006014007844 */ /* 0x000fe20000000200 */
[----:B------:R-:W-:Y:S02]  /*a950*/  MOV R102, R102 ;  /* 0x0000006600667202 */ /* 0x000fe40000000f00 */
[----:B------:R-:W-:-:S02]  /*a960*/  MOV R14, R114 ;  /* 0x00000072000e7202 */ /* 0x000fc40000000f00 */
[----:B------:R-:W-:Y:S02]  /*a970*/  F2FP.F16.F32.PACK_AB R105, R157, R156 ;  /* 0x0000009c9d69723e */ /* 0x000fe400000000ff */
[----:B------:R-:W-:Y:S02]  /*a980*/  F2FP.F16.F32.PACK_AB R106, R109, R108 ;  /* 0x0000006c6d6a723e */ /* 0x000fe400000000ff */
[----:B------:R-:W-:Y:S02]  /*a990*/  F2FP.F16.F32.PACK_AB R107, R161, R159 ;  /* 0x0000009fa16b723e */ /* 0x000fe400000000ff */
[----:B------:R-:W-:Y:S02]  /*a9a0*/  F2FP.F16.F32.PACK_AB R112, R113, R112 ;  /* 0x000000707170723e */ /* 0x000fe400000000ff */
[----:B------:R-:W-:Y:S01]  /*a9b0*/  F2FP.F16.F32.PACK_AB R120, R121, R120 ;  /* 0x000000787978723e */ /* 0x000fe200000000ff */
[----:B------:R-:W-:Y:S01]  /*a9c0*/  STSM.16.M88.4 [R102], R104 ;  /* 0x0000006866007844 */ /* 0x000fe20000000200 */
[----:B------:R-:W-:-:S02]  /*a9d0*/  LOP3.LUT R12, R12, R171, RZ, 0x3c, !PT ;  /* 0x000000ab0c0c7212 */ /* 0x000fc400078e3cff */
[----:B------:R-:W-:Y:S02]  /*a9e0*/  F2FP.F16.F32.PACK_AB R113, R164, R163 ;  /* 0x000000a3a471723e */ /* 0x000fe400000000ff */
        /* <DEDUP_REMOVED lines=34> */
[----:B------:R-:W-:Y:S01]  /*ac10*/  IMAD.U32 R76, RZ, RZ, UR4 ;  /* 0x00000004ff4c7e24 */ /* 0x000fe2000f8e00ff */
        /* <DEDUP_REMOVED lines=13> */
[----:B-1----:R-:W-:Y:S02]  /*acf0*/  LOP3.LUT R12, R13, 0x380, RZ, 0xc0, !PT ;  /* 0x000003800d0c7812 */ /* 0x002fe400078ec0ff */
        /* <DEDUP_REMOVED lines=20> */
[----:B------:R-:W3:Y:S04]  /*ae40*/  LDG.E R7, desc[UR40][R4.64] ;  /* 0x0000002804077981 */ /* 0x000ee8000c1e1900 */
[----:B-----5:R-:W3:Y:S02]  /*ae50*/  LDG.E R76, desc[UR40][R4.64+0x4] ;  /* 0x00000428044c7981 */ /* 0x020ee4000c1e1900 */
[----:B---3--:R-:W-:-:S07]  /*ae60*/  IMAD.IADD R76, R76, 0x1, -R7 ;  /* 0x000000014c4c7824 */ /* 0x008fce00078e0a07 */
.L_x_4650:
        /* <DEDUP_REMOVED lines=69> */
[----:B------:R-:W-:Y:S01]  /*b2c0*/  IMAD.MOV R21, RZ, RZ, -R18 ;  /* 0x000000ffff157224 */ /* 0x000fe200078e0a12 */
[----:B------:R-:W-:Y:S01]  /*b2d0*/  UIMAD.WIDE.U32 UR8, UR43, UR12, UR8 ;  /* 0x0000000c2b0872a5 */ /* 0x000fe2000f8e0008 */
[----:B------:R-:W-:Y:S01]  /*b2e0*/  VIADD R20, R16, UR42 ;  /* 0x0000002a10147c36 */ /* 0x000fe20008000000 */
[----:B------:R-:W-:-:S03]  /*b2f0*/  UIMAD UR10, UR43, UR13, UR10 ;  /* 0x0000000d2b0a72a4 */ /* 0x000fc6000f8e020a */
[----:B------:R-:W-:Y:S01]  /*b300*/  ULDC.64 UR12, c[0x0][0xb98] ;  /* 0x0002e600000c7ab9 */ /* 0x000fe20000000a00 */
[----:B------:R-:W-:Y:S02]  /*b310*/  UIADD3 UR9, UR9, UR10, URZ ;  /* 0x0000000a09097290 */ /* 0x000fe4000fffe03f */
[----:B------:R-:W-:Y:S02]  /*b320*/  UIMAD UR11, UR44, UR12, URZ ;  /* 0x0000000c2c0b72a4 */ /* 0x000fe4000f8e023f */
[----:B------:R-:W-:Y:S02]  /*b330*/  UIMAD.WIDE.U32 UR8, UR45, UR12, UR8 ;  /* 0x0000000c2d0872a5 */ /* 0x000fe4000f8e0008 */
[----:B------:R-:W-:Y:S01]  /*b340*/  UIMAD UR11, UR45, UR13, UR11 ;  /* 0x0000000d2d0b72a4 */ /* 0x000fe2000f8e020b */
        /* <DEDUP_REMOVED lines=31> */
.L_x_4651:
        /* <DEDUP_REMOVED lines=18> */
[----:B------:R-:W5:Y:S04]  /*b660*/  LD.E.128 R36, desc[UR40][R36.64] ;  /* 0x0000002824247980 */ /* 0x000f68000c101d00 */
[----:B------:R-:W5:Y:S02]  /*b670*/  LD.E.128 R40, desc[UR40][R40.64] ;  /* 0x0000002828287980 */ /* 0x000f64000c101d00 */
[----:B------:R-:W1:Y:S01]  /*b680*/  @P2 LDC R21, c[0x0][0xbec] ;  /* 0x0002fb00ff152b82 */ /* 0x000e620000000800 */
[----:B------:R-:W-:Y:S01]  /*b690*/  IMAD.SHL.U32 R3, R3, 0x4, RZ ;  /* 0x0000000403037824 */ /* 0x000fe200078e00ff */
[----:B------:R-:W-:Y:S01]  /*b6a0*/  UIMAD UR10, UR14, UR12, URZ ;  /* 0x0000000c0e0a72a4 */ /* 0x000fe2000f8e023f */
[----:B------:R-:W-:Y:S01]  /*b6b0*/  ISETP.GE.AND P0, PT, R188, UR16, PT ;  /* 0x00000010bc007c0c */ /* 0x000fe2000bf06270 */
[----:B------:R-:W5:Y:S04]  /*b6c0*/  LD.E.128 R48, desc[UR40][R48.64] ;  /* 0x0000002830307980 */ /* 0x000f68000c101d00 */
[----:B------:R-:W3:Y:S01]  /*b6d0*/  @P2 LDC R77, c[0x0][0xbf0] ;  /* 0x0002fc00ff4d2b82 */ /* 0x000ee20000000800 */
[----:B------:R-:W-:Y:S01]  /*b6e0*/  LOP3.LUT R3, R3, 0x4, R0, 0xe2, !PT ;  /* 0x0000000403037812 */ /* 0x000fe200078ee200 */
[----:B------:R-:W-:Y:S01]  /*b6f0*/  UIMAD.WIDE.U32 UR8, UR4, UR12, URZ ;  /* 0x0000000c040872a5 */ /* 0x000fe2000f8e003f */
[----:B------:R-:W-:Y:S01]  /*b700*/  SEL R20, RZ, 0xffffffff, P0 ;  /* 0xffffffffff147807 */ /* 0x000fe20000000000 */
[----:B------:R-:W-:Y:S01]  /*b710*/  UIMAD UR10, UR4, UR13, UR10 ;  /* 0x0000000d040a72a4 */ /* 0x000fe2000f8e020a */
[----:B------:R-:W-:Y:S01]  /*b720*/  IMAD R0, R191, 0x20, R192 ;  /* 0x00000020bf007824 */ /* 0x000fe200078e02c0 */
[----:B------:R-:W-:Y:S01]  /*b730*/  ISETP.GE.AND P0, PT, R187, UR16, PT ;  /* 0x00000010bb007c0c */ /* 0x000fe2000bf06270 */
[----:B------:R-:W-:Y:S01]  /*b740*/  ULDC.64 UR12, c[0x0][0xae8] ;  /* 0x0002ba00000c7ab9 */ /* 0x000fe20000000a00 */
[----:B------:R-:W-:Y:S01]  /*b750*/  UIADD3 UR9, UR9, UR10, URZ ;  /* 0x0000000a09097290 */ /* 0x000fe2000fffe03f */
[----:B------:R-:W-:Y:S01]  /*b760*/  VIADD R82, R0, UR42 ;  /* 0x0000002a00527c36 */ /* 0x000fe20008000000 */
[----:B------:R-:W-:Y:S01]  /*b770*/  UIMAD UR4, UR15, UR12, URZ ;  /* 0x0000000c0f0472a4 */ /* 0x000fe2000f8e023f */
[----:B------:R-:W-:Y:S01]  /*b780*/  SEL R0, RZ, 0xffffffff, P0 ;  /* 0xffffffffff007807 */ /* 0x000fe20000000000 */
[----:B------:R-:W-:Y:S01]  /*b790*/  UIMAD.WIDE.U32 UR8, UR43, UR12, UR8 ;  /* 0x0000000c2b0872a5 */ /* 0x000fe2000f8e0008 */
        /* <DEDUP_REMOVED lines=11> */
[----:B---3--:R-:W-:Y:S01]  /*b850*/  @P2 SHF.R.U32.HI R3, RZ, R77, R0 ;  /* 0x0000004dff032219 */ /* 0x008fe20000011600 */
        /* <DEDUP_REMOVED lines=20> */
[----:B------:R-:W-:-:S03]  /*b9a0*/  ISETP.GE.AND P0, PT, R195, UR16, PT ;  /* 0x00000010c3007c0c */ /* 0x000fc6000bf06270 */
[----:B------:R-:W5:Y:S01]  /*b9b0*/  LD.E.128 R68, desc[UR40][R68.64] ;  /* 0x0000002844447980 */ /* 0x000f62000c101d00 */
[C---:B------:R-:W-:Y:S01]  /*b9c0*/  IMAD R79, R3.reuse, UR9, R80 ;  /* 0x00000009034f7c24 */ /* 0x040fe2000f8e0250 */
[----:B------:R-:W-:Y:S01]  /*b9d0*/  UIADD3 UR4, UR46, 0x28c20, URZ ;  /* 0x00028c202e047890 */ /* 0x000fe2000fffe03f */
[----:B------:R-:W-:Y:S01]  /*b9e0*/  IMAD.WIDE.U32 R20, R3, UR8, R20 ;  /* 0x0000000803147c25 */ /* 0x000fe2000f8e0014 */
[----:B------:R-:W-:Y:S01]  /*b9f0*/  @!PT LDS RZ, [RZ] ;  /* 0x00000000fffff984 */ /* 0x000fe20000000800 */
[----:B------:R-:W-:Y:S01]  /*ba00*/  @!PT LDS RZ, [RZ] ;  /* 0x00000000fffff984 */ /* 0x000fe20000000800 */
[----:B------:R-:W-:Y:S01]  /*ba10*/  @!PT LDS RZ, [RZ] ;  /* 0x00000000fffff984 */ /* 0x000fe20000000800 */
[----:B------:R-:W-:Y:S01]  /*ba20*/  @!PT LDS RZ, [RZ] ;  /* 0x00000000fffff984 */ /* 0x000fe20000000800 */
[----:B------:R1:W-:Y:S06]  /*ba30*/  MEMBAR.ALL.CTA ;  /* 0x0000000000007992 */ /* 0x0003ec0000008000 */
[----:B-1----:R-:W1:Y:S01]  /*ba40*/  FENCE.VIEW.ASYNC.S ;  /* 0x00000000000073c6 */ /* 0x002e620000000000 */
[----:B------:R-:W-:Y:S01]  /*ba50*/  ULDC.64 UR8, c[0x0][0xad8] ;  /* 0x0002b60000087ab9 */ /* 0x000fe20000000a00 */
[----:B------:R-:W-:Y:S01]  /*ba60*/  SEL R3, RZ, 0x40, P0 ;  /* 0x00000040ff037807 */ /* 0x000fe20000000000 */
[----:B------:R-:W-:Y:S01]  /*ba70*/  IMAD.IADD R21, R21, 0x1, R79 ;  /* 0x0000000115157824 */ /* 0x000fe200078e024f */
[----:B------:R-:W-:Y:S01]  /*ba80*/  ISETP.GE.AND P0, PT, R194, UR16, PT ;  /* 0x00000010c2007c0c */ /* 0x000fe2000bf06270 */
[----:B------:R-:W-:Y:S01]  /*ba90*/  IMAD R0, R0, UR8, RZ ;  /* 0x0000000800007c24 */ /* 0x000fe2000f8e02ff */
[----:B------:R-:W-:Y:S01]  /*baa0*/  UPRMT UR4, URZ, 0x654, UR4 ;  /* 0x000006543f047896 */ /* 0x000fe20008000004 */
[----:B-----5:R-:W-:Y:S01]  /*bab0*/  IMAD R87, R76, R81, RZ ;  /* 0x000000514c577224 */ /* 0x020fe200078e02ff */
[----:B------:R-:W-:Y:S01]  /*bac0*/  LOP3.LUT R78, R83, 0x20, R78, 0xe2, !PT ;  /* 0x00000020534e7812 */ /* 0x000fe200078ee24e */
[----:B------:R-:W-:Y:S01]  /*bad0*/  VIADD R86, R192, UR42 ;  /* 0x0000002ac0567c36 */ /* 0x000fe20008000000 */
[----:B------:R-:W-:Y:S01]  /*bae0*/  BSSY B1, `(.L_x_4652) ;  /* 0x000002e000017945 */ /* 0x000fe20003800000 */
[C---:B------:R-:W-:Y:S01]  /*baf0*/  IMAD R79, R77.reuse, UR9, R0 ;  /* 0x000000094d4f7c24 */ /* 0x040fe2000f8e0200 */
[----:B------:R-:W-:Y:S01]  /*bb00*/  SEL R0, RZ, 0x80, P0 ;  /* 0x00000080ff007807 */ /* 0x000fe20000000000 */
[----:B------:R-:W-:Y:S01]  /*bb10*/  IMAD.WIDE.U32 R20, R77, UR8, R20 ;  /* 0x000000084d147c25 */ /* 0x000fe2000f8e0014 */
[----:B------:R-:W-:Y:S01]  /*bb20*/  ISETP.GE.AND P0, PT, R86, R87, PT ;  /* 0x000000575600720c */ /* 0x000fe20003f06270 */
[----:B------:R-:W-:Y:S01]  /*bb30*/  ULDC.64 UR8, c[0x0][0xa80] ;  /* 0x0002a00000087ab9 */ /* 0x000fe20000000a00 */
[----:B------:R-:W-:Y:S01]  /*bb40*/  LOP3.LUT R3, R78, R3, RZ, 0xfc, !PT ;  /* 0x000000034e037212 */ /* 0x000fe200078efcff */
[----:B------:R-:W-:Y:S01]  /*bb50*/  IMAD.IADD R21, R21, 0x1, R79 ;  /* 0x0000000115157824 */ /* 0x000fe200078e024f */
[----:B------:R-:W-:-:S02]  /*bb60*/  LEA R84, P1, R20, UR8, 0x1 ;  /* 0x0000000814547c11 */ /* 0x000fc4000f8208ff */
[----:B------:R-:W-:Y:S02]  /*bb70*/  LOP3.LUT R0, R3, R0, RZ, 0xfc, !PT ;  /* 0x0000000003007212 */ /* 0x000fe400078efcff */
[----:B------:R-:W-:Y:S01]  /*bb80*/  LEA.HI.X R85, R20, UR9, R21, 0x1, P1 ;  /* 0x0000000914557c11 */ /* 0x000fe200088f0c15 */
[----:B-1----:R0:W1:Y:S01]  /*bb90*/  SHFL.IDX PT, R76, R84, RZ, 0x181f ;  /* 0x00181fff544c7589 */ /* 0x00206200000e0000 */
[----:B------:R-:W-:Y:S03]  /*bba0*/  SYNCS.ARRIVE.TRANS64.RED.A1T0 RZ, [UR4], RZ ;  /* 0x000000ffffff79a7 */ /* 0x000fe60008100404 */
[----:B------:R0:W3:Y:S01]  /*bbb0*/  SHFL.IDX PT, R77, R85, RZ, 0x181f ;  /* 0x00181fff554d7589 */ /* 0x0000e200000e0000 */
[----:B------:R-:W-:Y:S05]  /*bbc0*/  @P0 BRA `(.L_x_4653) ;  /* 0x00000000007c0947 */ /* 0x000fea0003800000 */
[----:B------:R-:W-:Y:S02]  /*bbd0*/  ISETP.GE.AND P1, PT, R190, UR16, PT ;  /* 0x00000010be007c0c */ /* 0x000fe4000bf26270 */
[----:B------:R-:W-:Y:S02]  /*bbe0*/  ISETP.GE.AND P0, PT, R17, UR16, PT ;  /* 0x0000001011007c0c */ /* 0x000fe4000bf06270 */
[----:B------:R-:W-:Y:S02]  /*bbf0*/  ISETP.GE.AND P5, PT, R189, UR16, PT ;  /* 0x00000010bd007c0c */ /* 0x000fe4000bfa6270 */
[----:B------:R-:W-:-:S07]  /*bc00*/  ISETP.GE.AND P3, PT, R188, UR16, PT ;  /* 0x00000010bc007c0c */ /* 0x000fce000bf66270 */
[CC--:B-1----:R-:W-:Y:S02]  /*bc10*/  @!P1 LEA R78, P2, R190.reuse, R76.reuse, 0x1 ;  /* 0x0000004cbe4e9211 */ /* 0x0c2fe400078408ff */
[----:B---3--:R-:W-:Y:S02]  /*bc20*/  @!P0 IMAD.WIDE R20, R17, 0x2, R76 ;  /* 0x0000000211148825 */ /* 0x008fe400078e024c */
        /* <DEDUP_REMOVED lines=25> */
.L_x_4653:
[----:B------:R-:W-:Y:S05]  /*bdc0*/  BSYNC B1 ;  /* 0x0000000000017941 */ /* 0x000fea0003800000 */
.L_x_4652:
[----:B----4-:R-:W-:Y:S01]  /*bdd0*/  VIADD R4, R86, 0x20 ;  /* 0x0000002056047836 */ /* 0x010fe20000000000 */
[----:B------:R4:W0:Y:S04]  /*bde0*/  SHFL.IDX PT, R7, R85, 0x1, 0x181f ;  /* 0x00381f0055077f89 */ /* 0x00082800000e0000 */
        /* <DEDUP_REMOVED lines=8> */
[----:B0-----:R-:W-:Y:S02]  /*be70*/  @!P0 IMAD.WIDE R4, R17, 0x2, R6 ;  /* 0x0000000211048825 */ /* 0x001fe400078e0206 */
        /* <DEDUP_REMOVED lines=27> */
.L_x_4649:
        /* <DEDUP_REMOVED lines=12> */
[----:B------:R-:W3:Y:S01]  /*c0f0*/  @P1 LDG.E R3, desc[UR40][R4.64] ;  /* 0x0000002804031981 */ /* 0x000ee2000c1e1900 */
        /* <DEDUP_REMOVED lines=11> */
[----:B---3--:R-:W-:-:S13]  /*c1b0*/  @P1 R2UR UR4, R3 ;  /* 0x00000000030412ca */ /* 0x008fda00000e0000 */
[----:B------:R-:W-:Y:S01]  /*c1c0*/  USHF.R.S32.HI UR11, URZ, 0x1f, UR4 ;  /* 0x0000001f3f0b7899 */ /* 0x000fe20008011404 */
[----:B01----:R-:W-:Y:S11]  /*c1d0*/  @P2 BRA `(.L_x_4655) ;  /* 0x0000000000102947 */ /* 0x003ff60003800000 */
[----:B------:R-:W-:Y:S05]  /*c1e0*/  @!P1 BRA `(.L_x_4655) ;  /* 0x00000000000c9947 */ /* 0x000fea0003800000 */
[----:B------:R-:W3:Y:S04]  /*c1f0*/  LDG.E R3, desc[UR40][R4.64] ;  /* 0x0000002804037981 */ /* 0x000ee8000c1e1900 */
[----:B-----5:R-:W3:Y:S02]  /*c200*/  LDG.E R0, desc[UR40][R4.64+0x4] ;  /* 0x0000042804007981 */ /* 0x020ee4000c1e1900 */
[----:B---3--:R-:W-:-:S07]  /*c210*/  IMAD.IADD R0, R0, 0x1, -R3 ;  /* 0x0000000100007824 */ /* 0x008fce00078e0a03 */
.L_x_4655:
[----:B------:R-:W-:Y:S01]  /*c220*/  USEL UR45, UR45, URZ, !UP0 ;  /* 0x0000003f2d2d7287 */ /* 0x000fe2000c000000 */
[----:B------:R-:W-:Y:S01]  /*c230*/  BSSY B1, `(.L_x_4656) ;  /* 0x000002c000017945 */ /* 0x000fe20003800000 */
[----:B------:R-:W-:-:S03]  /*c240*/  USEL UR44, UR44, URZ, !UP0 ;  /* 0x0000003f2c2c7287 */ /* 0x000fc6000c000000 */
[----:B------:R-:W-:Y:S09]  /*c250*/  @P0 BRA `(.L_x_4657) ;  /* 0x0000000000a40947 */ /* 0x000ff20003800000 */
        /* <DEDUP_REMOVED lines=41> */
.L_x_4657:
[----:B------:R-:W-:Y:S05]  /*c4f0*/  BSYNC B1 ;  /* 0x0000000000017941 */ /* 0x000fea0003800000 */
.L_x_4656:
        /* <DEDUP_REMOVED lines=23> */
[----:B------:R-:W-:Y:S01]  /*c670*/  VIADD R8, R3, UR42 ;  /* 0x0000002a03087c36 */ /* 0x000fe20008000000 */
        /* <DEDUP_REMOVED lines=11> */
[----:B------:R-:W-:Y:S01]  /*c730*/  VIADD R26, R192, UR42 ;  /* 0x0000002ac01a7c36 */ /* 0x000fe20008000000 */
[----:B------:R-:W-:Y:S01]  /*c740*/  ISETP.GE.AND P2, PT, R194, UR13, PT ;  /* 0x0000000dc2007c0c */ /* 0x000fe2000bf46270 */
[----:B0-----:R-:W-:Y:S01]  /*c750*/  @P0 IMAD.HI.U32 R6, R8, R5, RZ ;  /* 0x0000000508060227 */ /* 0x001fe200078e00ff */
[----:B------:R-:W-:Y:S01]  /*c760*/  UIADD3 UR4, UR9, UR4, URZ ;  /* 0x0000000409047290 */ /* 0x000fe2000fffe03f */
[----:B------:R-:W-:Y:S01]  /*c770*/  LOP3.LUT R10, R10, 0x8, R9, 0xe2, !PT ;  /* 0x000000080a0a7812 */ /* 0x000fe200078ee209 */
[----:B------:R-:W-:Y:S01]  /*c780*/  BSSY B1, `(.L_x_4658) ;  /* 0x0000046000017945 */ /* 0x000fe20003800000 */
[----:B------:R-:W-:Y:S01]  /*c790*/  IMAD.U32 R4, RZ, RZ, UR8 ;  /* 0x00000008ff047e24 */ /* 0x000fe2000f8e00ff */
[----:B------:R-:W-:Y:S01]  /*c7a0*/  SEL R0, RZ, 0x80, P2 ;  /* 0x00000080ff007807 */ /* 0x000fe20001000000 */
[----:B------:R-:W-:Y:S01]  /*c7b0*/  IMAD.U32 R5, RZ, RZ, UR9 ;  /* 0x00000009ff057e24 */ /* 0x000fe2000f8e00ff */
[----:B------:R-:W-:Y:S01]  /*c7c0*/  ULDC.64 UR8, c[0x0][0xae0] ;  /* 0x0002b80000087ab9 */ /* 0x000fe20000000a00 */
[----:B-1----:R-:W-:Y:S01]  /*c7d0*/  @P0 SHF.R.U32.HI R3, RZ, R7, R6 ;  /* 0x00000007ff030219 */ /* 0x002fe20000011606 */
[----:B------:R-:W-:Y:S01]  /*c7e0*/  IMAD.U32 R5, RZ, RZ, UR4 ;  /* 0x00000004ff057e24 */ /* 0x000fe2000f8e00ff */
[----:B------:R-:W-:-:S02]  /*c7f0*/  ISETP.GE.AND P0, PT, R187, UR13, PT ;  /* 0x0000000dbb007c0c */ /* 0x000fc4000bf06270 */
        /* <DEDUP_REMOVED lines=27> */
[----:B------:R-:W-:-:S03]  /*c9b0*/  LOP3.LUT R21, R10, R7, RZ, 0xfc, !PT ;  /* 0x000000070a157212 */ /* 0x000fc600078efcff */
[----:B------:R0:W3:Y:S01]  /*c9c0*/  SHFL.IDX PT, R7, R3, RZ, 0x181f ;  /* 0x00181fff03077589 */ /* 0x0000e200000e0000 */
[----:B------:R-:W-:Y:S01]  /*c9d0*/  LOP3.LUT R24, R21, R0, RZ, 0xfc, !PT ;  /* 0x0000000015187212 */ /* 0x000fe200078efcff */
[----:B------:R-:W-:Y:S06]  /*c9e0*/  @P0 BRA `(.L_x_4659) ;  /* 0x00000000007c0947 */ /* 0x000fec0003800000 */
[----:B------:R-:W-:Y:S02]  /*c9f0*/  ISETP.GE.AND P2, PT, R190, UR13, PT ;  /* 0x0000000dbe007c0c */ /* 0x000fe4000bf46270 */
[----:B------:R-:W-:Y:S02]  /*ca00*/  ISETP.GE.AND P1, PT, R17, UR13, PT ;  /* 0x0000000d11007c0c */ /* 0x000fe4000bf26270 */
[----:B------:R-:W-:Y:S02]  /*ca10*/  ISETP.GE.AND P5, PT, R189, UR13, PT ;  /* 0x0000000dbd007c0c */ /* 0x000fe4000bfa6270 */
[----:B------:R-:W-:-:S07]  /*ca20*/  ISETP.GE.AND P3, PT, R188, UR13, PT ;  /* 0x0000000dbc007c0c */ /* 0x000fce000bf66270 */
[CC--:B-1----:R-:W-:Y:S02]  /*ca30*/  @!P2 LEA R8, P0, R190.reuse, R6.reuse, 0x1 ;  /* 0x00000006be08a211 */ /* 0x0c2fe400078008ff */
[----:B---3--:R-:W-:Y:S02]  /*ca40*/  @!P1 IMAD.WIDE R4, R17, 0x2, R6 ;  /* 0x0000000211049825 */ /* 0x008fe400078e0206 */
        /* <DEDUP_REMOVED lines=25> */
.L_x_4659:
[----:B------:R-:W-:Y:S05]  /*cbe0*/  BSYNC B1 ;  /* 0x0000000000017941 */ /* 0x000fea0003800000 */
.L_x_4658:
[----:B------:R-:W-:Y:S01]  /*cbf0*/  VIADD R0, R26, 0x20 ;  /* 0x000000201a007836 */ /* 0x000fe20000000000 */
[----:B---34-:R3:W4:Y:S04]  /*cc00*/  SHFL.IDX PT, R7, R3, 0x1, 0x181f ;  /* 0x00381f0003077f89 */ /* 0x01872800000e0000 */
[----:B------:R-:W-:Y:S01]  /*cc10*/  ISETP.GE.AND P0, PT, R0, R25, PT ;  /* 0x000000190000720c */ /* 0x000fe20003f06270 */
[----:B-1----:R3:W1:-:S12]  /*cc20*/  SHFL.IDX PT, R6, R20, 0x1, 0x181f ;  /* 0x00381f0014067f89 */ /* 0x00265800000e0000 */
[----:B---3--:R-:W-:Y:S05]  /*cc30*/  @P0 BRA `(.L_x_4654) ;  /* 0x00000000007c0947 */ /* 0x008fea0003800000 */
[----:B------:R-:W-:Y:S02]  /*cc40*/  ISETP.GE.AND P2, PT, R190, UR13, PT ;  /* 0x0000000dbe007c0c */ /* 0x000fe4000bf46270 */
[----:B------:R-:W-:Y:S02]  /*cc50*/  ISETP.GE.AND P3, PT, R17, UR13, PT ;  /* 0x0000000d11007c0c */ /* 0x000fe4000bf66270 */
[----:B------:R-:W-:Y:S02]  /*cc60*/  ISETP.GE.AND P5, PT, R189, UR13, PT ;  /* 0x0000000dbd007c0c */ /* 0x000fe4000bfa6270 */
[----:B------:R-:W-:Y:S02]  /*cc70*/  ISETP.GE.AND P4, PT, R188, UR13, PT ;  /* 0x0000000dbc007c0c */ /* 0x000fe4000bf86270 */
[----:B------:R-:W-:-:S05]  /*cc80*/  LOP3.LUT P1, RZ, R21, 0x40, RZ, 0xc0, !PT ;  /* 0x0000004015ff7812 */ /* 0x000fca000782c0ff */
[CC--:B-1----:R-:W-:Y:S02]  /*cc90*/  @!P2 LEA R8, P0, R190.reuse, R6.reuse, 0x1 ;  /* 0x00000006be08a211 */ /* 0x0c2fe400078008ff */
[----:B----4-:R-:W-:Y:S02]  /*cca0*/  @!P3 IMAD.WIDE R4, R17, 0x2, R6 ;  /* 0x000000021104b825 */ /* 0x010fe400078e0206 */
        /* <DEDUP_REMOVED lines=24> */
.L_x_4654:
[----:B------:R-:W-:Y:S05]  /*ce30*/  BSYNC B0 ;  /* 0x0000000000007941 */ /* 0x000fea0003800000 */
.L_x_4648:
[----:B------:R-:W-:Y:S02]  /*ce40*/  ULDC UR4, c[0x0][0xc3c] ;  /* 0x00030f0000047ab9 */ /* 0x000fe40000000800 */
[----:B------:R-:W-:-:S06]  /*ce50*/  UISETP.GE.AND UP0, UPT, UR7, UR4, UPT ;  /* 0x000000040700728c */ /* 0x000fcc000bf06270 */
[----:B------:R-:W-:-:S13]  /*ce60*/  PLOP3.LUT P0, PT, PT, PT, UP0, 0x80, 0x0 ;  /* 0x000000000000781c */ /* 0x000fda0003f0f008 */
[----:B------:R-:W-:Y:S05]  /*ce70*/  @!P0 BRA `(.L_x_4660) ;  /* 0xffffff4000748947 */ /* 0x000fea000383ffff */
[----:B------:R-:W-:Y:S05]  /*ce80*/  EXIT ;  /* 0x000000000000794d */ /* 0x000fea0003800000 */
.L_x_4603:
[----:B------:R-:W-:-:S08]  /*ce90*/  NOP ;  /* 0x0000000000007918 */ /* 0x000fd00000000000 */
[----:B------:R-:W0:-:S00]  /*cea0*/  USETMAXREG.DEALLOC.CTAPOOL 0x18 ;  /* 0x00000018000079c8 */ /* 0x000e0000080e0500 */
[----:B0-----:R-:W-:Y:S01]  /*ceb0*/  LOP3.LUT R0, R0, 0x3, RZ, 0xc0, !PT ;  /* 0x0000000300007812 */ /* 0x001fe200078ec0ff */
[----:B------:R-:W-:-:S05]  /*cec0*/  IMAD.MOV.U32 R4, RZ, RZ, RZ ;  /* 0x000000ffff047224 */ /* 0x000fca00078e00ff */
[----:B------:R-:W0:Y:S02]  /*ced0*/  SHFL.IDX PT, R0, R0, RZ, 0x1f ;  /* 0x00001fff00007589 */ /* 0x000e2400000e0000 */
[----:B0-----:R-:W-:-:S04]  /*cee0*/  ISETP.NE.AND P0, PT, R0, RZ, PT ;  /* 0x000000ff0000720c */ /* 0x001fc80003f05270 */
        /* <DEDUP_REMOVED lines=10> */
.L_x_4661:
        /* <DEDUP_REMOVED lines=42> */
.L_x_4667:
        /* <DEDUP_REMOVED lines=12> */
.L_x_4666:
[----:B------:R-:W-:Y:S05]  /*d2f0*/  BSYNC B0 ;  /* 0x0000000000007941 */ /* 0x000fea0003800000 */
.L_x_4665:
        /* <DEDUP_REMOVED lines=21> */
.L_x_4663:
        /* <DEDUP_REMOVED lines=20> */
.L_x_4668:
        /* <DEDUP_REMOVED lines=56> */
.L_x_4664:
[----:B------:R-:W-:Y:S02]  /*d910*/  IMAD.MOV.U32 R17, RZ, RZ, RZ ;  /* 0x000000ffff117224 */ /* 0x000fe400078e00ff */
[----:B------:R-:W-:Y:S02]  /*d920*/  IMAD.U32 R16, RZ, RZ, UR6 ;  /* 0x00000006ff107e24 */ /* 0x000fe4000f8e00ff */
[----:B------:R-:W-:-:S07]  /*d930*/  IMAD.MOV.U32 R18, RZ, RZ, RZ ;  /* 0x000000ffff127224 */ /* 0x000fce00078e00ff */
.L_x_4669:
[----:B------:R-:W-:-:S13]  /*d940*/  ISETP.NE.AND P0, PT, R0, RZ, PT ;  /* 0x000000ff0000720c */ /* 0x000fda0003f05270 */
[----:B------:R-:W1:Y:S01]  /*d950*/  @!P0 S2R R3, SR_CgaCtaId ;  /* 0x0000000000038919 */ /* 0x000e620000008800 */
[----:B------:R-:W-:-:S04]  /*d960*/  @!P0 MOV R0, 0x400 ;  /* 0x0000040000008802 */ /* 0x000fc80000000f00 */
[----:B-1----:R-:W-:-:S05]  /*d970*/  @!P0 LEA R0, R3, R0, 0x18 ;  /* 0x0000000003008211 */ /* 0x002fca00078ec0ff */
[----:B------:R2:W-:Y:S01]  /*d980*/  @!P0 STS.128 [R0+0x28cd0], R16 ;  /* 0x028cd01000008388 */ /* 0x0005e20000000c00 */
[----:B------:R-:W-:Y:S06]  /*d990*/  BAR.ARV 0x5, 0x180 ;  /* 0x0146000000007b1d */ /* 0x000fec0000002000 */
.L_x_4662:
[----:B0-2---:R-:W-:Y:S01]  /*d9a0*/  IMAD.MOV.U32 R0, RZ, RZ, 0x1 ;  /* 0x00000001ff007424 */ /* 0x005fe200078e00ff */
        /* <DEDUP_REMOVED lines=30> */
.L_x_4788:
        /* <DEDUP_REMOVED lines=56> */
.L_x_4671:
[----:B------:R-:W-:Y:S01]  /*df10*/  IMAD.MOV.U32 R2, RZ, RZ, R12 ;  /* 0x000000ffff027224 */ /* 0x000fe200078e000c */
[----:B------:R-:W-:Y:S01]  /*df20*/  ULDC.64 UR4, c[0x0][0xa20] ;  /* 0x0002880000047ab9 */ /* 0x000fe20000000a00 */
[----:B-----5:R-:W-:Y:S01]  /*df30*/  IMAD.IADD R3, R8, 0x1, R0 ;  /* 0x0000000108037824 */ /* 0x020fe200078e0200 */
[----:B------:R-:W-:Y:S02]  /*df40*/  ISETP.NE.U32.AND P1, PT, RZ, UR4, PT ;  /* 0x00000004ff007c0c */ /* 0x000fe4000bf25070 */
[----:B------:R2:W-:Y:S02]  /*df50*/  STL [R1+0xc], R2 ;  /* 0x00000c0201007387 */ /* 0x0005e40000100800 */
[----:B------:R-:W-:Y:S02]  /*df60*/  ISETP.NE.AND.EX P1, PT, RZ, UR5, PT, P1 ;  /* 0x00000005ff007c0c */ /* 0x000fe4000bf25310 */
[----:B------:R2:W-:Y:S11]  /*df70*/  STL [R1+0x1c], R3 ;  /* 0x00001c0301007387 */ /* 0x0005f60000100800 */
[----:B--2---:R-:W-:Y:S05]  /*df80*/  @!P1 BRA `(.L_x_4672) ;  /* 0x0000000000109947 */ /* 0x004fea0003800000 */
[----:B------:R-:W-:-:S04]  /*df90*/  IADD3 R6, P0, R11, UR4, RZ ;  /* 0x000000040b067c10 */ /* 0x000fc8000ff1e0ff */
[----:B------:R-:W-:-:S05]  /*dfa0*/  IADD3.X R7, R10, UR5, RZ, P0, !PT ;  /* 0x000000050a077c10 */ /* 0x000fca00087fe4ff */
[----:B------:R2:W5:Y:S01]  /*dfb0*/  LDG.E R6, desc[UR40][R6.64] ;  /* 0x0000002806067981 */ /* 0x000562000c1e1900 */
[----:B------:R-:W-:Y:S05]  /*dfc0*/  BRA `(.L_x_4673) ;  /* 0x0000000000107947 */ /* 0x000fea0003800000 */
.L_x_4672:
[----:B------:R-:W-:Y:S05]  /*dfd0*/  @!P0 BRA `(.L_x_4673) ;  /* 0x00000000000c8947 */ /* 0x000fea0003800000 */
[----:B------:R-:W2:Y:S04]  /*dfe0*/  LDG.E R6, desc[UR40][R4.64] ;  /* 0x0000002804067981 */ /* 0x000ea8000c1e1900 */
[----:B------:R-:W2:Y:S02]  /*dff0*/  LDG.E R4, desc[UR40][R4.64+0x4] ;  /* 0x0000042804047981 */ /* 0x000ea4000c1e1900 */
[----:B--2---:R-:W-:-:S07]  /*e000*/  IMAD.IADD R6, R4, 0x1, -R6 ;  /* 0x0000000104067824 */ /* 0x004fce00078e0a06 */
.L_x_4673:
[----:B-----5:R-:W-:Y:S01]  /*e010*/  IMAD.IADD R6, R6, 0x1, -R0 ;  /* 0x0000000106067824 */ /* 0x020fe200078e0a00 */
[----:B------:R-:W-:Y:S01]  /*e020*/  BSSY B7, `(.L_x_4674) ;  /* 0x00004fd000077945 */ /* 0x000fe20003800000 */
[----:B------:R-:W3:Y:S02]  /*e030*/  LDC R0, c[0x0][0x448] ;  /* 0x00011200ff007b82 */ /* 0x000ee40000000800 */
[----:B---3--:R-:W-:Y:S01]  /*e040*/  ISETP.NE.AND P0, PT, R0, 0x1, PT ;  /* 0x000000010000780c */ /* 0x008fe20003f05270 */
[----:B------:R-:W-:-:S04]  /*e050*/  IMAD.SHL.U32 R0, R17, 0x40, RZ ;  /* 0x0000004011007824 */ /* 0x000fc800078e00ff */
[----:B------:R-:W-:-:S08]  /*e060*/  VIADD R0, R0, 0x3f ;  /* 0x0000003f00007836 */ /* 0x000fd00000000000 */
[----:B------:R-:W3:Y:S08]  /*e070*/  @P0 LDC R2, c[0x0][0x44c] ;  /* 0x00011300ff020b82 */ /* 0x000ef00000000800 */
[----:B------:R-:W4:Y:S01]  /*e080*/  @P0 LDC R3, c[0x0][0x450] ;  /* 0x00011400ff030b82 */ /* 0x000f220000000800 */
[----:B---3--:R-:W-:-:S05]  /*e090*/  @P0 IMAD.HI.U32 R2, R0, R2, RZ ;  /* 0x0000000200020227 */ /* 0x008fca00078e00ff */
[----:B----4-:R-:W-:Y:S02]  /*e0a0*/  @P0 SHF.R.U32.HI R0, RZ, R3, R2 ;  /* 0x00000003ff000219 */ /* 0x010fe40000011602 */
[C---:B------:R-:W-:Y:S01]  /*e0b0*/  IADD3 R2, R6.reuse, 0x40, -R9 ;  /* 0x0000004006027810 */ /* 0x040fe20007ffe809 */
[----:B------:R-:W-:-:S04]  /*e0c0*/  VIADD R6, R6, 0x3f ;  /* 0x0000003f06067836 */ /* 0x000fc80000000000 */
[----:B------:R-:W-:Y:S01]  /*e0d0*/  IMAD.IADD R0, R2, 0x1, R0 ;  /* 0x0000000102007824 */ /* 0x000fe200078e0200 */
[----:B------:R-:W-:-:S04]  /*e0e0*/  SHF.R.S32.HI R2, RZ, 0x1f, R6 ;  /* 0x0000001fff027819 */ /* 0x000fc80000011406 */
[----:B------:R-:W-:Y:S02]  /*e0f0*/  SHF.R.S32.HI R3, RZ, 0x1f, R0 ;  /* 0x0000001fff037819 */ /* 0x000fe40000011400 */
[----:B------:R-:W-:Y:S02]  /*e100*/  LEA.HI R2, R2, R6, RZ, 0x6 ;  /* 0x0000000602027211 */ /* 0x000fe400078f30ff */
[----:B------:R-:W-:Y:S02]  /*e110*/  LEA.HI R3, R3, R0, RZ, 0x6 ;  /* 0x0000000003037211 */ /* 0x000fe400078f30ff */
[----:B------:R-:W-:Y:S02]  /*e120*/  SHF.R.S32.HI R2, RZ, 0x6, R2 ;  /* 0x00000006ff027819 */ /* 0x000fe40000011402 */
[----:B------:R-:W-:-:S04]  /*e130*/  SHF.R.S32.HI R3, RZ, 0x6, R3 ;  /* 0x00000006ff037819 */ /* 0x000fc80000011403 */
[----:B------:R-:W-:-:S04]  /*e140*/  VIMNMX R4, R2, R3, PT ;  /* 0x0000000302047248 */ /* 0x000fc80003fe0100 */
[----:B------:R-:W-:Y:S01]  /*e150*/  ISETP.GT.AND P0, PT, R4, RZ, PT ;  /* 0x000000ff0400720c */ /* 0x000fe20003f04270 */
        /* <DEDUP_REMOVED lines=19> */
.L_x_4675:
        /* <DEDUP_REMOVED lines=21> */
.L_x_4678:
[----:B------:R-:W-:Y:S05]  /*e3e0*/  BSYNC B6 ;  /* 0x0000000000067941 */ /* 0x000fea0003800000 */
.L_x_4677:
        /* <DEDUP_REMOVED lines=21> */
.L_x_4681:
        /* <DEDUP_REMOVED lines=16> */
.L_x_4680:
[----:B------:R-:W-:Y:S05]  /*e640*/  BSYNC B6 ;  /* 0x0000000000067941 */ /* 0x000fea0003800000 */
.L_x_4679:
[----:B------:R-:W3:Y:S01]  /*e650*/  LDL.LU R2, [R1] ;  /* 0x0000000001027983 */ /* 0x000ee20000300800 */
[----:B------:R-:W-:-:S03]  /*e660*/  ULDC.64 UR4, c[0x0][0x9f8] ;  /* 0x00027e0000047ab9 */ /* 0x000fc60000000a00 */
[----:B------:R-:W4:Y:S04]  /*e670*/  LDL.LU R4, [R1+0x14] ;  /* 0x0000140001047983 */ /* 0x000f280000300800 */
[----:B--2---:R-:W2:Y:S01]  /*e680*/  LDL R7, [R1+0xc] ;  /* 0x00000c0001077983 */ /* 0x004ea20000100800 */
[----:B------:R-:W-:-:S03]  /*e690*/  ISETP.NE.U32.AND P0, PT, RZ, UR4, PT ;  /* 0x00000004ff007c0c */ /* 0x000fc6000bf05070 */
[----:B------:R-:W5:Y:S01]  /*e6a0*/  LDL R0, [R1+0x28] ;  /* 0x0000280001007983 */ /* 0x000f620000100800 */
[----:B------:R-:W-:-:S13]  /*e6b0*/  ISETP.NE.AND.EX P0, PT, RZ, UR5, PT, P0 ;  /* 0x00000005ff007c0c */ /* 0x000fda000bf05300 */
[----:B---3--:R-:W-:-:S04]  /*e6c0*/  @P0 IADD3 R2, P1, R2, UR4, RZ ;  /* 0x0000000402020c10 */ /* 0x008fc8000ff3e0ff */
[----:B----4-:R-:W-:Y:S01]  /*e6d0*/  @P0 IADD3.X R3, R4, UR5, RZ, P1, !PT ;  /* 0x0000000504030c10 */ /* 0x010fe20008ffe4ff */
[----:B------:R-:W-:-:S04]  /*e6e0*/  ULDC.64 UR4, c[0x0][0xa08] ;  /* 0x0002820000047ab9 */ /* 0x000fc80000000a00 */
[----:B--2---:R2:W3:Y:S02]  /*e6f0*/  @P0 LDG.E R7, desc[UR40][R2.64] ;  /* 0x0000002802070981 */ /* 0x0044e4000c1e1900 */
[----:B--2---:R-:W2:Y:S01]  /*e700*/  LDC.64 R2, c[0x0][0x418] ;  /* 0x00010600ff027b82 */ /* 0x004ea20000000a00 */
[----:B-----5:R-:W-:Y:S01]  /*e710*/  VIADD R4, R0, 0xffffffff ;  /* 0xffffffff00047836 */ /* 0x020fe20000000000 */
[----:B---3--:R-:W-:Y:S01]  /*e720*/  SHF.R.S32.HI R8, RZ, 0x1f, R7 ;  /* 0x0000001fff087819 */ /* 0x008fe20000011407 */
[----:B------:R3:W-:Y:S04]  /*e730*/  @P0 STL [R1+0xc], R7 ;  /* 0x00000c0701000387 */ /* 0x0007e80000100800 */
[----:B------:R3:W-:Y:S01]  /*e740*/  STL [R1+0x14], R8 ;  /* 0x0000140801007387 */ /* 0x0007e20000100800 */
[----:B--2---:R-:W-:Y:S01]  /*e750*/  LOP3.LUT P0, RZ, R2, UR4, RZ, 0xfc, !PT ;  /* 0x0000000402ff7c12 */ /* 0x004fe2000f80fcff */
[----:B------:R-:W-:-:S03]  /*e760*/  UMOV UR4, 0xffffffff ;  /* 0xffffffff00047882 */ /* 0x000fc60000000000 */
[----:B------:R-:W-:-:S04]  /*e770*/  LOP3.LUT P0, RZ, R3, UR5, RZ, 0xfc, P0 ;  /* 0x0000000503ff7c12 */ /* 0x000fc8000800fcff */
[----:B------:R-:W-:Y:S01]  /*e780*/  SEL R0, R7, RZ, !P0 ;  /* 0x000000ff07007207 */ /* 0x000fe20004000000 */
[----:B---3--:R-:W-:Y:S08]  /*e790*/  BRA.DIV UR4, `(.L_x_4682) ;  /* 0x0000005a04ec7947 */ /* 0x008ff0000b800000 */
[----:B------:R-:W2:Y:S02]  /*e7a0*/  S2R R5, SR_TID.X ;  /* 0x0000000000057919 */ /* 0x000ea40000002100 */
[----:B--2---:R-:W-:-:S04]  /*e7b0*/  SHF.R.U32.HI R5, RZ, 0x5, R5 ;  /* 0x00000005ff057819 */ /* 0x004fc80000011605 */
[----:B------:R-:W-:-:S05]  /*e7c0*/  LOP3.LUT R5, R5, 0x3, RZ, 0xc0, !PT ;  /* 0x0000000305057812 */ /* 0x000fca00078ec0ff */
[----:B------:R2:W3:Y:S02]  /*e7d0*/  SHFL.IDX PT, R14, R5, RZ, 0x1f ;  /* 0x00001fff050e7589 */ /* 0x0004e400000e0000 */
.L_x_4805:
[----:B------:R-:W-:Y:S01]  /*e7e0*/  PLOP3.LUT P1, PT, PT, PT, PT, 0x8, 0x0 ;  /* 0x000000000000781c */ /* 0x000fe20003f2e170 */
[----:B------:R4:W-:Y:S01]  /*e7f0*/  STL [R1], R0 ;  /* 0x0000000001007387 */ /* 0x0009e20000100800 */
[----:B---3--:R-:W-:-:S03]  /*e800*/  ISETP.NE.AND P0, PT, R14, RZ, PT ;  /* 0x000000ff0e00720c */ /* 0x008fc60003f05270 */
[----:B------:R3:W-:Y:S01]  /*e810*/  STL [R1+0x24], R4 ;  /* 0x0000240401007387 */ /* 0x0007e20000100800 */
[----:B----4-:R-:W-:-:S05]  /*e820*/  P2R R0, PR, RZ, 0x2 ;  /* 0x00000002ff007803 */ /* 0x010fca0000000000 */
[----:B------:R3:W-:Y:S04]  /*e830*/  STL [R1+0x18], R0 ;  /* 0x0000180001007387 */ /* 0x0007e80000100800 */
[----:B------:R-:W-:Y:S05]  /*e840*/  @P0 BRA `(.L_x_4683) ;  /* 0x00000004001c0947 */ /* 0x000fea0003800000 */
[----:B------:R-:W-:-:S03]  /*e850*/  UMOV UR4, 0xffffffff ;  /* 0xffffffff00047882 */ /* 0x000fc60000000000 */
[----:B------:R-:W-:Y:S05]  /*e860*/  BRA.DIV UR4, `(.L_x_4684) ;  /* 0x0000005a04ec7947 */ /* 0x000fea000b800000 */
[----:B------:R-:W-:-:S13]  /*e870*/  ELECT P6, URZ, PT ;  /* 0x00000000003f782f */ /* 0x000fda00038c0000 */
.L_x_4808:
[----:B------:R-:W-:Y:S05]  /*e880*/  @!P6 BRA `(.L_x_4683) ;  /* 0x00000004000ce947 */ /* 0x000fea0003800000 */
[----:B------:R-:W-:-:S04]  /*e890*/  ISETP.NE.U32.AND P0, PT, R2, RZ, PT ;  /* 0x000000ff0200720c */ /* 0x000fc80003f05070 */
[----:B------:R-:W-:-:S13]  /*e8a0*/  ISETP.NE.AND.EX P0, PT, R3, RZ, PT, P0 ;  /* 0x000000ff0300720c */ /* 0x000fda0003f05300 */
[----:B------:R-:W-:Y:S05]  /*e8b0*/  @!P0 BRA `(.L_x_4685) ;  /* 0x0000000000548947 */ /* 0x000fea0003800000 */
[----:B------:R-:W4:Y:S01]  /*e8c0*/  LDC R6, c[0x0][0x43c] ;  /* 0x00010f00ff067b82 */ /* 0x000f220000000800 */
[----:B01----:R-:W-:Y:S01]  /*e8d0*/  IMAD.MOV.U32 R9, RZ, RZ, R4 ;  /* 0x000000ffff097224 */ /* 0x003fe200078e0004 */
[----:B------:R-:W-:-:S03]  /*e8e0*/  ULDC.64 UR4, c[0x0][0x428] ;  /* 0x00010a0000047ab9 */ /* 0x000fc60000000a00 */
[----:B---3--:R-:W-:Y:S01]  /*e8f0*/  IMAD.MOV.U32 R0, RZ, RZ, R9 ;  /* 0x000000ffff007224 */ /* 0x008fe200078e0009 */
[----:B----4-:R-:W-:-:S13]  /*e900*/  ISETP.NE.AND P0, PT, R6, 0x1, PT ;  /* 0x000000010600780c */ /* 0x010fda0003f05270 */
[----:B--2---:R-:W0:Y:S02]  /*e910*/  @P0 LDC.64 R4, c[0x0][0x440] ;  /* 0x00011000ff040b82 */ /* 0x004e240000000a00 */
        /* <DEDUP_REMOVED lines=13> */
[----:B------:R-:W2:Y:S04]  /*e9f0*/  LDG.E R0, desc[UR40][R2.64] ;  /* 0x0000002802007981 */ /* 0x000ea8000c1e1900 */
[----:B--2---:R4:W-:Y:S02]  /*ea00*/  STL [R1], R0 ;  /* 0x0000000001007387 */ /* 0x0049e40000100800 */
.L_x_4685:
[----:B------:R-:W5:Y:S04]  /*ea10*/  LDL R7, [R1+0x4] ;  /* 0x0000040001077983 */ /* 0x000f680000100800 */
[----:B---34-:R-:W5:Y:S04]  /*ea20*/  LDL R0, [R1+0x8] ;  /* 0x0000080001007983 */ /* 0x018f680000100800 */
[----:B------:R-:W3:Y:S01]  /*ea30*/  LDL R2, [R1+0x10] ;  /* 0x0000100001027983 */ /* 0x000ee20000100800 */
[----:B-----5:R-:W-:Y:S01]  /*ea40*/  IMAD R0, R0, 0x8, R7 ;  /* 0x0000000800007824 */ /* 0x020fe200078e0207 */
[----:B---3--:R-:W-:-:S04]  /*ea50*/  SHF.L.U32 R2, R2, 0x1f, RZ ;  /* 0x0000001f02027819 */ /* 0x008fc800000006ff */
[----:B------:R-:W3:Y:S02]  /*ea60*/  SYNCS.PHASECHK.TRANS64.TRYWAIT P0, [R0+URZ+0x28c40], R2 ;  /* 0x028c4002000075a7 */ /* 0x000ee4000800017f */
[----:B---3--:R-:W-:Y:S05]  /*ea70*/  @!P0 BRA `(.L_x_4686) ;  /* 0x0000005800888947 */ /* 0x008fea0003800000 */
.L_x_4809:
[----:B------:R-:W4:Y:S02]  /*ea80*/  S2R R3, SR_TID.X ;  /* 0x0000000000037919 */ /* 0x000f240000002100 */
[----:B----4-:R-:W-:-:S04]  /*ea90*/  LOP3.LUT R3, R3, 0x7f, RZ, 0xc0, !PT ;  /* 0x0000007f03037812 */ /* 0x010fc800078ec0ff */
[----:B------:R-:W-:-:S13]  /*eaa0*/  ISETP.NE.AND P0, PT, R3, RZ, PT ;  /* 0x000000ff0300720c */ /* 0x000fda0003f05270 */
[----:B------:R-:W-:Y:S05]  /*eab0*/  @P0 BRA `(.L_x_4687) ;  /* 0x00000000001c0947 */ /* 0x000fea0003800000 */
[----:B------:R-:W4:Y:S01]  /*eac0*/  S2R R3, SR_TID.X ;  /* 0x0000000000037919 */ /* 0x000f220000002100 */
[----:B---3--:R-:W-:-:S04]  /*ead0*/  IMAD.MOV.U32 R2, RZ, RZ, 0x2000 ;  /* 0x00002000ff027424 */ /* 0x008fc800078e00ff */
[----:B------:R3:W-:Y:S01]  /*eae0*/  SYNCS.ARRIVE.TRANS64 RZ, [R0+URZ+0x28c30], R2 ;  /* 0x028c300200ff79a7 */ /* 0x0007e2000800003f */
[----:B----4-:R-:W-:-:S04]  /*eaf0*/  LOP3.LUT R3, R3, 0x1f, RZ, 0xc0, !PT ;  /* 0x0000001f03037812 */ /* 0x010fc800078ec0ff */
[----:B------:R-:W-:-:S13]  /*eb00*/  ISETP.NE.AND P0, PT, R3, RZ, PT ;  /* 0x000000ff0300720c */ /* 0x000fda0003f05270 */
[----:B---3--:R-:W-:Y:S05]  /*eb10*/  @!P0 BRA `(.L_x_4687) ;  /* 0x0000000000048947 */ /* 0x008fea0003800000 */
[----:B------:R-:W-:Y:S01]  /*eb20*/  BPT.TRAP 0x1 ;  /* 0x000000040000795c */ /* 0x000fe20000300000 */
.L_x_4687:
[----:B--2---:R-:W2:Y:S04]  /*eb30*/  LDL R5, [R1+0x4] ;  /* 0x0000040001057983 */ /* 0x004ea80000100800 */
[----:B------:R-:W2:Y:S04]  /*eb40*/  LDL R4, [R1+0x8] ;  /* 0x0000080001047983 */ /* 0x000ea80000100800 */
[----:B------:R-:W4:Y:S04]  /*eb50*/  LDL R6, [R1+0x24] ;  /* 0x0000240001067983 */ /* 0x000f280000100800 */
[----:B------:R-:W5:Y:S04]  /*eb60*/  LDL R3, [R1+0x1c] ;  /* 0x00001c0001037983 */ /* 0x000f680000100800 */
[----:B---3--:R-:W3:Y:S01]  /*eb70*/  LDL R2, [R1] ;  /* 0x0000000001027983 */ /* 0x008ee20000100800 */
        /* <DEDUP_REMOVED lines=8> */
[----:B--2---:R-:W-:Y:S01]  /*ec00*/  IMAD R0, R4, 0x2000, R5 ;  /* 0x0000200004007824 */ /* 0x004fe200078e0205 */
[----:B----4-:R-:W-:-:S04]  /*ec10*/  R2UR UR11, R6 ;  /* 0x00000000060b72ca */ /* 0x010fc800000e0000 */
[----:B------:R-:W-:Y:S02]  /*ec20*/  R2UR UR8, R0 ;  /* 0x00000000000872ca */ /* 0x000fe400000e0000 */
[----:B-----5:R-:W-:Y:S02]  /*ec30*/  R2UR UR4, R3 ;  /* 0x00000000030472ca */ /* 0x020fe400000e0000 */
[----:B---3--:R-:W-:Y:S02]  /*ec40*/  R2UR UR13, R2 ;  /* 0x00000000020d72ca */ /* 0x008fe400000e0000 */
[----:B------:R-:W-:-:S07]  /*ec50*/  P2R R0, PR, RZ, 0x1 ;  /* 0x00000001ff007803 */ /* 0x000fce0000000000 */
[----:B------:R-:W-:Y:S02]  /*ec60*/  UIADD3 UR8, UR8, 0x22400, URZ ;  /* 0x0002240008087890 */ /* 0x000fe4000fffe03f */
[----:B------:R-:W-:Y:S01]  /*ec70*/  ULEA UR11, UR11, UR4, 0x6 ;  /* 0x000000040b0b7291 */ /* 0x000fe2000f8e303f */
[----:B------:R4:W-:Y:S02]  /*ec80*/  STL [R1+0x18], R0 ;  /* 0x0000180001007387 */ /* 0x0009e40000100800 */
[----:B------:R-:W-:-:S06]  /*ec90*/  UMOV UR4, 0x0 ;  /* 0x0000000000047882 */ /* 0x000fcc0000000000 */
[----:B------:R4:W-:Y:S01]  /*eca0*/  UTMALDG.4D [UR8], [UR6], desc[UR4] ;  /* 0x00000408060075b4 */ /* 0x0009e20008019000 */
[----:B------:R-:W-:Y:S02]  /*ecb0*/  NOP ;  /* 0x0000000000007918 */ /* 0x000fe40000000000 */
.L_x_4683:
[----:B------:R-:W5:Y:S04]  /*ecc0*/  LDL R2, [R1+0x4] ;  /* 0x0000040001027983 */ /* 0x000f680000100800 */
[----:B------:R-:W5:Y:S04]  /*ecd0*/  LDL.LU R3, [R1+0x2c] ;  /* 0x00002c0001037983 */ /* 0x000f680000300800 */
[----:B--2---:R-:W2:Y:S04]  /*ece0*/  LDL.LU R5, [R1+0x20] ;  /* 0x0000200001057983 */ /* 0x004ea80000300800 */
[----:B---3--:R-:W3:Y:S01]  /*ecf0*/  LDL.LU R4, [R1+0x34] ;  /* 0x0000340001047983 */ /* 0x008ee20000300800 */
[----:B------:R-:W-:Y:S05]  /*ed00*/  WARPSYNC.ALL ;  /* 0x0000000000007948 */ /* 0x000fea0003800000 */
[----:B----4-:R-:W-:Y:S01]  /*ed10*/  ULDC.64 UR4, c[0x0][0x298] ;  /* 0x0000a60000047ab9 */ /* 0x010fe20000000a00 */
[----:B------:R-:W-:Y:S01]  /*ed20*/  ULDC.64 UR6, c[0x0][0xa00] ;  /* 0x0002800000067ab9 */ /* 0x000fe20000000a00 */
[----:B------:R-:W-:Y:S01]  /*ed30*/  BSSY B6, `(.L_x_4688) ;  /* 0x0000024000067945 */ /* 0x000fe20003800000 */
[----:B------:R-:W-:Y:S01]  /*ed40*/  BAR.SYNC.DEFER_BLOCKING 0x8, 0x100 ;  /* 0x0204000000007b1d */ /* 0x000fe20000010000 */
[----:B------:R-:W-:-:S04]  /*ed50*/  ISETP.NE.U32.AND P0, PT, RZ, UR6, PT ;  /* 0x00000006ff007c0c */ /* 0x000fc8000bf05070 */
[----:B------:R-:W-:Y:S01]  /*ed60*/  ISETP.NE.AND.EX P0, PT, RZ, UR7, PT, P0 ;  /* 0x00000007ff007c0c */ /* 0x000fe2000bf05300 */
[----:B-----5:R-:W-:Y:S01]  /*ed70*/  VIADD R2, R2, 0x20400 ;  /* 0x0002040002027836 */ /* 0x020fe20000000000 */
[----:B------:R-:W-:-:S04]  /*ed80*/  SHF.R.S32.HI R0, RZ, 0x1f, R3 ;  /* 0x0000001fff007819 */ /* 0x000fc80000011403 */
[----:B------:R-:W-:Y:S02]  /*ed90*/  LOP3.LUT P1, RZ, R2, 0x3ff, RZ, 0xc0, !PT ;  /* 0x000003ff02ff7812 */ /* 0x000fe4000782c0ff */
[----:B--2---:R-:W-:Y:S01]  /*eda0*/  SEL R5, R5, RZ, !P0 ;  /* 0x000000ff05057207 */ /* 0x004fe20004000000 */
[----:B------:R-:W-:Y:S01]  /*edb0*/  IMAD R0, R0, UR4, RZ ;  /* 0x0000000400007c24 */ /* 0x000fe2000f8e02ff */
[----:B---3--:R-:W-:-:S03]  /*edc0*/  SEL R4, R4, RZ, !P0 ;  /* 0x000000ff04047207 */ /* 0x008fc60004000000 */
[C---:B------:R-:W-:Y:S02]  /*edd0*/  IMAD R0, R3.reuse, UR5, R0 ;  /* 0x0000000503007c24 */ /* 0x040fe4000f8e0200 */
[----:B------:R-:W-:-:S05]  /*ede0*/  IMAD.WIDE.U32 R2, R3, UR4, RZ ;  /* 0x0000000403027c25 */ /* 0x000fca000f8e00ff */
[----:B------:R2:W-:Y:S04]  /*edf0*/  STL.64 [R1+0x40], R2 ;  /* 0x0000400201007387 */ /* 0x0005e80000100a00 */
[----:B------:R3:W-:Y:S04]  /*ee00*/  STL [R1+0x20], R5 ;  /* 0x0000200501007387 */ /* 0x0007e80000100800 */
[----:B------:R3:W-:Y:S01]  /*ee10*/  STL [R1+0x4c], R4 ;  /* 0x00004c0401007387 */ /* 0x0007e20000100800 */
[----:B--2---:R-:W-:Y:S01]  /*ee20*/  IMAD.IADD R2, R3, 0x1, R0 ;  /* 0x0000000103027824 */ /* 0x004fe200078e0200 */
[----:B------:R-:W-:-:S05]  /*ee30*/  SHF.R.S32.HI R0, RZ, 0x1f, R18 ;  /* 0x0000001fff007819 */ /* 0x000fca0000011412 */
[----:B------:R3:W-:Y:S04]  /*ee40*/  STL [R1+0x34], R0 ;  /* 0x0000340001007387 */ /* 0x0007e80000100800 */
[----:B------:R3:W-:Y:S01]  /*ee50*/  STL [R1+0x2c], R2 ;  /* 0x00002c0201007387 */ /* 0x0007e20000100800 */
[----:B------:R-:W-:Y:S05]  /*ee60*/  @!P1 BRA `(.L_x_4689) ;  /* 0x0000000000409947 */ /* 0x000fea0003800000 */
[----:B---3--:R-:W-:Y:S01]  /*ee70*/  MOV R2, 0x0 ;  /* 0x0000000000027802 */ /* 0x008fe20000000f00 */
[----:B------:R-:W-:Y:S01]  /*ee80*/  ULDC.64 UR4, c[0x4][0x90] ;  /* 0x0100240000047ab9 */ /* 0x000fe20000000a00 */
[----:B------:R-:W-:Y:S01]  /*ee90*/  ULDC.64 UR6, c[0x4][0x98] ;  /* 0x0100260000067ab9 */ /* 0x000fe20000000a00 */
[----:B------:R-:W-:Y:S01]  /*eea0*/  ULDC.64 UR8, c[0x4][0x20] ;  /* 0x0100080000087ab9 */ /* 0x000fe20000000a00 */
[----:B------:R-:W-:Y:S02]  /*eeb0*/  IMAD.U32 R4, RZ, RZ, UR4 ;  /* 0x00000004ff047e24 */ /* 0x000fe4000f8e00ff */
[----:B------:R-:W2:Y:S01]  /*eec0*/  LDC.64 R2, c[0x4][R2] ;  /* 0x0100000002027b82 */ /* 0x000ea20000000a00 */
        /* <DEDUP_REMOVED lines=9> */
[----:B012---:R-:W-:Y:S05]  /*ef60*/  CALL.ABS.NOINC R2 ;  /* 0x0000000002007343 */ /* 0x007fea0003c00000 */
.L_x_4689:
[----:B------:R-:W-:Y:S05]  /*ef70*/  BSYNC B6 ;  /* 0x0000000000067941 */ /* 0x000fea0003800000 */
.L_x_4688:
[----:B---3--:R-:W2:Y:S01]  /*ef80*/  LDL.LU R5, [R1+0x2c] ;  /* 0x00002c0001057983 */ /* 0x008ea20000300800 */
[----:B------:R-:W-:Y:S01]  /*ef90*/  ULDC.64 UR4, c[0x0][0x2d8] ;  /* 0x0000b60000047ab9 */ /* 0x000fe20000000a00 */
[----:B------:R-:W3:Y:S01]  /*efa0*/  LDC R7, c[0x0][0x448] ;  /* 0x00011200ff077b82 */ /* 0x000ee20000000800 */
[----:B------:R-:W-:Y:S01]  /*efb0*/  ULDC UR6, c[0x0][0x2b8] ;  /* 0x0000ae0000067ab9 */ /* 0x000fe20000000800 */
[----:B------:R-:W2:Y:S04]  /*efc0*/  LDL.LU.64 R2, [R1+0x40] ;  /* 0x0000400001027983 */ /* 0x000ea80000300a00 */
[----:B------:R-:W4:Y:S04]  /*efd0*/  LDL.LU R0, [R1+0x34] ;  /* 0x0000340001007983 */ /* 0x000f280000300800 */
[----:B------:R-:W4:Y:S04]  /*efe0*/  LDL.LU R6, [R1+0x4c] ;  /* 0x00004c0001067983 */ /* 0x000f280000300800 */
[----:B------:R-:W4:Y:S04]  /*eff0*/  LDL.LU R4, [R1+0x20] ;  /* 0x0000200001047983 */ /* 0x000f280000300800 */
[----:B01----:R0:W5:Y:S01]  /*f000*/  LDL R9, [R1+0x48] ;  /* 0x0000480001097983 */ /* 0x0031620000100800 */
[----:B---3--:R-:W-:Y:S01]  /*f010*/  ISETP.NE.AND P0, PT, R7, 0x1, PT ;  /* 0x000000010700780c */ /* 0x008fe20003f05270 */
[----:B--2---:R-:W-:-:S02]  /*f020*/  IMAD.MOV.U32 R3, RZ, RZ, R5 ;  /* 0x000000ffff037224 */ /* 0x004fc400078e0005 */
[----:B------:R-:W1:Y:S01]  /*f030*/  S2R R5, SR_TID.X ;  /* 0x0000000000057919 */ /* 0x000e620000002100 */
[----:B----4-:R-:W-:Y:S02]  /*f040*/  IMAD R0, R0, UR4, RZ ;  /* 0x0000000400007c24 */ /* 0x010fe4000f8e02ff */
[----:B------:R-:W-:-:S04]  /*f050*/  IMAD.WIDE.U32 R2, R18, UR4, R2 ;  /* 0x0000000412027c25 */ /* 0x000fc8000f8e0002 */
[----:B------:R-:W-:Y:S01]  /*f060*/  IMAD R0, R18, UR5, R0 ;  /* 0x0000000512007c24 */ /* 0x000fe2000f8e0200 */
[----:B------:R-:W-:-:S03]  /*f070*/  ULDC.64 UR4, c[0x0][0x2e0] ;  /* 0x0000b80000047ab9 */ /* 0x000fc60000000a00 */
[----:B------:R-:W-:Y:S02]  /*f080*/  IMAD.IADD R3, R3, 0x1, R0 ;  /* 0x0000000103037824 */ /* 0x000fe400078e0200 */
[----:B------:R-:W-:Y:S02]  /*f090*/  IMAD R0, R6, UR4, RZ ;  /* 0x0000000406007c24 */ /* 0x000fe4000f8e02ff */
        /* <DEDUP_REMOVED lines=27> */
[----:B------:R-:W1:Y:S01]  /*f250*/  S2R R8, SR_TID.X ;  /* 0x0000000000087919 */ /* 0x000e620000002100 */
[----:B------:R-:W-:Y:S01]  /*f260*/  ULDC.64 UR4, c[0x0][0x280] ;  /* 0x0000a00000047ab9 */ /* 0x000fe20000000a00 */
[----:B------:R0:W5:Y:S01]  /*f270*/  LDL R6, [R1+0x30] ;  /* 0x0000300001067983 */ /* 0x0001620000100800 */
[----:B------:R-:W-:Y:S01]  /*f280*/  IMAD.IADD R0, R5, 0x1, R0 ;  /* 0x0000000105007824 */ /* 0x000fe200078e0200 */
[----:B------:R-:W-:Y:S01]  /*f290*/  LEA R3, P1, R4, UR4, 0x1 ;  /* 0x0000000404037c11 */ /* 0x000fe2000f8208ff */
[----:B------:R-:W-:-:S03]  /*f2a0*/  UMOV UR4, 0xffffffff ;  /* 0xffffffff00047882 */ /* 0x000fc60000000000 */
[----:B------:R-:W-:Y:S01]  /*f2b0*/  LEA.HI.X R2, R4, UR5, R0, 0x1, P1 ;  /* 0x0000000504027c11 */ /* 0x000fe200088f0c00 */
[C---:B-1----:R-:W-:Y:S01]  /*f2c0*/  IMAD.SHL.U32 R10, R8.reuse, 0x8, RZ ;  /* 0x00000008080a7824 */ /* 0x042fe200078e00ff */
[----:B------:R-:W-:-:S04]  /*f2d0*/  LOP3.LUT R8, R8, 0x7f, RZ, 0xc0, !PT ;  /* 0x0000007f08087812 */ /* 0x000fc800078ec0ff */
[----:B------:R-:W-:-:S04]  /*f2e0*/  LOP3.LUT R10, R10, 0x38, RZ, 0xc0, !PT ;  /* 0x000000380a0a7812 */ /* 0x000fc800078ec0ff */
[----:B------:R-:W-:Y:S02]  /*f2f0*/  ISETP.GE.AND P0, PT, R10, UR6, PT ;  /* 0x000000060a007c0c */ /* 0x000fe4000bf06270 */
[----:B------:R-:W-:Y:S01]  /*f300*/  SHF.R.U32.HI R8, RZ, 0x3, R8 ;  /* 0x00000003ff087819 */ /* 0x000fe20000011608 */
[----:B0-----:R-:W-:Y:S10]  /*f310*/  BRA.DIV UR4, `(.L_x_4690) ;  /* 0x0000005204747947 */ /* 0x001ff4000b800000 */
[----:B------:R-:W0:Y:S01]  /*f320*/  SHFL.IDX PT, R5, R3, RZ, 0x181f ;  /* 0x00181fff03057589 */ /* 0x000e2200000e0000 */
[----:B-----5:R-:W-:Y:S02]  /*f330*/  IMAD R0, R6, R7, RZ ;  /* 0x0000000706007224 */ /* 0x020fe400078e02ff */
[----:B------:R-:W-:Y:S01]  /*f340*/  IMAD R17, R17, 0x40, R8 ;  /* 0x0000004011117824 */ /* 0x000fe200078e0208 */
[----:B------:R-:W1:Y:S04]  /*f350*/  SHFL.IDX PT, R4, R2, RZ, 0x181f ;  /* 0x00181fff02047589 */ /* 0x000e6800000e0000 */
[----:B------:R-:W-:-:S13]  /*f360*/  ISETP.GE.AND P1, PT, R17, R0, PT ;  /* 0x000000001100720c */ /* 0x000fda0003f26270 */
[----:B0-----:R-:W-:-:S05]  /*f370*/  @!P1 LEA R5, P2, R10, R5, 0x1 ;  /* 0x000000050a059211 */ /* 0x001fca00078408ff */
[----:B-1----:R-:W-:-:S05]  /*f380*/  @!P1 IMAD.X R4, RZ, RZ, R4, P2 ;  /* 0x000000ffff049224 */ /* 0x002fca00010e0604 */
[----:B------:R-:W-:-:S04]  /*f390*/  @!P1 LOP3.LUT R5, R5, R4, RZ, 0x3c, !PT ;  /* 0x0000000405059212 */ /* 0x000fc800078e3cff */
[----:B------:R-:W-:-:S04]  /*f3a0*/  @!P1 LOP3.LUT R4, R5, R4, RZ, 0x3c, !PT ;  /* 0x0000000405049212 */ /* 0x000fc800078e3cff */
[----:B------:R-:W-:-:S05]  /*f3b0*/  @!P1 LOP3.LUT R5, R5, R4, RZ, 0x3c, !PT ;  /* 0x0000000405059212 */ /* 0x000fca00078e3cff */
[----:B------:R-:W-:Y:S01]  /*f3c0*/  @!PT LDS RZ, [RZ] ;  /* 0x00000000fffff984 */ /* 0x000fe20000000800 */
[----:B------:R0:W-:Y:S02]  /*f3d0*/  @!P1 LDGSTS.E.BYPASS.LTC128B.128 [R9+0x20400], desc[UR40][R4.64], !P0 ;  /* 0x2040000004099fae */ /* 0x0001e4000c101d68 */
[----:B0-----:R-:W-:Y:S02]  /*f3e0*/  VIADD R4, R17, 0x10 ;  /* 0x0000001011047836 */ /* 0x001fe40000000000 */
[----:B------:R-:W0:Y:S03]  /*f3f0*/  SHFL.IDX PT, R5, R3, 0x1, 0x181f ;  /* 0x00381f0003057f89 */ /* 0x000e2600000e0000 */
[----:B------:R-:W-:Y:S02]  /*f400*/  ISETP.GE.AND P1, PT, R4, R0, PT ;  /* 0x000000000400720c */ /* 0x000fe40003f26270 */
[----:B------:R-:W1:Y:S11]  /*f410*/  SHFL.IDX PT, R4, R2, 0x1, 0x181f ;  /* 0x00381f0002047f89 */ /* 0x000e7600000e0000 */
[----:B0-----:R-:W-:-:S05]  /*f420*/  @!P1 LEA R5, P2, R10, R5, 0x1 ;  /* 0x000000050a059211 */ /* 0x001fca00078408ff */
[----:B-1----:R-:W-:-:S05]  /*f430*/  @!P1 IMAD.X R4, RZ, RZ, R4, P2 ;  /* 0x000000ffff049224 */ /* 0x002fca00010e0604 */
[----:B------:R-:W-:-:S04]  /*f440*/  @!P1 LOP3.LUT R5, R5, R4, RZ, 0x3c, !PT ;  /* 0x0000000405059212 */ /* 0x000fc800078e3cff */
[----:B------:R-:W-:-:S04]  /*f450*/  @!P1 LOP3.LUT R4, R5, R4, RZ, 0x3c, !PT ;  /* 0x0000000405049212 */ /* 0x000fc800078e3cff */
[----:B------:R-:W-:-:S05]  /*f460*/  @!P1 LOP3.LUT R5, R5, R4, RZ, 0x3c, !PT ;  /* 0x0000000405059212 */ /* 0x000fca00078e3cff */
[----:B------:R0:W-:Y:S02]  /*f470*/  @!P1 LDGSTS.E.BYPASS.LTC128B.128 [R9+0x20c00], desc[UR40][R4.64], !P0 ;  /* 0x20c0000004099fae */ /* 0x0001e4000c101d68 */
[----:B0-----:R-:W-:Y:S02]  /*f480*/  VIADD R4, R17, 0x20 ;  /* 0x0000002011047836 */ /* 0x001fe40000000000 */
[----:B------:R-:W0:Y:S03]  /*f490*/  SHFL.IDX PT, R5, R3, 0x2, 0x181f ;  /* 0x00581f0003057f89 */ /* 0x000e2600000e0000 */
[----:B------:R-:W-:Y:S01]  /*f4a0*/  ISETP.GE.AND P1, PT, R4, R0, PT ;  /* 0x000000000400720c */ /* 0x000fe20003f26270 */
[----:B------:R-:W-:Y:S04]  /*f4b0*/  SHFL.IDX PT, R3, R3, 0x3, 0x181f ;  /* 0x00781f0003037f89 */ /* 0x000fe800000e0000 */
[----:B------:R-:W1:Y:S08]  /*f4c0*/  SHFL.IDX PT, R4, R2, 0x2, 0x181f ;  /* 0x00581f0002047f89 */ /* 0x000e7000000e0000 */
[----:B0-----:R-:W-:-:S05]  /*f4d0*/  @!P1 LEA R5, P2, R10, R5, 0x1 ;  /* 0x000000050a059211 */ /* 0x001fca00078408ff */
[----:B-1----:R-:W-:-:S05]  /*f4e0*/  @!P1 IMAD.X R4, RZ, RZ, R4, P2 ;  /* 0x000000ffff049224 */ /* 0x002fca00010e0604 */
[----:B------:R-:W-:-:S04]  /*f4f0*/  @!P1 LOP3.LUT R5, R5, R4, RZ, 0x3c, !PT ;  /* 0x0000000405059212 */ /* 0x000fc800078e3cff */
[----:B------:R-:W-:-:S04]  /*f500*/  @!P1 LOP3.LUT R4, R5, R4, RZ, 0x3c, !PT ;  /* 0x0000000405049212 */ /* 0x000fc800078e3cff */
[----:B------:R-:W-:-:S05]  /*f510*/  @!P1 LOP3.LUT R5, R5, R4, RZ, 0x3c, !PT ;  /* 0x0000000405059212 */ /* 0x000fca00078e3cff */
[----:B------:R0:W-:Y:S04]  /*f520*/  @!P1 LDGSTS.E.BYPASS.LTC128B.128 [R9+0x21400], desc[UR40][R4.64], !P0 ;  /* 0x2140000004099fae */ /* 0x0001e8000c101d68 */
[----:B0-----:R0:W1:Y:S02]  /*f530*/  SHFL.IDX PT, R4, R2, 0x3, 0x181f ;  /* 0x00781f0002047f89 */ /* 0x00106400000e0000 */
.L_x_4818:
[----:B------:R2:W5:Y:S01]  /*f540*/  LDL R8, [R1+0x4] ;  /* 0x0000040001087983 */ /* 0x0005620000100800 */
[----:B------:R-:W-:-:S05]  /*f550*/  VIADD R17, R17, 0x30 ;  /* 0x0000003011117836 */ /* 0x000fca0000000000 */
[----:B------:R-:W-:-:S13]  /*f560*/  ISETP.GE.AND P1, PT, R17, R0, PT ;  /* 0x000000001100720c */ /* 0x000fda0003f26270 */
[----:B0-----:R-:W-:-:S05]  /*f570*/  @!P1 LEA R2, P2, R10, R3, 0x1 ;  /* 0x000000030a029211 */ /* 0x001fca00078408ff */
[----:B-1----:R-:W-:-:S05]  /*f580*/  @!P1 IMAD.X R3, RZ, RZ, R4, P2 ;  /* 0x000000ffff039224 */ /* 0x002fca00010e0604 */
[----:B------:R-:W-:Y:S01]  /*f590*/  @!PT LDS RZ, [RZ] ;  /* 0x00000000fffff984 */ /* 0x000fe20000000800 */
[----:B------:R-:W-:Y:S01]  /*f5a0*/  @!PT LDS RZ, [RZ] ;  /* 0x00000000fffff984 */ /* 0x000fe20000000800 */
[----:B------:R-:W-:Y:S01]  /*f5b0*/  @!PT LDS RZ, [RZ] ;  /* 0x00000000fffff984 */ /* 0x000fe20000000800 */
[----:B------:R2:W-:Y:S01]  /*f5c0*/  @!P1 LDGSTS.E.BYPASS.LTC128B.128 [R9+0x21c00], desc[UR40][R2.64], !P0 ;  /* 0x21c0000002099fae */ /* 0x0005e2000c101d68 */
[----:B------:R-:W-:Y:S01]  /*f5d0*/  PLOP3.LUT P0, PT, PT, PT, PT, 0x80, 0x0 ;  /* 0x000000000000781c */ /* 0x000fe20003f0f070 */
[----:B------:R-:W-:-:S12]  /*f5e0*/  NOP ;  /* 0x0000000000007918 */ /* 0x000fd80000000000 */
.L_x_4691:
[----:B--2---:R-:W2:Y:S01]  /*f5f0*/  LDL R2, [R1+0x4] ;  /* 0x0000040001027983 */ /* 0x004ea20000100800 */
        /* <DEDUP_REMOVED lines=18> */
.L_x_4819:
[----:B------:R-:W-:Y:S05]  /*f720*/  BSYNC B0 ;  /* 0x0000000000007941 */ /* 0x000fea0003800000 */
.L_x_4692:
        /* <DEDUP_REMOVED lines=8> */
[----:B------:R-:W2:Y:S02]  /*f7b0*/  LDL R2, [R1+0x10] ;  /* 0x0000100001027983 */ /* 0x000ea40000100800 */
[----:B---3--:R-:W-:Y:S01]  /*f7c0*/  IMAD R0, R4, 0x8, R5 ;  /* 0x0000000804007824 */ /* 0x008fe200078e0205 */
[----:B0-----:R-:W-:Y:S01]  /*f7d0*/  LOP3.LUT R3, R3, 0x7f, RZ, 0xc0, !PT ;  /* 0x0000007f03037812 */ /* 0x001fe200078ec0ff */
[----:B------:R-:W-:Y:S03]  /*f7e0*/  BSSY B1, `(.L_x_4696) ;  /* 0x0000005000017945 */ /* 0x000fe60003800000 */
[----:B------:R-:W-:-:S02]  /*f7f0*/  ISETP.NE.AND P1, PT, R3, RZ, PT ;  /* 0x000000ff0300720c */ /* 0x000fc40003f25270 */
[----:B--2---:R-:W-:-:S04]  /*f800*/  SHF.L.U32 R2, R2, 0x1f, RZ ;  /* 0x0000001f02027819 */ /* 0x004fc800000006ff */
[----:B------:R-:W0:Y:S02]  /*f810*/  SYNCS.PHASECHK.TRANS64.TRYWAIT P0, [R0+URZ+0x28c60], R2 ;  /* 0x028c6002000075a7 */ /* 0x000e24000800017f */
[----:B0-----:R-:W-:Y:S05]  /*f820*/  @!P0 BRA `(.L_x_4697) ;  /* 0x00000050008c8947 */ /* 0x001fea0003800000 */
.L_x_4820:
[----:B------:R-:W-:Y:S05]  /*f830*/  BSYNC B1 ;  /* 0x0000000000017941 */ /* 0x000fea0003800000 */
.L_x_4696:
        /* <DEDUP_REMOVED lines=9> */
.L_x_4699:
[----:B------:R-:W-:Y:S05]  /*f8d0*/  BSYNC B1 ;  /* 0x0000000000017941 */ /* 0x000fea0003800000 */
.L_x_4698:
[----:B------:R-:W2:Y:S04]  /*f8e0*/  LDL R5, [R1+0x1c] ;  /* 0x00001c0001057983 */ /* 0x000ea80000100800 */
[----:B------:R-:W2:Y:S04]  /*f8f0*/  LDL.LU R3, [R1+0x24] ;  /* 0x0000240001037983 */ /* 0x000ea80000300800 */
[----:B------:R-:W3:Y:S04]  /*f900*/  LDL R4, [R1+0x4] ;  /* 0x0000040001047983 */ /* 0x000ee80000100800 */
        /* <DEDUP_REMOVED lines=11> */
.L_x_4700:
        /* <DEDUP_REMOVED lines=16> */
.L_x_4701:
        /* <DEDUP_REMOVED lines=16> */
.L_x_4702:
        /* <DEDUP_REMOVED lines=16> */
.L_x_4703:
        /* <DEDUP_REMOVED lines=16> */
.L_x_4704:
        /* <DEDUP_REMOVED lines=16> */
.L_x_4705:
        /* <DEDUP_REMOVED lines=16> */
.L_x_4706:
        /* <DEDUP_REMOVED lines=16> */
.L_x_4707:
        /* <DEDUP_REMOVED lines=11> */
.L_x_4695:
[----:B------:R-:W-:Y:S05]  /*10170*/  BSYNC B0 ;  /* 0x0000000000007941 */ /* 0x000fea0003800000 */
.L_x_4694:
[----:B------:R-:W2:Y:S01]  /*10180*/  LDL R4, [R1+0x28] ;  /* 0x0000280001047983 */ /* 0x000ea20000100800 */
[----:B------:R-:W-:Y:S01]  /*10190*/  BSSY B0, `(.L_x_4708) ;  /* 0x00002ca000007945 */ /* 0x000fe20003800000 */
[----:B--2---:R-:W-:-:S13]  /*101a0*/  ISETP.GE.AND P0, PT, R4, 0x2, PT ;  /* 0x000000020400780c */ /* 0x004fda0003f06270 */
[----:B------:R-:W-:Y:S05]  /*101b0*/  @!P0 BRA `(.L_x_4709) ;  /* 0x0000002c001c8947 */ /* 0x000fea0003800000 */
[C---:B------:R-:W-:Y:S01]  /*101c0*/  LOP3.LUT R0, R4.reuse, 0x1, RZ, 0xc0, !PT ;  /* 0x0000000104007812 */ /* 0x040fe200078ec0ff */
[----:B------:R-:W-:Y:S01]  /*101d0*/  VIADD R4, R4, 0xfffffffe ;  /* 0xfffffffe04047836 */ /* 0x000fe20000000000 */
[----:B------:R-:W-:Y:S02]  /*101e0*/  BSSY B2, `(.L_x_4710) ;  /* 0x00000f0000027945 */ /* 0x000fe40003800000 */
[----:B------:R-:W-:Y:S01]  /*101f0*/  ISETP.NE.U32.AND P0, PT, R0, 0x1, PT ;  /* 0x000000010000780c */ /* 0x000fe20003f05070 */
[----:B------:R-:W-:-:S12]  /*10200*/  IMAD.MOV.U32 R0, RZ, RZ, R4 ;  /* 0x000000ffff007224 */ /* 0x000fd800078e0004 */
[----:B------:R-:W-:Y:S05]  /*10210*/  @!P0 BRA `(.L_x_4711) ;  /* 0x0000000c00b08947 */ /* 0x000fea0003800000 */
[----:B------:R-:W2:Y:S04]  /*10220*/  LDL R6, [R1+0x18] ;  /* 0x0000180001067983 */ /* 0x000ea80000100800 */
[----:B------:R-:W3:Y:S04]  /*10230*/  LDL.LU R5, [R1+0x8] ;  /* 0x0000080001057983 */ /* 0x000ee80000300800 */
[----:B-----5:R-:W4:Y:S01]  /*10240*/  LDL.LU R8, [R1+0x10] ;  /* 0x0000100001087983 */ /* 0x020f220000300800 */
[----:B------:R-:W-:Y:S01]  /*10250*/  BSSY B1, `(.L_x_4712) ;  /* 0x00000e6000017945 */ /* 0x000fe20003800000 */
[----:B--2---:R-:W-:Y:S01]  /*10260*/  ISETP.NE.AND P2, PT, R6, RZ, PT ;  /* 0x000000ff0600720c */ /* 0x004fe20003f45270 */
[----:B---3--:R-:W-:-:S05]  /*10270*/  VIADD R0, R5, 0x1 ;  /* 0x0000000105007836 */ /* 0x008fca0000000000 */
[----:B------:R-:W-:-:S04]  /*10280*/  ISETP.NE.AND P0, PT, R0, 0x2, PT ;  /* 0x000000020000780c */ /* 0x000fc80003f05270 */
[----:B------:R-:W-:Y:S02]  /*10290*/  SEL R2, RZ, 0x1, P0 ;  /* 0x00000001ff027807 */ /* 0x000fe40000000000 */
[----:B------:R-:W-:Y:S02]  /*102a0*/  SEL R9, R0, RZ, P0 ;  /* 0x000000ff00097207 */ /* 0x000fe40000000000 */
[----:B----4-:R-:W-:-:S05]  /*102b0*/  LOP3.LUT R8, R8, R2, RZ, 0x3c, !PT ;  /* 0x0000000208087212 */ /* 0x010fca00078e3cff */
        /* <DEDUP_REMOVED lines=28> */
.L_x_4714:
        /* <DEDUP_REMOVED lines=9> */
.L_x_4821:
[----:B------:R-:W-:Y:S05]  /*10510*/  BSYNC B3 ;  /* 0x0000000000037941 */ /* 0x000fea0003800000 */
.L_x_4715:
        /* <DEDUP_REMOVED lines=9> */
.L_x_4718:
[----:B------:R-:W-:Y:S05]  /*105b0*/  BSYNC B3 ;  /* 0x0000000000037941 */ /* 0x000fea0003800000 */
.L_x_4717:
[----:B------:R-:W2:Y:S04]  /*105c0*/  LDL R7, [R1+0x4] ;  /* 0x0000040001077983 */ /* 0x000ea80000100800 */
[----:B------:R-:W2:Y:S04]  /*105d0*/  LDL R5, [R1+0x8] ;  /* 0x0000080001057983 */ /* 0x000ea80000100800 */
[----:B------:R-:W3:Y:S01]  /*105e0*/  LDL R6, [R1+0x1c] ;  /* 0x00001c0001067983 */ /* 0x000ee20000100800 */
[----:B0-----:R-:W-:Y:S01]  /*105f0*/  IMAD.MOV.U32 R8, RZ, RZ, RZ ;  /* 0x000000ffff087224 */ /* 0x001fe200078e00ff */
        /* <DEDUP_REMOVED lines=10> */
.L_x_4719:
        /* <DEDUP_REMOVED lines=14> */
.L_x_4822:
[----:B------:R-:W-:Y:S05]  /*10780*/  BSYNC B3 ;  /* 0x0000000000037941 */ /* 0x000fea0003800000 */
.L_x_4720:
        /* <DEDUP_REMOVED lines=11> */
.L_x_4723:
[----:B------:R-:W-:Y:S05]  /*10840*/  BSYNC B3 ;  /* 0x0000000000037941 */ /* 0x000fea0003800000 */
.L_x_4722:
        /* <DEDUP_REMOVED lines=11> */
.L_x_4724:
        /* <DEDUP_REMOVED lines=16> */
.L_x_4725:
        /* <DEDUP_REMOVED lines=16> */
.L_x_4726:
        /* <DEDUP_REMOVED lines=16> */
.L_x_4727:
        /* <DEDUP_REMOVED lines=16> */
.L_x_4728:
        /* <DEDUP_REMOVED lines=16> */
.L_x_4729:
        /* <DEDUP_REMOVED lines=16> */
.L_x_4730:
        /* <DEDUP_REMOVED lines=16> */
.L_x_4731:
        /* <DEDUP_REMOVED lines=11> */
.L_x_4713:
[----:B------:R-:W-:Y:S05]  /*110b0*/  BSYNC B1 ;  /* 0x0000000000017941 */ /* 0x000fea0003800000 */
.L_x_4712:
[----:B------:R-:W2:Y:S02]  /*110c0*/  LDL.LU R5, [R1+0x28] ;  /* 0x0000280001057983 */ /* 0x000ea40000300800 */
[----:B--2---:R-:W-:-:S07]  /*110d0*/  VIADD R0, R5, 0xfffffffd ;  /* 0xfffffffd05007836 */ /* 0x004fce0000000000 */
.L_x_4711:
[----:B------:R-:W-:Y:S05]  /*110e0*/  BSYNC B2 ;  /* 0x0000000000027941 */ /* 0x000fea0003800000 */
.L_x_4710:
[----:B------:R-:W-:-:S13]  /*110f0*/  ISETP.NE.AND P0, PT, R4, RZ, PT ;  /* 0x000000ff0400720c */ /* 0x000fda0003f05270 */
[----:B------:R-:W-:Y:S05]  /*11100*/  @!P0 BRA `(.L_x_4709) ;  /* 0x0000001c00488947 */ /* 0x000fea0003800000 */
.L_x_4772:
        /* <DEDUP_REMOVED lines=13> */
[----:B0----5:R-:W-:Y:S01]  /*111e0*/  IMAD.MOV.U32 R8, RZ, RZ, R0 ;  /* 0x000000ffff087224 */ /* 0x021fe200078e0000 */
        /* <DEDUP_REMOVED lines=23> */
.L_x_4734:
        /* <DEDUP_REMOVED lines=9> */
.L_x_4823:
[----:B------:R-:W-:Y:S05]  /*113f0*/  BSYNC B2 ;  /* 0x0000000000027941 */ /* 0x000fea0003800000 */
.L_x_4735:
        /* <DEDUP_REMOVED lines=9> */
.L_x_4738:
[----:B------:R-:W-:Y:S05]  /*11490*/  BSYNC B2 ;  /* 0x0000000000027941 */ /* 0x000fea0003800000 */
.L_x_4737:
        /* <DEDUP_REMOVED lines=13> */
.L_x_4739:
        /* <DEDUP_REMOVED lines=14> */
.L_x_4824:
[----:B------:R-:W-:Y:S05]  /*11650*/  BSYNC B2 ;  /* 0x0000000000027941 */ /* 0x000fea0003800000 */
.L_x_4740:
        /* <DEDUP_REMOVED lines=11> */
.L_x_4743:
[----:B------:R-:W-:Y:S05]  /*11710*/  BSYNC B2 ;  /* 0x0000000000027941 */ /* 0x000fea0003800000 */
.L_x_4742:
        /* <DEDUP_REMOVED lines=10> */
.L_x_4744:
        /* <DEDUP_REMOVED lines=16> */
.L_x_4745:
        /* <DEDUP_REMOVED lines=16> */
.L_x_4746:
        /* <DEDUP_REMOVED lines=16> */
.L_x_4747:
        /* <DEDUP_REMOVED lines=16> */
.L_x_4748:
        /* <DEDUP_REMOVED lines=16> */
.L_x_4749:
        /* <DEDUP_REMOVED lines=16> */
.L_x_4750:
        /* <DEDUP_REMOVED lines=16> */
.L_x_4751:
        /* <DEDUP_REMOVED lines=11> */
.L_x_4733:
[----:B------:R-:W-:Y:S05]  /*11f70*/  BSYNC B1 ;  /* 0x0000000000017941 */ /* 0x000fea0003800000 */
.L_x_4732:
[----:B------:R-:W2:Y:S01]  /*11f80*/  LDL R2, [R1+0x18] ;  /* 0x0000180001027983 */ /* 0x000ea20000100800 */
[----:B------:R-:W-:Y:S01]  /*11f90*/  VIADD R6, R6, 0x1 ;  /* 0x0000000106067836 */ /* 0x000fe20000000000 */
[----:B------:R-:W-:Y:S04]  /*11fa0*/  BSSY B1, `(.L_x_4752) ;  /* 0x00000e5000017945 */ /* 0x000fe80003800000 */
[----:B------:R-:W-:-:S04]  /*11fb0*/  ISETP.NE.AND P0, PT, R6, 0x2, PT ;  /* 0x000000020600780c */ /* 0x000fc80003f05270 */
[----:B0----5:R-:W-:Y:S02]  /*11fc0*/  SEL R8, R6, RZ, P0 ;  /* 0x000000ff06087207 */ /* 0x021fe40000000000 */
        /* <DEDUP_REMOVED lines=31> */
.L_x_4754:
        /* <DEDUP_REMOVED lines=9> */
.L_x_4825:
[----:B------:R-:W-:Y:S05]  /*12250*/  BSYNC B2 ;  /* 0x0000000000027941 */ /* 0x000fea0003800000 */
.L_x_4755:
        /* <DEDUP_REMOVED lines=9> */
.L_x_4758:
[----:B------:R-:W-:Y:S05]  /*122f0*/  BSYNC B2 ;  /* 0x0000000000027941 */ /* 0x000fea0003800000 */
.L_x_4757:
        /* <DEDUP_REMOVED lines=14> */
.L_x_4759:
        /* <DEDUP_REMOVED lines=14> */
.L_x_4826:
[----:B------:R-:W-:Y:S05]  /*124c0*/  BSYNC B2 ;  /* 0x0000000000027941 */ /* 0x000fea0003800000 */
.L_x_4760:
        /* <DEDUP_REMOVED lines=11> */
.L_x_4763:
[----:B------:R-:W-:Y:S05]  /*12580*/  BSYNC B2 ;  /* 0x0000000000027941 */ /* 0x000fea0003800000 */
.L_x_4762:
        /* <DEDUP_REMOVED lines=11> */
.L_x_4764:
        /* <DEDUP_REMOVED lines=16> */
.L_x_4765:
        /* <DEDUP_REMOVED lines=16> */
.L_x_4766:
        /* <DEDUP_REMOVED lines=16> */
.L_x_4767:
        /* <DEDUP_REMOVED lines=16> */
.L_x_4768:
        /* <DEDUP_REMOVED lines=16> */
.L_x_4769:
        /* <DEDUP_REMOVED lines=16> */
.L_x_4770:
        /* <DEDUP_REMOVED lines=16> */
.L_x_4771:
        /* <DEDUP_REMOVED lines=11> */
.L_x_4753:
[----:B------:R-:W-:Y:S05]  /*12df0*/  BSYNC B1 ;  /* 0x0000000000017941 */ /* 0x000fea0003800000 */
.L_x_4752:
[C---:B------:R-:W-:Y:S01]  /*12e00*/  ISETP.GT.AND P0, PT, R0.reuse, 0x1, PT ;  /* 0x000000010000780c */ /* 0x040fe20003f04270 */
[----:B------:R-:W-:-:S12]  /*12e10*/  VIADD R0, R0, 0xfffffffe ;  /* 0xfffffffe00007836 */ /* 0x000fd80000000000 */
[----:B------:R-:W-:Y:S05]  /*12e20*/  @P0 BRA `(.L_x_4772) ;  /* 0xffffffe000b80947 */ /* 0x000fea000383ffff */
.L_x_4709:
[----:B------:R-:W-:Y:S05]  /*12e30*/  BSYNC B0 ;  /* 0x0000000000007941 */ /* 0x000fea0003800000 */
.L_x_4708:
        /* <DEDUP_REMOVED lines=24> */
.L_x_4774:
[----:B------:R-:W-:Y:S05]  /*12fc0*/  BSYNC B0 ;  /* 0x0000000000007941 */ /* 0x000fea0003800000 */
.L_x_4773:
[----:B------:R-:W-:-:S05]  /*12fd0*/  SEL R0, R0, RZ, P0 ;  /* 0x000000ff00007207 */ /* 0x000fca0000000000 */
[----:B------:R2:W-:Y:S02]  /*12fe0*/  STL [R1+0x8], R0 ;  /* 0x0000080001007387 */ /* 0x0005e40000100800 */
.L_x_4676:
[----:B------:R-:W-:Y:S05]  /*12ff0*/  BSYNC B7 ;  /* 0x0000000000077941 */ /* 0x000fea0003800000 */
.L_x_4674:
        /* <DEDUP_REMOVED lines=13> */
.L_x_4775:
        /* <DEDUP_REMOVED lines=36> */
.L_x_4836:
[----:B------:R-:W-:Y:S02]  /*13310*/  ULDC UR4, c[0x0][0xc38] ;  /* 0x00030e0000047ab9 */ /* 0x000fe40000000800 */
[----:B------:R-:W-:-:S04]  /*13320*/  IMAD.U32 R4, RZ, RZ, UR4 ;  /* 0x00000004ff047e24 */ /* 0x000fc8000f8e00ff */
[----:B--2---:R-:W-:-:S04]  /*13330*/  IMAD R5, R14, R4, RZ ;  /* 0x000000040e057224 */ /* 0x004fc800078e02ff */
[----:B------:R-:W-:-:S05]  /*13340*/  IMAD.IADD R16, R16, 0x1, R5 ;  /* 0x0000000110107824 */ /* 0x000fca00078e0205 */
[----:B------:R-:W-:-:S13]  /*13350*/  ISETP.GT.AND P6, PT, R16, R0, PT ;  /* 0x000000001000720c */ /* 0x000fda0003fc4270 */
[----:B------:R-:W-:Y:S05]  /*13360*/  @P6 BRA `(.L_x_4778) ;  /* 0x00000000009c6947 */ /* 0x000fea0003800000 */
.L_x_4783:
        /* <DEDUP_REMOVED lines=14> */
.L_x_4781:
[----:B------:R-:W-:Y:S05]  /*13450*/  BSYNC B0 ;  /* 0x0000000000007941 */ /* 0x000fea0003800000 */
.L_x_4780:
        /* <DEDUP_REMOVED lines=14> */
[----:B------:R-:W1:Y:S02]  /*13540*/  SHFL.UP PT, R14, R6, 0x10, RZ ;  /* 0x06000000060e7989 */ /* 0x000e6400000e00ff */
[----:B-12---:R-:W-:-:S05]  /*13550*/  SEL R3, R14, RZ, P5 ;  /* 0x000000ff0e037207 */ /* 0x006fca0002800000 */
[----:B------:R-:W-:-:S05]  /*13560*/  IMAD.IADD R3, R6, 0x1, R3 ;  /* 0x0000000106037824 */ /* 0x000fca00078e0203 */
[----:B------:R1:W2:Y:S02]  /*13570*/  SHFL.IDX PT, R14, R3, 0x1f, 0x1f ;  /* 0x03e01f00030e7f89 */ /* 0x0002a400000e0000 */
.L_x_4844:
[----:B------:R-:W-:Y:S02]  /*13580*/  ULDC UR4, c[0x0][0xc38] ;  /* 0x00030e0000047ab9 */ /* 0x000fe40000000800 */
[----:B------:R-:W-:-:S04]  /*13590*/  IMAD.U32 R4, RZ, RZ, UR4 ;  /* 0x00000004ff047e24 */ /* 0x000fc8000f8e00ff */
[----:B--2---:R-:W-:-:S04]  /*135a0*/  IMAD R5, R14, R4, RZ ;  /* 0x000000040e057224 */ /* 0x004fc800078e02ff */
[----:B------:R-:W-:-:S05]  /*135b0*/  IMAD.IADD R16, R5, 0x1, R16 ;  /* 0x0000000105107824 */ /* 0x000fca00078e0210 */
[----:B------:R-:W-:-:S13]  /*135c0*/  ISETP.GT.AND P6, PT, R16, R0, PT ;  /* 0x000000001000720c */ /* 0x000fda0003fc4270 */
[----:B------:R-:W-:Y:S05]  /*135d0*/  @!P6 BRA `(.L_x_4783) ;  /* 0xfffffffc0064e947 */ /* 0x000fea000383ffff */
.L_x_4778:
        /* <DEDUP_REMOVED lines=8> */
.L_x_4848:
[----:B------:R-:W-:Y:S01]  /*13660*/  ISETP.NE.AND P0, PT, R5, RZ, PT ;  /* 0x000000ff0500720c */ /* 0x000fe20003f05270 */
[----:B------:R-:W-:-:S12]  /*13670*/  IMAD.MOV.U32 R5, RZ, RZ, RZ ;  /* 0x000000ffff057224 */ /* 0x000fd800078e00ff */
[----:B------:R-:W-:Y:S05]  /*13680*/  @!P0 BRA `(.L_x_4785) ;  /* 0x0000000000108947 */ /* 0x000fea0003800000 */
[----:B------:R-:W-:Y:S01]  /*13690*/  UMOV UR4, 0xffffffff ;  /* 0xffffffff00047882 */ /* 0x000fe20000000000 */
[----:B------:R-:W-:Y:S02]  /*136a0*/  VIADD R12, R6, 0xffffffff ;  /* 0xffffffff060c7836 */ /* 0x000fe40000000000 */
[----:B------:R-:W-:Y:S05]  /*136b0*/  BRA.DIV UR4, `(.L_x_4786) ;  /* 0x0000001e049c7947 */ /* 0x000fea000b800000 */
[----:B------:R4:W0:Y:S02]  /*136c0*/  SHFL.IDX PT, R5, R3, R12, 0x1f ;  /* 0x00001f0c03057589 */ /* 0x00082400000e0000 */
.L_x_4785:
[----:B-12-4-:R-:W1:Y:S01]  /*136d0*/  LDC.64 R2, c[0x0][0xc90] ;  /* 0x00032400ff027b82 */ /* 0x016e620000000a00 */
[----:B------:R-:W-:-:S04]  /*136e0*/  IMAD.IADD R19, R6, 0x1, R19 ;  /* 0x0000000106137824 */ /* 0x000fc800078e0213 */
[----:B-1----:R-:W-:-:S05]  /*136f0*/  IMAD.WIDE R2, R19, 0x4, R2 ;  /* 0x0000000413027825 */ /* 0x002fca00078e0202 */
[----:B0-----:R-:W3:Y:S01]  /*13700*/  LDG.E R7, desc[UR40][R2.64] ;  /* 0x0000002802077981 */ /* 0x001ee2000c1e1900 */
[----:B------:R-:W-:-:S04]  /*13710*/  IMAD R16, R5, R4, R16 ;  /* 0x0000000405107224 */ /* 0x000fc800078e0210 */
[----:B------:R-:W-:Y:S02]  /*13720*/  IMAD.IADD R0, R0, 0x1, -R16 ;  /* 0x0000000100007824 */ /* 0x000fe400078e0a10 */
[----:B---3--:R-:W-:-:S05]  /*13730*/  IMAD R6, R17, R7, RZ ;  /* 0x0000000711067224 */ /* 0x008fca00078e02ff */
        /* <DEDUP_REMOVED lines=59> */
.L_x_4779:
[----:B------:R-:W-:Y:S01]  /*13af0*/  UMOV UR4, URZ ;  /* 0x0000003f00047c82 */ /* 0x000fe20008000000 */
[----:B------:R-:W-:Y:S01]  /*13b00*/  UMOV UR5, URZ ;  /* 0x0000003f00057c82 */ /* 0x000fe20008000000 */
[----:B------:R-:W-:Y:S01]  /*13b10*/  ULDC UR6, c[0x0][0xc3c] ;  /* 0x00030f0000067ab9 */ /* 0x000fe20000000800 */
[----:B------:R-:W-:Y:S02]  /*13b20*/  IMAD.MOV.U32 R16, RZ, RZ, R0 ;  /* 0x000000ffff107224 */ /* 0x000fe400078e0000 */
[----:B------:R-:W-:Y:S02]  /*13b30*/  IMAD.U32 R17, RZ, RZ, UR4 ;  /* 0x00000004ff117e24 */ /* 0x000fe4000f8e00ff */
[----:B------:R-:W-:Y:S02]  /*13b40*/  IMAD.U32 R18, RZ, RZ, UR5 ;  /* 0x00000005ff127e24 */ /* 0x000fe4000f8e00ff */
[----:B------:R-:W-:-:S07]  /*13b50*/  IMAD.U32 R19, RZ, RZ, UR6 ;  /* 0x00000006ff137e24 */ /* 0x000fce000f8e00ff */
.L_x_4787:
        /* <DEDUP_REMOVED lines=12> */
.L_x_4776:
[----:B------:R-:W-:Y:S02]  /*13c20*/  ULDC UR4, c[0x0][0xc3c] ;  /* 0x00030f0000047ab9 */ /* 0x000fe40000000800 */
[----:B----4-:R-:W-:-:S13]  /*13c30*/  ISETP.GE.AND P0, PT, R19, UR4, PT ;  /* 0x0000000413007c0c */ /* 0x010fda000bf06270 */
[----:B------:R-:W-:Y:S05]  /*13c40*/  @!P0 BRA `(.L_x_4788) ;  /* 0xffffff9c00d08947 */ /* 0x000fea000383ffff */
[----:B------:R-:W-:Y:S05]  /*13c50*/  BSYNC B8 ;  /* 0x0000000000087941 */ /* 0x000fea0003800000 */
.L_x_4670:
        /* <DEDUP_REMOVED lines=12> */
.L_x_4851:
[----:B------:R-:W-:Y:S05]  /*13d20*/  BSYNC B0 ;  /* 0x0000000000007941 */ /* 0x000fea0003800000 */
.L_x_4789:
[----:B------:R-:W-:-:S03]  /*13d30*/  UMOV UR4, 0xffffffff ;  /* 0xffffffff00047882 */ /* 0x000fc60000000000 */
[----:B------:R-:W-:Y:S05]  /*13d40*/  BRA.DIV UR4, `(.L_x_4791) ;  /* 0x0000001a04347947 */ /* 0x000fea000b800000 */
[----:B------:R-:W2:Y:S02]  /*13d50*/  S2R R2, SR_TID.X ;  /* 0x0000000000027919 */ /* 0x000ea40000002100 */
[----:B--2---:R-:W-:-:S04]  /*13d60*/  SHF.R.U32.HI R2, RZ, 0x5, R2 ;  /* 0x00000005ff027819 */ /* 0x004fc80000011602 */
[----:B------:R-:W-:-:S05]  /*13d70*/  LOP3.LUT R2, R2, 0x3, RZ, 0xc0, !PT ;  /* 0x0000000302027812 */ /* 0x000fca00078ec0ff */
[----:B------:R2:W3:Y:S02]  /*13d80*/  SHFL.IDX PT, R14, R2, RZ, 0x1f ;  /* 0x00001fff020e7589 */ /* 0x0004e400000e0000 */
.L_x_4854:
[----:B---3--:R-:W-:Y:S01]  /*13d90*/  ISETP.NE.AND P0, PT, R14, RZ, PT ;  /* 0x000000ff0e00720c */ /* 0x008fe20003f05270 */
[----:B------:R-:W-:-:S12]  /*13da0*/  BSSY B0, `(.L_x_4792) ;  /* 0x0000027000007945 */ /* 0x000fd80003800000 */
[----:B------:R-:W-:Y:S05]  /*13db0*/  @P0 BRA `(.L_x_4793) ;  /* 0x0000000000940947 */ /* 0x000fea0003800000 */
[----:B------:R-:W-:-:S03]  /*13dc0*/  UMOV UR4, 0xffffffff ;  /* 0xffffffff00047882 */ /* 0x000fc60000000000 */
[----:B------:R-:W-:Y:S05]  /*13dd0*/  BRA.DIV UR4, `(.L_x_4794) ;  /* 0x0000001a04447947 */ /* 0x000fea000b800000 */
[----:B------:R-:W-:-:S13]  /*13de0*/  ELECT P6, URZ, PT ;  /* 0x00000000003f782f */ /* 0x000fda00038c0000 */
.L_x_4857:
[----:B------:R-:W-:Y:S05]  /*13df0*/  @!P6 BRA `(.L_x_4793) ;  /* 0x000000000084e947 */ /* 0x000fea0003800000 */
[----:B------:R-:W-:-:S06]  /*13e00*/  ULOP3.LUT UR4, UR36, 0x2, URZ, 0xfc, !UPT ;  /* 0x0000000224047892 */ /* 0x000fcc000f8efc3f */
[----:B--2---:R-:W-:-:S05]  /*13e10*/  IMAD.U32 R2, RZ, RZ, UR4 ;  /* 0x00000004ff027e24 */ /* 0x004fca000f8e00ff */
[----:B------:R-:W-:-:S13]  /*13e20*/  ISETP.NE.AND P2, PT, R2, 0x3, PT ;  /* 0x000000030200780c */ /* 0x000fda0003f45270 */
[----:B------:R-:W-:Y:S05]  /*13e30*/  @!P2 BRA `(.L_x_4795) ;  /* 0x000000000004a947 */ /* 0x000fea0003800000 */
[----:B------:R-:W-:Y:S01]  /*13e40*/  BPT.TRAP 0x1 ;  /* 0x000000040000795c */ /* 0x000fe20000300000 */
.L_x_4795:
        /* <DEDUP_REMOVED lines=14> */
.L_x_4858:
[----:B------:R-:W1:Y:S02]  /*13f30*/  SYNCS.PHASECHK.TRANS64.TRYWAIT P0, [R7+URZ], R2 ;  /* 0x00000002070075a7 */ /* 0x000e64000800017f */
[----:B-1----:R-:W-:Y:S05]  /*13f40*/  @!P0 BRA `(.L_x_4797) ;  /* 0x00000018001c8947 */ /* 0x002fea0003800000 */
.L_x_4859:
[----:B------:R-:W-:Y:S05]  /*13f50*/  @!P2 BRA `(.L_x_4798) ;  /* 0x000000000004a947 */ /* 0x000fea0003800000 */
[----:B------:R-:W-:Y:S01]  /*13f60*/  BPT.TRAP 0x1 ;  /* 0x000000040000795c */ /* 0x000fe20000300000 */
.L_x_4798:
[----:B------:R-:W2:Y:S01]  /*13f70*/  LDL.LU R4, [R1+0x8] ;  /* 0x0000080001047983 */ /* 0x000ea20000300800 */
[----:B------:R-:W-:-:S04]  /*13f80*/  VIADD R0, R0, 0x28c60 ;  /* 0x00028c6000007836 */ /* 0x000fc80000000000 */
[----:B--2---:R-:W-:-:S04]  /*13f90*/  IMAD R4, R4, 0x8, R0 ;  /* 0x0000000804047824 */ /* 0x004fc800078e0200 */
[----:B------:R-:W2:Y:S02]  /*13fa0*/  SYNCS.PHASECHK.TRANS64.TRYWAIT P0, [R4+URZ], R5 ;  /* 0x00000005040075a7 */ /* 0x000ea4000800017f */
[----:B--2---:R-:W-:Y:S05]  /*13fb0*/  @!P0 BRA `(.L_x_4799) ;  /* 0x0000001800148947 */ /* 0x004fea0003800000 */
.L_x_4860:
[----:B------:R-:W-:-:S07]  /*13fc0*/  IMAD R3, R3, 0x8, R0 ;  /* 0x0000000803037824 */ /* 0x000fce00078e0200 */
.L_x_4800:
[----:B---3--:R3:W4:Y:S02]  /*13fd0*/  SYNCS.PHASECHK.TRANS64.TRYWAIT P0, [R3+URZ], R2 ;  /* 0x00000002030075a7 */ /* 0x008724000800017f */
[----:B----4-:R-:W-:Y:S05]  /*13fe0*/  @!P0 NANOSLEEP.SYNCS 0x989680 ;  /* 0x009896800000895d */ /* 0x010fea0003900000 */
[----:B------:R-:W4:Y:S02]  /*13ff0*/  @!P0 SYNCS.PHASECHK.TRANS64 P0, [R3+URZ], R2 ;  /* 0x00000002030085a7 */ /* 0x000f24000800007f */
[----:B----4-:R-:W-:Y:S05]  /*14000*/  @!P0 BRA `(.L_x_4800) ;  /* 0xfffffffc00f08947 */ /* 0x010fea000383ffff */
.L_x_4793:
[----:B------:R-:W-:Y:S05]  /*14010*/  BSYNC B0 ;  /* 0x0000000000007941 */ /* 0x000fea0003800000 */
.L_x_4792:
[----:B------:R-:W-:Y:S05]  /*14020*/  EXIT ;  /* 0x000000000000794d */ /* 0x000fea0003800000 */
.L_x_4611:
[----:B0-----:R-:W-:-:S04]  /*14030*/  IMAD.U32 R3, RZ, RZ, UR21 ;  /* 0x00000015ff037e24 */ /* 0x001fc8000f8e00ff */
[----:B------:R0:W1:Y:S03]  /*14040*/  SYNCS.PHASECHK.TRANS64.TRYWAIT P1, [R3+URZ+0x28c50], R0 ;  /* 0x028c5000030075a7 */ /* 0x000066000802017f */
[----:B-1----:R-:W-:Y:S05]  /*14050*/  @!P1 NANOSLEEP.SYNCS 0x989680 ;  /* 0x009896800000995d */ /* 0x002fea0003900000 */
[----:B------:R-:W1:Y:S02]  /*14060*/  @!P1 SYNCS.PHASECHK.TRANS64 P1, [R3+URZ+0x28c50], R0 ;  /* 0x028c5000030095a7 */ /* 0x000e64000802007f */
[----:B-1----:R-:W-:Y:S05]  /*14070*/  @!P1 BRA `(.L_x_4611) ;  /* 0xfffffffc00ec9947 */ /* 0x002fea000383ffff */
[----:B------:R-:W-:Y:S05]  /*14080*/  BRA `(.L_x_4801) ;  /* 0xfffffed800dc7947 */ /* 0x000fea000383ffff */
.L_x_4616:
[----:B-1----:R-:W-:-:S04]  /*14090*/  IMAD.U32 R3, RZ, RZ, UR21 ;  /* 0x00000015ff037e24 */ /* 0x002fc8000f8e00ff */
[----:B------:R1:W2:Y:S03]  /*140a0*/  SYNCS.PHASECHK.TRANS64.TRYWAIT P1, [R3+URZ+0x28c50], R0 ;  /* 0x028c5000030075a7 */ /* 0x0002a6000802017f */
[----:B--2---:R-:W-:Y:S05]  /*140b0*/  @!P1 NANOSLEEP.SYNCS 0x989680 ;  /* 0x009896800000995d */ /* 0x004fea0003900000 */
[----:B------:R-:W2:Y:S02]  /*140c0*/  @!P1 SYNCS.PHASECHK.TRANS64 P1, [R3+URZ+0x28c50], R0 ;  /* 0x028c5000030095a7 */ /* 0x000ea4000802007f */
[----:B--2---:R-:W-:Y:S05]  /*140d0*/  @!P1 BRA `(.L_x_4616) ;  /* 0xfffffffc00ec9947 */ /* 0x004fea000383ffff */
[----:B------:R-:W-:Y:S05]  /*140e0*/  BRA `(.L_x_4615) ;  /* 0xfffffee400d87947 */ /* 0x000fea000383ffff */
.L_x_4619:
[----:B0-----:R-:W-:-:S04]  /*140f0*/  IMAD.U32 R3, RZ, RZ, UR46 ;  /* 0x0000002eff037e24 */ /* 0x001fc8000f8e00ff */
[----:B------:R0:W1:Y:S03]  /*14100*/  SYNCS.PHASECHK.TRANS64.TRYWAIT P1, [R3+URZ+0x28c00], R0 ;  /* 0x028c0000030075a7 */ /* 0x000066000802017f */
[----:B-1----:R-:W-:Y:S05]  /*14110*/  @!P1 NANOSLEEP.SYNCS 0x989680 ;  /* 0x009896800000995d */ /* 0x002fea0003900000 */
[----:B------:R-:W1:Y:S02]  /*14120*/  @!P1 SYNCS.PHASECHK.TRANS64 P1, [R3+URZ+0x28c00], R0 ;  /* 0x028c0000030095a7 */ /* 0x000e64000802007f */
[----:B-1----:R-:W-:Y:S05]  /*14130*/  @!P1 BRA `(.L_x_4619) ;  /* 0xfffffffc00ec9947 */ /* 0x002fea000383ffff */
[----:B------:R-:W-:Y:S05]  /*14140*/  BRA `(.L_x_4802) ;  /* 0xfffffef800647947 */ /* 0x000fea000383ffff */
.L_x_4623:
[----:B--2---:R2:W3:Y:S02]  /*14150*/  SYNCS.PHASECHK.TRANS64.TRYWAIT P1, [R7+URZ+0x28c30], R8 ;  /* 0x028c3008070075a7 */ /* 0x0044e4000802017f */
[----:B---3--:R-:W-:Y:S05]  /*14160*/  @!P1 NANOSLEEP.SYNCS 0x989680 ;  /* 0x009896800000995d */ /* 0x008fea0003900000 */
[----:B------:R-:W3:Y:S02]  /*14170*/  @!P1 SYNCS.PHASECHK.TRANS64 P1, [R7+URZ+0x28c30], R8 ;  /* 0x028c3008070095a7 */ /* 0x000ee4000802007f */
[----:B---3--:R-:W-:Y:S05]  /*14180*/  @!P1 BRA `(.L_x_4623) ;  /* 0xfffffffc00f09947 */ /* 0x008fea000383ffff */
[----:B------:R-:W-:Y:S05]  /*14190*/  BRA `(.L_x_4622) ;  /* 0xfffffef800807947 */ /* 0x000fea000383ffff */
.L_x_4627:
[----:B--2---:R2:W3:Y:S02]  /*141a0*/  SYNCS.PHASECHK.TRANS64.TRYWAIT P3, [R7+URZ+0x28c50], R8 ;  /* 0x028c5008070075a7 */ /* 0x0044e4000806017f */
[----:B---3--:R-:W-:Y:S05]  /*141b0*/  @!P3 NANOSLEEP.SYNCS 0x989680 ;  /* 0x009896800000b95d */ /* 0x008fea0003900000 */
[----:B------:R-:W3:Y:S02]  /*141c0*/  @!P3 SYNCS.PHASECHK.TRANS64 P3, [R7+URZ+0x28c50], R8 ;  /* 0x028c50080700b5a7 */ /* 0x000ee4000806007f */
[----:B---3--:R-:W-:Y:S05]  /*141d0*/  @!P3 BRA `(.L_x_4627) ;  /* 0xfffffffc00f0b947 */ /* 0x008fea000383ffff */
[----:B------:R-:W-:Y:S05]  /*141e0*/  BRA `(.L_x_4626) ;  /* 0xffffff10000c7947 */ /* 0x000fea000383ffff */
.L_x_4632:
[----:B--2---:R-:W-:-:S04]  /*141f0*/  IMAD.U32 R6, RZ, RZ, UR25 ;  /* 0x00000019ff067e24 */ /* 0x004fc8000f8e00ff */
[----:B------:R2:W3:Y:S03]  /*14200*/  SYNCS.PHASECHK.TRANS64.TRYWAIT P3, [R6+URZ+0x28c30], R7 ;  /* 0x028c3007060075a7 */ /* 0x0004e6000806017f */
[----:B---3--:R-:W-:Y:S05]  /*14210*/  @!P3 NANOSLEEP.SYNCS 0x989680 ;  /* 0x009896800000b95d */ /* 0x008fea0003900000 */
[----:B------:R-:W3:Y:S02]  /*14220*/  @!P3 SYNCS.PHASECHK.TRANS64 P3, [R6+URZ+0x28c30], R7 ;  /* 0x028c30070600b5a7 */ /* 0x000ee4000806007f */
[----:B---3--:R-:W-:Y:S05]  /*14230*/  @!P3 BRA `(.L_x_4632) ;  /* 0xfffffffc00ecb947 */ /* 0x008fea000383ffff */
[----:B------:R-:W-:Y:S05]  /*14240*/  BRA `(.L_x_4631) ;  /* 0xffffff1400107947 */ /* 0x000fea000383ffff */
.L_x_4636:
[----:B--2---:R2:W3:Y:S02]  /*14250*/  SYNCS.PHASECHK.TRANS64.TRYWAIT P3, [R178+URZ+0x28c50], R7 ;  /* 0x028c5007b20075a7 */ /* 0x0044e4000806017f */
[----:B---3--:R-:W-:Y:S05]  /*14260*/  @!P3 NANOSLEEP.SYNCS 0x989680 ;  /* 0x009896800000b95d */ /* 0x008fea0003900000 */
[----:B------:R-:W3:Y:S02]  /*14270*/  @!P3 SYNCS.PHASECHK.TRANS64 P3, [R178+URZ+0x28c50], R7 ;  /* 0x028c5007b200b5a7 */ /* 0x000ee4000806007f */
[----:B---3--:R-:W-:Y:S05]  /*14280*/  @!P3 BRA `(.L_x_4636) ;  /* 0xfffffffc00f0b947 */ /* 0x008fea000383ffff */
[----:B------:R-:W-:Y:S05]  /*14290*/  BRA `(.L_x_4635) ;  /* 0xffffff3000847947 */ /* 0x000fea000383ffff */
.L_x_4642:
[----:B---3--:R-:W-:-:S04]  /*142a0*/  IMAD.U32 R6, RZ, RZ, UR24 ;  /* 0x00000018ff067e24 */ /* 0x008fc8000f8e00ff */
[----:B------:R3:W4:Y:S03]  /*142b0*/  SYNCS.PHASECHK.TRANS64.TRYWAIT P2, [R6+URZ+0x28c30], R7 ;  /* 0x028c3007060075a7 */ /* 0x000726000804017f */
[----:B----4-:R-:W-:Y:S05]  /*142c0*/  @!P2 NANOSLEEP.SYNCS 0x989680 ;  /* 0x009896800000a95d */ /* 0x010fea0003900000 */
[----:B------:R-:W4:Y:S02]  /*142d0*/  @!P2 SYNCS.PHASECHK.TRANS64 P2, [R6+URZ+0x28c30], R7 ;  /* 0x028c30070600a5a7 */ /* 0x000f24000804007f */
[----:B----4-:R-:W-:Y:S05]  /*142e0*/  @!P2 BRA `(.L_x_4642) ;  /* 0xfffffffc00eca947 */ /* 0x010fea000383ffff */
[----:B------:R-:W-:Y:S05]  /*142f0*/  BRA `(.L_x_4641) ;  /* 0xffffff3400707947 */ /* 0x000fea000383ffff */
.L_x_4646:
[----:B--2---:R2:W3:Y:S02]  /*14300*/  SYNCS.PHASECHK.TRANS64.TRYWAIT P2, [R170+URZ+0x28c50], R7 ;  /* 0x028c5007aa0075a7 */ /* 0x0044e4000804017f */
[----:B---3--:R-:W-:Y:S05]  /*14310*/  @!P2 NANOSLEEP.SYNCS 0x989680 ;  /* 0x009896800000a95d */ /* 0x008fea0003900000 */
[----:B------:R-:W3:Y:S02]  /*14320*/  @!P2 SYNCS.PHASECHK.TRANS64 P2, [R170+URZ+0x28c50], R7 ;  /* 0x028c5007aa00a5a7 */ /* 0x000ee4000804007f */
[----:B---3--:R-:W-:Y:S05]  /*14330*/  @!P2 BRA `(.L_x_4646) ;  /* 0xfffffffc00f0a947 */ /* 0x008fea000383ffff */
[----:B------:R-:W-:Y:S05]  /*14340*/  BRA `(.L_x_4645) ;  /* 0xffffff4c00947947 */ /* 0x000fea000383ffff */
.L_x_4682:
        /* <DEDUP_REMOVED lines=11> */
.L_x_4804:
[----:B------:R-:W-:Y:S05]  /*14400*/  BSYNC B0 ;  /* 0x0000000000007941 */ /* 0x000fea0003800000 */
.L_x_4803:
[----:B------:R-:W-:Y:S05]  /*14410*/  BRA `(.L_x_4805) ;  /* 0xffffffa000f07947 */ /* 0x000fea000383ffff */
.L_x_4684:
[----:B------:R-:W-:Y:S01]  /*14420*/  BSSY B0, `(.L_x_4806) ;  /* 0x0000006000007945 */ /* 0x000fe20003800000 */
[----:B------:R-:W-:-:S07]  /*14430*/  IMAD.MOV.U32 R15, RZ, RZ, -0x1 ;  /* 0xffffffffff0f7424 */ /* 0x000fce00078e00ff */
[----:B0123--:R-:W-:Y:S05]  /*14440*/  WARPSYNC.COLLECTIVE R15, `(.L_x_4807) ;  /* 0x000000000f0c7348 */ /* 0x00ffea0003c00000 */
[----:B------:R-:W-:Y:S02]  /*14450*/  ELECT P6, UR62, PT ;  /* 0x00000000003e782f */ /* 0x000fe400038c0000 */
[----:B------:R-:W-:Y:S01]  /*14460*/  MOV R14, UR62 ;  /* 0x0000003e000e7c02 */ /* 0x000fe20008000f00 */
[----:B0123--:R-:W-:Y:S10]  /*14470*/  ENDCOLLECTIVE ;  /* 0x000000000000791b */ /* 0x00fff40003800000 */
.L_x_4807:
[----:B------:R-:W-:Y:S05]  /*14480*/  BSYNC B0 ;  /* 0x0000000000007941 */ /* 0x000fea0003800000 */
.L_x_4806:
[----:B------:R-:W-:Y:S05]  /*14490*/  BRA `(.L_x_4808) ;  /* 0xffffffa000f87947 */ /* 0x000fea000383ffff */
.L_x_4686:
[----:B---3--:R3:W4:Y:S02]  /*144a0*/  SYNCS.PHASECHK.TRANS64.TRYWAIT P0, [R0+URZ+0x28c40], R2 ;  /* 0x028c4002000075a7 */ /* 0x008724000800017f */
[----:B----4-:R-:W-:Y:S05]  /*144b0*/  @!P0 NANOSLEEP.SYNCS 0x989680 ;  /* 0x009896800000895d */ /* 0x010fea0003900000 */
[----:B------:R-:W4:Y:S02]  /*144c0*/  @!P0 SYNCS.PHASECHK.TRANS64 P0, [R0+URZ+0x28c40], R2 ;  /* 0x028c4002000085a7 */ /* 0x000f24000800007f */
[----:B----4-:R-:W-:Y:S05]  /*144d0*/  @!P0 BRA `(.L_x_4686) ;  /* 0xfffffffc00f08947 */ /* 0x010fea000383ffff */
[----:B------:R-:W-:Y:S05]  /*144e0*/  BRA `(.L_x_4809) ;  /* 0xffffffa400647947 */ /* 0x000fea000383ffff */
.L_x_4690:
[----:B------:R-:W-:Y:S02]  /*144f0*/  IMAD.MOV.U32 R13, RZ, RZ, R2 ;  /* 0x000000ffff0d7224 */ /* 0x000fe400078e0002 */
[----:B------:R-:W-:Y:S02]  /*14500*/  IMAD.MOV.U32 R12, RZ, RZ, RZ ;  /* 0x000000ffff0c7224 */ /* 0x000fe400078e00ff */
[----:B------:R-:W-:Y:S02]  /*14510*/  IMAD.MOV.U32 R11, RZ, RZ, 0x181f ;  /* 0x0000181fff0b7424 */ /* 0x000fe400078e00ff */
[----:B------:R-:W-:Y:S02]  /*14520*/  IMAD.MOV.U32 R15, RZ, RZ, -0x1 ;  /* 0xffffffffff0f7424 */ /* 0x000fe400078e00ff */
[----:B-----5:R-:W-:Y:S02]  /*14530*/  IMAD R0, R6, R7, RZ ;  /* 0x0000000706007224 */ /* 0x020fe400078e02ff */
[----:B------:R-:W-:-:S07]  /*14540*/  IMAD R17, R17, 0x40, R8 ;  /* 0x0000004011117824 */ /* 0x000fce00078e0208 */
[----:B------:R-:W-:Y:S05]  /*14550*/  WARPSYNC.COLLECTIVE R15, `(.L_x_4810) ;  /* 0x000000000f087348 */ /* 0x000fea0003c00000 */
[----:B------:R0:W1:Y:S02]  /*14560*/  SHFL.IDX P6, R14, R13, R12, R11 ;  /* 0x0000000c0d0e7389 */ /* 0x00006400000c000b */
[----:B01----:R-:W-:Y:S01]  /*14570*/  ENDCOLLECTIVE ;  /* 0x000000000000791b */ /* 0x003fe20003800000 */
.L_x_4810:
[C---:B------:R-:W-:Y:S01]  /*14580*/  VIADD R7, R17.reuse, 0x10 ;  /* 0x0000001011077836 */ /* 0x040fe20000000000 */
[----:B------:R-:W-:Y:S01]  /*14590*/  ISETP.GE.AND P1, PT, R17, R0, PT ;  /* 0x000000001100720c */ /* 0x000fe20003f26270 */
[----:B------:R-:W-:Y:S02]  /*145a0*/  IMAD.MOV.U32 R13, RZ, RZ, R3 ;  /* 0x000000ffff0d7224 */ /* 0x000fe400078e0003 */
[----:B------:R-:W-:-:S10]  /*145b0*/  IMAD.MOV.U32 R4, RZ, RZ, R14 ;  /* 0x000000ffff047224 */ /* 0x000fd400078e000e */
[----:B------:R-:W-:Y:S05]  /*145c0*/  WARPSYNC.COLLECTIVE R15, `(.L_x_4811) ;  /* 0x000000000f087348 */ /* 0x000fea0003c00000 */
[----:B------:R0:W1:Y:S02]  /*145d0*/  SHFL.IDX P6, R14, R13, R12, R11 ;  /* 0x0000000c0d0e7389 */ /* 0x00006400000c000b */
[----:B01----:R-:W-:Y:S01]  /*145e0*/  ENDCOLLECTIVE ;  /* 0x000000000000791b */ /* 0x003fe20003800000 */
.L_x_4811:
[----:B------:R-:W-:Y:S02]  /*145f0*/  IMAD.MOV.U32 R13, RZ, RZ, R2 ;  /* 0x000000ffff0d7224 */ /* 0x000fe400078e0002 */
[----:B------:R-:W-:Y:S02]  /*14600*/  IMAD.MOV.U32 R12, RZ, RZ, 0x1 ;  /* 0x00000001ff0c7424 */ /* 0x000fe400078e00ff */
[----:B------:R-:W-:-:S07]  /*14610*/  IMAD.MOV.U32 R5, RZ, RZ, R14 ;  /* 0x000000ffff057224 */ /* 0x000fce00078e000e */
[----:B------:R-:W-:Y:S05]  /*14620*/  WARPSYNC.COLLECTIVE R15, `(.L_x_4812) ;  /* 0x000000000f087348 */ /* 0x000fea0003c00000 */
[----:B------:R0:W1:Y:S02]  /*14630*/  SHFL.IDX P6, R14, R13, R12, R11 ;  /* 0x0000000c0d0e7389 */ /* 0x00006400000c000b */
[----:B01----:R-:W-:Y:S01]  /*14640*/  ENDCOLLECTIVE ;  /* 0x000000000000791b */ /* 0x003fe20003800000 */
.L_x_4812:
        /* <DEDUP_REMOVED lines=15> */
.L_x_4813:
[----:B------:R-:W-:Y:S02]  /*14740*/  IMAD.MOV.U32 R13, RZ, RZ, R2 ;  /* 0x000000ffff0d7224 */ /* 0x000fe400078e0002 */
[----:B------:R-:W-:Y:S02]  /*14750*/  IMAD.MOV.U32 R12, RZ, RZ, 0x2 ;  /* 0x00000002ff0c7424 */ /* 0x000fe400078e00ff */
[----:B------:R-:W-:-:S07]  /*14760*/  IMAD.MOV.U32 R5, RZ, RZ, R14 ;  /* 0x000000ffff057224 */ /* 0x000fce00078e000e */
[----:B------:R-:W-:Y:S05]  /*14770*/  WARPSYNC.COLLECTIVE R15, `(.L_x_4814) ;  /* 0x000000000f087348 */ /* 0x000fea0003c00000 */
[----:B------:R0:W1:Y:S02]  /*14780*/  SHFL.IDX P6, R14, R13, R12, R11 ;  /* 0x0000000c0d0e7389 */ /* 0x00006400000c000b */
[----:B01----:R-:W-:Y:S01]  /*14790*/  ENDCOLLECTIVE ;  /* 0x000000000000791b */ /* 0x003fe20003800000 */
.L_x_4814:
        /* <DEDUP_REMOVED lines=10> */
[----:B0-----:R-:W-:-:S05]  /*14840*/  VIADD R4, R17, 0x20 ;  /* 0x0000002011047836 */ /* 0x001fca0000000000 */
[----:B------:R-:W-:Y:S01]  /*14850*/  ISETP.GE.AND P1, PT, R4, R0, PT ;  /* 0x000000000400720c */ /* 0x000fe20003f26270 */
[----:B------:R-:W-:-:S12]  /*14860*/  IMAD.MOV.U32 R4, RZ, RZ, R14 ;  /* 0x000000ffff047224 */ /* 0x000fd800078e000e */
[----:B------:R-:W-:Y:S05]  /*14870*/  WARPSYNC.COLLECTIVE R15, `(.L_x_4815) ;  /* 0x000000000f087348 */ /* 0x000fea0003c00000 */
[----:B------:R0:W1:Y:S02]  /*14880*/  SHFL.IDX P6, R14, R13, R12, R11 ;  /* 0x0000000c0d0e7389 */ /* 0x00006400000c000b */
[----:B01----:R-:W-:Y:S01]  /*14890*/  ENDCOLLECTIVE ;  /* 0x000000000000791b */ /* 0x003fe20003800000 */
.L_x_4815:
[----:B------:R-:W-:Y:S02]  /*148a0*/  IMAD.MOV.U32 R13, RZ, RZ, R2 ;  /* 0x000000ffff0d7224 */ /* 0x000fe400078e0002 */
[----:B------:R-:W-:Y:S02]  /*148b0*/  IMAD.MOV.U32 R12, RZ, RZ, 0x3 ;  /* 0x00000003ff0c7424 */ /* 0x000fe400078e00ff */
[----:B------:R-:W-:-:S07]  /*148c0*/  IMAD.MOV.U32 R5, RZ, RZ, R14 ;  /* 0x000000ffff057224 */ /* 0x000fce00078e000e */
[----:B------:R-:W-:Y:S05]  /*148d0*/  WARPSYNC.COLLECTIVE R15, `(.L_x_4816) ;  /* 0x000000000f087348 */ /* 0x000fea0003c00000 */
[----:B------:R0:W1:Y:S02]  /*148e0*/  SHFL.IDX P6, R14, R13, R12, R11 ;  /* 0x0000000c0d0e7389 */ /* 0x00006400000c000b */
[----:B01----:R-:W-:Y:S01]  /*148f0*/  ENDCOLLECTIVE ;  /* 0x000000000000791b */ /* 0x003fe20003800000 */
.L_x_4816:
        /* <DEDUP_REMOVED lines=14> */
.L_x_4817:
[----:B------:R-:W-:Y:S01]  /*149e0*/  IMAD.MOV.U32 R3, RZ, RZ, R14 ;  /* 0x000000ffff037224 */ /* 0x000fe200078e000e */
[----:B------:R-:W-:Y:S06]  /*149f0*/  BRA `(.L_x_4818) ;  /* 0xffffffa800d07947 */ /* 0x000fec000383ffff */
.L_x_4693:
[----:B0-----:R-:W2:Y:S02]  /*14a00*/  LDL R2, [R1+0x4] ;  /* 0x0000040001027983 */ /* 0x001ea40000100800 */
[----:B--2---:R0:W1:Y:S02]  /*14a10*/  SYNCS.PHASECHK.TRANS64.TRYWAIT P0, [R2+URZ+0x28c20], R0 ;  /* 0x028c2000020075a7 */ /* 0x004064000800017f */
[----:B-1----:R-:W-:Y:S05]  /*14a20*/  @!P0 NANOSLEEP.SYNCS 0x989680 ;  /* 0x009896800000895d */ /* 0x002fea0003900000 */
[----:B------:R-:W1:Y:S02]  /*14a30*/  @!P0 SYNCS.PHASECHK.TRANS64 P0, [R2+URZ+0x28c20], R0 ;  /* 0x028c2000020085a7 */ /* 0x000e64000800007f */
[----:B-1----:R-:W-:Y:S05]  /*14a40*/  @!P0 BRA `(.L_x_4693) ;  /* 0xfffffffc00ec8947 */ /* 0x002fea000383ffff */
[----:B------:R-:W-:Y:S05]  /*14a50*/  BRA `(.L_x_4819) ;  /* 0xffffffac00307947 */ /* 0x000fea000383ffff */
.L_x_4697:
[----:B0-----:R0:W1:Y:S02]  /*14a60*/  SYNCS.PHASECHK.TRANS64.TRYWAIT P0, [R0+URZ+0x28c60], R2 ;  /* 0x028c6002000075a7 */ /* 0x001064000800017f */
[----:B-1----:R-:W-:Y:S05]  /*14a70*/  @!P0 NANOSLEEP.SYNCS 0x989680 ;  /* 0x009896800000895d */ /* 0x002fea0003900000 */
[----:B------:R-:W1:Y:S02]  /*14a80*/  @!P0 SYNCS.PHASECHK.TRANS64 P0, [R0+URZ+0x28c60], R2 ;  /* 0x028c6002000085a7 */ /* 0x000e64000800007f */
[----:B-1----:R-:W-:Y:S05]  /*14a90*/  @!P0 BRA `(.L_x_4697) ;  /* 0xfffffffc00f08947 */ /* 0x002fea000383ffff */
[----:B------:R-:W-:Y:S05]  /*14aa0*/  BRA `(.L_x_4820) ;  /* 0xffffffac00607947 */ /* 0x000fea000383ffff */
.L_x_4716:
[----:B-1----:R1:W2:Y:S02]  /*14ab0*/  SYNCS.PHASECHK.TRANS64.TRYWAIT P0, [R3+URZ+0x28c40], R2 ;  /* 0x028c4002030075a7 */ /* 0x0022a4000800017f */
[----:B--2---:R-:W-:Y:S05]  /*14ac0*/  @!P0 NANOSLEEP.SYNCS 0x989680 ;  /* 0x009896800000895d */ /* 0x004fea0003900000 */
[----:B------:R-:W2:Y:S02]  /*14ad0*/  @!P0 SYNCS.PHASECHK.TRANS64 P0, [R3+URZ+0x28c40], R2 ;  /* 0x028c4002030085a7 */ /* 0x000ea4000800007f */
[----:B--2---:R-:W-:Y:S05]  /*14ae0*/  @!P0 BRA `(.L_x_4716) ;  /* 0xfffffffc00f08947 */ /* 0x004fea000383ffff */
[----:B------:R-:W-:Y:S05]  /*14af0*/  BRA `(.L_x_4821) ;  /* 0xffffffb800847947 */ /* 0x000fea000383ffff */
.L_x_4721:
[----:B0-----:R0:W2:Y:S02]  /*14b00*/  SYNCS.PHASECHK.TRANS64.TRYWAIT P0, [R3+URZ+0x28c60], R2 ;  /* 0x028c6002030075a7 */ /* 0x0010a4000800017f */
[----:B--2---:R-:W-:Y:S05]  /*14b10*/  @!P0 NANOSLEEP.SYNCS 0x989680 ;  /* 0x009896800000895d */ /* 0x004fea0003900000 */
[----:B------:R-:W2:Y:S02]  /*14b20*/  @!P0 SYNCS.PHASECHK.TRANS64 P0, [R3+URZ+0x28c60], R2 ;  /* 0x028c6002030085a7 */ /* 0x000ea4000800007f */
[----:B--2---:R-:W-:Y:S05]  /*14b30*/  @!P0 BRA `(.L_x_4721) ;  /* 0xfffffffc00f08947 */ /* 0x004fea000383ffff */
[----:B------:R-:W-:Y:S05]  /*14b40*/  BRA `(.L_x_4822) ;  /* 0xffffffbc000c7947 */ /* 0x000fea000383ffff */
.L_x_4736:
[----:B0-----:R0:W1:Y:S02]  /*14b50*/  SYNCS.PHASECHK.TRANS64.TRYWAIT P0, [R4+URZ+0x28c40], R2 ;  /* 0x028c4002040075a7 */ /* 0x001064000800017f */
[----:B-1----:R-:W-:Y:S05]  /*14b60*/  @!P0 NANOSLEEP.SYNCS 0x989680 ;  /* 0x009896800000895d */ /* 0x002fea0003900000 */
[----:B------:R-:W1:Y:S02]  /*14b70*/  @!P0 SYNCS.PHASECHK.TRANS64 P0, [R4+URZ+0x28c40], R2 ;  /* 0x028c4002040085a7 */ /* 0x000e64000800007f */
[----:B-1----:R-:W-:Y:S05]  /*14b80*/  @!P0 BRA `(.L_x_4736) ;  /* 0xfffffffc00f08947 */ /* 0x002fea000383ffff */
[----:B------:R-:W-:Y:S05]  /*14b90*/  BRA `(.L_x_4823) ;  /* 0xffffffc800147947 */ /* 0x000fea000383ffff */
.L_x_4741:
[----:B-1----:R1:W2:Y:S02]  /*14ba0*/  SYNCS.PHASECHK.TRANS64.TRYWAIT P0, [R4+URZ+0x28c60], R2 ;  /* 0x028c6002040075a7 */ /* 0x0022a4000800017f */
[----:B--2---:R-:W-:Y:S05]  /*14bb0*/  @!P0 NANOSLEEP.SYNCS 0x989680 ;  /* 0x009896800000895d */ /* 0x004fea0003900000 */
[----:B------:R-:W2:Y:S02]  /*14bc0*/  @!P0 SYNCS.PHASECHK.TRANS64 P0, [R4+URZ+0x28c60], R2 ;  /* 0x028c6002040085a7 */ /* 0x000ea4000800007f */
[----:B--2---:R-:W-:Y:S05]  /*14bd0*/  @!P0 BRA `(.L_x_4741) ;  /* 0xfffffffc00f08947 */ /* 0x004fea000383ffff */
[----:B------:R-:W-:Y:S05]  /*14be0*/  BRA `(.L_x_4824) ;  /* 0xffffffc800987947 */ /* 0x000fea000383ffff */
.L_x_4756:
[----:B-1----:R1:W2:Y:S02]  /*14bf0*/  SYNCS.PHASECHK.TRANS64.TRYWAIT P0, [R4+URZ+0x28c40], R2 ;  /* 0x028c4002040075a7 */ /* 0x0022a4000800017f */
[----:B--2---:R-:W-:Y:S05]  /*14c00*/  @!P0 NANOSLEEP.SYNCS 0x989680 ;  /* 0x009896800000895d */ /* 0x004fea0003900000 */
[----:B------:R-:W2:Y:S02]  /*14c10*/  @!P0 SYNCS.PHASECHK.TRANS64 P0, [R4+URZ+0x28c40], R2 ;  /* 0x028c4002040085a7 */ /* 0x000ea4000800007f */
[----:B--2---:R-:W-:Y:S05]  /*14c20*/  @!P0 BRA `(.L_x_4756) ;  /* 0xfffffffc00f08947 */ /* 0x004fea000383ffff */
[----:B------:R-:W-:Y:S05]  /*14c30*/  BRA `(.L_x_4825) ;  /* 0xffffffd400847947 */ /* 0x000fea000383ffff */
.L_x_4761:
[----:B0-----:R0:W2:Y:S02]  /*14c40*/  SYNCS.PHASECHK.TRANS64.TRYWAIT P0, [R4+URZ+0x28c60], R2 ;  /* 0x028c6002040075a7 */ /* 0x0010a4000800017f */
[----:B--2---:R-:W-:Y:S05]  /*14c50*/  @!P0 NANOSLEEP.SYNCS 0x989680 ;  /* 0x009896800000895d */ /* 0x004fea0003900000 */
[----:B------:R-:W2:Y:S02]  /*14c60*/  @!P0 SYNCS.PHASECHK.TRANS64 P0, [R4+URZ+0x28c60], R2 ;  /* 0x028c6002040085a7 */ /* 0x000ea4000800007f */
[----:B--2---:R-:W-:Y:S05]  /*14c70*/  @!P0 BRA `(.L_x_4761) ;  /* 0xfffffffc00f08947 */ /* 0x004fea000383ffff */
[----:B------:R-:W-:Y:S05]  /*14c80*/  BRA `(.L_x_4826) ;  /* 0xffffffd8000c7947 */ /* 0x000fea000383ffff */
.L_x_4777:
        /* <DEDUP_REMOVED lines=8> */
.L_x_4828:
[----:B------:R-:W-:Y:S05]  /*14d10*/  BSYNC B0 ;  /* 0x0000000000007941 */ /* 0x000fea0003800000 */
.L_x_4827:
        /* <DEDUP_REMOVED lines=9> */
.L_x_4829:
        /* <DEDUP_REMOVED lines=18> */
.L_x_4830:
[----:B------:R-:W-:Y:S01]  /*14ed0*/  IMAD.MOV.U32 R12, RZ, RZ, 0x2 ;  /* 0x00000002ff0c7424 */ /* 0x000fe200078e00ff */
[----:B------:R-:W-:-:S05]  /*14ee0*/  SEL R5, R14, RZ, P1 ;  /* 0x000000ff0e057207 */ /* 0x000fca0000800000 */
[----:B------:R-:W-:-:S04]  /*14ef0*/  IMAD.IADD R3, R2, 0x1, R5 ;  /* 0x0000000102037824 */ /* 0x000fc800078e0205 */
[----:B------:R-:W-:-:S07]  /*14f00*/  IMAD.MOV.U32 R13, RZ, RZ, R3 ;  /* 0x000000ffff0d7224 */ /* 0x000fce00078e0003 */
[----:B------:R-:W-:Y:S05]  /*14f10*/  WARPSYNC.COLLECTIVE R15, `(.L_x_4831) ;  /* 0x000000000f087348 */ /* 0x000fea0003c00000 */
[----:B------:R0:W1:Y:S02]  /*14f20*/  SHFL.UP P6, R14, R13, R12, R11 ;  /* 0x0400000c0d0e7389 */ /* 0x00006400000c000b */
[----:B01----:R-:W-:Y:S01]  /*14f30*/  ENDCOLLECTIVE ;  /* 0x000000000000791b */ /* 0x003fe20003800000 */
.L_x_4831:
[----:B------:R-:W-:Y:S01]  /*14f40*/  IMAD.MOV.U32 R12, RZ, RZ, 0x4 ;  /* 0x00000004ff0c7424 */ /* 0x000fe200078e00ff */
[----:B------:R-:W-:-:S05]  /*14f50*/  SEL R14, R14, RZ, P2 ;  /* 0x000000ff0e0e7207 */ /* 0x000fca0001000000 */
[----:B------:R-:W-:-:S04]  /*14f60*/  IMAD.IADD R3, R3, 0x1, R14 ;  /* 0x0000000103037824 */ /* 0x000fc800078e020e */
[----:B------:R-:W-:-:S07]  /*14f70*/  IMAD.MOV.U32 R13, RZ, RZ, R3 ;  /* 0x000000ffff0d7224 */ /* 0x000fce00078e0003 */
[----:B------:R-:W-:Y:S05]  /*14f80*/  WARPSYNC.COLLECTIVE R15, `(.L_x_4832) ;  /* 0x000000000f087348 */ /* 0x000fea0003c00000 */
[----:B------:R0:W1:Y:S02]  /*14f90*/  SHFL.UP P6, R14, R13, R12, R11 ;  /* 0x0400000c0d0e7389 */ /* 0x00006400000c000b */
[----:B01----:R-:W-:Y:S01]  /*14fa0*/  ENDCOLLECTIVE ;  /* 0x000000000000791b */ /* 0x003fe20003800000 */
.L_x_4832:
[----:B------:R-:W-:Y:S01]  /*14fb0*/  IMAD.MOV.U32 R12, RZ, RZ, 0x8 ;  /* 0x00000008ff0c7424 */ /* 0x000fe200078e00ff */
[----:B------:R-:W-:-:S05]  /*14fc0*/  SEL R14, R14, RZ, P3 ;  /* 0x000000ff0e0e7207 */ /* 0x000fca0001800000 */
[----:B------:R-:W-:-:S04]  /*14fd0*/  IMAD.IADD R3, R3, 0x1, R14 ;  /* 0x0000000103037824 */ /* 0x000fc800078e020e */
[----:B------:R-:W-:-:S07]  /*14fe0*/  IMAD.MOV.U32 R13, RZ, RZ, R3 ;  /* 0x000000ffff0d7224 */ /* 0x000fce00078e0003 */
[----:B------:R-:W-:Y:S05]  /*14ff0*/  WARPSYNC.COLLECTIVE R15, `(.L_x_4833) ;  /* 0x000000000f087348 */ /* 0x000fea0003c00000 */
[----:B------:R0:W1:Y:S02]  /*15000*/  SHFL.UP P6, R14, R13, R12, R11 ;  /* 0x0400000c0d0e7389 */ /* 0x00006400000c000b */
[----:B01----:R-:W-:Y:S01]  /*15010*/  ENDCOLLECTIVE ;  /* 0x000000000000791b */ /* 0x003fe20003800000 */
.L_x_4833:
[----:B------:R-:W-:Y:S01]  /*15020*/  IMAD.MOV.U32 R12, RZ, RZ, 0x10 ;  /* 0x00000010ff0c7424 */ /* 0x000fe200078e00ff */
[----:B------:R-:W-:-:S05]  /*15030*/  SEL R14, R14, RZ, P4 ;  /* 0x000000ff0e0e7207 */ /* 0x000fca0002000000 */
[----:B------:R-:W-:-:S04]  /*15040*/  IMAD.IADD R3, R3, 0x1, R14 ;  /* 0x0000000103037824 */ /* 0x000fc800078e020e */
[----:B------:R-:W-:-:S07]  /*15050*/  IMAD.MOV.U32 R13, RZ, RZ, R3 ;  /* 0x000000ffff0d7224 */ /* 0x000fce00078e0003 */
[----:B------:R-:W-:Y:S05]  /*15060*/  WARPSYNC.COLLECTIVE R15, `(.L_x_4834) ;  /* 0x000000000f087348 */ /* 0x000fea0003c00000 */
[----:B------:R0:W1:Y:S02]  /*15070*/  SHFL.UP P6, R14, R13, R12, R11 ;  /* 0x0400000c0d0e7389 */ /* 0x00006400000c000b */
[----:B01----:R-:W-:Y:S01]  /*15080*/  ENDCOLLECTIVE ;  /* 0x000000000000791b */ /* 0x003fe20003800000 */
.L_x_4834:
        /* <DEDUP_REMOVED lines=8> */
.L_x_4835:
[----:B------:R-:W-:Y:S05]  /*15110*/  BRA `(.L_x_4836) ;  /* 0xffffffe0007c7947 */ /* 0x000fea000383ffff */
.L_x_4782:
        /* <DEDUP_REMOVED lines=8> */
.L_x_4838:
[----:B------:R-:W-:Y:S05]  /*151a0*/  BSYNC B0 ;  /* 0x0000000000007941 */ /* 0x000fea0003800000 */
.L_x_4837:
        /* <DEDUP_REMOVED lines=8> */
.L_x_4839:
[----:B------:R-:W-:Y:S01]  /*15230*/  IMAD.MOV.U32 R12, RZ, RZ, 0x4 ;  /* 0x00000004ff0c7424 */ /* 0x000fe200078e00ff */
[----:B------:R-:W-:-:S05]  /*15240*/  SEL R4, R14, RZ, P2 ;  /* 0x000000ff0e047207 */ /* 0x000fca0001000000 */
[----:B------:R-:W-:-:S04]  /*15250*/  IMAD.IADD R4, R13, 0x1, R4 ;  /* 0x000000010d047824 */ /* 0x000fc800078e0204 */
[----:B------:R-:W-:-:S07]  /*15260*/  IMAD.MOV.U32 R13, RZ, RZ, R4 ;  /* 0x000000ffff0d7224 */ /* 0x000fce00078e0004 */
[----:B------:R-:W-:Y:S05]  /*15270*/  WARPSYNC.COLLECTIVE R15, `(.L_x_4840) ;  /* 0x000000000f087348 */ /* 0x000fea0003c00000 */
[----:B------:R0:W1:Y:S02]  /*15280*/  SHFL.UP P6, R14, R13, R12, R11 ;  /* 0x0400000c0d0e7389 */ /* 0x00006400000c000b */
[----:B01----:R-:W-:Y:S01]  /*15290*/  ENDCOLLECTIVE ;  /* 0x000000000000791b */ /* 0x003fe20003800000 */
.L_x_4840:
[----:B------:R-:W-:Y:S01]  /*152a0*/  IMAD.MOV.U32 R12, RZ, RZ, 0x8 ;  /* 0x00000008ff0c7424 */ /* 0x000fe200078e00ff */
[----:B------:R-:W-:-:S05]  /*152b0*/  SEL R5, R14, RZ, P3 ;  /* 0x000000ff0e057207 */ /* 0x000fca0001800000 */
[----:B------:R-:W-:-:S04]  /*152c0*/  IMAD.IADD R5, R4, 0x1, R5 ;  /* 0x0000000104057824 */ /* 0x000fc800078e0205 */
[----:B------:R-:W-:-:S07]  /*152d0*/  IMAD.MOV.U32 R13, RZ, RZ, R5 ;  /* 0x000000ffff0d7224 */ /* 0x000fce00078e0005 */
[----:B------:R-:W-:Y:S05]  /*152e0*/  WARPSYNC.COLLECTIVE R15, `(.L_x_4841) ;  /* 0x000000000f087348 */ /* 0x000fea0003c00000 */
[----:B------:R0:W1:Y:S02]  /*152f0*/  SHFL.UP P6, R14, R13, R12, R11 ;  /* 0x0400000c0d0e7389 */ /* 0x00006400000c000b */
[----:B01----:R-:W-:Y:S01]  /*15300*/  ENDCOLLECTIVE ;  /* 0x000000000000791b */ /* 0x003fe20003800000 */
.L_x_4841:
[----:B------:R-:W-:Y:S01]  /*15310*/  IMAD.MOV.U32 R12, RZ, RZ, 0x10 ;  /* 0x00000010ff0c7424 */ /* 0x000fe200078e00ff */
[----:B------:R-:W-:-:S05]  /*15320*/  SEL R6, R14, RZ, P4 ;  /* 0x000000ff0e067207 */ /* 0x000fca0002000000 */
[----:B------:R-:W-:-:S04]  /*15330*/  IMAD.IADD R6, R5, 0x1, R6 ;  /* 0x0000000105067824 */ /* 0x000fc800078e0206 */
[----:B------:R-:W-:-:S07]  /*15340*/  IMAD.MOV.U32 R13, RZ, RZ, R6 ;  /* 0x000000ffff0d7224 */ /* 0x000fce00078e0006 */
[----:B------:R-:W-:Y:S05]  /*15350*/  WARPSYNC.COLLECTIVE R15, `(.L_x_4842) ;  /* 0x000000000f087348 */ /* 0x000fea0003c00000 */
[----:B------:R0:W1:Y:S02]  /*15360*/  SHFL.UP P6, R14, R13, R12, R11 ;  /* 0x0400000c0d0e7389 */ /* 0x00006400000c000b */
[----:B01----:R-:W-:Y:S01]  /*15370*/  ENDCOLLECTIVE ;  /* 0x000000000000791b */ /* 0x003fe20003800000 */
.L_x_4842:
        /* <DEDUP_REMOVED lines=8> */
.L_x_4843:
[----:B------:R-:W-:Y:S05]  /*15400*/  BRA `(.L_x_4844) ;  /* 0xffffffe0005c7947 */ /* 0x000fea000383ffff */
.L_x_4784:
[----:B------:R-:W-:Y:S01]  /*15410*/  BSSY B0, `(.L_x_4845) ;  /* 0x0000006000007945 */ /* 0x000fe20003800000 */
[----:B------:R-:W-:Y:S01]  /*15420*/  PLOP3.LUT P6, PT, P6, PT, PT, 0x8, 0x0 ;  /* 0x000000000000781c */ /* 0x000fe200037ce170 */
[----:B------:R-:W-:-:S12]  /*15430*/  IMAD.MOV.U32 R15, RZ, RZ, -0x1 ;  /* 0xffffffffff0f7424 */ /* 0x000fd800078e00ff */
[----:B01---5:R-:W-:Y:S05]  /*15440*/  WARPSYNC.COLLECTIVE R15, `(.L_x_4846) ;  /* 0x000000000f087348 */ /* 0x023fea0003c00000 */
[----:B------:R-:W-:Y:S01]  /*15450*/  VOTE.ANY R14, PT, P6 ;  /* 0x00000000000e7806 */ /* 0x000fe200030e0100 */
[----:B01---5:R-:W-:Y:S06]  /*15460*/  ENDCOLLECTIVE ;  /* 0x000000000000791b */ /* 0x023fec0003800000 */
.L_x_4846:
[----:B------:R-:W-:Y:S05]  /*15470*/  BSYNC B0 ;  /* 0x0000000000007941 */ /* 0x000fea0003800000 */
.L_x_4845:
        /* <DEDUP_REMOVED lines=9> */
.L_x_4847:
[----:B------:R-:W-:Y:S01]  /*15510*/  IMAD.MOV.U32 R17, RZ, RZ, R14 ;  /* 0x000000ffff117224 */ /* 0x000fe200078e000e */
[----:B------:R-:W-:Y:S06]  /*15520*/  BRA `(.L_x_4848) ;  /* 0xffffffe0004c7947 */ /* 0x000fec000383ffff */
.L_x_4786:
[----:B------:R-:W-:Y:S01]  /*15530*/  BSSY B0, `(.L_x_4849) ;  /* 0x0000007000007945 */ /* 0x000fe20003800000 */
[----:B------:R-:W-:Y:S02]  /*15540*/  IMAD.MOV.U32 R13, RZ, RZ, R3 ;  /* 0x000000ffff0d7224 */ /* 0x000fe400078e0003 */
[----:B------:R-:W-:Y:S02]  /*15550*/  IMAD.MOV.U32 R11, RZ, RZ, 0x1f ;  /* 0x0000001fff0b7424 */ /* 0x000fe400078e00ff */
[----:B------:R-:W-:-:S07]  /*15560*/  IMAD.MOV.U32 R15, RZ, RZ, -0x1 ;  /* 0xffffffffff0f7424 */ /* 0x000fce00078e00ff */
[----:B0123-5:R-:W-:Y:S05]  /*15570*/  WARPSYNC.COLLECTIVE R15, `(.L_x_4850) ;  /* 0x000000000f087348 */ /* 0x02ffea0003c00000 */
[----:B------:R4:W0:Y:S02]  /*15580*/  SHFL.IDX P6, R14, R13, R12, R11 ;  /* 0x0000000c0d0e7389 */ /* 0x00082400000c000b */
[----:B012345:R-:W-:Y:S01]  /*15590*/  ENDCOLLECTIVE ;  /* 0x000000000000791b */ /* 0x03ffe20003800000 */
.L_x_4850:
[----:B------:R-:W-:Y:S05]  /*155a0*/  BSYNC B0 ;  /* 0x0000000000007941 */ /* 0x000fea0003800000 */
.L_x_4849:
[----:B------:R-:W-:Y:S01]  /*155b0*/  IMAD.MOV.U32 R5, RZ, RZ, R14 ;  /* 0x000000ffff057224 */ /* 0x000fe200078e000e */
[----:B------:R-:W-:Y:S06]  /*155c0*/  BRA `(.L_x_4785) ;  /* 0xffffffe000407947 */ /* 0x000fec000383ffff */
.L_x_4790:
[----:B-1----:R1:W2:Y:S02]  /*155d0*/  SYNCS.PHASECHK.TRANS64.TRYWAIT P0, [R0+URZ+0x28c20], R3 ;  /* 0x028c2003000075a7 */ /* 0x0022a4000800017f */
[----:B--2---:R-:W-:Y:S05]  /*155e0*/  @!P0 NANOSLEEP.SYNCS 0x989680 ;  /* 0x009896800000895d */ /* 0x004fea0003900000 */
[----:B------:R-:W2:Y:S02]  /*155f0*/  @!P0 SYNCS.PHASECHK.TRANS64 P0, [R0+URZ+0x28c20], R3 ;  /* 0x028c2003000085a7 */ /* 0x000ea4000800007f */
[----:B--2---:R-:W-:Y:S05]  /*15600*/  @!P0 BRA `(.L_x_4790) ;  /* 0xfffffffc00f08947 */ /* 0x004fea000383ffff */
[----:B------:R-:W-:Y:S05]  /*15610*/  BRA `(.L_x_4851) ;  /* 0xffffffe400c07947 */ /* 0x000fea000383ffff */
.L_x_4791:
        /* <DEDUP_REMOVED lines=8> */
[----:B01---5:R-:W-:Y:S05]  /*156a0*/  WARPSYNC.COLLECTIVE R15, `(.L_x_4853) ;  /* 0x000000000f087348 */ /* 0x023fea0003c00000 */
[----:B------:R2:W3:Y:S02]  /*156b0*/  SHFL.IDX P6, R14, R13, R12, R11 ;  /* 0x0000000c0d0e7389 */ /* 0x0004e400000c000b */
[----:B0123-5:R-:W-:Y:S01]  /*156c0*/  ENDCOLLECTIVE ;  /* 0x000000000000791b */ /* 0x02ffe20003800000 */
.L_x_4853:
[----:B------:R-:W-:Y:S05]  /*156d0*/  BSYNC B0 ;  /* 0x0000000000007941 */ /* 0x000fea0003800000 */
.L_x_4852:
[----:B------:R-:W-:Y:S05]  /*156e0*/  BRA `(.L_x_4854) ;  /* 0xffffffe400a87947 */ /* 0x000fea000383ffff */
.L_x_4794:
[----:B------:R-:W-:Y:S01]  /*156f0*/  BSSY B1, `(.L_x_4855) ;  /* 0x0000006000017945 */ /* 0x000fe20003800000 */
[----:B------:R-:W-:-:S07]  /*15700*/  IMAD.MOV.U32 R15, RZ, RZ, -0x1 ;  /* 0xffffffffff0f7424 */ /* 0x000fce00078e00ff */
[----:B012--5:R-:W-:Y:S05]  /*15710*/  WARPSYNC.COLLECTIVE R15, `(.L_x_4856) ;  /* 0x000000000f0c7348 */ /* 0x027fea0003c00000 */
[----:B------:R-:W-:Y:S02]  /*15720*/  ELECT P6, UR62, PT ;  /* 0x00000000003e782f */ /* 0x000fe400038c0000 */
[----:B------:R-:W-:Y:S01]  /*15730*/  MOV R14, UR62 ;  /* 0x0000003e000e7c02 */ /* 0x000fe20008000f00 */
[----:B012--5:R-:W-:Y:S10]  /*15740*/  ENDCOLLECTIVE ;  /* 0x000000000000791b */ /* 0x027ff40003800000 */
.L_x_4856:
[----:B------:R-:W-:Y:S05]  /*15750*/  BSYNC B1 ;  /* 0x0000000000017941 */ /* 0x000fea0003800000 */
.L_x_4855:
[----:B------:R-:W-:Y:S05]  /*15760*/  BRA `(.L_x_4857) ;  /* 0xffffffe400a07947 */ /* 0x000fea000383ffff */
.L_x_4796:
[----:B0-----:R0:W1:Y:S02]  /*15770*/  SYNCS.PHASECHK.TRANS64.TRYWAIT P0, [R6+URZ], R5 ;  /* 0x00000005060075a7 */ /* 0x001064000800017f */
[----:B-1----:R-:W-:Y:S05]  /*15780*/  @!P0 NANOSLEEP.SYNCS 0x989680 ;  /* 0x009896800000895d */ /* 0x002fea0003900000 */
[----:B------:R-:W1:Y:S02]  /*15790*/  @!P0 SYNCS.PHASECHK.TRANS64 P0, [R6+URZ], R5 ;  /* 0x00000005060085a7 */ /* 0x000e64000800007f */
[----:B-1----:R-:W-:Y:S05]  /*157a0*/  @!P0 BRA `(.L_x_4796) ;  /* 0xfffffffc00f08947 */ /* 0x002fea000383ffff */
[----:B------:R-:W-:Y:S05]  /*157b0*/  BRA `(.L_x_4858) ;  /* 0xffffffe400dc7947 */ /* 0x000fea000383ffff */
.L_x_4797:
[----:B-1----:R1:W2:Y:S02]  /*157c0*/  SYNCS.PHASECHK.TRANS64.TRYWAIT P0, [R7+URZ], R2 ;  /* 0x00000002070075a7 */ /* 0x0022a4000800017f */
[----:B--2---:R-:W-:Y:S05]  /*157d0*/  @!P0 NANOSLEEP.SYNCS 0x989680 ;  /* 0x009896800000895d */ /* 0x004fea0003900000 */
[----:B------:R-:W2:Y:S02]  /*157e0*/  @!P0 SYNCS.PHASECHK.TRANS64 P0, [R7+URZ], R2 ;  /* 0x00000002070085a7 */ /* 0x000ea4000800007f */
[----:B--2---:R-:W-:Y:S05]  /*157f0*/  @!P0 BRA `(.L_x_4797) ;  /* 0xfffffffc00f08947 */ /* 0x004fea000383ffff */
[----:B------:R-:W-:Y:S05]  /*15800*/  BRA `(.L_x_4859) ;  /* 0xffffffe400d07947 */ /* 0x000fea000383ffff */
.L_x_4799:
[----:B--2---:R2:W3:Y:S02]  /*15810*/  SYNCS.PHASECHK.TRANS64.TRYWAIT P0, [R4+URZ], R5 ;  /* 0x00000005040075a7 */ /* 0x0044e4000800017f */
[----:B---3--:R-:W-:Y:S05]  /*15820*/  @!P0 NANOSLEEP.SYNCS 0x989680 ;  /* 0x009896800000895d */ /* 0x008fea0003900000 */
[----:B------:R-:W3:Y:S02]  /*15830*/  @!P0 SYNCS.PHASECHK.TRANS64 P0, [R4+URZ], R5 ;  /* 0x00000005040085a7 */ /* 0x000ee4000800007f */
[----:B---3--:R-:W-:Y:S05]  /*15840*/  @!P0 BRA `(.L_x_4799) ;  /* 0xfffffffc00f08947 */ /* 0x008fea000383ffff */
[----:B------:R-:W-:Y:S05]  /*15850*/  BRA `(.L_x_4860) ;  /* 0xffffffe400d87947 */ /* 0x000fea000383ffff */
.L_x_4861:
        /* <DEDUP_REMOVED lines=10> */
.L_x_6036:


//--------------------- .text._ZN7cutlass13device_kernelIN5flash11enable_sm90INS1_16FlashAttnFwdSm90INS1_25CollectiveMainloopFwdSm90ILi2EN4cute5tupleIJNS5_1CILi1EEES8_S8_EEENS6_IJNS7_ILi64EEESA_SA_EEELi512ENS_6half_tEfNS_4arch4Sm90ELb1ELb0ELb1ELb1ELb0ELb1ELb0ELb0ELb0ELb1ELb0ELb0EEENS1_21CollectiveEpilogueFwdINS6_IJSA_NS7_ILi512EEESA_EEES9_SC_SE_Li256ELb1ELb1ELb0ELb0EEENS1_36VarlenDynamicPersistentTileSchedulerILi64ELi64ELi256ELi128ELb0ELb1ELb1ELb1ELb1ELb1EEEEEEEEEvNT_6ParamsE --------------------------
	.section	.text._ZN7cutlass13device_kernelIN5flash11enable_sm90INS1_16FlashAttnFwdSm90INS1_25CollectiveMainloopFwdSm90ILi2EN4cute5tupleIJNS5_1CILi1EEES8_S8_EEENS6_IJNS7_ILi64EEESA_SA_EEELi512ENS_6half_tEfNS_4arch4Sm90ELb1ELb0ELb1ELb1ELb0ELb1ELb0ELb0ELb0ELb1ELb0ELb0EEENS1_21CollectiveEpilogueFwdINS6_IJSA_NS7_ILi512EEESA_EEES9_SC_SE_Li256ELb1ELb1ELb0ELb0EEENS1_36VarlenDynamicPersistentTileSchedulerILi64ELi64ELi256ELi128ELb0ELb1ELb1ELb1ELb1ELb1EEEEEEEEEvNT_6ParamsE,"ax",@progbits
	.align	128
.text._ZN7cutlass13device_kernelIN5flash11enable_sm90INS1_16FlashAttnFwdSm90INS1_25CollectiveMainloopFwdSm90ILi2EN4cute5tupleIJNS5_1CILi1EEES8_S8_EEENS6_IJNS7_ILi64EEESA_SA_EEELi512ENS_6half_tEfNS_4arch4Sm90ELb1ELb0ELb1ELb1ELb0ELb1ELb0ELb0ELb0ELb1ELb0ELb0EEENS1_21CollectiveEpilogueFwdINS6_IJSA_NS7_ILi512EEESA_EEES9_SC_SE_Li256ELb1ELb1ELb0ELb0EEENS1_36VarlenDynamicPersistentTileSchedulerILi64ELi64ELi256ELi128ELb0ELb1ELb1ELb1ELb1ELb1EEEEEEEEEvNT_6ParamsE:
        .type           _ZN7cutlass13device_kernelIN5flash11enable_sm90INS1_16FlashAttnFwdSm90INS1_25CollectiveMainloopFwdSm90ILi2EN4cute5tupleIJNS5_1CILi1EEES8_S8_EEENS6_IJNS7_ILi64EEESA_SA_EEELi512ENS_6half_tEfNS_4arch4Sm90ELb1ELb0ELb1ELb1ELb0ELb1ELb0ELb0ELb0ELb1ELb0ELb0EEENS1_21CollectiveEpilogueFwdINS6_IJSA_NS7_ILi512EEESA_EEES9_SC_SE_Li256ELb1ELb1ELb0ELb0EEENS1_36VarlenDynamicPersistentTileSchedulerILi64ELi64ELi256ELi128ELb0ELb1ELb1ELb1ELb1ELb1EEEEEEEEEvNT_6ParamsE,@function
        .size           _ZN7cutlass13device_kernelIN5flash11enable_sm90INS1_16FlashAttnFwdSm90INS1_25CollectiveMainloopFwdSm90ILi2EN4cute5tupleIJNS5_1CILi1EEES8_S8_EEENS6_IJNS7_ILi64EEESA_SA_EEELi512ENS_6half_tEfNS_4arch4Sm90ELb1ELb0ELb1ELb1ELb0ELb1ELb0ELb0ELb0ELb1ELb0ELb0EEENS1_21CollectiveEpilogueFwdINS6_IJSA_NS7_ILi512EEESA_EEES9_SC_SE_Li256ELb1ELb1ELb0ELb0EEENS1_36VarlenDynamicPersistentTileSchedulerILi64ELi64ELi256ELi128ELb0ELb1ELb1ELb1ELb1ELb1EEEEEEEEEvNT_6ParamsE,(.L_x_6037 - _ZN7cutlass13device_kernelIN5flash11enable_sm90INS1_16FlashAttnFwdSm90INS1_25CollectiveMainloopFwdSm90ILi2EN4cute5tupleIJNS5_1CILi1EEES8_S8_EEENS6_IJNS7_ILi64EEESA_SA_EEELi512ENS_6half_tEfNS_4arch4Sm90ELb1ELb0ELb1ELb1ELb0ELb1ELb0ELb0ELb0ELb1ELb0ELb0EEENS1_21CollectiveEpilogueFwdINS6_IJSA_NS7_ILi512EEESA_EEES9_SC_SE_Li256ELb1ELb1ELb0ELb0EEENS1_36VarlenDynamicPersistentTileSchedulerILi64ELi64ELi256ELi128ELb0ELb1ELb1ELb1ELb1ELb1EEEEEEEEEvNT_6ParamsE)
        .other          _ZN7cutlass13device_kernelIN5flash11enable_sm90INS1_16FlashAttnFwdSm90INS1_25CollectiveMainloopFwdSm90ILi2EN4cute5tupleIJNS5_1CILi1EEES8_S8_EEENS6_IJNS7_ILi64EEESA_SA_EEELi512ENS_6half_tEfNS_4arch4Sm90ELb1ELb0ELb1ELb1ELb0ELb1ELb0ELb0ELb0ELb1ELb0ELb0EEENS1_21CollectiveEpilogueFwdINS6_IJSA_NS7_ILi512EEESA_EEES9_SC_SE_Li256ELb1ELb1ELb0ELb0EEENS1_36VarlenDynamicPersistentTileSchedulerILi64ELi64ELi256ELi128ELb0ELb1ELb1ELb1ELb1ELb1EEEEEEEEEvNT_6ParamsE,@"STO_CUDA_ENTRY STV_DEFAULT"
_ZN7cutlass13device_kernelIN5flash11enable_sm90INS1_16FlashAttnFwdSm90INS1_25CollectiveMainloopFwdSm90ILi2EN4cute5tupleIJNS5_1CILi1EEES8_S8_EEENS6_IJNS7_ILi64EEESA_SA_EEELi512ENS_6half_tEfNS_4arch4Sm90ELb1ELb0ELb1ELb1ELb0ELb1ELb0ELb0ELb0ELb1ELb0ELb0EEENS1_21CollectiveEpilogueFwdINS6_IJSA_NS7_ILi512EEESA_EEES9_SC_SE_Li256ELb1ELb1ELb0ELb0EEENS1_36VarlenDynamicPersistentTileSchedulerILi64ELi64ELi256ELi128ELb0ELb1ELb1ELb1ELb1ELb1EEEEEEEEEvNT_6ParamsE:
        /* <DEDUP_REMOVED lines=23> */
.L_x_4863:
[----:B------:R-:W-:Y:S05]  /*0170*/  BSYNC B0 ;  /* 0x0000000000007941 */ /* 0x000fea0003800000 */
.L_x_4862:
        /* <DEDUP_REMOVED lines=37> */
.L_x_4864:
        /* <DEDUP_REMOVED lines=22> */
.L_x_4865:
        /* <DEDUP_REMOVED lines=18> */
.L_x_4866:
        /* <DEDUP_REMOVED lines=22> */
.L_x_4867:
        /* <DEDUP_REMOVED lines=22> */
.L_x_4868:
        /* <DEDUP_REMOVED lines=9> */
.L_x_4871:
[----:B------:R-:W-:-:S08]  /*09a0*/  NOP ;  /* 0x0000000000007918 */ /* 0x000fd00000000000 */
[----:B------:R-:W0:Y:S02]  /*09b0*/  USETMAXREG.TRY_ALLOC.CTAPOOL UP0, 0xf0 ;  /* 0x000000f0000079c8 */ /* 0x000e240008000600 */
[----:B0-----:R-:W-:-:S13]  /*09c0*/  PLOP3.LUT P0, PT, PT, PT, UP0, 0x80, 0x0 ;  /* 0x000000000000781c */ /* 0x001fda0003f0f008 */
[----:B------:R-:W-:Y:S05]  /*09d0*/  @!P0 BRA `(.L_x_4871) ;  /* 0xfffffffc00f08947 */ /* 0x000fea000383ffff */
[----:B------:R-:W-:Y:S01]  /*09e0*/  SHF.R.U32.HI R0, RZ, 0x7, R4 ;  /* 0x00000007ff007819 */ /* 0x000fe20000011604 */
[----:B------:R-:W0:Y:S01]  /*09f0*/  S2UR UR5, SR_CgaCtaId ;  /* 0x00000000000579c3 */ /* 0x000e220000008800 */
[----:B------:R-:W-:Y:S02]  /*0a00*/  UMOV UR4, 0x400 ;  /* 0x0000040000047882 */ /* 0x000fe40000000000 */
[----:B------:R-:W-:-:S13]  /*0a10*/  ISETP.NE.AND P0, PT, R0, 0x1, PT ;  /* 0x000000010000780c */ /* 0x000fda0003f05270 */
[----:B------:R-:W-:Y:S06]  /*0a20*/  @!P0 BAR.ARV 0x8, 0x100 ;  /* 0x0204000000008b1d */ /* 0x000fec0000002000 */
[----:B------:R-:W-:Y:S01]  /*0a30*/  ISETP.GE.U32.AND P0, PT, R4, 0x100, PT ;  /* 0x000001000400780c */ /* 0x000fe20003f06070 */
[----:B0-----:R-:W-:-:S06]  /*0a40*/  ULEA UR4, UR5, UR4, 0x18 ;  /* 0x0000000405047291 */ /* 0x001fcc000f8ec03f */
[----:B------:R-:W-:Y:S01]  /*0a50*/  IMAD.U32 R2, RZ, RZ, UR4 ;  /* 0x00000004ff027e24 */ /* 0x000fe2000f8e00ff */
[----:B------:R-:W-:-:S05]  /*0a60*/  ULDC UR4, c[0x0][0xc3c] ;  /* 0x00030f0000047ab9 */ /* 0x000fca0000000800 */
[----:B------:R-:W-:Y:S08]  /*0a70*/  @P0 BAR.ARV 0xf, 0x100 ;  /* 0x03c4000000000b1d */ /* 0x000ff00000002000 */
[----:B------:R-:W-:Y:S06]  /*0a80*/  BAR.SYNC.DEFER_BLOCKING 0x5, 0x180 ;  /* 0x0146000000007b1d */ /* 0x000fec0000010000 */
[----:B------:R-:W0:Y:S02]  /*0a90*/  LDS.128 R24, [R2+0x28cd0] ;  /* 0x028cd00002187984 */ /* 0x000e240000000c00 */
[----:B------:R-:W-:Y:S06]  /*0aa0*/  BAR.ARV 0x4, 0x180 ;  /* 0x0106000000007b1d */ /* 0x000fec0000002000 */
[----:B0-----:R-:W-:-:S13]  /*0ab0*/  ISETP.GE.AND P0, PT, R27, UR4, PT ;  /* 0x000000041b007c0c */ /* 0x001fda000bf06270 */
[----:B------:R-:W-:Y:S05]  /*0ac0*/  @P0 BRA `(.L_x_4872) ;  /* 0x000001b000840947 */ /* 0x000fea0003800000 */
[----:B------:R-:W2:Y:S01]  /*0ad0*/  LDL.LU R18, [R1+0x58] ;  /* 0x0000580001127983 */ /* 0x000ea20000300800 */
[----:B------:R-:W-:Y:S02]  /*0ae0*/  VIADD R15, R4, 0xffffff80 ;  /* 0xffffff80040f7836 */ /* 0x000fe40000000000 */
[----:B------:R-:W-:Y:S02]  /*0af0*/  IMAD.MOV.U32 R199, RZ, RZ, 0x40 ;  /* 0x00000040ffc77424 */ /* 0x000fe400078e00ff */
[----:B------:R-:W-:Y:S01]  /*0b00*/  IMAD.MOV.U32 R212, RZ, RZ, RZ ;  /* 0x000000ffffd47224 */ /* 0x000fe200078e00ff */
[----:B------:R-:W-:Y:S01]  /*0b10*/  SHF.R.S32.HI R0, RZ, 0x1f, R15 ;  /* 0x0000001fff007819 */ /* 0x000fe2000001140f */
[----:B------:R-:W-:Y:S02]  /*0b20*/  IMAD.MOV.U32 R23, RZ, RZ, RZ ;  /* 0x000000ffff177224 */ /* 0x000fe400078e00ff */
[----:B------:R-:W-:Y:S01]  /*0b30*/  IMAD.MOV.U32 R187, RZ, RZ, RZ ;  /* 0x000000ffffbb7224 */ /* 0x000fe200078e00ff */
[----:B------:R-:W-:-:S02]  /*0b40*/  LEA.HI R3, R0, R15, RZ, 0x7 ;  /* 0x0000000f00037211 */ /* 0x000fc400078f38ff */
[-C--:B------:R-:W-:Y:S02]  /*0b50*/  LEA.HI R6, R0, R15.reuse, RZ, 0x4 ;  /* 0x0000000f00067211 */ /* 0x080fe400078f20ff */
        /* <DEDUP_REMOVED lines=15> */
[----:B------:R-:W-:Y:S01]  /*0c50*/  SHF.R.S32.HI R8, RZ, 0x1f, R6 ;  /* 0x0000001fff087819 */ /* 0x000fe20000011406 */
[----:B------:R-:W-:Y:S01]  /*0c60*/  IMAD.IADD R14, R11, 0x1, -R14 ;  /* 0x000000010b0e7824 */ /* 0x000fe200078e0a0e */
[----:B------:R-:W-:Y:S02]  /*0c70*/  LEA.HI R13, R12, R201, RZ, 0x2 ;  /* 0x000000c90c0d7211 */ /* 0x000fe400078f10ff */
[----:B------:R-:W-:Y:S01]  /*0c80*/  LEA.HI R8, R8, R7, RZ, 0x3 ;  /* 0x0000000708087211 */ /* 0x000fe200078f18ff */
[----:B------:R-:W-:Y:S01]  /*0c90*/  IMAD.SHL.U32 R14, R14, 0x8, RZ ;  /* 0x000000080e0e7824 */ /* 0x000fe200078e00ff */
        /* <DEDUP_REMOVED lines=9> */
[----:B------:R-:W-:Y:S01]  /*0d30*/  LEA.HI R5, R5, R4, RZ, 0x5 ;  /* 0x0000000405057211 */ /* 0x000fe200078f28ff */
[C---:B------:R-:W-:Y:S01]  /*0d40*/  IMAD.IADD R16, R201.reuse, 0x1, -R16 ;  /* 0x00000001c9107824 */ /* 0x040fe200078e0a10 */
[----:B------:R-:W-:Y:S01]  /*0d50*/  LOP3.LUT R10, R10, 0x7ffffe00, RZ, 0xc0, !PT ;  /* 0x7ffffe000a0a7812 */ /* 0x000fe200078ec0ff */
[----:B------:R-:W-:Y:S01]  /*0d60*/  IMAD.IADD R7, R4, 0x1, -R7 ;  /* 0x0000000104077824 */ /* 0x000fe200078e0a07 */
[-C--:B------:R-:W-:Y:S01]  /*0d70*/  LEA.HI R4, R0, R15.reuse, RZ, 0x3 ;  /* 0x0000000f00047211 */ /* 0x080fe200078f18ff */
[----:B------:R-:W-:Y:S01]  /*0d80*/  IMAD.SHL.U32 R9, R12, 0x40, RZ ;  /* 0x000000400c097824 */ /* 0x000fe200078e00ff */
[----:B------:R-:W-:Y:S01]  /*0d90*/  LEA.HI R0, R0, R15, RZ, 0x2 ;  /* 0x0000000f00007211 */ /* 0x000fe200078f10ff */
[----:B------:R-:W-:Y:S01]  /*0da0*/  IMAD R13, R16, 0x10, R13 ;  /* 0x00000010100d7824 */ /* 0x000fe200078e020d */
[----:B------:R-:W-:Y:S01]  /*0db0*/  SHF.R.S32.HI R5, RZ, 0x5, R5 ;  /* 0x00000005ff057819 */ /* 0x000fe20000011405 */
[----:B------:R-:W-:Y:S01]  /*0dc0*/  IMAD R10, R201, 0x400, R10 ;  /* 0x00000400c90a7824 */ /* 0x000fe200078e020a */
[----:B------:R-:W-:Y:S01]  /*0dd0*/  SHF.R.S32.HI R22, RZ, 0x2, R0 ;  /* 0x00000002ff167819 */ /* 0x000fe20000011400 */
[----:B------:R-:W-:Y:S01]  /*0de0*/  IMAD.U32 R233, R13, 0x40, R14 ;  /* 0x000000400de97824 */ /* 0x000fe200078e000e */
[----:B------:R-:W-:Y:S01]  /*0df0*/  LOP3.LUT R9, R9, 0x1c0, RZ, 0xc0, !PT ;  /* 0x000001c009097812 */ /* 0x000fe200078ec0ff */
[----:B------:R-:W-:Y:S01]  /*0e00*/  IMAD R190, R5, 0x10, R8 ;  /* 0x0000001005be7824 */ /* 0x000fe200078e0208 */
[----:B------:R-:W-:Y:S01]  /*0e10*/  SHF.R.S32.HI R5, RZ, 0x1f, R0 ;  /* 0x0000001fff057819 */ /* 0x000fe20000011400 */
[----:B------:R-:W-:Y:S01]  /*0e20*/  VIADD R234, R22, 0x20 ;  /* 0x0000002016ea7836 */ /* 0x000fe20000000000 */
[----:B------:R-:W-:Y:S01]  /*0e30*/  LOP3.LUT R14, R9, 0x8, R14, 0xf8, !PT ;  /* 0x00000008090e7812 */ /* 0x000fe200078ef80e */
[----:B------:R-:W-:Y:S01]  /*0e40*/  IMAD.SHL.U32 R189, R7, 0x2, RZ ;  /* 0x0000000207bd7824 */ /* 0x000fe200078e00ff */
[----:B------:R-:W-:Y:S01]  /*0e50*/  SHF.R.U32.HI R9, RZ, 0x3, R9 ;  /* 0x00000003ff097819 */ /* 0x000fe20000011609 */
[----:B------:R-:W-:Y:S01]  /*0e60*/  IMAD.SHL.U32 R229, R234, 0x40, RZ ;  /* 0x00000040eae57824 */ /* 0x000fe200078e00ff */
[----:B------:R-:W-:-:S02]  /*0e70*/  LOP3.LUT R222, R0, 0xfffffffc, RZ, 0xc0, !PT ;  /* 0xfffffffc00de7812 */ /* 0x000fc400078ec0ff */
[----:B------:R-:W-:Y:S02]  /*0e80*/  LEA.HI R3, R3, R218, RZ, 0x1 ;  /* 0x000000da03037211 */ /* 0x000fe400078f08ff */
[----:B------:R-:W-:Y:S01]  /*0e90*/  SHF.R.S32.HI R11, RZ, 0x1f, R234 ;  /* 0x0000001fff0b7819 */ /* 0x000fe200000114ea */
[----:B------:R-:W-:Y:S01]  /*0ea0*/  IMAD.IADD R222, R15, 0x1, -R222 ;  /* 0x000000010fde7824 */ /* 0x000fe200078e0ade */
[----:B------:R-:W-:Y:S02]  /*0eb0*/  LOP3.LUT R9, R14, R9, RZ, 0x3c, !PT ;  /* 0x000000090e097212 */ /* 0x000fe400078e3cff */
[----:B------:R-:W-:Y:S01]  /*0ec0*/  LOP3.LUT R215, R4, 0xfffffff8, RZ, 0xc0, !PT ;  /* 0xfffffff804d77812 */ /* 0x000fe200078ec0ff */
[C---:B------:R-:W-:Y:S01]  /*0ed0*/  IMAD.SHL.U32 R16, R222.reuse, 0x8, RZ ;  /* 0x00000008de107824 */ /* 0x040fe200078e00ff */
[----:B------:R-:W-:Y:S01]  /*0ee0*/  LEA.HI R5, R5, R22, RZ, 0x3 ;  /* 0x0000001605057211 */ /* 0x000fe200078f18ff */
[----:B------:R-:W-:Y:S01]  /*0ef0*/  IMAD.SHL.U32 R184, R222, 0x4, RZ ;  /* 0x00000004deb87824 */ /* 0x000fe200078e00ff */
[----:B------:R-:W-:Y:S01]  /*0f00*/  LOP3.LUT R3, R3, 0xfffffe, RZ, 0xc0, !PT ;  /* 0x00fffffe03037812 */ /* 0x000fe200078ec0ff */
[----:B------:R-:W-:Y:S01]  /*0f10*/  IMAD.IADD R215, R15, 0x1, -R215 ;  /* 0x000000010fd77824 */ /* 0x000fe200078e0ad7 */
[----:B------:R-:W-:Y:S01]  /*0f20*/  LEA.HI R11, R11, R234, RZ, 0x3 ;  /* 0x000000ea0b0b7211 */ /* 0x000fe200078f18ff */
[----:B------:R-:W-:Y:S01]  /*0f30*/  VIADD R191, R184, 0x10 ;  /* 0x00000010b8bf7836 */ /* 0x000fe20000000000 */
[----:B------:R-:W-:Y:S01]  /*0f40*/  R2P PR, R12, 0x6 ;  /* 0x000000060c007804 */ /* 0x000fe20000000000 */
[----:B------:R-:W-:Y:S01]  /*0f50*/  IMAD.IADD R3, R218, 0x1, -R3 ;  /* 0x00000001da037824 */ /* 0x000fe200078e0a03 */
[----:B------:R-:W-:Y:S01]  /*0f60*/  IADD3 R9, R10, R9, RZ ;  /* 0x000000090a097210 */ /* 0x000fe20007ffe0ff */
[----:B------:R-:W-:Y:S01]  /*0f70*/  IMAD.SHL.U32 R11, R11, 0x40, RZ ;  /* 0x000000400b0b7824 */ /* 0x000fe200078e00ff */
[----:B------:R-:W-:Y:S01]  /*0f80*/  LOP3.LUT R5, R5, 0xfffffff8, RZ, 0xc0, !PT ;  /* 0xfffffff805057812 */ /* 0x000fe200078ec0ff */
[----:B------:R-:W-:Y:S01]  /*0f90*/  IMAD.SHL.U32 R192, R215, 0x8, RZ ;  /* 0x00000008d7c07824 */ /* 0x000fe200078e00ff */
[----:B------:R-:W-:Y:S01]  /*0fa0*/  LEA.HI R0, R222, R222, RZ, 0x1 ;  /* 0x000000dede007211 */ /* 0x000fe200078f08ff */
[----:B------:R-:W-:Y:S01]  /*0fb0*/  IMAD R197, R9, 0x2, R2 ;  /* 0x0000000209c57824 */ /* 0x000fe200078e0202 */
[----:B------:R-:W-:Y:S01]  /*0fc0*/  LOP3.LUT R229, R229, 0x1c0, RZ, 0xc0, !PT ;  /* 0x000001c0e5e57812 */ /* 0x000fe200078ec0ff */
[----:B------:R-:W-:Y:S01]  /*0fd0*/  IMAD.IADD R188, R22, 0x1, -R5 ;  /* 0x0000000116bc7824 */ /* 0x000fe200078e0a05 */
[----:B------:R-:W-:Y:S01]  /*0fe0*/  SHF.R.S32.HI R216, RZ, 0x3, R4 ;  /* 0x00000003ffd87819 */ /* 0x000fe20000011404 */
[----:B------:R-:W-:Y:S01]  /*0ff0*/  IMAD.SHL.U32 R196, R3, 0x100, RZ ;  /* 0x0000010003c47824 */ /* 0x000fe200078e00ff */
[----:B------:R-:W-:Y:S01]  /*1000*/  LOP3.LUT R5, R0, 0x1ffffffe, RZ, 0xc0, !PT ;  /* 0x1ffffffe00057812 */ /* 0x000fe200078ec0ff */
[----:B------:R-:W-:Y:S01]  /*1010*/  VIADD R200, R197, 0x26800 ;  /* 0x00026800c5c87836 */ /* 0x000fe20000000000 */
[----:B------:R-:W-:Y:S01]  /*1020*/  LOP3.LUT R3, R229, 0x38, R16, 0xf8, !PT ;  /* 0x00000038e5037812 */ /* 0x000fe200078ef810 */
[C---:B------:R-:W-:Y:S01]  /*1030*/  VIADD R211, R192.reuse, 0x40 ;  /* 0x00000040c0d37836 */ /* 0x040fe20000000000 */
[----:B------:R-:W-:Y:S01]  /*1040*/  SHF.R.U32.HI R4, RZ, 0x3, R229 ;  /* 0x00000003ff047819 */ /* 0x000fe200000116e5 */
[C---:B------:R-:W-:Y:S01]  /*1050*/  VIADD R210, R192.reuse, 0x80 ;  /* 0x00000080c0d27836 */ /* 0x040fe20000000000 */
[----:B------:R-:W-:Y:S01]  /*1060*/  LOP3.LUT R232, R11, 0xfffffe00, RZ, 0xc0, !PT ;  /* 0xfffffe000be87812 */ /* 0x000fe200078ec0ff */
[C---:B------:R-:W-:Y:S01]  /*1070*/  VIADD R209, R192.reuse, 0xc0 ;  /* 0x000000c0c0d17836 */ /* 0x040fe20000000000 */
[----:B------:R-:W-:Y:S01]  /*1080*/  SEL R199, R199, 0xffffffc0, !P2 ;  /* 0xffffffc0c7c77807 */ /* 0x000fe20005000000 */
[----:B------:R-:W-:Y:S01]  /*1090*/  VIADD R208, R192, 0x100 ;  /* 0x00000100c0d07836 */ /* 0x000fe20000000000 */
[----:B------:R-:W-:Y:S01]  /*10a0*/  LOP3.LUT R3, R232, R3, R4, 0xf6, !PT ;  /* 0x00000003e8037212 */ /* 0x000fe200078ef604 */
[C---:B------:R-:W-:Y:S01]  /*10b0*/  VIADD R221, R192.reuse, 0x180 ;  /* 0x00000180c0dd7836 */ /* 0x040fe20000000000 */
[C---:B------:R-:W-:Y:S01]  /*10c0*/  IADD3 R207, R192.reuse, 0x140, RZ ;  /* 0x00000140c0cf7810 */ /* 0x040fe20007ffe0ff */
[----:B------:R-:W-:Y:S01]  /*10d0*/  VIADD R220, R192, 0x1c0 ;  /* 0x000001c0c0dc7836 */ /* 0x000fe20000000000 */
[----:B------:R-:W-:Y:S01]  /*10e0*/  SHF.R.S32.HI R6, RZ, 0x1f, R211 ;  /* 0x0000001fff067819 */ /* 0x000fe200000114d3 */
[----:B------:R-:W-:Y:S01]  /*10f0*/  VIADD R198, R197, 0x26820 ;  /* 0x00026820c5c67836 */ /* 0x000fe20000000000 */
[----:B------:R-:W-:Y:S01]  /*1100*/  SHF.R.S32.HI R0, RZ, 0x1f, R210 ;  /* 0x0000001fff007819 */ /* 0x000fe200000114d2 */
[----:B------:R-:W-:Y:S01]  /*1110*/  IMAD.IADD R5, R222, 0x1, -R5 ;  /* 0x00000001de057824 */ /* 0x000fe200078e0a05 */
[----:B------:R-:W-:Y:S01]  /*1120*/  SHF.R.S32.HI R227, RZ, 0x1f, R191 ;  /* 0x0000001fffe37819 */ /* 0x000fe200000114bf */
[C---:B------:R-:W-:Y:S01]  /*1130*/  @P1 VIADD R198, R200.reuse, 0xffffffe0 ;  /* 0xffffffe0c8c61836 */ /* 0x040fe20000000000 */
[----:B------:R-:W-:Y:S01]  /*1140*/  SHF.R.S32.HI R6, RZ, 0x1f, R209 ;  /* 0x0000001fff067819 */ /* 0x000fe200000114d1 */
[----:B------:R-:W-:Y:S01]  /*1150*/  IMAD.IADD R200, R200, 0x1, R199 ;  /* 0x00000001c8c87824 */ /* 0x000fe200078e02c7 */
[----:B------:R-:W-:Y:S01]  /*1160*/  SHF.R.S32.HI R0, RZ, 0x1f, R208 ;  /* 0x0000001fff007819 */ /* 0x000fe200000114d0 */
[----:B------:R-:W-:Y:S01]  /*1170*/  IMAD R228, R3, 0x2, R2 ;  /* 0x0000000203e47824 */ /* 0x000fe200078e0202 */
[----:B------:R-:W-:Y:S01]  /*1180*/  SHF.R.S32.HI R237, RZ, 0x1f, R207 ;  /* 0x0000001fffed7819 */ /* 0x000fe200000114cf */
[----:B------:R-:W-:Y:S01]  /*1190*/  IMAD R202, R5, 0x8, R190 ;  /* 0x0000000805ca7824 */ /* 0x000fe200078e02be */
[----:B------:R-:W-:Y:S01]  /*11a0*/  SHF.R.S32.HI R236, RZ, 0x1f, R221 ;  /* 0x0000001fffec7819 */ /* 0x000fe200000114dd */
[----:B------:R-:W-:Y:S01]  /*11b0*/  IMAD.IADD R199, R199, 0x1, R198 ;  /* 0x00000001c7c77824 */ /* 0x000fe200078e02c6 */
[----:B------:R-:W-:-:S02]  /*11c0*/  SHF.R.S32.HI R235, RZ, 0x1f, R220 ;  /* 0x0000001fffeb7819 */ /* 0x000fc400000114dc */
[----:B--2---:R-:W-:Y:S02]  /*11d0*/  LOP3.LUT R186, R18, 0x1, RZ, 0xfc, !PT ;  /* 0x0000000112ba7812 */ /* 0x004fe400078efcff */
[----:B------:R-:W-:-:S07]  /*11e0*/  CS2R R18, SRZ ;  /* 0x0000000000127805 */ /* 0x000fce000001ff00 */
.L_x_5010:
[----:B0-23--:R-:W0:Y:S01]  /*11f0*/  LDC.64 R4, c[0x0][0xc88] ;  /* 0x00032200ff047b82 */ /* 0x00de220000000a00 */
[----:B------:R-:W-:Y:S01]  /*1200*/  ULDC.64 UR4, c[0x0][0xa28] ;  /* 0x00028a0000047ab9 */ /* 0x000fe20000000a00 */
[----:B------:R-:W-:Y:S01]  /*1210*/  ULDC.64 UR8, c[0x0][0xa18] ;  /* 0x0002860000087ab9 */ /* 0x000fe20000000a00 */
[----:B------:R-:W-:Y:S01]  /*1220*/  ULDC.64 UR6, c[0x0][0xa08] ;  /* 0x0002820000067ab9 */ /* 0x000fe20000000a00 */
[----:B0-----:R-:W-:-:S05]  /*1230*/  IMAD.WIDE R4, R27, 0x4, R4 ;  /* 0x000000041b047825 */ /* 0x001fca00078e0204 */
[----:B------:R-:W2:Y:S01]  /*1240*/  LDG.E R206, desc[UR40][R4.64] ;  /* 0x0000002804ce7981 */ /* 0x000ea2000c1e1900 */
        /* <DEDUP_REMOVED lines=33> */
[----:B------:R-:W-:Y:S01]  /*1460*/  MOV R203, R26 ;  /* 0x0000001a00cb7202 */ /* 0x000fe20000000f00 */
[----:B------:R-:W-:Y:S01]  /*1470*/  IMAD.MOV.U32 R27, RZ, RZ, R206 ;  /* 0x000000ffff1b7224 */ /* 0x000fe200078e00ce */
[----:B01----:R-:W-:Y:S06]  /*1480*/  @P1 BRA `(.L_x_4873) ;  /* 0x0000000000241947 */ /* 0x003fec0003800000 */
        /* <DEDUP_REMOVED lines=9> */
.L_x_4873:
[----:B------:R-:W-:Y:S02]  /*1520*/  IMAD.U32 R44, RZ, RZ, UR5 ;  /* 0x00000005ff2c7e24 */ /* 0x000fe4000f8e00ff */
[----:B------:R-:W-:Y:S01]  /*1530*/  IMAD.U32 R24, RZ, RZ, UR4 ;  /* 0x00000004ff187e24 */ /* 0x000fe2000f8e00ff */
[----:B------:R-:W-:Y:S06]  /*1540*/  @!P2 BRA `(.L_x_4874) ;  /* 0x000000000010a947 */ /* 0x000fec0003800000 */
[----:B------:R-:W-:-:S04]  /*1550*/  IADD3 R4, P0, R204, UR8, RZ ;  /* 0x00000008cc047c10 */ /* 0x000fc8000ff1e0ff */
[----:B------:R-:W-:-:S05]  /*1560*/  IADD3.X R5, R205, UR9, RZ, P0, !PT ;  /* 0x00000009cd057c10 */ /* 0x000fca00087fe4ff */
[----:B------:R0:W5:Y:S01]  /*1570*/  LDG.E R24, desc[UR40][R4.64] ;  /* 0x0000002804187981 */ /* 0x000162000c1e1900 */
[----:B------:R-:W-:Y:S05]  /*1580*/  BRA `(.L_x_4875) ;  /* 0x0000000000107947 */ /* 0x000fea0003800000 */
.L_x_4874:
[----:B------:R-:W-:Y:S05]  /*1590*/  @!P0 BRA `(.L_x_4875) ;  /* 0x00000000000c8947 */ /* 0x000fea0003800000 */
[----:B------:R-:W2:Y:S04]  /*15a0*/  LDG.E R5, desc[UR40][R8.64] ;  /* 0x0000002808057981 */ /* 0x000ea8000c1e1900 */
[----:B------:R-:W2:Y:S02]  /*15b0*/  LDG.E R24, desc[UR40][R8.64+0x4] ;  /* 0x0000042808187981 */ /* 0x000ea4000c1e1900 */
[----:B--2---:R-:W-:-:S07]  /*15c0*/  IMAD.IADD R24, R24, 0x1, -R5 ;  /* 0x0000000118187824 */ /* 0x004fce00078e0a05 */
.L_x_4875:
[----:B------:R-:W-:Y:S01]  /*15d0*/  ULDC.64 UR4, c[0x0][0xa10] ;  /* 0x0002840000047ab9 */ /* 0x000fe20000000a00 */
[----:B------:R-:W1:Y:S01]  /*15e0*/  LDC R8, c[0x0][0x448] ;  /* 0x00011200ff087b82 */ /* 0x000e620000000800 */
[----:B------:R-:W-:-:S04]  /*15f0*/  ISETP.NE.U32.AND P0, PT, RZ, UR4, PT ;  /* 0x00000004ff007c0c */ /* 0x000fc8000bf05070 */
[----:B------:R-:W-:Y:S01]  /*1600*/  ISETP.NE.AND.EX P0, PT, RZ, UR5, PT, P0 ;  /* 0x00000005ff007c0c */ /* 0x000fe2000bf05300 */
[----:B------:R-:W-:-:S12]  /*1610*/  ULDC.64 UR4, c[0x0][0xa30] ;  /* 0x00028c0000047ab9 */ /* 0x000fd80000000a00 */
[----:B0-----:R-:W0:Y:S02]  /*1620*/  @P0 LDC.64 R4, c[0x0][0xa10] ;  /* 0x00028400ff040b82 */ /* 0x001e240000000a00 */
[----:B0-----:R-:W-:-:S05]  /*1630*/  @P0 IMAD.WIDE R4, R27, 0x4, R4 ;  /* 0x000000041b040825 */ /* 0x001fca00078e0204 */
[----:B------:R-:W2:Y:S04]  /*1640*/  @P0 LDG.E R0, desc[UR40][R4.64] ;  /* 0x0000002804000981 */ /* 0x000ea8000c1e1900 */
[----:B------:R0:W2:Y:S01]  /*1650*/  @P0 LDG.E R9, desc[UR40][R4.64+0x4] ;  /* 0x0000042804090981 */ /* 0x0000a2000c1e1900 */
[----:B------:R-:W-:Y:S01]  /*1660*/  ISETP.NE.U32.AND P1, PT, RZ, UR4, PT ;  /* 0x00000004ff007c0c */ /* 0x000fe2000bf25070 */
[----:B-----5:R-:W-:-:S03]  /*1670*/  IMAD.MOV.U32 R30, RZ, RZ, R24 ;  /* 0x000000ffff1e7224 */ /* 0x020fc600078e0018 */
[----:B------:R-:W-:-:S13]  /*1680*/  ISETP.NE.AND.EX P1, PT, RZ, UR5, PT, P1 ;  /* 0x00000005ff007c0c */ /* 0x000fda000bf25310 */
[----:B------:R-:W-:-:S04]  /*1690*/  @P1 IADD3 R6, P2, R204, UR4, RZ ;  /* 0x00000004cc061c10 */ /* 0x000fc8000ff5e0ff */
[----:B------:R-:W-:-:S05]  /*16a0*/  @P1 IADD3.X R7, R205, UR5, RZ, P2, !PT ;  /* 0x00000005cd071c10 */ /* 0x000fca00097fe4ff */
[----:B------:R3:W5:Y:S01]  /*16b0*/  @P1 LDG.E R30, desc[UR40][R6.64] ;  /* 0x00000028061e1981 */ /* 0x000762000c1e1900 */
[----:B-1----:R-:W-:Y:S01]  /*16c0*/  ISETP.NE.AND P1, PT, R8, 0x1, PT ;  /* 0x000000010800780c */ /* 0x002fe20003f25270 */
[----:B------:R-:W-:Y:S01]  /*16d0*/  IMAD.SHL.U32 R195, R25, 0x40, RZ ;  /* 0x0000004019c37824 */ /* 0x000fe200078e00ff */
[----:B------:R-:W-:Y:S01]  /*16e0*/  PLOP3.LUT P3, PT, PT, PT, PT, 0x80, 0x0 ;  /* 0x000000000000781c */ /* 0x000fe20003f6f070 */
[----:B------:R-:W-:Y:S02]  /*16f0*/  IMAD.IADD R8, R24, 0x1, -R3 ;  /* 0x0000000118087824 */ /* 0x000fe400078e0a03 */
[----:B0-----:R-:W-:Y:S02]  /*1700*/  VIADD R4, R195, 0x3f ;  /* 0x0000003fc3047836 */ /* 0x001fe40000000000 */
[----:B------:R-:W-:-:S05]  /*1710*/  IMAD.MOV R42, RZ, RZ, -R8 ;  /* 0x000000ffff2a7224 */ /* 0x000fca00078e0a08 */
[----:B------:R-:W-:Y:S01]  /*1720*/  VIMNMX R42, RZ, R42, !PT ;  /* 0x0000002aff2a7248 */ /* 0x000fe20007fe0100 */
[----:B------:R-:W0:Y:S08]  /*1730*/  @P1 LDC R11, c[0x0][0x44c] ;  /* 0x00011300ff0b1b82 */ /* 0x000e300000000800 */
[----:B------:R-:W1:Y:S01]  /*1740*/  @P1 LDC R5, c[0x0][0x450] ;  /* 0x00011400ff051b82 */ /* 0x000e620000000800 */
[----:B--2---:R-:W-:-:S02]  /*1750*/  @P0 IMAD.IADD R44, R9, 0x1, -R0 ;  /* 0x00000001092c0824 */ /* 0x004fc400078e0a00 */
[----:B0-----:R-:W-:-:S04]  /*1760*/  @P1 IMAD.HI.U32 R0, R4, R11, RZ ;  /* 0x0000000b04001227 */ /* 0x001fc800078e00ff */
[----:B------:R-:W-:Y:S01]  /*1770*/  IMAD.IADD R194, R8, 0x1, R44 ;  /* 0x0000000108c27824 */ /* 0x000fe200078e022c */
[----:B-1----:R-:W-:-:S03]  /*1780*/  @P1 SHF.R.U32.HI R4, RZ, R5, R0 ;  /* 0x00000005ff041219 */ /* 0x002fc60000011600 */
[C---:B------:R-:W-:Y:S01]  /*1790*/  VIADD R0, R194.reuse, 0x3f ;  /* 0x0000003fc2007836 */ /* 0x040fe20000000000 */
[----:B------:R-:W-:-:S04]  /*17a0*/  IADD3 R43, R194, 0x40, -R193 ;  /* 0x00000040c22b7810 */ /* 0x000fc80007ffe8c1 */
[----:B------:R-:W-:Y:S01]  /*17b0*/  SHF.R.S32.HI R3, RZ, 0x1f, R0 ;  /* 0x0000001fff037819 */ /* 0x000fe20000011400 */
[----:B------:R-:W-:-:S03]  /*17c0*/  IMAD.IADD R4, R43, 0x1, R4 ;  /* 0x000000012b047824 */ /* 0x000fc600078e0204 */
[----:B------:R-:W-:Y:S02]  /*17d0*/  LEA.HI R3, R3, R0, RZ, 0x6 ;  /* 0x0000000003037211 */ /* 0x000fe400078f30ff */
[----:B------:R-:W-:Y:S02]  /*17e0*/  SHF.R.S32.HI R5, RZ, 0x1f, R4 ;  /* 0x0000001fff057819 */ /* 0x000fe40000011404 */
[----:B------:R-:W-:Y:S02]  /*17f0*/  SHF.R.S32.HI R180, RZ, 0x6, R3 ;  /* 0x00000006ffb47819 */ /* 0x000fe40000011403 */
[----:B------:R-:W-:-:S04]  /*1800*/  LEA.HI R5, R5, R4, RZ, 0x6 ;  /* 0x0000000405057211 */ /* 0x000fc800078f30ff */
[----:B------:R-:W-:-:S04]  /*1810*/  SHF.R.S32.HI R5, RZ, 0x6, R5 ;  /* 0x00000006ff057819 */ /* 0x000fc80000011405 */
[----:B------:R-:W-:-:S05]  /*1820*/  VIMNMX R5, R180, R5, PT ;  /* 0x00000005b4057248 */ /* 0x000fca0003fe0100 */
[----:B------:R-:W-:-:S05]  /*1830*/  IMAD R5, R5, 0x40, -R8 ;  /* 0x0000004005057824 */ /* 0x000fca00078e0a08 */
[----:B------:R-:W-:-:S04]  /*1840*/  VIMNMX R5, R5, R44, PT ;  /* 0x0000002c05057248 */ /* 0x000fc80003fe0100 */
        /* <DEDUP_REMOVED lines=8> */
[----:B---3--:R-:W-:Y:S05]  /*18d0*/  @!P0 BRA `(.L_x_4876) ;  /* 0x0000002800408947 */ /* 0x008fea0003800000 */
[----:B------:R-:W-:Y:S01]  /*18e0*/  VIADD R0, R2, 0x22400 ;  /* 0x0002240002007836 */ /* 0x000fe20000000000 */
[----:B------:R-:W-:Y:S04]  /*18f0*/  BSSY B6, `(.L_x_4877) ;  /* 0x0000013000067945 */ /* 0x000fe80003800000 */
[----:B------:R-:W-:-:S13]  /*1900*/  LOP3.LUT P0, RZ, R0, 0x3ff, RZ, 0xc0, !PT ;  /* 0x000003ff00ff7812 */ /* 0x000fda000780c0ff */
[----:B------:R-:W-:Y:S05]  /*1910*/  @!P0 BRA `(.L_x_4878) ;  /* 0x0000000000408947 */ /* 0x000fea0003800000 */
[----:B------:R-:W-:Y:S01]  /*1920*/  MOV R0, 0x0 ;  /* 0x0000000000007802 */ /* 0x000fe20000000f00 */
[----:B------:R-:W-:Y:S01]  /*1930*/  ULDC.64 UR4, c[0x4][0x90] ;  /* 0x0100240000047ab9 */ /* 0x000fe20000000a00 */
[----:B------:R-:W-:Y:S01]  /*1940*/  ULDC.64 UR6, c[0x4][0x30] ;  /* 0x01000c0000067ab9 */ /* 0x000fe20000000a00 */
[----:B------:R-:W-:Y:S01]  /*1950*/  MOV R4, UR4 ;  /* 0x0000000400047c02 */ /* 0x000fe20008000f00 */
        /* <DEDUP_REMOVED lines=12> */
.L_x_4878:
[----:B------:R-:W-:Y:S05]  /*1a20*/  BSYNC B6 ;  /* 0x0000000000067941 */ /* 0x000fea0003800000 */
.L_x_4877:
        /* <DEDUP_REMOVED lines=20> */
.L_x_4880:
[----:B------:R-:W-:Y:S05]  /*1b70*/  BSYNC B6 ;  /* 0x0000000000067941 */ /* 0x000fea0003800000 */
.L_x_4879:
[----:B------:R-:W-:Y:S01]  /*1b80*/  ULDC.64 UR4, c[0x0][0x9f8] ;  /* 0x00027e0000047ab9 */ /* 0x000fe20000000a00 */
[----:B------:R-:W0:Y:S01]  /*1b90*/  LDC.64 R4, c[0x0][0x300] ;  /* 0x0000c000ff047b82 */ /* 0x000e220000000a00 */
[----:B------:R-:W-:Y:S01]  /*1ba0*/  ISETP.NE.U32.AND P0, PT, RZ, UR4, PT ;  /* 0x00000004ff007c0c */ /* 0x000fe2000bf05070 */
[----:B------:R-:W-:-:S03]  /*1bb0*/  ULDC.64 UR6, c[0x0][0x330] ;  /* 0x0000cc0000067ab9 */ /* 0x000fc60000000a00 */
[----:B------:R-:W-:Y:S02]  /*1bc0*/  ISETP.NE.AND.EX P0, PT, RZ, UR5, PT, P0 ;  /* 0x00000005ff007c0c */ /* 0x000fe4000bf05300 */
[----:B------:R-:W-:Y:S01]  /*1bd0*/  IADD3 R41, R29, R24, RZ ;  /* 0x000000181d297210 */ /* 0x000fe20007ffe0ff */
[----:B------:R-:W1:Y:S01]  /*1be0*/  LDC R59, c[0x0][0x3f4] ;  /* 0x0000fd00ff3b7b82 */ /* 0x000e620000000800 */
[----:B------:R-:W-:-:S07]  /*1bf0*/  SHF.R.S32.HI R17, RZ, 0x1f, R16 ;  /* 0x0000001fff117819 */ /* 0x000fce0000011410 */
[----:B------:R-:W2:Y:S02]  /*1c00*/  LDC.64 R54, c[0x0][0x3f8] ;  /* 0x0000fe00ff367b82 */ /* 0x000ea40000000a00 */
[----:B------:R-:W-:-:S04]  /*1c10*/  @P0 IADD3 R6, P1, R204, UR4, RZ ;  /* 0x00000004cc060c10 */ /* 0x000fc8000ff3e0ff */
[----:B------:R-:W-:Y:S02]  /*1c20*/  @P0 IADD3.X R7, R205, UR5, RZ, P1, !PT ;  /* 0x00000005cd070c10 */ /* 0x000fe40008ffe4ff */
[----:B------:R-:W-:Y:S01]  /*1c30*/  SHF.R.S32.HI R24, RZ, 0x1f, R41 ;  /* 0x0000001fff187819 */ /* 0x000fe20000011429 */
[CC--:B0-----:R-:W-:Y:S01]  /*1c40*/  IMAD.WIDE.U32 R8, R41.reuse, R4.reuse, RZ ;  /* 0x0000000429087225 */ /* 0x0c1fe200078e00ff */
[----:B------:R-:W-:Y:S01]  /*1c50*/  ULDC.64 UR4, c[0x0][0x308] ;  /* 0x0000c20000047ab9 */ /* 0x000fe20000000a00 */
[----:B------:R0:W3:Y:S01]  /*1c60*/  @P0 LDG.E R27, desc[UR40][R6.64] ;  /* 0x00000028061b0981 */ /* 0x0000e2000c1e1900 */
[----:B------:R-:W4:Y:S01]  /*1c70*/  LDC.64 R56, c[0x0][0x408] ;  /* 0x00010200ff387b82 */ /* 0x000f220000000a00 */
[-C--:B------:R-:W-:Y:S01]  /*1c80*/  IMAD R0, R24, R4.reuse, RZ ;  /* 0x0000000418007224 */ /* 0x080fe200078e02ff */
[----:B------:R-:W-:Y:S01]  /*1c90*/  SHF.R.S32.HI R185, RZ, 0x1f, R184 ;  /* 0x0000001fffb97819 */ /* 0x000fe200000114b8 */
[----:B------:R-:W-:Y:S01]  /*1ca0*/  IMAD.WIDE.U32 R10, R26, UR6, R16 ;  /* 0x000000061a0a7c25 */ /* 0x000fe2000f8e0010 */
[----:B-1----:R-:W-:Y:S01]  /*1cb0*/  ISETP.GE.AND P2, PT, R16, R59, PT ;  /* 0x0000003b1000720c */ /* 0x002fe20003f46270 */
[----:B------:R-:W1:Y:S01]  /*1cc0*/  S2R R40, SR_TID.X ;  /* 0x0000000000287919 */ /* 0x000e620000002100 */
[----:B------:R-:W-:Y:S01]  /*1cd0*/  SHF.L.U64.HI R48, R4, 0x6, R5 ;  /* 0x0000000604307819 */ /* 0x000fe20000010205 */
[----:B------:R-:W-:Y:S01]  /*1ce0*/  IMAD R3, R41, R5, R0 ;  /* 0x0000000529037224 */ /* 0x000fe200078e0200 */
[----:B------:R-:W-:Y:S01]  /*1cf0*/  SHF.R.S32.HI R0, RZ, 0x1f, R26 ;  /* 0x0000001fff007819 */ /* 0x000fe2000001141a */
[----:B------:R-:W-:Y:S01]  /*1d00*/  IMAD.WIDE.U32 R46, R22, R4, R16 ;  /* 0x00000004162e7225 */ /* 0x000fe200078e0010 */
[----:B------:R-:W-:-:S02]  /*1d10*/  SEL R15, R59, RZ, P2 ;  /* 0x000000ff3b0f7207 */ /* 0x000fc40001000000 */
[----:B--2---:R-:W-:Y:S01]  /*1d20*/  SHF.L.U64.HI R52, R54, 0x6, R55 ;  /* 0x0000000636347819 */ /* 0x004fe20000010237 */
[----:B------:R-:W-:Y:S01]  /*1d30*/  IMAD.IADD R9, R9, 0x1, R3 ;  /* 0x0000000109097824 */ /* 0x000fe200078e0203 */
[----:B------:R-:W-:Y:S01]  /*1d40*/  P2R R78, PR, RZ, 0x4 ;  /* 0x00000004ff4e7803 */ /* 0x000fe20000000000 */
[----:B------:R-:W-:Y:S02]  /*1d50*/  IMAD R3, R0, UR6, RZ ;  /* 0x0000000600037c24 */ /* 0x000fe4000f8e02ff */
[----:B------:R-:W-:Y:S02]  /*1d60*/  IMAD.IADD R15, R16, 0x1, R15 ;  /* 0x00000001100f7824 */ /* 0x000fe400078e020f */
[----:B0-----:R-:W-:Y:S01]  /*1d70*/  IMAD R7, R26, UR7, R3 ;  /* 0x000000071a077c24 */ /* 0x001fe2000f8e0203 */
[----:B------:R-:W-:Y:S01]  /*1d80*/  ULDC.64 UR6, c[0x0][0xa08] ;  /* 0x0002820000067ab9 */ /* 0x000fe20000000a00 */
[----:B------:R-:W-:Y:S01]  /*1d90*/  IMAD R3, R0, UR4, RZ ;  /* 0x0000000400037c24 */ /* 0x000fe2000f8e02ff */
[----:B------:R-:W-:Y:S01]  /*1da0*/  ISETP.NE.U32.AND P0, PT, RZ, UR6, PT ;  /* 0x00000006ff007c0c */ /* 0x000fe2000bf05070 */
[----:B------:R-:W-:Y:S01]  /*1db0*/  IMAD.IADD R11, R11, 0x1, R7 ;  /* 0x000000010b0b7824 */ /* 0x000fe200078e0207 */
[----:B------:R-:W-:Y:S01]  /*1dc0*/  SHF.R.S32.HI R14, RZ, 0x1f, R15 ;  /* 0x0000001fff0e7819 */ /* 0x000fe2000001140f */
[C---:B------:R-:W-:Y:S01]  /*1dd0*/  IMAD R3, R26.reuse, UR5, R3 ;  /* 0x000000051a037c24 */ /* 0x040fe2000f8e0203 */
[----:B------:R-:W-:Y:S01]  /*1de0*/  ISETP.NE.AND.EX P0, PT, RZ, UR7, PT, P0 ;  /* 0x00000007ff007c0c */ /* 0x000fe2000bf05300 */
[----:B------:R-:W-:Y:S01]  /*1df0*/  IMAD.WIDE.U32 R6, R26, UR4, R8 ;  /* 0x000000041a067c25 */ /* 0x000fe2000f8e0008 */
[----:B------:R-:W-:Y:S01]  /*1e00*/  ULDC.64 UR4, c[0x0][0x310] ;  /* 0x0000c40000047ab9 */ /* 0x000fe20000000a00 */
[----:B------:R-:W-:-:S02]  /*1e10*/  ULDC.64 UR6, c[0x0][0x338] ;  /* 0x0000ce0000067ab9 */ /* 0x000fc40000000a00 */
[----:B------:R-:W-:Y:S01]  /*1e20*/  IMAD.IADD R7, R7, 0x1, R3 ;  /* 0x0000000107077824 */ /* 0x000fe200078e0203 */
[----:B------:R-:W-:Y:S01]  /*1e30*/  SHF.R.S32.HI R3, RZ, 0x1f, R22 ;  /* 0x0000001fff037819 */ /* 0x000fe20000011416 */
[----:B------:R-:W-:Y:S02]  /*1e40*/  IMAD.SHL.U32 R53, R188, 0x40, RZ ;  /* 0x00000040bc357824 */ /* 0x000fe400078e00ff */
[----:B------:R-:W-:Y:S02]  /*1e50*/  IMAD.SHL.U32 R49, R4, 0x40, RZ ;  /* 0x0000004004317824 */ /* 0x000fe400078e00ff */
[----:B----4-:R-:W-:Y:S01]  /*1e60*/  IMAD R12, R3, R56, RZ ;  /* 0x00000038030c7224 */ /* 0x010fe200078e02ff */
[----:B------:R-:W-:Y:S01]  /*1e70*/  LOP3.LUT R53, R53, 0x1c0, RZ, 0xc0, !PT ;  /* 0x000001c035357812 */ /* 0x000fe200078ec0ff */
[----:B------:R-:W-:Y:S01]  /*1e80*/  VIADD R80, R16, 0x20 ;  /* 0x0000002010507836 */ /* 0x000fe20000000000 */
[----:B-1----:R-:W-:Y:S01]  /*1e90*/  SHF.R.U32.HI R40, RZ, 0x7, R40 ;  /* 0x00000007ff287819 */ /* 0x002fe20000011628 */
[----:B------:R-:W-:-:S04]  /*1ea0*/  IMAD.SHL.U32 R59, R59, 0x2, RZ ;  /* 0x000000023b3b7824 */ /* 0x000fc800078e00ff */
[----:B------:R-:W-:Y:S01]  /*1eb0*/  VIADD R58, R40, 0x8 ;  /* 0x00000008283a7836 */ /* 0x000fe20000000000 */
[----:B------:R-:W-:-:S05]  /*1ec0*/  IADD3 R40, P2, R22, R41, RZ ;  /* 0x0000002916287210 */ /* 0x000fca0007f5e0ff */
[----:B------:R-:W-:Y:S01]  /*1ed0*/  IMAD.X R41, R24, 0x1, R3, P2 ;  /* 0x0000000118297824 */ /* 0x000fe200010e0603 */
[----:B---3--:R-:W-:Y:S02]  /*1ee0*/  SHF.R.S32.HI R0, RZ, 0x1f, R27 ;  /* 0x0000001fff007819 */ /* 0x008fe4000001141b */
[----:B------:R-:W-:Y:S01]  /*1ef0*/  SEL R9, R27, RZ, !P0 ;  /* 0x000000ff1b097207 */ /* 0x000fe20004000000 */
[----:B------:R-:W-:Y:S01]  /*1f00*/  IMAD R27, R22, R57, R12 ;  /* 0x00000039161b7224 */ /* 0x000fe200078e020c */
[----:B------:R-:W-:Y:S01]  /*1f10*/  SEL R0, R0, RZ, !P0 ;  /* 0x000000ff00007207 */ /* 0x000fe20004000000 */
[----:B------:R-:W-:-:S04]  /*1f20*/  IMAD.WIDE.U32 R12, R22, R56, R16 ;  /* 0x00000038160c7225 */ /* 0x000fc800078e0010 */
[----:B------:R-:W-:-:S04]  /*1f30*/  IMAD.WIDE.U32 R20, R9, UR4, R6 ;  /* 0x0000000409147c25 */ /* 0x000fc8000f8e0006 */
[C---:B------:R-:W-:Y:S02]  /*1f40*/  IMAD R6, R0.reuse, UR6, RZ ;  /* 0x0000000600067c24 */ /* 0x040fe4000f8e02ff */
[----:B------:R-:W-:Y:S01]  /*1f50*/  IMAD R8, R0, UR4, RZ ;  /* 0x0000000400087c24 */ /* 0x000fe2000f8e02ff */
[----:B------:R-:W-:Y:S01]  /*1f60*/  ULDC UR4, c[0x0][0x2f4] ;  /* 0x0000bd0000047ab9 */ /* 0x000fe20000000800 */
[----:B------:R-:W-:Y:S01]  /*1f70*/  IMAD R69, R9, UR7, R6 ;  /* 0x0000000709457c24 */ /* 0x000fe2000f8e0206 */
[----:B------:R-:W-:Y:S01]  /*1f80*/  ISETP.GE.AND P1, PT, R80, UR4, PT ;  /* 0x0000000450007c0c */ /* 0x000fe2000bf26270 */
[----:B------:R-:W-:Y:S02]  /*1f90*/  IMAD R6, R3, R54, RZ ;  /* 0x0000003603067224 */ /* 0x000fe400078e02ff */
[----:B------:R-:W-:Y:S02]  /*1fa0*/  IMAD R45, R9, UR5, R8 ;  /* 0x00000005092d7c24 */ /* 0x000fe4000f8e0208 */
[----:B------:R-:W-:Y:S01]  /*1fb0*/  IMAD R0, R3, R4, RZ ;  /* 0x0000000403007224 */ /* 0x000fe200078e02ff */
[----:B------:R-:W-:Y:S01]  /*1fc0*/  LOP3.LUT R4, R53, 0x18, R16, 0xf8, !PT ;  /* 0x0000001835047812 */ /* 0x000fe200078ef810 */
[----:B------:R-:W-:-:S04]  /*1fd0*/  IMAD.WIDE.U32 R28, R9, UR6, R10 ;  /* 0x00000006091c7c25 */ /* 0x000fc8000f8e000a */
[C---:B------:R-:W-:Y:S02]  /*1fe0*/  IMAD R25, R22.reuse, R55, R6 ;  /* 0x0000003716197224 */ /* 0x040fe400078e0206 */
[----:B------:R-:W-:-:S04]  /*1ff0*/  IMAD.WIDE.U32 R6, R22, R54, R184 ;  /* 0x0000003616067225 */ /* 0x000fc800078e00b8 */
[----:B------:R-:W-:-:S04]  /*2000*/  IMAD.WIDE.U32 R10, R22, R54, R16 ;  /* 0x00000036160a7225 */ /* 0x000fc800078e0010 */
[----:B------:R-:W-:Y:S01]  /*2010*/  IMAD R8, R22, R5, R0 ;  /* 0x0000000516087224 */ /* 0x000fe200078e0200 */
[----:B------:R-:W-:Y:S01]  /*2020*/  IADD3 R0, P0, R20, R46, RZ ;  /* 0x0000002e14007210 */ /* 0x000fe20007f1e0ff */
[----:B------:R-:W-:Y:S02]  /*2030*/  IMAD.IADD R45, R21, 0x1, R45 ;  /* 0x00000001152d7824 */ /* 0x000fe400078e022d */
[----:B------:R-:W-:Y:S02]  /*2040*/  IMAD.IADD R7, R7, 0x1, R25 ;  /* 0x0000000107077824 */ /* 0x000fe400078e0219 */
[----:B------:R-:W-:Y:S01]  /*2050*/  IMAD.IADD R11, R25, 0x1, R11 ;  /* 0x00000001190b7824 */ /* 0x000fe200078e020b */
[----:B-----5:R-:W-:Y:S01]  /*2060*/  SHF.R.S32.HI R25, RZ, 0x1f, R30 ;  /* 0x0000001fff197819 */ /* 0x020fe2000001141e */
[----:B------:R-:W-:Y:S01]  /*2070*/  IMAD.IADD R13, R27, 0x1, R13 ;  /* 0x000000011b0d7824 */ /* 0x000fe200078e020d */
[----:B------:R-:W-:Y:S01]  /*2080*/  IADD3.X R46, R45, R47, R8, P0, !PT ;  /* 0x0000002f2d2e7210 */ /* 0x000fe200007fe408 */
[----:B------:R-:W-:Y:S01]  /*2090*/  IMAD.WIDE.U32 R8, R22, R56, R184 ;  /* 0x0000003816087225 */ /* 0x000fe200078e00b8 */
[----:B------:R-:W-:-:S02]  /*20a0*/  LEA.HI R47, R14, R15, RZ, 0x3 ;  /* 0x0000000f0e2f7211 */ /* 0x000fc400078f18ff */
[----:B------:R-:W-:Y:S01]  /*20b0*/  ISETP.GE.AND P0, PT, R16, UR4, PT ;  /* 0x0000000410007c0c */ /* 0x000fe2000bf06270 */
[----:B------:R-:W-:Y:S01]  /*20c0*/  IMAD R14, R25, R54, RZ ;  /* 0x00000036190e7224 */ /* 0x000fe200078e02ff */
[----:B------:R-:W-:Y:S01]  /*20d0*/  LOP3.LUT R63, R47, 0xfffffff8, RZ, 0xc0, !PT ;  /* 0xfffffff82f3f7812 */ /* 0x000fe200078ec0ff */
[----:B------:R-:W-:Y:S02]  /*20e0*/  IMAD R25, R25, R56, RZ ;  /* 0x0000003819197224 */ /* 0x000fe400078e02ff */
[----:B------:R-:W-:Y:S01]  /*20f0*/  IMAD R5, R30, R55, R14 ;  /* 0x000000371e057224 */ /* 0x000fe200078e020e */
[----:B------:R-:W-:Y:S01]  /*2100*/  SHF.L.U64.HI R55, R56, 0x6, R57 ;  /* 0x0000000638377819 */ /* 0x000fe20000010239 */
[C---:B------:R-:W-:Y:S01]  /*2110*/  IMAD R25, R30.reuse, R57, R25 ;  /* 0x000000391e197224 */ /* 0x040fe200078e0219 */
[----:B------:R-:W-:Y:S01]  /*2120*/  SHF.R.U32.HI R57, RZ, 0x3, R53 ;  /* 0x00000003ff397819 */ /* 0x000fe20000011635 */
[----:B------:R-:W-:Y:S01]  /*2130*/  IMAD.IADD R9, R9, 0x1, R27 ;  /* 0x0000000109097824 */ /* 0x000fe200078e021b */
[----:B------:R-:W-:Y:S01]  /*2140*/  SHF.R.S32.HI R64, RZ, 0x1f, R63 ;  /* 0x0000001fff407819 */ /* 0x000fe2000001143f */
[----:B------:R-:W-:Y:S01]  /*2150*/  IMAD.WIDE.U32 R32, R30, R54, R6 ;  /* 0x000000361e207225 */ /* 0x000fe200078e0006 */
[----:B------:R-:W-:-:S03]  /*2160*/  LOP3.LUT R4, R4, R57, RZ, 0x3c, !PT ;  /* 0x0000003904047212 */ /* 0x000fc600078e3cff */
[----:B------:R-:W-:Y:S01]  /*2170*/  IMAD.WIDE.U32 R34, R30, R54, R10 ;  /* 0x000000361e227225 */ /* 0x000fe200078e000a */
[----:B------:R-:W-:-:S03]  /*2180*/  IADD3 R61, R33, R5, RZ ;  /* 0x00000005213d7210 */ /* 0x000fc60007ffe0ff */
[----:B------:R-:W-:Y:S01]  /*2190*/  IMAD R60, R201, 0x200, R4 ;  /* 0x00000200c93c7824 */ /* 0x000fe200078e0204 */
[----:B------:R-:W-:Y:S01]  /*21a0*/  LOP3.LUT R4, R53, 0x38, R47, 0xf8, !PT ;  /* 0x0000003835047812 */ /* 0x000fe200078ef82f */
[----:B------:R-:W-:-:S03]  /*21b0*/  IMAD.WIDE.U32 R36, R30, R56, R8 ;  /* 0x000000381e247225 */ /* 0x000fc600078e0008 */
[----:B------:R-:W-:Y:S01]  /*21c0*/  LOP3.LUT R4, R4, R57, RZ, 0x3c, !PT ;  /* 0x0000003904047212 */ /* 0x000fe200078e3cff */
[----:B------:R-:W-:-:S04]  /*21d0*/  IMAD.WIDE.U32 R38, R30, R56, R12 ;  /* 0x000000381e267225 */ /* 0x000fc800078e000c */
[----:B------:R-:W-:Y:S02]  /*21e0*/  IMAD.SHL.U32 R54, R54, 0x40, RZ ;  /* 0x0000004036367824 */ /* 0x000fe400078e00ff */
[----:B------:R-:W-:Y:S02]  /*21f0*/  IMAD.SHL.U32 R56, R56, 0x40, RZ ;  /* 0x0000004038387824 */ /* 0x000fe400078e00ff */
[----:B------:R-:W-:Y:S02]  /*2200*/  IMAD.IADD R62, R5, 0x1, R35 ;  /* 0x00000001053e7824 */ /* 0x000fe400078e0223 */
[----:B------:R-:W-:Y:S02]  /*2210*/  IMAD.IADD R65, R37, 0x1, R25 ;  /* 0x0000000125417824 */ /* 0x000fe400078e0219 */
[----:B------:R-:W-:Y:S02]  /*2220*/  IMAD.IADD R67, R25, 0x1, R39 ;  /* 0x0000000119437824 */ /* 0x000fe400078e0227 */
[----:B------:R-:W-:-:S02]  /*2230*/  IMAD R66, R201, 0x200, R4 ;  /* 0x00000200c9427824 */ /* 0x000fc400078e0204 */
[----:B------:R-:W-:-:S07]  /*2240*/  IMAD.IADD R69, R29, 0x1, R69 ;  /* 0x000000011d457824 */ /* 0x000fce00078e0245 */
.L_x_4910:
        /* <DEDUP_REMOVED lines=40> */
[----:B------:R-:W-:Y:S01]  /*24d0*/  IMAD.MOV.U32 R7, RZ, RZ, R65 ;  /* 0x000000ffff077224 */ /* 0x000fe200078e0041 */
[----:B------:R-:W-:Y:S01]  /*24e0*/  ULDC.64 UR4, c[0x0][0x3e8] ;  /* 0x0000fa0000047ab9 */ /* 0x000fe20000000a00 */
[-C--:B------:R-:W-:Y:S01]  /*24f0*/  IMAD R5, R73, R56.reuse, R5 ;  /* 0x0000003849057224 */ /* 0x080fe200078e0205 */
[----:B------:R-:W-:Y:S01]  /*2500*/  CS2R R10, SRZ ;  /* 0x00000000000a7805 */ /* 0x000fe2000001ff00 */
[----:B------:R-:W-:-:S04]  /*2510*/  IMAD.WIDE.U32 R6, R31, R56, R6 ;  /* 0x000000381f067225 */ /* 0x000fc800078e0006 */
        /* <DEDUP_REMOVED lines=13> */
.L_x_4885:
[----:B------:R-:W-:Y:S05]  /*25f0*/  BSYNC B1 ;  /* 0x0000000000017941 */ /* 0x000fea0003800000 */
.L_x_4884:
        /* <DEDUP_REMOVED lines=15> */
.L_x_4886:
[----:B------:R-:W-:Y:S01]  /*26f0*/  IMAD R68, R23, 0x8, R2 ;  /* 0x0000000817447824 */ /* 0x000fe200078e0202 */
[----:B------:R-:W-:Y:S01]  /*2700*/  SHF.L.U32 R73, R187, 0x1f, RZ ;  /* 0x0000001fbb497819 */ /* 0x000fe200000006ff */
[----:B------:R-:W-:Y:S03]  /*2710*/  BSSY B1, `(.L_x_4887) ;  /* 0x0000003000017945 */ /* 0x000fe60003800000 */
[----:B------:R-:W0:Y:S02]  /*2720*/  SYNCS.PHASECHK.TRANS64.TRYWAIT P5, [R68+URZ+0x28c90], R73 ;  /* 0x028c9049440075a7 */ /* 0x000e2400080a017f */
[----:B0-----:R-:W-:Y:S05]  /*2730*/  @!P5 BRA `(.L_x_4888) ;  /* 0x000001940070d947 */ /* 0x001fea0003800000 */
.L_x_5195:
[----:B------:R-:W-:Y:S05]  /*2740*/  BSYNC B1 ;  /* 0x0000000000017941 */ /* 0x000fea0003800000 */
.L_x_4887:
        /* <DEDUP_REMOVED lines=48> */
.L_x_4893:
[----:B------:R-:W-:Y:S05]  /*2a50*/  BSYNC B2 ;  /* 0x0000000000027941 */ /* 0x000fea0003800000 */
.L_x_4892:
[----:B--2---:R1:W-:Y:S02]  /*2a60*/  STG.E.128 desc[UR40][R12.64], R4 ;  /* 0x000000040c007986 */ /* 0x0043e4000c101d28 */
.L_x_4891:
[----:B------:R-:W-:Y:S05]  /*2a70*/  BSYNC B1 ;  /* 0x0000000000017941 */ /* 0x000fea0003800000 */
.L_x_4890:
        /* <DEDUP_REMOVED lines=51> */
.L_x_4895:
[----:B------:R-:W-:Y:S05]  /*2db0*/  BSYNC B1 ;  /* 0x0000000000017941 */ /* 0x000fea0003800000 */
.L_x_4894:
[----:B-1----:R1:W-:Y:S01]  /*2dc0*/  STG.E.128 desc[UR40][R12.64+0x40], R4 ;  /* 0x000040040c007986 */ /* 0x0023e2000c101d28 */
[----:B------:R-:W-:Y:S05]  /*2dd0*/  BRA `(.L_x_4889) ;  /* 0x0000000c00107947 */ /* 0x000fea0003800000 */
.L_x_4883:
        /* <DEDUP_REMOVED lines=34> */
[----:B------:R-:W-:Y:S01]  /*3000*/  IMAD.MOV.U32 R25, RZ, RZ, R9 ;  /* 0x000000ffff197224 */ /* 0x000fe200078e0009 */
[----:B------:R-:W-:-:S02]  /*3010*/  MOV R12, R10 ;  /* 0x0000000a000c7202 */ /* 0x000fc40000000f00 */
[----:B------:R-:W-:Y:S02]  /*3020*/  PRMT R85, R13, 0x7610, R85 ;  /* 0x000076100d557816 */ /* 0x000fe40000000055 */
[----:B------:R-:W-:Y:S02]  /*3030*/  PRMT R92, R12, 0x5410, R24 ;  /* 0x000054100c5c7816 */ /* 0x000fe40000000018 */
[----:B------:R-:W-:Y:S01]  /*3040*/  PRMT R84, R25, 0x7610, R84 ;  /* 0x0000761019547816 */ /* 0x000fe20000000054 */
[----:B------:R-:W-:Y:S06]  /*3050*/  @!P3 BRA `(.L_x_4896) ;  /* 0x000000000004b947 */ /* 0x000fec0003800000 */
[----:B------:R-:W-:Y:S01]  /*3060*/  BPT.TRAP 0x1 ;  /* 0x000000040000795c */ /* 0x000fe20000300000 */
.L_x_4896:
[----:B------:R-:W-:Y:S01]  /*3070*/  IMAD R68, R23, 0x8, R2 ;  /* 0x0000000817447824 */ /* 0x000fe200078e0202 */
[----:B------:R-:W-:Y:S01]  /*3080*/  SHF.L.U32 R73, R187, 0x1f, RZ ;  /* 0x0000001fbb497819 */ /* 0x000fe200000006ff */
[----:B------:R-:W-:Y:S03]  /*3090*/  BSSY B1, `(.L_x_4897) ;  /* 0x0000003000017945 */ /* 0x000fe60003800000 */
[----:B------:R-:W0:Y:S02]  /*30a0*/  SYNCS.PHASECHK.TRANS64.TRYWAIT P5, [R68+URZ+0x28c90], R73 ;  /* 0x028c9049440075a7 */ /* 0x000e2400080a017f */
[----:B0-----:R-:W-:Y:S05]  /*30b0*/  @!P5 BRA `(.L_x_4898) ;  /* 0x0000018c0024d947 */ /* 0x001fea0003800000 */
.L_x_5196:
[----:B------:R-:W-:Y:S05]  /*30c0*/  BSYNC B1 ;  /* 0x0000000000017941 */ /* 0x000fea0003800000 */
.L_x_4897:
[C---:B------:R-:W-:Y:S01]  /*30d0*/  ISETP.GE.OR P5, PT, R22.reuse, R71, P0 ;  /* 0x000000471600720c */ /* 0x040fe200007a6670 */
        /* <DEDUP_REMOVED lines=18> */
[----:B------:R-:W-:Y:S01]  /*3200*/  SHF.R.S32.HI R12, RZ, 0x4, R13 ;  /* 0x00000004ff0c7819 */ /* 0x000fe2000001140d */
[----:B------:R-:W-:-:S03]  /*3210*/  IMAD.IADD R13, R66, 0x1, R27 ;  /* 0x00000001420d7824 */ /* 0x000fc600078e021b */
[----:B------:R-:W-:Y:S01]  /*3220*/  LEA.HI.SX32 R12, R47, R12, 0x1d ;  /* 0x0000000c2f0c7211 */ /* 0x000fe200078feaff */
[----:B------:R-:W-:-:S04]  /*3230*/  IMAD R13, R13, 0x2, R2 ;  /* 0x000000020d0d7824 */ /* 0x000fc800078e0202 */
[----:B------:R-:W-:-:S05]  /*3240*/  IMAD.SHL.U32 R79, R12, 0x8, RZ ;  /* 0x000000080c4f7824 */ /* 0x000fca00078e00ff */
[----:B------:R-:W-:-:S04]  /*3250*/  LOP3.LUT R12, R53, 0x38, R79, 0xf8, !PT ;  /* 0x00000038350c7812 */ /* 0x000fc800078ef84f */
[----:B------:R-:W-:-:S05]  /*3260*/  LOP3.LUT R12, R12, R57, RZ, 0x3c, !PT ;  /* 0x000000390c0c7212 */ /* 0x000fca00078e3cff */
[----:B------:R-:W-:-:S04]  /*3270*/  IMAD R12, R201, 0x200, R12 ;  /* 0x00000200c90c7824 */ /* 0x000fc800078e020c */
        /* <DEDUP_REMOVED lines=19> */
[CC--:B------:R-:W-:Y:S01]  /*33b0*/  FMUL.FTZ R82, R4.reuse, R7.reuse ;  /* 0x0000000704527220 */ /* 0x0c0fe20000410000 */
[----:B------:R-:W-:Y:S02]  /*33c0*/  HADD2.F32 R6, -RZ, R84.H1_H1 ;  /* 0x30000054ff067230 */ /* 0x000fe40000004100 */
[-C--:B------:R-:W-:Y:S01]  /*33d0*/  FMUL.FTZ R84, R25, R10.reuse ;  /* 0x0000000a19547220 */ /* 0x080fe20000410000 */
[----:B------:R-:W-:Y:S02]  /*33e0*/  HADD2.F32 R8, -RZ, R81.H0_H0 ;  /* 0x20000051ff087230 */ /* 0x000fe40000004100 */
[----:B------:R-:W-:Y:S01]  /*33f0*/  FMUL.FTZ R9, R5, R7 ;  /* 0x0000000705097220 */ /* 0x000fe20000410000 */
[----:B------:R-:W-:Y:S01]  /*3400*/  FMUL.FTZ R10, R13, R10 ;  /* 0x0000000a0d0a7220 */ /* 0x000fe20000410000 */
[-C--:B------:R-:W-:Y:S01]  /*3410*/  FFMA.FTZ R82, R5, R6.reuse, R82 ;  /* 0x0000000605527223 */ /* 0x080fe20000010052 */
[--C-:B------:R-:W-:Y:S02]  /*3420*/  HADD2.F32 R5, -RZ, R27.reuse.H0_H0 ;  /* 0x2000001bff057230 */ /* 0x100fe40000004100 */
[----:B------:R-:W-:Y:S01]  /*3430*/  FFMA.FTZ R81, R4, R6, -R9 ;  /* 0x0000000604517223 */ /* 0x000fe20000010809 */
[----:B------:R-:W-:Y:S01]  /*3440*/  FFMA.FTZ R25, R25, R8, R10 ;  /* 0x0000000819197223 */ /* 0x000fe2000001000a */
[----:B------:R-:W-:-:S02]  /*3450*/  HADD2.F32 R27, -RZ, R27.H1_H1 ;  /* 0x3000001bff1b7230 */ /* 0x000fc40000004100 */
[----:B------:R-:W-:Y:S01]  /*3460*/  FFMA.FTZ R84, R13, R8, -R84 ;  /* 0x000000080d547223 */ /* 0x000fe20000010854 */
[----:B------:R-:W-:Y:S02]  /*3470*/  HADD2.F32 R4, -RZ, R15.H0_H0 ;  /* 0x2000000fff047230 */ /* 0x000fe40000004100 */
[----:B------:R-:W-:Y:S01]  /*3480*/  HADD2.F32 R10, -RZ, R11.H0_H0 ;  /* 0x2000000bff0a7230 */ /* 0x000fe20000004100 */
[----:B------:R-:W-:Y:S01]  /*3490*/  F2FP.F16.F32.PACK_AB R25, R25, R82 ;  /* 0x000000521919723e */ /* 0x000fe200000000ff */
[----:B------:R-:W-:Y:S01]  /*34a0*/  HADD2.F32 R7, -RZ, R85.H0_H0 ;  /* 0x20000055ff077230 */ /* 0x000fe20000004100 */
[----:B------:R-:W-:Y:S01]  /*34b0*/  F2FP.F16.F32.PACK_AB R81, R84, R81 ;  /* 0x000000515451723e */ /* 0x000fe200000000ff */
[----:B------:R-:W-:Y:S02]  /*34c0*/  HADD2.F32 R15, -RZ, R15.H1_H1 ;  /* 0x3000000fff0f7230 */ /* 0x000fe40000004100 */
[----:B------:R-:W-:Y:S01]  /*34d0*/  FMUL.FTZ R88, R27, R10 ;  /* 0x0000000a1b587220 */ /* 0x000fe20000410000 */
[----:B------:R-:W-:-:S02]  /*34e0*/  HADD2.F32 R6, -RZ, R85.H1_H1 ;  /* 0x30000055ff067230 */ /* 0x000fc40000004100 */
        /* <DEDUP_REMOVED lines=48> */
.L_x_4900:
[----:B------:R-:W-:Y:S05]  /*37f0*/  BSYNC B1 ;  /* 0x0000000000017941 */ /* 0x000fea0003800000 */
.L_x_4899:
        /* <DEDUP_REMOVED lines=10> */
.L_x_4882:
[----:B------:R-:W-:-:S13]  /*38a0*/  ISETP.NE.AND P3, PT, R186, 0x3, PT ;  /* 0x00000003ba00780c */ /* 0x000fda0003f65270 */
[----:B------:R-:W-:Y:S05]  /*38b0*/  @!P3 BRA `(.L_x_4901) ;  /* 0x000000000004b947 */ /* 0x000fea0003800000 */
[----:B------:R-:W-:Y:S01]  /*38c0*/  BPT.TRAP 0x1 ;  /* 0x000000040000795c */ /* 0x000fe20000300000 */
.L_x_4901:
        /* <DEDUP_REMOVED lines=8> */
.L_x_5197:
[----:B------:R-:W-:Y:S05]  /*3950*/  BSYNC B1 ;  /* 0x0000000000017941 */ /* 0x000fea0003800000 */
.L_x_4902:
[----:B------:R-:W-:Y:S05]  /*3960*/  @P4 BRA `(.L_x_4889) ;  /* 0x00000000002c4947 */ /* 0x000fea0003800000 */
[----:B------:R-:W-:Y:S01]  /*3970*/  @!P1 LOP3.LUT P4, RZ, R188, 0x4, RZ, 0xc0, !PT ;  /* 0x00000004bcff9812 */ /* 0x000fe2000788c0ff */
[----:B------:R-:W-:Y:S01]  /*3980*/  @!P1 VIADD R4, R60, 0x20 ;  /* 0x000000203c049836 */ /* 0x000fe20000000000 */
[----:B------:R-:W-:Y:S02]  /*3990*/  PLOP3.LUT P5, PT, PT, PT, PT, 0x8, 0x0 ;  /* 0x000000000000781c */ /* 0x000fe40003fae170 */
[----:B------:R-:W-:-:S13]  /*39a0*/  @!P1 PLOP3.LUT P5, PT, P4, PT, PT, 0x80, 0x0 ;  /* 0x000000000000981c */ /* 0x000fda00027af070 */
[----:B------:R-:W-:-:S05]  /*39b0*/  @P5 VIADD R4, R60, 0xffffffe0 ;  /* 0xffffffe03c045836 */ /* 0x000fca0000000000 */
[----:B------:R-:W-:Y:S02]  /*39c0*/  @!P1 IADD3 R27, R27, R4, RZ ;  /* 0x000000041b1b9210 */ /* 0x000fe40007ffe0ff */
[----:B------:R-:W1:Y:S03]  /*39d0*/  @!P0 LDS.128 R4, [R26+0x22400] ;  /* 0x022400001a048984 */ /* 0x000e660000000c00 */
[----:B------:R-:W-:-:S06]  /*39e0*/  @!P1 IMAD R8, R27, 0x2, R2 ;  /* 0x000000021b089824 */ /* 0x000fcc00078e0202 */
[----:B------:R-:W2:Y:S04]  /*39f0*/  @!P1 LDS.128 R8, [R8+0x22400] ;  /* 0x0224000008089984 */ /* 0x000ea80000000c00 */
[----:B-1----:R1:W-:Y:S04]  /*3a00*/  @!P0 STG.E.128 desc[UR40][R12.64], R4 ;  /* 0x000000040c008986 */ /* 0x0023e8000c101d28 */
[----:B--2---:R1:W-:Y:S02]  /*3a10*/  @!P1 STG.E.128 desc[UR40][R12.64+0x40], R8 ;  /* 0x000040080c009986 */ /* 0x0043e4000c101d28 */
.L_x_4889:
[----:B------:R-:W-:Y:S05]  /*3a20*/  BSYNC B0 ;  /* 0x0000000000007941 */ /* 0x000fea0003800000 */
.L_x_4881:
        /* <DEDUP_REMOVED lines=17> */
.L_x_4905:
[----:B------:R-:W-:Y:S05]  /*3b40*/  BSYNC B0 ;  /* 0x0000000000007941 */ /* 0x000fea0003800000 */
.L_x_4904:
[----:B------:R-:W5:Y:S01]  /*3b50*/  SYNCS.PHASECHK.TRANS64.TRYWAIT P5, [R68+URZ+0x28cb0], R73 ;  /* 0x028cb049440075a7 */ /* 0x000f6200080a017f */
[----:B------:R-:W-:Y:S01]  /*3b60*/  BSSY B0, `(.L_x_4906) ;  /* 0x0000003000007945 */ /* 0x000fe20003800000 */
[----:B------:R-:W-:-:S03]  /*3b70*/  ISETP.GE.AND P3, PT, R22, R71, PT ;  /* 0x000000471600720c */ /* 0x000fc60003f66270 */
[----:B-----5:R-:W-:Y:S10]  /*3b80*/  @!P5 BRA `(.L_x_4907) ;  /* 0x000001800098d947 */ /* 0x020ff40003800000 */
.L_x_5198:
[----:B------:R-:W-:Y:S05]  /*3b90*/  BSYNC B0 ;  /* 0x0000000000007941 */ /* 0x000fea0003800000 */
.L_x_4906:
[----:B------:R-:W-:Y:S04]  /*3ba0*/  BSSY B0, `(.L_x_4908) ;  /* 0x0000052000007945 */ /* 0x000fe80003800000 */
[----:B------:R-:W-:Y:S05]  /*3bb0*/  @P3 BRA `(.L_x_4909) ;  /* 0x0000000400403947 */ /* 0x000fea0003800000 */
[----:B-1----:R-:W-:Y:S01]  /*3bc0*/  IMAD.WIDE R4, R31, 0x40, R40 ;  /* 0x000000401f047825 */ /* 0x002fe200078e0228 */
[----:B------:R-:W-:Y:S01]  /*3bd0*/  ULDC.64 UR4, c[0x0][0x328] ;  /* 0x0000ca0000047ab9 */ /* 0x000fe20000000a00 */
[----:B------:R-:W-:Y:S02]  /*3be0*/  LOP3.LUT P3, RZ, R188, 0x4, RZ, 0xc0, !PT ;  /* 0x00000004bcff7812 */ /* 0x000fe4000786c0ff */
[----:B------:R-:W-:Y:S02]  /*3bf0*/  IMAD R5, R5, UR4, RZ ;  /* 0x0000000405057c24 */ /* 0x000fe4000f8e02ff */
[----:B------:R-:W-:Y:S02]  /*3c00*/  IMAD.MOV.U32 R6, RZ, RZ, R28 ;  /* 0x000000ffff067224 */ /* 0x000fe400078e001c */
[----:B------:R-:W-:Y:S02]  /*3c10*/  IMAD.MOV.U32 R7, RZ, RZ, R69 ;  /* 0x000000ffff077224 */ /* 0x000fe400078e0045 */
[----:B------:R-:W-:-:S02]  /*3c20*/  IMAD R5, R4, UR5, R5 ;  /* 0x0000000504057c24 */ /* 0x000fc4000f8e0205 */
        /* <DEDUP_REMOVED lines=45> */
[----:B------:R-:W-:Y:S02]  /*3f00*/  ISETP.GE.AND P3, PT, R14, UR4, PT ;  /* 0x000000040e007c0c */ /* 0x000fe4000bf66270 */
[----:B------:R-:W-:-:S07]  /*3f10*/  IADD3 R14, R16, 0xa0, RZ ;  /* 0x000000a0100e7810 */ /* 0x000fce0007ffe0ff */
        /* <DEDUP_REMOVED lines=26> */
.L_x_4909:
[----:B------:R-:W-:Y:S05]  /*40c0*/  BSYNC B0 ;  /* 0x0000000000007941 */ /* 0x000fea0003800000 */
.L_x_4908:
        /* <DEDUP_REMOVED lines=17> */
.L_x_4876:
[----:B------:R-:W2:Y:S01]  /*41e0*/  LDL R4, [R1] ;  /* 0x0000000001047983 */ /* 0x000ea20000100800 */
[----:B------:R-:W-:Y:S01]  /*41f0*/  BSSY B0, `(.L_x_4911) ;  /* 0x0000005000007945 */ /* 0x000fe20003800000 */
[----:B--2---:R-:W-:-:S03]  /*4200*/  ISETP.NE.AND P0, PT, R4, 0x1, PT ;  /* 0x000000010400780c */ /* 0x004fc60003f05270 */
[----:B------:R-:W-:Y:S10]  /*4210*/  @P3 BRA `(.L_x_4912) ;  /* 0x0000000000083947 */ /* 0x000ff40003800000 */
[----:B------:R-:W0:Y:S02]  /*4220*/  FENCE.VIEW.ASYNC.G ;  /* 0x00000000000073c6 */ /* 0x000e240000000100 */
[----:B0-----:R-:W-:Y:S06]  /*4230*/  BAR.ARV 0xc, 0x180 ;  /* 0x0306000000007b1d */ /* 0x001fec0000002000 */
.L_x_4912:
[----:B------:R-:W-:Y:S05]  /*4240*/  BSYNC B0 ;  /* 0x0000000000007941 */ /* 0x000fea0003800000 */
.L_x_4911:
[----:B------:R-:W-:Y:S04]  /*4250*/  BSSY B7, `(.L_x_4913) ;  /* 0x0000bc7000077945 */ /* 0x000fe80003800000 */
[----:B------:R-:W-:Y:S05]  /*4260*/  @!P0 BRA `(.L_x_4914) ;  /* 0x0000001c00d88947 */ /* 0x000fea0003800000 */
[----:B------:R-:W0:Y:S01]  /*4270*/  LDC R0, c[0x0][0x448] ;  /* 0x00011200ff007b82 */ /* 0x000e220000000800 */
[----:B------:R-:W-:Y:S01]  /*4280*/  IMAD.MOV.U32 R21, RZ, RZ, RZ ;  /* 0x000000ffff157224 */ /* 0x000fe200078e00ff */
        /* <DEDUP_REMOVED lines=22> */
[----:B0-----:R-:W-:Y:S01]  /*43f0*/  ISETP.NE.AND P0, PT, R0, 0x1, PT ;  /* 0x000000010000780c */ /* 0x001fe20003f05270 */
[----:B------:R-:W-:Y:S01]  /*4400*/  VIADD R0, R195, 0x3f ;  /* 0x0000003fc3007836 */ /* 0x000fe20000000000 */
        /* <DEDUP_REMOVED lines=11> */
[----:B------:R-:W0:Y:S01]  /*44c0*/  @P0 LDC R3, c[0x0][0x44c] ;  /* 0x00011300ff030b82 */ /* 0x000e220000000800 */
[----:B------:R-:W-:Y:S02]  /*44d0*/  CS2R R36, SRZ ;  /* 0x0000000000247805 */ /* 0x000fe4000001ff00 */
[----:B------:R-:W-:Y:S02]  /*44e0*/  CS2R R154, SRZ ;  /* 0x00000000009a7805 */ /* 0x000fe4000001ff00 */
[----:B------:R-:W-:-:S02]  /*44f0*/  CS2R R86, SRZ ;  /* 0x0000000000567805 */ /* 0x000fc4000001ff00 */
[----:B------:R-:W-:Y:S02]  /*4500*/  CS2R R156, SRZ ;  /* 0x00000000009c7805 */ /* 0x000fe4000001ff00 */
[----:B------:R-:W-:Y:S02]  /*4510*/  CS2R R82, SRZ ;  /* 0x0000000000527805 */ /* 0x000fe4000001ff00 */
[----:B------:R-:W-:Y:S02]  /*4520*/  CS2R R158, SRZ ;  /* 0x00000000009e7805 */ /* 0x000fe4000001ff00 */
[----:B------:R-:W-:Y:S01]  /*4530*/  CS2R R78, SRZ ;  /* 0x00000000004e7805 */ /* 0x000fe2000001ff00 */
[----:B------:R-:W1:Y:S01]  /*4540*/  @P0 LDC R4, c[0x0][0x450] ;  /* 0x00011400ff040b82 */ /* 0x000e620000000800 */
[----:B------:R-:W-:Y:S02]  /*4550*/  CS2R R160, SRZ ;  /* 0x0000000000a07805 */ /* 0x000fe4000001ff00 */
[----:B------:R-:W-:-:S02]  /*4560*/  CS2R R74, SRZ ;  /* 0x00000000004a7805 */ /* 0x000fc4000001ff00 */
[----:B------:R-:W-:Y:S02]  /*4570*/  CS2R R162, SRZ ;  /* 0x0000000000a27805 */ /* 0x000fe4000001ff00 */
[----:B------:R-:W-:Y:S02]  /*4580*/  CS2R R70, SRZ ;  /* 0x0000000000467805 */ /* 0x000fe4000001ff00 */
[----:B---3--:R-:W-:Y:S02]  /*4590*/  CS2R R12, SRZ ;  /* 0x00000000000c7805 */ /* 0x008fe4000001ff00 */
[----:B------:R-:W-:Y:S02]  /*45a0*/  CS2R R164, SRZ ;  /* 0x0000000000a47805 */ /* 0x000fe4000001ff00 */
[----:B------:R-:W-:Y:S02]  /*45b0*/  CS2R R10, SRZ ;  /* 0x00000000000a7805 */ /* 0x000fe4000001ff00 */
[----:B------:R-:W-:-:S02]  /*45c0*/  CS2R R8, SRZ ;  /* 0x0000000000087805 */ /* 0x000fc4000001ff00 */
[----:B------:R-:W-:Y:S02]  /*45d0*/  CS2R R166, SRZ ;  /* 0x0000000000a67805 */ /* 0x000fe4000001ff00 */
[----:B------:R-:W-:Y:S02]  /*45e0*/  CS2R R54, SRZ ;  /* 0x0000000000367805 */ /* 0x000fe4000001ff00 */
[----:B------:R-:W-:Y:S02]  /*45f0*/  CS2R R168, SRZ ;  /* 0x0000000000a87805 */ /* 0x000fe4000001ff00 */
[----:B----4-:R-:W-:Y:S02]  /*4600*/  CS2R R50, SRZ ;  /* 0x0000000000327805 */ /* 0x010fe4000001ff00 */
[----:B------:R-:W-:Y:S02]  /*4610*/  CS2R R170, SRZ ;  /* 0x0000000000aa7805 */ /* 0x000fe4000001ff00 */
[----:B------:R-:W-:-:S02]  /*4620*/  CS2R R46, SRZ ;  /* 0x00000000002e7805 */ /* 0x000fc4000001ff00 */
[----:B------:R-:W-:Y:S01]  /*4630*/  CS2R R172, SRZ ;  /* 0x0000000000ac7805 */ /* 0x000fe2000001ff00 */
[----:B0-----:R-:W-:Y:S01]  /*4640*/  @P0 IMAD.HI.U32 R3, R0, R3, RZ ;  /* 0x0000000300030227 */ /* 0x001fe200078e00ff */
[----:B------:R-:W-:Y:S02]  /*4650*/  CS2R R32, SRZ ;  /* 0x0000000000207805 */ /* 0x000fe4000001ff00 */
[----:B------:R-:W-:Y:S02]  /*4660*/  CS2R R174, SRZ ;  /* 0x0000000000ae7805 */ /* 0x000fe4000001ff00 */
[----:B------:R-:W-:Y:S01]  /*4670*/  CS2R R38, SRZ ;  /* 0x0000000000267805 */ /* 0x000fe2000001ff00 */
[----:B------:R-:W-:Y:S01]  /*4680*/  IMAD.MOV.U32 R35, RZ, RZ, RZ ;  /* 0x000000ffff237224 */ /* 0x000fe200078e00ff */
[----:B------:R-:W-:Y:S02]  /*4690*/  CS2R R28, SRZ ;  /* 0x00000000001c7805 */ /* 0x000fe4000001ff00 */
[----:B------:R-:W-:Y:S01]  /*46a0*/  CS2R R176, SRZ ;  /* 0x0000000000b07805 */ /* 0x000fe2000001ff00 */
[----:B------:R-:W-:Y:S01]  /*46b0*/  IMAD.MOV.U32 R31, RZ, RZ, RZ ;  /* 0x000000ffff1f7224 */ /* 0x000fe200078e00ff */
[----:B-1----:R-:W-:-:S02]  /*46c0*/  @P0 SHF.R.U32.HI R0, RZ, R4, R3 ;  /* 0x00000004ff000219 */ /* 0x002fc40000011603 */
[----:B------:R-:W-:Y:S02]  /*46d0*/  CS2R R6, SRZ ;  /* 0x0000000000067805 */ /* 0x000fe4000001ff00 */
[----:B------:R-:W-:Y:S02]  /*46e0*/  PLOP3.LUT P0, PT, PT, PT, PT, 0x80, 0x0 ;  /* 0x000000000000781c */ /* 0x000fe40003f0f070 */
[----:B------:R-:W-:Y:S01]  /*46f0*/  CS2R R178, SRZ ;  /* 0x0000000000b27805 */ /* 0x000fe2000001ff00 */
[----:B------:R-:W-:Y:S01]  /*4700*/  IMAD.IADD R0, R43, 0x1, R0 ;  /* 0x000000012b007824 */ /* 0x000fe200078e0200 */
[----:B------:R-:W-:-:S04]  /*4710*/  CS2R R42, SRZ ;  /* 0x00000000002a7805 */ /* 0x000fc8000001ff00 */
[----:B------:R-:W-:-:S04]  /*4720*/  SHF.R.S32.HI R3, RZ, 0x1f, R0 ;  /* 0x0000001fff037819 */ /* 0x000fc80000011400 */
[----:B------:R-:W-:Y:S01]  /*4730*/  LEA.HI R3, R3, R0, RZ, 0x6 ;  /* 0x0000000003037211 */ /* 0x000fe200078f30ff */
[----:B------:R-:W-:-:S03]  /*4740*/  IMAD.MOV.U32 R0, RZ, RZ, RZ ;  /* 0x000000ffff007224 */ /* 0x000fc600078e00ff */
[----:B------:R-:W-:Y:S01]  /*4750*/  SHF.R.S32.HI R5, RZ, 0x6, R3 ;  /* 0x00000006ff057819 */ /* 0x000fe20000011403 */
[----:B------:R-:W-:-:S03]  /*4760*/  IMAD.MOV.U32 R3, RZ, RZ, RZ ;  /* 0x000000ffff037224 */ /* 0x000fc600078e00ff */
[----:B------:R-:W-:Y:S01]  /*4770*/  VIMNMX R4, R180, R5, PT ;  /* 0x00000005b4047248 */ /* 0x000fe20003fe0100 */
[----:B------:R-:W-:-:S03]  /*4780*/  IMAD.MOV.U32 R5, RZ, RZ, RZ ;  /* 0x000000ffff057224 */ /* 0x000fc600078e00ff */
[----:B------:R-:W-:-:S13]  /*4790*/  ISETP.GE.AND P1, PT, R4, 0x1, PT ;  /* 0x000000010400780c */ /* 0x000fda0003f26270 */
[----:B------:R-:W-:Y:S05]  /*47a0*/  @!P1 BRA `(.L_x_4915) ;  /* 0x000000b400c49947 */ /* 0x000fea0003800000 */
[----:B------:R-:W0:Y:S01]  /*47b0*/  SHFL.IDX PT, R0, R218, RZ, 0x1f ;  /* 0x00001fffda007589 */ /* 0x000e2200000e0000 */
[----:B------:R-:W-:Y:S02]  /*47c0*/  ISETP.NE.AND P0, PT, R186, 0x3, PT ;  /* 0x00000003ba00780c */ /* 0x000fe40003f05270 */
[----:B0-----:R-:W-:-:S04]  /*47d0*/  LEA.HI R3, R0, R0, RZ, 0x1 ;  /* 0x0000000000037211 */ /* 0x001fc800078f08ff */
[----:B------:R-:W-:-:S05]  /*47e0*/  LOP3.LUT R3, R3, 0x1fffe, RZ, 0xc0, !PT ;  /* 0x0001fffe03037812 */ /* 0x000fca00078ec0ff */
[----:B------:R-:W-:-:S05]  /*47f0*/  IMAD.IADD R3, R0, 0x1, -R3 ;  /* 0x0000000100037824 */ /* 0x000fca00078e0a03 */
[----:B------:R-:W-:-:S05]  /*4800*/  LEA R3, R3, R2, 0xf ;  /* 0x0000000203037211 */ /* 0x000fca00078e78ff */
[----:B------:R-:W-:-:S05]  /*4810*/  VIADD R3, R3, 0x400 ;  /* 0x0000040003037836 */ /* 0x000fca0000000000 */
[----:B------:R-:W-:-:S04]  /*4820*/  SHF.R.U32.HI R3, RZ, 0x4, R3 ;  /* 0x00000004ff037819 */ /* 0x000fc80000011603 */
[----:B------:R-:W-:-:S04]  /*4830*/  LOP3.LUT R3, R3, 0x3fff, RZ, 0xc0, !PT ;  /* 0x00003fff03037812 */ /* 0x000fc800078ec0ff */
[----:B------:R-:W-:Y:S01]  /*4840*/  LOP3.LUT R21, R3, 0x2000000, RZ, 0xfc, !PT ;  /* 0x0200000003157812 */ /* 0x000fe200078efcff */
[----:B------:R-:W-:Y:S06]  /*4850*/  @!P0 BRA `(.L_x_4916) ;  /* 0x0000000000048947 */ /* 0x000fec0003800000 */
[----:B------:R-:W-:Y:S01]  /*4860*/  BPT.TRAP 0x1 ;  /* 0x000000040000795c */ /* 0x000fe20000300000 */
.L_x_4916:
        /* <DEDUP_REMOVED lines=11> */
.L_x_5199:
[----:B------:R-:W-:Y:S05]  /*4920*/  BSYNC B0 ;  /* 0x0000000000007941 */ /* 0x000fea0003800000 */
.L_x_4917:
        /* <DEDUP_REMOVED lines=9> */
[----:B------:R-:W-:Y:S01]  /*49c0*/  IMAD.MOV.U32 R9, RZ, RZ, 0x40000040 ;  /* 0x40000040ff097424 */ /* 0x000fe200078e00ff */
[----:B------:R-:W1:Y:S01]  /*49d0*/  S2R R0, SR_TID.X ;  /* 0x0000000000007919 */ /* 0x000e620000002100 */
[----:B------:R-:W-:Y:S01]  /*49e0*/  VIADD R14, R12, 0x100 ;  /* 0x000001000c0e7836 */ /* 0x000fe20000000000 */
[----:B------:R-:W-:Y:S01]  /*49f0*/  ISETP.GE.AND P2, PT, R4, 0x2, PT ;  /* 0x000000020400780c */ /* 0x000fe20003f46270 */
[----:B------:R-:W-:Y:S01]  /*4a00*/  IMAD.MOV.U32 R15, RZ, RZ, 0x40000040 ;  /* 0x40000040ff0f7424 */ /* 0x000fe200078e00ff */
[----:B------:R-:W-:Y:S01]  /*4a10*/  BSSY B0, `(.L_x_4919) ;  /* 0x00000ec000007945 */ /* 0x000fe20003800000 */
        /* <DEDUP_REMOVED lines=11> */
[----:B------:R-:W-:-:S04]  /*4ad0*/  @!P1 IADD3 R0, R20, 0x28c60, RZ ;  /* 0x00028c6014009810 */ /* 0x000fc80007ffe0ff */
        /* <DEDUP_REMOVED lines=27> */
[----:B-1----:R-:W-:-:S07]  /*4c90*/  VIADD R0, R4, 0xfffffffe ;  /* 0xfffffffe04007836 */ /* 0x002fce0000000000 */
.L_x_4926:
[----:B------:R-:W-:Y:S01]  /*4ca0*/  BAR.SYNC.DEFER_BLOCKING 0xe, 0x100 ;  /* 0x0384000000007b1d */ /* 0x000fe20000010000 */
[----:B0-2---:R-:W-:Y:S01]  /*4cb0*/  IMAD R3, R18, 0x40, R190 ;  /* 0x0000004012037824 */ /* 0x005fe200078e02be */
[----:B------:R-:W-:Y:S01]  /*4cc0*/  ISETP.GT.AND P3, PT, R0, RZ, PT ;  /* 0x000000ff0000720c */ /* 0x000fe20003f64270 */
[----:B------:R-:W-:Y:S02]  /*4cd0*/  VIADD R18, R18, 0x1 ;  /* 0x0000000112127836 */ /* 0x000fe40000000000 */
[----:B------:R-:W-:Y:S02]  /*4ce0*/  IMAD R3, R3, 0x4, R2 ;  /* 0x0000000403037824 */ /* 0x000fe400078e0202 */
[----:B------:R-:W-:Y:S01]  /*4cf0*/  VIADD R0, R0, 0xffffffff ;  /* 0xffffffff00007836 */ /* 0x000fe20000000000 */
        /* <DEDUP_REMOVED lines=136> */
.L_x_4921:
[----:B------:R-:W-:Y:S01]  /*5580*/  IMAD R3, R18, 0x8, R2 ;  /* 0x0000000812037824 */ /* 0x000fe200078e0202 */
[----:B------:R-:W-:-:S04]  /*5590*/  SHF.L.U32 R4, R19, 0x1f, RZ ;  /* 0x0000001f13047819 */ /* 0x000fc800000006ff */
[----:B------:R0:W1:Y:S01]  /*55a0*/  SYNCS.PHASECHK.TRANS64.TRYWAIT P2, [R3+URZ+0x28c50], R4 ;  /* 0x028c5004030075a7 */ /* 0x000062000804017f */
[----:B------:R-:W-:Y:S05]  /*55b0*/  @!P0 BRA `(.L_x_4922) ;  /* 0x0000000000048947 */ /* 0x000fea0003800000 */
[----:B------:R-:W-:Y:S01]  /*55c0*/  BPT.TRAP 0x1 ;  /* 0x000000040000795c */ /* 0x000fe20000300000 */
.L_x_4922:
[----:B------:R-:W-:Y:S04]  /*55d0*/  BSSY B1, `(.L_x_4923) ;  /* 0x0000004000017945 */ /* 0x000fe80003800000 */
[----:B-1----:R-:W-:Y:S05]  /*55e0*/  @P2 BRA `(.L_x_4924) ;  /* 0x0000000000082947 */ /* 0x002fea0003800000 */
[----:B------:R-:W1:Y:S02]  /*55f0*/  SYNCS.PHASECHK.TRANS64.TRYWAIT P2, [R3+URZ+0x28c50], R4 ;  /* 0x028c5004030075a7 */ /* 0x000e64000804017f */
[----:B-1----:R-:W-:Y:S05]  /*5600*/  @!P2 BRA `(.L_x_4925) ;  /* 0x000001680020a947 */ /* 0x002fea0003800000 */
.L_x_4924:
[----:B------:R-:W-:Y:S05]  /*5610*/  BSYNC B1 ;  /* 0x0000000000017941 */ /* 0x000fea0003800000 */
.L_x_4923:
[----:B01----:R-:W-:Y:S01]  /*5620*/  IMAD R4, R18, 0x1000, R21 ;  /* 0x0000100012047824 */ /* 0x003fe200078e0215 */
        /* <DEDUP_REMOVED lines=9> */
[----:B------:R-:W-:-:S05]  /*56c0*/  @!P1 VIADD R3, R3, 0x28c60 ;  /* 0x00028c6003039836 */ /* 0x000fca0000000000 */
        /* <DEDUP_REMOVED lines=32> */
.L_x_4920:
[----:B------:R-:W-:Y:S05]  /*58d0*/  BSYNC B0 ;  /* 0x0000000000007941 */ /* 0x000fea0003800000 */
.L_x_4919:
[----:B------:R-:W-:Y:S01]  /*58e0*/  BAR.SYNC.DEFER_BLOCKING 0xe, 0x100 ;  /* 0x0384000000007b1d */ /* 0x000fe20000010000 */
[C---:B0-2---:R-:W-:Y:S01]  /*58f0*/  IMAD R3, R18.reuse, 0x40, R190 ;  /* 0x0000004012037824 */ /* 0x045fe200078e02be */
[----:B------:R-:W-:Y:S01]  /*5900*/  PLOP3.LUT P0, PT, PT, PT, PT, 0x8, 0x0 ;  /* 0x000000000000781c */ /* 0x000fe20003f0e170 */
[----:B------:R-:W-:Y:S02]  /*5910*/  VIADD R18, R18, 0x1 ;  /* 0x0000000112127836 */ /* 0x000fe40000000000 */
[----:B------:R-:W-:Y:S02]  /*5920*/  IMAD R3, R3, 0x4, R2 ;  /* 0x0000000403037824 */ /* 0x000fe400078e0202 */
[----:B------:R-:W-:Y:S01]  /*5930*/  IMAD.MOV.U32 R21, RZ, RZ, RZ ;  /* 0x000000ffff157224 */ /* 0x000fe200078e00ff */
[----:B------:R-:W-:-:S04]  /*5940*/  ISETP.NE.AND P1, PT, R18, 0x2, PT ;  /* 0x000000021200780c */ /* 0x000fc80003f25270 */
[----:B------:R-:W-:Y:S02]  /*5950*/  SEL R4, RZ, 0x1, P1 ;  /* 0x00000001ff047807 */ /* 0x000fe40000800000 */
[----:B------:R-:W-:Y:S02]  /*5960*/  SEL R18, R18, RZ, P1 ;  /* 0x000000ff12127207 */ /* 0x000fe40000800000 */
[----:B------:R-:W-:Y:S01]  /*5970*/  LOP3.LUT R19, R19, R4, RZ, 0x3c, !PT ;  /* 0x0000000413137212 */ /* 0x000fe200078e3cff */
[----:B-1----:R-:W0:Y:S04]  /*5980*/  LDS R0, [R3+0x28800] ;  /* 0x0288000003007984 */ /* 0x002e280000000800 */
[----:B------:R1:W2:Y:S02]  /*5990*/  LDS R2, [R3+0x28820] ;  /* 0x0288200003027984 */ /* 0x0002a40000000800 */
[----:B-1----:R-:W-:Y:S01]  /*59a0*/  MOV R3, RZ ;  /* 0x000000ff00037202 */ /* 0x002fe20000000f00 */
[-C--:B0-----:R-:W-:Y:S01]  /*59b0*/  FMUL.FTZ R178, R28, R0.reuse ;  /* 0x000000001cb27220 */ /* 0x081fe20000410000 */
[-C--:B------:R-:W-:Y:S01]  /*59c0*/  FMUL.FTZ R176, R32, R0.reuse ;  /* 0x0000000020b07220 */ /* 0x080fe20000410000 */
[-C--:B------:R-:W-:Y:S01]  /*59d0*/  FMUL.FTZ R28, R33, R0.reuse ;  /* 0x00000000211c7220 */ /* 0x080fe20000410000 */
[-C--:B------:R-:W-:Y:S01]  /*59e0*/  FMUL.FTZ R175, R36, R0.reuse ;  /* 0x0000000024af7220 */ /* 0x080fe20000410000 */
[----:B------:R-:W-:Y:S01]  /*59f0*/  FMUL.FTZ R174, R40, R0 ;  /* 0x0000000028ae7220 */ /* 0x000fe20000410000 */
[----:B--2---:R-:W-:Y:S01]  /*5a00*/  FMUL.FTZ R13, R66, R2 ;  /* 0x00000002420d7220 */ /* 0x004fe20000410000 */
        /* <DEDUP_REMOVED lines=124> */
.L_x_4914:
        /* <DEDUP_REMOVED lines=112> */
.L_x_4928:
[----:B------:R-:W-:Y:S05]  /*68d0*/  BSYNC B6 ;  /* 0x0000000000067941 */ /* 0x000fea0003800000 */
.L_x_4927:
        /* <DEDUP_REMOVED lines=12> */
.L_x_4932:
[----:B-1----:R1:W2:Y:S02]  /*69a0*/  SYNCS.PHASECHK.TRANS64.TRYWAIT P0, [R2+URZ+0x28c00], R3 ;  /* 0x028c0003020075a7 */ /* 0x0022a4000800017f */
[----:B--2---:R-:W-:Y:S05]  /*69b0*/  @!P0 NANOSLEEP.SYNCS 0x989680 ;  /* 0x009896800000895d */ /* 0x004fea0003900000 */
[----:B------:R-:W2:Y:S02]  /*69c0*/  @!P0 SYNCS.PHASECHK.TRANS64 P0, [R2+URZ+0x28c00], R3 ;  /* 0x028c0003020085a7 */ /* 0x000ea4000800007f */
[----:B--2---:R-:W-:Y:S05]  /*69d0*/  @!P0 BRA `(.L_x_4932) ;  /* 0xfffffffc00f08947 */ /* 0x004fea000383ffff */
.L_x_4931:
[----:B------:R-:W-:Y:S05]  /*69e0*/  BSYNC B0 ;  /* 0x0000000000007941 */ /* 0x000fea0003800000 */
.L_x_4930:
[----:B------:R-:W-:Y:S05]  /*69f0*/  BRA `(.L_x_4933) ;  /* 0x0000002800e07947 */ /* 0x000fea0003800000 */
.L_x_4929:
[----:B------:R-:W-:Y:S01]  /*6a00*/  VIADD R4, R2, 0x20400 ;  /* 0x0002040002047836 */ /* 0x000fe20000000000 */
[----:B-----5:R-:W-:Y:S01]  /*6a10*/  SHF.R.S32.HI R0, RZ, 0x1f, R30 ;  /* 0x0000001fff007819 */ /* 0x020fe2000001141e */
[----:B------:R-:W-:Y:S01]  /*6a20*/  ULDC.64 UR4, c[0x0][0x3f8] ;  /* 0x0000fe0000047ab9 */ /* 0x000fe20000000a00 */
[----:B------:R-:W-:Y:S01]  /*6a30*/  ULDC.64 UR6, c[0x0][0x408] ;  /* 0x0001020000067ab9 */ /* 0x000fe20000000a00 */
[----:B------:R-:W-:Y:S01]  /*6a40*/  IMAD.WIDE.U32 R24, R30, UR4, RZ ;  /* 0x000000041e187c25 */ /* 0x000fe2000f8e00ff */
        /* <DEDUP_REMOVED lines=26> */
.L_x_4935:
[----:B------:R-:W-:Y:S05]  /*6bf0*/  BSYNC B6 ;  /* 0x0000000000067941 */ /* 0x000fea0003800000 */
.L_x_4934:
[----:B------:R-:W-:Y:S01]  /*6c00*/  ULDC.U8 UR4, c[0x0][0x410] ;  /* 0x0001040000047ab9 */ /* 0x000fe20000000000 */
[----:B------:R-:W-:Y:S01]  /*6c10*/  BSSY B0, `(.L_x_4936) ;  /* 0x000028e000007945 */ /* 0x000fe20003800000 */
[----:B------:R-:W-:Y:S02]  /*6c20*/  ISETP.NE.AND P0, PT, RZ, UR4, PT ;  /* 0x00000004ff007c0c */ /* 0x000fe4000bf05270 */
[----:B------:R-:W-:-:S11]  /*6c30*/  IADD3 R35, R22, R195, RZ ;  /* 0x000000c316237210 */ /* 0x000fd60007ffe0ff */
        /* <DEDUP_REMOVED lines=35> */
.L_x_5205:
        /* <DEDUP_REMOVED lines=30> */
.L_x_4940:
[----:B------:R-:W-:Y:S05]  /*7050*/  BSYNC B1 ;  /* 0x0000000000017941 */ /* 0x000fea0003800000 */
.L_x_4939:
[----:B--2--5:R-:W-:Y:S01]  /*7060*/  IMAD.MOV.U32 R0, RZ, RZ, R30 ;  /* 0x000000ffff007224 */ /* 0x024fe200078e001e */
[----:B------:R-:W-:Y:S01]  /*7070*/  UMOV UR4, 0xffffffff ;  /* 0xffffffff00047882 */ /* 0x000fe20000000000 */
[----:B-1----:R-:W-:Y:S01]  /*7080*/  IMAD.MOV.U32 R3, RZ, RZ, R31 ;  /* 0x000000ffff037224 */ /* 0x002fe200078e001f */
        /* <DEDUP_REMOVED lines=13> */
[----:B------:R-:W-:Y:S06]  /*7160*/  BRA.DIV UR4, `(.L_x_4941) ;  /* 0x0000014e04cc7947 */ /* 0x000fec000b800000 */
[----:B------:R1:W2:Y:S04]  /*7170*/  SHFL.IDX PT, R3, R6, 0x1, 0x1c1f ;  /* 0x003c1f0006037f89 */ /* 0x0002a800000e0000 */
[----:B------:R1:W3:Y:S04]  /*7180*/  SHFL.IDX PT, R0, R4, 0x1, 0x1c1f ;  /* 0x003c1f0004007f89 */ /* 0x0002e800000e0000 */
[----:B------:R1:W0:Y:S04]  /*7190*/  SHFL.IDX PT, R5, R8, 0x1, 0x1c1f ;  /* 0x003c1f0008057f89 */ /* 0x00022800000e0000 */
[----:B----4-:R1:W4:Y:S02]  /*71a0*/  SHFL.IDX PT, R14, R7, 0x1, 0x1c1f ;  /* 0x003c1f00070e7f89 */ /* 0x01032400000e0000 */
.L_x_5211:
        /* <DEDUP_REMOVED lines=34> */
.L_x_4943:
[----:B------:R-:W-:Y:S05]  /*73d0*/  BSYNC B1 ;  /* 0x0000000000017941 */ /* 0x000fea0003800000 */
.L_x_4942:
        /* <DEDUP_REMOVED lines=18> */
[----:B------:R-:W-:Y:S01]  /*7500*/  MOV R4, R10 ;  /* 0x0000000a00047202 */ /* 0x000fe20000000f00 */
[----:B------:R-:W-:Y:S01]  /*7510*/  IMAD.MOV.U32 R0, RZ, RZ, R13 ;  /* 0x000000ffff007224 */ /* 0x000fe200078e000d */
[----:B------:R-:W-:Y:S01]  /*7520*/  ISETP.GE.AND P1, PT, R22, R41, PT ;  /* 0x000000291600720c */ /* 0x000fe20003f26270 */
[----:B----4-:R-:W-:Y:S01]  /*7530*/  IMAD R14, R5, 0x2, R2 ;  /* 0x00000002050e7824 */ /* 0x010fe200078e0202 */
[----:B------:R-:W-:Y:S01]  /*7540*/  PRMT R46, R4, 0x7610, R46 ;  /* 0x00007610042e7816 */ /* 0x000fe2000000002e */
[----:B------:R-:W-:Y:S01]  /*7550*/  IMAD.MOV.U32 R5, RZ, RZ, R11 ;  /* 0x000000ffff057224 */ /* 0x000fe200078e000b */
[----:B------:R-:W-:Y:S01]  /*7560*/  PRMT R45, R45, 0x5410, R0 ;  /* 0x000054102d2d7816 */ /* 0x000fe20000000000 */
[----:B------:R-:W-:-:S02]  /*7570*/  VIADD R4, R14, 0x20400 ;  /* 0x000204000e047836 */ /* 0x000fc40000000000 */
[----:B------:R-:W-:Y:S01]  /*7580*/  VIADD R0, R14, 0x20440 ;  /* 0x000204400e007836 */ /* 0x000fe20000000000 */
[----:B-1----:R-:W-:Y:S06]  /*7590*/  @!P0 BRA `(.L_x_4945) ;  /* 0x0000014c00308947 */ /* 0x002fec0003800000 */
.L_x_5212:
[----:B------:R-:W-:Y:S05]  /*75a0*/  BSYNC B1 ;  /* 0x0000000000017941 */ /* 0x000fea0003800000 */
.L_x_4944:
        /* <DEDUP_REMOVED lines=11> */
[--C-:B------:R-:W-:Y:S01]  /*7660*/  HADD2.F32 R33, -RZ, R37.reuse.H0_H0 ;  /* 0x20000025ff217230 */ /* 0x100fe20000004100 */
        /* <DEDUP_REMOVED lines=39> */
.L_x_4949:
[----:B------:R-:W-:Y:S05]  /*78e0*/  BSYNC B2 ;  /* 0x0000000000027941 */ /* 0x000fea0003800000 */
.L_x_4948:
        /* <DEDUP_REMOVED lines=43> */
.L_x_4947:
[----:B------:R-:W-:Y:S05]  /*7ba0*/  BSYNC B1 ;  /* 0x0000000000017941 */ /* 0x000fea0003800000 */
.L_x_4946:
        /* <DEDUP_REMOVED lines=49> */
.L_x_4952:
[----:B------:R-:W-:Y:S05]  /*7ec0*/  BSYNC B1 ;  /* 0x0000000000017941 */ /* 0x000fea0003800000 */
.L_x_4951:
        /* <DEDUP_REMOVED lines=44> */
.L_x_4937:
        /* <DEDUP_REMOVED lines=36> */
.L_x_5218:
        /* <DEDUP_REMOVED lines=16> */
.L_x_4955:
[----:B------:R-:W-:Y:S05]  /*84d0*/  BSYNC B1 ;  /* 0x0000000000017941 */ /* 0x000fea0003800000 */
.L_x_4954:
[----:B-----5:R-:W-:Y:S01]  /*84e0*/  IMAD.MOV.U32 R4, RZ, RZ, R30 ;  /* 0x000000ffff047224 */ /* 0x020fe200078e001e */
[----:B------:R-:W-:Y:S01]  /*84f0*/  MOV R5, R31 ;  /* 0x0000001f00057202 */ /* 0x000fe20000000f00 */
[----:B------:R-:W-:Y:S01]  /*8500*/  IMAD.MOV.U32 R0, RZ, RZ, R28 ;  /* 0x000000ffff007224 */ /* 0x000fe200078e001c */
        /* <DEDUP_REMOVED lines=22> */
.L_x_5224:
        /* <DEDUP_REMOVED lines=23> */
.L_x_4958:
[----:B------:R-:W-:Y:S05]  /*87e0*/  BSYNC B1 ;  /* 0x0000000000017941 */ /* 0x000fea0003800000 */
.L_x_4957:
[----:B------:R-:W2:Y:S01]  /*87f0*/  SYNCS.PHASECHK.TRANS64.TRYWAIT P1, [R2+URZ+0x28c00], R3 ;  /* 0x028c0003020075a7 */ /* 0x000ea2000802017f */
[----:B-----5:R-:W-:Y:S01]  /*8800*/  IMAD.MOV.U32 R0, RZ, RZ, R4 ;  /* 0x000000ffff007224 */ /* 0x020fe200078e0004 */
[----:B-1----:R-:W-:Y:S01]  /*8810*/  VIADDMNMX R13, R20, -R195, 0x40, PT ;  /* 0x00000040140d7446 */ /* 0x002fe200038009c3 */
[----:B------:R-:W-:Y:S01]  /*8820*/  IMAD.MOV.U32 R12, RZ, RZ, R5 ;  /* 0x000000ffff0c7224 */ /* 0x000fe200078e0005 */
[----:B0-----:R-:W-:Y:S01]  /*8830*/  ISETP.GE.AND P0, PT, R16, R21, PT ;  /* 0x000000151000720c */ /* 0x001fe20003f06270 */
[----:B----4-:R-:W-:Y:S01]  /*8840*/  IMAD.MOV.U32 R14, RZ, RZ, R9 ;  /* 0x000000ffff0e7224 */ /* 0x010fe200078e0009 */
[----:B------:R-:W-:Y:S02]  /*8850*/  BSSY B1, `(.L_x_4959) ;  /* 0x000000b000017945 */ /* 0x000fe40003800000 */
[----:B------:R-:W-:Y:S01]  /*8860*/  PRMT R51, R0, 0x5410, R12 ;  /* 0x0000541000337816 */ /* 0x000fe2000000000c */
[----:B------:R-:W-:Y:S01]  /*8870*/  IMAD.MOV.U32 R0, RZ, RZ, R6 ;  /* 0x000000ffff007224 */ /* 0x000fe200078e0006 */
[-C--:B------:R-:W-:Y:S01]  /*8880*/  ISETP.GE.OR P2, PT, R22, R13.reuse, P0 ;  /* 0x0000000d1600720c */ /* 0x080fe20000746670 */
[----:B------:R-:W-:Y:S01]  /*8890*/  IMAD.MOV.U32 R12, RZ, RZ, R7 ;  /* 0x000000ffff0c7224 */ /* 0x000fe200078e0007 */
[----:B------:R-:W-:Y:S01]  /*88a0*/  ISETP.GE.OR P0, PT, R234, R13, P0 ;  /* 0x0000000dea00720c */ /* 0x000fe20000706670 */
[----:B------:R-:W-:-:S03]  /*88b0*/  IMAD.MOV.U32 R13, RZ, RZ, R8 ;  /* 0x000000ffff0d7224 */ /* 0x000fc600078e0008 */
[----:B------:R-:W-:Y:S01]  /*88c0*/  PRMT R52, R0, 0x5410, R12 ;  /* 0x0000541000347816 */ /* 0x000fe2000000000c */
[----:B------:R-:W-:Y:S01]  /*88d0*/  IMAD.IADD R0, R16, 0x1, R21 ;  /* 0x0000000110007824 */ /* 0x000fe200078e0215 */
[----:B------:R-:W-:Y:S01]  /*88e0*/  PRMT R53, R13, 0x5410, R14 ;  /* 0x000054100d357816 */ /* 0x000fe2000000000e */
[----:B--2---:R-:W-:Y:S06]  /*88f0*/  @!P1 BRA `(.L_x_4960) ;  /* 0x0000013c005c9947 */ /* 0x004fec0003800000 */
.L_x_5225:
[----:B------:R-:W-:Y:S05]  /*8900*/  BSYNC B1 ;  /* 0x0000000000017941 */ /* 0x000fea0003800000 */
.L_x_4959:
[----:B------:R-:W-:Y:S01]  /*8910*/  BSSY B1, `(.L_x_4961) ;  /* 0x0000063000017945 */ /* 0x000fe20003800000 */
[----:B------:R-:W-:Y:S01]  /*8920*/  IMAD.MOV.U32 R54, RZ, RZ, R10 ;  /* 0x000000ffff367224 */ /* 0x000fe200078e000a */
[----:B------:R-:W-:Y:S01]  /*8930*/  LOP3.LUT R0, R0, 0x38, RZ, 0xc0, !PT ;  /* 0x0000003800007812 */ /* 0x000fe200078ec0ff */
[----:B------:R-:W-:Y:S01]  /*8940*/  IMAD.MOV.U32 R55, RZ, RZ, R11 ;  /* 0x000000ffff377224 */ /* 0x000fe200078e000b */
[----:B------:R-:W-:Y:S06]  /*8950*/  @P2 BRA `(.L_x_4962) ;  /* 0x0000000400782947 */ /* 0x000fec0003800000 */
[----:B0-----:R-:W-:Y:S02]  /*8960*/  SHF.L.U32 R3, R188, 0x6, RZ ;  /* 0x00000006bc037819 */ /* 0x001fe400000006ff */
[----:B------:R-:W-:Y:S02]  /*8970*/  SHF.R.U64 R49, R26, 0x10, R27 ;  /* 0x000000101a317819 */ /* 0x000fe4000000121b */
[----:B------:R-:W-:Y:S02]  /*8980*/  LOP3.LUT R13, R3, 0x1c0, RZ, 0xc0, !PT ;  /* 0x000001c0030d7812 */ /* 0x000fe400078ec0ff */
[----:B------:R-:W-:Y:S02]  /*8990*/  SHF.R.U64 R47, R30, 0x10, R31 ;  /* 0x000000101e2f7819 */ /* 0x000fe4000000121f */
[----:B------:R-:W-:Y:S02]  /*89a0*/  LOP3.LUT R3, R13, 0x38, R16, 0xf8, !PT ;  /* 0x000000380d037812 */ /* 0x000fe400078ef810 */
[----:B------:R-:W-:-:S02]  /*89b0*/  SHF.R.U32.HI R20, RZ, 0x3, R13 ;  /* 0x00000003ff147819 */ /* 0x000fc4000001160d */
[----:B------:R-:W-:Y:S01]  /*89c0*/  SHF.R.U32.HI R41, RZ, 0x10, R31 ;  /* 0x00000010ff297819 */ /* 0x000fe2000001161f */
[--C-:B------:R-:W-:Y:S01]  /*89d0*/  HADD2.F32 R31, -RZ, R37.reuse.H0_H0 ;  /* 0x20000025ff1f7230 */ /* 0x100fe20000004100 */
[----:B------:R-:W-:Y:S02]  /*89e0*/  LOP3.LUT R12, R3, R20, RZ, 0x3c, !PT ;  /* 0x00000014030c7212 */ /* 0x000fe400078e3cff */
[----:B------:R-:W-:Y:S02]  /*89f0*/  LOP3.LUT R20, R20, R0, R13, 0x1e, !PT ;  /* 0x0000000014147212 */ /* 0x000fe400078e1e0d */
[--C-:B------:R-:W-:Y:S01]  /*8a00*/  SHF.R.U64 R48, R28, 0x10, R29.reuse ;  /* 0x000000101c307819 */ /* 0x100fe2000000121d */
[----:B------:R-:W-:Y:S01]  /*8a10*/  IMAD R3, R201, 0x200, R12 ;  /* 0x00000200c9037824 */ /* 0x000fe200078e020c */
[----:B------:R-:W-:Y:S01]  /*8a20*/  SHF.R.U32.HI R36, RZ, 0x10, R29 ;  /* 0x00000010ff247819 */ /* 0x000fe2000001161d */
[----:B------:R-:W-:Y:S01]  /*8a30*/  HADD2.F32 R29, -RZ, R37.H1_H1 ;  /* 0x30000025ff1d7230 */ /* 0x000fe20000004100 */
[----:B------:R-:W-:Y:S01]  /*8a40*/  SHF.R.U32.HI R38, RZ, 0x10, R25 ;  /* 0x00000010ff267819 */ /* 0x000fe20000011619 */
[----:B------:R-:W-:Y:S01]  /*8a50*/  IMAD R43, R3, 0x2, R2 ;  /* 0x00000002032b7824 */ /* 0x000fe200078e0202 */
[----:B------:R-:W-:Y:S01]  /*8a60*/  SHF.R.U32.HI R42, RZ, 0x10, R27 ;  /* 0x00000010ff2a7819 */ /* 0x000fe2000001161b */
[----:B------:R-:W-:Y:S01]  /*8a70*/  IMAD R3, R201, 0x200, R20 ;  /* 0x00000200c9037824 */ /* 0x000fe200078e0214 */
[----:B------:R-:W-:Y:S01]  /*8a80*/  SHF.R.U64 R50, R24, 0x10, R25 ;  /* 0x0000001018327819 */ /* 0x000fe20000001219 */
[----:B------:R-:W-:Y:S01]  /*8a90*/  HADD2.F32 R30, -RZ, R36.H0_H0 ;  /* 0x20000024ff1e7230 */ /* 0x000fe20000004100 */
        /* <DEDUP_REMOVED lines=14> */
[--C-:B------:R-:W-:Y:S02]  /*8b80*/  HADD2.F32 R29, -RZ, R40.reuse.H0_H0 ;  /* 0x20000028ff1d7230 */ /* 0x100fe40000004100 */
[----:B------:R-:W-:Y:S01]  /*8b90*/  FFMA.FTZ R39, R20, R31, R39 ;  /* 0x0000001f14277223 */ /* 0x000fe20000010027 */
[----:B------:R-:W-:Y:S02]  /*8ba0*/  HADD2.F32 R20, -RZ, R40.H1_H1 ;  /* 0x30000028ff147230 */ /* 0x000fe40000004100 */
[-C--:B------:R-:W-:Y:S01]  /*8bb0*/  FMUL.FTZ R40, R33, R26.reuse ;  /* 0x0000001a21287220 */ /* 0x080fe20000410000 */
[----:B------:R-:W-:Y:S01]  /*8bc0*/  FFMA.FTZ R38, R13, R26, -R36 ;  /* 0x0000001a0d267223 */ /* 0x000fe20000010824 */
[----:B------:R-:W-:Y:S01]  /*8bd0*/  FMUL.FTZ R26, R28, R29 ;  /* 0x0000001d1c1a7220 */ /* 0x000fe20000410000 */
[----:B------:R-:W-:-:S02]  /*8be0*/  HADD2.F32 R31, -RZ, R41.H0_H0 ;  /* 0x20000029ff1f7230 */ /* 0x000fc40000004100 */
[----:B------:R-:W-:Y:S01]  /*8bf0*/  FMUL.FTZ R28, R28, R20 ;  /* 0x000000141c1c7220 */ /* 0x000fe20000410000 */
[----:B------:R-:W-:Y:S02]  /*8c00*/  HADD2.F32 R35, -RZ, R35.H1_H1 ;  /* 0x30000023ff237230 */ /* 0x000fe40000004100 */
[----:B------:R-:W-:Y:S01]  /*8c10*/  FFMA.FTZ R40, R13, R30, R40 ;  /* 0x0000001e0d287223 */ /* 0x000fe20000010028 */
[----:B------:R-:W-:Y:S02]  /*8c20*/  HADD2.F32 R25, -RZ, R32.H0_H0 ;  /* 0x20000020ff197230 */ /* 0x000fe40000004100 */
[C---:B------:R-:W-:Y:S01]  /*8c30*/  FFMA.FTZ R41, R21.reuse, R29, R28 ;  /* 0x0000001d15297223 */ /* 0x040fe2000001001c */
[----:B------:R-:W-:Y:S01]  /*8c40*/  FFMA.FTZ R33, R21, R20, -R26 ;  /* 0x0000001415217223 */ /* 0x000fe2000001081a */
[----:B------:R-:W-:Y:S02]  /*8c50*/  HADD2.F32 R13, -RZ, R42.H0_H0 ;  /* 0x2000002aff0d7230 */ /* 0x000fe40000004100 */
[----:B------:R-:W-:Y:S01]  /*8c60*/  FMUL.FTZ R21, R35, R31 ;  /* 0x0000001f23157220 */ /* 0x000fe20000410000 */
[----:B------:R-:W-:-:S02]  /*8c70*/  HADD2.F32 R28, -RZ, R44.H0_H0 ;  /* 0x2000002cff1c7230 */ /* 0x000fc40000004100 */
[----:B------:R-:W-:Y:S02]  /*8c80*/  HADD2.F32 R20, -RZ, R44.H1_H1 ;  /* 0x3000002cff147230 */ /* 0x000fe40000004100 */
[-C--:B------:R-:W-:Y:S01]  /*8c90*/  FMUL.FTZ R35, R35, R13.reuse ;  /* 0x0000000d23237220 */ /* 0x080fe20000410000 */
[----:B------:R-:W-:Y:S02]  /*8ca0*/  HADD2.F32 R24, -RZ, R15.H1_H1 ;  /* 0x3000000fff187230 */ /* 0x000fe40000004100 */
[C---:B------:R-:W-:Y:S01]  /*8cb0*/  FMUL.FTZ R36, R25.reuse, R28 ;  /* 0x0000001c19247220 */ /* 0x040fe20000410000 */
[----:B------:R-:W-:Y:S02]  /*8cc0*/  HADD2.F32 R3, -RZ, R12.H0_H0 ;  /* 0x2000000cff037230 */ /* 0x000fe40000004100 */
[----:B------:R-:W-:Y:S01]  /*8cd0*/  FMUL.FTZ R25, R25, R20 ;  /* 0x0000001419197220 */ /* 0x000fe20000410000 */
[----:B------:R-:W-:Y:S02]  /*8ce0*/  HADD2.F32 R27, -RZ, R34.H0_H0 ;  /* 0x20000022ff1b7230 */ /* 0x000fe40000004100 */
[----:B------:R-:W-:Y:S01]  /*8cf0*/  FFMA.FTZ R44, R24, R13, -R21 ;  /* 0x0000000d182c7223 */ /* 0x000fe20000010815 */
[----:B------:R-:W-:-:S02]  /*8d00*/  HADD2.F32 R30, -RZ, R46.H0_H0 ;  /* 0x2000002eff1e7230 */ /* 0x000fc40000004100 */
[C---:B------:R-:W-:Y:S01]  /*8d10*/  FFMA.FTZ R36, R3.reuse, R20, -R36 ;  /* 0x0000001403247223 */ /* 0x040fe20000010824 */
[----:B------:R-:W-:Y:S02]  /*8d20*/  HADD2.F32 R26, -RZ, R46.H1_H1 ;  /* 0x3000002eff1a7230 */ /* 0x000fe40000004100 */
[----:B------:R-:W-:Y:S01]  /*8d30*/  FFMA.FTZ R46, R24, R31, R35 ;  /* 0x0000001f182e7223 */ /* 0x000fe20000010023 */
[----:B------:R-:W-:Y:S02]  /*8d40*/  HADD2.F32 R15, -RZ, R14.H0_H0 ;  /* 0x2000000eff0f7230 */ /* 0x000fe40000004100 */
[----:B------:R-:W-:Y:S01]  /*8d50*/  FFMA.FTZ R24, R3, R28, R25 ;  /* 0x0000001c03187223 */ /* 0x000fe20000010019 */
[----:B------:R-:W-:Y:S02]  /*8d60*/  HADD2.F32 R32, -RZ, R32.H1_H1 ;  /* 0x30000020ff207230 */ /* 0x000fe40000004100 */
[----:B------:R-:W-:Y:S01]  /*8d70*/  FMUL.FTZ R42, R27, R30 ;  /* 0x0000001e1b2a7220 */ /* 0x000fe20000410000 */
[----:B------:R-:W-:-:S02]  /*8d80*/  HADD2.F32 R34, -RZ, R34.H1_H1 ;  /* 0x30000022ff227230 */ /* 0x000fc40000004100 */
[-C--:B------:R-:W-:Y:S01]  /*8d90*/  FMUL.FTZ R20, R27, R26.reuse ;  /* 0x0000001a1b147220 */ /* 0x080fe20000410000 */
[----:B------:R-:W-:Y:S02]  /*8da0*/  HADD2.F32 R21, -RZ, R48.H0_H0 ;  /* 0x20000030ff157230 */ /* 0x000fe40000004100 */
[C---:B------:R-:W-:Y:S01]  /*8db0*/  FFMA.FTZ R42, R15.reuse, R26, -R42 ;  /* 0x0000001a0f2a7223 */ /* 0x040fe2000001082a */
        /* <DEDUP_REMOVED lines=24> */
.L_x_4962:
[----:B------:R-:W-:Y:S05]  /*8f40*/  BSYNC B1 ;  /* 0x0000000000017941 */ /* 0x000fea0003800000 */
.L_x_4961:
[----:B------:R-:W-:Y:S01]  /*8f50*/  PRMT R34, R54, 0x5410, R55 ;  /* 0x0000541036227816 */ /* 0x000fe20000000037 */
[----:B------:R-:W-:Y:S06]  /*8f60*/  @P0 BRA `(.L_x_4950) ;  /* 0x0000000400600947 */ /* 0x000fec0003800000 */
[----:B0-----:R-:W-:Y:S01]  /*8f70*/  SHF.R.U32.HI R3, RZ, 0x3, R229 ;  /* 0x00000003ff037819 */ /* 0x001fe200000116e5 */
[----:B-1----:R-:W0:Y:S01]  /*8f80*/  LDS.128 R12, [R228+0x20400] ;  /* 0x02040000e40c7984 */ /* 0x002e220000000c00 */
        /* <DEDUP_REMOVED lines=86> */
.L_x_4950:
[----:B------:R-:W-:Y:S05]  /*94f0*/  BSYNC B0 ;  /* 0x0000000000007941 */ /* 0x000fea0003800000 */
.L_x_4936:
        /* <DEDUP_REMOVED lines=8> */
.L_x_4933:
[----:B------:R-:W-:-:S13]  /*9580*/  ISETP.NE.AND P0, PT, R186, 0x3, PT ;  /* 0x00000003ba00780c */ /* 0x000fda0003f05270 */
[----:B------:R-:W-:Y:S05]  /*9590*/  @!P0 BRA `(.L_x_4963) ;  /* 0x0000000000048947 */ /* 0x000fea0003800000 */
[----:B------:R-:W-:Y:S01]  /*95a0*/  BPT.TRAP 0x1 ;  /* 0x000000040000795c */ /* 0x000fe20000300000 */
.L_x_4963:
[----:B------:R-:W-:Y:S01]  /*95b0*/  IMAD R21, R18, 0x8, R2 ;  /* 0x0000000812157824 */ /* 0x000fe200078e0202 */
[----:B------:R-:W-:-:S04]  /*95c0*/  SHF.L.U32 R58, R19, 0x1f, RZ ;  /* 0x0000001f133a7819 */ /* 0x000fc800000006ff */
[----:B------:R0:W0:Y:S01]  /*95d0*/  SYNCS.PHASECHK.TRANS64.TRYWAIT P2, [R21+URZ+0x28c30], R58 ;  /* 0x028c303a150075a7 */ /* 0x000022000804017f */
[----:B------:R-:W-:Y:S05]  /*95e0*/  @!P0 BRA `(.L_x_4964) ;  /* 0x0000000000048947 */ /* 0x000fea0003800000 */
[----:B------:R-:W-:Y:S01]  /*95f0*/  BPT.TRAP 0x1 ;  /* 0x000000040000795c */ /* 0x000fe20000300000 */
.L_x_4964:
[----:B01--4-:R-:W0:Y:S01]  /*9600*/  S2R R3, SR_TID.X ;  /* 0x0000000000037919 */ /* 0x013e220000002100 */
[----:B--23--:R-:W-:-:S05]  /*9610*/  VIADD R0, R2, 0x22400 ;  /* 0x0002240002007836 */ /* 0x00cfca0000000000 */
[----:B------:R-:W-:-:S04]  /*9620*/  SHF.R.U32.HI R0, RZ, 0x4, R0 ;  /* 0x00000004ff007819 */ /* 0x000fc80000011600 */
[----:B------:R-:W-:Y:S02]  /*9630*/  LOP3.LUT R0, R0, 0x3fff, RZ, 0xc0, !PT ;  /* 0x00003fff00007812 */ /* 0x000fe400078ec0ff */
[----:B0-----:R-:W-:-:S04]  /*9640*/  LOP3.LUT R3, R3, 0x7f, RZ, 0xc0, !PT ;  /* 0x0000007f03037812 */ /* 0x001fc800078ec0ff */
[----:B------:R-:W-:Y:S01]  /*9650*/  ISETP.NE.AND P1, PT, R3, RZ, PT ;  /* 0x000000ff0300720c */ /* 0x000fe20003f25270 */
[----:B------:R-:W-:-:S12]  /*9660*/  @P2 BRA `(.L_x_4965) ;  /* 0x0000000000082947 */ /* 0x000fd80003800000 */
[----:B------:R-:W0:Y:S02]  /*9670*/  SYNCS.PHASECHK.TRANS64.TRYWAIT P2, [R21+URZ+0x28c30], R58 ;  /* 0x028c303a150075a7 */ /* 0x000e24000804017f */
[----:B0-----:R-:W-:Y:S05]  /*9680*/  @!P2 BRA `(.L_x_4966) ;  /* 0x00000130000ca947 */ /* 0x001fea0003800000 */
.L_x_4965:
[----:B------:R-:W-:Y:S05]  /*9690*/  WARPSYNC.ALL ;  /* 0x0000000000007948 */ /* 0x000fea0003800000 */
[----:B------:R-:W-:Y:S01]  /*96a0*/  LOP3.LUT R13, R0, 0x10000, RZ, 0xfc, !PT ;  /* 0x00010000000d7812 */ /* 0x000fe200078efcff */
[----:B------:R-:W-:Y:S01]  /*96b0*/  VIADD R0, R2, 0x20400 ;  /* 0x0002040002007836 */ /* 0x000fe20000000000 */
[----:B------:R-:W2:Y:S03]  /*96c0*/  LDL.LU R3, [R1+0x8] ;  /* 0x0000080001037983 */ /* 0x000ea60000300800 */
[----:B------:R-:W-:Y:S01]  /*96d0*/  IMAD R6, R18, 0x200, R13 ;  /* 0x0000020012067824 */ /* 0x000fe200078e020d */
[----:B-----5:R-:W-:Y:S01]  /*96e0*/  WARPGROUP.ARRIVE ;  /* 0x00000000000079c5 */ /* 0x020fe20000000000 */
        /* <DEDUP_REMOVED lines=15> */
[----:B------:R-:W-:Y:S01]  /*97e0*/  MOV R15, 0x40000040 ;  /* 0x40000040000f7802 */ /* 0x000fe20000000f00 */
[----:B------:R-:W1:Y:S01]  /*97f0*/  LDC R230, c[0x0][0x448] ;  /* 0x00011200ffe67b82 */ /* 0x000e620000000800 */
[----:B------:R-:W-:-:S09]  /*9800*/  IMAD.IADD R0, R202, 0x1, R195 ;  /* 0x00000001ca007824 */ /* 0x000fd200078e02c3 */
[----:B------:R-:W-:Y:S01]  /*9810*/  HGMMA.64x64x16.F32 R24, gdesc[UR4], RZ, !UPT, gsb0 ;  /* 0x00e00000041879f0 */ /* 0x000fe2000c0008ff */
[----:B------:R-:W-:Y:S01]  /*9820*/  R2UR UR6, R8 ;  /* 0x00000000080672ca */ /* 0x000fe200000e0000 */
[----:B------:R-:W-:Y:S01]  /*9830*/  VIADD R8, R4, 0x4 ;  /* 0x0000000404087836 */ /* 0x000fe20000000000 */
[----:B------:R-:W-:Y:S01]  /*9840*/  R2UR UR7, R9 ;  /* 0x00000000090772ca */ /* 0x000fe200000e0000 */
[----:B------:R-:W-:Y:S01]  /*9850*/  IMAD.MOV.U32 R9, RZ, RZ, 0x40000040 ;  /* 0x40000040ff097424 */ /* 0x000fe200078e00ff */
[----:B------:R-:W-:Y:S02]  /*9860*/  R2UR UR4, R10 ;  /* 0x000000000a0472ca */ /* 0x000fe400000e0000 */
[----:B------:R-:W-:Y:S02]  /*9870*/  R2UR UR5, R11 ;  /* 0x000000000b0572ca */ /* 0x000fe400000e0000 */
[----:B-1----:R-:W-:-:S13]  /*9880*/  ISETP.NE.AND P2, PT, R230, 0x1, PT ;  /* 0x00000001e600780c */ /* 0x002fda0003f45270 */
[----:B------:R-:W1:Y:S01]  /*9890*/  @P2 LDC R12, c[0x0][0x450] ;  /* 0x00011400ff0c2b82 */ /* 0x000e620000000800 */
[----:B------:R-:W-:Y:S02]  /*98a0*/  WARPGROUP.DEPBAR.LE gsb0, 0x0 ;  /* 0x00008000000079c5 */ /* 0x000fe40000010000 */
[----:B------:R-:W-:-:S06]  /*98b0*/  WARPGROUP.ARRIVE ;  /* 0x00000000000079c5 */ /* 0x000fcc0000000000 */
[----:B------:R-:W-:Y:S01]  /*98c0*/  HGMMA.64x64x16.F32 R24, gdesc[UR4], R24, gsb0 ;  /* 0x00e00000041879f0 */ /* 0x000fe20008000818 */
        /* <DEDUP_REMOVED lines=8> */
[----:B------:R-:W-:-:S10]  /*9950*/  WARPGROUP.ARRIVE ;  /* 0x00000000000079c5 */ /* 0x000fd40000000000 */
        /* <DEDUP_REMOVED lines=8> */
[----:B------:R-:W-:Y:S01]  /*99e0*/  ULDC UR4, c[0x0][0x9d8] ;  /* 0x0002760000047ab9 */ /* 0x000fe20000000800 */
[----:B--2---:R-:W-:-:S04]  /*99f0*/  LOP3.LUT R3, R3, 0xf7ffffff, RZ, 0xc0, !PT ;  /* 0xf7ffffff03037812 */ /* 0x004fc800078ec0ff */
[----:B------:R-:W-:-:S05]  /*9a00*/  @P2 LOP3.LUT R3, R3, 0x8000000, RZ, 0xfc, !PT ;  /* 0x0800000003032812 */ /* 0x000fca00078efcff */
[----:B------:R2:W-:Y:S02]  /*9a10*/  STL [R1+0x8], R3 ;  /* 0x0000080301007387 */ /* 0x0005e40000100800 */
[----:B--2---:R-:W2:Y:S02]  /*9a20*/  @P2 LDC R3, c[0x0][0x44c] ;  /* 0x00011300ff032b82 */ /* 0x004ea40000000800 */
[----:B--2---:R-:W-:-:S05]  /*9a30*/  @P2 IMAD.HI.U32 R3, R0, R3, RZ ;  /* 0x0000000300032227 */ /* 0x004fca00078e00ff */
[----:B-1----:R-:W-:Y:S01]  /*9a40*/  @P2 SHF.R.U32.HI R0, RZ, R12, R3 ;  /* 0x0000000cff002219 */ /* 0x002fe20000011603 */
[----:B------:R-:W-:-:S04]  /*9a50*/  IMAD.MOV.U32 R3, RZ, RZ, -0x40 ;  /* 0xffffffc0ff037424 */ /* 0x000fc800078e00ff */
[----:B------:R-:W1:Y:S01]  /*9a60*/  SHFL.IDX PT, R14, R0, 0x1, 0x1c1f ;  /* 0x003c1f00000e7f89 */ /* 0x000e6200000e0000 */
[----:B------:R-:W-:Y:S01]  /*9a70*/  IMAD R3, R180, R3, 0x40 ;  /* 0x00000040b4037424 */ /* 0x000fe200078e0203 */
[----:B------:R-:W-:Y:S02]  /*9a80*/  WARPGROUP.DEPBAR.LE gsb0, 0x0 ;  /* 0x00008000000079c5 */ /* 0x000fe40000010000 */
[----:B------:R-:W-:Y:S01]  /*9a90*/  FMUL.FTZ R27, R27, UR4 ;  /* 0x000000041b1b7c20 */ /* 0x000fe20008410000 */
[----:B------:R-:W-:Y:S01]  /*9aa0*/  FMUL.FTZ R26, R26, UR4 ;  /* 0x000000041a1a7c20 */ /* 0x000fe20008410000 */
[----:B------:R-:W-:Y:S01]  /*9ab0*/  FMUL.FTZ R30, R30, UR4 ;  /* 0x000000041e1e7c20 */ /* 0x000fe20008410000 */
[----:B------:R-:W-:Y:S01]  /*9ac0*/  IADD3 R12, R194, 0x1, R3 ;  /* 0x00000001c20c7810 */ /* 0x000fe20007ffe003 */
[----:B------:R-:W-:Y:S01]  /*9ad0*/  FMUL.FTZ R31, R31, UR4 ;  /* 0x000000041f1f7c20 */ /* 0x000fe20008410000 */
[----:B------:R-:W2:Y:S01]  /*9ae0*/  MUFU.TANH R15, R26 ;  /* 0x0000001a000f7308 */ /* 0x000ea20000002400 */
[----:B------:R-:W-:Y:S01]  /*9af0*/  IADD3 R3, -R189, R3, R194 ;  /* 0x00000003bd037210 */ /* 0x000fe20007ffe1c2 */
[----:B------:R-:W-:Y:S01]  /*9b00*/  FMUL.FTZ R34, R34, UR4 ;  /* 0x0000000422227c20 */ /* 0x000fe20008410000 */
[----:B------:R-:W-:Y:S01]  /*9b10*/  IADD3 R12, -R193, R12, -R189 ;  /* 0x0000000cc10c7210 */ /* 0x000fe20007ffe9bd */
        /* <DEDUP_REMOVED lines=9> */
[--C-:B-1----:R-:W-:Y:S01]  /*9bb0*/  VIADDMNMX R14, R14, R12, R3.reuse, PT ;  /* 0x0000000c0e0e7246 */ /* 0x102fe20003800103 */
[----:B------:R-:W-:Y:S01]  /*9bc0*/  FMUL.FTZ R51, R51, UR4 ;  /* 0x0000000433337c20 */ /* 0x000fe20008410000 */
[----:B------:R-:W-:Y:S01]  /*9bd0*/  FMUL.FTZ R54, R54, UR4 ;  /* 0x0000000436367c20 */ /* 0x000fe20008410000 */
[----:B------:R-:W1:Y:S01]  /*9be0*/  MUFU.TANH R30, R30 ;  /* 0x0000001e001e7308 */ /* 0x000e620000002400 */
[C---:B------:R-:W-:Y:S01]  /*9bf0*/  ISETP.GT.AND P2, PT, R14.reuse, RZ, PT ;  /* 0x000000ff0e00720c */ /* 0x040fe20003f44270 */
[----:B------:R-:W-:Y:S01]  /*9c00*/  FMUL.FTZ R55, R55, UR4 ;  /* 0x0000000437377c20 */ /* 0x000fe20008410000 */
[C---:B------:R-:W-:Y:S01]  /*9c10*/  ISETP.GT.AND P3, PT, R14.reuse, 0x1, PT ;  /* 0x000000010e00780c */ /* 0x040fe20003f64270 */
[----:B------:R-:W4:Y:S01]  /*9c20*/  SHFL.IDX PT, R0, R0, RZ, 0x1c1f ;  /* 0x001c1fff00007589 */ /* 0x000f2200000e0000 */
[----:B------:R-:W-:Y:S01]  /*9c30*/  ISETP.GT.AND P4, PT, R14, 0x8, PT ;  /* 0x000000080e00780c */ /* 0x000fe20003f84270 */
[----:B------:R-:W-:Y:S01]  /*9c40*/  FMUL.FTZ R25, R25, UR4 ;  /* 0x0000000419197c20 */ /* 0x000fe20008410000 */
[----:B--2---:R-:W-:Y:S01]  /*9c50*/  FSEL R15, R15, -INF , P2 ;  /* 0xff8000000f0f7808 */ /* 0x004fe20001000000 */
[----:B------:R-:W2:Y:S01]  /*9c60*/  MUFU.TANH R31, R31 ;  /* 0x0000001f001f7308 */ /* 0x000ea20000002400 */
[----:B---3--:R-:W-:Y:S01]  /*9c70*/  FSEL R26, R27, -INF , P3 ;  /* 0xff8000001b1a7808 */ /* 0x008fe20001800000 */
[----:B------:R-:W-:Y:S01]  /*9c80*/  FMUL.FTZ R24, R24, UR4 ;  /* 0x0000000418187c20 */ /* 0x000fe20008410000 */
[----:B------:R-:W-:Y:S01]  /*9c90*/  ISETP.GT.AND P2, PT, R14, 0x9, PT ;  /* 0x000000090e00780c */ /* 0x000fe20003f44270 */
[----:B------:R-:W-:Y:S01]  /*9ca0*/  FMUL.FTZ R28, R28, UR4 ;  /* 0x000000041c1c7c20 */ /* 0x000fe20008410000 */
[----:B------:R-:W-:Y:S01]  /*9cb0*/  FMNMX.FTZ R20, R15, R26, !PT ;  /* 0x0000001a0f147209 */ /* 0x000fe20007810000 */
[----:B------:R-:W-:Y:S01]  /*9cc0*/  FMUL.FTZ R29, R29, UR4 ;  /* 0x000000041d1d7c20 */ /* 0x000fe20008410000 */
[----:B------:R-:W-:Y:S01]  /*9cd0*/  ISETP.GT.AND P3, PT, R14, 0x10, PT ;  /* 0x000000100e00780c */ /* 0x000fe20003f64270 */
[----:B------:R-:W3:Y:S01]  /*9ce0*/  MUFU.TANH R34, R34 ;  /* 0x0000002200227308 */ /* 0x000ee20000002400 */
        /* <DEDUP_REMOVED lines=14> */
[----:B----4-:R-:W-:Y:S01]  /*9dd0*/  VIADDMNMX R0, R0, R12, R3, PT ;  /* 0x0000000c00007246 */ /* 0x010fe20003800103 */
        /* <DEDUP_REMOVED lines=11> */
[----:B------:R-:W-:Y:S01]  /*9e90*/  ISETP.GT.AND P2, PT, R14, 0x19, PT ;  /* 0x000000190e00780c */ /* 0x000fe20003f44270 */
[----:B------:R-:W-:Y:S01]  /*9ea0*/  ULDC UR4, c[0x0][0x988] ;  /* 0x0002620000047ab9 */ /* 0x000fe20000000800 */
[----:B------:R-:W-:-:S02]  /*9eb0*/  FMNMX.FTZ R20, R63, R20, !PT ;  /* 0x000000143f147209 */ /* 0x000fc40007810000 */
[----:B------:R-:W-:Y:S01]  /*9ec0*/  ISETP.GT.AND P5, PT, R0, 0x20, PT ;  /* 0x000000200000780c */ /* 0x000fe20003fa4270 */
[----:B------:R-:W1:Y:S01]  /*9ed0*/  MUFU.TANH R42, R42 ;  /* 0x0000002a002a7308 */ /* 0x000e620000002400 */
[----:B--2---:R-:W-:Y:S02]  /*9ee0*/  FSEL R65, R38, -INF , P3 ;  /* 0xff80000026417808 */ /* 0x004fe40001800000 */
[----:B------:R-:W-:Y:S02]  /*9ef0*/  ISETP.GT.AND P3, PT, R14, 0x20, PT ;  /* 0x000000200e00780c */ /* 0x000fe40003f64270 */
[----:B------:R-:W-:-:S03]  /*9f00*/  FMNMX.FTZ R20, R65, R20, !PT ;  /* 0x0000001441147209 */ /* 0x000fc60007810000 */
[----:B------:R-:W2:Y:S01]  /*9f10*/  MUFU.TANH R43, R43 ;  /* 0x0000002b002b7308 */ /* 0x000ea20000002400 */
[----:B---3--:R-:W-:Y:S02]  /*9f20*/  FSEL R67, R39, -INF , P2 ;  /* 0xff80000027437808 */ /* 0x008fe40001000000 */
[----:B------:R-:W-:Y:S02]  /*9f30*/  ISETP.GT.AND P2, PT, R14, 0x21, PT ;  /* 0x000000210e00780c */ /* 0x000fe40003f44270 */
[----:B------:R-:W-:-:S03]  /*9f40*/  FMNMX.FTZ R20, R67, R20, !PT ;  /* 0x0000001443147209 */ /* 0x000fc60007810000 */
[----:B------:R-:W3:Y:S01]  /*9f50*/  MUFU.TANH R46, R46 ;  /* 0x0000002e002e7308 */ /* 0x000ee20000002400 */
        /* <DEDUP_REMOVED lines=29> */
[----:B------:R-:W-:Y:S02]  /*a130*/  ISETP.GT.AND P2, PT, R0, RZ, PT ;  /* 0x000000ff0000720c */ /* 0x000fe40003f44270 */
[----:B------:R-:W-:-:S03]  /*a140*/  FMNMX.FTZ R20, R55, R20, !PT ;  /* 0x0000001437147209 */ /* 0x000fc60007810000 */
[----:B------:R-:W-:Y:S01]  /*a150*/  MUFU.TANH R28, R28 ;  /* 0x0000001c001c7308 */ /* 0x000fe20000002400 */
[----:B---3--:R-:W-:Y:S01]  /*a160*/  FSEL R12, R14, -INF , P3 ;  /* 0xff8000000e0c7808 */ /* 0x008fe20001800000 */
[----:B------:R-:W2:Y:S01]  /*a170*/  SHFL.BFLY PT, R27, R20, 0x2, 0x1f ;  /* 0x0c401f00141b7f89 */ /* 0x000ea200000e0000 */
[----:B------:R-:W-:-:S05]  /*a180*/  ISETP.GT.AND P3, PT, R0, 0x10, PT ;  /* 0x000000100000780c */ /* 0x000fca0003f64270 */
[----:B------:R-:W3:Y:S01]  /*a190*/  MUFU.TANH R29, R29 ;  /* 0x0000001d001d7308 */ /* 0x000ee20000002400 */
[----:B-1----:R-:W-:Y:S02]  /*a1a0*/  FSEL R3, R24, -INF , P2 ;  /* 0xff80000018037808 */ /* 0x002fe40001000000 */
[----:B------:R-:W-:Y:S02]  /*a1b0*/  ISETP.GT.AND P2, PT, R0, 0x9, PT ;  /* 0x000000090000780c */ /* 0x000fe40003f44270 */
[----:B------:R-:W-:-:S03]  /*a1c0*/  FMNMX.FTZ R14, R3, R12, !PT ;  /* 0x0000000c030e7209 */ /* 0x000fc60007810000 */
[----:B------:R-:W1:Y:S08]  /*a1d0*/  MUFU.TANH R32, R32 ;  /* 0x0000002000207308 */ /* 0x000e700000002400 */
[----:B------:R-:W4:Y:S01]  /*a1e0*/  MUFU.TANH R31, R33 ;  /* 0x00000021001f7308 */ /* 0x000f220000002400 */
[----:B--2---:R-:W-:Y:S02]  /*a1f0*/  FMNMX.FTZ R20, R20, R27, !PT ;  /* 0x0000001b14147209 */ /* 0x004fe40007810000 */
[----:B---3--:R-:W-:-:S02]  /*a200*/  FSEL R27, R29, -INF , P2 ;  /* 0xff8000001d1b7808 */ /* 0x008fc40001000000 */
[----:B------:R-:W-:Y:S01]  /*a210*/  ISETP.GT.AND P2, PT, R0, 0x11, PT ;  /* 0x000000110000780c */ /* 0x000fe20003f44270 */
[----:B------:R-:W2:Y:S02]  /*a220*/  SHFL.BFLY PT, R25, R20, 0x1, 0x1f ;  /* 0x0c201f0014197f89 */ /* 0x000ea400000e0000 */
[----:B------:R-:W3:Y:S01]  /*a230*/  MUFU.TANH R36, R36 ;  /* 0x0000002400247308 */ /* 0x000ee20000002400 */
[----:B-1----:R-:W-:Y:S02]  /*a240*/  FSEL R29, R32, -INF , P3 ;  /* 0xff800000201d7808 */ /* 0x002fe40001800000 */
[----:B------:R-:W-:-:S05]  /*a250*/  ISETP.GT.AND P3, PT, R0, 0x18, PT ;  /* 0x000000180000780c */ /* 0x000fca0003f64270 */
[----:B------:R-:W1:Y:S01]  /*a260*/  MUFU.TANH R35, R37 ;  /* 0x0000002500237308 */ /* 0x000e620000002400 */
[----:B----4-:R-:W-:Y:S02]  /*a270*/  FSEL R31, R31, -INF , P2 ;  /* 0xff8000001f1f7808 */ /* 0x010fe40001000000 */
[----:B------:R-:W-:-:S05]  /*a280*/  ISETP.GT.AND P2, PT, R0, 0x19, PT ;  /* 0x000000190000780c */ /* 0x000fca0003f44270 */
[----:B------:R-:W4:Y:S01]  /*a290*/  MUFU.TANH R40, R40 ;  /* 0x0000002800287308 */ /* 0x000f220000002400 */
[----:B---3--:R-:W-:Y:S02]  /*a2a0*/  FSEL R33, R36, -INF , P3 ;  /* 0xff80000024217808 */ /* 0x008fe40001800000 */
[----:B------:R-:W-:Y:S02]  /*a2b0*/  ISETP.GT.AND P3, PT, R0, 0x28, PT ;  /* 0x000000280000780c */ /* 0x000fe40003f64270 */
[----:B--2---:R-:W-:-:S03]  /*a2c0*/  FMNMX.FTZ R20, R20, R25, !PT ;  /* 0x0000001914147209 */ /* 0x004fc60007810000 */
[----:B------:R-:W2:Y:S01]  /*a2d0*/  MUFU.TANH R39, R41 ;  /* 0x0000002900277308 */ /* 0x000ea20000002400 */
[----:B------:R-:W-:Y:S02]  /*a2e0*/  FSEL R25, R28, -INF , P4 ;  /* 0xff8000001c197808 */ /* 0x000fe40002000000 */
[----:B-1----:R-:W-:Y:S02]  /*a2f0*/  FSEL R35, R35, -INF , P2 ;  /* 0xff80000023237808 */ /* 0x002fe40001000000 */
[----:B------:R-:W-:Y:S01]  /*a300*/  FMNMX.FTZ R24, R25, R14, !PT ;  /* 0x0000000e19187209 */ /* 0x000fe20007810000 */
[----:B------:R-:W-:Y:S01]  /*a310*/  IMAD.U32 R14, RZ, RZ, UR4 ;  /* 0x00000004ff0e7e24 */ /* 0x000fe2000f8e00ff */
[----:B------:R-:W-:Y:S01]  /*a320*/  ISETP.GT.AND P4, PT, R0, 0x21, PT ;  /* 0x000000210000780c */ /* 0x000fe20003f84270 */
[----:B------:R-:W1:Y:S01]  /*a330*/  MUFU.TANH R44, R44 ;  /* 0x0000002c002c7308 */ /* 0x000e620000002400 */
[----:B------:R-:W-:Y:S01]  /*a340*/  FMNMX.FTZ R24, R27, R24, !PT ;  /* 0x000000181b187209 */ /* 0x000fe20007810000 */
[----:B------:R-:W-:Y:S01]  /*a350*/  FMUL.FTZ R28, R20, R14 ;  /* 0x0000000e141c7220 */ /* 0x000fe20000410000 */
[----:B----4-:R-:W-:-:S02]  /*a360*/  FSEL R37, R40, -INF , P5 ;  /* 0xff80000028257808 */ /* 0x010fc40002800000 */
[----:B------:R-:W-:Y:S02]  /*a370*/  FMNMX.FTZ R24, R29, R24, !PT ;  /* 0x000000181d187209 */ /* 0x000fe40007810000 */
[C---:B------:R-:W-:Y:S01]  /*a380*/  ISETP.GT.AND P2, PT, R0.reuse, 0x29, PT ;  /* 0x000000290000780c */ /* 0x040fe20003f44270 */
[----:B------:R-:W3:Y:S01]  /*a390*/  MUFU.TANH R43, R45 ;  /* 0x0000002d002b7308 */ /* 0x000ee20000002400 */
[----:B------:R-:W-:Y:S02]  /*a3a0*/  FMNMX.FTZ R24, R31, R24, !PT ;  /* 0x000000181f187209 */ /* 0x000fe40007810000 */
[----:B--2---:R-:W-:Y:S02]  /*a3b0*/  FSEL R39, R39, -INF , P4 ;  /* 0xff80000027277808 */ /* 0x004fe40002000000 */
[----:B------:R-:W-:Y:S02]  /*a3c0*/  FMNMX.FTZ R24, R33, R24, !PT ;  /* 0x0000001821187209 */ /* 0x000fe40007810000 */
[----:B------:R-:W-:Y:S01]  /*a3d0*/  ISETP.GT.AND P5, PT, R0, 0x30, PT ;  /* 0x000000300000780c */ /* 0x000fe20003fa4270 */
[----:B------:R-:W2:Y:S01]  /*a3e0*/  MUFU.TANH R48, R48 ;  /* 0x0000003000307308 */ /* 0x000ea20000002400 */
[----:B------:R-:W-:-:S02]  /*a3f0*/  FMNMX.FTZ R24, R35, R24, !PT ;  /* 0x0000001823187209 */ /* 0x000fc40007810000 */
[----:B-1----:R-:W-:Y:S02]  /*a400*/  FSEL R41, R44, -INF , P3 ;  /* 0xff8000002c297808 */ /* 0x002fe40001800000 */
[----:B------:R-:W-:Y:S02]  /*a410*/  FMNMX.FTZ R24, R37, R24, !PT ;  /* 0x0000001825187209 */ /* 0x000fe40007810000 */
[----:B------:R-:W-:Y:S01]  /*a420*/  ISETP.GT.AND P3, PT, R0, 0x38, PT ;  /* 0x000000380000780c */ /* 0x000fe20003f64270 */
[----:B------:R-:W1:Y:S01]  /*a430*/  MUFU.TANH R47, R49 ;  /* 0x00000031002f7308 */ /* 0x000e620000002400 */
[----:B------:R-:W-:Y:S02]  /*a440*/  FMNMX.FTZ R24, R39, R24, !PT ;  /* 0x0000001827187209 */ /* 0x000fe40007810000 */
[----:B---3--:R-:W-:Y:S02]  /*a450*/  FSEL R43, R43, -INF , P2 ;  /* 0xff8000002b2b7808 */ /* 0x008fe40001000000 */
[----:B------:R-:W-:-:S02]  /*a460*/  FMNMX.FTZ R24, R41, R24, !PT ;  /* 0x0000001829187209 */ /* 0x000fc40007810000 */
[----:B------:R-:W-:Y:S01]  /*a470*/  ISETP.GT.AND P2, PT, R0, 0x31, PT ;  /* 0x000000310000780c */ /* 0x000fe20003f44270 */
[----:B------:R-:W3:Y:S01]  /*a480*/  MUFU.TANH R52, R52 ;  /* 0x0000003400347308 */ /* 0x000ee20000002400 */
[----:B--2---:R-:W-:Y:S02]  /*a490*/  FSEL R45, R48, -INF , P5 ;  /* 0xff800000302d7808 */ /* 0x004fe40002800000 */
[----:B------:R-:W-:Y:S02]  /*a4a0*/  FMNMX.FTZ R24, R43, R24, !PT ;  /* 0x000000182b187209 */ /* 0x000fe40007810000 */
[----:B------:R-:W-:Y:S02]  /*a4b0*/  FSETP.NEU.FTZ.AND P4, PT, R20, -INF , PT ;  /* 0xff8000001400780b */ /* 0x000fe40003f9d000 */
[----:B------:R-:W-:Y:S01]  /*a4c0*/  FMNMX.FTZ R24, R45, R24, !PT ;  /* 0x000000182d187209 */ /* 0x000fe20007810000 */
[----:B------:R-:W2:Y:S01]  /*a4d0*/  MUFU.TANH R51, R53 ;  /* 0x0000003500337308 */ /* 0x000ea20000002400 */
[----:B-1----:R-:W-:-:S02]  /*a4e0*/  FSEL R47, R47, -INF , P2 ;  /* 0xff8000002f2f7808 */ /* 0x002fc40001000000 */
[----:B------:R-:W-:Y:S02]  /*a4f0*/  ISETP.GT.AND P2, PT, R0, 0x39, PT ;  /* 0x000000390000780c */ /* 0x000fe40003f44270 */
[----:B------:R-:W-:Y:S02]  /*a500*/  FMNMX.FTZ R24, R47, R24, !PT ;  /* 0x000000182f187209 */ /* 0x000fe40007810000 */
[----:B------:R-:W-:Y:S02]  /*a510*/  FSEL R28, R28, RZ, P4 ;  /* 0x000000ff1c1c7208 */ /* 0x000fe40002000000 */
[----:B---3--:R-:W-:-:S03]  /*a520*/  FSEL R49, R52, -INF , P3 ;  /* 0xff80000034317808 */ /* 0x008fc60001800000 */
[--C-:B------:R-:W-:Y:S01]  /*a530*/  FFMA.FTZ R15, R15, R14, -R28.reuse ;  /* 0x0000000e0f0f7223 */ /* 0x100fe2000001081c */
[----:B------:R-:W-:Y:S01]  /*a540*/  FMNMX.FTZ R24, R49, R24, !PT ;  /* 0x0000001831187209 */ /* 0x000fe20007810000 */
[-CC-:B------:R-:W-:Y:S01]  /*a550*/  FFMA.FTZ R26, R26, R14.reuse, -R28.reuse ;  /* 0x0000000e1a1a7223 */ /* 0x180fe2000001081c */
[-CC-:B------:R-:W-:Y:S01]  /*a560*/  FFMA.FTZ R57, R57, R14.reuse, -R28.reuse ;  /* 0x0000000e39397223 */ /* 0x180fe2000001081c */
[----:B------:R1:W-:Y:S01]  /*a570*/  MUFU.EX2 R165, R15 ;  /* 0x0000000f00a57308 */ /* 0x0003e20000000800 */
[----:B--2---:R-:W-:Y:S01]  /*a580*/  FSEL R51, R51, -INF , P2 ;  /* 0xff80000033337808 */ /* 0x004fe20001000000 */
[-CC-:B------:R-:W-:Y:S01]  /*a590*/  FFMA.FTZ R59, R59, R14.reuse, -R28.reuse ;  /* 0x0000000e3b3b7223 */ /* 0x180fe2000001081c */
[-CC-:B------:R-:W-:Y:S01]  /*a5a0*/  FFMA.FTZ R61, R61, R14.reuse, -R28.reuse ;  /* 0x0000000e3d3d7223 */ /* 0x180fe2000001081c */
[--C-:B------:R-:W-:Y:S01]  /*a5b0*/  FFMA.FTZ R63, R63, R14, -R28.reuse ;  /* 0x0000000e3f3f7223 */ /* 0x100fe2000001081c */
[----:B------:R-:W-:Y:S01]  /*a5c0*/  FMNMX.FTZ R24, R51, R24, !PT ;  /* 0x0000001833187209 */ /* 0x000fe20007810000 */
[-CC-:B------:R-:W-:Y:S01]  /*a5d0*/  FFMA.FTZ R65, R65, R14.reuse, -R28.reuse ;  /* 0x0000000e41417223 */ /* 0x180fe2000001081c */
[-CC-:B------:R-:W-:Y:S01]  /*a5e0*/  FFMA.FTZ R67, R67, R14.reuse, -R28.reuse ;  /* 0x0000000e43437223 */ /* 0x180fe2000001081c */
[----:B------:R-:W-:Y:S01]  /*a5f0*/  MUFU.EX2 R30, R26 ;  /* 0x0000001a001e7308 */ /* 0x000fe20000000800 */
[-CC-:B------:R-:W-:Y:S01]  /*a600*/  FFMA.FTZ R69, R69, R14.reuse, -R28.reuse ;  /* 0x0000000e45457223 */ /* 0x180fe2000001081c */
[----:B-1----:R-:W1:Y:S01]  /*a610*/  SHFL.BFLY PT, R15, R24, 0x2, 0x1f ;  /* 0x0c401f00180f7f89 */ /* 0x002e6200000e0000 */
[-CC-:B------:R-:W-:Y:S01]  /*a620*/  FFMA.FTZ R71, R71, R14.reuse, -R28.reuse ;  /* 0x0000000e47477223 */ /* 0x180fe2000001081c */
[-CC-:B------:R-:W-:Y:S01]  /*a630*/  FFMA.FTZ R73, R73, R14.reuse, -R28.reuse ;  /* 0x0000000e49497223 */ /* 0x180fe2000001081c */
[-CC-:B------:R-:W-:Y:S01]  /*a640*/  FFMA.FTZ R75, R75, R14.reuse, -R28.reuse ;  /* 0x0000000e4b4b7223 */ /* 0x180fe2000001081c */
[-CC-:B------:R-:W-:Y:S01]  /*a650*/  FFMA.FTZ R77, R77, R14.reuse, -R28.reuse ;  /* 0x0000000e4d4d7223 */ /* 0x180fe2000001081c */
[-CC-:B------:R-:W-:Y:S01]  /*a660*/  FFMA.FTZ R79, R79, R14.reuse, -R28.reuse ;  /* 0x0000000e4f4f7223 */ /* 0x180fe2000001081c */
[----:B------:R-:W-:Y:S01]  /*a670*/  MUFU.EX2 R57, R57 ;  /* 0x0000003900397308 */ /* 0x000fe20000000800 */
[-CC-:B------:R-:W-:Y:S01]  /*a680*/  FFMA.FTZ R81, R81, R14.reuse, -R28.reuse ;  /* 0x0000000e51517223 */ /* 0x180fe2000001081c */
[----:B------:R-:W-:-:S06]  /*a690*/  FFMA.FTZ R28, R55, R14, -R28 ;  /* 0x0000000e371c7223 */ /* 0x000fcc000001081c */
[----:B------:R-:W2:Y:S08]  /*a6a0*/  MUFU.EX2 R32, R59 ;  /* 0x0000003b00207308 */ /* 0x000eb00000000800 */
[----:B------:R-:W-:Y:S01]  /*a6b0*/  MUFU.EX2 R61, R61 ;  /* 0x0000003d003d7308 */ /* 0x000fe20000000800 */
[----:B-1----:R-:W-:-:S05]  /*a6c0*/  FMNMX.FTZ R0, R24, R15, !PT ;  /* 0x0000000f18007209 */ /* 0x002fca0007810000 */
[----:B------:R-:W1:Y:S02]  /*a6d0*/  SHFL.BFLY PT, R15, R0, 0x1, 0x1f ;  /* 0x0c201f00000f7f89 */ /* 0x000e6400000e0000 */
[----:B------:R-:W3:Y:S01]  /*a6e0*/  MUFU.EX2 R34, R63 ;  /* 0x0000003f00227308 */ /* 0x000ee20000000800 */
[----:B--2---:R-:W-:-:S07]  /*a6f0*/  F2FP.F16.F32.PACK_AB R167, R32, R57 ;  /* 0x0000003920a7723e */ /* 0x004fce00000000ff */
[----:B------:R-:W-:Y:S08]  /*a700*/  MUFU.EX2 R65, R65 ;  /* 0x0000004100417308 */ /* 0x000ff00000000800 */
[----:B------:R-:W2:Y:S01]  /*a710*/  MUFU.EX2 R36, R67 ;  /* 0x0000004300247308 */ /* 0x000ea20000000800 */
[----:B---3--:R-:W-:Y:S02]  /*a720*/  F2FP.F16.F32.PACK_AB R161, R34, R61 ;  /* 0x0000003d22a1723e */ /* 0x008fe400000000ff */
[----:B-1----:R-:W-:-:S05]  /*a730*/  FMNMX.FTZ R15, R0, R15, !PT ;  /* 0x0000000f000f7209 */ /* 0x002fca0007810000 */
[----:B------:R-:W-:Y:S01]  /*a740*/  MUFU.EX2 R69, R69 ;  /* 0x0000004500457308 */ /* 0x000fe20000000800 */
[C---:B------:R-:W-:Y:S01]  /*a750*/  FSETP.NEU.FTZ.AND P2, PT, R15.reuse, -INF , PT ;  /* 0xff8000000f00780b */ /* 0x040fe20003f5d000 */
[----:B------:R-:W-:-:S06]  /*a760*/  FMUL.FTZ R0, R15, R14 ;  /* 0x0000000e0f007220 */ /* 0x000fcc0000410000 */
[----:B------:R-:W1:Y:S01]  /*a770*/  MUFU.EX2 R38, R71 ;  /* 0x0000004700267308 */ /* 0x000e620000000800 */
[----:B------:R-:W-:Y:S01]  /*a780*/  FSEL R24, R0, RZ, P2 ;  /* 0x000000ff00187208 */ /* 0x000fe20001000000 */
[----:B------:R-:W-:Y:S01]  /*a790*/  FADD.FTZ R0, R165, R30 ;  /* 0x0000001ea5007221 */ /* 0x000fe20000010000 */
[----:B------:R-:W-:Y:S02]  /*a7a0*/  F2FP.F16.F32.PACK_AB R165, R30, R165 ;  /* 0x000000a51ea5723e */ /* 0x000fe400000000ff */
[----:B--2---:R-:W-:Y:S01]  /*a7b0*/  F2FP.F16.F32.PACK_AB R163, R36, R65 ;  /* 0x0000004124a3723e */ /* 0x004fe200000000ff */
        /* <DEDUP_REMOVED lines=17> */
[----:B------:R-:W-:Y:S01]  /*a8d0*/  FFMA.FTZ R24, R51, R14, -R24 ;  /* 0x0000000e33187223 */ /* 0x000fe20000010818 */
[----:B-1----:R-:W-:-:S04]  /*a8e0*/  F2FP.F16.F32.PACK_AB R157, R38, R69 ;  /* 0x00000045269d723e */ /* 0x002fc800000000ff */
[----:B------:R-:W1:Y:S08]  /*a8f0*/  MUFU.EX2 R25, R25 ;  /* 0x0000001900197308 */ /* 0x000e700000000800 */
[----:B------:R3:W4:Y:S01]  /*a900*/  MUFU.EX2 R166, R27 ;  /* 0x0000001b00a67308 */ /* 0x0007220000000800 */
[----:B--2---:R-:W-:Y:S01]  /*a910*/  FADD.FTZ R44, R3, R12 ;  /* 0x0000000c032c7221 */ /* 0x004fe20000010000 */
[----:B------:R-:W-:-:S06]  /*a920*/  F2FP.F16.F32.PACK_AB R164, R12, R3 ;  /* 0x000000030ca4723e */ /* 0x000fcc00000000ff */
[----:B------:R-:W2:Y:S01]  /*a930*/  MUFU.EX2 R29, R29 ;  /* 0x0000001d001d7308 */ /* 0x000ea20000000800 */
[----:B---3--:R-:W-:Y:S01]  /*a940*/  FADD.FTZ R27, R57, R0 ;  /* 0x00000000391b7221 */ /* 0x008fe20000010000 */
[----:B------:R-:W-:-:S03]  /*a950*/  @!P1 VIADD R0, R21, 0x28c40 ;  /* 0x00028c4015009836 */ /* 0x000fc60000000000 */
[----:B------:R-:W-:Y:S01]  /*a960*/  FADD.FTZ R46, R32, R27 ;  /* 0x0000001b202e7221 */ /* 0x000fe20000010000 */
[----:B-1----:R-:W-:Y:S01]  /*a970*/  FADD.FTZ R27, R25, R44 ;  /* 0x0000002c191b7221 */ /* 0x002fe20000010000 */
[----:B------:R-:W-:Y:S01]  /*a980*/  @!P1 PRMT R0, RZ, 0x654, R0 ;  /* 0x00000654ff009816 */ /* 0x000fe20000000000 */
[----:B------:R1:W3:Y:S02]  /*a990*/  MUFU.EX2 R160, R31 ;  /* 0x0000001f00a07308 */ /* 0x0002e40000000800 */
[C---:B----4-:R-:W-:Y:S01]  /*a9a0*/  FADD.FTZ R44, R166.reuse, R27 ;  /* 0x0000001ba62c7221 */ /* 0x050fe20000010000 */
[----:B------:R4:W-:Y:S01]  /*a9b0*/  @!P1 SYNCS.ARRIVE.TRANS64.RED.A1T0 RZ, [R0+URZ], RZ ;  /* 0x000000ff00ff99a7 */ /* 0x0009e2000810043f */
[----:B------:R-:W-:Y:S01]  /*a9c0*/  F2FP.F16.F32.PACK_AB R166, R166, R25 ;  /* 0x00000019a6a6723e */ /* 0x000fe200000000ff */
[----:B------:R-:W-:Y:S01]  /*a9d0*/  BAR.SYNC.DEFER_BLOCKING 0xf, 0x100 ;  /* 0x03c4000000007b1d */ /* 0x000fe20000010000 */
[----:B-1----:R-:W-:Y:S01]  /*a9e0*/  FADD.FTZ R31, R61, R46 ;  /* 0x0000002e3d1f7221 */ /* 0x002fe20000010000 */
[----:B--2---:R-:W-:-:S04]  /*a9f0*/  FADD.FTZ R27, R29, R44 ;  /* 0x0000002c1d1b7221 */ /* 0x004fc80000010000 */
[----:B------:R-:W1:Y:S01]  /*aa00*/  MUFU.EX2 R33, R33 ;  /* 0x0000002100217308 */ /* 0x000e620000000800 */
[----:B------:R-:W-:Y:S01]  /*aa10*/  FADD.FTZ R46, R34, R31 ;  /* 0x0000001f222e7221 */ /* 0x000fe20000010000 */
[----:B---3--:R-:W-:-:S03]  /*aa20*/  FADD.FTZ R30, R160, R27 ;  /* 0x0000001ba01e7221 */ /* 0x008fc60000010000 */
[----:B------:R-:W-:-:S03]  /*aa30*/  FADD.FTZ R31, R65, R46 ;  /* 0x0000002e411f7221 */ /* 0x000fc60000010000 */
[----:B------:R-:W2:Y:S01]  /*aa40*/  MUFU.EX2 R162, R35 ;  /* 0x0000002300a27308 */ /* 0x000ea20000000800 */
[----:B------:R-:W-:Y:S01]  /*aa50*/  F2FP.F16.F32.PACK_AB R160, R160, R29 ;  /* 0x0000001da0a0723e */ /* 0x000fe200000000ff */
[----:B------:R-:W-:-:S04]  /*aa60*/  FADD.FTZ R44, R36, R31 ;  /* 0x0000001f242c7221 */ /* 0x000fc80000010000 */
[----:B------:R-:W-:Y:S02]  /*aa70*/  FADD.FTZ R31, R69, R44 ;  /* 0x0000002c451f7221 */ /* 0x000fe40000010000 */
[----:B------:R-:W3:Y:S01]  /*aa80*/  MUFU.EX2 R37, R37 ;  /* 0x0000002500257308 */ /* 0x000ee20000000800 */
[----:B-1----:R-:W-:Y:S01]  /*aa90*/  FADD.FTZ R27, R33, R30 ;  /* 0x0000001e211b7221 */ /* 0x002fe20000010000 */
[----:B------:R1:W-:Y:S01]  /*aaa0*/  STSM.16.M88.4 [R197+0x26800], R164 ;  /* 0x026800a4c5007844 */ /* 0x0003e20000000200 */
[----:B------:R-:W-:-:S05]  /*aab0*/  FADD.FTZ R32, R38, R31 ;  /* 0x0000001f26207221 */ /* 0x000fca0000010000 */
[----:B------:R-:W0:Y:S01]  /*aac0*/  MUFU.EX2 R156, R39 ;  /* 0x00000027009c7308 */ /* 0x000e220000000800 */
[C---:B--2---:R-:W-:Y:S01]  /*aad0*/  FADD.FTZ R30, R162.reuse, R27 ;  /* 0x0000001ba21e7221 */ /* 0x044fe20000010000 */
[----:B------:R-:W-:-:S05]  /*aae0*/  F2FP.F16.F32.PACK_AB R162, R162, R33 ;  /* 0x00000021a2a2723e */ /* 0x000fca00000000ff */
[----:B------:R1:W-:Y:S01]  /*aaf0*/  STSM.16.M88.4 [R198], R160 ;  /* 0x000000a0c6007844 */ /* 0x0003e20000000200 */
[----:B------:R-:W2:Y:S01]  /*ab00*/  MUFU.EX2 R73, R73 ;  /* 0x0000004900497308 */ /* 0x000ea20000000800 */
[----:B---3--:R-:W-:-:S07]  /*ab10*/  FADD.FTZ R3, R37, R30 ;  /* 0x0000001e25037221 */ /* 0x008fce0000010000 */
[----:B------:R-:W3:Y:S01]  /*ab20*/  MUFU.EX2 R41, R41 ;  /* 0x0000002900297308 */ /* 0x000ee20000000800 */
[C---:B0-----:R-:W-:Y:S01]  /*ab30*/  FADD.FTZ R12, R156.reuse, R3 ;  /* 0x000000039c0c7221 */ /* 0x041fe20000010000 */
[----:B------:R-:W-:-:S06]  /*ab40*/  F2FP.F16.F32.PACK_AB R156, R156, R37 ;  /* 0x000000259c9c723e */ /* 0x000fcc00000000ff */
[----:B------:R-:W0:Y:S01]  /*ab50*/  MUFU.EX2 R40, R75 ;  /* 0x0000004b00287308 */ /* 0x000e220000000800 */
[----:B--2---:R-:W-:-:S07]  /*ab60*/  FADD.FTZ R25, R73, R32 ;  /* 0x0000002049197221 */ /* 0x004fce0000010000 */
[----:B------:R-:W2:Y:S01]  /*ab70*/  MUFU.EX2 R26, R43 ;  /* 0x0000002b001a7308 */ /* 0x000ea20000000800 */
[----:B---3--:R-:W-:-:S07]  /*ab80*/  FADD.FTZ R3, R41, R12 ;  /* 0x0000000c29037221 */ /* 0x008fce0000010000 */
[----:B------:R-:W-:Y:S01]  /*ab90*/  MUFU.EX2 R77, R77 ;  /* 0x0000004d004d7308 */ /* 0x000fe20000000800 */
[C---:B0-----:R-:W-:Y:S01]  /*aba0*/  F2FP.F16.F32.PACK_AB R159, R40.reuse, R73 ;  /* 0x00000049289f723e */ /* 0x041fe200000000ff */
[----:B------:R-:W-:-:S06]  /*abb0*/  FADD.FTZ R40, R40, R25 ;  /* 0x0000001928287221 */ /* 0x000fcc0000010000 */
[----:B------:R-:W0:Y:S01]  /*abc0*/  MUFU.EX2 R42, R79 ;  /* 0x0000004f002a7308 */ /* 0x000e220000000800 */
[C---:B--2---:R-:W-:Y:S01]  /*abd0*/  F2FP.F16.F32.PACK_AB R158, R26.reuse, R41 ;  /* 0x000000291a9e723e */ /* 0x044fe200000000ff */
[----:B------:R-:W-:-:S04]  /*abe0*/  FADD.FTZ R26, R26, R3 ;  /* 0x000000031a1a7221 */ /* 0x000fc80000010000 */
[----:B------:R1:W-:Y:S02]  /*abf0*/  STSM.16.M88.4 [R200], R156 ;  /* 0x0000009cc8007844 */ /* 0x0003e40000000200 */
[----:B------:R-:W-:Y:S08]  /*ac00*/  MUFU.EX2 R45, R45 ;  /* 0x0000002d002d7308 */ /* 0x000ff00000000800 */
[----:B----4-:R-:W2:Y:S01]  /*ac10*/  MUFU.EX2 R0, R47 ;  /* 0x0000002f00007308 */ /* 0x010ea20000000800 */
        /* <DEDUP_REMOVED lines=8> */
[----:B------:R-:W-:Y:S01]  /*aca0*/  MUFU.EX2 R49, R49 ;  /* 0x0000003100317308 */ /* 0x000fe20000000800 */
[----:B0-----:R-:W-:-:S07]  /*acb0*/  FADD.FTZ R3, R81, R42 ;  /* 0x0000002a51037221 */ /* 0x001fce0000010000 */
[----:B------:R-:W0:Y:S01]  /*acc0*/  MUFU.EX2 R24, R24 ;  /* 0x0000001800187308 */ /* 0x000e220000000800 */
[C---:B---3--:R-:W-:Y:S01]  /*acd0*/  F2FP.F16.F32.PACK_AB R155, R28.reuse, R81 ;  /* 0x000000511c9b723e */ /* 0x048fe200000000ff */
[----:B------:R-:W-:Y:S01]  /*ace0*/  FADD.FTZ R3, R28, R3 ;  /* 0x000000031c037221 */ /* 0x000fe20000010000 */
[----:B0-----:R-:W-:Y:S01]  /*acf0*/  F2FP.F16.F32.PACK_AB R154, R24, R49 ;  /* 0x00000031189a723e */ /* 0x001fe200000000ff */
[----:B------:R-:W-:-:S04]  /*ad00*/  FADD.FTZ R49, R49, R0 ;  /* 0x0000000031317221 */ /* 0x000fc80000010000 */
[----:B------:R1:W-:Y:S01]  /*ad10*/  STSM.16.M88.4 [R199], R152 ;  /* 0x00000098c7007844 */ /* 0x0003e20000000200 */
[----:B------:R-:W-:Y:S01]  /*ad20*/  FADD.FTZ R0, R24, R49 ;  /* 0x0000003118007221 */ /* 0x000fe20000010000 */
[----:B------:R-:W-:Y:S06]  /*ad30*/  @!P0 BRA `(.L_x_4967) ;  /* 0x0000000000048947 */ /* 0x000fec0003800000 */
[----:B------:R-:W-:Y:S01]  /*ad40*/  BPT.TRAP 0x1 ;  /* 0x000000040000795c */ /* 0x000fe20000300000 */
.L_x_4967:
[----:B------:R0:W2:Y:S01]  /*ad50*/  SYNCS.PHASECHK.TRANS64.TRYWAIT P2, [R21+URZ+0x28c50], R58 ;  /* 0x028c503a150075a7 */ /* 0x0000a2000804017f */
[----:B------:R-:W-:Y:S05]  /*ad60*/  @!P0 BRA `(.L_x_4968) ;  /* 0x0000000000048947 */ /* 0x000fea0003800000 */
[----:B------:R-:W-:Y:S01]  /*ad70*/  BPT.TRAP 0x1 ;  /* 0x000000040000795c */ /* 0x000fe20000300000 */
.L_x_4968:
[----:B------:R-:W-:Y:S01]  /*ad80*/  LOP3.LUT R12, R56, 0x2000000, RZ, 0xfc, !PT ;  /* 0x02000000380c7812 */ /* 0x000fe200078efcff */
[----:B------:R-:W-:Y:S01]  /*ad90*/  ULDC UR38, c[0x0][0x9d8] ;  /* 0x0002760000267ab9 */ /* 0x000fe20000000800 */
[----:B------:R-:W-:Y:S01]  /*ada0*/  ULDC UR39, c[0x0][0x9d8] ;  /* 0x0002760000277ab9 */ /* 0x000fe20000000800 */
[----:B------:R-:W-:Y:S01]  /*adb0*/  ULDC UR36, c[0x0][0x988] ;  /* 0x0002620000247ab9 */ /* 0x000fe20000000800 */
[----:B------:R-:W-:Y:S01]  /*adc0*/  ULDC UR37, c[0x0][0x988] ;  /* 0x0002620000257ab9 */ /* 0x000fe20000000800 */
[----:B------:R-:W-:Y:S01]  /*add0*/  BSSY B0, `(.L_x_4969) ;  /* 0x0000006000007945 */ /* 0x000fe20003800000 */
[----:B------:R-:W-:Y:S02]  /*ade0*/  IMAD R168, R18, 0x1000, R12 ;  /* 0x0000100012a87824 */ /* 0x000fe400078e020c */
[----:B------:R-:W-:Y:S01]  /*adf0*/  IMAD.MOV.U32 R169, RZ, RZ, 0x40000040 ;  /* 0x40000040ffa97424 */ /* 0x000fe200078e00ff */
[----:B--2---:R-:W-:Y:S06]  /*ae00*/  @P2 BRA `(.L_x_4970) ;  /* 0x0000000000082947 */ /* 0x004fec0003800000 */
[----:B------:R-:W2:Y:S02]  /*ae10*/  SYNCS.PHASECHK.TRANS64.TRYWAIT P2, [R21+URZ+0x28c50], R58 ;  /* 0x028c503a150075a7 */ /* 0x000ea4000804017f */
[----:B--2---:R-:W-:Y:S05]  /*ae20*/  @!P2 BRA `(.L_x_4971) ;  /* 0x000001180038a947 */ /* 0x004fea0003800000 */
.L_x_4970:
[----:B------:R-:W-:Y:S05]  /*ae30*/  BSYNC B0 ;  /* 0x0000000000007941 */ /* 0x000fea0003800000 */
.L_x_4969:
[----:B------:R-:W-:Y:S01]  /*ae40*/  R2UR UR6, R168 ;  /* 0x00000000a80672ca */ /* 0x000fe200000e0000 */
[----:B0-2---:R-:W-:Y:S01]  /*ae50*/  WARPGROUP.ARRIVE ;  /* 0x00000000000079c5 */ /* 0x005fe20000000000 */
[----:B------:R-:W-:Y:S01]  /*ae60*/  R2UR UR7, R169 ;  /* 0x00000000a90772ca */ /* 0x000fe200000e0000 */
[----:B------:R-:W-:Y:S01]  /*ae70*/  IMAD.MOV.U32 R169, RZ, RZ, 0x40000040 ;  /* 0x40000040ffa97424 */ /* 0x000fe200078e00ff */
[----:B------:R-:W-:Y:S01]  /*ae80*/  ISETP.NE.AND P2, PT, R230, 0x1, PT ;  /* 0x00000001e600780c */ /* 0x000fe20003f45270 */
[----:B------:R-:W-:Y:S01]  /*ae90*/  VIADD R213, R180, 0xfffffffe ;  /* 0xfffffffeb4d57836 */ /* 0x000fe20000000000 */
[----:B------:R-:W-:Y:S01]  /*aea0*/  @!P1 IADD3 R21, R21, 0x28c60, RZ ;  /* 0x00028c6015159810 */ /* 0x000fe20007ffe0ff */
[----:B------:R-:W-:Y:S03]  /*aeb0*/  BSSY B0, `(.L_x_4972) ;  /* 0x0000274000007945 */ /* 0x000fe60003800000 */
[----:B------:R-:W-:-:S05]  /*aec0*/  @!P1 PRMT R21, RZ, 0x654, R21 ;  /* 0x00000654ff159816 */ /* 0x000fca0000000015 */
[----:B------:R-:W-:Y:S03]  /*aed0*/  HGMMA.64x256x16.F32 R24, R164, gdesc[UR4].tnspB, RZ, !UPT, gsb0 ;  /* 0x43e00004a4187df0 */ /* 0x000fe6000c0008ff */
[----:B------:R-:W-:Y:S02]  /*aee0*/  WARPGROUP.DEPBAR.LE gsb0, 0x0 ;  /* 0x00008000000079c5 */ /* 0x000fe40000010000 */
[----:B-1----:R-:W-:Y:S01]  /*aef0*/  VIADD R164, R168, 0x80 ;  /* 0x00000080a8a47836 */ /* 0x002fe20000000000 */
        /* <DEDUP_REMOVED lines=22> */
[----:B------:R-:W0:Y:S01]  /*b060*/  @P2 LDC R152, c[0x0][0x44c] ;  /* 0x00011300ff982b82 */ /* 0x000e220000000800 */
[----:B------:R-:W-:Y:S01]  /*b070*/  @!PT LDS RZ, [RZ] ;  /* 0x00000000fffff984 */ /* 0x000fe20000000800 */
[----:B------:R-:W-:Y:S01]  /*b080*/  @!PT LDS RZ, [RZ] ;  /* 0x00000000fffff984 */ /* 0x000fe20000000800 */
[----:B------:R-:W-:Y:S01]  /*b090*/  @!PT LDS RZ, [RZ] ;  /* 0x00000000fffff984 */ /* 0x000fe20000000800 */
[----:B------:R-:W-:Y:S01]  /*b0a0*/  @!PT LDS RZ, [RZ] ;  /* 0x00000000fffff984 */ /* 0x000fe20000000800 */
[----:B------:R1:W-:Y:S06]  /*b0b0*/  MEMBAR.ALL.CTA ;  /* 0x0000000000007992 */ /* 0x0003ec0000008000 */
[----:B-1----:R-:W1:Y:S01]  /*b0c0*/  FENCE.VIEW.ASYNC.S ;  /* 0x00000000000073c6 */ /* 0x002e620000000000 */
[----:B------:R-:W2:Y:S01]  /*b0d0*/  @P2 LDC R154, c[0x0][0x450] ;  /* 0x00011400ff9a2b82 */ /* 0x000ea20000000800 */
[----:B0-----:R-:W-:-:S04]  /*b0e0*/  @P2 IMAD.HI.U32 R153, R195, R152, RZ ;  /* 0x00000098c3992227 */ /* 0x001fc800078e00ff */
[----:B------:R-:W-:Y:S01]  /*b0f0*/  IMAD.MOV.U32 R152, RZ, RZ, R195 ;  /* 0x000000ffff987224 */ /* 0x000fe200078e00c3 */
[----:B--2---:R-:W-:-:S04]  /*b100*/  @P2 SHF.R.U32.HI R152, RZ, R154, R153 ;  /* 0x0000009aff982219 */ /* 0x004fc80000011699 */
[----:B------:R-:W-:-:S04]  /*b110*/  IADD3 R152, R152, R194, -R193 ;  /* 0x000000c298987210 */ /* 0x000fc80007ffe8c1 */
[----:B------:R-:W-:-:S04]  /*b120*/  SHF.R.S32.HI R153, RZ, 0x1f, R152 ;  /* 0x0000001fff997819 */ /* 0x000fc80000011498 */
[----:B------:R-:W-:Y:S01]  /*b130*/  LEA.HI R153, R153, R152, RZ, 0x6 ;  /* 0x0000009899997211 */ /* 0x000fe200078f30ff */
[----:B-1----:R-:W-:Y:S01]  /*b140*/  NOP ;  /* 0x0000000000007918 */ /* 0x002fe20000000000 */
[----:B------:R-:W-:Y:S06]  /*b150*/  BAR.ARV 0xe, 0x100 ;  /* 0x0384000000007b1d */ /* 0x000fec0000002000 */
[----:B------:R0:W-:Y:S02]  /*b160*/  @!P1 SYNCS.ARRIVE.TRANS64.RED.A1T0 RZ, [R21+URZ], RZ ;  /* 0x000000ff15ff99a7 */ /* 0x0001e4000810043f */
[----:B0-----:R-:W-:-:S04]  /*b170*/  SHF.R.S32.HI R21, RZ, 0x6, R153 ;  /* 0x00000006ff157819 */ /* 0x001fc80000011499 */
[----:B------:R-:W-:-:S04]  /*b180*/  VIMNMX R21, RZ, R21, !PT ;  /* 0x00000015ff157248 */ /* 0x000fc80007fe0100 */
[----:B------:R-:W-:-:S13]  /*b190*/  ISETP.GE.AND P2, PT, R213, R21, PT ;  /* 0x00000015d500720c */ /* 0x000fda0003f46270 */
[----:B------:R-:W-:Y:S05]  /*b1a0*/  @!P2 BRA `(.L_x_4973) ;  /* 0x000000240010a947 */ /* 0x000fea0003800000 */
[----:B------:R-:W-:Y:S01]  /*b1b0*/  BSSY B1, `(.L_x_4973) ;  /* 0x0000243000017945 */ /* 0x000fe20003800000 */
[----:B------:R-:W-:Y:S02]  /*b1c0*/  IMAD.MOV.U32 R225, RZ, RZ, R20 ;  /* 0x000000ffffe17224 */ /* 0x000fe400078e0014 */
[----:B------:R-:W-:Y:S02]  /*b1d0*/  IMAD.MOV.U32 R223, RZ, RZ, R15 ;  /* 0x000000ffffdf7224 */ /* 0x000fe400078e000f */
[----:B------:R-:W-:-:S07]  /*b1e0*/  IMAD.MOV.U32 R224, RZ, RZ, R18 ;  /* 0x000000ffffe07224 */ /* 0x000fce00078e0012 */
.L_x_4984:
[----:B------:R-:W-:-:S05]  /*b1f0*/  VIADD R18, R224, 0x1 ;  /* 0x00000001e0127836 */ /* 0x000fca0000000000 */
[----:B------:R-:W-:-:S04]  /*b200*/  ISETP.NE.AND P2, PT, R18, 0x2, PT ;  /* 0x000000021200780c */ /* 0x000fc80003f45270 */
[----:B------:R-:W-:Y:S02]  /*b210*/  SEL R14, RZ, 0x1, P2 ;  /* 0x00000001ff0e7807 */ /* 0x000fe40001000000 */
[----:B------:R-:W-:Y:S02]  /*b220*/  SEL R18, R18, RZ, P2 ;  /* 0x000000ff12127207 */ /* 0x000fe40001000000 */
[----:B------:R-:W-:Y:S01]  /*b230*/  LOP3.LUT R19, R19, R14, RZ, 0x3c, !PT ;  /* 0x0000000e13137212 */ /* 0x000fe200078e3cff */
[----:B0-----:R-:W-:Y:S06]  /*b240*/  @!P0 BRA `(.L_x_4974) ;  /* 0x0000000000048947 */ /* 0x001fec0003800000 */
[----:B------:R-:W-:Y:S01]  /*b250*/  BPT.TRAP 0x1 ;  /* 0x000000040000795c */ /* 0x000fe20000300000 */
.L_x_4974:
[----:B------:R-:W-:Y:S01]  /*b260*/  IMAD R214, R18, 0x8, R2 ;  /* 0x0000000812d67824 */ /* 0x000fe200078e0202 */
[----:B------:R-:W-:-:S04]  /*b270*/  SHF.L.U32 R219, R19, 0x1f, RZ ;  /* 0x0000001f13db7819 */ /* 0x000fc800000006ff */
[----:B------:R0:W1:Y:S01]  /*b280*/  SYNCS.PHASECHK.TRANS64.TRYWAIT P2, [R214+URZ+0x28c30], R219 ;  /* 0x028c30dbd60075a7 */ /* 0x000062000804017f */
[----:B------:R-:W-:Y:S05]  /*b290*/  @!P0 BRA `(.L_x_4975) ;  /* 0x0000000000048947 */ /* 0x000fea0003800000 */
[----:B------:R-:W-:Y:S01]  /*b2a0*/  BPT.TRAP 0x1 ;  /* 0x000000040000795c */ /* 0x000fe20000300000 */
.L_x_4975:
[----:B------:R-:W-:Y:S01]  /*b2b0*/  ISETP.NE.AND P3, PT, R230, 0x1, PT ;  /* 0x00000001e600780c */ /* 0x000fe20003f65270 */
[----:B------:R-:W-:Y:S01]  /*b2c0*/  IMAD.IADD R20, R202, 0x1, R195 ;  /* 0x00000001ca147824 */ /* 0x000fe200078e02c3 */
[----:B------:R-:W-:Y:S11]  /*b2d0*/  BSSY B2, `(.L_x_4976) ;  /* 0x0000008000027945 */ /* 0x000ff60003800000 */
[----:B------:R-:W2:Y:S08]  /*b2e0*/  @P3 LDC R15, c[0x0][0x44c] ;  /* 0x00011300ff0f3b82 */ /* 0x000eb00000000800 */
[----:B------:R-:W3:Y:S01]  /*b2f0*/  @P3 LDC R14, c[0x0][0x450] ;  /* 0x00011400ff0e3b82 */ /* 0x000ee20000000800 */
[----:B--2---:R-:W-:-:S05]  /*b300*/  @P3 IMAD.HI.U32 R15, R20, R15, RZ ;  /* 0x0000000f140f3227 */ /* 0x004fca00078e00ff */
[----:B---3--:R-:W-:Y:S01]  /*b310*/  @P3 SHF.R.U32.HI R20, RZ, R14, R15 ;  /* 0x0000000eff143219 */ /* 0x008fe2000001160f */
[----:B-1----:R-:W-:Y:S06]  /*b320*/  @P2 BRA `(.L_x_4977) ;  /* 0x0000000000082947 */ /* 0x002fec0003800000 */
[----:B------:R-:W1:Y:S02]  /*b330*/  SYNCS.PHASECHK.TRANS64.TRYWAIT P2, [R214+URZ+0x28c30], R219 ;  /* 0x028c30dbd60075a7 */ /* 0x000e64000804017f */
[----:B-1----:R-:W-:Y:S05]  /*b340*/  @!P2 BRA `(.L_x_4978) ;  /* 0x000001140004a947 */ /* 0x002fea0003800000 */
.L_x_4977:
[----:B------:R-:W-:Y:S05]  /*b350*/  BSYNC B2 ;  /* 0x0000000000027941 */ /* 0x000fea0003800000 */
.L_x_4976:
[----:B------:R-:W2:Y:S01]  /*b360*/  SHFL.IDX PT, R156, R20, 0x1, 0x1c1f ;  /* 0x003c1f00149c7f89 */ /* 0x000ea200000e0000 */
[----:B------:R-:W-:-:S03]  /*b370*/  IMAD.MOV.U32 R14, RZ, RZ, -0x40 ;  /* 0xffffffc0ff0e7424 */ /* 0x000fc600078e00ff */
[----:B------:R-:W3:Y:S01]  /*b380*/  LDL.LU R230, [R1+0x8] ;  /* 0x0000080001e67983 */ /* 0x000ee20000300800 */
[----:B------:R-:W-:Y:S01]  /*b390*/  IMAD R14, R213, R14, 0x1 ;  /* 0x00000001d50e7424 */ /* 0x000fe200078e020e */
[----:B------:R-:W-:Y:S01]  /*b3a0*/  R2UR UR4, R4 ;  /* 0x00000000040472ca */ /* 0x000fe200000e0000 */
[----:B------:R-:W-:Y:S01]  /*b3b0*/  IMAD R154, R18, 0x200, R13 ;  /* 0x00000200129a7824 */ /* 0x000fe200078e020d */
[----:B------:R-:W-:Y:S01]  /*b3c0*/  R2UR UR5, R5 ;  /* 0x00000000050572ca */ /* 0x000fe200000e0000 */
[----:B------:R-:W-:Y:S01]  /*b3d0*/  IMAD.MOV.U32 R155, RZ, RZ, 0x40000040 ;  /* 0x40000040ff9b7424 */ /* 0x000fe200078e00ff */
[----:B------:R-:W-:Y:S01]  /*b3e0*/  IADD3 R14, R194, R14, -R189 ;  /* 0x0000000ec20e7210 */ /* 0x000fe20007ffe8bd */
[C---:B------:R-:W-:Y:S01]  /*b3f0*/  VIADD R152, R154.reuse, 0x2 ;  /* 0x000000029a987836 */ /* 0x040fe20000000000 */
[----:B------:R-:W-:Y:S01]  /*b400*/  R2UR UR6, R154 ;  /* 0x000000009a0672ca */ /* 0x000fe200000e0000 */
[----:B------:R-:W-:Y:S01]  /*b410*/  IMAD.MOV.U32 R153, RZ, RZ, 0x40000040 ;  /* 0x40000040ff997424 */ /* 0x000fe200078e00ff */
[----:B------:R-:W-:Y:S01]  /*b420*/  R2UR UR7, R155 ;  /* 0x000000009b0772ca */ /* 0x000fe200000e0000 */
[----:B------:R-:W-:Y:S01]  /*b430*/  IMAD.IADD R15, R14, 0x1, -R193 ;  /* 0x000000010e0f7824 */ /* 0x000fe200078e0ac1 */
[----:B------:R2:W4:Y:S01]  /*b440*/  SHFL.IDX PT, R226, R20, RZ, 0x1c1f ;  /* 0x001c1fff14e27589 */ /* 0x00052200000e0000 */
[----:B------:R-:W-:Y:S01]  /*b450*/  VIADD R14, R154, 0x4 ;  /* 0x000000049a0e7836 */ /* 0x000fe20000000000 */
[----:B------:R-:W-:Y:S01]  /*b460*/  R2UR UR10, R152 ;  /* 0x00000000980a72ca */ /* 0x000fe200000e0000 */
[----:B------:R-:W-:Y:S01]  /*b470*/  VIADD R154, R154, 0x6 ;  /* 0x000000069a9a7836 */ /* 0x000fe20000000000 */
[----:B------:R-:W-:-:S02]  /*b480*/  R2UR UR11, R153 ;  /* 0x00000000990b72ca */ /* 0x000fc400000e0000 */
[----:B------:R-:W-:Y:S01]  /*b490*/  R2UR UR19, R155 ;  /* 0x000000009b1372ca */ /* 0x000fe200000e0000 */
[----:B--2---:R-:W-:Y:S01]  /*b4a0*/  IMAD.IADD R20, R15, 0x1, R156 ;  /* 0x000000010f147824 */ /* 0x004fe200078e029c */
        /* <DEDUP_REMOVED lines=8> */
[----:B------:R-:W-:Y:S01]  /*b530*/  R2UR UR16, R6 ;  /* 0x00000000061072ca */ /* 0x000fe200000e0000 */
[----:B----4-:R-:W-:Y:S01]  /*b540*/  IMAD.IADD R226, R15, 0x1, R226 ;  /* 0x000000010fe27824 */ /* 0x010fe200078e02e2 */
[----:B------:R-:W-:Y:S01]  /*b550*/  R2UR UR17, R7 ;  /* 0x00000000071172ca */ /* 0x000fe200000e0000 */
[----:B------:R-:W-:Y:S01]  /*b560*/  IMAD.MOV.U32 R15, RZ, RZ, 0x40000040 ;  /* 0x40000040ff0f7424 */ /* 0x000fe200078e00ff */
[C---:B------:R-:W-:Y:S02]  /*b570*/  ISETP.GT.AND P2, PT, R20.reuse, 0x29, PT ;  /* 0x000000291400780c */ /* 0x040fe40003f44270 */
[----:B------:R-:W-:Y:S02]  /*b580*/  ISETP.GT.AND P3, PT, R20, 0x30, PT ;  /* 0x000000301400780c */ /* 0x000fe40003f64270 */
[----:B------:R-:W-:-:S02]  /*b590*/  R2UR UR15, R15 ;  /* 0x000000000f0f72ca */ /* 0x000fc400000e0000 */
        /* <DEDUP_REMOVED lines=11> */
[----:B------:R-:W-:Y:S01]  /*b650*/  HGMMA.64x64x16.F32 R152, gdesc[UR16], R152, gsb0 ;  /* 0x00e00000109879f0 */ /* 0x000fe20008000898 */
[----:B---3--:R-:W-:-:S04]  /*b660*/  LOP3.LUT R230, R230, 0xdfffffff, RZ, 0xc0, !PT ;  /* 0xdfffffffe6e67812 */ /* 0x008fc800078ec0ff */
[----:B------:R-:W-:Y:S02]  /*b670*/  @P1 LOP3.LUT R230, R230, 0x20000000, RZ, 0xfc, !PT ;  /* 0x20000000e6e61812 */ /* 0x000fe400078efcff */
[----:B------:R-:W-:Y:S02]  /*b680*/  ISETP.GT.AND P1, PT, R20, 0x21, PT ;  /* 0x000000211400780c */ /* 0x000fe40003f24270 */
[----:B------:R-:W-:-:S04]  /*b690*/  LOP3.LUT R230, R230, 0xefffffff, RZ, 0xc0, !PT ;  /* 0xefffffffe6e67812 */ /* 0x000fc800078ec0ff */
[----:B------:R-:W-:Y:S02]  /*b6a0*/  @P0 LOP3.LUT R230, R230, 0x10000000, RZ, 0xfc, !PT ;  /* 0x10000000e6e60812 */ /* 0x000fe400078efcff */
[----:B------:R-:W-:Y:S02]  /*b6b0*/  ISETP.GT.AND P0, PT, R20, 0x28, PT ;  /* 0x000000281400780c */ /* 0x000fe40003f04270 */
[----:B------:R-:W-:-:S04]  /*b6c0*/  LOP3.LUT R230, R230, 0xbfffffff, RZ, 0xc0, !PT ;  /* 0xbfffffffe6e67812 */ /* 0x000fc800078ec0ff */
[----:B------:R-:W-:Y:S02]  /*b6d0*/  @P1 LOP3.LUT R230, R230, 0x40000000, RZ, 0xfc, !PT ;  /* 0x40000000e6e61812 */ /* 0x000fe400078efcff */
[----:B------:R-:W-:Y:S02]  /*b6e0*/  ISETP.GT.AND P1, PT, R226, 0x1, PT ;  /* 0x00000001e200780c */ /* 0x000fe40003f24270 */
[----:B------:R-:W-:-:S04]  /*b6f0*/  LOP3.LUT R230, R230, 0x7fffffff, RZ, 0xc0, !PT ;  /* 0x7fffffffe6e67812 */ /* 0x000fc800078ec0ff */
[----:B------:R-:W-:Y:S02]  /*b700*/  @P0 LOP3.LUT R230, R230, 0x80000000, RZ, 0xfc, !PT ;  /* 0x80000000e6e60812 */ /* 0x000fe400078efcff */
[----:B------:R-:W-:-:S03]  /*b710*/  ISETP.GT.AND P0, PT, R226, RZ, PT ;  /* 0x000000ffe200720c */ /* 0x000fc60003f04270 */
[----:B------:R2:W-:Y:S01]  /*b720*/  STL [R1+0x8], R230 ;  /* 0x000008e601007387 */ /* 0x0005e20000100800 */
        /* <DEDUP_REMOVED lines=24> */
[----:B---3--:R-:W-:Y:S01]  /*b8b0*/  FSEL R152, R152, -INF , P0 ;  /* 0xff80000098987808 */ /* 0x008fe20000000000 */
[----:B------:R-:W-:Y:S01]  /*b8c0*/  FMUL.FTZ R171, R171, UR39 ;  /* 0x00000027abab7c20 */ /* 0x000fe20008410000 */
[----:B------:R-:W-:Y:S01]  /*b8d0*/  ISETP.GT.AND P0, PT, R226, 0x8, PT ;  /* 0x00000008e200780c */ /* 0x000fe20003f04270 */
[----:B------:R-:W-:Y:S01]  /*b8e0*/  FMUL.FTZ R174, R174, UR39 ;  /* 0x00000027aeae7c20 */ /* 0x000fe20008410000 */
[----:B------:R-:W-:Y:S01]  /*b8f0*/  FMUL.FTZ R175, R175, UR39 ;  /* 0x00000027afaf7c20 */ /* 0x000fe20008410000 */
[----:B------:R-:W-:Y:S01]  /*b900*/  FMUL.FTZ R178, R178, UR39 ;  /* 0x00000027b2b27c20 */ /* 0x000fe20008410000 */
[----:B------:R-:W-:Y:S01]  /*b910*/  FMUL.FTZ R179, R179, UR39 ;  /* 0x00000027b3b37c20 */ /* 0x000fe20008410000 */
[----:B------:R-:W3:Y:S01]  /*b920*/  MUFU.TANH R157, R157 ;  /* 0x0000009d009d7308 */ /* 0x000ee20000002400 */
[----:B----4-:R-:W-:Y:S01]  /*b930*/  FSEL R231, R153, -INF , P1 ;  /* 0xff80000099e77808 */ /* 0x010fe20000800000 */
[----:B------:R-:W-:Y:S01]  /*b940*/  FMUL.FTZ R182, R182, UR39 ;  /* 0x00000027b6b67c20 */ /* 0x000fe20008410000 */
[----:B------:R-:W-:Y:S01]  /*b950*/  ISETP.GT.AND P1, PT, R226, 0x9, PT ;  /* 0x00000009e200780c */ /* 0x000fe20003f24270 */
[----:B------:R-:W-:Y:S01]  /*b960*/  FMUL.FTZ R183, R183, UR39 ;  /* 0x00000027b7b77c20 */ /* 0x000fe20008410000 */
[----:B------:R-:W-:Y:S01]  /*b970*/  FMUL.FTZ R173, R173, UR39 ;  /* 0x00000027adad7c20 */ /* 0x000fe20008410000 */
[----:B------:R-:W-:Y:S01]  /*b980*/  FMUL.FTZ R177, R177, UR39 ;  /* 0x00000027b1b17c20 */ /* 0x000fe20008410000 */
[----:B------:R-:W-:Y:S01]  /*b990*/  FMUL.FTZ R180, R180, UR39 ;  /* 0x00000027b4b47c20 */ /* 0x000fe20008410000 */
[----:B------:R-:W4:Y:S01]  /*b9a0*/  MUFU.TANH R160, R160 ;  /* 0x000000a000a07308 */ /* 0x000f220000002400 */
[----:B-----5:R-:W-:Y:S01]  /*b9b0*/  FSEL R156, R156, -INF , P0 ;  /* 0xff8000009c9c7808 */ /* 0x020fe20000000000 */
[----:B------:R-:W-:Y:S01]  /*b9c0*/  FMUL.FTZ R181, R181, UR39 ;  /* 0x00000027b5b57c20 */ /* 0x000fe20008410000 */
[----:B------:R-:W-:-:S05]  /*b9d0*/  ISETP.GT.AND P0, PT, R226, 0x10, PT ;  /* 0x00000010e200780c */ /* 0x000fca0003f04270 */
[----:B------:R-:W5:Y:S01]  /*b9e0*/  MUFU.TANH R161, R161 ;  /* 0x000000a100a17308 */ /* 0x000f620000002400 */
[----:B---3--:R-:W-:Y:S02]  /*b9f0*/  FSEL R157, R157, -INF , P1 ;  /* 0xff8000009d9d7808 */ /* 0x008fe40000800000 */
[----:B------:R-:W-:-:S05]  /*ba00*/  ISETP.GT.AND P1, PT, R226, 0x11, PT ;  /* 0x00000011e200780c */ /* 0x000fca0003f24270 */
[----:B------:R-:W3:Y:S01]  /*ba10*/  MUFU.TANH R164, R164 ;  /* 0x000000a400a47308 */ /* 0x000ee20000002400 */
[----:B----4-:R-:W-:Y:S02]  /*ba20*/  FSEL R160, R160, -INF , P0 ;  /* 0xff800000a0a07808 */ /* 0x010fe40000000000 */
[----:B------:R-:W-:-:S05]  /*ba30*/  ISETP.GT.AND P0, PT, R226, 0x18, PT ;  /* 0x00000018e200780c */ /* 0x000fca0003f04270 */
[----:B------:R-:W4:Y:S01]  /*ba40*/  MUFU.TANH R165, R165 ;  /* 0x000000a500a57308 */ /* 0x000f220000002400 */
[----:B-----5:R-:W-:Y:S02]  /*ba50*/  FSEL R161, R161, -INF , P1 ;  /* 0xff800000a1a17808 */ /* 0x020fe40000800000 */
        /* <DEDUP_REMOVED lines=12> */
[----:B------:R-:W-:-:S05]  /*bb20*/  ISETP.GT.AND P1, PT, R20, RZ, PT ;  /* 0x000000ff1400720c */ /* 0x000fca0003f24270 */
[----:B------:R-:W3:Y:S01]  /*bb30*/  MUFU.TANH R153, R155 ;  /* 0x0000009b00997308 */ /* 0x000ee20000002400 */
[----:B----4-:R-:W-:Y:S02]  /*bb40*/  FSEL R172, R172, -INF , P0 ;  /* 0xff800000acac7808 */ /* 0x010fe40000000000 */
[----:B------:R-:W-:-:S05]  /*bb50*/  ISETP.GT.AND P0, PT, R20, 0x1, PT ;  /* 0x000000011400780c */ /* 0x000fca0003f04270 */
[----:B------:R-:W4:Y:S01]  /*bb60*/  MUFU.TANH R154, R158 ;  /* 0x0000009e009a7308 */ /* 0x000f220000002400 */
[----:B-----5:R-:W-:Y:S02]  /*bb70*/  FSEL R15, R15, -INF , P1 ;  /* 0xff8000000f0f7808 */ /* 0x020fe40000800000 */
[----:B------:R-:W-:Y:S02]  /*bb80*/  ISETP.GT.AND P1, PT, R20, 0x8, PT ;  /* 0x000000081400780c */ /* 0x000fe40003f24270 */
[----:B------:R-:W-:-:S03]  /*bb90*/  FMNMX.FTZ R14, R15, R225, !PT ;  /* 0x000000e10f0e7209 */ /* 0x000fc60007810000 */
[----:B------:R-:W5:Y:S01]  /*bba0*/  MUFU.TANH R155, R159 ;  /* 0x0000009f009b7308 */ /* 0x000f620000002400 */
[----:B---3--:R-:W-:Y:S02]  /*bbb0*/  FSEL R153, R153, -INF , P0 ;  /* 0xff80000099997808 */ /* 0x008fe40000000000 */
[----:B------:R-:W-:Y:S02]  /*bbc0*/  ISETP.GT.AND P0, PT, R20, 0x9, PT ;  /* 0x000000091400780c */ /* 0x000fe40003f04270 */
[----:B------:R-:W-:-:S03]  /*bbd0*/  FMNMX.FTZ R14, R153, R14, !PT ;  /* 0x0000000e990e7209 */ /* 0x000fc60007810000 */
[----:B------:R-:W3:Y:S01]  /*bbe0*/  MUFU.TANH R158, R162 ;  /* 0x000000a2009e7308 */ /* 0x000ee20000002400 */
[----:B----4-:R-:W-:Y:S02]  /*bbf0*/  FSEL R154, R154, -INF , P1 ;  /* 0xff8000009a9a7808 */ /* 0x010fe40000800000 */
[----:B------:R-:W-:Y:S02]  /*bc00*/  ISETP.GT.AND P1, PT, R20, 0x10, PT ;  /* 0x000000101400780c */ /* 0x000fe40003f24270 */
[----:B------:R-:W-:-:S03]  /*bc10*/  FMNMX.FTZ R14, R154, R14, !PT ;  /* 0x0000000e9a0e7209 */ /* 0x000fc60007810000 */
        /* <DEDUP_REMOVED lines=18> */
[----:B------:R-:W-:Y:S02]  /*bd40*/  LOP3.LUT P0, RZ, R230, 0x80000000, RZ, 0xc0, !PT ;  /* 0x80000000e6ff7812 */ /* 0x000fe4000780c0ff */
[----:B------:R-:W-:-:S03]  /*bd50*/  FMNMX.FTZ R14, R163, R14, !PT ;  /* 0x0000000ea30e7209 */ /* 0x000fc60007810000 */
[----:B------:R-:W3:Y:S01]  /*bd60*/  MUFU.TANH R170, R174 ;  /* 0x000000ae00aa7308 */ /* 0x000ee20000002400 */
[----:B----4-:R-:W-:Y:S02]  /*bd70*/  FSEL R166, R166, -INF , P1 ;  /* 0xff800000a6a67808 */ /* 0x010fe40000800000 */
[----:B------:R-:W-:Y:S02]  /*bd80*/  LOP3.LUT P1, RZ, R230, 0x40000000, RZ, 0xc0, !PT ;  /* 0x40000000e6ff7812 */ /* 0x000fe4000782c0ff */
[----:B------:R-:W-:-:S03]  /*bd90*/  FMNMX.FTZ R14, R166, R14, !PT ;  /* 0x0000000ea60e7209 */ /* 0x000fc60007810000 */
[----:B------:R-:W4:Y:S01]  /*bda0*/  MUFU.TANH R171, R175 ;  /* 0x000000af00ab7308 */ /* 0x000f220000002400 */
[----:B-----5:R-:W-:Y:S02]  /*bdb0*/  FSEL R167, R167, -INF , P1 ;  /* 0xff800000a7a77808 */ /* 0x020fe40000800000 */
[----:B------:R-:W-:Y:S02]  /*bdc0*/  LOP3.LUT P1, RZ, R230, 0x20000000, RZ, 0xc0, !PT ;  /* 0x20000000e6ff7812 */ /* 0x000fe4000782c0ff */
[----:B------:R-:W-:-:S03]  /*bdd0*/  FMNMX.FTZ R14, R167, R14, !PT ;  /* 0x0000000ea70e7209 */ /* 0x000fc60007810000 */
[----:B------:R-:W5:Y:S01]  /*bde0*/  MUFU.TANH R174, R178 ;  /* 0x000000b200ae7308 */ /* 0x000f620000002400 */
[----:B---3--:R-:W-:Y:S02]  /*bdf0*/  FSEL R170, R170, -INF , P0 ;  /* 0xff800000aaaa7808 */ /* 0x008fe40000000000 */
[----:B------:R-:W-:Y:S02]  /*be00*/  LOP3.LUT P0, RZ, R230, 0x10000000, RZ, 0xc0, !PT ;  /* 0x10000000e6ff7812 */ /* 0x000fe4000780c0ff */
[----:B------:R-:W-:Y:S01]  /*be10*/  FMNMX.FTZ R14, R170, R14, !PT ;  /* 0x0000000eaa0e7209 */ /* 0x000fe20007810000 */
[----:B--2---:R-:W2:Y:S02]  /*be20*/  LDC R230, c[0x0][0x448] ;  /* 0x00011200ffe67b82 */ /* 0x004ea40000000800 */
[----:B------:R-:W3:Y:S01]  /*be30*/  MUFU.TANH R175, R179 ;  /* 0x000000b300af7308 */ /* 0x000ee20000002400 */
[----:B----4-:R-:W-:-:S04]  /*be40*/  FSEL R171, R171, -INF , P2 ;  /* 0xff800000abab7808 */ /* 0x010fc80001000000 */
        /* <DEDUP_REMOVED lines=10> */
[----:B----4-:R-:W-:-:S04]  /*bef0*/  FSEL R178, R178, -INF , P5 ;  /* 0xff800000b2b27808 */ /* 0x010fc80002800000 */
[----:B------:R-:W-:-:S03]  /*bf00*/  FMNMX.FTZ R14, R178, R14, !PT ;  /* 0x0000000eb20e7209 */ /* 0x000fc60007810000 */
[----:B------:R-:W4:Y:S01]  /*bf10*/  MUFU.TANH R177, R177 ;  /* 0x000000b100b17308 */ /* 0x000f220000002400 */
[----:B-----5:R-:W-:-:S04]  /*bf20*/  FSEL R179, R179, -INF , P6 ;  /* 0xff800000b3b37808 */ /* 0x020fc80003000000 */
[----:B------:R-:W-:-:S03]  /*bf30*/  FMNMX.FTZ R14, R179, R14, !PT ;  /* 0x0000000eb30e7209 */ /* 0x000fc60007810000 */
[----:B------:R-:W-:Y:S01]  /*bf40*/  MUFU.TANH R180, R180 ;  /* 0x000000b400b47308 */ /* 0x000fe20000002400 */
[----:B---3--:R-:W-:Y:S01]  /*bf50*/  FSEL R173, R173, -INF , P3 ;  /* 0xff800000adad7808 */ /* 0x008fe20001800000 */
[----:B------:R-:W3:Y:S01]  /*bf60*/  SHFL.BFLY PT, R20, R14, 0x2, 0x1f ;  /* 0x0c401f000e147f89 */ /* 0x000ee200000e0000 */
[----:B------:R-:W-:-:S05]  /*bf70*/  ISETP.GT.AND P3, PT, R226, 0x31, PT ;  /* 0x00000031e200780c */ /* 0x000fca0003f64270 */
[----:B------:R-:W5:Y:S01]  /*bf80*/  MUFU.TANH R181, R181 ;  /* 0x000000b500b57308 */ /* 0x000f620000002400 */
[----:B----4-:R-:W-:Y:S02]  /*bf90*/  FSEL R177, R177, -INF , P3 ;  /* 0xff800000b1b17808 */ /* 0x010fe40001800000 */
[----:B------:R-:W-:-:S04]  /*bfa0*/  ISETP.GT.AND P3, PT, R226, 0x39, PT ;  /* 0x00000039e200780c */ /* 0x000fc80003f64270 */
[----:B-----5:R-:W-:Y:S02]  /*bfb0*/  FSEL R181, R181, -INF , P3 ;  /* 0xff800000b5b57808 */ /* 0x020fe40001800000 */
[----:B---3--:R-:W-:-:S05]  /*bfc0*/  FMNMX.FTZ R20, R14, R20, !PT ;  /* 0x000000140e147209 */ /* 0x008fca0007810000 */
[----:B------:R-:W3:Y:S02]  /*bfd0*/  SHFL.BFLY PT, R14, R20, 0x1, 0x1f ;  /* 0x0c201f00140e7f89 */ /* 0x000ee400000e0000 */
[----:B---3--:R-:W-:Y:S02]  /*bfe0*/  FMNMX.FTZ R20, R20, R14, !PT ;  /* 0x0000000e14147209 */ /* 0x008fe40007810000 */
[----:B------:R-:W-:Y:S02]  /*bff0*/  MOV R14, UR37 ;  /* 0x00000025000e7c02 */ /* 0x000fe40008000f00 */
[----:B------:R-:W-:-:S03]  /*c000*/  FSETP.NEU.FTZ.AND P2, PT, R20, -INF , PT ;  /* 0xff8000001400780b */ /* 0x000fc60003f5d000 */
[C---:B------:R-:W-:Y:S01]  /*c010*/  FMUL.FTZ R182, R20.reuse, R14 ;  /* 0x0000000e14b67220 */ /* 0x040fe20000410000 */
[----:B------:R-:W-:-:S04]  /*c020*/  FSEL R183, R20, RZ, P2 ;  /* 0x000000ff14b77208 */ /* 0x000fc80001000000 */
[----:B------:R-:W-:Y:S01]  /*c030*/  FSEL R182, R182, RZ, P2 ;  /* 0x000000ffb6b67208 */ /* 0x000fe20001000000 */
[----:B------:R-:W-:-:S04]  /*c040*/  FADD.FTZ R183, -R183, R225 ;  /* 0x000000e1b7b77221 */ /* 0x000fc80000010100 */
[-CC-:B------:R-:W-:Y:S01]  /*c050*/  FFMA.FTZ R225, R170, R14.reuse, -R182.reuse ;  /* 0x0000000eaae17223 */ /* 0x180fe200000108b6 */
[-CC-:B------:R-:W-:Y:S01]  /*c060*/  FFMA.FTZ R15, R15, R14.reuse, -R182.reuse ;  /* 0x0000000e0f0f7223 */ /* 0x180fe200000108b6 */
[-C--:B------:R-:W-:Y:S01]  /*c070*/  FMUL.FTZ R170, R183, R14.reuse ;  /* 0x0000000eb7aa7220 */ /* 0x080fe20000410000 */
        /* <DEDUP_REMOVED lines=15> */
[----:B------:R-:W-:-:S05]  /*c170*/  FFMA.FTZ R179, R179, R14, -R182 ;  /* 0x0000000eb3b37223 */ /* 0x000fca00000108b6 */
[----:B------:R-:W4:Y:S08]  /*c180*/  MUFU.EX2 R153, R153 ;  /* 0x0000009900997308 */ /* 0x000f300000000800 */
[----:B------:R-:W5:Y:S01]  /*c190*/  MUFU.EX2 R154, R154 ;  /* 0x0000009a009a7308 */ /* 0x000f620000000800 */
[----:B---3--:R-:W-:Y:S01]  /*c1a0*/  FFMA.FTZ R3, R170, R3, R15 ;  /* 0x00000003aa037223 */ /* 0x008fe2000001000f */
[-C--:B------:R-:W-:Y:S01]  /*c1b0*/  FMUL.FTZ R26, R26, R170.reuse ;  /* 0x000000aa1a1a7220 */ /* 0x080fe20000410000 */
[-C--:B------:R-:W-:Y:S01]  /*c1c0*/  FMUL.FTZ R27, R27, R170.reuse ;  /* 0x000000aa1b1b7220 */ /* 0x080fe20000410000 */
[-C--:B------:R-:W-:Y:S01]  /*c1d0*/  FMUL.FTZ R30, R30, R170.reuse ;  /* 0x000000aa1e1e7220 */ /* 0x080fe20000410000 */
[-C--:B------:R-:W-:Y:S01]  /*c1e0*/  FMUL.FTZ R31, R31, R170.reuse ;  /* 0x000000aa1f1f7220 */ /* 0x080fe20000410000 */
[-C--:B------:R-:W-:Y:S01]  /*c1f0*/  FMUL.FTZ R34, R34, R170.reuse ;  /* 0x000000aa22227220 */ /* 0x080fe20000410000 */
[----:B------:R-:W-:Y:S01]  /*c200*/  FMUL.FTZ R35, R35, R170 ;  /* 0x000000aa23237220 */ /* 0x000fe20000410000 */
[----:B------:R-:W3:Y:S01]  /*c210*/  MUFU.EX2 R155, R155 ;  /* 0x0000009b009b7308 */ /* 0x000ee20000000800 */
        /* <DEDUP_REMOVED lines=8> */
[----:B-----5:R-:W-:Y:S01]  /*c2a0*/  FADD.FTZ R3, R154, R3 ;  /* 0x000000039a037221 */ /* 0x020fe20000010000 */
[----:B------:R-:W-:Y:S01]  /*c2b0*/  MUFU.EX2 R182, R163 ;  /* 0x000000a300b67308 */ /* 0x000fe20000000800 */
[-C--:B------:R-:W-:Y:S01]  /*c2c0*/  FMUL.FTZ R46, R46, R170.reuse ;  /* 0x000000aa2e2e7220 */ /* 0x080fe20000410000 */
[----:B------:R4:W-:Y:S01]  /*c2d0*/  @!P1 SYNCS.ARRIVE.TRANS64.RED.A1T0 RZ, [R15+URZ], RZ ;  /* 0x000000ff0fff99a7 */ /* 0x0009e2000810043f */
[-C--:B------:R-:W-:Y:S01]  /*c2e0*/  FMUL.FTZ R47, R47, R170.reuse ;  /* 0x000000aa2f2f7220 */ /* 0x080fe20000410000 */
[-C--:B------:R-:W-:Y:S01]  /*c2f0*/  FMUL.FTZ R50, R50, R170.reuse ;  /* 0x000000aa32327220 */ /* 0x080fe20000410000 */
[-C--:B------:R-:W-:Y:S01]  /*c300*/  FMUL.FTZ R51, R51, R170.reuse ;  /* 0x000000aa33337220 */ /* 0x080fe20000410000 */
[----:B------:R-:W-:Y:S01]  /*c310*/  FMUL.FTZ R54, R54, R170 ;  /* 0x000000aa36367220 */ /* 0x000fe20000410000 */
[C---:B---3--:R-:W-:Y:S01]  /*c320*/  FADD.FTZ R3, R155.reuse, R3 ;  /* 0x000000039b037221 */ /* 0x048fe20000010000 */
[----:B------:R-:W-:Y:S01]  /*c330*/  F2FP.F16.F32.PACK_AB R155, R155, R154 ;  /* 0x0000009a9b9b723e */ /* 0x000fe200000000ff */
[----:B------:R-:W-:Y:S01]  /*c340*/  FMUL.FTZ R154, R176, UR39 ;  /* 0x00000027b09a7c20 */ /* 0x000fe20008410000 */
[----:B----4-:R-:W-:Y:S01]  /*c350*/  FMNMX.FTZ R15, R152, R223, !PT ;  /* 0x000000df980f7209 */ /* 0x010fe20007810000 */
[----:B------:R-:W3:Y:S01]  /*c360*/  MUFU.EX2 R158, R158 ;  /* 0x0000009e009e7308 */ /* 0x000ee20000000800 */
[-C--:B------:R-:W-:Y:S01]  /*c370*/  FMUL.FTZ R55, R55, R170.reuse ;  /* 0x000000aa37377220 */ /* 0x080fe20000410000 */
[-C--:B------:R-:W-:Y:S01]  /*c380*/  FMUL.FTZ R58, R58, R170.reuse ;  /* 0x000000aa3a3a7220 */ /* 0x080fe20000410000 */
[----:B------:R-:W-:Y:S01]  /*c390*/  FMNMX.FTZ R15, R231, R15, !PT ;  /* 0x0000000fe70f7209 */ /* 0x000fe20007810000 */
[-C--:B------:R-:W-:Y:S01]  /*c3a0*/  FMUL.FTZ R59, R59, R170.reuse ;  /* 0x000000aa3b3b7220 */ /* 0x080fe20000410000 */
[-C--:B------:R-:W-:Y:S01]  /*c3b0*/  FMUL.FTZ R62, R62, R170.reuse ;  /* 0x000000aa3e3e7220 */ /* 0x080fe20000410000 */
[-C--:B------:R-:W-:Y:S01]  /*c3c0*/  FMUL.FTZ R63, R63, R170.reuse ;  /* 0x000000aa3f3f7220 */ /* 0x080fe20000410000 */
[----:B------:R-:W-:Y:S01]  /*c3d0*/  FMNMX.FTZ R15, R156, R15, !PT ;  /* 0x0000000f9c0f7209 */ /* 0x000fe20007810000 */
[----:B------:R-:W4:Y:S01]  /*c3e0*/  MUFU.TANH R154, R154 ;  /* 0x0000009a009a7308 */ /* 0x000f220000002400 */
[-C--:B------:R-:W-:Y:S01]  /*c3f0*/  FMUL.FTZ R66, R66, R170.reuse ;  /* 0x000000aa42427220 */ /* 0x080fe20000410000 */
[-C--:B------:R-:W-:Y:S01]  /*c400*/  FMUL.FTZ R67, R67, R170.reuse ;  /* 0x000000aa43437220 */ /* 0x080fe20000410000 */
[----:B------:R-:W-:Y:S01]  /*c410*/  FMNMX.FTZ R15, R157, R15, !PT ;  /* 0x0000000f9d0f7209 */ /* 0x000fe20007810000 */
[-C--:B------:R-:W-:Y:S01]  /*c420*/  FMUL.FTZ R70, R70, R170.reuse ;  /* 0x000000aa46467220 */ /* 0x080fe20000410000 */
[-C--:B------:R-:W-:Y:S01]  /*c430*/  FMUL.FTZ R71, R71, R170.reuse ;  /* 0x000000aa47477220 */ /* 0x080fe20000410000 */
[-C--:B------:R-:W-:Y:S01]  /*c440*/  FMUL.FTZ R74, R74, R170.reuse ;  /* 0x000000aa4a4a7220 */ /* 0x080fe20000410000 */
[----:B------:R-:W-:Y:S01]  /*c450*/  FMNMX.FTZ R15, R160, R15, !PT ;  /* 0x0000000fa00f7209 */ /* 0x000fe20007810000 */
[----:B------:R-:W5:Y:S01]  /*c460*/  MUFU.EX2 R159, R159 ;  /* 0x0000009f009f7308 */ /* 0x000f620000000800 */
[----:B---3--:R-:W-:Y:S01]  /*c470*/  FADD.FTZ R3, R158, R3 ;  /* 0x000000039e037221 */ /* 0x008fe20000010000 */
[-C--:B------:R-:W-:Y:S01]  /*c480*/  FMUL.FTZ R75, R75, R170.reuse ;  /* 0x000000aa4b4b7220 */ /* 0x080fe20000410000 */
[----:B------:R-:W-:Y:S01]  /*c490*/  FMNMX.FTZ R15, R161, R15, !PT ;  /* 0x0000000fa10f7209 */ /* 0x000fe20007810000 */
[-C--:B------:R-:W-:Y:S01]  /*c4a0*/  FMUL.FTZ R78, R78, R170.reuse ;  /* 0x000000aa4e4e7220 */ /* 0x080fe20000410000 */
[-C--:B------:R-:W-:Y:S01]  /*c4b0*/  FMUL.FTZ R79, R79, R170.reuse ;  /* 0x000000aa4f4f7220 */ /* 0x080fe20000410000 */
[-C--:B------:R-:W-:Y:S01]  /*c4c0*/  FMUL.FTZ R82, R82, R170.reuse ;  /* 0x000000aa52527220 */ /* 0x080fe20000410000 */
[----:B------:R-:W-:Y:S01]  /*c4d0*/  FMNMX.FTZ R15, R164, R15, !PT ;  /* 0x0000000fa40f7209 */ /* 0x000fe20007810000 */
[----:B------:R-:W3:Y:S01]  /*c4e0*/  MUFU.EX2 R162, R162 ;  /* 0x000000a200a27308 */ /* 0x000ee20000000800 */
[----:B----4-:R-:W-:Y:S01]  /*c4f0*/  FSEL R154, R154, -INF , P4 ;  /* 0xff8000009a9a7808 */ /* 0x010fe20002000000 */
[-C--:B------:R-:W-:Y:S01]  /*c500*/  FMUL.FTZ R83, R83, R170.reuse ;  /* 0x000000aa53537220 */ /* 0x080fe20000410000 */
[----:B------:R-:W-:Y:S01]  /*c510*/  FMNMX.FTZ R15, R165, R15, !PT ;  /* 0x0000000fa50f7209 */ /* 0x000fe20007810000 */
[-C--:B------:R-:W-:Y:S01]  /*c520*/  FMUL.FTZ R86, R86, R170.reuse ;  /* 0x000000aa56567220 */ /* 0x080fe20000410000 */
[----:B------:R-:W-:Y:S01]  /*c530*/  ISETP.GT.AND P4, PT, R226, 0x38, PT ;  /* 0x00000038e200780c */ /* 0x000fe20003f84270 */
[-C--:B------:R-:W-:Y:S01]  /*c540*/  FMUL.FTZ R87, R87, R170.reuse ;  /* 0x000000aa57577220 */ /* 0x080fe20000410000 */
[----:B------:R-:W-:Y:S01]  /*c550*/  FMNMX.FTZ R15, R168, R15, !PT ;  /* 0x0000000fa80f7209 */ /* 0x000fe20007810000 */
[----:B------:R-:W-:Y:S01]  /*c560*/  MUFU.EX2 R166, R166 ;  /* 0x000000a600a67308 */ /* 0x000fe20000000800 */
[----:B------:R-:W-:Y:S01]  /*c570*/  FSEL R180, R180, -INF , P4 ;  /* 0xff800000b4b47808 */ /* 0x000fe20002000000 */
[----:B-----5:R-:W-:Y:S01]  /*c580*/  FADD.FTZ R3, R159, R3 ;  /* 0x000000039f037221 */ /* 0x020fe20000010000 */
[----:B------:R-:W-:Y:S01]  /*c590*/  FMNMX.FTZ R15, R169, R15, !PT ;  /* 0x0000000fa90f7209 */ /* 0x000fe20007810000 */
[-C--:B------:R-:W-:Y:S01]  /*c5a0*/  FMUL.FTZ R90, R90, R170.reuse ;  /* 0x000000aa5a5a7220 */ /* 0x080fe20000410000 */
[-C--:B------:R-:W-:Y:S01]  /*c5b0*/  FMUL.FTZ R91, R91, R170.reuse ;  /* 0x000000aa5b5b7220 */ /* 0x080fe20000410000 */
[-C--:B------:R-:W-:Y:S01]  /*c5c0*/  FMUL.FTZ R94, R94, R170.reuse ;  /* 0x000000aa5e5e7220 */ /* 0x080fe20000410000 */
[----:B------:R-:W-:Y:S01]  /*c5d0*/  FMNMX.FTZ R15, R172, R15, !PT ;  /* 0x0000000fac0f7209 */ /* 0x000fe20007810000 */
[----:B------:R-:W-:Y:S01]  /*c5e0*/  MUFU.EX2 R167, R167 ;  /* 0x000000a700a77308 */ /* 0x000fe20000000800 */
[----:B---3--:R-:W-:Y:S01]  /*c5f0*/  FADD.FTZ R3, R162, R3 ;  /* 0x00000003a2037221 */ /* 0x008fe20000010000 */
[-C--:B------:R-:W-:Y:S01]  /*c600*/  FMUL.FTZ R95, R95, R170.reuse ;  /* 0x000000aa5f5f7220 */ /* 0x080fe20000410000 */
[----:B------:R-:W-:Y:S01]  /*c610*/  FMNMX.FTZ R15, R173, R15, !PT ;  /* 0x0000000fad0f7209 */ /* 0x000fe20007810000 */
[-C--:B------:R-:W-:Y:S01]  /*c620*/  FMUL.FTZ R98, R98, R170.reuse ;  /* 0x000000aa62627220 */ /* 0x080fe20000410000 */
[-C--:B------:R-:W-:Y:S01]  /*c630*/  FMUL.FTZ R99, R99, R170.reuse ;  /* 0x000000aa63637220 */ /* 0x080fe20000410000 */
[-C--:B------:R-:W-:Y:S01]  /*c640*/  FMUL.FTZ R102, R102, R170.reuse ;  /* 0x000000aa66667220 */ /* 0x080fe20000410000 */
[----:B------:R-:W-:Y:S01]  /*c650*/  FMNMX.FTZ R15, R154, R15, !PT ;  /* 0x0000000f9a0f7209 */ /* 0x000fe20007810000 */
[----:B------:R-:W-:Y:S01]  /*c660*/  MUFU.EX2 R171, R171 ;  /* 0x000000ab00ab7308 */ /* 0x000fe20000000800 */
[-C--:B------:R-:W-:Y:S01]  /*c670*/  FMUL.FTZ R103, R103, R170.reuse ;  /* 0x000000aa67677220 */ /* 0x080fe20000410000 */
        /* <DEDUP_REMOVED lines=13> */
[-C--:B------:R-:W-:Y:S01]  /*c750*/  FMUL.FTZ R123, R123, R170.reuse ;  /* 0x000000aa7b7b7220 */ /* 0x080fe20000410000 */
[----:B------:R-:W3:Y:S01]  /*c760*/  SHFL.BFLY PT, R176, R15, 0x2, 0x1f ;  /* 0x0c401f000fb07f89 */ /* 0x000ee200000e0000 */
        /* <DEDUP_REMOVED lines=16> */
[----:B---3--:R-:W-:-:S05]  /*c870*/  FMNMX.FTZ R15, R15, R176, !PT ;  /* 0x000000b00f0f7209 */ /* 0x008fca0007810000 */
[----:B------:R-:W3:Y:S02]  /*c880*/  SHFL.BFLY PT, R176, R15, 0x1, 0x1f ;  /* 0x0c201f000fb07f89 */ /* 0x000ee400000e0000 */
[----:B---3--:R-:W-:Y:S01]  /*c890*/  FMNMX.FTZ R15, R15, R176, !PT ;  /* 0x000000b00f0f7209 */ /* 0x008fe20007810000 */
[----:B------:R-:W-:-:S03]  /*c8a0*/  IMAD.MOV R176, RZ, RZ, -R196 ;  /* 0x000000ffffb07224 */ /* 0x000fc600078e0ac4 */
[----:B------:R-:W-:Y:S02]  /*c8b0*/  FSETP.NEU.FTZ.AND P3, PT, R15, -INF , PT ;  /* 0xff8000000f00780b */ /* 0x000fe40003f7d000 */
[----:B------:R-:W-:Y:S02]  /*c8c0*/  ISETP.NE.AND P2, PT, R189, R176, PT ;  /* 0x000000b0bd00720c */ /* 0x000fe40003f45270 */
[----:B------:R-:W-:-:S05]  /*c8d0*/  FSEL R163, R15, RZ, P3 ;  /* 0x000000ff0fa37208 */ /* 0x000fca0001800000 */
[----:B------:R-:W-:-:S04]  /*c8e0*/  FADD.FTZ R163, -R163, R223 ;  /* 0x000000dfa3a37221 */ /* 0x000fc80000010100 */
[----:B------:R-:W-:Y:S02]  /*c8f0*/  FMUL.FTZ R163, R163, R14 ;  /* 0x0000000ea3a37220 */ /* 0x000fe40000410000 */
[----:B------:R-:W-:Y:S02]  /*c900*/  @!P2 IMAD R183, R224, 0x40, R190 ;  /* 0x00000040e0b7a824 */ /* 0x000fe400078e02be */
[----:B------:R-:W3:Y:S02]  /*c910*/  MUFU.EX2 R176, R163 ;  /* 0x000000a300b07308 */ /* 0x000ee40000000800 */
[----:B------:R-:W-:-:S05]  /*c920*/  @!P2 IMAD R183, R183, 0x4, R2 ;  /* 0x00000004b7b7a824 */ /* 0x000fca00078e0202 */
[----:B------:R-:W-:Y:S01]  /*c930*/  @!P2 STS [R183+0x28820], R170 ;  /* 0x028820aab700a388 */ /* 0x000fe20000000800 */
[----:B------:R-:W-:Y:S03]  /*c940*/  MUFU.EX2 R163, R225 ;  /* 0x000000e100a37308 */ /* 0x000fe60000000800 */
        /* <DEDUP_REMOVED lines=10> */
[----:B---3--:R-:W-:Y:S01]  /*c9f0*/  FMUL.FTZ R183, R15, R14 ;  /* 0x0000000e0fb77220 */ /* 0x008fe20000410000 */
[-C--:B------:R-:W-:Y:S01]  /*ca00*/  FMUL.FTZ R41, R41, R176.reuse ;  /* 0x000000b029297220 */ /* 0x080fe20000410000 */
[-C--:B------:R-:W-:Y:S01]  /*ca10*/  FMUL.FTZ R44, R44, R176.reuse ;  /* 0x000000b02c2c7220 */ /* 0x080fe20000410000 */
[-C--:B------:R-:W-:Y:S01]  /*ca20*/  FMUL.FTZ R45, R45, R176.reuse ;  /* 0x000000b02d2d7220 */ /* 0x080fe20000410000 */
[-C--:B------:R-:W-:Y:S01]  /*ca30*/  FMUL.FTZ R48, R48, R176.reuse ;  /* 0x000000b030307220 */ /* 0x080fe20000410000 */
[----:B------:R-:W-:Y:S01]  /*ca40*/  FSEL R183, R183, RZ, P3 ;  /* 0x000000ffb7b77208 */ /* 0x000fe20001800000 */
[-C--:B------:R-:W-:Y:S01]  /*ca50*/  FMUL.FTZ R49, R49, R176.reuse ;  /* 0x000000b031317220 */ /* 0x080fe20000410000 */
[-C--:B------:R-:W-:Y:S01]  /*ca60*/  FMUL.FTZ R52, R52, R176.reuse ;  /* 0x000000b034347220 */ /* 0x080fe20000410000 */
[-C--:B------:R-:W-:Y:S01]  /*ca70*/  FMUL.FTZ R53, R53, R176.reuse ;  /* 0x000000b035357220 */ /* 0x080fe20000410000 */
[----:B------:R-:W-:Y:S01]  /*ca80*/  FMUL.FTZ R56, R56, R176 ;  /* 0x000000b038387220 */ /* 0x000fe20000410000 */
        /* <DEDUP_REMOVED lines=17> */
[----:B------:R-:W-:Y:S01]  /*cba0*/  FFMA.FTZ R181, R181, R14, -R183 ;  /* 0x0000000eb5b57223 */ /* 0x000fe200000108b7 */
        /* <DEDUP_REMOVED lines=12> */
[----:B------:R0:W1:Y:S01]  /*cc70*/  MUFU.EX2 R183, R157 ;  /* 0x0000009d00b77308 */ /* 0x0000620000000800 */
        /* <DEDUP_REMOVED lines=8> */
[----:B0-----:R-:W-:Y:S01]  /*cd00*/  F2FP.F16.F32.PACK_AB R157, R159, R158 ;  /* 0x0000009e9f9d723e */ /* 0x001fe200000000ff */
[----:B---3--:R-:W-:Y:S01]  /*cd10*/  FFMA.FTZ R158, R176, R0, R152 ;  /* 0x00000000b09e7223 */ /* 0x008fe20000010098 */
[C---:B------:R-:W-:Y:S01]  /*cd20*/  FADD.FTZ R0, R182.reuse, R3 ;  /* 0x00000003b6007221 */ /* 0x040fe20000010000 */
[----:B------:R-:W-:Y:S01]  /*cd30*/  F2FP.F16.F32.PACK_AB R159, R182, R162 ;  /* 0x000000a2b69f723e */ /* 0x000fe200000000ff */
[----:B------:R-:W-:Y:S01]  /*cd40*/  FMUL.FTZ R93, R93, R176 ;  /* 0x000000b05d5d7220 */ /* 0x000fe20000410000 */
[C---:B----4-:R-:W-:Y:S01]  /*cd50*/  FADD.FTZ R158, R231.reuse, R158 ;  /* 0x0000009ee79e7221 */ /* 0x050fe20000010000 */
[----:B------:R-:W-:Y:S01]  /*cd60*/  F2FP.F16.F32.PACK_AB R152, R231, R152 ;  /* 0x00000098e798723e */ /* 0x000fe200000000ff */
[----:B------:R-:W0:Y:S01]  /*cd70*/  MUFU.EX2 R161, R161 ;  /* 0x000000a100a17308 */ /* 0x000e220000000800 */
[-C--:B------:R-:W-:Y:S01]  /*cd80*/  FMUL.FTZ R96, R96, R176.reuse ;  /* 0x000000b060607220 */ /* 0x080fe20000410000 */
[----:B-----5:R-:W-:Y:S01]  /*cd90*/  FADD.FTZ R158, R156, R158 ;  /* 0x0000009e9c9e7221 */ /* 0x020fe20000010000 */
[-C--:B------:R-:W-:Y:S01]  /*cda0*/  FMUL.FTZ R97, R97, R176.reuse ;  /* 0x000000b061617220 */ /* 0x080fe20000410000 */
[-C--:B------:R-:W-:Y:S01]  /*cdb0*/  FMUL.FTZ R100, R100, R176.reuse ;  /* 0x000000b064647220 */ /* 0x080fe20000410000 */
[-C--:B------:R-:W-:Y:S01]  /*cdc0*/  FMUL.FTZ R101, R101, R176.reuse ;  /* 0x000000b065657220 */ /* 0x080fe20000410000 */
[----:B-1----:R-:W-:Y:S01]  /*cdd0*/  FADD.FTZ R158, R183, R158 ;  /* 0x0000009eb79e7221 */ /* 0x002fe20000010000 */
[-C--:B------:R-:W-:Y:S01]  /*cde0*/  FMUL.FTZ R104, R104, R176.reuse ;  /* 0x000000b068687220 */ /* 0x080fe20000410000 */
[----:B------:R-:W1:Y:S01]  /*cdf0*/  MUFU.EX2 R164, R164 ;  /* 0x000000a400a47308 */ /* 0x000e620000000800 */
[-C--:B------:R-:W-:Y:S01]  /*ce00*/  FMUL.FTZ R105, R105, R176.reuse ;  /* 0x000000b069697220 */ /* 0x080fe20000410000 */
[----:B--2---:R-:W-:Y:S01]  /*ce10*/  FADD.FTZ R158, R160, R158 ;  /* 0x0000009ea09e7221 */ /* 0x004fe20000010000 */
        /* <DEDUP_REMOVED lines=26> */
[----:B------:R-:W-:-:S03]  /*cfc0*/  FMUL.FTZ R149, R149, R176 ;  /* 0x000000b095957220 */ /* 0x000fc60000410000 */
[----:B------:R-:W3:Y:S08]  /*cfd0*/  MUFU.EX2 R172, R172 ;  /* 0x000000ac00ac7308 */ /* 0x000ef00000000800 */
[----:B------:R4:W-:Y:S08]  /*cfe0*/  MUFU.EX2 R3, R154 ;  /* 0x0000009a00037308 */ /* 0x0009f00000000800 */
[----:B------:R-:W5:Y:S01]  /*cff0*/  MUFU.EX2 R162, R173 ;  /* 0x000000ad00a27308 */ /* 0x000f620000000800 */
[----:B----4-:R-:W-:Y:S01]  /*d000*/  F2FP.F16.F32.PACK_AB R154, R183, R156 ;  /* 0x0000009cb79a723e */ /* 0x010fe200000000ff */
[----:B------:R-:W-:Y:S01]  /*d010*/  BAR.SYNC.DEFER_BLOCKING 0xf, 0x100 ;  /* 0x03c4000000007b1d */ /* 0x000fe20000010000 */
[----:B------:R-:W-:Y:S01]  /*d020*/  F2FP.F16.F32.PACK_AB R156, R161, R160 ;  /* 0x000000a0a19c723e */ /* 0x000fe200000000ff */
[C---:B--2---:R-:W-:Y:S01]  /*d030*/  FADD.FTZ R160, R165.reuse, R158 ;  /* 0x0000009ea5a07221 */ /* 0x044fe20000010000 */
[----:B------:R-:W-:Y:S01]  /*d040*/  F2FP.F16.F32.PACK_AB R158, R165, R164 ;  /* 0x000000a4a59e723e */ /* 0x000fe200000000ff */
[----:B------:R-:W-:Y:S01]  /*d050*/  FADD.FTZ R164, R166, R0 ;  /* 0x00000000a6a47221 */ /* 0x000fe20000010000 */
[C---:B------:R-:W-:Y:S01]  /*d060*/  F2FP.F16.F32.PACK_AB R161, R167.reuse, R166 ;  /* 0x000000a6a7a1723e */ /* 0x040fe200000000ff */
[----:B0-----:R-:W-:Y:S01]  /*d070*/  FADD.FTZ R160, R168, R160 ;  /* 0x000000a0a8a07221 */ /* 0x001fe20000010000 */
[----:B------:R-:W0:Y:S01]  /*d080*/  MUFU.EX2 R177, R177 ;  /* 0x000000b100b17308 */ /* 0x000e220000000800 */
[----:B------:R-:W-:-:S02]  /*d090*/  FADD.FTZ R164, R167, R164 ;  /* 0x000000a4a7a47221 */ /* 0x000fc40000010000 */
[C---:B-1----:R-:W-:Y:S01]  /*d0a0*/  FADD.FTZ R0, R169.reuse, R160 ;  /* 0x000000a0a9007221 */ /* 0x042fe20000010000 */
[----:B------:R-:W-:Y:S01]  /*d0b0*/  F2FP.F16.F32.PACK_AB R160, R169, R168 ;  /* 0x000000a8a9a0723e */ /* 0x000fe200000000ff */
[----:B------:R-:W-:Y:S01]  /*d0c0*/  FADD.FTZ R164, R163, R164 ;  /* 0x000000a4a3a47221 */ /* 0x000fe20000010000 */
[C---:B------:R-:W-:Y:S01]  /*d0d0*/  F2FP.F16.F32.PACK_AB R163, R171.reuse, R163 ;  /* 0x000000a3aba3723e */ /* 0x040fe200000000ff */
[----:B---3--:R-:W-:Y:S01]  /*d0e0*/  FADD.FTZ R165, R172, R0 ;  /* 0x00000000aca57221 */ /* 0x008fe20000010000 */
[----:B------:R-:W1:Y:S03]  /*d0f0*/  MUFU.EX2 R180, R180 ;  /* 0x000000b400b47308 */ /* 0x000e660000000800 */
[C---:B-----5:R-:W-:Y:S01]  /*d100*/  FADD.FTZ R0, R162.reuse, R165 ;  /* 0x000000a5a2007221 */ /* 0x060fe20000010000 */
[----:B------:R-:W-:Y:S01]  /*d110*/  FADD.FTZ R165, R171, R164 ;  /* 0x000000a4aba57221 */ /* 0x000fe20000010000 */
[----:B------:R-:W-:-:S02]  /*d120*/  F2FP.F16.F32.PACK_AB R162, R162, R172 ;  /* 0x000000aca2a2723e */ /* 0x000fc400000000ff */
[----:B------:R-:W-:Y:S01]  /*d130*/  FADD.FTZ R0, R3, R0 ;  /* 0x0000000003007221 */ /* 0x000fe20000010000 */
[----:B------:R-:W2:Y:S01]  /*d140*/  MUFU.EX2 R166, R181 ;  /* 0x000000b500a67308 */ /* 0x000ea20000000800 */
[----:B------:R-:W-:Y:S01]  /*d150*/  FADD.FTZ R168, R174, R165 ;  /* 0x000000a5aea87221 */ /* 0x000fe20000010000 */
[C---:B0-----:R-:W-:Y:S01]  /*d160*/  F2FP.F16.F32.PACK_AB R164, R177.reuse, R3 ;  /* 0x00000003b1a4723e */ /* 0x041fe200000000ff */
[----:B------:R-:W-:Y:S01]  /*d170*/  FADD.FTZ R169, R177, R0 ;  /* 0x00000000b1a97221 */ /* 0x000fe20000010000 */
[C---:B------:R-:W-:Y:S01]  /*d180*/  F2FP.F16.F32.PACK_AB R165, R175.reuse, R174 ;  /* 0x000000aeafa5723e */ /* 0x040fe200000000ff */
[----:B------:R-:W-:Y:S01]  /*d190*/  FADD.FTZ R3, R175, R168 ;  /* 0x000000a8af037221 */ /* 0x000fe20000010000 */
[----:B------:R0:W-:Y:S02]  /*d1a0*/  STSM.16.M88.4 [R197+0x26800], R152 ;  /* 0x02680098c5007844 */ /* 0x0001e40000000200 */
[----:B------:R-:W3:Y:S01]  /*d1b0*/  MUFU.EX2 R167, R179 ;  /* 0x000000b300a77308 */ /* 0x000ee20000000800 */
[----:B-1----:R-:W-:Y:S01]  /*d1c0*/  FADD.FTZ R169, R180, R169 ;  /* 0x000000a9b4a97221 */ /* 0x002fe20000010000 */
[----:B------:R-:W-:Y:S01]  /*d1d0*/  FADD.FTZ R168, R178, R3 ;  /* 0x00000003b2a87221 */ /* 0x000fe20000010000 */
[----:B------:R0:W-:Y:S04]  /*d1e0*/  STSM.16.M88.4 [R198], R156 ;  /* 0x0000009cc6007844 */ /* 0x0001e80000000200 */
[----:B------:R0:W-:Y:S01]  /*d1f0*/  STSM.16.M88.4 [R200], R160 ;  /* 0x000000a0c8007844 */ /* 0x0001e20000000200 */
[C---:B--2---:R-:W-:Y:S01]  /*d200*/  FADD.FTZ R0, R166.reuse, R169 ;  /* 0x000000a9a6007221 */ /* 0x044fe20000010000 */
[----:B------:R-:W-:Y:S01]  /*d210*/  F2FP.F16.F32.PACK_AB R166, R166, R180 ;  /* 0x000000b4a6a6723e */ /* 0x000fe200000000ff */
[C---:B---3--:R-:W-:Y:S01]  /*d220*/  FADD.FTZ R3, R167.reuse, R168 ;  /* 0x000000a8a7037221 */ /* 0x048fe20000010000 */
[----:B------:R-:W-:-:S05]  /*d230*/  F2FP.F16.F32.PACK_AB R167, R167, R178 ;  /* 0x000000b2a7a7723e */ /* 0x000fca00000000ff */
[----:B------:R0:W-:Y:S01]  /*d240*/  STSM.16.M88.4 [R199], R164 ;  /* 0x000000a4c7007844 */ /* 0x0001e20000000200 */
[----:B------:R-:W-:Y:S05]  /*d250*/  @!P0 BRA `(.L_x_4979) ;  /* 0x0000000000048947 */ /* 0x000fea0003800000 */
[----:B------:R-:W-:Y:S01]  /*d260*/  BPT.TRAP 0x1 ;  /* 0x000000040000795c */ /* 0x000fe20000300000 */
.L_x_4979:
[----:B------:R1:W2:Y:S01]  /*d270*/  SYNCS.PHASECHK.TRANS64.TRYWAIT P2, [R214+URZ+0x28c50], R219 ;  /* 0x028c50dbd60075a7 */ /* 0x0002a2000804017f */
[----:B------:R-:W-:Y:S05]  /*d280*/  @!P0 BRA `(.L_x_4980) ;  /* 0x0000000000048947 */ /* 0x000fea0003800000 */
[----:B------:R-:W-:Y:S01]  /*d290*/  BPT.TRAP 0x1 ;  /* 0x000000040000795c */ /* 0x000fe20000300000 */
.L_x_4980:
[----:B------:R-:W-:Y:S04]  /*d2a0*/  BSSY B2, `(.L_x_4981) ;  /* 0x0000004000027945 */ /* 0x000fe80003800000 */
[----:B--2---:R-:W-:Y:S05]  /*d2b0*/  @P2 BRA `(.L_x_4982) ;  /* 0x0000000000082947 */ /* 0x004fea0003800000 */
[----:B------:R-:W2:Y:S02]  /*d2c0*/  SYNCS.PHASECHK.TRANS64.TRYWAIT P2, [R214+URZ+0x28c50], R219 ;  /* 0x028c50dbd60075a7 */ /* 0x000ea4000804017f */
[----:B--2---:R-:W-:Y:S05]  /*d2d0*/  @!P2 BRA `(.L_x_4983) ;  /* 0x000000f40034a947 */ /* 0x004fea0003800000 */
.L_x_4982:
[----:B------:R-:W-:Y:S05]  /*d2e0*/  BSYNC B2 ;  /* 0x0000000000027941 */ /* 0x000fea0003800000 */
.L_x_4981:
[----:B------:R-:W-:Y:S01]  /*d2f0*/  IMAD R168, R18, 0x1000, R12 ;  /* 0x0000100012a87824 */ /* 0x000fe200078e020c */
[----:B------:R-:W-:Y:S01]  /*d300*/  WARPGROUP.ARRIVE ;  /* 0x00000000000079c5 */ /* 0x000fe20000000000 */
[----:B------:R-:W-:Y:S01]  /*d310*/  IMAD.MOV.U32 R169, RZ, RZ, 0x40000040 ;  /* 0x40000040ffa97424 */ /* 0x000fe200078e00ff */
[C---:B------:R-:W-:Y:S01]  /*d320*/  ISETP.GT.AND P2, PT, R213.reuse, R21, PT ;  /* 0x00000015d500720c */ /* 0x040fe20003f44270 */
[----:B-12---:R-:W-:Y:S01]  /*d330*/  @!P1 VIADD R214, R214, 0x28c60 ;  /* 0x00028c60d6d69836 */ /* 0x006fe20000000000 */
[----:B------:R-:W-:Y:S01]  /*d340*/  R2UR UR6, R168 ;  /* 0x00000000a80672ca */ /* 0x000fe200000e0000 */
[----:B------:R-:W-:Y:S01]  /*d350*/  VIADD R213, R213, 0xffffffff ;  /* 0xffffffffd5d57836 */ /* 0x000fe20000000000 */
[----:B------:R-:W-:Y:S01]  /*d360*/  R2UR UR7, R169 ;  /* 0x00000000a90772ca */ /* 0x000fe200000e0000 */
[----:B------:R-:W-:Y:S01]  /*d370*/  IMAD.MOV.U32 R169, RZ, RZ, 0x40000040 ;  /* 0x40000040ffa97424 */ /* 0x000fe200078e00ff */
[----:B------:R-:W-:Y:S01]  /*d380*/  @!P1 PRMT R214, RZ, 0x654, R214 ;  /* 0x00000654ffd69816 */ /* 0x000fe200000000d6 */
[----:B------:R-:W-:-:S02]  /*d390*/  IMAD.MOV.U32 R225, RZ, RZ, R20 ;  /* 0x000000ffffe17224 */ /* 0x000fc400078e0014 */
[----:B------:R-:W-:Y:S02]  /*d3a0*/  IMAD.MOV.U32 R223, RZ, RZ, R15 ;  /* 0x000000ffffdf7224 */ /* 0x000fe400078e000f */
[----:B------:R-:W-:-:S06]  /*d3b0*/  IMAD.MOV.U32 R224, RZ, RZ, R18 ;  /* 0x000000ffffe07224 */ /* 0x000fcc00078e0012 */
        /* <DEDUP_REMOVED lines=35> */
.L_x_4973:
[----:B------:R-:W-:Y:S05]  /*d5f0*/  BSYNC B0 ;  /* 0x0000000000007941 */ /* 0x000fea0003800000 */
.L_x_4972:
[----:B------:R-:W-:Y:S01]  /*d600*/  ISETP.GE.AND P2, PT, R213, RZ, PT ;  /* 0x000000ffd500720c */ /* 0x000fe20003f46270 */
[----:B------:R-:W-:-:S12]  /*d610*/  BSSY B0, `(.L_x_4985) ;  /* 0x00001e2000007945 */ /* 0x000fd80003800000 */
[----:B------:R-:W-:Y:S05]  /*d620*/  @!P2 BRA `(.L_x_4986) ;  /* 0x0000001c0080a947 */ /* 0x000fea0003800000 */
[----:B------:R-:W-:Y:S01]  /*d630*/  IMAD.MOV.U32 R194, RZ, RZ, R20 ;  /* 0x000000ffffc27224 */ /* 0x000fe200078e0014 */
[----:B------:R-:W-:Y:S01]  /*d640*/  MOV R219, R15 ;  /* 0x0000000f00db7202 */ /* 0x000fe20000000f00 */
[----:B0-----:R-:W-:-:S07]  /*d650*/  IMAD.MOV.U32 R214, RZ, RZ, R18 ;  /* 0x000000ffffd67224 */ /* 0x001fce00078e0012 */
.L_x_4997:
[----:B------:R-:W-:-:S05]  /*d660*/  VIADD R18, R214, 0x1 ;  /* 0x00000001d6127836 */ /* 0x000fca0000000000 */
[----:B------:R-:W-:-:S04]  /*d670*/  ISETP.NE.AND P2, PT, R18, 0x2, PT ;  /* 0x000000021200780c */ /* 0x000fc80003f45270 */
[----:B------:R-:W-:Y:S02]  /*d680*/  SEL R14, RZ, 0x1, P2 ;  /* 0x00000001ff0e7807 */ /* 0x000fe40001000000 */
[----:B------:R-:W-:Y:S02]  /*d690*/  SEL R18, R18, RZ, P2 ;  /* 0x000000ff12127207 */ /* 0x000fe40001000000 */
[----:B------:R-:W-:Y:S01]  /*d6a0*/  LOP3.LUT R19, R19, R14, RZ, 0x3c, !PT ;  /* 0x0000000e13137212 */ /* 0x000fe200078e3cff */
[----:B-1----:R-:W-:Y:S06]  /*d6b0*/  @!P0 BRA `(.L_x_4987) ;  /* 0x0000000000048947 */ /* 0x002fec0003800000 */
[----:B------:R-:W-:Y:S01]  /*d6c0*/  BPT.TRAP 0x1 ;  /* 0x000000040000795c */ /* 0x000fe20000300000 */
.L_x_4987:
[----:B------:R-:W-:Y:S01]  /*d6d0*/  IMAD R21, R18, 0x8, R2 ;  /* 0x0000000812157824 */ /* 0x000fe200078e0202 */
[----:B------:R-:W-:-:S04]  /*d6e0*/  SHF.L.U32 R193, R19, 0x1f, RZ ;  /* 0x0000001f13c17819 */ /* 0x000fc800000006ff */
[----:B------:R0:W1:Y:S01]  /*d6f0*/  SYNCS.PHASECHK.TRANS64.TRYWAIT P2, [R21+URZ+0x28c30], R193 ;  /* 0x028c30c1150075a7 */ /* 0x000062000804017f */
[----:B------:R-:W-:Y:S05]  /*d700*/  @!P0 BRA `(.L_x_4988) ;  /* 0x0000000000048947 */ /* 0x000fea0003800000 */
[----:B------:R-:W-:Y:S01]  /*d710*/  BPT.TRAP 0x1 ;  /* 0x000000040000795c */ /* 0x000fe20000300000 */
.L_x_4988:
[----:B------:R-:W-:Y:S01]  /*d720*/  BSSY B1, `(.L_x_4989) ;  /* 0x0000006000017945 */ /* 0x000fe20003800000 */
[----:B------:R-:W-:Y:S02]  /*d730*/  IMAD R154, R18, 0x200, R13 ;  /* 0x00000200129a7824 */ /* 0x000fe400078e020d */
[----:B------:R-:W-:Y:S01]  /*d740*/  IMAD.MOV.U32 R155, RZ, RZ, 0x40000040 ;  /* 0x40000040ff9b7424 */ /* 0x000fe200078e00ff */
[----:B-1----:R-:W-:Y:S06]  /*d750*/  @P2 BRA `(.L_x_4990) ;  /* 0x0000000000082947 */ /* 0x002fec0003800000 */
[----:B------:R-:W1:Y:S02]  /*d760*/  SYNCS.PHASECHK.TRANS64.TRYWAIT P2, [R21+URZ+0x28c30], R193 ;  /* 0x028c30c1150075a7 */ /* 0x000e64000804017f */
[----:B-1----:R-:W-:Y:S05]  /*d770*/  @!P2 BRA `(.L_x_4991) ;  /* 0x000000f00020a947 */ /* 0x002fea0003800000 */
.L_x_4990:
[----:B------:R-:W-:Y:S05]  /*d780*/  BSYNC B1 ;  /* 0x0000000000017941 */ /* 0x000fea0003800000 */
.L_x_4989:
        /* <DEDUP_REMOVED lines=19> */
[----:B------:R-:W-:Y:S02]  /*d8c0*/  R2UR UR15, R15 ;  /* 0x000000000f0f72ca */ /* 0x000fe400000e0000 */
[----:B------:R-:W-:-:S02]  /*d8d0*/  R2UR UR12, R8 ;  /* 0x00000000080c72ca */ /* 0x000fc400000e0000 */
        /* <DEDUP_REMOVED lines=74> */
[----:B------:R-:W-:Y:S01]  /*dd80*/  MUFU.TANH R154, R154 ;  /* 0x0000009a009a7308 */ /* 0x000fe20000002400 */
        /* <DEDUP_REMOVED lines=36> */
[----:B------:R-:W-:Y:S01]  /*dfd0*/  FFMA.FTZ R180, R180, R14, -R181 ;  /* 0x0000000eb4b47223 */ /* 0x000fe200000108b5 */
[----:B------:R-:W-:-:S03]  /*dfe0*/  FMUL.FTZ R181, R170, UR38 ;  /* 0x00000026aab57c20 */ /* 0x000fc60008410000 */
        /* <DEDUP_REMOVED lines=8> */
[----:B------:R-:W2:Y:S01]  /*e070*/  MUFU.TANH R181, R181 ;  /* 0x000000b500b57308 */ /* 0x000ea20000002400 */
[----:B---3--:R-:W-:Y:S01]  /*e080*/  FFMA.FTZ R0, R219, R0, R20 ;  /* 0x00000000db007223 */ /* 0x008fe20000010014 */
[-C--:B------:R-:W-:Y:S01]  /*e090*/  FMUL.FTZ R37, R37, R219.reuse ;  /* 0x000000db25257220 */ /* 0x080fe20000410000 */
[-C--:B------:R-:W-:Y:S01]  /*e0a0*/  FMUL.FTZ R40, R40, R219.reuse ;  /* 0x000000db28287220 */ /* 0x080fe20000410000 */
[-C--:B------:R-:W-:Y:S01]  /*e0b0*/  FMUL.FTZ R41, R41, R219.reuse ;  /* 0x000000db29297220 */ /* 0x080fe20000410000 */
[-C--:B------:R-:W-:Y:S01]  /*e0c0*/  FMUL.FTZ R44, R44, R219.reuse ;  /* 0x000000db2c2c7220 */ /* 0x080fe20000410000 */
[-C--:B------:R-:W-:Y:S01]  /*e0d0*/  FMUL.FTZ R45, R45, R219.reuse ;  /* 0x000000db2d2d7220 */ /* 0x080fe20000410000 */
[----:B------:R-:W-:Y:S01]  /*e0e0*/  FMUL.FTZ R48, R48, R219 ;  /* 0x000000db30307220 */ /* 0x000fe20000410000 */
[----:B------:R-:W-:Y:S01]  /*e0f0*/  MUFU.TANH R175, R175 ;  /* 0x000000af00af7308 */ /* 0x000fe20000002400 */
        /* <DEDUP_REMOVED lines=23> */
[-C--:B------:R-:W-:Y:S01]  /*e270*/  FMUL.FTZ R80, R80, R219.reuse ;  /* 0x000000db50507220 */ /* 0x080fe20000410000 */
        /* <DEDUP_REMOVED lines=24> */
[----:B------:R-:W-:Y:S01]  /*e400*/  @!P2 STS [R214+0x28800], R219 ;  /* 0x028800dbd600a388 */ /* 0x000fe20000000800 */
[----:B------:R-:W4:Y:S01]  /*e410*/  MUFU.EX2 R156, R156 ;  /* 0x0000009c009c7308 */ /* 0x000f220000000800 */
[----:B------:R-:W-:Y:S01]  /*e420*/  FMNMX.FTZ R20, R166, R20, !PT ;  /* 0x00000014a6147209 */ /* 0x000fe20007810000 */
[-C--:B------:R-:W-:Y:S01]  /*e430*/  FMUL.FTZ R105, R105, R219.reuse ;  /* 0x000000db69697220 */ /* 0x080fe20000410000 */
[-C--:B------:R-:W-:Y:S01]  /*e440*/  FMUL.FTZ R108, R108, R219.reuse ;  /* 0x000000db6c6c7220 */ /* 0x080fe20000410000 */
[-C--:B------:R-:W-:Y:S01]  /*e450*/  FMUL.FTZ R109, R109, R219.reuse ;  /* 0x000000db6d6d7220 */ /* 0x080fe20000410000 */
[----:B------:R-:W-:Y:S01]  /*e460*/  FMNMX.FTZ R20, R167, R20, !PT ;  /* 0x00000014a7147209 */ /* 0x000fe20007810000 */
[-C--:B------:R-:W-:Y:S01]  /*e470*/  FMUL.FTZ R112, R112, R219.reuse ;  /* 0x000000db70707220 */ /* 0x080fe20000410000 */
[-C--:B------:R-:W-:Y:S01]  /*e480*/  FMUL.FTZ R113, R113, R219.reuse ;  /* 0x000000db71717220 */ /* 0x080fe20000410000 */
[----:B------:R-:W5:Y:S01]  /*e490*/  MUFU.EX2 R157, R157 ;  /* 0x0000009d009d7308 */ /* 0x000f620000000800 */
[----:B--2---:R-:W-:Y:S01]  /*e4a0*/  FMNMX.FTZ R20, R181, R20, !PT ;  /* 0x00000014b5147209 */ /* 0x004fe20007810000 */
[----:B---3--:R-:W-:Y:S01]  /*e4b0*/  FADD.FTZ R0, R153, R0 ;  /* 0x0000000099007221 */ /* 0x008fe20000010000 */
[-C--:B------:R-:W-:Y:S01]  /*e4c0*/  FMUL.FTZ R116, R116, R219.reuse ;  /* 0x000000db74747220 */ /* 0x080fe20000410000 */
[-C--:B------:R-:W-:Y:S01]  /*e4d0*/  FMUL.FTZ R117, R117, R219.reuse ;  /* 0x000000db75757220 */ /* 0x080fe20000410000 */
[----:B------:R-:W-:Y:S01]  /*e4e0*/  FMNMX.FTZ R20, R171, R20, !PT ;  /* 0x00000014ab147209 */ /* 0x000fe20007810000 */
[-C--:B------:R-:W-:Y:S01]  /*e4f0*/  FMUL.FTZ R120, R120, R219.reuse ;  /* 0x000000db78787220 */ /* 0x080fe20000410000 */
[-C--:B------:R-:W-:Y:S01]  /*e500*/  FMUL.FTZ R121, R121, R219.reuse ;  /* 0x000000db79797220 */ /* 0x080fe20000410000 */
[----:B------:R-:W2:Y:S01]  /*e510*/  MUFU.EX2 R160, R160 ;  /* 0x000000a000a07308 */ /* 0x000ea20000000800 */
[----:B------:R-:W-:Y:S01]  /*e520*/  FMNMX.FTZ R20, R174, R20, !PT ;  /* 0x00000014ae147209 */ /* 0x000fe20007810000 */
[----:B----4-:R-:W-:Y:S01]  /*e530*/  FADD.FTZ R0, R156, R0 ;  /* 0x000000009c007221 */ /* 0x010fe20000010000 */
[-C--:B------:R-:W-:Y:S01]  /*e540*/  FMUL.FTZ R124, R124, R219.reuse ;  /* 0x000000db7c7c7220 */ /* 0x080fe20000410000 */
[-C--:B------:R-:W-:Y:S01]  /*e550*/  FMUL.FTZ R125, R125, R219.reuse ;  /* 0x000000db7d7d7220 */ /* 0x080fe20000410000 */
[----:B------:R-:W-:Y:S01]  /*e560*/  FMNMX.FTZ R20, R175, R20, !PT ;  /* 0x00000014af147209 */ /* 0x000fe20007810000 */
[-C--:B------:R-:W-:Y:S01]  /*e570*/  FMUL.FTZ R128, R128, R219.reuse ;  /* 0x000000db80807220 */ /* 0x080fe20000410000 */
[-C--:B------:R-:W-:Y:S01]  /*e580*/  FMUL.FTZ R129, R129, R219.reuse ;  /* 0x000000db81817220 */ /* 0x080fe20000410000 */
[----:B------:R-:W-:Y:S01]  /*e590*/  MUFU.EX2 R161, R161 ;  /* 0x000000a100a17308 */ /* 0x000fe20000000800 */
[----:B------:R-:W-:Y:S01]  /*e5a0*/  FMNMX.FTZ R20, R178, R20, !PT ;  /* 0x00000014b2147209 */ /* 0x000fe20007810000 */
[----:B-----5:R-:W-:Y:S01]  /*e5b0*/  FADD.FTZ R0, R157, R0 ;  /* 0x000000009d007221 */ /* 0x020fe20000010000 */
[-C--:B------:R-:W-:Y:S01]  /*e5c0*/  FMUL.FTZ R132, R132, R219.reuse ;  /* 0x000000db84847220 */ /* 0x080fe20000410000 */
[-C--:B------:R-:W-:Y:S01]  /*e5d0*/  FMUL.FTZ R133, R133, R219.reuse ;  /* 0x000000db85857220 */ /* 0x080fe20000410000 */
[----:B------:R-:W-:Y:S01]  /*e5e0*/  FMNMX.FTZ R20, R179, R20, !PT ;  /* 0x00000014b3147209 */ /* 0x000fe20007810000 */
[-C--:B------:R-:W-:Y:S01]  /*e5f0*/  FMUL.FTZ R136, R136, R219.reuse ;  /* 0x000000db88887220 */ /* 0x080fe20000410000 */
[-C--:B------:R-:W-:Y:S01]  /*e600*/  FMUL.FTZ R137, R137, R219.reuse ;  /* 0x000000db89897220 */ /* 0x080fe20000410000 */
[----:B------:R-:W-:Y:S01]  /*e610*/  MUFU.EX2 R164, R164 ;  /* 0x000000a400a47308 */ /* 0x000fe20000000800 */
[----:B------:R-:W-:Y:S01]  /*e620*/  FMNMX.FTZ R20, R182, R20, !PT ;  /* 0x00000014b6147209 */ /* 0x000fe20007810000 */
[----:B--2---:R-:W-:Y:S01]  /*e630*/  FADD.FTZ R0, R160, R0 ;  /* 0x00000000a0007221 */ /* 0x004fe20000010000 */
[-C--:B------:R-:W-:Y:S01]  /*e640*/  FMUL.FTZ R140, R140, R219.reuse ;  /* 0x000000db8c8c7220 */ /* 0x080fe20000410000 */
[-C--:B------:R-:W-:Y:S01]  /*e650*/  FMUL.FTZ R141, R141, R219.reuse ;  /* 0x000000db8d8d7220 */ /* 0x080fe20000410000 */
[----:B------:R-:W-:Y:S01]  /*e660*/  FMNMX.FTZ R20, R183, R20, !PT ;  /* 0x00000014b7147209 */ /* 0x000fe20007810000 */
[-C--:B------:R-:W-:Y:S01]  /*e670*/  FMUL.FTZ R144, R144, R219.reuse ;  /* 0x000000db90907220 */ /* 0x080fe20000410000 */
[-C--:B------:R-:W-:Y:S01]  /*e680*/  FMUL.FTZ R145, R145, R219.reuse ;  /* 0x000000db91917220 */ /* 0x080fe20000410000 */
[----:B------:R-:W-:Y:S01]  /*e690*/  MUFU.EX2 R165, R165 ;  /* 0x000000a500a57308 */ /* 0x000fe20000000800 */
[-C--:B------:R-:W-:Y:S01]  /*e6a0*/  FMUL.FTZ R148, R148, R219.reuse ;  /* 0x000000db94947220 */ /* 0x080fe20000410000 */
[----:B------:R-:W2:Y:S01]  /*e6b0*/  SHFL.BFLY PT, R170, R20, 0x2, 0x1f ;  /* 0x0c401f0014aa7f89 */ /* 0x000ea200000e0000 */
[----:B------:R-:W-:-:S05]  /*e6c0*/  FMUL.FTZ R149, R149, R219 ;  /* 0x000000db95957220 */ /* 0x000fca0000410000 */
[----:B------:R-:W-:Y:S08]  /*e6d0*/  MUFU.EX2 R168, R168 ;  /* 0x000000a800a87308 */ /* 0x000ff00000000800 */
[----:B------:R-:W-:Y:S08]  /*e6e0*/  MUFU.EX2 R169, R169 ;  /* 0x000000a900a97308 */ /* 0x000ff00000000800 */
[----:B------:R-:W-:Y:S01]  /*e6f0*/  MUFU.EX2 R172, R172 ;  /* 0x000000ac00ac7308 */ /* 0x000fe20000000800 */
[----:B--2---:R-:W-:-:S05]  /*e700*/  FMNMX.FTZ R20, R20, R170, !PT ;  /* 0x000000aa14147209 */ /* 0x004fca0007810000 */
[----:B------:R-:W2:Y:S02]  /*e710*/  SHFL.BFLY PT, R170, R20, 0x1, 0x1f ;  /* 0x0c201f0014aa7f89 */ /* 0x000ea400000e0000 */
[----:B------:R-:W-:Y:S08]  /*e720*/  MUFU.EX2 R173, R173 ;  /* 0x000000ad00ad7308 */ /* 0x000ff00000000800 */
[----:B------:R-:W-:Y:S08]  /*e730*/  MUFU.EX2 R176, R176 ;  /* 0x000000b000b07308 */ /* 0x000ff00000000800 */
[----:B------:R-:W-:Y:S01]  /*e740*/  MUFU.EX2 R177, R177 ;  /* 0x000000b100b17308 */ /* 0x000fe20000000800 */
[----:B--2---:R-:W-:-:S05]  /*e750*/  FMNMX.FTZ R20, R20, R170, !PT ;  /* 0x000000aa14147209 */ /* 0x004fca0007810000 */
[C---:B------:R-:W-:Y:S01]  /*e760*/  FADD.FTZ R170, -R20.reuse, R194 ;  /* 0x000000c214aa7221 */ /* 0x040fe20000010100 */
[----:B------:R-:W-:-:S03]  /*e770*/  FMUL.FTZ R194, R20, R14 ;  /* 0x0000000e14c27220 */ /* 0x000fc60000410000 */
        /* <DEDUP_REMOVED lines=17> */
[----:B------:R-:W-:-:S05]  /*e890*/  FFMA.FTZ R183, R183, R14, -R194 ;  /* 0x0000000eb7b77223 */ /* 0x000fca00000108c2 */
[----:B------:R-:W-:Y:S01]  /*e8a0*/  MUFU.EX2 R159, R159 ;  /* 0x0000009f009f7308 */ /* 0x000fe20000000800 */
[----:B--2---:R2:W-:Y:S01]  /*e8b0*/  @!P2 STS [R214+0x28820], R170 ;  /* 0x028820aad600a388 */ /* 0x0045e20000000800 */
[-C--:B------:R-:W-:Y:S01]  /*e8c0*/  FMUL.FTZ R26, R26, R170.reuse ;  /* 0x000000aa1a1a7220 */ /* 0x080fe20000410000 */
[-C--:B------:R-:W-:Y:S01]  /*e8d0*/  FMUL.FTZ R27, R27, R170.reuse ;  /* 0x000000aa1b1b7220 */ /* 0x080fe20000410000 */
[-C--:B------:R-:W-:Y:S01]  /*e8e0*/  FMUL.FTZ R30, R30, R170.reuse ;  /* 0x000000aa1e1e7220 */ /* 0x080fe20000410000 */
[-C--:B------:R-:W-:Y:S01]  /*e8f0*/  FMUL.FTZ R31, R31, R170.reuse ;  /* 0x000000aa1f1f7220 */ /* 0x080fe20000410000 */
[-C--:B------:R-:W-:Y:S01]  /*e900*/  FMUL.FTZ R34, R34, R170.reuse ;  /* 0x000000aa22227220 */ /* 0x080fe20000410000 */
[-C--:B------:R-:W-:Y:S01]  /*e910*/  FMUL.FTZ R35, R35, R170.reuse ;  /* 0x000000aa23237220 */ /* 0x080fe20000410000 */
[----:B------:R3:W-:Y:S01]  /*e920*/  MUFU.EX2 R219, R162 ;  /* 0x000000a200db7308 */ /* 0x0007e20000000800 */
[-C--:B------:R-:W-:Y:S01]  /*e930*/  FMUL.FTZ R38, R38, R170.reuse ;  /* 0x000000aa26267220 */ /* 0x080fe20000410000 */
[----:B------:R-:W-:Y:S01]  /*e940*/  FMUL.FTZ R39, R39, R170 ;  /* 0x000000aa27277220 */ /* 0x000fe20000410000 */
[----:B--2---:R-:W-:Y:S01]  /*e950*/  FFMA.FTZ R214, R166, R14, -R194 ;  /* 0x0000000ea6d67223 */ /* 0x004fe200000108c2 */
[-C--:B------:R-:W-:Y:S01]  /*e960*/  FMUL.FTZ R42, R42, R170.reuse ;  /* 0x000000aa2a2a7220 */ /* 0x080fe20000410000 */
[-C--:B------:R-:W-:Y:S01]  /*e970*/  FMUL.FTZ R43, R43, R170.reuse ;  /* 0x000000aa2b2b7220 */ /* 0x080fe20000410000 */
[-C--:B------:R-:W-:Y:S01]  /*e980*/  FMUL.FTZ R46, R46, R170.reuse ;  /* 0x000000aa2e2e7220 */ /* 0x080fe20000410000 */
[-C--:B------:R-:W-:Y:S01]  /*e990*/  FMUL.FTZ R47, R47, R170.reuse ;  /* 0x000000aa2f2f7220 */ /* 0x080fe20000410000 */
[----:B------:R-:W-:Y:S01]  /*e9a0*/  MUFU.EX2 R166, R180 ;  /* 0x000000b400a67308 */ /* 0x000fe20000000800 */
[----:B---3--:R-:W-:Y:S01]  /*e9b0*/  F2FP.F16.F32.PACK_AB R162, R172, R169 ;  /* 0x000000a9aca2723e */ /* 0x008fe200000000ff */
        /* <DEDUP_REMOVED lines=14> */
[----:B------:R4:W-:Y:S01]  /*eaa0*/  MUFU.EX2 R194, R158 ;  /* 0x0000009e00c27308 */ /* 0x0009e20000000800 */
[----:B--2---:R-:W-:Y:S01]  /*eab0*/  F2FP.F16.F32.PACK_AB R154, R156, R153 ;  /* 0x000000999c9a723e */ /* 0x004fe200000000ff */
[----:B------:R-:W-:Y:S01]  /*eac0*/  FADD.FTZ R153, R161, R0 ;  /* 0x00000000a1997221 */ /* 0x000fe20000010000 */
[----:B------:R-:W-:Y:S01]  /*ead0*/  F2FP.F16.F32.PACK_AB R156, R160, R157 ;  /* 0x0000009da09c723e */ /* 0x000fe200000000ff */
[-C--:B------:R-:W-:Y:S01]  /*eae0*/  FMUL.FTZ R75, R75, R170.reuse ;  /* 0x000000aa4b4b7220 */ /* 0x080fe20000410000 */
[----:B------:R-:W-:Y:S01]  /*eaf0*/  F2FP.F16.F32.PACK_AB R160, R168, R165 ;  /* 0x000000a5a8a0723e */ /* 0x000fe200000000ff */
[----:B------:R-:W-:Y:S01]  /*eb00*/  FADD.FTZ R0, R164, R153 ;  /* 0x00000099a4007221 */ /* 0x000fe20000010000 */
[-C--:B------:R-:W-:Y:S01]  /*eb10*/  FMUL.FTZ R78, R78, R170.reuse ;  /* 0x000000aa4e4e7220 */ /* 0x080fe20000410000 */
[----:B------:R-:W2:Y:S01]  /*eb20*/  MUFU.EX2 R163, R163 ;  /* 0x000000a300a37308 */ /* 0x000ea20000000800 */
[----:B----4-:R-:W-:Y:S01]  /*eb30*/  F2FP.F16.F32.PACK_AB R158, R164, R161 ;  /* 0x000000a1a49e723e */ /* 0x010fe200000000ff */
[----:B------:R-:W-:Y:S01]  /*eb40*/  FADD.FTZ R153, R165, R0 ;  /* 0x00000000a5997221 */ /* 0x000fe20000010000 */
[-C--:B------:R-:W-:Y:S01]  /*eb50*/  FMUL.FTZ R79, R79, R170.reuse ;  /* 0x000000aa4f4f7220 */ /* 0x080fe20000410000 */
[-C--:B------:R-:W-:Y:S01]  /*eb60*/  FMUL.FTZ R82, R82, R170.reuse ;  /* 0x000000aa52527220 */ /* 0x080fe20000410000 */
[-C--:B------:R-:W-:Y:S01]  /*eb70*/  FMUL.FTZ R83, R83, R170.reuse ;  /* 0x000000aa53537220 */ /* 0x080fe20000410000 */
[----:B------:R-:W-:Y:S01]  /*eb80*/  FADD.FTZ R0, R168, R153 ;  /* 0x00000099a8007221 */ /* 0x000fe20000010000 */
[-C--:B------:R-:W-:Y:S01]  /*eb90*/  FMUL.FTZ R86, R86, R170.reuse ;  /* 0x000000aa56567220 */ /* 0x080fe20000410000 */
[----:B------:R-:W-:Y:S01]  /*eba0*/  MUFU.EX2 R214, R214 ;  /* 0x000000d600d67308 */ /* 0x000fe20000000800 */
[-C--:B------:R-:W-:Y:S01]  /*ebb0*/  FMUL.FTZ R87, R87, R170.reuse ;  /* 0x000000aa57577220 */ /* 0x080fe20000410000 */
[----:B------:R-:W-:Y:S01]  /*ebc0*/  FADD.FTZ R153, R169, R0 ;  /* 0x00000000a9997221 */ /* 0x000fe20000010000 */
[----:B---3--:R-:W-:Y:S01]  /*ebd0*/  FFMA.FTZ R0, R170, R3, R180 ;  /* 0x00000003aa007223 */ /* 0x008fe200000100b4 */
[-C--:B------:R-:W-:Y:S01]  /*ebe0*/  FMUL.FTZ R90, R90, R170.reuse ;  /* 0x000000aa5a5a7220 */ /* 0x080fe20000410000 */
[-C--:B------:R-:W-:Y:S01]  /*ebf0*/  FMUL.FTZ R91, R91, R170.reuse ;  /* 0x000000aa5b5b7220 */ /* 0x080fe20000410000 */
[----:B------:R-:W-:Y:S01]  /*ec00*/  FADD.FTZ R164, R172, R153 ;  /* 0x00000099aca47221 */ /* 0x000fe20000010000 */
[----:B------:R-:W-:Y:S01]  /*ec10*/  FADD.FTZ R3, R155, R0 ;  /* 0x000000009b037221 */ /* 0x000fe20000010000 */
[----:B------:R-:W3:Y:S01]  /*ec20*/  MUFU.EX2 R167, R167 ;  /* 0x000000a700a77308 */ /* 0x000ee20000000800 */
[----:B--2---:R-:W-:Y:S01]  /*ec30*/  F2FP.F16.F32.PACK_AB R157, R163, R219 ;  /* 0x000000dba39d723e */ /* 0x004fe200000000ff */
[----:B------:R-:W-:Y:S01]  /*ec40*/  FADD.FTZ R153, R173, R164 ;  /* 0x000000a4ad997221 */ /* 0x000fe20000010000 */
[----:B------:R-:W-:Y:S01]  /*ec50*/  FADD.FTZ R0, R194, R3 ;  /* 0x00000003c2007221 */ /* 0x000fe20000010000 */
[----:B------:R-:W-:Y:S01]  /*ec60*/  F2FP.F16.F32.PACK_AB R164, R176, R173 ;  /* 0x000000adb0a4723e */ /* 0x000fe200000000ff */
[----:B------:R-:W-:Y:S01]  /*ec70*/  FMUL.FTZ R94, R94, R170 ;  /* 0x000000aa5e5e7220 */ /* 0x000fe20000410000 */
[----:B------:R-:W-:Y:S01]  /*ec80*/  FADD.FTZ R168, R176, R153 ;  /* 0x00000099b0a87221 */ /* 0x000fe20000010000 */
[----:B------:R-:W-:Y:S01]  /*ec90*/  F2FP.F16.F32.PACK_AB R153, R155, R180 ;  /* 0x000000b49b99723e */ /* 0x000fe200000000ff */
[----:B------:R-:W2:Y:S01]  /*eca0*/  MUFU.EX2 R161, R181 ;  /* 0x000000b500a17308 */ /* 0x000ea20000000800 */
[----:B------:R-:W-:Y:S01]  /*ecb0*/  F2FP.F16.F32.PACK_AB R155, R159, R194 ;  /* 0x000000c29f9b723e */ /* 0x000fe200000000ff */
[----:B------:R-:W-:Y:S01]  /*ecc0*/  FADD.FTZ R3, R177, R168 ;  /* 0x000000a8b1037221 */ /* 0x000fe20000010000 */
[----:B------:R-:W-:Y:S01]  /*ecd0*/  FADD.FTZ R168, R159, R0 ;  /* 0x000000009fa87221 */ /* 0x000fe20000010000 */
[----:B------:R-:W-:Y:S01]  /*ece0*/  BAR.SYNC.DEFER_BLOCKING 0xf, 0x100 ;  /* 0x03c4000000007b1d */ /* 0x000fe20000010000 */
[-C--:B------:R-:W-:Y:S01]  /*ecf0*/  FMUL.FTZ R95, R95, R170.reuse ;  /* 0x000000aa5f5f7220 */ /* 0x080fe20000410000 */
[C---:B------:R-:W-:Y:S01]  /*ed00*/  FADD.FTZ R0, R166.reuse, R3 ;  /* 0x00000003a6007221 */ /* 0x040fe20000010000 */
[----:B------:R-:W-:Y:S01]  /*ed10*/  FADD.FTZ R168, R219, R168 ;  /* 0x000000a8dba87221 */ /* 0x000fe20000010000 */
[----:B------:R-:W-:Y:S01]  /*ed20*/  F2FP.F16.F32.PACK_AB R166, R166, R177 ;  /* 0x000000b1a6a6723e */ /* 0x000fe200000000ff */
[----:B------:R-:W-:Y:S01]  /*ed30*/  FMUL.FTZ R98, R98, R170 ;  /* 0x000000aa62627220 */ /* 0x000fe20000410000 */
[----:B------:R-:W4:Y:S01]  /*ed40*/  MUFU.EX2 R171, R171 ;  /* 0x000000ab00ab7308 */ /* 0x000f220000000800 */
[----:B------:R-:W-:Y:S01]  /*ed50*/  FADD.FTZ R3, R163, R168 ;  /* 0x000000a8a3037221 */ /* 0x000fe20000010000 */
[----:B---3--:R-:W-:Y:S01]  /*ed60*/  F2FP.F16.F32.PACK_AB R159, R167, R214 ;  /* 0x000000d6a79f723e */ /* 0x008fe200000000ff */
[-C--:B------:R-:W-:Y:S01]  /*ed70*/  FMUL.FTZ R99, R99, R170.reuse ;  /* 0x000000aa63637220 */ /* 0x080fe20000410000 */
[-C--:B------:R-:W-:Y:S01]  /*ed80*/  FMUL.FTZ R102, R102, R170.reuse ;  /* 0x000000aa66667220 */ /* 0x080fe20000410000 */
[----:B------:R-:W-:Y:S01]  /*ed90*/  FADD.FTZ R172, R214, R3 ;  /* 0x00000003d6ac7221 */ /* 0x000fe20000010000 */
[-C--:B------:R-:W-:Y:S01]  /*eda0*/  FMUL.FTZ R103, R103, R170.reuse ;  /* 0x000000aa67677220 */ /* 0x080fe20000410000 */
[-C--:B------:R-:W-:Y:S01]  /*edb0*/  FMUL.FTZ R106, R106, R170.reuse ;  /* 0x000000aa6a6a7220 */ /* 0x080fe20000410000 */
[----:B------:R-:W3:Y:S01]  /*edc0*/  MUFU.EX2 R174, R174 ;  /* 0x000000ae00ae7308 */ /* 0x000ee20000000800 */
[----:B------:R-:W-:Y:S01]  /*edd0*/  FADD.FTZ R172, R167, R172 ;  /* 0x000000aca7ac7221 */ /* 0x000fe20000010000 */
[-C--:B------:R-:W-:Y:S01]  /*ede0*/  FMUL.FTZ R107, R107, R170.reuse ;  /* 0x000000aa6b6b7220 */ /* 0x080fe20000410000 */
[-C--:B------:R-:W-:Y:S01]  /*edf0*/  FMUL.FTZ R110, R110, R170.reuse ;  /* 0x000000aa6e6e7220 */ /* 0x080fe20000410000 */
[-C--:B------:R-:W-:Y:S01]  /*ee00*/  FMUL.FTZ R111, R111, R170.reuse ;  /* 0x000000aa6f6f7220 */ /* 0x080fe20000410000 */
[----:B--2---:R-:W-:Y:S01]  /*ee10*/  FADD.FTZ R172, R161, R172 ;  /* 0x000000aca1ac7221 */ /* 0x004fe20000010000 */
[-C--:B------:R-:W-:Y:S01]  /*ee20*/  FMUL.FTZ R114, R114, R170.reuse ;  /* 0x000000aa72727220 */ /* 0x080fe20000410000 */
[-C--:B------:R-:W-:Y:S01]  /*ee30*/  FMUL.FTZ R115, R115, R170.reuse ;  /* 0x000000aa73737220 */ /* 0x080fe20000410000 */
[----:B------:R-:W2:Y:S01]  /*ee40*/  MUFU.EX2 R175, R175 ;  /* 0x000000af00af7308 */ /* 0x000ea20000000800 */
[C---:B----4-:R-:W-:Y:S01]  /*ee50*/  FADD.FTZ R3, R171.reuse, R172 ;  /* 0x000000acab037221 */ /* 0x050fe20000010000 */
[----:B------:R-:W-:Y:S01]  /*ee60*/  F2FP.F16.F32.PACK_AB R161, R171, R161 ;  /* 0x000000a1aba1723e */ /* 0x000fe200000000ff */
[----:B------:R4:W-:Y:S01]  /*ee70*/  STSM.16.M88.4 [R197+0x26800], R152 ;  /* 0x02680098c5007844 */ /* 0x0009e20000000200 */
[-C--:B------:R-:W-:Y:S01]  /*ee80*/  FMUL.FTZ R118, R118, R170.reuse ;  /* 0x000000aa76767220 */ /* 0x080fe20000410000 */
[-C--:B------:R-:W-:Y:S01]  /*ee90*/  FMUL.FTZ R119, R119, R170.reuse ;  /* 0x000000aa77777220 */ /* 0x080fe20000410000 */
[-C--:B------:R-:W-:Y:S01]  /*eea0*/  FMUL.FTZ R122, R122, R170.reuse ;  /* 0x000000aa7a7a7220 */ /* 0x080fe20000410000 */
[----:B------:R4:W-:Y:S01]  /*eeb0*/  STSM.16.M88.4 [R198], R156 ;  /* 0x0000009cc6007844 */ /* 0x0009e20000000200 */
[----:B------:R-:W5:Y:S01]  /*eec0*/  MUFU.EX2 R165, R178 ;  /* 0x000000b200a57308 */ /* 0x000f620000000800 */
        /* <DEDUP_REMOVED lines=16> */
[----:B-----5:R-:W-:Y:S01]  /*efd0*/  FADD.FTZ R3, R165, R172 ;  /* 0x000000aca5037221 */ /* 0x020fe20000010000 */
[-C--:B------:R-:W-:Y:S01]  /*efe0*/  FMUL.FTZ R143, R143, R170.reuse ;  /* 0x000000aa8f8f7220 */ /* 0x080fe20000410000 */
[-C--:B------:R-:W-:Y:S01]  /*eff0*/  FMUL.FTZ R146, R146, R170.reuse ;  /* 0x000000aa92927220 */ /* 0x080fe20000410000 */
[-C--:B------:R-:W-:Y:S01]  /*f000*/  FMUL.FTZ R147, R147, R170.reuse ;  /* 0x000000aa93937220 */ /* 0x080fe20000410000 */
[-C--:B------:R-:W-:Y:S01]  /*f010*/  FMUL.FTZ R150, R150, R170.reuse ;  /* 0x000000aa96967220 */ /* 0x080fe20000410000 */
[----:B------:R-:W-:-:S02]  /*f020*/  FMUL.FTZ R151, R151, R170 ;  /* 0x000000aa97977220 */ /* 0x000fc40000410000 */
[----:B------:R-:W5:Y:S01]  /*f030*/  MUFU.EX2 R183, R183 ;  /* 0x000000b700b77308 */ /* 0x000f620000000800 */
[C---:B---3--:R-:W-:Y:S01]  /*f040*/  FADD.FTZ R3, R168.reuse, R3 ;  /* 0x00000003a8037221 */ /* 0x048fe20000010000 */
[----:B------:R-:W-:-:S03]  /*f050*/  F2FP.F16.F32.PACK_AB R165, R168, R165 ;  /* 0x000000a5a8a5723e */ /* 0x000fc600000000ff */
[----:B--2---:R-:W-:Y:S01]  /*f060*/  FADD.FTZ R172, R182, R3 ;  /* 0x00000003b6ac7221 */ /* 0x004fe20000010000 */
[----:B-----5:R-:W-:-:S03]  /*f070*/  F2FP.F16.F32.PACK_AB R167, R183, R182 ;  /* 0x000000b6b7a7723e */ /* 0x020fc600000000ff */
[----:B------:R-:W-:Y:S02]  /*f080*/  FADD.FTZ R3, R183, R172 ;  /* 0x000000acb7037221 */ /* 0x000fe40000010000 */
[----:B------:R4:W-:Y:S01]  /*f090*/  STSM.16.M88.4 [R199], R164 ;  /* 0x000000a4c7007844 */ /* 0x0009e20000000200 */
[----:B------:R-:W-:Y:S05]  /*f0a0*/  @!P0 BRA `(.L_x_4992) ;  /* 0x0000000000048947 */ /* 0x000fea0003800000 */
[----:B------:R-:W-:Y:S01]  /*f0b0*/  BPT.TRAP 0x1 ;  /* 0x000000040000795c */ /* 0x000fe20000300000 */
.L_x_4992:
[----:B------:R2:W3:Y:S01]  /*f0c0*/  SYNCS.PHASECHK.TRANS64.TRYWAIT P2, [R21+URZ+0x28c50], R193 ;  /* 0x028c50c1150075a7 */ /* 0x0004e2000804017f */
[----:B------:R-:W-:Y:S05]  /*f0d0*/  @!P0 BRA `(.L_x_4993) ;  /* 0x0000000000048947 */ /* 0x000fea0003800000 */
[----:B------:R-:W-:Y:S01]  /*f0e0*/  BPT.TRAP 0x1 ;  /* 0x000000040000795c */ /* 0x000fe20000300000 */
.L_x_4993:
[----:B------:R-:W-:Y:S04]  /*f0f0*/  BSSY B1, `(.L_x_4994) ;  /* 0x0000004000017945 */ /* 0x000fe80003800000 */
[----:B---3--:R-:W-:Y:S05]  /*f100*/  @P2 BRA `(.L_x_4995) ;  /* 0x0000000000082947 */ /* 0x008fea0003800000 */
[----:B------:R-:W3:Y:S02]  /*f110*/  SYNCS.PHASECHK.TRANS64.TRYWAIT P2, [R21+URZ+0x28c50], R193 ;  /* 0x028c50c1150075a7 */ /* 0x000ee4000804017f */
[----:B---3--:R-:W-:Y:S05]  /*f120*/  @!P2 BRA `(.L_x_4996) ;  /* 0x000000d400c8a947 */ /* 0x008fea0003800000 */
.L_x_4995:
[----:B------:R-:W-:Y:S05]  /*f130*/  BSYNC B1 ;  /* 0x0000000000017941 */ /* 0x000fea0003800000 */
.L_x_4994:
[----:B------:R-:W-:Y:S01]  /*f140*/  IMAD R168, R18, 0x1000, R12 ;  /* 0x0000100012a87824 */ /* 0x000fe200078e020c */
[----:B------:R-:W-:Y:S01]  /*f150*/  WARPGROUP.ARRIVE ;  /* 0x00000000000079c5 */ /* 0x000fe20000000000 */
[----:B------:R-:W-:Y:S01]  /*f160*/  IMAD.MOV.U32 R169, RZ, RZ, 0x40000040 ;  /* 0x40000040ffa97424 */ /* 0x000fe200078e00ff */
[----:B------:R-:W-:Y:S01]  /*f170*/  ISETP.GT.AND P2, PT, R213, RZ, PT ;  /* 0x000000ffd500720c */ /* 0x000fe20003f44270 */
[----:B0123--:R-:W-:Y:S01]  /*f180*/  @!P1 VIADD R21, R21, 0x28c60 ;  /* 0x00028c6015159836 */ /* 0x00ffe20000000000 */
        /* <DEDUP_REMOVED lines=10> */
[----:B----4-:R-:W-:Y:S01]  /*f230*/  IMAD.MOV.U32 R153, RZ, RZ, 0x40000040 ;  /* 0x40000040ff997424 */ /* 0x010fe200078e00ff */
[----:B------:R-:W-:Y:S01]  /*f240*/  IADD3 R152, R168, 0x80, RZ ;  /* 0x00000080a8987810 */ /* 0x000fe20007ffe0ff */
[----:B------:R-:W-:-:S03]  /*f250*/  WARPGROUP.ARRIVE ;  /* 0x00000000000079c5 */ /* 0x000fc60000000000 */
        /* <DEDUP_REMOVED lines=29> */
.L_x_4986:
[----:B------:R-:W-:Y:S05]  /*f430*/  BSYNC B0 ;  /* 0x0000000000007941 */ /* 0x000fea0003800000 */
.L_x_4985:
[----:B------:R-:W2:Y:S01]  /*f440*/  SHFL.BFLY PT, R5, R0, 0x2, 0x1f ;  /* 0x0c401f0000057f89 */ /* 0x000ea200000e0000 */
[----:B------:R-:W-:Y:S01]  /*f450*/  VIADD R180, R18, 0x1 ;  /* 0x0000000112b47836 */ /* 0x000fe20000000000 */
[----:B------:R-:W-:Y:S01]  /*f460*/  IADD3 R212, R212, 0x1, RZ ;  /* 0x00000001d4d47810 */ /* 0x000fe20007ffe0ff */
[----:B-1----:R-:W-:Y:S01]  /*f470*/  IMAD.MOV.U32 R21, RZ, RZ, -0x800000 ;  /* 0xff800000ff157424 */ /* 0x002fe200078e00ff */
[----:B------:R-:W1:Y:S01]  /*f480*/  SHFL.BFLY PT, R6, R3, 0x2, 0x1f ;  /* 0x0c401f0003067f89 */ /* 0x000e6200000e0000 */
[----:B------:R-:W-:Y:S08]  /*f490*/  BAR.ARV 0x8, 0x100 ;  /* 0x0204000000007b1d */ /* 0x000ff00000002000 */
[----:B------:R-:W-:Y:S01]  /*f4a0*/  BAR.SYNC.DEFER_BLOCKING 0xf, 0x100 ;  /* 0x03c4000000007b1d */ /* 0x000fe20000010000 */
[----:B------:R-:W-:Y:S01]  /*f4b0*/  ISETP.NE.AND P1, PT, R180, 0x2, PT ;  /* 0x00000002b400780c */ /* 0x000fe20003f25270 */
[----:B--2---:R-:W-:Y:S01]  /*f4c0*/  FADD.FTZ R5, R5, R0 ;  /* 0x0000000005057221 */ /* 0x004fe20000010000 */
[----:B-1----:R-:W-:-:S04]  /*f4d0*/  FADD.FTZ R6, R6, R3 ;  /* 0x0000000306067221 */ /* 0x002fc80000010000 */
[----:B------:R-:W1:Y:S01]  /*f4e0*/  SHFL.BFLY PT, R4, R5, 0x1, 0x1f ;  /* 0x0c201f0005047f89 */ /* 0x000e6200000e0000 */
[----:B------:R-:W-:-:S03]  /*f4f0*/  IMAD.MOV.U32 R3, RZ, RZ, RZ ;  /* 0x000000ffff037224 */ /* 0x000fc600078e00ff */
[----:B------:R-:W2:Y:S01]  /*f500*/  SHFL.BFLY PT, R7, R6, 0x1, 0x1f ;  /* 0x0c201f0006077f89 */ /* 0x000ea200000e0000 */
[----:B-1----:R-:W-:Y:S01]  /*f510*/  FADD.FTZ R8, R5, R4 ;  /* 0x0000000405087221 */ /* 0x002fe20000010000 */
[----:B------:R-:W-:Y:S02]  /*f520*/  IMAD.MOV R4, RZ, RZ, -R196 ;  /* 0x000000ffff047224 */ /* 0x000fe400078e0ac4 */
[----:B--2---:R-:W-:Y:S02]  /*f530*/  FADD.FTZ R0, R6, R7 ;  /* 0x0000000706007221 */ /* 0x004fe40000010000 */
[----:B------:R-:W-:Y:S02]  /*f540*/  FSETP.NE.FTZ.AND P2, PT, R8, RZ, PT ;  /* 0x000000ff0800720b */ /* 0x000fe40003f55000 */
[----:B------:R-:W-:Y:S01]  /*f550*/  ISETP.NE.AND P0, PT, R189, R4, PT ;  /* 0x00000004bd00720c */ /* 0x000fe20003f05270 */
[----:B------:R-:W-:Y:S01]  /*f560*/  IMAD.MOV.U32 R4, RZ, RZ, RZ ;  /* 0x000000ffff047224 */ /* 0x000fe200078e00ff */
[----:B------:R-:W-:-:S02]  /*f570*/  FSETP.NE.FTZ.AND P3, PT, R0, RZ, PT ;  /* 0x000000ff0000720b */ /* 0x000fc40003f75000 */
[----:B------:R-:W-:-:S04]  /*f580*/  SEL R6, RZ, 0x1, P1 ;  /* 0x00000001ff067807 */ /* 0x000fc80000800000 */
[----:B------:R-:W-:-:S03]  /*f590*/  LOP3.LUT R19, R19, R6, RZ, 0x3c, !PT ;  /* 0x0000000613137212 */ /* 0x000fc600078e3cff */
[----:B------:R-:W1:Y:S02]  /*f5a0*/  @P2 MUFU.RCP R3, R8 ;  /* 0x0000000800032308 */ /* 0x000e640000001000 */
[----:B------:R-:W-:-:S04]  /*f5b0*/  @!P0 IMAD R5, R18, 0x40, R190 ;  /* 0x0000004012058824 */ /* 0x000fc800078e02be */
[----:B------:R-:W-:Y:S02]  /*f5c0*/  @!P0 IMAD R5, R5, 0x4, R2 ;  /* 0x0000000405058824 */ /* 0x000fe400078e0202 */
[C---:B------:R-:W-:Y:S01]  /*f5d0*/  @P2 FMUL.FTZ R2, R14.reuse, 0.69314718246459960938 ;  /* 0x3f3172180e022820 */ /* 0x040fe20000410000 */
[----:B------:R-:W2:Y:S01]  /*f5e0*/  @P3 MUFU.RCP R4, R0 ;  /* 0x0000000000043308 */ /* 0x000ea20000001000 */
[----:B------:R-:W-:-:S07]  /*f5f0*/  @P3 FMUL.FTZ R14, R14, 0.69314718246459960938 ;  /* 0x3f3172180e0e3820 */ /* 0x000fce0000410000 */
[----:B------:R-:W3:Y:S01]  /*f600*/  @P2 MUFU.LG2 R18, R8 ;  /* 0x0000000800122308 */ /* 0x000ee20000000c00 */
[-C--:B-1----:R-:W-:Y:S01]  /*f610*/  FMUL.FTZ R179, R24, R3.reuse ;  /* 0x0000000318b37220 */ /* 0x082fe20000410000 */
[----:B------:R1:W-:Y:S01]  /*f620*/  @!P0 STS [R5+0x28800], R3 ;  /* 0x0288000305008388 */ /* 0x0003e20000000800 */
[-C--:B------:R-:W-:Y:S01]  /*f630*/  FMUL.FTZ R177, R25, R3.reuse ;  /* 0x0000000319b17220 */ /* 0x080fe20000410000 */
[-C--:B------:R-:W-:Y:S01]  /*f640*/  FMUL.FTZ R178, R28, R3.reuse ;  /* 0x000000031cb27220 */ /* 0x080fe20000410000 */
[-C--:B------:R-:W-:Y:S01]  /*f650*/  FMUL.FTZ R176, R32, R3.reuse ;  /* 0x0000000320b07220 */ /* 0x080fe20000410000 */
[-C--:B------:R-:W-:Y:S01]  /*f660*/  FMUL.FTZ R175, R36, R3.reuse ;  /* 0x0000000324af7220 */ /* 0x080fe20000410000 */
[-C--:B------:R-:W-:Y:S01]  /*f670*/  FMUL.FTZ R174, R40, R3.reuse ;  /* 0x0000000328ae7220 */ /* 0x080fe20000410000 */
[----:B------:R4:W5:Y:S01]  /*f680*/  @P3 MUFU.LG2 R24, R0 ;  /* 0x0000000000183308 */ /* 0x0009620000000c00 */
        /* <DEDUP_REMOVED lines=8> */
[-C--:B----4-:R-:W-:Y:S01]  /*f710*/  FMUL.FTZ R0, R27, R4.reuse ;  /* 0x000000041b007220 */ /* 0x090fe20000410000 */
[----:B---3--:R-:W-:Y:S01]  /*f720*/  @P2 FMUL.FTZ R25, R18, 0.69314718246459960938 ;  /* 0x3f31721812192820 */ /* 0x008fe20000410000 */
        /* <DEDUP_REMOVED lines=52> */
[----:B------:R-:W-:Y:S01]  /*fa70*/  FMUL.FTZ R13, R66, R4 ;  /* 0x00000004420d7220 */ /* 0x000fe20000410000 */
[----:B-1----:R-:W-:-:S02]  /*fa80*/  IMAD.MOV.U32 R3, RZ, RZ, -0x800000 ;  /* 0xff800000ff037424 */ /* 0x002fc400078e00ff */
[-C--:B------:R-:W-:Y:S01]  /*fa90*/  FMUL.FTZ R33, R42, R4.reuse ;  /* 0x000000042a217220 */ /* 0x080fe20000410000 */
[-C--:B------:R-:W-:Y:S01]  /*faa0*/  FMUL.FTZ R9, R58, R4.reuse ;  /* 0x000000043a097220 */ /* 0x080fe20000410000 */
[-C--:B------:R-:W-:Y:S01]  /*fab0*/  FMUL.FTZ R11, R62, R4.reuse ;  /* 0x000000043e0b7220 */ /* 0x080fe20000410000 */
[-C--:B------:R-:W-:Y:S01]  /*fac0*/  FMUL.FTZ R66, R115, R4.reuse ;  /* 0x0000000473427220 */ /* 0x080fe20000410000 */
[----:B------:R-:W-:Y:S01]  /*fad0*/  PLOP3.LUT P0, PT, PT, PT, PT, 0x8, 0x0 ;  /* 0x000000000000781c */ /* 0x000fe20003f0e170 */
        /* <DEDUP_REMOVED lines=60> */
[----:B------:R-:W-:Y:S01]  /*fea0*/  SEL R18, R180, RZ, P1 ;  /* 0x000000ffb4127207 */ /* 0x000fe20000800000 */
[----:B------:R-:W-:Y:S06]  /*feb0*/  BAR.ARV 0xe, 0x100 ;  /* 0x0384000000007b1d */ /* 0x000fec0000002000 */
.L_x_4915:
[----:B------:R-:W-:Y:S05]  /*fec0*/  BSYNC B7 ;  /* 0x0000000000077941 */ /* 0x000fea0003800000 */
.L_x_4913:
[----:B------:R-:W1:Y:S08]  /*fed0*/  S2UR UR5, SR_CgaCtaId ;  /* 0x00000000000579c3 */ /* 0x000e700000008800 */
[----:B------:R-:W-:Y:S06]  /*fee0*/  BAR.SYNC.DEFER_BLOCKING 0x5, 0x180 ;  /* 0x0146000000007b1d */ /* 0x000fec0000010000 */
[----:B------:R-:W-:Y:S01]  /*fef0*/  UMOV UR4, 0x400 ;  /* 0x0000040000047882 */ /* 0x000fe20000000000 */
[----:B------:R-:W-:Y:S01]  /*ff00*/  BSSY B0, `(.L_x_4998) ;  /* 0x00002e1000007945 */ /* 0x000fe20003800000 */
[----:B-1----:R-:W-:-:S06]  /*ff10*/  ULEA UR4, UR5, UR4, 0x18 ;  /* 0x0000000405047291 */ /* 0x002fcc000f8ec03f */
[----:B------:R-:W-:-:S05]  /*ff20*/  IMAD.U32 R2, RZ, RZ, UR4 ;  /* 0x00000004ff027e24 */ /* 0x000fca000f8e00ff */
[----:B------:R1:W2:Y:S01]  /*ff30*/  LDS.128 R24, [R2+0x28cd0] ;  /* 0x028cd00002187984 */ /* 0x0002a20000000c00 */
[----:B------:R-:W-:Y:S06]  /*ff40*/  BAR.ARV 0x4, 0x180 ;  /* 0x0106000000007b1d */ /* 0x000fec0000002000 */
[----:B------:R-:W-:Y:S05]  /*ff50*/  @P0 BRA `(.L_x_4999) ;  /* 0x0000002000040947 */ /* 0x000fea0003800000 */
[----:B------:R-:W3:Y:S01]  /*ff60*/  S2R R15, SR_SWINHI ;  /* 0x00000000000f7919 */ /* 0x000ee20000002f00 */
[----:B------:R-:W-:Y:S01]  /*ff70*/  F2FP.F16.F32.PACK_AB R7, R31, R7 ;  /* 0x000000071f07723e */ /* 0x000fe200000000ff */
[----:B------:R-:W-:Y:S01]  /*ff80*/  ULDC.64 UR4, c[0x0][0xc00] ;  /* 0x0003000000047ab9 */ /* 0x000fe20000000a00 */
[----:B------:R-:W-:Y:S01]  /*ff90*/  F2FP.F16.F32.PACK_AB R5, R0, R5 ;  /* 0x000000050005723e */ /* 0x000fe200000000ff */
[----:B--2---:R-:W-:Y:S01]  /*ffa0*/  IMAD.MOV.U32 R24, RZ, RZ, RZ ;  /* 0x000000ffff187224 */ /* 0x004fe200078e00ff */
        /* <DEDUP_REMOVED lines=15> */
[----:B---3--:R-:W-:-:S02]  /*100a0*/  MOV R45, R15 ;  /* 0x0000000f002d7202 */ /* 0x008fc40000000f00 */
[----:B------:R-:W-:Y:S02]  /*100b0*/  F2FP.F16.F32.PACK_AB R37, R91, R37 ;  /* 0x000000255b25723e */ /* 0x000fe400000000ff */
[----:B------:R-:W-:Y:S01]  /*100c0*/  F2FP.F16.F32.PACK_AB R41, R42, R41 ;  /* 0x000000292a29723e */ /* 0x000fe200000000ff */
[----:B------:R-:W-:Y:S01]  /*100d0*/  IMAD.WIDE R48, R233, 0x2, R44 ;  /* 0x00000002e9307825 */ /* 0x000fe200078e022c */
[----:B------:R-:W-:Y:S02]  /*100e0*/  F2FP.F16.F32.PACK_AB R42, R101, R100 ;  /* 0x00000064652a723e */ /* 0x000fe400000000ff */
[----:B------:R-:W-:Y:S02]  /*100f0*/  F2FP.F16.F32.PACK_AB R43, R103, R102 ;  /* 0x00000066672b723e */ /* 0x000fe400000000ff */
[C---:B------:R-:W-:Y:S02]  /*10100*/  IADD3 R57, P0, R48.reuse, 0x40, RZ ;  /* 0x0000004030397810 */ /* 0x040fe40007f1e0ff */
[----:B------:R-:W-:-:S02]  /*10110*/  IADD3 R53, P1, R48, 0x20, RZ ;  /* 0x0000002030357810 */ /* 0x000fc40007f3e0ff */
[----:B------:R-:W-:Y:S02]  /*10120*/  IADD3 R61, P4, R48, 0x60, RZ ;  /* 0x00000060303d7810 */ /* 0x000fe40007f9e0ff */
[----:B------:R-:W-:Y:S02]  /*10130*/  LOP3.LUT R56, R57, 0x380, RZ, 0xc0, !PT ;  /* 0x0000038039387812 */ /* 0x000fe400078ec0ff */
[----:B------:R-:W-:Y:S02]  /*10140*/  LOP3.LUT R52, R53, 0x380, RZ, 0xc0, !PT ;  /* 0x0000038035347812 */ /* 0x000fe400078ec0ff */
[----:B------:R-:W-:Y:S02]  /*10150*/  LOP3.LUT R60, R61, 0x380, RZ, 0xc0, !PT ;  /* 0x000003803d3c7812 */ /* 0x000fe400078ec0ff */
[----:B------:R-:W-:Y:S02]  /*10160*/  SHF.R.U64 R56, R56, 0x3, RZ ;  /* 0x0000000338387819 */ /* 0x000fe400000012ff */
[----:B------:R-:W-:-:S02]  /*10170*/  SHF.R.U64 R52, R52, 0x3, RZ ;  /* 0x0000000334347819 */ /* 0x000fc400000012ff */
[----:B------:R-:W-:Y:S02]  /*10180*/  SHF.R.U64 R60, R60, 0x3, RZ ;  /* 0x000000033c3c7819 */ /* 0x000fe400000012ff */
[----:B------:R-:W-:Y:S01]  /*10190*/  LOP3.LUT R56, R56, R57, RZ, 0x3c, !PT ;  /* 0x0000003938387212 */ /* 0x000fe200078e3cff */
[--C-:B------:R-:W-:Y:S01]  /*101a0*/  IMAD.X R57, RZ, RZ, R49.reuse, P0 ;  /* 0x000000ffff397224 */ /* 0x100fe200000e0631 */
[----:B------:R-:W-:Y:S01]  /*101b0*/  LOP3.LUT R52, R52, R53, RZ, 0x3c, !PT ;  /* 0x0000003534347212 */ /* 0x000fe200078e3cff */
[--C-:B------:R-:W-:Y:S01]  /*101c0*/  IMAD.X R53, RZ, RZ, R49.reuse, P1 ;  /* 0x000000ffff357224 */ /* 0x100fe200008e0631 */
[----:B------:R-:W-:Y:S02]  /*101d0*/  IADD3 R77, P2, R48, 0x2060, RZ ;  /* 0x00002060304d7810 */ /* 0x000fe40007f5e0ff */
[----:B------:R-:W-:Y:S01]  /*101e0*/  LOP3.LUT R60, R60, R61, RZ, 0x3c, !PT ;  /* 0x0000003d3c3c7212 */ /* 0x000fe200078e3cff */
[----:B------:R-:W-:Y:S01]  /*101f0*/  IMAD.X R61, RZ, RZ, R49, P4 ;  /* 0x000000ffff3d7224 */ /* 0x000fe200020e0631 */
[----:B------:R-:W-:-:S02]  /*10200*/  IADD3 R15, P0, R48, 0x4020, RZ ;  /* 0x00004020300f7810 */ /* 0x000fc40007f1e0ff */
[C---:B------:R-:W-:Y:S02]  /*10210*/  IADD3 R81, P1, R48.reuse, 0x4000, RZ ;  /* 0x0000400030517810 */ /* 0x040fe40007f3e0ff */
[C---:B------:R-:W-:Y:S01]  /*10220*/  IADD3 R85, P4, R48.reuse, 0x4040, RZ ;  /* 0x0000404030557810 */ /* 0x040fe20007f9e0ff */
[----:B------:R-:W-:Y:S01]  /*10230*/  IMAD.X R31, RZ, RZ, R49, P0 ;  /* 0x000000ffff1f7224 */ /* 0x000fe200000e0631 */
[----:B------:R-:W-:Y:S02]  /*10240*/  LOP3.LUT R76, R77, 0x380, RZ, 0xc0, !PT ;  /* 0x000003804d4c7812 */ /* 0x000fe400078ec0ff */
[----:B-----5:R-:W-:Y:S02]  /*10250*/  LOP3.LUT R30, R15, 0x380, RZ, 0xc0, !PT ;  /* 0x000003800f1e7812 */ /* 0x020fe400078ec0ff */
[----:B------:R-:W-:Y:S02]  /*10260*/  LOP3.LUT R80, R81, 0x380, RZ, 0xc0, !PT ;  /* 0x0000038051507812 */ /* 0x000fe400078ec0ff */
[----:B------:R-:W-:-:S02]  /*10270*/  IADD3 R65, P3, R48, 0x2000, RZ ;  /* 0x0000200030417810 */ /* 0x000fc40007f7e0ff */
[----:B------:R-:W-:Y:S02]  /*10280*/  LOP3.LUT R84, R85, 0x380, RZ, 0xc0, !PT ;  /* 0x0000038055547812 */ /* 0x000fe400078ec0ff */
[----:B------:R-:W-:Y:S02]  /*10290*/  IADD3 R69, P6, R48, 0x2020, RZ ;  /* 0x0000202030457810 */ /* 0x000fe40007fde0ff */
[----:B------:R-:W-:Y:S02]  /*102a0*/  SHF.R.U64 R76, R76, 0x3, RZ ;  /* 0x000000034c4c7819 */ /* 0x000fe400000012ff */
[----:B------:R-:W-:Y:S02]  /*102b0*/  IADD3 R73, P5, R48, 0x2040, RZ ;  /* 0x0000204030497810 */ /* 0x000fe40007fbe0ff */
[----:B------:R-:W-:Y:S02]  /*102c0*/  SHF.R.U64 R30, R30, 0x3, RZ ;  /* 0x000000031e1e7819 */ /* 0x000fe400000012ff */
[----:B------:R-:W-:-:S02]  /*102d0*/  SHF.R.U64 R80, R80, 0x3, RZ ;  /* 0x0000000350507819 */ /* 0x000fc400000012ff */
[----:B------:R-:W-:Y:S02]  /*102e0*/  LOP3.LUT R64, R65, 0x380, RZ, 0xc0, !PT ;  /* 0x0000038041407812 */ /* 0x000fe400078ec0ff */
[----:B------:R-:W-:Y:S02]  /*102f0*/  SHF.R.U64 R84, R84, 0x3, RZ ;  /* 0x0000000354547819 */ /* 0x000fe400000012ff */
[----:B------:R-:W-:Y:S02]  /*10300*/  LOP3.LUT R107, R48, 0x380, RZ, 0xc0, !PT ;  /* 0x00000380306b7812 */ /* 0x000fe400078ec0ff */
[----:B------:R-:W-:Y:S02]  /*10310*/  LOP3.LUT R68, R69, 0x380, RZ, 0xc0, !PT ;  /* 0x0000038045447812 */ /* 0x000fe400078ec0ff */
[----:B------:R-:W-:Y:S01]  /*10320*/  LOP3.LUT R76, R76, R77, RZ, 0x3c, !PT ;  /* 0x0000004d4c4c7212 */ /* 0x000fe200078e3cff */
[----:B------:R-:W-:Y:S01]  /*10330*/  IMAD.X R77, RZ, RZ, R49, P2 ;  /* 0x000000ffff4d7224 */ /* 0x000fe200010e0631 */
[----:B------:R-:W-:-:S02]  /*10340*/  LOP3.LUT R72, R73, 0x380, RZ, 0xc0, !PT ;  /* 0x0000038049487812 */ /* 0x000fc400078ec0ff */
[----:B------:R-:W-:Y:S02]  /*10350*/  LOP3.LUT R30, R30, R15, RZ, 0x3c, !PT ;  /* 0x0000000f1e1e7212 */ /* 0x000fe400078e3cff */
[----:B------:R-:W-:Y:S01]  /*10360*/  LOP3.LUT R80, R80, R81, RZ, 0x3c, !PT ;  /* 0x0000005150507212 */ /* 0x000fe200078e3cff */
[----:B------:R-:W-:Y:S01]  /*10370*/  IMAD.X R81, RZ, RZ, R49, P1 ;  /* 0x000000ffff517224 */ /* 0x000fe200008e0631 */
[----:B------:R-:W-:Y:S02]  /*10380*/  IADD3 R15, P2, R48, 0x6040, RZ ;  /* 0x00006040300f7810 */ /* 0x000fe40007f5e0ff */
[----:B------:R-:W-:Y:S02]  /*10390*/  SHF.R.U64 R64, R64, 0x3, RZ ;  /* 0x0000000340407819 */ /* 0x000fe400000012ff */
[----:B------:R-:W-:Y:S02]  /*103a0*/  LOP3.LUT R84, R84, R85, RZ, 0x3c, !PT ;  /* 0x0000005554547212 */ /* 0x000fe400078e3cff */
[----:B------:R-:W-:-:S02]  /*103b0*/  SHF.R.U64 R107, R107, 0x3, RZ ;  /* 0x000000036b6b7819 */ /* 0x000fc400000012ff */
[----:B------:R-:W-:Y:S02]  /*103c0*/  SHF.R.U64 R68, R68, 0x3, RZ ;  /* 0x0000000344447819 */ /* 0x000fe400000012ff */
[----:B------:R-:W-:Y:S02]  /*103d0*/  IADD3 R85, P1, R48, 0x6060, RZ ;  /* 0x0000606030557810 */ /* 0x000fe40007f3e0ff */
[----:B------:R-:W-:Y:S02]  /*103e0*/  SHF.R.U64 R72, R72, 0x3, RZ ;  /* 0x0000000348487819 */ /* 0x000fe400000012ff */
[----:B------:R-:W-:Y:S02]  /*103f0*/  LOP3.LUT R14, R15, 0x380, RZ, 0xc0, !PT ;  /* 0x000003800f0e7812 */ /* 0x000fe400078ec0ff */
[----:B------:R-:W-:Y:S01]  /*10400*/  LOP3.LUT R64, R64, R65, RZ, 0x3c, !PT ;  /* 0x0000004140407212 */ /* 0x000fe200078e3cff */
[--C-:B------:R-:W-:Y:S01]  /*10410*/  IMAD.X R65, RZ, RZ, R49.reuse, P3 ;  /* 0x000000ffff417224 */ /* 0x100fe200018e0631 */
[----:B------:R-:W-:Y:S01]  /*10420*/  LOP3.LUT R106, R107, R48, RZ, 0x3c, !PT ;  /* 0x000000306b6a7212 */ /* 0x000fe200078e3cff */
[--C-:B------:R-:W-:Y:S01]  /*10430*/  IMAD.MOV.U32 R107, RZ, RZ, R49.reuse ;  /* 0x000000ffff6b7224 */ /* 0x100fe200078e0031 */
[----:B------:R-:W-:Y:S01]  /*10440*/  LOP3.LUT R68, R68, R69, RZ, 0x3c, !PT ;  /* 0x0000004544447212 */ /* 0x000fe200078e3cff */
[----:B------:R-:W-:Y:S01]  /*10450*/  IMAD.X R69, RZ, RZ, R49, P6 ;  /* 0x000000ffff457224 */ /* 0x000fe200030e0631 */
[----:B------:R-:W-:-:S02]  /*10460*/  LOP3.LUT R4, R85, 0x380, RZ, 0xc0, !PT ;  /* 0x0000038055047812 */ /* 0x000fc400078ec0ff */
[----:B------:R-:W-:Y:S01]  /*10470*/  LOP3.LUT R72, R72, R73, RZ, 0x3c, !PT ;  /* 0x0000004948487212 */ /* 0x000fe200078e3cff */
[----:B------:R-:W-:Y:S01]  /*10480*/  IMAD.X R73, RZ, RZ, R49, P5 ;  /* 0x000000ffff497224 */ /* 0x000fe200028e0631 */
[C---:B------:R-:W-:Y:S02]  /*10490*/  IADD3 R89, P3, R48.reuse, 0x4060, RZ ;  /* 0x0000406030597810 */ /* 0x040fe40007f7e0ff */
[----:B------:R-:W-:Y:S02]  /*104a0*/  IADD3 R93, P6, R48, 0x6000, RZ ;  /* 0x00006000305d7810 */ /* 0x000fe40007fde0ff */
[----:B------:R-:W-:Y:S02]  /*104b0*/  SHF.R.U64 R14, R14, 0x3, RZ ;  /* 0x000000030e0e7819 */ /* 0x000fe400000012ff */
[----:B------:R-:W-:Y:S02]  /*104c0*/  IADD3 R99, P5, R48, 0x6020, RZ ;  /* 0x0000602030637810 */ /* 0x000fe40007fbe0ff */
[----:B------:R-:W-:-:S02]  /*104d0*/  SHF.R.U64 R48, R4, 0x3, RZ ;  /* 0x0000000304307819 */ /* 0x000fc400000012ff */
[----:B------:R-:W-:Y:S02]  /*104e0*/  LOP3.LUT R88, R89, 0x380, RZ, 0xc0, !PT ;  /* 0x0000038059587812 */ /* 0x000fe400078ec0ff */
[----:B------:R-:W-:Y:S02]  /*104f0*/  MOV R106, R106 ;  /* 0x0000006a006a7202 */ /* 0x000fe40000000f00 */
[----:B------:R-:W-:Y:S01]  /*10500*/  F2FP.F16.F32.PACK_AB R4, R177, R179 ;  /* 0x000000b3b104723e */ /* 0x000fe200000000ff */
[----:B------:R-:W-:Y:S01]  /*10510*/  BAR.SYNC.DEFER_BLOCKING 0x1, 0x100 ;  /* 0x0044000000007b1d */ /* 0x000fe20000010000 */
[----:B------:R-:W-:Y:S02]  /*10520*/  LOP3.LUT R92, R93, 0x380, RZ, 0xc0, !PT ;  /* 0x000003805d5c7812 */ /* 0x000fe400078ec0ff */
[----:B------:R-:W-:Y:S01]  /*10530*/  LOP3.LUT R14, R14, R15, RZ, 0x3c, !PT ;  /* 0x0000000f0e0e7212 */ /* 0x000fe200078e3cff */
[----:B------:R-:W-:Y:S01]  /*10540*/  IMAD.X R15, RZ, RZ, R49, P2 ;  /* 0x000000ffff0f7224 */ /* 0x000fe200010e0631 */
[----:B------:R-:W-:-:S02]  /*10550*/  LOP3.LUT R98, R99, 0x380, RZ, 0xc0, !PT ;  /* 0x0000038063627812 */ /* 0x000fc400078ec0ff */
[----:B------:R-:W-:Y:S02]  /*10560*/  MOV R0, R30 ;  /* 0x0000001e00007202 */ /* 0x000fe40000000f00 */
[----:B------:R-:W-:Y:S02]  /*10570*/  MOV R52, R52 ;  /* 0x0000003400347202 */ /* 0x000fe40000000f00 */
[----:B------:R-:W-:Y:S02]  /*10580*/  F2FP.F16.F32.PACK_AB R30, R173, R175 ;  /* 0x000000afad1e723e */ /* 0x000fe400000000ff */
[----:B------:R-:W-:Y:S02]  /*10590*/  F2FP.F16.F32.PACK_AB R31, R39, R38 ;  /* 0x00000026271f723e */ /* 0x000fe400000000ff */
[----:B------:R-:W-:Y:S02]  /*105a0*/  SHF.R.U64 R88, R88, 0x3, RZ ;  /* 0x0000000358587819 */ /* 0x000fe400000012ff */
[----:B------:R-:W-:-:S02]  /*105b0*/  MOV R56, R56 ;  /* 0x0000003800387202 */ /* 0x000fc40000000f00 */
[----:B------:R-:W-:Y:S02]  /*105c0*/  SHF.R.U64 R92, R92, 0x3, RZ ;  /* 0x000000035c5c7819 */ /* 0x000fe400000012ff */
[----:B------:R-:W-:Y:S02]  /*105d0*/  SHF.R.U64 R98, R98, 0x3, RZ ;  /* 0x0000000362627819 */ /* 0x000fe400000012ff */
[----:B------:R-:W-:Y:S01]  /*105e0*/  MOV R60, R60 ;  /* 0x0000003c003c7202 */ /* 0x000fe20000000f00 */
[----:B------:R2:W-:Y:S01]  /*105f0*/  STSM.16.M88.4 [R106], R4 ;  /* 0x000000046a007844 */ /* 0x0005e20000000200 */
[----:B------:R-:W-:Y:S01]  /*10600*/  LOP3.LUT R48, R48, R85, RZ, 0x3c, !PT ;  /* 0x0000005530307212 */ /* 0x000fe200078e3cff */
[----:B------:R-:W-:Y:S01]  /*10610*/  IMAD.X R85, RZ, RZ, R49, P4 ;  /* 0x000000ffff557224 */ /* 0x000fe200020e0631 */
[----:B------:R-:W-:Y:S01]  /*10620*/  MOV R64, R64 ;  /* 0x0000004000407202 */ /* 0x000fe20000000f00 */
[----:B------:R3:W-:Y:S01]  /*10630*/  STSM.16.M88.4 [R52], R28 ;  /* 0x0000001c34007844 */ /* 0x0007e20000000200 */
[----:B------:R-:W-:-:S02]  /*10640*/  MOV R20, R14 ;  /* 0x0000000e00147202 */ /* 0x000fc40000000f00 */
[----:B------:R-:W-:Y:S01]  /*10650*/  LOP3.LUT R88, R88, R89, RZ, 0x3c, !PT ;  /* 0x0000005958587212 */ /* 0x000fe200078e3cff */
[--C-:B------:R-:W-:Y:S01]  /*10660*/  IMAD.X R89, RZ, RZ, R49.reuse, P3 ;  /* 0x000000ffff597224 */ /* 0x100fe200018e0631 */
[----:B------:R-:W-:Y:S01]  /*10670*/  MOV R68, R68 ;  /* 0x0000004400447202 */ /* 0x000fe20000000f00 */
[----:B------:R4:W-:Y:S01]  /*10680*/  STSM.16.M88.4 [R56], R32 ;  /* 0x0000002038007844 */ /* 0x0009e20000000200 */
[----:B------:R-:W-:Y:S02]  /*10690*/  F2FP.F16.F32.PACK_AB R14, R161, R163 ;  /* 0x000000a3a10e723e */ /* 0x000fe400000000ff */
[----:B------:R-:W-:Y:S02]  /*106a0*/  F2FP.F16.F32.PACK_AB R15, R71, R70 ;  /* 0x00000046470f723e */ /* 0x000fe400000000ff */
[----:B------:R-:W-:Y:S01]  /*106b0*/  LOP3.LUT R92, R92, R93, RZ, 0x3c, !PT ;  /* 0x0000005d5c5c7212 */ /* 0x000fe200078e3cff */
[----:B------:R-:W-:Y:S01]  /*106c0*/  IMAD.X R93, RZ, RZ, R49, P6 ;  /* 0x000000ffff5d7224 */ /* 0x000fe200030e0631 */
[----:B--2---:R-:W-:-:S02]  /*106d0*/  F2FP.F16.F32.PACK_AB R4, R168, R171 ;  /* 0x000000aba804723e */ /* 0x004fc400000000ff */
[----:B------:R-:W-:Y:S02]  /*106e0*/  F2FP.F16.F32.PACK_AB R5, R51, R50 ;  /* 0x000000323305723e */ /* 0x000fe400000000ff */
[----:B------:R-:W-:Y:S02]  /*106f0*/  F2FP.F16.F32.PACK_AB R6, R166, R169 ;  /* 0x000000a9a606723e */ /* 0x000fe400000000ff */
[----:B------:R-:W-:Y:S02]  /*10700*/  F2FP.F16.F32.PACK_AB R7, R55, R54 ;  /* 0x000000363707723e */ /* 0x000fe400000000ff */
[----:B------:R-:W-:Y:S02]  /*10710*/  MOV R72, R72 ;  /* 0x0000004800487202 */ /* 0x000fe40000000f00 */
[----:B---3--:R-:W-:Y:S01]  /*10720*/  F2FP.F16.F32.PACK_AB R28, R159, R162 ;  /* 0x000000a29f1c723e */ /* 0x008fe200000000ff */
[----:B------:R2:W-:Y:S01]  /*10730*/  STSM.16.M88.4 [R60], R4 ;  /* 0x000000043c007844 */ /* 0x0005e20000000200 */
[----:B------:R-:W-:-:S02]  /*10740*/  F2FP.F16.F32.PACK_AB R29, R75, R74 ;  /* 0x0000004a4b1d723e */ /* 0x000fc400000000ff */
[----:B------:R-:W-:Y:S01]  /*10750*/  F2FP.F16.F32.PACK_AB R30, R157, R160 ;  /* 0x000000a09d1e723e */ /* 0x000fe200000000ff */
[----:B------:R-:W-:Y:S01]  /*10760*/  STSM.16.M88.4 [R64], R8 ;  /* 0x0000000840007844 */ /* 0x000fe20000000200 */
[----:B------:R-:W-:Y:S02]  /*10770*/  F2FP.F16.F32.PACK_AB R31, R79, R78 ;  /* 0x0000004e4f1f723e */ /* 0x000fe400000000ff */
[----:B------:R-:W-:Y:S01]  /*10780*/  LOP3.LUT R98, R98, R99, RZ, 0x3c, !PT ;  /* 0x0000006362627212 */ /* 0x000fe200078e3cff */
[--C-:B------:R-:W-:Y:S01]  /*10790*/  IMAD.X R99, RZ, RZ, R49.reuse, P5 ;  /* 0x000000ffff637224 */ /* 0x100fe200028e0631 */
[----:B------:R-:W-:Y:S01]  /*107a0*/  MOV R76, R76 ;  /* 0x0000004c004c7202 */ /* 0x000fe20000000f00 */
[----:B------:R-:W-:Y:S01]  /*107b0*/  IMAD.X R49, RZ, RZ, R49, P1 ;  /* 0x000000ffff317224 */ /* 0x000fe200008e0631 */
[----:B----4-:R-:W-:Y:S01]  /*107c0*/  F2FP.F16.F32.PACK_AB R32, R155, R158 ;  /* 0x0000009e9b20723e */ /* 0x010fe200000000ff */
[----:B------:R-:W-:Y:S01]  /*107d0*/  STSM.16.M88.4 [R68], R12 ;  /* 0x0000000c44007844 */ /* 0x000fe20000000200 */
[----:B------:R-:W-:-:S02]  /*107e0*/  F2FP.F16.F32.PACK_AB R33, R83, R82 ;  /* 0x000000525321723e */ /* 0x000fc400000000ff */
[----:B------:R-:W-:Y:S01]  /*107f0*/  F2FP.F16.F32.PACK_AB R34, R153, R156 ;  /* 0x0000009c9922723e */ /* 0x000fe200000000ff */
[----:B------:R-:W-:Y:S01]  /*10800*/  STSM.16.M88.4 [R72], R28 ;  /* 0x0000001c48007844 */ /* 0x000fe20000000200 */
[----:B------:R-:W-:Y:S02]  /*10810*/  F2FP.F16.F32.PACK_AB R35, R87, R86 ;  /* 0x000000565723723e */ /* 0x000fe400000000ff */
[----:B------:R-:W-:Y:S02]  /*10820*/  MOV R80, R80 ;  /* 0x0000005000507202 */ /* 0x000fe40000000f00 */
[----:B------:R-:W-:Y:S01]  /*10830*/  F2FP.F16.F32.PACK_AB R38, R40, R152 ;  /* 0x000000982826723e */ /* 0x000fe200000000ff */
[----:B------:R-:W-:Y:S01]  /*10840*/  STSM.16.M88.4 [R76], R32 ;  /* 0x000000204c007844 */ /* 0x000fe20000000200 */
[----:B------:R-:W-:Y:S02]  /*10850*/  F2FP.F16.F32.PACK_AB R39, R95, R94 ;  /* 0x0000005e5f27723e */ /* 0x000fe400000000ff */
[----:B------:R-:W-:-:S02]  /*10860*/  F2FP.F16.F32.PACK_AB R40, R97, R96 ;  /* 0x000000606128723e */ /* 0x000fc400000000ff */
[----:B------:R-:W-:Y:S01]  /*10870*/  F2FP.F16.F32.PACK_AB R104, R105, R104 ;  /* 0x000000686968723e */ /* 0x000fe200000000ff */
[----:B------:R-:W-:Y:S01]  /*10880*/  STSM.16.M88.4 [R80], R36 ;  /* 0x0000002450007844 */ /* 0x000fe20000000200 */
[----:B------:R-:W-:Y:S02]  /*10890*/  F2FP.F16.F32.PACK_AB R112, R113, R112 ;  /* 0x000000707170723e */ /* 0x000fe400000000ff */
[----:B------:R-:W-:Y:S01]  /*108a0*/  MOV R84, R84 ;  /* 0x0000005400547202 */ /* 0x000fe20000000f00 */
[----:B------:R3:W-:Y:S01]  /*108b0*/  STSM.16.M88.4 [R0], R40 ;  /* 0x0000002800007844 */ /* 0x0007e20000000200 */
        /* <DEDUP_REMOVED lines=12> */
[----:B------:R-:W-:Y:S02]  /*10980*/  MOV R92, R92 ;  /* 0x0000005c005c7202 */ /* 0x000fe40000000f00 */
[----:B------:R-:W-:Y:S02]  /*10990*/  F2FP.F16.F32.PACK_AB R122, R125, R124 ;  /* 0x0000007c7d7a723e */ /* 0x000fe400000000ff */
[----:B------:R-:W-:Y:S02]  /*109a0*/  F2FP.F16.F32.PACK_AB R123, R127, R126 ;  /* 0x0000007e7f7b723e */ /* 0x000fe400000000ff */
[----:B------:R-:W-:Y:S02]  /*109b0*/  F2FP.F16.F32.PACK_AB R129, R131, R130 ;  /* 0x000000828381723e */ /* 0x000fe400000000ff */
[----:B------:R-:W-:Y:S01]  /*109c0*/  F2FP.F16.F32.PACK_AB R136, R137, R136 ;  /* 0x000000888988723e */ /* 0x000fe200000000ff */
[----:B------:R-:W-:Y:S01]  /*109d0*/  STSM.16.M88.4 [R92], R120 ;  /* 0x000000785c007844 */ /* 0x000fe20000000200 */
[----:B------:R-:W-:-:S02]  /*109e0*/  ISETP.NE.U32.AND P0, PT, RZ, UR4, PT ;  /* 0x00000004ff007c0c */ /* 0x000fc4000bf05070 */
[----:B--2---:R-:W-:Y:S02]  /*109f0*/  IADD3 R6, P1, R204, UR4, RZ ;  /* 0x00000004cc067c10 */ /* 0x004fe4000ff3e0ff */
        /* <DEDUP_REMOVED lines=13> */
[----:B------:R-:W-:-:S02]  /*10ad0*/  ISETP.NE.AND.EX P0, PT, RZ, UR5, PT, P0 ;  /* 0x00000005ff007c0c */ /* 0x000fc4000bf05300 */
        /* <DEDUP_REMOVED lines=8> */
[----:B---3--:R-:W-:Y:S01]  /*10b60*/  IMAD.U32 R0, RZ, RZ, UR4 ;  /* 0x00000004ff007e24 */ /* 0x008fe2000f8e00ff */
[----:B------:R-:W-:Y:S01]  /*10b70*/  @P6 IADD3.X R205, R205, UR5, RZ, P4, !PT ;  /* 0x00000005cdcd6c10 */ /* 0x000fe2000a7fe4ff */
[----:B------:R3:W5:Y:S01]  /*10b80*/  @P0 LDG.E R24, desc[UR40][R6.64] ;  /* 0x0000002806180981 */ /* 0x000762000c1e1900 */
[----:B------:R-:W-:-:S03]  /*10b90*/  LEA R5, R216, R192, 0x6 ;  /* 0x000000c0d8057211 */ /* 0x000fc600078e30ff */
[----:B------:R3:W5:Y:S02]  /*10ba0*/  @P6 LDG.E R0, desc[UR40][R204.64] ;  /* 0x00000028cc006981 */ /* 0x000764000c1e1900 */
        /* <DEDUP_REMOVED lines=46> */
[----:B---3--:R-:W-:Y:S06]  /*10e90*/  @P6 BRA `(.L_x_5000) ;  /* 0x0000000000106947 */ /* 0x008fec0003800000 */
[----:B------:R-:W-:Y:S05]  /*10ea0*/  @!P0 BRA `(.L_x_5000) ;  /* 0x00000000000c8947 */ /* 0x000fea0003800000 */
[----:B------:R-:W2:Y:S04]  /*10eb0*/  LDG.E R11, desc[UR40][R6.64] ;  /* 0x00000028060b7981 */ /* 0x000ea8000c1e1900 */
[----:B-----5:R-:W2:Y:S02]  /*10ec0*/  LDG.E R0, desc[UR40][R6.64+0x4] ;  /* 0x0000042806007981 */ /* 0x020ea4000c1e1900 */
[----:B--2---:R-:W-:-:S07]  /*10ed0*/  IMAD.IADD R0, R0, 0x1, -R11 ;  /* 0x0000000100007824 */ /* 0x004fce00078e0a0b */
.L_x_5000:
[----:B------:R-:W2:Y:S01]  /*10ee0*/  SHFL.IDX PT, R6, R218, RZ, 0x1f ;  /* 0x00001fffda067589 */ /* 0x000ea200000e0000 */
        /* <DEDUP_REMOVED lines=19> */
[----:B--2---:R-:W-:-:S02]  /*11020*/  ISETP.NE.AND P5, PT, R6, RZ, PT ;  /* 0x000000ff0600720c */ /* 0x004fc40003fa5270 */
[----:B------:R-:W-:Y:S02]  /*11030*/  LOP3.LUT R7, R11, 0x380, RZ, 0xc0, !PT ;  /* 0x000003800b077812 */ /* 0x000fe400078ec0ff */
[----:B------:R-:W-:Y:S02]  /*11040*/  SHF.R.U64 R60, R60, 0x3, RZ ;  /* 0x000000033c3c7819 */ /* 0x000fe400000012ff */
[----:B------:R-:W-:Y:S02]  /*11050*/  SHF.R.U64 R64, R64, 0x3, RZ ;  /* 0x0000000340407819 */ /* 0x000fe400000012ff */
[----:B------:R-:W-:Y:S02]  /*11060*/  SHF.R.U64 R68, R68, 0x3, RZ ;  /* 0x0000000344447819 */ /* 0x000fe400000012ff */
[----:B------:R-:W-:Y:S02]  /*11070*/  SHF.R.U64 R72, R72, 0x3, RZ ;  /* 0x0000000348487819 */ /* 0x000fe400000012ff */
[----:B------:R-:W-:-:S02]  /*11080*/  LOP3.LUT R6, R15, R4, RZ, 0x3c, !PT ;  /* 0x000000040f067212 */ /* 0x000fc400078e3cff */
[----:B------:R-:W-:Y:S01]  /*11090*/  SHF.R.U64 R4, R7, 0x3, RZ ;  /* 0x0000000307047819 */ /* 0x000fe200000012ff */
[--C-:B------:R-:W-:Y:S01]  /*110a0*/  IMAD.MOV.U32 R7, RZ, RZ, R5.reuse ;  /* 0x000000ffff077224 */ /* 0x100fe200078e0005 */
        /* <DEDUP_REMOVED lines=14> */
[----:B------:R-:W2:Y:S01]  /*11190*/  LDC R35, c[0x0][0xbe8] ;  /* 0x0002fa00ff237b82 */ /* 0x000ea20000000800 */
[----:B------:R-:W-:Y:S01]  /*111a0*/  ULDC.64 UR4, c[0x0][0xb90] ;  /* 0x0002e40000047ab9 */ /* 0x000fe20000000a00 */
[----:B------:R-:W-:Y:S01]  /*111b0*/  IADD3 R20, R202, R195, RZ ;  /* 0x000000c3ca147210 */ /* 0x000fe20007ffe0ff */
[----:B------:R-:W-:Y:S02]  /*111c0*/  IMAD R10, R80, UR4, RZ ;  /* 0x00000004500a7c24 */ /* 0x000fe4000f8e02ff */
[----:B------:R-:W-:Y:S02]  /*111d0*/  IMAD.MOV.U32 R4, RZ, RZ, R24 ;  /* 0x000000ffff047224 */ /* 0x000fe400078e0018 */
[----:B------:R-:W-:Y:S02]  /*111e0*/  IMAD R15, R203, UR5, R10 ;  /* 0x00000005cb0f7c24 */ /* 0x000fe4000f8e020a */
[----:B------:R-:W-:Y:S02]  /*111f0*/  IMAD.MOV.U32 R5, RZ, RZ, R81 ;  /* 0x000000ffff057224 */ /* 0x000fe400078e0051 */
[----:B------:R-:W-:-:S02]  /*11200*/  IMAD.IADD R30, R190, 0x1, R195 ;  /* 0x00000001be1e7824 */ /* 0x000fc400078e02c3 */
[----:B------:R-:W-:Y:S01]  /*11210*/  IMAD.WIDE.U32 R4, R203, UR4, R4 ;  /* 0x00000004cb047c25 */ /* 0x000fe2000f8e0004 */
[----:B------:R-:W-:-:S03]  /*11220*/  ULDC.64 UR4, c[0x0][0xb98] ;  /* 0x0002e60000047ab9 */ /* 0x000fc60000000a00 */
[----:B------:R-:W-:Y:S02]  /*11230*/  IMAD.IADD R5, R5, 0x1, R15 ;  /* 0x0000000105057824 */ /* 0x000fe400078e020f */
[----:B------:R-:W-:Y:S01]  /*11240*/  IMAD.WIDE.U32 R4, R83, UR4, R4 ;  /* 0x0000000453047c25 */ /* 0x000fe2000f8e0004 */
[----:B--2---:R-:W-:-:S13]  /*11250*/  ISETP.NE.AND P0, PT, R35, 0x1, PT ;  /* 0x000000012300780c */ /* 0x004fda0003f05270 */
[----:B------:R-:W2:Y:S08]  /*11260*/  @P0 LDC R11, c[0x0][0xbec] ;  /* 0x0002fb00ff0b0b82 */ /* 0x000eb00000000800 */
[----:B------:R-:W3:Y:S01]  /*11270*/  @P0 LDC R31, c[0x0][0xbf0] ;  /* 0x0002fc00ff1f0b82 */ /* 0x000ee20000000800 */
[----:B--2---:R-:W-:-:S04]  /*11280*/  @P0 IMAD.HI.U32 R10, R20, R11, RZ ;  /* 0x0000000b140a0227 */ /* 0x004fc800078e00ff */
[----:B------:R-:W-:Y:S01]  /*11290*/  IMAD.MOV.U32 R11, RZ, RZ, R20 ;  /* 0x000000ffff0b7224 */ /* 0x000fe200078e0014 */
        /* <DEDUP_REMOVED lines=15> */
[----:B------:R-:W-:-:S03]  /*11390*/  ULDC.64 UR4, c[0x0][0xb50] ;  /* 0x0002d40000047ab9 */ /* 0x000fc60000000a00 */
[----:B------:R-:W-:Y:S01]  /*113a0*/  IMAD.IADD R5, R5, 0x1, R15 ;  /* 0x0000000105057824 */ /* 0x000fe200078e020f */
[----:B------:R-:W-:-:S04]  /*113b0*/  LEA R15, P0, R4, UR4, 0x2 ;  /* 0x00000004040f7c11 */ /* 0x000fc8000f8010ff */
[----:B------:R-:W-:Y:S01]  /*113c0*/  LEA.HI.X R20, R4, UR5, R5, 0x2, P0 ;  /* 0x0000000504147c11 */ /* 0x000fe200080f1405 */
[----:B------:R-:W-:Y:S01]  /*113d0*/  SHFL.IDX PT, R10, R15, 0x1, 0x1c1f ;  /* 0x003c1f000f0a7f89 */ /* 0x000fe200000e0000 */
[----:B------:R-:W-:Y:S01]  /*113e0*/  ISETP.NE.AND P0, PT, R189, R14, PT ;  /* 0x0000000ebd00720c */ /* 0x000fe20003f05270 */
[C---:B------:R-:W-:Y:S02]  /*113f0*/  VIADD R14, R30.reuse, 0x8 ;  /* 0x000000081e0e7836 */ /* 0x040fe40000000000 */
[----:B------:R-:W-:Y:S01]  /*11400*/  SHFL.IDX PT, R4, R15, RZ, 0x1c1f ;  /* 0x001c1fff0f047589 */ /* 0x000fe200000e0000 */
[-C--:B------:R-:W-:Y:S02]  /*11410*/  ISETP.GE.OR P1, PT, R30, R35.reuse, P0 ;  /* 0x000000231e00720c */ /* 0x080fe40000726670 */
[----:B------:R-:W-:Y:S01]  /*11420*/  ISETP.GE.OR P0, PT, R14, R35, P0 ;  /* 0x000000230e00720c */ /* 0x000fe20000706670 */
[----:B------:R-:W2:Y:S04]  /*11430*/  SHFL.IDX PT, R5, R20, RZ, 0x1c1f ;  /* 0x001c1fff14057589 */ /* 0x000ea800000e0000 */
[----:B------:R-:W3:Y:S06]  /*11440*/  SHFL.IDX PT, R11, R20, 0x1, 0x1c1f ;  /* 0x003c1f00140b7f89 */ /* 0x000eec00000e0000 */
[----:B--2---:R2:W-:Y:S04]  /*11450*/  @!P1 ST.E desc[UR40][R4.64], R21 ;  /* 0x0000001504009985 */ /* 0x0045e8000c101928 */
[----:B---3--:R2:W-:Y:S02]  /*11460*/  @!P0 ST.E desc[UR40][R10.64], R3 ;  /* 0x000000030a008985 */ /* 0x0085e4000c101928 */
.L_x_5001:
[----:B------:R-:W3:Y:S01]  /*11470*/  LDC R85, c[0x0][0xbe8] ;  /* 0x0002fa00ff557b82 */ /* 0x000ee20000000800 */
[----:B------:R-:W-:Y:S01]  /*11480*/  ULDC.64 UR4, c[0x0][0xaa0] ;  /* 0x0002a80000047ab9 */ /* 0x000fe20000000a00 */
[----:B--2---:R-:W5:Y:S01]  /*11490*/  LD.E.128 R4, desc[UR40][R6.64] ;  /* 0x0000002806047980 */ /* 0x004f62000c101d00 */
[----:B------:R-:W-:-:S03]  /*114a0*/  IMAD R3, R81, UR4, RZ ;  /* 0x0000000451037c24 */ /* 0x000fc6000f8e02ff */
[----:B------:R-:W5:Y:S02]  /*114b0*/  LD.E.128 R8, desc[UR40][R8.64] ;  /* 0x0000002808087980 */ /* 0x000f64000c101d00 */
[----:B------:R-:W2:Y:S02]  /*114c0*/  LDC R88, c[0x0][0xac8] ;  /* 0x0002b200ff587b82 */ /* 0x000ea40000000800 */
[----:B------:R-:W5:Y:S04]  /*114d0*/  LD.E.128 R12, desc[UR40][R12.64] ;  /* 0x000000280c0c7980 */ /* 0x000f68000c101d00 */
[----:B------:R-:W5:Y:S04]  /*114e0*/  LD.E.128 R28, desc[UR40][R28.64] ;  /* 0x000000281c1c7980 */ /* 0x000f68000c101d00 */
[----:B------:R-:W5:Y:S04]  /*114f0*/  LD.E.128 R32, desc[UR40][R32.64] ;  /* 0x0000002820207980 */ /* 0x000f68000c101d00 */
[----:B------:R-:W5:Y:S01]  /*11500*/  LD.E.128 R36, desc[UR40][R36.64] ;  /* 0x0000002824247980 */ /* 0x000f62000c101d00 */
[----:B---3--:R-:W-:Y:S01]  /*11510*/  ISETP.NE.AND P1, PT, R85, 0x1, PT ;  /* 0x000000015500780c */ /* 0x008fe20003f25270 */
[----:B------:R-:W-:-:S02]  /*11520*/  IMAD R3, R24, UR5, R3 ;  /* 0x0000000518037c24 */ /* 0x000fc4000f8e0203 */
[----:B------:R-:W5:Y:S01]  /*11530*/  LD.E.128 R40, desc[UR40][R40.64] ;  /* 0x0000002828287980 */ /* 0x000f62000c101d00 */
[----:B------:R-:W-:Y:S01]  /*11540*/  IMAD.WIDE.U32 R20, R24, UR4, RZ ;  /* 0x0000000418147c25 */ /* 0x000fe2000f8e00ff */
[----:B------:R-:W-:Y:S02]  /*11550*/  ULDC.64 UR4, c[0x0][0xae8] ;  /* 0x0002ba0000047ab9 */ /* 0x000fe40000000a00 */
[----:B------:R-:W5:Y:S04]  /*11560*/  LD.E.128 R44, desc[UR40][R44.64] ;  /* 0x000000282c2c7980 */ /* 0x000f68000c101d00 */
[----:B------:R-:W5:Y:S02]  /*11570*/  LD.E.128 R48, desc[UR40][R48.64] ;  /* 0x0000002830307980 */ /* 0x000f64000c101d00 */
[----:B------:R-:W3:Y:S01]  /*11580*/  @P1 LDC R81, c[0x0][0xbec] ;  /* 0x0002fb00ff511b82 */ /* 0x000ee20000000800 */
        /* <DEDUP_REMOVED lines=14> */
[----:B------:R-:W-:Y:S01]  /*11670*/  IMAD.IADD R82, R195, 0x1, R24 ;  /* 0x00000001c3527824 */ /* 0x000fe200078e0218 */
[----:B--2---:R-:W-:Y:S01]  /*11680*/  ISETP.GE.AND P0, PT, R211, R88, PT ;  /* 0x00000058d300720c */ /* 0x004fe20003f06270 */
[C---:B------:R-:W-:Y:S01]  /*11690*/  IMAD R3, R83.reuse, UR5, R3 ;  /* 0x0000000553037c24 */ /* 0x040fe2000f8e0203 */
[----:B------:R-:W5:Y:S01]  /*116a0*/  LD.E.128 R72, desc[UR40][R72.64] ;  /* 0x0000002848487980 */ /* 0x000f62000c101d00 */
[----:B------:R-:W-:-:S03]  /*116b0*/  IMAD.WIDE.U32 R20, R83, UR4, R20 ;  /* 0x0000000453147c25 */ /* 0x000fc6000f8e0014 */
[----:B------:R-:W5:Y:S01]  /*116c0*/  LD.E.128 R76, desc[UR40][R76.64] ;  /* 0x000000284c4c7980 */ /* 0x000f62000c101d00 */
[----:B---3--:R-:W-:Y:S01]  /*116d0*/  @P1 IMAD.HI.U32 R24, R82, R81, RZ ;  /* 0x0000005152181227 */ /* 0x008fe200078e00ff */
        /* <DEDUP_REMOVED lines=25> */
[----:B------:R-:W-:Y:S01]  /*11870*/  ISETP.GE.AND P0, PT, R208, R88, PT ;  /* 0x00000058d000720c */ /* 0x000fe20003f06270 */
[----:B------:R-:W-:Y:S01]  /*11880*/  IMAD.IADD R195, R216, 0x1, R195 ;  /* 0x00000001d8c37824 */ /* 0x000fe200078e02c3 */
[----:B------:R-:W-:Y:S01]  /*11890*/  SHF.R.S32.HI R82, RZ, 0x1f, R3 ;  /* 0x0000001fff527819 */ /* 0x000fe20000011403 */
[----:B------:R-:W-:Y:S01]  /*118a0*/  VIADD R0, R2, 0x28c20 ;  /* 0x00028c2002007836 */ /* 0x000fe20000000000 */
[----:B------:R-:W-:-:S02]  /*118b0*/  LOP3.LUT R24, R83, 0x4, R24, 0xe2, !PT ;  /* 0x0000000453187812 */ /* 0x000fc400078ee218 */
[----:B------:R-:W-:Y:S01]  /*118c0*/  SHF.L.U32 R83, R80, 0x3, RZ ;  /* 0x0000000350537819 */ /* 0x000fe200000006ff */
[----:B------:R-:W-:Y:S01]  /*118d0*/  IMAD R82, R82, UR4, RZ ;  /* 0x0000000452527c24 */ /* 0x000fe2000f8e02ff */
[----:B------:R-:W-:Y:S02]  /*118e0*/  SEL R80, RZ, 0xffffffff, P0 ;  /* 0xffffffffff507807 */ /* 0x000fe40000000000 */
[----:B------:R-:W-:Y:S01]  /*118f0*/  LOP3.LUT R24, R83, 0x8, R24, 0xe2, !PT ;  /* 0x0000000853187812 */ /* 0x000fe200078ee218 */
[----:B------:R-:W-:Y:S01]  /*11900*/  IMAD R83, R3, UR5, R82 ;  /* 0x0000000503537c24 */ /* 0x000fe2000f8e0252 */
[----:B------:R-:W-:Y:S01]  /*11910*/  ISETP.GE.AND P0, PT, R207, R88, PT ;  /* 0x00000058cf00720c */ /* 0x000fe20003f06270 */
[----:B------:R-:W-:Y:S01]  /*11920*/  IMAD.SHL.U32 R87, R80, 0x10, RZ ;  /* 0x0000001050577824 */ /* 0x000fe200078e00ff */
[----:B------:R-:W-:Y:S01]  /*11930*/  SHF.R.S32.HI R80, RZ, 0x1f, R81 ;  /* 0x0000001fff507819 */ /* 0x000fe20000011451 */
[----:B------:R-:W-:Y:S01]  /*11940*/  ULDC.64 UR4, c[0x0][0xad8] ;  /* 0x0002b60000047ab9 */ /* 0x000fe20000000a00 */
[----:B------:R-:W-:Y:S01]  /*11950*/  IMAD.IADD R21, R21, 0x1, R83 ;  /* 0x0000000115157824 */ /* 0x000fe200078e0253 */
[----:B------:R-:W-:-:S02]  /*11960*/  SEL R3, RZ, 0xffffffff, P0 ;  /* 0xffffffffff037807 */ /* 0x000fc40000000000 */
[----:B------:R-:W-:Y:S01]  /*11970*/  IMAD R80, R80, UR4, RZ ;  /* 0x0000000450507c24 */ /* 0x000fe2000f8e02ff */
[----:B------:R-:W-:Y:S01]  /*11980*/  ISETP.GE.AND P1, PT, R195, R91, PT ;  /* 0x0000005bc300720c */ /* 0x000fe20003f26270 */
[----:B------:R-:W-:Y:S01]  /*11990*/  IMAD.WIDE.U32 R20, R81, UR4, R20 ;  /* 0x0000000451147c25 */ /* 0x000fe2000f8e0014 */
[----:B------:R-:W-:Y:S02]  /*119a0*/  LOP3.LUT R24, R87, 0x10, R24, 0xe2, !PT ;  /* 0x0000001057187812 */ /* 0x000fe400078ee218 */
[----:B------:R-:W-:Y:S01]  /*119b0*/  ISETP.GE.AND P0, PT, R221, R88, PT ;  /* 0x00000058dd00720c */ /* 0x000fe20003f06270 */
[----:B------:R-:W-:Y:S01]  /*119c0*/  IMAD R83, R81, UR5, R80 ;  /* 0x0000000551537c24 */ /* 0x000fe2000f8e0250 */
[----:B------:R-:W-:Y:S01]  /*119d0*/  ULDC.64 UR4, c[0x0][0xa80] ;  /* 0x0002a00000047ab9 */ /* 0x000fe20000000a00 */
[----:B------:R-:W-:Y:S01]  /*119e0*/  IMAD.SHL.U32 R3, R3, 0x20, RZ ;  /* 0x0000002003037824 */ /* 0x000fe200078e00ff */
[----:B------:R-:W-:Y:S01]  /*119f0*/  LEA R89, P2, R20, UR4, 0x1 ;  /* 0x0000000414597c11 */ /* 0x000fe2000f8408ff */
[----:B------:R-:W-:Y:S01]  /*11a00*/  IMAD.IADD R21, R21, 0x1, R83 ;  /* 0x0000000115157824 */ /* 0x000fe200078e0253 */
[----:B------:R-:W-:-:S02]  /*11a10*/  PRMT R0, RZ, 0x654, R0 ;  /* 0x00000654ff007816 */ /* 0x000fc40000000000 */
[----:B------:R-:W-:Y:S01]  /*11a20*/  LOP3.LUT R24, R3, 0x20, R24, 0xe2, !PT ;  /* 0x0000002003187812 */ /* 0x000fe200078ee218 */
[----:B--2---:R2:W3:Y:S01]  /*11a30*/  SHFL.IDX PT, R80, R89, RZ, 0x181f ;  /* 0x00181fff59507589 */ /* 0x0044e200000e0000 */
[----:B------:R-:W-:Y:S01]  /*11a40*/  SEL R3, RZ, 0x40, P0 ;  /* 0x00000040ff037807 */ /* 0x000fe20000000000 */
[----:B------:R2:W-:Y:S01]  /*11a50*/  SYNCS.ARRIVE.TRANS64.RED.A1T0 RZ, [R0+URZ], RZ ;  /* 0x000000ff00ff79a7 */ /* 0x0005e2000810043f */
[----:B------:R-:W-:Y:S02]  /*11a60*/  ISETP.GE.AND P0, PT, R220, R88, PT ;  /* 0x00000058dc00720c */ /* 0x000fe40003f06270 */
[----:B------:R-:W-:Y:S02]  /*11a70*/  LEA.HI.X R90, R20, UR5, R21, 0x1, P2 ;  /* 0x00000005145a7c11 */ /* 0x000fe400090f0c15 */
[----:B------:R-:W-:Y:S02]  /*11a80*/  LOP3.LUT R3, R24, R3, RZ, 0xfc, !PT ;  /* 0x0000000318037212 */ /* 0x000fe400078efcff */
[----:B------:R-:W-:Y:S01]  /*11a90*/  SEL R24, RZ, 0x80, P0 ;  /* 0x00000080ff187807 */ /* 0x000fe20000000000 */
[----:B------:R2:W4:Y:S01]  /*11aa0*/  SHFL.IDX PT, R81, R90, RZ, 0x181f ;  /* 0x00181fff5a517589 */ /* 0x00052200000e0000 */
[----:B------:R-:W-:-:S02]  /*11ab0*/  SHF.R.S32.HI R92, RZ, 0x1f, R208 ;  /* 0x0000001fff5c7819 */ /* 0x000fc400000114d0 */
[----:B------:R-:W-:Y:S02]  /*11ac0*/  LOP3.LUT R24, R3, R24, RZ, 0xfc, !PT ;  /* 0x0000001803187212 */ /* 0x000fe400078efcff */
[----:B------:R-:W-:Y:S02]  /*11ad0*/  SHF.R.S32.HI R93, RZ, 0x1f, R209 ;  /* 0x0000001fff5d7819 */ /* 0x000fe400000114d1 */
[----:B------:R-:W-:Y:S02]  /*11ae0*/  SHF.R.S32.HI R94, RZ, 0x1f, R210 ;  /* 0x0000001fff5e7819 */ /* 0x000fe400000114d2 */
[----:B------:R-:W-:Y:S01]  /*11af0*/  SHF.R.S32.HI R95, RZ, 0x1f, R211 ;  /* 0x0000001fff5f7819 */ /* 0x000fe200000114d3 */
[----:B--2---:R-:W-:Y:S06]  /*11b00*/  @P1 BRA `(.L_x_5003) ;  /* 0x00000000007c1947 */ /* 0x004fec0003800000 */
[-C--:B------:R-:W-:Y:S02]  /*11b10*/  ISETP.GE.AND P1, PT, R211, R88.reuse, PT ;  /* 0x00000058d300720c */ /* 0x080fe40003f26270 */
[-C--:B------:R-:W-:Y:S02]  /*11b20*/  ISETP.GE.AND P0, PT, R192, R88.reuse, PT ;  /* 0x00000058c000720c */ /* 0x080fe40003f06270 */
[-C--:B------:R-:W-:Y:S02]  /*11b30*/  ISETP.GE.AND P5, PT, R210, R88.reuse, PT ;  /* 0x00000058d200720c */ /* 0x080fe40003fa6270 */
[----:B------:R-:W-:-:S07]  /*11b40*/  ISETP.GE.AND P3, PT, R209, R88, PT ;  /* 0x00000058d100720c */ /* 0x000fce0003f66270 */
[C---:B---3--:R-:W-:Y:S02]  /*11b50*/  @!P1 LEA R82, P2, R211.reuse, R80, 0x1 ;  /* 0x00000050d3529211 */ /* 0x048fe400078408ff */
[----:B----4-:R-:W-:Y:S02]  /*11b60*/  @!P0 IMAD.WIDE R20, R192, 0x2, R80 ;  /* 0x00000002c0148825 */ /* 0x010fe400078e0250 */
        /* <DEDUP_REMOVED lines=25> */
.L_x_5003:
[----:B------:R-:W-:Y:S05]  /*11d00*/  BSYNC B1 ;  /* 0x0000000000017941 */ /* 0x000fea0003800000 */
.L_x_5002:
[----:B------:R-:W-:Y:S01]  /*11d10*/  VIADD R0, R195, 0x20 ;  /* 0x00000020c3007836 */ /* 0x000fe20000000000 */
[----:B----45:R2:W4:Y:S04]  /*11d20*/  SHFL.IDX PT, R7, R90, 0x1, 0x181f ;  /* 0x00381f005a077f89 */ /* 0x03052800000e0000 */
[----:B------:R-:W-:Y:S01]  /*11d30*/  ISETP.GE.AND P0, PT, R0, R91, PT ;  /* 0x0000005b0000720c */ /* 0x000fe20003f06270 */
[----:B------:R2:W0:-:S12]  /*11d40*/  SHFL.IDX PT, R6, R89, 0x1, 0x181f ;  /* 0x00381f0059067f89 */ /* 0x00041800000e0000 */
[----:B--2---:R-:W-:Y:S05]  /*11d50*/  @P0 BRA `(.L_x_5004) ;  /* 0x0000000c00ec0947 */ /* 0x004fea0003800000 */
[-C--:B------:R-:W-:Y:S02]  /*11d60*/  ISETP.GE.AND P5, PT, R211, R88.reuse, PT ;  /* 0x00000058d300720c */ /* 0x080fe40003fa6270 */
[-C--:B------:R-:W-:Y:S02]  /*11d70*/  ISETP.GE.AND P6, PT, R192, R88.reuse, PT ;  /* 0x00000058c000720c */ /* 0x080fe40003fc6270 */
[-C--:B------:R-:W-:Y:S02]  /*11d80*/  ISETP.GE.AND P3, PT, R210, R88.reuse, PT ;  /* 0x00000058d200720c */ /* 0x080fe40003f66270 */
[-C--:B------:R-:W-:Y:S02]  /*11d90*/  ISETP.GE.AND P2, PT, R209, R88.reuse, PT ;  /* 0x00000058d100720c */ /* 0x080fe40003f46270 */
[-C--:B------:R-:W-:Y:S02]  /*11da0*/  ISETP.GE.AND P1, PT, R208, R88.reuse, PT ;  /* 0x00000058d000720c */ /* 0x080fe40003f26270 */
[----:B------:R-:W-:-:S03]  /*11db0*/  ISETP.GE.AND P0, PT, R207, R88, PT ;  /* 0x00000058cf00720c */ /* 0x000fc60003f06270 */
[CC--:B0-----:R-:W-:Y:S02]  /*11dc0*/  @!P5 LEA R12, P4, R211.reuse, R6.reuse, 0x1 ;  /* 0x00000006d30cd211 */ /* 0x0c1fe400078808ff */
        /* <DEDUP_REMOVED lines=22> */
[----:B--2---:R-:W-:-:S04]  /*11f30*/  LEA R4, P0, R220, R6, 0x1 ;  /* 0x00000006dc047211 */ /* 0x004fc800078008ff */
[----:B------:R-:W-:-:S05]  /*11f40*/  LEA.HI.X R5, R220, R7, R235, 0x1, P0 ;  /* 0x00000007dc057211 */ /* 0x000fca00000f0ceb */
[----:B------:R0:W-:Y:S01]  /*11f50*/  ST.E.128 desc[UR40][R4.64], R76 ;  /* 0x0000004c04007985 */ /* 0x0001e2000c101d28 */
[----:B------:R-:W-:Y:S05]  /*11f60*/  BRA `(.L_x_5004) ;  /* 0x0000000c00687947 */ /* 0x000fea0003800000 */
.L_x_4999:
[----:B------:R-:W-:Y:S01]  /*11f70*/  ULDC.64 UR4, c[0x0][0xc00] ;  /* 0x0003000000047ab9 */ /* 0x000fe20000000a00 */
[----:B------:R-:W-:Y:S01]  /*11f80*/  IMAD.MOV.U32 R3, RZ, RZ, RZ ;  /* 0x000000ffff037224 */ /* 0x000fe200078e00ff */
[----:B------:R-:W-:Y:S01]  /*11f90*/  ISETP.NE.U32.AND P0, PT, RZ, UR4, PT ;  /* 0x00000004ff007c0c */ /* 0x000fe2000bf05070 */
[----:B------:R-:W3:Y:S01]  /*11fa0*/  S2R R6, SR_TID.X ;  /* 0x0000000000067919 */ /* 0x000ee20000002100 */
[----:B------:R-:W-:Y:S01]  /*11fb0*/  IADD3 R4, P1, R204, UR4, RZ ;  /* 0x00000004cc047c10 */ /* 0x000fe2000ff3e0ff */
[----:B------:R-:W4:Y:S01]  /*11fc0*/  LDC R21, c[0x0][0xbe8] ;  /* 0x0002fa00ff157b82 */ /* 0x000f220000000800 */
        /* <DEDUP_REMOVED lines=9> */
[----:B------:R-:W-:Y:S01]  /*12060*/  @P1 IADD3.X R205, R205, UR5, RZ, P2, !PT ;  /* 0x00000005cdcd1c10 */ /* 0x000fe200097fe4ff */
[----:B---3--:R-:W-:-:S04]  /*12070*/  VIADD R6, R6, 0xffffff80 ;  /* 0xffffff8006067836 */ /* 0x008fc80000000000 */
[----:B------:R0:W5:Y:S01]  /*12080*/  @P1 LDG.E R0, desc[UR40][R204.64] ;  /* 0x00000028cc001981 */ /* 0x000162000c1e1900 */
[----:B------:R-:W-:Y:S01]  /*12090*/  ISETP.GE.AND P2, PT, R6, 0x40, PT ;  /* 0x000000400600780c */ /* 0x000fe20003f46270 */
[----:B------:R-:W-:-:S12]  /*120a0*/  @P1 BRA `(.L_x_5005) ;  /* 0x0000000000101947 */ /* 0x000fd80003800000 */
[----:B------:R-:W-:Y:S05]  /*120b0*/  @!P0 BRA `(.L_x_5005) ;  /* 0x00000000000c8947 */ /* 0x000fea0003800000 */
[----:B------:R-:W3:Y:S04]  /*120c0*/  LDG.E R7, desc[UR40][R4.64] ;  /* 0x0000002804077981 */ /* 0x000ee8000c1e1900 */
[----:B-----5:R-:W3:Y:S02]  /*120d0*/  LDG.E R0, desc[UR40][R4.64+0x4] ;  /* 0x0000042804007981 */ /* 0x020ee4000c1e1900 */
[----:B---3--:R-:W-:-:S07]  /*120e0*/  IMAD.IADD R0, R0, 0x1, -R7 ;  /* 0x0000000100007824 */ /* 0x008fce00078e0a07 */
.L_x_5005:
[----:B------:R-:W-:Y:S01]  /*120f0*/  BSSY B1, `(.L_x_5006) ;  /* 0x000002d000017945 */ /* 0x000fe20003800000 */
[----:B------:R-:W-:Y:S02]  /*12100*/  SHF.R.S32.HI R12, RZ, 0x1f, R203 ;  /* 0x0000001fff0c7819 */ /* 0x000fe400000114cb */
[----:B------:R-:W-:Y:S02]  /*12110*/  SEL R13, R206, RZ, !P0 ;  /* 0x000000ffce0d7207 */ /* 0x000fe40004000000 */
[----:B------:R-:W-:Y:S02]  /*12120*/  SEL R217, R217, RZ, !P0 ;  /* 0x000000ffd9d97207 */ /* 0x000fe40004000000 */
[----:B-----5:R-:W-:Y:S01]  /*12130*/  SHF.R.S32.HI R10, RZ, 0x1f, R3 ;  /* 0x0000001fff0a7819 */ /* 0x020fe20000011403 */
[----:B------:R-:W-:Y:S06]  /*12140*/  @P2 BRA `(.L_x_5007) ;  /* 0x00000000009c2947 */ /* 0x000fec0003800000 */
[----:B------:R-:W3:Y:S01]  /*12150*/  S2R R6, SR_TID.X ;  /* 0x0000000000067919 */ /* 0x000ee20000002100 */
[----:B------:R-:W0:Y:S02]  /*12160*/  LDC R14, c[0x0][0xbe8] ;  /* 0x0002fa00ff0e7b82 */ /* 0x000e240000000800 */
[----:B0-----:R-:W-:Y:S01]  /*12170*/  IMAD R4, R0, R14, RZ ;  /* 0x0000000e00047224 */ /* 0x001fe200078e02ff */
[----:B---3--:R-:W-:-:S04]  /*12180*/  IADD3 R11, R195, -0x80, R6 ;  /* 0xffffff80c30b7810 */ /* 0x008fc80007ffe006 */
        /* <DEDUP_REMOVED lines=13> */
[----:B------:R-:W3:Y:S01]  /*12260*/  @P0 LDC R15, c[0x0][0xbf0] ;  /* 0x0002fc00ff0f0b82 */ /* 0x000ee20000000800 */
[----:B------:R-:W-:-:S04]  /*12270*/  IMAD.WIDE.U32 R4, R13, UR4, R4 ;  /* 0x000000040d047c25 */ /* 0x000fc8000f8e0004 */
[----:B0-----:R-:W-:-:S05]  /*12280*/  @P0 IMAD.HI.U32 R6, R11, R6, RZ ;  /* 0x000000060b060227 */ /* 0x001fca00078e00ff */
[----:B---3--:R-:W-:Y:S01]  /*12290*/  @P0 SHF.R.U32.HI R7, RZ, R15, R6 ;  /* 0x0000000fff070219 */ /* 0x008fe20000011606 */
[----:B------:R-:W-:-:S03]  /*122a0*/  IMAD R6, R217, UR4, RZ ;  /* 0x00000004d9067c24 */ /* 0x000fc6000f8e02ff */
[----:B------:R-:W-:Y:S01]  /*122b0*/  IADD3 R4, P0, R7, R4, RZ ;  /* 0x0000000407047210 */ /* 0x000fe20007f1e0ff */
[----:B------:R-:W-:Y:S02]  /*122c0*/  IMAD.MOV R9, RZ, RZ, -R7 ;  /* 0x000000ffff097224 */ /* 0x000fe400078e0a07 */
[----:B------:R-:W-:Y:S01]  /*122d0*/  IMAD R8, R13, UR5, R6 ;  /* 0x000000050d087c24 */ /* 0x000fe2000f8e0206 */
[----:B------:R-:W-:Y:S01]  /*122e0*/  ULDC.64 UR4, c[0x0][0xb88] ;  /* 0x0002e20000047ab9 */ /* 0x000fe20000000a00 */
[----:B------:R-:W-:Y:S01]  /*122f0*/  IMAD R9, R14, R9, R11 ;  /* 0x000000090e097224 */ /* 0x000fe200078e020b */
[----:B------:R-:W-:-:S04]  /*12300*/  SHF.R.S32.HI R11, RZ, 0x1f, R7 ;  /* 0x0000001fff0b7819 */ /* 0x000fc80000011407 */
        /* <DEDUP_REMOVED lines=11> */
.L_x_5007:
[----:B------:R-:W-:Y:S05]  /*123c0*/  BSYNC B1 ;  /* 0x0000000000017941 */ /* 0x000fea0003800000 */
.L_x_5006:
[----:B----4-:R-:W-:Y:S01]  /*123d0*/  ISETP.NE.AND P0, PT, R21, 0x1, PT ;  /* 0x000000011500780c */ /* 0x010fe20003f05270 */
[----:B--2---:R-:W2:Y:S01]  /*123e0*/  LDC R24, c[0x0][0xac8] ;  /* 0x0002b200ff187b82 */ /* 0x004ea20000000800 */
[----:B------:R-:W-:Y:S01]  /*123f0*/  ULDC.64 UR4, c[0x0][0xaa0] ;  /* 0x0002a80000047ab9 */ /* 0x000fe20000000a00 */
[----:B------:R-:W-:Y:S01]  /*12400*/  IMAD R29, R0, R21, RZ ;  /* 0x00000015001d7224 */ /* 0x000fe200078e02ff */
[----:B------:R-:W-:Y:S01]  /*12410*/  BSSY B1, `(.L_x_5008) ;  /* 0x000006b000017945 */ /* 0x000fe20003800000 */
[----:B---3--:R-:W-:Y:S01]  /*12420*/  IMAD R6, R10, UR4, RZ ;  /* 0x000000040a067c24 */ /* 0x008fe2000f8e02ff */
[----:B------:R-:W-:Y:S01]  /*12430*/  SHF.R.S32.HI R31, RZ, 0x1f, R208 ;  /* 0x0000001fff1f7819 */ /* 0x000fe200000114d0 */
[C---:B0-----:R-:W-:Y:S01]  /*12440*/  IMAD.WIDE.U32 R4, R3.reuse, UR4, RZ ;  /* 0x0000000403047c25 */ /* 0x041fe2000f8e00ff */
[----:B------:R-:W-:Y:S02]  /*12450*/  SHF.R.S32.HI R32, RZ, 0x1f, R209 ;  /* 0x0000001fff207819 */ /* 0x000fe400000114d1 */
[----:B------:R-:W-:Y:S01]  /*12460*/  SHF.R.S32.HI R33, RZ, 0x1f, R210 ;  /* 0x0000001fff217819 */ /* 0x000fe200000114d2 */
[----:B------:R-:W-:Y:S01]  /*12470*/  IMAD R3, R3, UR5, R6 ;  /* 0x0000000503037c24 */ /* 0x000fe2000f8e0206 */
[----:B------:R-:W-:Y:S01]  /*12480*/  ULDC.64 UR4, c[0x0][0xae8] ;  /* 0x0002ba0000047ab9 */ /* 0x000fe20000000a00 */
[----:B------:R-:W0:Y:S01]  /*12490*/  @P0 LDC R7, c[0x0][0xbec] ;  /* 0x0002fb00ff070b82 */ /* 0x000e220000000800 */
[----:B------:R-:W-:Y:S01]  /*124a0*/  IMAD R6, R12, UR4, RZ ;  /* 0x000000040c067c24 */ /* 0x000fe2000f8e02ff */
[----:B------:R-:W-:Y:S01]  /*124b0*/  SHF.R.S32.HI R34, RZ, 0x1f, R211 ;  /* 0x0000001fff227819 */ /* 0x000fe200000114d3 */
[----:B------:R-:W-:Y:S01]  /*124c0*/  IMAD.IADD R30, R216, 0x1, R195 ;  /* 0x00000001d81e7824 */ /* 0x000fe200078e02c3 */
[----:B------:R-:W-:Y:S01]  /*124d0*/  IADD3 R5, R5, R3, RZ ;  /* 0x0000000305057210 */ /* 0x000fe20007ffe0ff */
[----:B------:R-:W-:-:S02]  /*124e0*/  IMAD R3, R203, UR5, R6 ;  /* 0x00000005cb037c24 */ /* 0x000fc4000f8e0206 */
[----:B------:R-:W-:Y:S01]  /*124f0*/  IMAD R6, R215, 0x20, R216 ;  /* 0x00000020d7067824 */ /* 0x000fe200078e02d8 */
[----:B------:R-:W3:Y:S01]  /*12500*/  @P0 LDC R9, c[0x0][0xbf0] ;  /* 0x0002fc00ff090b82 */ /* 0x000ee20000000800 */
[----:B------:R-:W-:Y:S01]  /*12510*/  IMAD.WIDE.U32 R4, R203, UR4, R4 ;  /* 0x00000004cb047c25 */ /* 0x000fe2000f8e0004 */
[----:B------:R-:W-:Y:S01]  /*12520*/  ULDC.64 UR4, c[0x0][0xaf0] ;  /* 0x0002bc0000047ab9 */ /* 0x000fe20000000a00 */
[-C--:B--2---:R-:W-:Y:S02]  /*12530*/  ISETP.GE.AND P1, PT, R211, R24.reuse, PT ;  /* 0x00000018d300720c */ /* 0x084fe40003f26270 */
[----:B------:R-:W-:Y:S01]  /*12540*/  IMAD.IADD R5, R5, 0x1, R3 ;  /* 0x0000000105057824 */ /* 0x000fe200078e0203 */
[-C--:B------:R-:W-:Y:S01]  /*12550*/  ISETP.GE.AND P2, PT, R192, R24.reuse, PT ;  /* 0x00000018c000720c */ /* 0x080fe20003f46270 */
[----:B------:R-:W-:Y:S01]  /*12560*/  IMAD R3, R217, UR4, RZ ;  /* 0x00000004d9037c24 */ /* 0x000fe2000f8e02ff */
[----:B------:R-:W-:Y:S01]  /*12570*/  SEL R10, RZ, 0xffffffff, P1 ;  /* 0xffffffffff0a7807 */ /* 0x000fe20000800000 */
[----:B------:R-:W-:Y:S01]  /*12580*/  IMAD.IADD R8, R195, 0x1, R6 ;  /* 0x00000001c3087824 */ /* 0x000fe200078e0206 */
[----:B------:R-:W-:Y:S01]  /*12590*/  ISETP.GE.AND P1, PT, R209, R24, PT ;  /* 0x00000018d100720c */ /* 0x000fe20003f26270 */
[----:B------:R-:W-:-:S02]  /*125a0*/  IMAD R3, R13, UR5, R3 ;  /* 0x000000050d037c24 */ /* 0x000fc4000f8e0203 */
[----:B------:R-:W-:Y:S01]  /*125b0*/  IMAD.WIDE.U32 R4, R13, UR4, R4 ;  /* 0x000000040d047c25 */ /* 0x000fe2000f8e0004 */
[----:B------:R-:W-:Y:S01]  /*125c0*/  SEL R11, RZ, 0xffffffff, P1 ;  /* 0xffffffffff0b7807 */ /* 0x000fe20000800000 */
[----:B------:R-:W-:Y:S02]  /*125d0*/  ULDC.64 UR4, c[0x0][0xae0] ;  /* 0x0002b80000047ab9 */ /* 0x000fe40000000a00 */
[----:B0-----:R-:W-:Y:S01]  /*125e0*/  @P0 IMAD.HI.U32 R6, R8, R7, RZ ;  /* 0x0000000708060227 */ /* 0x001fe200078e00ff */
[----:B------:R-:W-:Y:S02]  /*125f0*/  SEL R7, RZ, 0x1, P2 ;  /* 0x00000001ff077807 */ /* 0x000fe40001000000 */
[----:B------:R-:W-:Y:S01]  /*12600*/  ISETP.GE.AND P2, PT, R210, R24, PT ;  /* 0x00000018d200720c */ /* 0x000fe20003f46270 */
[----:B------:R-:W-:Y:S02]  /*12610*/  IMAD.SHL.U32 R10, R10, 0x2, RZ ;  /* 0x000000020a0a7824 */ /* 0x000fe400078e00ff */
[----:B------:R-:W-:-:S02]  /*12620*/  IMAD.IADD R5, R5, 0x1, R3 ;  /* 0x0000000105057824 */ /* 0x000fc400078e0203 */
[----:B------:R-:W-:Y:S01]  /*12630*/  IMAD.MOV.U32 R3, RZ, RZ, R8 ;  /* 0x000000ffff037224 */ /* 0x000fe200078e0008 */
[----:B---3--:R-:W-:Y:S01]  /*12640*/  @P0 SHF.R.U32.HI R3, RZ, R9, R6 ;  /* 0x00000009ff030219 */ /* 0x008fe20000011606 */
[----:B------:R-:W-:Y:S01]  /*12650*/  IMAD.SHL.U32 R11, R11, 0x8, RZ ;  /* 0x000000080b0b7824 */ /* 0x000fe200078e00ff */
[----:B------:R-:W-:Y:S02]  /*12660*/  LOP3.LUT R9, R10, 0x2, R7, 0xe2, !PT ;  /* 0x000000020a097812 */ /* 0x000fe400078ee207 */
        /* <DEDUP_REMOVED lines=42> */
[CC--:B--2---:R-:W-:Y:S02]  /*12910*/  @!P2 LEA R8, P0, R211.reuse, R6.reuse, 0x1 ;  /* 0x00000006d308a211 */ /* 0x0c4fe400078008ff */
        /* <DEDUP_REMOVED lines=26> */
.L_x_5009:
[----:B------:R-:W-:Y:S05]  /*12ac0*/  BSYNC B1 ;  /* 0x0000000000017941 */ /* 0x000fea0003800000 */
.L_x_5008:
        /* <DEDUP_REMOVED lines=36> */
.L_x_5004:
[----:B------:R-:W-:Y:S05]  /*12d10*/  BSYNC B0 ;  /* 0x0000000000007941 */ /* 0x000fea0003800000 */
.L_x_4998:
[----:B------:R-:W-:Y:S02]  /*12d20*/  ULDC UR4, c[0x0][0xc3c] ;  /* 0x00030f0000047ab9 */ /* 0x000fe40000000800 */
[----:B------:R-:W-:-:S13]  /*12d30*/  ISETP.GE.AND P0, PT, R27, UR4, PT ;  /* 0x000000041b007c0c */ /* 0x000fda000bf06270 */
[----:B------:R-:W-:Y:S05]  /*12d40*/  @!P0 BRA `(.L_x_5010) ;  /* 0xfffffee400288947 */ /* 0x000fea000383ffff */
[----:B------:R-:W-:Y:S05]  /*12d50*/  BRA `(.L_x_4872) ;  /* 0x0000008c00e07947 */ /* 0x000fea0003800000 */
.L_x_4870:
        /* <DEDUP_REMOVED lines=18> */
.L_x_5011:
        /* <DEDUP_REMOVED lines=41> */
.L_x_5017:
        /* <DEDUP_REMOVED lines=12> */
.L_x_5016:
[----:B------:R-:W-:Y:S05]  /*131d0*/  BSYNC B0 ;  /* 0x0000000000007941 */ /* 0x000fea0003800000 */
.L_x_5015:
        /* <DEDUP_REMOVED lines=21> */
.L_x_5013:
        /* <DEDUP_REMOVED lines=18> */
[----:B------:R-:W-:-:S06]  /*13450*/  IADD3 R16, R7, -0x1, RZ ;  /* 0xffffffff07107810 */ /* 0x000fcc0007ffe0ff */
[----:B------:R2:W3:Y:S02]  /*13460*/  SHFL.IDX PT, R16, R5, R16, 0x1f ;  /* 0x00001f1005107589 */ /* 0x0004e400000e0000 */
.L_x_5018:
[----:B-12---:R-:W-:Y:S01]  /*13470*/  IMAD.MOV R5, RZ, RZ, -R3 ;  /* 0x000000ffff057224 */ /* 0x006fe200078e0a03 */
[----:B------:R-:W-:Y:S01]  /*13480*/  IABS R7, R9 ;  /* 0x0000000900077213 */ /* 0x000fe20000000000 */
[----:B---3--:R-:W-:Y:S02]  /*13490*/  IMAD R16, R16, UR5, R8 ;  /* 0x0000000510107c24 */ /* 0x008fe4000f8e0208 */
        /* <DEDUP_REMOVED lines=22> */
[----:B------:R-:W-:Y:S01]  /*13600*/  VIADDMNMX R11, R10, UR5, R11, PT ;  /* 0x000000050a0b7c46 */ /* 0x000fe2000b80010b */
[----:B------:R-:W-:-:S03]  /*13610*/  IMAD.IADD R5, R8, 0x1, R5 ;  /* 0x0000000108057824 */ /* 0x000fc600078e0205 */
        /* <DEDUP_REMOVED lines=12> */
[----:B------:R-:W-:-:S03]  /*136e0*/  LOP3.LUT R3, R8, R11, RZ, 0x3c, !PT ;  /* 0x0000000b08037212 */ /* 0x000fc600078e3cff */
        /* <DEDUP_REMOVED lines=10> */
[----:B------:R-:W-:Y:S02]  /*13790*/  @!P1 LOP3.LUT R2, RZ, R11, RZ, 0x33, !PT ;  /* 0x0000000bff029212 */ /* 0x000fe400078e33ff */
[----:B------:R-:W-:Y:S02]  /*137a0*/  IADD3 R11, -R11, RZ, RZ ;  /* 0x000000ff0b0b7210 */ /* 0x000fe40007ffe1ff */
[----:B------:R-:W-:-:S03]  /*137b0*/  LOP3.LUT R17, RZ, R2, RZ, 0x33, !PT ;  /* 0x00000002ff117212 */ /* 0x000fc600078e33ff */
[----:B------:R-:W-:Y:S02]  /*137c0*/  IMAD R18, R2, R11, R5 ;  /* 0x0000000b02127224 */ /* 0x000fe400078e0205 */
[----:B------:R-:W-:Y:S01]  /*137d0*/  IMAD.IADD R17, R6, 0x1, R17 ;  /* 0x0000000106117824 */ /* 0x000fe200078e0211 */
[----:B------:R-:W-:Y:S06]  /*137e0*/  BRA `(.L_x_5019) ;  /* 0x00000000000c7947 */ /* 0x000fec0003800000 */
.L_x_5014:
[----:B------:R-:W-:Y:S02]  /*137f0*/  IMAD.MOV.U32 R17, RZ, RZ, RZ ;  /* 0x000000ffff117224 */ /* 0x000fe400078e00ff */
[----:B------:R-:W-:Y:S02]  /*13800*/  IMAD.U32 R16, RZ, RZ, UR6 ;  /* 0x00000006ff107e24 */ /* 0x000fe4000f8e00ff */
[----:B------:R-:W-:-:S07]  /*13810*/  IMAD.MOV.U32 R18, RZ, RZ, RZ ;  /* 0x000000ffff127224 */ /* 0x000fce00078e00ff */
.L_x_5019:
[----:B------:R-:W-:-:S13]  /*13820*/  ISETP.NE.AND P0, PT, R0, RZ, PT ;  /* 0x000000ff0000720c */ /* 0x000fda0003f05270 */
[----:B------:R-:W1:Y:S01]  /*13830*/  @!P0 S2R R3, SR_CgaCtaId ;  /* 0x0000000000038919 */ /* 0x000e620000008800 */
[----:B------:R-:W-:-:S04]  /*13840*/  @!P0 MOV R0, 0x400 ;  /* 0x0000040000008802 */ /* 0x000fc80000000f00 */
[----:B-1----:R-:W-:-:S05]  /*13850*/  @!P0 LEA R0, R3, R0, 0x18 ;  /* 0x0000000003008211 */ /* 0x002fca00078ec0ff */
[----:B------:R1:W-:Y:S01]  /*13860*/  @!P0 STS.128 [R0+0x28cd0], R16 ;  /* 0x028cd01000008388 */ /* 0x0003e20000000c00 */
[----:B------:R-:W-:Y:S06]  /*13870*/  BAR.ARV 0x5, 0x180 ;  /* 0x0146000000007b1d */ /* 0x000fec0000002000 */
.L_x_5012:
        /* <DEDUP_REMOVED lines=12> */
[----:B------:R-:W-:Y:S01]  /*13940*/  ULDC.64 UR38, c[0x0][0x198] ;  /* 0x0000660000267ab9 */ /* 0x000fe20000000a00 */
[----:B------:R-:W-:Y:S01]  /*13950*/  LOP3.LUT R3, R0, 0x1f8, RZ, 0xc0, !PT ;  /* 0x000001f800037812 */ /* 0x000fe200078ec0ff */
[----:B0-----:R-:W-:Y:S01]  /*13960*/  IMAD.SHL.U32 R2, R5, 0x8, RZ ;  /* 0x0000000805027824 */ /* 0x001fe200078e00ff */
[----:B------:R-:W-:Y:S01]  /*13970*/  SHF.R.U32.HI R5, RZ, 0x3, R5 ;  /* 0x00000003ff057819 */ /* 0x000fe20000011605 */
[----:B------:R-:W-:Y:S01]  /*13980*/  ULDC UR36, c[0x0][0xc] ;  /* 0x0000030000247ab9 */ /* 0x000fe20000000800 */
        /* <DEDUP_REMOVED lines=8> */
[----:B------:R0:W-:Y:S04]  /*13a10*/  STL [R1+0x4], R3 ;  /* 0x0000040301007387 */ /* 0x0001e80000100800 */
[----:B------:R0:W-:Y:S04]  /*13a20*/  STL [R1+0x54], R2 ;  /* 0x0000540201007387 */ /* 0x0001e80000100800 */
[----:B------:R0:W-:Y:S04]  /*13a30*/  STL [R1+0x3c], RZ ;  /* 0x00003cff01007387 */ /* 0x0001e80000100800 */
[----:B------:R0:W-:Y:S04]  /*13a40*/  STL [R1+0x18], R0 ;  /* 0x0000180001007387 */ /* 0x0001e80000100800 */
[----:B------:R0:W-:Y:S04]  /*13a50*/  STL [R1+0x10], RZ ;  /* 0x000010ff01007387 */ /* 0x0001e80000100800 */
[----:B------:R0:W-:Y:S04]  /*13a60*/  STL [R1+0xc], RZ ;  /* 0x00000cff01007387 */ /* 0x0001e80000100800 */
[----:B------:R0:W-:Y:S02]  /*13a70*/  STL [R1+0x1c], R0 ;  /* 0x00001c0001007387 */ /* 0x0001e40000100800 */
.L_x_5184:
[----:B01----:R-:W0:Y:S02]  /*13a80*/  LDC.64 R2, c[0x0][0xc88] ;  /* 0x00032200ff027b82 */ /* 0x003e240000000a00 */
[----:B0-----:R-:W-:-:S05]  /*13a90*/  IMAD.WIDE R2, R19, 0x4, R2 ;  /* 0x0000000413027825 */ /* 0x001fca00078e0202 */
[----:B--2---:R0:W2:Y:S01]  /*13aa0*/  LDG.E R13, desc[UR40][R2.64] ;  /* 0x00000028020d7981 */ /* 0x0040a2000c1e1900 */
[----:B------:R-:W-:Y:S05]  /*13ab0*/  YIELD ;  /* 0x0000000000007946 */ /* 0x000fea0003800000 */
[----:B------:R-:W-:Y:S01]  /*13ac0*/  ULDC.64 UR4, c[0x0][0xa28] ;  /* 0x00028a0000047ab9 */ /* 0x000fe20000000a00 */
[----:B------:R-:W-:Y:S01]  /*13ad0*/  IMAD.MOV.U32 R10, RZ, RZ, RZ ;  /* 0x000000ffff0a7224 */ /* 0x000fe200078e00ff */
[----:B------:R-:W-:Y:S01]  /*13ae0*/  ISETP.NE.U32.AND P0, PT, RZ, UR4, PT ;  /* 0x00000004ff007c0c */ /* 0x000fe2000bf05070 */
[----:B------:R-:W-:Y:S01]  /*13af0*/  ULDC.64 UR10, c[0x0][0xa18] ;  /* 0x00028600000a7ab9 */ /* 0x000fe20000000a00 */
[----:B0-----:R-:W-:Y:S01]  /*13b00*/  CS2R R2, SRZ ;  /* 0x0000000000027805 */ /* 0x001fe2000001ff00 */
        /* <DEDUP_REMOVED lines=17> */
[C---:B------:R-:W-:Y:S02]  /*13c20*/  IADD3 R8, P5, R0.reuse, UR6, RZ ;  /* 0x0000000600087c10 */ /* 0x040fe4000ffbe0ff */
[----:B------:R-:W-:Y:S01]  /*13c30*/  ISETP.NE.AND.EX P3, PT, RZ, UR11, PT, P3 ;  /* 0x0000000bff007c0c */ /* 0x000fe2000bf65330 */
[----:B------:R-:W-:Y:S01]  /*13c40*/  STL [R1+0x20], R15 ;  /* 0x0000200f01007387 */ /* 0x000fe20000100800 */
[----:B------:R-:W-:Y:S02]  /*13c50*/  ISETP.NE.U32.AND P0, PT, RZ, UR6, PT ;  /* 0x00000006ff007c0c */ /* 0x000fe4000bf05070 */
[----:B-1----:R-:W-:-:S02]  /*13c60*/  IADD3 R4, P4, R0, UR4, RZ ;  /* 0x0000000400047c10 */ /* 0x002fc4000ff9e0ff */
[----:B------:R-:W-:Y:S02]  /*13c70*/  ISETP.NE.U32.AND P1, PT, RZ, UR8, PT ;  /* 0x00000008ff007c0c */ /* 0x000fe4000bf25070 */
[C---:B------:R-:W-:Y:S02]  /*13c80*/  IADD3.X R5, R15.reuse, UR5, RZ, P4, !PT ;  /* 0x000000050f057c10 */ /* 0x040fe4000a7fe4ff */
[----:B0-----:R-:W-:Y:S01]  /*13c90*/  IADD3 R6, P4, R0, UR8, RZ ;  /* 0x0000000800067c10 */ /* 0x001fe2000ff9e0ff */
[----:B------:R-:W-:Y:S01]  /*13ca0*/  ULDC UR4, c[0x0][0x288] ;  /* 0x0000a20000047ab9 */ /* 0x000fe20000000800 */
[----:B------:R-:W-:Y:S01]  /*13cb0*/  ISETP.NE.AND.EX P0, PT, RZ, UR7, PT, P0 ;  /* 0x00000007ff007c0c */ /* 0x000fe2000bf05300 */
[----:B------:R-:W2:Y:S01]  /*13cc0*/  @P2 LDG.E R10, desc[UR40][R4.64] ;  /* 0x00000028040a2981 */ /* 0x000ea2000c1e1900 */
[----:B------:R-:W-:Y:S02]  /*13cd0*/  IADD3.X R7, R15, UR9, RZ, P4, !PT ;  /* 0x000000090f077c10 */ /* 0x000fe4000a7fe4ff */
[----:B------:R-:W-:-:S02]  /*13ce0*/  ISETP.NE.AND.EX P1, PT, RZ, UR9, PT, P1 ;  /* 0x00000009ff007c0c */ /* 0x000fc4000bf25310 */
[----:B------:R-:W-:-:S07]  /*13cf0*/  IADD3.X R9, R15, UR7, RZ, P5, !PT ;  /* 0x000000070f097c10 */ /* 0x000fce000affe4ff */
[----:B------:R0:W5:Y:S04]  /*13d00*/  @P0 LDG.E R12, desc[UR40][R8.64] ;  /* 0x00000028080c0981 */ /* 0x000168000c1e1900 */
[----:B------:R0:W5:Y:S04]  /*13d10*/  @P1 LDG.E R3, desc[UR40][R6.64] ;  /* 0x0000002806031981 */ /* 0x000168000c1e1900 */
[----:B--2---:R1:W-:Y:S02]  /*13d20*/  STL [R1+0x34], R10 ;  /* 0x0000340a01007387 */ /* 0x0043e40000100800 */
[----:B-1----:R-:W-:Y:S01]  /*13d30*/  @P3 IADD3 R10, P4, R0, UR10, RZ ;  /* 0x0000000a000a3c10 */ /* 0x002fe2000ff9e0ff */
[----:B------:R-:W-:Y:S01]  /*13d40*/  IMAD.U32 R0, RZ, RZ, UR4 ;  /* 0x00000004ff007e24 */ /* 0x000fe2000f8e00ff */
[----:B------:R-:W-:-:S02]  /*13d50*/  ULDC.64 UR4, c[0x0][0x418] ;  /* 0x0001060000047ab9 */ /* 0x000fc40000000a00 */
[----:B------:R-:W-:-:S05]  /*13d60*/  @P3 IADD3.X R11, R15, UR11, RZ, P4, !PT ;  /* 0x0000000b0f0b3c10 */ /* 0x000fca000a7fe4ff */
[----:B------:R-:W2:Y:S01]  /*13d70*/  @P3 LDG.E R0, desc[UR40][R10.64] ;  /* 0x000000280a003981 */ /* 0x000ea2000c1e1900 */
[----:B------:R-:W-:-:S03]  /*13d80*/  UISETP.NE.U32.AND UP0, UPT, UR4, URZ, UPT ;  /* 0x0000003f0400728c */ /* 0x000fc6000bf05070 */
[----:B------:R-:W-:Y:S01]  /*13d90*/  ULDC UR4, c[0x0][0x424] ;  /* 0x0001090000047ab9 */ /* 0x000fe20000000800 */
[----:B------:R-:W-:-:S03]  /*13da0*/  UISETP.NE.AND.EX UP0, UPT, UR5, URZ, UPT, UP0 ;  /* 0x0000003f0500728c */ /* 0x000fc6000bf05300 */
[----:B------:R-:W-:Y:S01]  /*13db0*/  ULDC UR5, c[0x0][0x2f0] ;  /* 0x0000bc0000057ab9 */ /* 0x000fe20000000800 */
[----:B------:R-:W-:Y:S01]  /*13dc0*/  USEL UR4, UR4, 0x1, UP0 ;  /* 0x0000000104047887 */ /* 0x000fe20008000000 */
[----:B--2---:R1:W-:Y:S04]  /*13dd0*/  STL [R1+0x38], R0 ;  /* 0x0000380001007387 */ /* 0x0043e80000100800 */
[----:B------:R0:W5:Y:S01]  /*13de0*/  LDL R14, [R1+0x38] ;  /* 0x00003800010e7983 */ /* 0x0001620000100800 */
[----:B------:R-:W-:-:S03]  /*13df0*/  UIMAD UR4, UR4, UR5, URZ ;  /* 0x00000005040472a4 */ /* 0x000fc6000f8e023f */
[----:B------:R-:W-:Y:S02]  /*13e00*/  ULDC UR5, c[0x0][0x348] ;  /* 0x0000d20000057ab9 */ /* 0x000fe40000000800 */
[----:B-1----:R-:W-:Y:S02]  /*13e10*/  IMAD.U32 R0, RZ, RZ, UR5 ;  /* 0x00000005ff007e24 */ /* 0x002fe4000f8e00ff */
[----:B------:R-:W-:Y:S01]  /*13e20*/  IMAD.U32 R10, RZ, RZ, UR4 ;  /* 0x00000004ff0a7e24 */ /* 0x000fe2000f8e00ff */
[----:B0-----:R-:W-:Y:S06]  /*13e30*/  @P3 BRA `(.L_x_5021) ;  /* 0x0000000000143947 */ /* 0x001fec0003800000 */
[----:B------:R-:W-:Y:S05]  /*13e40*/  @!P2 BRA `(.L_x_5021) ;  /* 0x000000000010a947 */ /* 0x000fea0003800000 */
[----:B------:R-:W2:Y:S04]  /*13e50*/  LDG.E R11, desc[UR40][R4.64] ;  /* 0x00000028040b7981 */ /* 0x000ea8000c1e1900 */
[----:B------:R-:W2:Y:S02]  /*13e60*/  LDG.E R4, desc[UR40][R4.64+0x4] ;  /* 0x0000042804047981 */ /* 0x000ea4000c1e1900 */
[----:B--2--5:R-:W-:-:S05]  /*13e70*/  IMAD.IADD R14, R4, 0x1, -R11 ;  /* 0x00000001040e7824 */ /* 0x024fca00078e0a0b */
[----:B------:R0:W-:Y:S02]  /*13e80*/  STL [R1+0x38], R14 ;  /* 0x0000380e01007387 */ /* 0x0001e40000100800 */
.L_x_5021:
[----:B-----5:R-:W-:Y:S01]  /*13e90*/  IADD3 R4, R12, R2, RZ ;  /* 0x000000020c047210 */ /* 0x020fe20007ffe0ff */
[----:B------:R-:W-:Y:S01]  /*13ea0*/  ULDC.64 UR4, c[0x0][0xa20] ;  /* 0x0002880000047ab9 */ /* 0x000fe20000000a00 */
[----:B------:R1:W-:Y:S01]  /*13eb0*/  STL [R1+0x14], R13 ;  /* 0x0000140d01007387 */ /* 0x0003e20000100800 */
[----:B------:R-:W-:-:S03]  /*13ec0*/  ISETP.NE.U32.AND P2, PT, RZ, UR4, PT ;  /* 0x00000004ff007c0c */ /* 0x000fc6000bf45070 */
[----:B------:R1:W-:Y:S01]  /*13ed0*/  STL [R1+0x24], R4 ;  /* 0x0000240401007387 */ /* 0x0003e20000100800 */
[----:B------:R-:W-:-:S13]  /*13ee0*/  ISETP.NE.AND.EX P2, PT, RZ, UR5, PT, P2 ;  /* 0x00000005ff007c0c */ /* 0x000fda000bf45320 */
[----:B-1----:R-:W-:Y:S05]  /*13ef0*/  @!P2 BRA `(.L_x_5022) ;  /* 0x000000000014a947 */ /* 0x002fea0003800000 */
[----:B------:R-:W2:Y:S02]  /*13f00*/  LDL R4, [R1] ;  /* 0x0000000001047983 */ /* 0x000ea40000100800 */
[----:B--2---:R-:W-:-:S04]  /*13f10*/  IADD3 R10, P0, R4, UR4, RZ ;  /* 0x00000004040a7c10 */ /* 0x004fc8000ff1e0ff */
[----:B------:R-:W-:-:S05]  /*13f20*/  IADD3.X R11, R15, UR5, RZ, P0, !PT ;  /* 0x000000050f0b7c10 */ /* 0x000fca00087fe4ff */
[----:B------:R1:W5:Y:S01]  /*13f30*/  LDG.E R10, desc[UR40][R10.64] ;  /* 0x000000280a0a7981 */ /* 0x000362000c1e1900 */
[----:B------:R-:W-:Y:S05]  /*13f40*/  BRA `(.L_x_5023) ;  /* 0x0000000000107947 */ /* 0x000fea0003800000 */
.L_x_5022:
[----:B------:R-:W-:Y:S05]  /*13f50*/  @!P0 BRA `(.L_x_5023) ;  /* 0x00000000000c8947 */ /* 0x000fea0003800000 */
[----:B------:R-:W2:Y:S04]  /*13f60*/  LDG.E R10, desc[UR40][R8.64] ;  /* 0x00000028080a7981 */ /* 0x000ea8000c1e1900 */
[----:B------:R-:W2:Y:S02]  /*13f70*/  LDG.E R8, desc[UR40][R8.64+0x4] ;  /* 0x0000042808087981 */ /* 0x000ea4000c1e1900 */
[----:B--2---:R-:W-:-:S07]  /*13f80*/  IMAD.IADD R10, R8, 0x1, -R10 ;  /* 0x00000001080a7824 */ /* 0x004fce00078e0a0a */
.L_x_5023:
[----:B-----5:R-:W-:Y:S01]  /*13f90*/  IMAD.IADD R10, R10, 0x1, -R2 ;  /* 0x000000010a0a7824 */ /* 0x020fe200078e0a02 */
[----:B------:R-:W2:Y:S01]  /*13fa0*/  LDC R4, c[0x0][0x448] ;  /* 0x00011200ff047b82 */ /* 0x000ea20000000800 */
[----:B------:R-:W3:Y:S04]  /*13fb0*/  @P1 LDG.E R2, desc[UR40][R6.64] ;  /* 0x0000002806021981 */ /* 0x000ee8000c1e1900 */
[----:B------:R-:W3:Y:S01]  /*13fc0*/  @P1 LDG.E R6, desc[UR40][R6.64+0x4] ;  /* 0x0000042806061981 */ /* 0x000ee2000c1e1900 */
[----:B------:R-:W-:Y:S01]  /*13fd0*/  BSSY B0, `(.L_x_5024) ;  /* 0x00001d2000007945 */ /* 0x000fe20003800000 */
[----:B--2---:R-:W-:-:S13]  /*13fe0*/  ISETP.NE.AND P0, PT, R4, 0x1, PT ;  /* 0x000000010400780c */ /* 0x004fda0003f05270 */
[----:B------:R-:W2:Y:S01]  /*13ff0*/  @P0 LDC R5, c[0x0][0x44c] ;  /* 0x00011300ff050b82 */ /* 0x000ea20000000800 */
[----:B---3--:R-:W-:-:S07]  /*14000*/  @P1 IMAD.IADD R0, R6, 0x1, -R2 ;  /* 0x0000000106001824 */ /* 0x008fce00078e0a02 */
[----:B------:R-:W3:Y:S01]  /*14010*/  @P0 LDC R6, c[0x0][0x450] ;  /* 0x00011400ff060b82 */ /* 0x000ee20000000800 */
[----:B------:R-:W-:-:S04]  /*14020*/  IMAD.SHL.U32 R2, R17, 0x40, RZ ;  /* 0x0000004011027824 */ /* 0x000fc800078e00ff */
[----:B------:R-:W-:-:S04]  /*14030*/  VIADD R2, R2, 0x3f ;  /* 0x0000003f02027836 */ /* 0x000fc80000000000 */
[----:B--2---:R-:W-:-:S04]  /*14040*/  @P0 IMAD.HI.U32 R5, R2, R5, RZ ;  /* 0x0000000502050227 */ /* 0x004fc800078e00ff */
[----:B------:R-:W-:Y:S02]  /*14050*/  IMAD.MOV.U32 R4, RZ, RZ, R2 ;  /* 0x000000ffff047224 */ /* 0x000fe400078e0002 */
[----:B------:R-:W-:-:S05]  /*14060*/  IMAD.IADD R2, R10, 0x1, R0 ;  /* 0x000000010a027824 */ /* 0x000fca00078e0200 */
[C---:B------:R-:W-:Y:S02]  /*14070*/  IADD3 R21, R2.reuse, 0x40, -R14 ;  /* 0x0000004002157810 */ /* 0x040fe40007ffe80e */
[----:B---3--:R-:W-:Y:S01]  /*14080*/  @P0 SHF.R.U32.HI R4, RZ, R6, R5 ;  /* 0x00000006ff040219 */ /* 0x008fe20000011605 */
[----:B------:R-:W-:-:S04]  /*14090*/  VIADD R5, R2, 0x3f ;  /* 0x0000003f02057836 */ /* 0x000fc80000000000 */
[----:B------:R-:W-:Y:S01]  /*140a0*/  IMAD.IADD R2, R21, 0x1, R4 ;  /* 0x0000000115027824 */ /* 0x000fe200078e0204 */
[----:B------:R-:W-:-:S04]  /*140b0*/  SHF.R.S32.HI R4, RZ, 0x1f, R5 ;  /* 0x0000001fff047819 */ /* 0x000fc80000011405 */
[----:B------:R-:W-:Y:S02]  /*140c0*/  LEA.HI R20, R4, R5, RZ, 0x6 ;  /* 0x0000000504147211 */ /* 0x000fe400078f30ff */
[----:B------:R-:W-:Y:S02]  /*140d0*/  SHF.R.S32.HI R4, RZ, 0x1f, R2 ;  /* 0x0000001fff047819 */ /* 0x000fe40000011402 */
[----:B------:R-:W-:Y:S02]  /*140e0*/  SHF.R.S32.HI R20, RZ, 0x6, R20 ;  /* 0x00000006ff147819 */ /* 0x000fe40000011414 */
[----:B------:R-:W-:-:S04]  /*140f0*/  LEA.HI R2, R4, R2, RZ, 0x6 ;  /* 0x0000000204027211 */ /* 0x000fc800078f30ff */
[----:B------:R-:W-:-:S04]  /*14100*/  SHF.R.S32.HI R2, RZ, 0x6, R2 ;  /* 0x00000006ff027819 */ /* 0x000fc80000011402 */
[----:B------:R-:W-:-:S05]  /*14110*/  VIMNMX R2, R20, R2, PT ;  /* 0x0000000214027248 */ /* 0x000fca0003fe0100 */
[--C-:B------:R-:W-:Y:S02]  /*14120*/  IMAD R2, R2, 0x40, -R10.reuse ;  /* 0x0000004002027824 */ /* 0x100fe400078e0a0a */
[----:B------:R-:W-:-:S03]  /*14130*/  IMAD.MOV R10, RZ, RZ, -R10 ;  /* 0x000000ffff0a7224 */ /* 0x000fc600078e0a0a */
[----:B------:R-:W-:Y:S02]  /*14140*/  VIMNMX R0, R2, R0, PT ;  /* 0x0000000002007248 */ /* 0x000fe40003fe0100 */
[----:B------:R-:W-:-:S04]  /*14150*/  VIMNMX R2, RZ, R10, !PT ;  /* 0x0000000aff027248 */ /* 0x000fc80007fe0100 */
        /* <DEDUP_REMOVED lines=13> */
[----:B------:R-:W2:Y:S02]  /*14230*/  S2R R4, SR_TID.X ;  /* 0x0000000000047919 */ /* 0x000ea40000002100 */
[----:B--2---:R-:W-:-:S04]  /*14240*/  SHF.R.U32.HI R4, RZ, 0x5, R4 ;  /* 0x00000005ff047819 */ /* 0x004fc80000011604 */
[----:B------:R-:W-:-:S05]  /*14250*/  LOP3.LUT R4, R4, 0x3, RZ, 0xc0, !PT ;  /* 0x0000000304047812 */ /* 0x000fca00078ec0ff */
[----:B0-----:R0:W2:Y:S02]  /*14260*/  SHFL.IDX PT, R14, R4, RZ, 0x1f ;  /* 0x00001fff040e7589 */ /* 0x0010a400000e0000 */
.L_x_5228:
[----:B--2---:R-:W-:Y:S02]  /*14270*/  ISETP.NE.AND P0, PT, R14, RZ, PT ;  /* 0x000000ff0e00720c */ /* 0x004fe40003f05270 */
[----:B------:R-:W-:-:S11]  /*14280*/  PLOP3.LUT P6, PT, PT, PT, PT, 0x8, 0x0 ;  /* 0x000000000000781c */ /* 0x000fd60003fce170 */
[----:B------:R-:W-:Y:S05]  /*14290*/  @P0 BRA `(.L_x_5027) ;  /* 0x00000000000c0947 */ /* 0x000fea0003800000 */
[----:B------:R-:W-:-:S03]  /*142a0*/  UMOV UR4, 0xffffffff ;  /* 0xffffffff00047882 */ /* 0x000fc60000000000 */
[----:B------:R-:W-:Y:S05]  /*142b0*/  BRA.DIV UR4, `(.L_x_5028) ;  /* 0x0000008604ac7947 */ /* 0x000fea000b800000 */
[----:B------:R-:W-:-:S13]  /*142c0*/  ELECT P6, URZ, PT ;  /* 0x00000000003f782f */ /* 0x000fda00038c0000 */
.L_x_5027:
        /* <DEDUP_REMOVED lines=10> */
.L_x_5231:
[----:B------:R-:W-:Y:S05]  /*14370*/  BSYNC B1 ;  /* 0x0000000000017941 */ /* 0x000fea0003800000 */
.L_x_5029:
[----:B------:R-:W-:Y:S04]  /*14380*/  BSSY B1, `(.L_x_5031) ;  /* 0x00000be000017945 */ /* 0x000fe80003800000 */
[----:B------:R-:W-:Y:S05]  /*14390*/  @!P6 BRA `(.L_x_5032) ;  /* 0x0000000800f0e947 */ /* 0x000fea0003800000 */
[----:B------:R-:W2:Y:S04]  /*143a0*/  LDL R9, [R1+0x4] ;  /* 0x0000040001097983 */ /* 0x000ea80000100800 */
        /* <DEDUP_REMOVED lines=10> */
.L_x_5232:
[----:B------:R-:W-:Y:S05]  /*14450*/  BSYNC B2 ;  /* 0x0000000000027941 */ /* 0x000fea0003800000 */
.L_x_5033:
        /* <DEDUP_REMOVED lines=9> */
.L_x_5036:
[----:B------:R-:W-:Y:S05]  /*144f0*/  BSYNC B2 ;  /* 0x0000000000027941 */ /* 0x000fea0003800000 */
.L_x_5035:
        /* <DEDUP_REMOVED lines=14> */
.L_x_5037:
        /* <DEDUP_REMOVED lines=13> */
.L_x_5233:
[----:B------:R-:W-:Y:S05]  /*146b0*/  BSYNC B2 ;  /* 0x0000000000027941 */ /* 0x000fea0003800000 */
.L_x_5038:
[----:B------:R-:W-:Y:S01]  /*146c0*/  BSSY B2, `(.L_x_5040) ;  /* 0x000000b000027945 */ /* 0x000fe20003800000 */
[----:B------:R-:W-:Y:S02]  /*146d0*/  IMAD.MOV.U32 R10, RZ, RZ, 0x0 ;  /* 0x00000000ff0a7424 */ /* 0x000fe400078e00ff */
[----:B-1----:R-:W-:Y:S01]  /*146e0*/  IMAD.MOV.U32 R11, RZ, RZ, 0x12f00000 ;  /* 0x12f00000ff0b7424 */ /* 0x002fe200078e00ff */
[----:B------:R-:W-:Y:S06]  /*146f0*/  @P1 BRA `(.L_x_5041) ;  /* 0x00000000001c1947 */ /* 0x000fec0003800000 */
[----:B------:R-:W1:Y:S01]  /*14700*/  S2R R7, SR_TID.X ;  /* 0x0000000000077919 */ /* 0x000e620000002100 */
[----:B------:R-:W-:-:S04]  /*14710*/  IMAD.MOV.U32 R6, RZ, RZ, 0x10000 ;  /* 0x00010000ff067424 */ /* 0x000fc800078e00ff */
[----:B------:R3:W-:Y:S01]  /*14720*/  SYNCS.ARRIVE.TRANS64 RZ, [R5+URZ+0x28cb0], R6 ;  /* 0x028cb00605ff79a7 */ /* 0x0007e2000800003f */
[----:B-1----:R-:W-:-:S04]  /*14730*/  LOP3.LUT R7, R7, 0x1f, RZ, 0xc0, !PT ;  /* 0x0000001f07077812 */ /* 0x002fc800078ec0ff */
[----:B------:R-:W-:-:S13]  /*14740*/  ISETP.NE.AND P0, PT, R7, RZ, PT ;  /* 0x000000ff0700720c */ /* 0x000fda0003f05270 */
[----:B---3--:R-:W-:Y:S05]  /*14750*/  @!P0 BRA `(.L_x_5041) ;  /* 0x0000000000048947 */ /* 0x008fea0003800000 */
[----:B------:R-:W-:Y:S01]  /*14760*/  BPT.TRAP 0x1 ;  /* 0x000000040000795c */ /* 0x000fe20000300000 */
.L_x_5041:
[----:B------:R-:W-:Y:S05]  /*14770*/  BSYNC B2 ;  /* 0x0000000000027941 */ /* 0x000fea0003800000 */
.L_x_5040:
[----:B------:R-:W3:Y:S04]  /*14780*/  LDL R7, [R1+0x4] ;  /* 0x0000040001077983 */ /* 0x000ee80000100800 */
[----:B------:R-:W3:Y:S01]  /*14790*/  LDL R6, [R1+0x10] ;  /* 0x0000100001067983 */ /* 0x000ee20000100800 */
[----:B------:R-:W-:Y:S01]  /*147a0*/  R2UR UR10, R12 ;  /* 0x000000000c0a72ca */ /* 0x000fe200000e0000 */
[----:B------:R-:W-:Y:S01]  /*147b0*/  UIADD3 UR4, UP0, UR38, 0x670, URZ ;  /* 0x0000067026047890 */ /* 0x000fe2000ff1e03f */
[----:B------:R-:W-:Y:S01]  /*147c0*/  R2UR UR6, R10 ;  /* 0x000000000a0672ca */ /* 0x000fe200000e0000 */
[----:B0-2---:R-:W-:Y:S01]  /*147d0*/  VIADD R5, R5, 0x28cb0 ;  /* 0x00028cb005057836 */ /* 0x005fe20000000000 */
[----:B------:R-:W-:Y:S01]  /*147e0*/  R2UR UR7, R11 ;  /* 0x000000000b0772ca */ /* 0x000fe200000e0000 */
[----:B------:R-:W-:Y:S01]  /*147f0*/  UIADD3.X UR5, URZ, UR39, URZ, UP0, !UPT ;  /* 0x000000273f057290 */ /* 0x000fe200087fe43f */
[----:B------:R-:W-:Y:S01]  /*14800*/  PLOP3.LUT P0, PT, PT, PT, PT, 0x80, 0x0 ;  /* 0x000000000000781c */ /* 0x000fe20003f0f070 */
[----:B---3--:R-:W-:-:S04]  /*14810*/  IMAD R6, R6, 0x10000, R7 ;  /* 0x0001000006067824 */ /* 0x008fc800078e0207 */
[----:B------:R-:W-:-:S08]  /*14820*/  VIADD R7, R6, 0x400 ;  /* 0x0000040006077836 */ /* 0x000fd00000000000 */
.L_x_5042:
        /* <DEDUP_REMOVED lines=15> */
.L_x_5043:
        /* <DEDUP_REMOVED lines=15> */
.L_x_5044:
        /* <DEDUP_REMOVED lines=15> */
.L_x_5045:
        /* <DEDUP_REMOVED lines=15> */
.L_x_5046:
        /* <DEDUP_REMOVED lines=15> */
.L_x_5047:
        /* <DEDUP_REMOVED lines=15> */
.L_x_5048:
        /* <DEDUP_REMOVED lines=15> */
.L_x_5049:
        /* <DEDUP_REMOVED lines=10> */
.L_x_5032:
[----:B------:R-:W-:Y:S05]  /*14f60*/  BSYNC B1 ;  /* 0x0000000000017941 */ /* 0x000fea0003800000 */
.L_x_5031:
[----:B------:R-:W2:Y:S04]  /*14f70*/  LDL.LU R9, [R1+0x10] ;  /* 0x0000100001097983 */ /* 0x000ea80000300800 */
[----:B------:R-:W3:Y:S01]  /*14f80*/  LDL.LU R7, [R1+0x1c] ;  /* 0x00001c0001077983 */ /* 0x000ee20000300800 */
[----:B0-----:R-:W-:Y:S02]  /*14f90*/  IADD3 R4, R8, -0x2, RZ ;  /* 0xfffffffe08047810 */ /* 0x001fe40007ffe0ff */
[----:B------:R-:W-:Y:S02]  /*14fa0*/  PLOP3.LUT P0, PT, PT, PT, PT, 0x8, 0x0 ;  /* 0x000000000000781c */ /* 0x000fe40003f0e170 */
        /* <DEDUP_REMOVED lines=9> */
.L_x_5069:
[----:B------:R-:W-:Y:S05]  /*15040*/  YIELD ;  /* 0x0000000000007946 */ /* 0x000fea0003800000 */
[----:B------:R-:W-:Y:S04]  /*15050*/  BSSY B1, `(.L_x_5050) ;  /* 0x00000bd000017945 */ /* 0x000fe80003800000 */
[----:B---3--:R-:W-:Y:S05]  /*15060*/  @!P6 BRA `(.L_x_5051) ;  /* 0x0000000800ece947 */ /* 0x008fea0003800000 */
[----:B------:R-:W3:Y:S04]  /*15070*/  LDL R8, [R1+0x4] ;  /* 0x0000040001087983 */ /* 0x000ee80000100800 */
[----:B--2---:R-:W3:Y:S04]  /*15080*/  LDL R5, [R1+0x10] ;  /* 0x0000100001057983 */ /* 0x004ee80000100800 */
[----:B------:R-:W2:Y:S01]  /*15090*/  LDL R6, [R1+0x1c] ;  /* 0x00001c0001067983 */ /* 0x000ea20000100800 */
[----:B------:R-:W-:Y:S01]  /*150a0*/  BSSY B2, `(.L_x_5052) ;  /* 0x0000008000027945 */ /* 0x000fe20003800000 */
[----:B------:R-:W0:Y:S02]  /*150b0*/  S2R R7, SR_TID.X ;  /* 0x0000000000077919 */ /* 0x000e240000002100 */
[----:B0-----:R-:W-:-:S04]  /*150c0*/  LOP3.LUT R7, R7, 0x7f, RZ, 0xc0, !PT ;  /* 0x0000007f07077812 */ /* 0x001fc800078ec0ff */
[----:B------:R-:W-:Y:S01]  /*150d0*/  ISETP.NE.AND P2, PT, R7, RZ, PT ;  /* 0x000000ff0700720c */ /* 0x000fe20003f45270 */
[----:B---3--:R-:W-:Y:S01]  /*150e0*/  IMAD R5, R5, 0x8, R8 ;  /* 0x0000000805057824 */ /* 0x008fe200078e0208 */
[----:B--2---:R-:W-:-:S04]  /*150f0*/  SHF.L.U32 R6, R6, 0x1f, RZ ;  /* 0x0000001f06067819 */ /* 0x004fc800000006ff */
[----:B------:R-:W0:Y:S02]  /*15100*/  SYNCS.PHASECHK.TRANS64.TRYWAIT P1, [R5+URZ+0x28ca0], R6 ;  /* 0x028ca006050075a7 */ /* 0x000e24000802017f */
[----:B0-----:R-:W-:Y:S05]  /*15110*/  @!P1 BRA `(.L_x_5053) ;  /* 0x0000007800749947 */ /* 0x001fea0003800000 */
.L_x_5234:
[----:B------:R-:W-:Y:S05]  /*15120*/  BSYNC B2 ;  /* 0x0000000000027941 */ /* 0x000fea0003800000 */
.L_x_5052:
        /* <DEDUP_REMOVED lines=9> */
.L_x_5055:
[----:B------:R-:W-:Y:S05]  /*151c0*/  BSYNC B2 ;  /* 0x0000000000027941 */ /* 0x000fea0003800000 */
.L_x_5054:
        /* <DEDUP_REMOVED lines=13> */
.L_x_5056:
        /* <DEDUP_REMOVED lines=13> */
.L_x_5235:
[----:B------:R-:W-:Y:S05]  /*15370*/  BSYNC B2 ;  /* 0x0000000000027941 */ /* 0x000fea0003800000 */
.L_x_5057:
[----:B------:R-:W-:Y:S01]  /*15380*/  BSSY B2, `(.L_x_5059) ;  /* 0x000000b000027945 */ /* 0x000fe20003800000 */
[----:B------:R-:W-:Y:S02]  /*15390*/  IMAD.MOV.U32 R10, RZ, RZ, 0x0 ;  /* 0x00000000ff0a7424 */ /* 0x000fe400078e00ff */
[----:B-1----:R-:W-:Y:S01]  /*153a0*/  IMAD.MOV.U32 R11, RZ, RZ, 0x12f00000 ;  /* 0x12f00000ff0b7424 */ /* 0x002fe200078e00ff */
[----:B------:R-:W-:Y:S06]  /*153b0*/  @P2 BRA `(.L_x_5060) ;  /* 0x00000000001c2947 */ /* 0x000fec0003800000 */
[----:B------:R-:W1:Y:S01]  /*153c0*/  S2R R7, SR_TID.X ;  /* 0x0000000000077919 */ /* 0x000e620000002100 */
[----:B0-2---:R-:W-:-:S04]  /*153d0*/  IMAD.MOV.U32 R6, RZ, RZ, 0x10000 ;  /* 0x00010000ff067424 */ /* 0x005fc800078e00ff */
[----:B------:R3:W-:Y:S01]  /*153e0*/  SYNCS.ARRIVE.TRANS64 RZ, [R5+URZ+0x28cb0], R6 ;  /* 0x028cb00605ff79a7 */ /* 0x0007e2000800003f */
[----:B-1----:R-:W-:-:S04]  /*153f0*/  LOP3.LUT R7, R7, 0x1f, RZ, 0xc0, !PT ;  /* 0x0000001f07077812 */ /* 0x002fc800078ec0ff */
[----:B------:R-:W-:-:S13]  /*15400*/  ISETP.NE.AND P1, PT, R7, RZ, PT ;  /* 0x000000ff0700720c */ /* 0x000fda0003f25270 */
[----:B---3--:R-:W-:Y:S05]  /*15410*/  @!P1 BRA `(.L_x_5060) ;  /* 0x0000000000049947 */ /* 0x008fea0003800000 */
[----:B------:R-:W-:Y:S01]  /*15420*/  BPT.TRAP 0x1 ;  /* 0x000000040000795c */ /* 0x000fe20000300000 */
.L_x_5060:
[----:B------:R-:W-:Y:S05]  /*15430*/  BSYNC B2 ;  /* 0x0000000000027941 */ /* 0x000fea0003800000 */
.L_x_5059:
[----:B------:R-:W3:Y:S04]  /*15440*/  LDL R7, [R1+0x4] ;  /* 0x0000040001077983 */ /* 0x000ee80000100800 */
[----:B0-2---:R-:W3:Y:S01]  /*15450*/  LDL R6, [R1+0x10] ;  /* 0x0000100001067983 */ /* 0x005ee20000100800 */
        /* <DEDUP_REMOVED lines=9> */
.L_x_5061:
        /* <DEDUP_REMOVED lines=15> */
.L_x_5062:
        /* <DEDUP_REMOVED lines=15> */
.L_x_5063:
        /* <DEDUP_REMOVED lines=15> */
.L_x_5064:
        /* <DEDUP_REMOVED lines=15> */
.L_x_5065:
        /* <DEDUP_REMOVED lines=15> */
.L_x_5066:
        /* <DEDUP_REMOVED lines=15> */
.L_x_5067:
        /* <DEDUP_REMOVED lines=15> */
.L_x_5068:
        /* <DEDUP_REMOVED lines=10> */
.L_x_5051:
[----:B------:R-:W-:Y:S05]  /*15c20*/  BSYNC B1 ;  /* 0x0000000000017941 */ /* 0x000fea0003800000 */
.L_x_5050:
[----:B------:R-:W3:Y:S04]  /*15c30*/  LDL.LU R9, [R1+0x10] ;  /* 0x0000100001097983 */ /* 0x000ee80000300800 */
[----:B--2---:R-:W2:Y:S01]  /*15c40*/  LDL.LU R7, [R1+0x1c] ;  /* 0x00001c0001077983 */ /* 0x004ea20000300800 */
[C---:B------:R-:W-:Y:S01]  /*15c50*/  ISETP.GT.AND P2, PT, R4.reuse, R2, PT ;  /* 0x000000020400720c */ /* 0x040fe20003f44270 */
[----:B------:R-:W-:Y:S02]  /*15c60*/  VIADD R4, R4, 0xffffffff ;  /* 0xffffffff04047836 */ /* 0x000fe40000000000 */
[----:B---3--:R-:W-:-:S05]  /*15c70*/  VIADD R5, R9, 0x1 ;  /* 0x0000000109057836 */ /* 0x008fca0000000000 */
[----:B------:R-:W-:-:S04]  /*15c80*/  ISETP.NE.AND P1, PT, R5, 0x2, PT ;  /* 0x000000020500780c */ /* 0x000fc80003f25270 */
[----:B------:R-:W-:Y:S02]  /*15c90*/  SEL R6, RZ, 0x1, P1 ;  /* 0x00000001ff067807 */ /* 0x000fe40000800000 */
[----:B------:R-:W-:Y:S02]  /*15ca0*/  SEL R5, R5, RZ, P1 ;  /* 0x000000ff05057207 */ /* 0x000fe40000800000 */
[----:B--2---:R-:W-:-:S05]  /*15cb0*/  LOP3.LUT R7, R7, R6, RZ, 0x3c, !PT ;  /* 0x0000000607077212 */ /* 0x004fca00078e3cff */
[----:B------:R3:W-:Y:S04]  /*15cc0*/  STL [R1+0x1c], R7 ;  /* 0x00001c0701007387 */ /* 0x0007e80000100800 */
[----:B------:R3:W-:Y:S01]  /*15cd0*/  STL [R1+0x10], R5 ;  /* 0x0000100501007387 */ /* 0x0007e20000100800 */
[----:B------:R-:W-:Y:S05]  /*15ce0*/  @P2 BRA `(.L_x_5069) ;  /* 0xfffffff000d42947 */ /* 0x000fea000383ffff */
.L_x_5025:
[----:B------:R-:W-:Y:S05]  /*15cf0*/  BSYNC B0 ;  /* 0x0000000000007941 */ /* 0x000fea0003800000 */
.L_x_5024:
[----:B------:R-:W4:Y:S01]  /*15d00*/  LDC R0, c[0x0][0x448] ;  /* 0x00011200ff007b82 */ /* 0x000f220000000800 */
[----:B------:R-:W-:Y:S05]  /*15d10*/  @!P0 WARPSYNC.ALL ;  /* 0x0000000000008948 */ /* 0x000fea0003800000 */
[----:B------:R-:W-:Y:S02]  /*15d20*/  BSSY B7, `(.L_x_5070) ;  /* 0x00004fa000077945 */ /* 0x000fe40003800000 */
[----:B------:R-:W-:Y:S01]  /*15d30*/  @!P0 BAR.SYNC.DEFER_BLOCKING 0xc, 0x180 ;  /* 0x0306000000008b1d */ /* 0x000fe20000010000 */
[----:B----4-:R-:W-:Y:S02]  /*15d40*/  ISETP.NE.AND P1, PT, R0, 0x1, PT ;  /* 0x000000010000780c */ /* 0x010fe40003f25270 */
[----:B------:R-:W-:-:S11]  /*15d50*/  LEA R0, R17, 0x3f, 0x6 ;  /* 0x0000003f11007811 */ /* 0x000fd600078e30ff */
[----:B------:R-:W4:Y:S08]  /*15d60*/  @P1 LDC R2, c[0x0][0x44c] ;  /* 0x00011300ff021b82 */ /* 0x000f300000000800 */
[----:B------:R-:W5:Y:S01]  /*15d70*/  @P1 LDC R3, c[0x0][0x450] ;  /* 0x00011400ff031b82 */ /* 0x000f620000000800 */
[----:B----4-:R-:W-:-:S05]  /*15d80*/  @P1 IMAD.HI.U32 R2, R0, R2, RZ ;  /* 0x0000000200021227 */ /* 0x010fca00078e00ff */
[----:B-----5:R-:W-:-:S05]  /*15d90*/  @P1 SHF.R.U32.HI R0, RZ, R3, R2 ;  /* 0x00000003ff001219 */ /* 0x020fca0000011602 */
[----:B------:R-:W-:-:S05]  /*15da0*/  IMAD.IADD R0, R21, 0x1, R0 ;  /* 0x0000000115007824 */ /* 0x000fca00078e0200 */
[----:B------:R-:W-:-:S04]  /*15db0*/  SHF.R.S32.HI R2, RZ, 0x1f, R0 ;  /* 0x0000001fff027819 */ /* 0x000fc80000011400 */
[----:B------:R-:W-:-:S04]  /*15dc0*/  LEA.HI R0, R2, R0, RZ, 0x6 ;  /* 0x0000000002007211 */ /* 0x000fc800078f30ff */
[----:B------:R-:W-:-:S04]  /*15dd0*/  SHF.R.S32.HI R0, RZ, 0x6, R0 ;  /* 0x00000006ff007819 */ /* 0x000fc80000011400 */
[----:B------:R-:W-:-:S04]  /*15de0*/  VIMNMX R4, R20, R0, PT ;  /* 0x0000000014047248 */ /* 0x000fc80003fe0100 */
[----:B------:R-:W-:Y:S01]  /*15df0*/  ISETP.GT.AND P0, PT, R4, RZ, PT ;  /* 0x000000ff0400720c */ /* 0x000fe20003f04270 */
[----:B------:R4:W-:-:S12]  /*15e00*/  STL [R1+0x30], R4 ;  /* 0x0000300401007387 */ /* 0x0009d80000100800 */
[----:B----4-:R-:W-:Y:S05]  /*15e10*/  @P0 BRA `(.L_x_5071) ;  /* 0x0000000000440947 */ /* 0x010fea0003800000 */
[----:B--23--:R-:W2:Y:S02]  /*15e20*/  S2R R5, SR_TID.X ;  /* 0x0000000000057919 */ /* 0x00cea40000002100 */
[----:B--2---:R-:W-:-:S04]  /*15e30*/  LOP3.LUT R5, R5, 0x7f, RZ, 0xc0, !PT ;  /* 0x0000007f05057812 */ /* 0x004fc800078ec0ff */
[----:B------:R-:W-:-:S13]  /*15e40*/  ISETP.NE.AND P0, PT, R5, RZ, PT ;  /* 0x000000ff0500720c */ /* 0x000fda0003f05270 */
[----:B------:R-:W-:Y:S05]  /*15e50*/  @P0 BRA `(.L_x_5072) ;  /* 0x0000004c00980947 */ /* 0x000fea0003800000 */
[----:B------:R-:W2:Y:S01]  /*15e60*/  S2R R3, SR_LANEID ;  /* 0x0000000000037919 */ /* 0x000ea20000000000 */
[----:B------:R-:W-:Y:S02]  /*15e70*/  VOTEU.ANY UR4, UPT, PT ;  /* 0x0000000000047886 */ /* 0x000fe400038e0100 */
[----:B------:R-:W2:Y:S08]  /*15e80*/  FLO.U32 R0, UR4 ;  /* 0x0000000400007d00 */ /* 0x000eb000080e0000 */
[----:B------:R-:W3:Y:S01]  /*15e90*/  POPC R5, UR4 ;  /* 0x0000000400057d09 */ /* 0x000ee20008000000 */
[----:B--2---:R-:W-:-:S02]  /*15ea0*/  ISETP.EQ.U32.AND P0, PT, R0, R3, PT ;  /* 0x000000030000720c */ /* 0x004fc40003f02070 */
[----:B------:R-:W3:Y:S11]  /*15eb0*/  LDC.64 R2, c[0x0][0xc60] ;  /* 0x00031800ff027b82 */ /* 0x000ef60000000a00 */
[----:B---3--:R-:W2:Y:S01]  /*15ec0*/  @P0 ATOMG.E.ADD.STRONG.GPU PT, R3, desc[UR40][R2.64], R5 ;  /* 0x00000005020309a8 */ /* 0x008ea200081ee1e8 */
[----:B------:R-:W3:Y:S02]  /*15ed0*/  S2R R4, SR_LTMASK ;  /* 0x0000000000047919 */ /* 0x000ee40000003900 */
[----:B---3--:R-:W-:-:S04]  /*15ee0*/  LOP3.LUT R4, R4, UR4, RZ, 0xc0, !PT ;  /* 0x0000000404047c12 */ /* 0x008fc8000f8ec0ff */
[----:B------:R-:W3:Y:S01]  /*15ef0*/  POPC R7, R4 ;  /* 0x0000000400077309 */ /* 0x000ee20000000000 */
[----:B--2---:R-:W3:Y:S02]  /*15f00*/  SHFL.IDX PT, R0, R3, R0, 0x1f ;  /* 0x00001f0003007589 */ /* 0x004ee400000e0000 */
[----:B---3--:R-:W-:Y:S01]  /*15f10*/  IADD3 R16, R0, UR36, R7 ;  /* 0x0000002400107c10 */ /* 0x008fe2000fffe007 */
[----:B------:R-:W-:Y:S06]  /*15f20*/  BRA `(.L_x_5072) ;  /* 0x0000004c00647947 */ /* 0x000fec0003800000 */
.L_x_5071:
[----:B------:R-:W4:Y:S01]  /*15f30*/  LDL R0, [R1+0x4] ;  /* 0x0000040001007983 */ /* 0x000f220000100800 */
[----:B------:R-:W-:Y:S01]  /*15f40*/  BSSY B6, `(.L_x_5073) ;  /* 0x0000014000067945 */ /* 0x000fe20003800000 */
[----:B----4-:R-:W-:-:S05]  /*15f50*/  VIADD R0, R0, 0x22400 ;  /* 0x0002240000007836 */ /* 0x010fca0000000000 */
[----:B------:R-:W-:-:S13]  /*15f60*/  LOP3.LUT P0, RZ, R0, 0x3ff, RZ, 0xc0, !PT ;  /* 0x000003ff00ff7812 */ /* 0x000fda000780c0ff */
[----:B------:R-:W-:Y:S05]  /*15f70*/  @!P0 BRA `(.L_x_5074) ;  /* 0x0000000000408947 */ /* 0x000fea0003800000 */
[----:B------:R-:W-:Y:S01]  /*15f80*/  MOV R2, 0x0 ;  /* 0x0000000000027802 */ /* 0x000fe20000000f00 */
[----:B------:R-:W-:Y:S01]  /*15f90*/  ULDC.64 UR6, c[0x4][0x90] ;  /* 0x0100240000067ab9 */ /* 0x000fe20000000a00 */
[----:B------:R-:W-:Y:S01]  /*15fa0*/  ULDC.64 UR8, c[0x4][0x98] ;  /* 0x0100260000087ab9 */ /* 0x000fe20000000a00 */
[----:B------:R-:W-:Y:S01]  /*15fb0*/  ULDC.64 UR4, c[0x4][0x8] ;  /* 0x0100020000047ab9 */ /* 0x000fe20000000a00 */
[----:B------:R-:W-:Y:S02]  /*15fc0*/  IMAD.U32 R4, RZ, RZ, UR6 ;  /* 0x00000006ff047e24 */ /* 0x000fe4000f8e00ff */
[----:B------:R-:W4:Y:S01]  /*15fd0*/  LDC.64 R2, c[0x4][R2] ;  /* 0x0100000002027b82 */ /* 0x000f220000000a00 */
[----:B--23--:R-:W-:Y:S02]  /*15fe0*/  IMAD.U32 R5, RZ, RZ, UR7 ;  /* 0x00000007ff057e24 */ /* 0x00cfe4000f8e00ff */
[----:B------:R-:W-:Y:S02]  /*15ff0*/  IMAD.U32 R6, RZ, RZ, UR8 ;  /* 0x00000008ff067e24 */ /* 0x000fe4000f8e00ff */
[----:B------:R-:W-:-:S02]  /*16000*/  IMAD.U32 R7, RZ, RZ, UR9 ;  /* 0x00000009ff077e24 */ /* 0x000fc4000f8e00ff */
[----:B------:R-:W-:Y:S02]  /*16010*/  IMAD.U32 R10, RZ, RZ, UR4 ;  /* 0x00000004ff0a7e24 */ /* 0x000fe4000f8e00ff */
[----:B-1----:R-:W-:Y:S02]  /*16020*/  IMAD.U32 R11, RZ, RZ, UR5 ;  /* 0x00000005ff0b7e24 */ /* 0x002fe4000f8e00ff */
[----:B------:R-:W-:Y:S02]  /*16030*/  IMAD.MOV.U32 R8, RZ, RZ, 0x70 ;  /* 0x00000070ff087424 */ /* 0x000fe400078e00ff */
[----:B------:R-:W-:Y:S02]  /*16040*/  IMAD.MOV.U32 R12, RZ, RZ, 0x1 ;  /* 0x00000001ff0c7424 */ /* 0x000fe400078e00ff */
[----:B------:R-:W-:-:S07]  /*16050*/  IMAD.MOV.U32 R13, RZ, RZ, RZ ;  /* 0x000000ffff0d7224 */ /* 0x000fce00078e00ff */
[----:B------:R-:W-:-:S07]  /*16060*/  LEPC R20, `(.L_x_5074) ;  /* 0x000000001014794e */ /* 0x000fce0000000000 */
[----:B0---4-:R-:W-:Y:S05]  /*16070*/  CALL.ABS.NOINC R2 ;  /* 0x0000000002007343 */ /* 0x011fea0003c00000 */
.L_x_5074:
[----:B------:R-:W-:Y:S05]  /*16080*/  BSYNC B6 ;  /* 0x0000000000067941 */ /* 0x000fea0003800000 */
.L_x_5073:
        /* <DEDUP_REMOVED lines=9> */
[----:B------:R4:W0:Y:S01]  /*16120*/  LDC.64 R2, c[0x4][R0] ;  /* 0x0100000000027b82 */ /* 0x0008220000000a00 */
[----:B------:R-:W-:Y:S01]  /*16130*/  IMAD.U32 R4, RZ, RZ, UR6 ;  /* 0x00000006ff047e24 */ /* 0x000fe2000f8e00ff */
[----:B--23--:R-:W-:Y:S01]  /*16140*/  MOV R7, UR9 ;  /* 0x0000000900077c02 */ /* 0x00cfe20008000f00 */
[----:B------:R-:W-:Y:S02]  /*16150*/  IMAD.U32 R5, RZ, RZ, UR7 ;  /* 0x00000007ff057e24 */ /* 0x000fe4000f8e00ff */
[----:B------:R-:W-:Y:S02]  /*16160*/  IMAD.U32 R6, RZ, RZ, UR8 ;  /* 0x00000008ff067e24 */ /* 0x000fe4000f8e00ff */
[----:B------:R-:W-:-:S02]  /*16170*/  IMAD.U32 R10, RZ, RZ, UR4 ;  /* 0x00000004ff0a7e24 */ /* 0x000fc4000f8e00ff */
[----:B-1----:R-:W-:Y:S02]  /*16180*/  IMAD.U32 R11, RZ, RZ, UR5 ;  /* 0x00000005ff0b7e24 */ /* 0x002fe4000f8e00ff */
[----:B------:R-:W-:Y:S02]  /*16190*/  IMAD.MOV.U32 R8, RZ, RZ, 0x70 ;  /* 0x00000070ff087424 */ /* 0x000fe400078e00ff */
[----:B------:R-:W-:Y:S02]  /*161a0*/  IMAD.MOV.U32 R12, RZ, RZ, 0x1 ;  /* 0x00000001ff0c7424 */ /* 0x000fe400078e00ff */
[----:B----4-:R-:W-:-:S07]  /*161b0*/  IMAD.MOV.U32 R13, RZ, RZ, RZ ;  /* 0x000000ffff0d7224 */ /* 0x010fce00078e00ff */
[----:B------:R-:W-:-:S07]  /*161c0*/  LEPC R20, `(.L_x_5077) ;  /* 0x000000001014794e */ /* 0x000fce0000000000 */
[----:B0-----:R-:W-:Y:S05]  /*161d0*/  CALL.ABS.NOINC R2 ;  /* 0x0000000002007343 */ /* 0x001fea0003c00000 */
.L_x_5077:
        /* <DEDUP_REMOVED lines=16> */
.L_x_5076:
[----:B------:R-:W-:Y:S05]  /*162e0*/  BSYNC B6 ;  /* 0x0000000000067941 */ /* 0x000fea0003800000 */
.L_x_5075:
[----:B------:R-:W4:Y:S01]  /*162f0*/  LDL.LU R2, [R1] ;  /* 0x0000000001027983 */ /* 0x000f220000300800 */
[----:B------:R-:W-:-:S03]  /*16300*/  ULDC.64 UR4, c[0x0][0x9f8] ;  /* 0x00027e0000047ab9 */ /* 0x000fc60000000a00 */
[----:B------:R-:W5:Y:S04]  /*16310*/  LDL.LU R4, [R1+0x20] ;  /* 0x0000200001047983 */ /* 0x000f680000300800 */
[----:B--23--:R-:W2:Y:S01]  /*16320*/  LDL R7, [R1+0x14] ;  /* 0x0000140001077983 */ /* 0x00cea20000100800 */
[----:B------:R-:W-:-:S03]  /*16330*/  ISETP.NE.U32.AND P0, PT, RZ, UR4, PT ;  /* 0x00000004ff007c0c */ /* 0x000fc6000bf05070 */
[----:B------:R-:W3:Y:S01]  /*16340*/  LDL R0, [R1+0x30] ;  /* 0x0000300001007983 */ /* 0x000ee20000100800 */
[----:B------:R-:W-:-:S13]  /*16350*/  ISETP.NE.AND.EX P0, PT, RZ, UR5, PT, P0 ;  /* 0x00000005ff007c0c */ /* 0x000fda000bf05300 */
[----:B----4-:R-:W-:-:S04]  /*16360*/  @P0 IADD3 R2, P1, R2, UR4, RZ ;  /* 0x0000000402020c10 */ /* 0x010fc8000ff3e0ff */
[----:B-----5:R-:W-:Y:S01]  /*16370*/  @P0 IADD3.X R3, R4, UR5, RZ, P1, !PT ;  /* 0x0000000504030c10 */ /* 0x020fe20008ffe4ff */
[----:B------:R-:W-:-:S04]  /*16380*/  ULDC.64 UR4, c[0x0][0xa08] ;  /* 0x0002820000047ab9 */ /* 0x000fc80000000a00 */
[----:B--2---:R2:W4:Y:S02]  /*16390*/  @P0 LDG.E R7, desc[UR40][R2.64] ;  /* 0x0000002802070981 */ /* 0x004524000c1e1900 */
[----:B--2---:R-:W2:Y:S01]  /*163a0*/  LDC.64 R2, c[0x0][0x418] ;  /* 0x00010600ff027b82 */ /* 0x004ea20000000a00 */
[----:B---3--:R-:W-:Y:S01]  /*163b0*/  VIADD R4, R0, 0xffffffff ;  /* 0xffffffff00047836 */ /* 0x008fe20000000000 */
[----:B----4-:R-:W-:Y:S01]  /*163c0*/  SHF.R.S32.HI R8, RZ, 0x1f, R7 ;  /* 0x0000001fff087819 */ /* 0x010fe20000011407 */
        /* <DEDUP_REMOVED lines=10> */
[----:B0-----:R0:W2:Y:S02]  /*16470*/  SHFL.IDX PT, R14, R5, RZ, 0x1f ;  /* 0x00001fff050e7589 */ /* 0x0010a400000e0000 */
.L_x_5238:
[----:B0-----:R-:W3:Y:S01]  /*16480*/  LDL.LU R5, [R1+0x8] ;  /* 0x0000080001057983 */ /* 0x001ee20000300800 */
[----:B------:R-:W-:Y:S02]  /*16490*/  PLOP3.LUT P1, PT, PT, PT, PT, 0x8, 0x0 ;  /* 0x000000000000781c */ /* 0x000fe40003f2e170 */
[----:B--2---:R-:W-:Y:S01]  /*164a0*/  ISETP.NE.AND P0, PT, R14, RZ, PT ;  /* 0x000000ff0e00720c */ /* 0x004fe20003f05270 */
[----:B------:R0:W-:Y:S04]  /*164b0*/  STL [R1], R0 ;  /* 0x0000000001007387 */ /* 0x0001e80000100800 */
[----:B------:R0:W-:Y:S01]  /*164c0*/  STL [R1+0x2c], R4 ;  /* 0x00002c0401007387 */ /* 0x0001e20000100800 */
[----:B---3--:R-:W-:-:S05]  /*164d0*/  LOP3.LUT R5, R5, 0xfffffffe, RZ, 0xc0, !PT ;  /* 0xfffffffe05057812 */ /* 0x008fca00078ec0ff */
[----:B------:R-:W-:-:S05]  /*164e0*/  @P1 LOP3.LUT R5, R5, 0x1, RZ, 0xfc, !PT ;  /* 0x0000000105051812 */ /* 0x000fca00078efcff */
[----:B------:R0:W-:Y:S01]  /*164f0*/  STL [R1+0x8], R5 ;  /* 0x0000080501007387 */ /* 0x0001e20000100800 */
[----:B------:R-:W-:Y:S05]  /*16500*/  @P0 BRA `(.L_x_5079) ;  /* 0x0000000400240947 */ /* 0x000fea0003800000 */
[----:B------:R-:W-:-:S03]  /*16510*/  UMOV UR4, 0xffffffff ;  /* 0xffffffff00047882 */ /* 0x000fc60000000000 */
[----:B------:R-:W-:Y:S05]  /*16520*/  BRA.DIV UR4, `(.L_x_5080) ;  /* 0x0000006604cc7947 */ /* 0x000fea000b800000 */
[----:B------:R-:W-:-:S13]  /*16530*/  ELECT P6, URZ, PT ;  /* 0x00000000003f782f */ /* 0x000fda00038c0000 */
.L_x_5241:
[----:B------:R-:W-:Y:S05]  /*16540*/  @!P6 BRA `(.L_x_5079) ;  /* 0x000000040014e947 */ /* 0x000fea0003800000 */
[----:B------:R-:W-:-:S04]  /*16550*/  ISETP.NE.U32.AND P0, PT, R2, RZ, PT ;  /* 0x000000ff0200720c */ /* 0x000fc80003f05070 */
[----:B------:R-:W-:-:S13]  /*16560*/  ISETP.NE.AND.EX P0, PT, R3, RZ, PT, P0 ;  /* 0x000000ff0300720c */ /* 0x000fda0003f05300 */
[----:B------:R-:W-:Y:S05]  /*16570*/  @!P0 BRA `(.L_x_5081) ;  /* 0x0000000000548947 */ /* 0x000fea0003800000 */
[----:B------:R-:W2:Y:S01]  /*16580*/  LDC R6, c[0x0][0x43c] ;  /* 0x00010f00ff067b82 */ /* 0x000ea20000000800 */
[----:B------:R-:W-:Y:S01]  /*16590*/  IMAD.MOV.U32 R9, RZ, RZ, R4 ;  /* 0x000000ffff097224 */ /* 0x000fe200078e0004 */
[----:B------:R-:W-:-:S03]  /*165a0*/  ULDC.64 UR4, c[0x0][0x428] ;  /* 0x00010a0000047ab9 */ /* 0x000fc60000000a00 */
[----:B0-----:R-:W-:Y:S01]  /*165b0*/  IMAD.MOV.U32 R0, RZ, RZ, R9 ;  /* 0x000000ffff007224 */ /* 0x001fe200078e0009 */
[----:B--2---:R-:W-:-:S13]  /*165c0*/  ISETP.NE.AND P0, PT, R6, 0x1, PT ;  /* 0x000000010600780c */ /* 0x004fda0003f05270 */
[----:B------:R-:W0:Y:S02]  /*165d0*/  @P0 LDC.64 R4, c[0x0][0x440] ;  /* 0x00011000ff040b82 */ /* 0x000e240000000a00 */
[----:B0-----:R-:W-:-:S05]  /*165e0*/  @P0 IMAD.HI.U32 R4, R9, R4, RZ ;  /* 0x0000000409040227 */ /* 0x001fca00078e00ff */
[----:B------:R-:W-:-:S04]  /*165f0*/  @P0 SHF.R.U32.HI R0, RZ, R5, R4 ;  /* 0x00000005ff000219 */ /* 0x000fc80000011604 */
[--C-:B------:R-:W-:Y:S01]  /*16600*/  SHF.R.S32.HI R5, RZ, 0x1f, R0.reuse ;  /* 0x0000001fff057819 */ /* 0x100fe20000011400 */
[----:B------:R-:W-:-:S04]  /*16610*/  IMAD.MOV R4, RZ, RZ, -R0 ;  /* 0x000000ffff047224 */ /* 0x000fc800078e0a00 */
[----:B------:R-:W-:Y:S01]  /*16620*/  IMAD R9, R6, R4, R9 ;  /* 0x0000000406097224 */ /* 0x000fe200078e0209 */
[----:B------:R-:W-:Y:S01]  /*16630*/  MOV R4, R0 ;  /* 0x0000000000047202 */ /* 0x000fe20000000f00 */
[----:B------:R-:W-:-:S03]  /*16640*/  IMAD R6, R8, UR4, RZ ;  /* 0x0000000408067c24 */ /* 0x000fc6000f8e02ff */
[----:B------:R2:W-:Y:S01]  /*16650*/  STL [R1+0x2c], R9 ;  /* 0x00002c0901007387 */ /* 0x0005e20000100800 */
[----:B------:R-:W-:-:S04]  /*16660*/  IMAD.WIDE.U32 R4, R7, UR4, R4 ;  /* 0x0000000407047c25 */ /* 0x000fc8000f8e0004 */
[----:B------:R-:W-:Y:S01]  /*16670*/  IMAD R0, R7, UR5, R6 ;  /* 0x0000000507007c24 */ /* 0x000fe2000f8e0206 */
[----:B------:R-:W-:-:S03]  /*16680*/  LEA R2, P0, R4, R2, 0x2 ;  /* 0x0000000204027211 */ /* 0x000fc600078010ff */
[----:B------:R-:W-:-:S05]  /*16690*/  IMAD.IADD R0, R5, 0x1, R0 ;  /* 0x0000000105007824 */ /* 0x000fca00078e0200 */
[----:B------:R-:W-:-:S05]  /*166a0*/  LEA.HI.X R3, R4, R3, R0, 0x2, P0 ;  /* 0x0000000304037211 */ /* 0x000fca00000f1400 */
[----:B------:R-:W3:Y:S04]  /*166b0*/  LDG.E R0, desc[UR40][R2.64] ;  /* 0x0000002802007981 */ /* 0x000ee8000c1e1900 */
[----:B---3--:R2:W-:Y:S02]  /*166c0*/  STL [R1], R0 ;  /* 0x0000000001007387 */ /* 0x0085e40000100800 */
.L_x_5081:
[----:B------:R-:W3:Y:S04]  /*166d0*/  LDL R7, [R1+0x4] ;  /* 0x0000040001077983 */ /* 0x000ee80000100800 */
[----:B0-2---:R-:W3:Y:S04]  /*166e0*/  LDL R0, [R1+0xc] ;  /* 0x00000c0001007983 */ /* 0x005ee80000100800 */
[----:B------:R-:W2:Y:S01]  /*166f0*/  LDL R2, [R1+0x18] ;  /* 0x0000180001027983 */ /* 0x000ea20000100800 */
[----:B---3--:R-:W-:Y:S01]  /*16700*/  IMAD R0, R0, 0x8, R7 ;  /* 0x0000000800007824 */ /* 0x008fe200078e0207 */
[----:B--2---:R-:W-:-:S04]  /*16710*/  SHF.L.U32 R2, R2, 0x1f, RZ ;  /* 0x0000001f02027819 */ /* 0x004fc800000006ff */
[----:B------:R-:W0:Y:S02]  /*16720*/  SYNCS.PHASECHK.TRANS64.TRYWAIT P0, [R0+URZ+0x28c40], R2 ;  /* 0x028c4002000075a7 */ /* 0x000e24000800017f */
[----:B0-----:R-:W-:Y:S05]  /*16730*/  @!P0 BRA `(.L_x_5082) ;  /* 0x0000006400688947 */ /* 0x001fea0003800000 */
.L_x_5242:
        /* <DEDUP_REMOVED lines=11> */
.L_x_5083:
        /* <DEDUP_REMOVED lines=27> */
.L_x_5079:
[----:B--2---:R-:W2:Y:S04]  /*169a0*/  LDL R2, [R1+0x4] ;  /* 0x0000040001027983 */ /* 0x004ea80000100800 */
[----:B------:R-:W3:Y:S04]  /*169b0*/  LDL.LU R3, [R1+0x34] ;  /* 0x0000340001037983 */ /* 0x000ee80000300800 */
[----:B0-----:R-:W4:Y:S04]  /*169c0*/  LDL.LU R5, [R1+0x28] ;  /* 0x0000280001057983 */ /* 0x001f280000300800 */
[----:B------:R-:W5:Y:S01]  /*169d0*/  LDL.LU R4, [R1+0x40] ;  /* 0x0000400001047983 */ /* 0x000f620000300800 */
        /* <DEDUP_REMOVED lines=18> */
[----:B0-----:R-:W-:Y:S01]  /*16b00*/  IMAD.IADD R2, R3, 0x1, R0 ;  /* 0x0000000103027824 */ /* 0x001fe200078e0200 */
        /* <DEDUP_REMOVED lines=19> */
[----:B0-----:R-:W-:Y:S05]  /*16c40*/  CALL.ABS.NOINC R2 ;  /* 0x0000000002007343 */ /* 0x001fea0003c00000 */
.L_x_5085:
[----:B------:R-:W-:Y:S05]  /*16c50*/  BSYNC B6 ;  /* 0x0000000000067941 */ /* 0x000fea0003800000 */
.L_x_5084:
[----:B------:R-:W3:Y:S01]  /*16c60*/  LDL.LU R6, [R1+0x34] ;  /* 0x0000340001067983 */ /* 0x000ee20000300800 */
[----:B------:R-:W-:Y:S01]  /*16c70*/  ULDC.64 UR4, c[0x0][0x2d8] ;  /* 0x0000b60000047ab9 */ /* 0x000fe20000000a00 */
[----:B------:R-:W0:Y:S01]  /*16c80*/  LDC R7, c[0x0][0x448] ;  /* 0x00011200ff077b82 */ /* 0x000e220000000800 */
[----:B------:R-:W-:Y:S01]  /*16c90*/  ULDC UR6, c[0x0][0x2b8] ;  /* 0x0000ae0000067ab9 */ /* 0x000fe20000000800 */
[----:B--2---:R-:W3:Y:S04]  /*16ca0*/  LDL.LU.64 R2, [R1+0x48] ;  /* 0x0000480001027983 */ /* 0x004ee80000300a00 */
[----:B------:R-:W2:Y:S04]  /*16cb0*/  LDL.LU R0, [R1+0x40] ;  /* 0x0000400001007983 */ /* 0x000ea80000300800 */
[----:B------:R-:W4:Y:S04]  /*16cc0*/  LDL.LU R4, [R1+0x50] ;  /* 0x0000500001047983 */ /* 0x000f280000300800 */
[----:B------:R-:W4:Y:S04]  /*16cd0*/  LDL.LU R5, [R1+0x28] ;  /* 0x0000280001057983 */ /* 0x000f280000300800 */
[----:B------:R0:W5:Y:S02]  /*16ce0*/  LDL R9, [R1+0x54] ;  /* 0x0000540001097983 */ /* 0x0001640000100800 */
[----:B0-----:R-:W-:Y:S01]  /*16cf0*/  ISETP.NE.AND P0, PT, R7, 0x1, PT ;  /* 0x000000010700780c */ /* 0x001fe20003f05270 */
[----:B------:R-:W0:Y:S01]  /*16d00*/  S2R R10, SR_TID.X ;  /* 0x00000000000a7919 */ /* 0x000e220000002100 */
[----:B------:R-:W1:Y:S01]  /*16d10*/  S2R R8, SR_TID.X ;  /* 0x0000000000087919 */ /* 0x000e620000002100 */
[----:B0-----:R-:W-:-:S05]  /*16d20*/  IMAD.SHL.U32 R10, R10, 0x8, RZ ;  /* 0x000000080a0a7824 */ /* 0x001fca00078e00ff */
[----:B------:R-:W-:Y:S02]  /*16d30*/  LOP3.LUT R10, R10, 0x38, RZ, 0xc0, !PT ;  /* 0x000000380a0a7812 */ /* 0x000fe400078ec0ff */
[----:B-1----:R-:W-:-:S04]  /*16d40*/  LOP3.LUT R8, R8, 0x7f, RZ, 0xc0, !PT ;  /* 0x0000007f08087812 */ /* 0x002fc800078ec0ff */
[----:B------:R-:W-:Y:S01]  /*16d50*/  SHF.R.U32.HI R8, RZ, 0x3, R8 ;  /* 0x00000003ff087819 */ /* 0x000fe20000011608 */
[----:B---3--:R-:W-:Y:S02]  /*16d60*/  IMAD.MOV.U32 R3, RZ, RZ, R6 ;  /* 0x000000ffff037224 */ /* 0x008fe400078e0006 */
[----:B------:R-:W0:Y:S01]  /*16d70*/  @P0 LDC R6, c[0x0][0x450] ;  /* 0x00011400ff060b82 */ /* 0x000e220000000800 */
[----:B--2---:R-:W-:Y:S02]  /*16d80*/  IMAD R0, R0, UR4, RZ ;  /* 0x0000000400007c24 */ /* 0x004fe4000f8e02ff */
[----:B------:R-:W-:-:S04]  /*16d90*/  IMAD.WIDE.U32 R2, R18, UR4, R2 ;  /* 0x0000000412027c25 */ /* 0x000fc8000f8e0002 */
[----:B------:R-:W-:Y:S01]  /*16da0*/  IMAD R0, R18, UR5, R0 ;  /* 0x0000000512007c24 */ /* 0x000fe2000f8e0200 */
[----:B------:R-:W-:-:S03]  /*16db0*/  ULDC.64 UR4, c[0x0][0x2e0] ;  /* 0x0000b80000047ab9 */ /* 0x000fc60000000a00 */
[----:B------:R-:W-:Y:S02]  /*16dc0*/  IMAD.IADD R3, R3, 0x1, R0 ;  /* 0x0000000103037824 */ /* 0x000fe400078e0200 */
[----:B----4-:R-:W-:Y:S02]  /*16dd0*/  IMAD R0, R4, UR4, RZ ;  /* 0x0000000404007c24 */ /* 0x010fe4000f8e02ff */
[----:B------:R-:W1:Y:S01]  /*16de0*/  S2R R4, SR_TID.X ;  /* 0x0000000000047919 */ /* 0x000e620000002100 */
[----:B------:R-:W-:-:S04]  /*16df0*/  IMAD.WIDE.U32 R2, R5, UR4, R2 ;  /* 0x0000000405027c25 */ /* 0x000fc8000f8e0002 */
[----:B------:R-:W-:Y:S01]  /*16e00*/  IMAD R0, R5, UR5, R0 ;  /* 0x0000000505007c24 */ /* 0x000fe2000f8e0200 */
[----:B------:R-:W-:-:S03]  /*16e10*/  ULDC.64 UR4, c[0x0][0x2d0] ;  /* 0x0000b40000047ab9 */ /* 0x000fc60000000a00 */
[----:B------:R-:W-:Y:S01]  /*16e20*/  IMAD.IADD R3, R3, 0x1, R0 ;  /* 0x0000000103037824 */ /* 0x000fe200078e0200 */
[----:B-1----:R-:W-:-:S04]  /*16e30*/  LOP3.LUT R4, R4, 0x7f, RZ, 0xc0, !PT ;  /* 0x0000007f04047812 */ /* 0x002fc800078ec0ff */
[----:B------:R-:W-:Y:S02]  /*16e40*/  SHF.R.U32.HI R5, RZ, 0x3, R4 ;  /* 0x00000003ff057819 */ /* 0x000fe40000011604 */
[----:B------:R-:W1:Y:S02]  /*16e50*/  S2R R4, SR_TID.X ;  /* 0x0000000000047919 */ /* 0x000e640000002100 */
[----:B-1----:R-:W-:-:S04]  /*16e60*/  SHF.L.U32 R4, R4, 0x4, RZ ;  /* 0x0000000404047819 */ /* 0x002fc800000006ff */
[----:B------:R-:W-:Y:S02]  /*16e70*/  LOP3.LUT R4, R5, 0x70, R4, 0xf8, !PT ;  /* 0x0000007005047812 */ /* 0x000fe400078ef804 */
[----:B------:R-:W1:Y:S03]  /*16e80*/  @P0 LDC R5, c[0x0][0x44c] ;  /* 0x00011300ff050b82 */ /* 0x000e660000000800 */
[----:B------:R-:W-:-:S04]  /*16e90*/  IMAD R0, R17, 0x40, R4 ;  /* 0x0000004011007824 */ /* 0x000fc800078e0204 */
[----:B------:R-:W-:Y:S02]  /*16ea0*/  IMAD.MOV.U32 R4, RZ, RZ, R0 ;  /* 0x000000ffff047224 */ /* 0x000fe400078e0000 */
[----:B-1----:R-:W-:-:S05]  /*16eb0*/  @P0 IMAD.HI.U32 R5, R0, R5, RZ ;  /* 0x0000000500050227 */ /* 0x002fca00078e00ff */
[----:B0-----:R-:W-:-:S05]  /*16ec0*/  @P0 SHF.R.U32.HI R4, RZ, R6, R5 ;  /* 0x00000006ff040219 */ /* 0x001fca0000011605 */
        /* <DEDUP_REMOVED lines=18> */
[----:B------:R-:W-:Y:S09]  /*16ff0*/  BRA.DIV UR4, `(.L_x_5086) ;  /* 0x0000005e044c7947 */ /* 0x000ff2000b800000 */
        /* <DEDUP_REMOVED lines=34> */
.L_x_5251:
        /* <DEDUP_REMOVED lines=11> */
.L_x_5087:
        /* <DEDUP_REMOVED lines=19> */
.L_x_5252:
[----:B------:R-:W-:Y:S05]  /*17400*/  BSYNC B0 ;  /* 0x0000000000007941 */ /* 0x000fea0003800000 */
.L_x_5088:
[----:B0-----:R-:W2:Y:S01]  /*17410*/  LDL R2, [R1+0x8] ;  /* 0x0000080001027983 */ /* 0x001ea20000100800 */
[----:B------:R-:W-:Y:S01]  /*17420*/  BSSY B0, `(.L_x_5090) ;  /* 0x00000a2000007945 */ /* 0x000fe20003800000 */
[----:B--2---:R-:W-:-:S13]  /*17430*/  LOP3.LUT P0, RZ, R2, 0x1, RZ, 0xc0, !PT ;  /* 0x0000000102ff7812 */ /* 0x004fda000780c0ff */
[----:B------:R-:W-:Y:S05]  /*17440*/  @!P0 BRA `(.L_x_5091) ;  /* 0x00000008007c8947 */ /* 0x000fea0003800000 */
[----:B------:R-:W2:Y:S04]  /*17450*/  LDL R5, [R1+0x4] ;  /* 0x0000040001057983 */ /* 0x000ea80000100800 */
        /* <DEDUP_REMOVED lines=10> */
.L_x_5253:
[----:B------:R-:W-:Y:S05]  /*17500*/  BSYNC B1 ;  /* 0x0000000000017941 */ /* 0x000fea0003800000 */
.L_x_5092:
        /* <DEDUP_REMOVED lines=9> */
.L_x_5095:
[----:B------:R-:W-:Y:S05]  /*175a0*/  BSYNC B1 ;  /* 0x0000000000017941 */ /* 0x000fea0003800000 */
.L_x_5094:
        /* <DEDUP_REMOVED lines=11> */
[----:B--2---:R-:W-:Y:S01]  /*17660*/  LEA R3, R3, R5, 0x6 ;  /* 0x0000000503037211 */ /* 0x004fe200078e30ff */
[----:B---3--:R-:W-:-:S04]  /*17670*/  IMAD R2, R2, 0x10000, R4 ;  /* 0x0001000002027824 */ /* 0x008fc800078e0204 */
[----:B------:R-:W-:-:S07]  /*17680*/  VIADD R4, R2, 0x400 ;  /* 0x0000040002047836 */ /* 0x000fce0000000000 */
.L_x_5096:
        /* <DEDUP_REMOVED lines=16> */
.L_x_5097:
        /* <DEDUP_REMOVED lines=16> */
.L_x_5098:
        /* <DEDUP_REMOVED lines=16> */
.L_x_5099:
        /* <DEDUP_REMOVED lines=16> */
.L_x_5100:
        /* <DEDUP_REMOVED lines=16> */
.L_x_5101:
        /* <DEDUP_REMOVED lines=16> */
.L_x_5102:
        /* <DEDUP_REMOVED lines=16> */
.L_x_5103:
        /* <DEDUP_REMOVED lines=11> */
.L_x_5091:
[----:B------:R-:W-:Y:S05]  /*17e40*/  BSYNC B0 ;  /* 0x0000000000007941 */ /* 0x000fea0003800000 */
.L_x_5090:
        /* <DEDUP_REMOVED lines=14> */
[----:B--2---:R-:W-:Y:S01]  /*17f30*/  LOP3.LUT P2, RZ, R6, 0x1, RZ, 0xc0, !PT ;  /* 0x0000000106ff7812 */ /* 0x004fe2000784c0ff */
        /* <DEDUP_REMOVED lines=33> */
.L_x_5110:
[----:B-1----:R-:W2:Y:S01]  /*18150*/  LDL R2, [R1+0x4] ;  /* 0x0000040001027983 */ /* 0x002ea20000100800 */
[----:B------:R-:W-:Y:S01]  /*18160*/  BSSY B3, `(.L_x_5111) ;  /* 0x0000008000037945 */ /* 0x000fe20003800000 */
[----:B------:R-:W1:Y:S02]  /*18170*/  S2R R5, SR_TID.X ;  /* 0x0000000000057919 */ /* 0x000e640000002100 */
[----:B-1----:R-:W-:-:S04]  /*18180*/  LOP3.LUT R5, R5, 0x7f, RZ, 0xc0, !PT ;  /* 0x0000007f05057812 */ /* 0x002fc800078ec0ff */
[----:B------:R-:W-:Y:S01]  /*18190*/  ISETP.NE.AND P1, PT, R5, RZ, PT ;  /* 0x000000ff0500720c */ /* 0x000fe20003f25270 */
[----:B--2---:R-:W-:Y:S01]  /*181a0*/  IMAD R3, R9, 0x8, R2 ;  /* 0x0000000809037824 */ /* 0x004fe200078e0202 */
[----:B------:R-:W-:-:S04]  /*181b0*/  SHF.L.U32 R2, R8, 0x1f, RZ ;  /* 0x0000001f08027819 */ /* 0x000fc800000006ff */
[----:B------:R-:W1:Y:S02]  /*181c0*/  SYNCS.PHASECHK.TRANS64.TRYWAIT P0, [R3+URZ+0x28c40], R2 ;  /* 0x028c4002030075a7 */ /* 0x000e64000800017f */
[----:B-1----:R-:W-:Y:S05]  /*181d0*/  @!P0 BRA `(.L_x_5112) ;  /* 0x0000005000488947 */ /* 0x002fea0003800000 */
.L_x_5254:
[----:B------:R-:W-:Y:S05]  /*181e0*/  BSYNC B3 ;  /* 0x0000000000037941 */ /* 0x000fea0003800000 */
.L_x_5111:
[----:B------:R-:W-:Y:S04]  /*181f0*/  BSSY B3, `(.L_x_5113) ;  /* 0x0000009000037945 */ /* 0x000fe80003800000 */
[----:B------:R-:W-:Y:S05]  /*18200*/  @P1 BRA `(.L_x_5114) ;  /* 0x00000000001c1947 */ /* 0x000fea0003800000 */
[----:B------:R-:W2:Y:S01]  /*18210*/  S2R R6, SR_TID.X ;  /* 0x0000000000067919 */ /* 0x000ea20000002100 */
[----:B------:R-:W-:-:S04]  /*18220*/  MOV R5, 0x2000 ;  /* 0x0000200000057802 */ /* 0x000fc80000000f00 */
[----:B------:R3:W-:Y:S01]  /*18230*/  SYNCS.ARRIVE.TRANS64 RZ, [R3+URZ+0x28c30], R5 ;  /* 0x028c300503ff79a7 */ /* 0x0007e2000800003f */
[----:B--2---:R-:W-:-:S04]  /*18240*/  LOP3.LUT R6, R6, 0x1f, RZ, 0xc0, !PT ;  /* 0x0000001f06067812 */ /* 0x004fc800078ec0ff */
[----:B------:R-:W-:-:S13]  /*18250*/  ISETP.NE.AND P0, PT, R6, RZ, PT ;  /* 0x000000ff0600720c */ /* 0x000fda0003f05270 */
[----:B---3--:R-:W-:Y:S05]  /*18260*/  @!P0 BRA `(.L_x_5114) ;  /* 0x0000000000048947 */ /* 0x008fea0003800000 */
[----:B------:R-:W-:Y:S01]  /*18270*/  BPT.TRAP 0x1 ;  /* 0x000000040000795c */ /* 0x000fe20000300000 */
.L_x_5114:
[----:B------:R-:W-:Y:S05]  /*18280*/  BSYNC B3 ;  /* 0x0000000000037941 */ /* 0x000fea0003800000 */
.L_x_5113:
        /* <DEDUP_REMOVED lines=14> */
.L_x_5115:
        /* <DEDUP_REMOVED lines=14> */
.L_x_5255:
[----:B------:R-:W-:Y:S05]  /*18450*/  BSYNC B3 ;  /* 0x0000000000037941 */ /* 0x000fea0003800000 */
.L_x_5116:
        /* <DEDUP_REMOVED lines=11> */
.L_x_5119:
[----:B------:R-:W-:Y:S05]  /*18510*/  BSYNC B3 ;  /* 0x0000000000037941 */ /* 0x000fea0003800000 */
.L_x_5118:
        /* <DEDUP_REMOVED lines=11> */
.L_x_5120:
        /* <DEDUP_REMOVED lines=16> */
.L_x_5121:
        /* <DEDUP_REMOVED lines=16> */
.L_x_5122:
        /* <DEDUP_REMOVED lines=16> */
.L_x_5123:
        /* <DEDUP_REMOVED lines=16> */
.L_x_5124:
        /* <DEDUP_REMOVED lines=16> */
.L_x_5125:
        /* <DEDUP_REMOVED lines=16> */
.L_x_5126:
        /* <DEDUP_REMOVED lines=16> */
.L_x_5127:
        /* <DEDUP_REMOVED lines=11> */
.L_x_5109:
[----:B------:R-:W-:Y:S05]  /*18d80*/  BSYNC B1 ;  /* 0x0000000000017941 */ /* 0x000fea0003800000 */
.L_x_5108:
[----:B------:R-:W2:Y:S02]  /*18d90*/  LDL.LU R5, [R1+0x30] ;  /* 0x0000300001057983 */ /* 0x000ea40000300800 */
[----:B--2---:R-:W-:-:S07]  /*18da0*/  IADD3 R0, R5, -0x3, RZ ;  /* 0xfffffffd05007810 */ /* 0x004fce0007ffe0ff */
.L_x_5107:
[----:B------:R-:W-:Y:S05]  /*18db0*/  BSYNC B2 ;  /* 0x0000000000027941 */ /* 0x000fea0003800000 */
.L_x_5106:
[----:B------:R-:W-:-:S13]  /*18dc0*/  ISETP.NE.AND P0, PT, R4, RZ, PT ;  /* 0x000000ff0400720c */ /* 0x000fda0003f05270 */
[----:B------:R-:W-:Y:S05]  /*18dd0*/  @!P0 BRA `(.L_x_5105) ;  /* 0x0000001c00488947 */ /* 0x000fea0003800000 */
.L_x_5168:
[----:B------:R-:W2:Y:S04]  /*18de0*/  LDL R4, [R1+0x8] ;  /* 0x0000080001047983 */ /* 0x000ea80000100800 */
[----:B------:R-:W3:Y:S04]  /*18df0*/  LDL.LU R3, [R1+0xc] ;  /* 0x00000c0001037983 */ /* 0x000ee80000300800 */
[----:B------:R-:W4:Y:S01]  /*18e00*/  LDL.LU R2, [R1+0x18] ;  /* 0x0000180001027983 */ /* 0x000f220000300800 */
[----:B------:R-:W-:Y:S05]  /*18e10*/  YIELD ;  /* 0x0000000000007946 */ /* 0x000fea0003800000 */
[----:B------:R-:W-:Y:S01]  /*18e20*/  BSSY B1, `(.L_x_5128) ;  /* 0x00000e2000017945 */ /* 0x000fe20003800000 */
[----:B--2---:R-:W-:Y:S01]  /*18e30*/  LOP3.LUT P1, RZ, R4, 0x1, RZ, 0xc0, !PT ;  /* 0x0000000104ff7812 */ /* 0x004fe2000782c0ff */
[----:B---3--:R-:W-:-:S05]  /*18e40*/  VIADD R7, R3, 0x1 ;  /* 0x0000000103077836 */ /* 0x008fca0000000000 */
[----:B------:R-:W-:-:S04]  /*18e50*/  ISETP.NE.AND P0, PT, R7, 0x2, PT ;  /* 0x000000020700780c */ /* 0x000fc80003f05270 */
[----:B------:R-:W-:Y:S02]  /*18e60*/  SEL R6, RZ, 0x1, P0 ;  /* 0x00000001ff067807 */ /* 0x000fe40000000000 */
        /* <DEDUP_REMOVED lines=28> */
.L_x_5130:
[----:B0-----:R-:W2:Y:S01]  /*19030*/  LDL R2, [R1+0x4] ;  /* 0x0000040001027983 */ /* 0x001ea20000100800 */
[----:B------:R-:W-:Y:S01]  /*19040*/  BSSY B2, `(.L_x_5131) ;  /* 0x0000008000027945 */ /* 0x000fe20003800000 */
[----:B------:R-:W0:Y:S02]  /*19050*/  S2R R3, SR_TID.X ;  /* 0x0000000000037919 */ /* 0x000e240000002100 */
[----:B0-----:R-:W-:-:S04]  /*19060*/  LOP3.LUT R3, R3, 0x7f, RZ, 0xc0, !PT ;  /* 0x0000007f03037812 */ /* 0x001fc800078ec0ff */
[----:B------:R-:W-:Y:S01]  /*19070*/  ISETP.NE.AND P1, PT, R3, RZ, PT ;  /* 0x000000ff0300720c */ /* 0x000fe20003f25270 */
[----:B--2---:R-:W-:Y:S01]  /*19080*/  IMAD R4, R7, 0x8, R2 ;  /* 0x0000000807047824 */ /* 0x004fe200078e0202 */
[----:B------:R-:W-:-:S04]  /*19090*/  SHF.L.U32 R2, R6, 0x1f, RZ ;  /* 0x0000001f06027819 */ /* 0x000fc800000006ff */
[----:B------:R-:W0:Y:S02]  /*190a0*/  SYNCS.PHASECHK.TRANS64.TRYWAIT P0, [R4+URZ+0x28c40], R2 ;  /* 0x028c4002040075a7 */ /* 0x000e24000800017f */
[----:B0-----:R-:W-:Y:S05]  /*190b0*/  @!P0 BRA `(.L_x_5132) ;  /* 0x0000004000b88947 */ /* 0x001fea0003800000 */
.L_x_5256:
[----:B------:R-:W-:Y:S05]  /*190c0*/  BSYNC B2 ;  /* 0x0000000000027941 */ /* 0x000fea0003800000 */
.L_x_5131:
        /* <DEDUP_REMOVED lines=9> */
.L_x_5134:
[----:B------:R-:W-:Y:S05]  /*19160*/  BSYNC B2 ;  /* 0x0000000000027941 */ /* 0x000fea0003800000 */
.L_x_5133:
        /* <DEDUP_REMOVED lines=13> */
.L_x_5135:
        /* <DEDUP_REMOVED lines=14> */
.L_x_5257:
[----:B------:R-:W-:Y:S05]  /*19320*/  BSYNC B2 ;  /* 0x0000000000027941 */ /* 0x000fea0003800000 */
.L_x_5136:
        /* <DEDUP_REMOVED lines=11> */
.L_x_5139:
[----:B------:R-:W-:Y:S05]  /*193e0*/  BSYNC B2 ;  /* 0x0000000000027941 */ /* 0x000fea0003800000 */
.L_x_5138:
        /* <DEDUP_REMOVED lines=10> */
.L_x_5140:
        /* <DEDUP_REMOVED lines=16> */
.L_x_5141:
        /* <DEDUP_REMOVED lines=16> */
.L_x_5142:
        /* <DEDUP_REMOVED lines=16> */
.L_x_5143:
        /* <DEDUP_REMOVED lines=16> */
.L_x_5144:
        /* <DEDUP_REMOVED lines=16> */
.L_x_5145:
        /* <DEDUP_REMOVED lines=16> */
.L_x_5146:
        /* <DEDUP_REMOVED lines=16> */
.L_x_5147:
        /* <DEDUP_REMOVED lines=11> */
.L_x_5129:
[----:B------:R-:W-:Y:S05]  /*19c40*/  BSYNC B1 ;  /* 0x0000000000017941 */ /* 0x000fea0003800000 */
.L_x_5128:
[----:B------:R-:W2:Y:S01]  /*19c50*/  LDL R2, [R1+0x8] ;  /* 0x0000080001027983 */ /* 0x000ea20000100800 */
[----:B------:R-:W-:Y:S01]  /*19c60*/  VIADD R7, R7, 0x1 ;  /* 0x0000000107077836 */ /* 0x000fe20000000000 */
[----:B------:R-:W-:Y:S04]  /*19c70*/  BSSY B1, `(.L_x_5148) ;  /* 0x00000e5000017945 */ /* 0x000fe80003800000 */
[----:B------:R-:W-:-:S04]  /*19c80*/  ISETP.NE.AND P0, PT, R7, 0x2, PT ;  /* 0x000000020700780c */ /* 0x000fc80003f05270 */
[----:B0-----:R-:W-:Y:S02]  /*19c90*/  SEL R9, R7, RZ, P0 ;  /* 0x000000ff07097207 */ /* 0x001fe40000000000 */
        /* <DEDUP_REMOVED lines=31> */
.L_x_5150:
        /* <DEDUP_REMOVED lines=9> */
.L_x_5258:
[----:B------:R-:W-:Y:S05]  /*19f20*/  BSYNC B2 ;  /* 0x0000000000027941 */ /* 0x000fea0003800000 */
.L_x_5151:
        /* <DEDUP_REMOVED lines=9> */
.L_x_5154:
[----:B------:R-:W-:Y:S05]  /*19fc0*/  BSYNC B2 ;  /* 0x0000000000027941 */ /* 0x000fea0003800000 */
.L_x_5153:
        /* <DEDUP_REMOVED lines=14> */
.L_x_5155:
        /* <DEDUP_REMOVED lines=14> */
.L_x_5259:
[----:B------:R-:W-:Y:S05]  /*1a190*/  BSYNC B2 ;  /* 0x0000000000027941 */ /* 0x000fea0003800000 */
.L_x_5156:
[----:B------:R-:W-:Y:S01]  /*1a1a0*/  BSSY B2, `(.L_x_5158) ;  /* 0x000000b000027945 */ /* 0x000fe20003800000 */
[----:B01----:R-:W-:Y:S01]  /*1a1b0*/  MOV R2, 0x0 ;  /* 0x0000000000027802 */ /* 0x003fe20000000f00 */
[----:B------:R-:W-:Y:S02]  /*1a1c0*/  IMAD.MOV.U32 R3, RZ, RZ, 0x14f00000 ;  /* 0x14f00000ff037424 */ /* 0x000fe400078e00ff */
[----:B------:R-:W-:Y:S05]  /*1a1d0*/  @P1 BRA `(.L_x_5159) ;  /* 0x00000000001c1947 */ /* 0x000fea0003800000 */
[----:B------:R-:W0:Y:S01]  /*1a1e0*/  S2R R8, SR_TID.X ;  /* 0x0000000000087919 */ /* 0x000e220000002100 */
[----:B------:R-:W-:-:S04]  /*1a1f0*/  IMAD.MOV.U32 R5, RZ, RZ, 0x10000 ;  /* 0x00010000ff057424 */ /* 0x000fc800078e00ff */
[----:B------:R1:W-:Y:S01]  /*1a200*/  SYNCS.ARRIVE.TRANS64 RZ, [R4+URZ+0x28c50], R5 ;  /* 0x028c500504ff79a7 */ /* 0x0003e2000800003f */
[----:B0-----:R-:W-:-:S04]  /*1a210*/  LOP3.LUT R8, R8, 0x1f, RZ, 0xc0, !PT ;  /* 0x0000001f08087812 */ /* 0x001fc800078ec0ff */
[----:B------:R-:W-:-:S13]  /*1a220*/  ISETP.NE.AND P0, PT, R8, RZ, PT ;  /* 0x000000ff0800720c */ /* 0x000fda0003f05270 */
[----:B-1----:R-:W-:Y:S05]  /*1a230*/  @!P0 BRA `(.L_x_5159) ;  /* 0x0000000000048947 */ /* 0x002fea0003800000 */
[----:B------:R-:W-:Y:S01]  /*1a240*/  BPT.TRAP 0x1 ;  /* 0x000000040000795c */ /* 0x000fe20000300000 */
.L_x_5159:
[----:B------:R-:W-:Y:S05]  /*1a250*/  BSYNC B2 ;  /* 0x0000000000027941 */ /* 0x000fea0003800000 */
.L_x_5158:
        /* <DEDUP_REMOVED lines=11> */
.L_x_5160:
        /* <DEDUP_REMOVED lines=16> */
.L_x_5161:
        /* <DEDUP_REMOVED lines=16> */
.L_x_5162:
        /* <DEDUP_REMOVED lines=16> */
.L_x_5163:
        /* <DEDUP_REMOVED lines=16> */
.L_x_5164:
        /* <DEDUP_REMOVED lines=16> */
.L_x_5165:
        /* <DEDUP_REMOVED lines=16> */
.L_x_5166:
        /* <DEDUP_REMOVED lines=16> */
.L_x_5167:
        /* <DEDUP_REMOVED lines=11> */
.L_x_5149:
[----:B------:R-:W-:Y:S05]  /*1aac0*/  BSYNC B1 ;  /* 0x0000000000017941 */ /* 0x000fea0003800000 */
.L_x_5148:
[C---:B------:R-:W-:Y:S01]  /*1aad0*/  ISETP.GT.AND P0, PT, R0.reuse, 0x1, PT ;  /* 0x000000010000780c */ /* 0x040fe20003f04270 */
[----:B------:R-:W-:-:S12]  /*1aae0*/  VIADD R0, R0, 0xfffffffe ;  /* 0xfffffffe00007836 */ /* 0x000fd80000000000 */
[----:B------:R-:W-:Y:S05]  /*1aaf0*/  @P0 BRA `(.L_x_5168) ;  /* 0xffffffe000b80947 */ /* 0x000fea000383ffff */
.L_x_5105:
[----:B------:R-:W-:Y:S05]  /*1ab00*/  BSYNC B0 ;  /* 0x0000000000007941 */ /* 0x000fea0003800000 */
.L_x_5104:
        /* <DEDUP_REMOVED lines=23> */
[----:B-1----:R-:W-:-:S07]  /*1ac80*/  IADD3 R16, R4, UR36, R7 ;  /* 0x0000002404107c10 */ /* 0x002fce000fffe007 */
.L_x_5170:
[----:B------:R-:W-:Y:S05]  /*1ac90*/  BSYNC B0 ;  /* 0x0000000000007941 */ /* 0x000fea0003800000 */
.L_x_5169:
[----:B------:R-:W-:-:S05]  /*1aca0*/  SEL R0, R0, RZ, P0 ;  /* 0x000000ff00007207 */ /* 0x000fca0000000000 */
[----:B------:R2:W-:Y:S02]  /*1acb0*/  STL [R1+0xc], R0 ;  /* 0x00000c0001007387 */ /* 0x0005e40000100800 */
.L_x_5072:
[----:B------:R-:W-:Y:S05]  /*1acc0*/  BSYNC B7 ;  /* 0x0000000000077941 */ /* 0x000fea0003800000 */
.L_x_5070:
        /* <DEDUP_REMOVED lines=13> */
.L_x_5171:
        /* <DEDUP_REMOVED lines=13> */
[----:B------:R-:W-:Y:S01]  /*1ae70*/  SHFL.IDX PT, R4, R16, 0x1, 0x1f ;  /* 0x00201f0010047f89 */ /* 0x000fe200000e0000 */
[C---:B------:R-:W-:Y:S02]  /*1ae80*/  ISETP.GE.U32.AND P4, PT, R7.reuse, 0x8, PT ;  /* 0x000000080700780c */ /* 0x040fe40003f86070 */
[C---:B------:R-:W-:Y:S01]  /*1ae90*/  ISETP.GE.U32.AND P5, PT, R7.reuse, 0x10, PT ;  /* 0x000000100700780c */ /* 0x040fe20003fa6070 */
[----:B-1----:R-:W-:Y:S02]  /*1aea0*/  IMAD.MOV.U32 R2, RZ, RZ, RZ ;  /* 0x000000ffff027224 */ /* 0x002fe400078e00ff */
[----:B--2---:R-:W-:Y:S01]  /*1aeb0*/  @!P1 IMAD.MOV.U32 R2, RZ, RZ, R3 ;  /* 0x000000ffff029224 */ /* 0x004fe200078e0003 */
[----:B------:R-:W-:-:S04]  /*1aec0*/  ISETP.NE.AND P1, PT, R7, RZ, PT ;  /* 0x000000ff0700720c */ /* 0x000fc80003f25270 */
[----:B0-----:R-:W0:Y:S02]  /*1aed0*/  SHFL.UP PT, R14, R2, 0x1, RZ ;  /* 0x04200000020e7989 */ /* 0x001e2400000e00ff */
        /* <DEDUP_REMOVED lines=13> */
[----:B------:R-:W-:Y:S02]  /*1afb0*/  IMAD.IADD R3, R3, 0x1, R0 ;  /* 0x0000000103037824 */ /* 0x000fe400078e0200 */
[----:B------:R0:W1:Y:S04]  /*1afc0*/  SHFL.IDX PT, R0, R16, RZ, 0x1f ;  /* 0x00001fff10007589 */ /* 0x00006800000e0000 */
[----:B------:R0:W2:Y:S02]  /*1afd0*/  SHFL.IDX PT, R16, R3, 0x1f, 0x1f ;  /* 0x03e01f0003107f89 */ /* 0x0000a400000e0000 */
.L_x_5269:
[----:B------:R-:W-:Y:S02]  /*1afe0*/  ULDC UR4, c[0x0][0xc38] ;  /* 0x00030e0000047ab9 */ /* 0x000fe40000000800 */
[----:B------:R-:W-:-:S04]  /*1aff0*/  IMAD.U32 R5, RZ, RZ, UR4 ;  /* 0x00000004ff057e24 */ /* 0x000fc8000f8e00ff */
[----:B0-2---:R-:W-:-:S04]  /*1b000*/  IMAD R16, R16, R5, RZ ;  /* 0x0000000510107224 */ /* 0x005fc800078e02ff */
[----:B------:R-:W-:-:S05]  /*1b010*/  IMAD.IADD R4, R4, 0x1, R16 ;  /* 0x0000000104047824 */ /* 0x000fca00078e0210 */
[----:B-1----:R-:W-:-:S13]  /*1b020*/  ISETP.GT.AND P6, PT, R4, R0, PT ;  /* 0x000000000400720c */ /* 0x002fda0003fc4270 */
[----:B------:R-:W-:Y:S05]  /*1b030*/  @P6 BRA `(.L_x_5174) ;  /* 0x00000000009c6947 */ /* 0x000fea0003800000 */
.L_x_5179:
        /* <DEDUP_REMOVED lines=14> */
.L_x_5177:
[----:B------:R-:W-:Y:S05]  /*1b120*/  BSYNC B0 ;  /* 0x0000000000007941 */ /* 0x000fea0003800000 */
.L_x_5176:
        /* <DEDUP_REMOVED lines=18> */
.L_x_5277:
[----:B------:R-:W-:Y:S02]  /*1b250*/  ULDC UR4, c[0x0][0xc38] ;  /* 0x00030e0000047ab9 */ /* 0x000fe40000000800 */
[----:B------:R-:W-:-:S04]  /*1b260*/  IMAD.U32 R5, RZ, RZ, UR4 ;  /* 0x00000004ff057e24 */ /* 0x000fc8000f8e00ff */
[----:B-1----:R-:W-:-:S04]  /*1b270*/  IMAD R16, R16, R5, RZ ;  /* 0x0000000510107224 */ /* 0x002fc800078e02ff */
[----:B------:R-:W-:-:S05]  /*1b280*/  IMAD.IADD R4, R16, 0x1, R4 ;  /* 0x0000000110047824 */ /* 0x000fca00078e0204 */
[----:B------:R-:W-:-:S13]  /*1b290*/  ISETP.GT.AND P6, PT, R4, R0, PT ;  /* 0x000000000400720c */ /* 0x000fda0003fc4270 */
[----:B------:R-:W-:Y:S05]  /*1b2a0*/  @!P6 BRA `(.L_x_5179) ;  /* 0xfffffffc0064e947 */ /* 0x000fea000383ffff */
.L_x_5174:
        /* <DEDUP_REMOVED lines=8> */
.L_x_5281:
[----:B------:R-:W-:Y:S01]  /*1b330*/  ISETP.NE.AND P0, PT, R4, RZ, PT ;  /* 0x000000ff0400720c */ /* 0x000fe20003f05270 */
[----:B------:R-:W-:-:S12]  /*1b340*/  IMAD.MOV.U32 R4, RZ, RZ, RZ ;  /* 0x000000ffff047224 */ /* 0x000fd800078e00ff */
[----:B------:R-:W-:Y:S05]  /*1b350*/  @!P0 BRA `(.L_x_5181) ;  /* 0x0000000000148947 */ /* 0x000fea0003800000 */
[----:B------:R-:W-:Y:S01]  /*1b360*/  UMOV UR4, 0xffffffff ;  /* 0xffffffff00047882 */ /* 0x000fe20000000000 */
[----:B------:R-:W-:Y:S02]  /*1b370*/  IADD3 R12, R6, -0x1, RZ ;  /* 0xffffffff060c7810 */ /* 0x000fe40007ffe0ff */
[----:B------:R-:W-:Y:S05]  /*1b380*/  BRA.DIV UR4, `(.L_x_5182) ;  /* 0x0000002a04987947 */ /* 0x000fea000b800000 */
[----:B0-----:R0:W3:Y:S02]  /*1b390*/  SHFL.IDX PT, R3, R3, R12, 0x1f ;  /* 0x00001f0c03037589 */ /* 0x0010e400000e0000 */
.L_x_5284:
[----:B---3--:R-:W-:-:S07]  /*1b3a0*/  IMAD.MOV.U32 R4, RZ, RZ, R3 ;  /* 0x000000ffff047224 */ /* 0x008fce00078e0003 */
.L_x_5181:
[----:B01----:R-:W0:Y:S01]  /*1b3b0*/  LDC.64 R2, c[0x0][0xc90] ;  /* 0x00032400ff027b82 */ /* 0x003e220000000a00 */
[----:B------:R-:W-:-:S04]  /*1b3c0*/  IMAD.IADD R19, R6, 0x1, R19 ;  /* 0x0000000106137824 */ /* 0x000fc800078e0213 */
[----:B0-----:R-:W-:-:S05]  /*1b3d0*/  IMAD.WIDE R2, R19, 0x4, R2 ;  /* 0x0000000413027825 */ /* 0x001fca00078e0202 */
[----:B------:R-:W2:Y:S01]  /*1b3e0*/  LDG.E R7, desc[UR40][R2.64] ;  /* 0x0000002802077981 */ /* 0x000ea2000c1e1900 */
[----:B------:R-:W-:-:S04]  /*1b3f0*/  IMAD R16, R4, R5, R16 ;  /* 0x0000000504107224 */ /* 0x000fc800078e0210 */
        /* <DEDUP_REMOVED lines=61> */
.L_x_5175:
[----:B------:R-:W-:Y:S01]  /*1b7d0*/  UMOV UR4, URZ ;  /* 0x0000003f00047c82 */ /* 0x000fe20008000000 */
[----:B------:R-:W-:Y:S01]  /*1b7e0*/  UMOV UR5, URZ ;  /* 0x0000003f00057c82 */ /* 0x000fe20008000000 */
[----:B------:R-:W-:Y:S01]  /*1b7f0*/  ULDC UR6, c[0x0][0xc3c] ;  /* 0x00030f0000067ab9 */ /* 0x000fe20000000800 */
[----:B------:R-:W-:Y:S02]  /*1b800*/  IMAD.MOV.U32 R16, RZ, RZ, R0 ;  /* 0x000000ffff107224 */ /* 0x000fe400078e0000 */
[----:B------:R-:W-:Y:S02]  /*1b810*/  IMAD.U32 R17, RZ, RZ, UR4 ;  /* 0x00000004ff117e24 */ /* 0x000fe4000f8e00ff */
[----:B------:R-:W-:Y:S02]  /*1b820*/  IMAD.U32 R18, RZ, RZ, UR5 ;  /* 0x00000005ff127e24 */ /* 0x000fe4000f8e00ff */
[----:B------:R-:W-:-:S07]  /*1b830*/  IMAD.U32 R19, RZ, RZ, UR6 ;  /* 0x00000006ff137e24 */ /* 0x000fce000f8e00ff */
.L_x_5183:
        /* <DEDUP_REMOVED lines=12> */
.L_x_5172:
[----:B------:R-:W-:Y:S02]  /*1b900*/  ULDC UR4, c[0x0][0xc3c] ;  /* 0x00030f0000047ab9 */ /* 0x000fe40000000800 */
[----:B---3--:R-:W-:-:S13]  /*1b910*/  ISETP.GE.AND P0, PT, R19, UR4, PT ;  /* 0x0000000413007c0c */ /* 0x008fda000bf06270 */
[----:B------:R-:W-:Y:S05]  /*1b920*/  @!P0 BRA `(.L_x_5184) ;  /* 0xffffff8000548947 */ /* 0x000fea000383ffff */
[----:B------:R-:W-:Y:S05]  /*1b930*/  BSYNC B8 ;  /* 0x0000000000087941 */ /* 0x000fea0003800000 */
.L_x_5020:
        /* <DEDUP_REMOVED lines=12> */
.L_x_5285:
[----:B------:R-:W-:Y:S05]  /*1ba00*/  BSYNC B0 ;  /* 0x0000000000007941 */ /* 0x000fea0003800000 */
.L_x_5185:
[----:B------:R-:W-:-:S03]  /*1ba10*/  UMOV UR4, 0xffffffff ;  /* 0xffffffff00047882 */ /* 0x000fc60000000000 */
[----:B------:R-:W-:Y:S05]  /*1ba20*/  BRA.DIV UR4, `(.L_x_5187) ;  /* 0x00000026042c7947 */ /* 0x000fea000b800000 */
[----:B------:R-:W1:Y:S02]  /*1ba30*/  S2R R2, SR_TID.X ;  /* 0x0000000000027919 */ /* 0x000e640000002100 */
[----:B-1----:R-:W-:-:S04]  /*1ba40*/  SHF.R.U32.HI R2, RZ, 0x5, R2 ;  /* 0x00000005ff027819 */ /* 0x002fc80000011602 */
[----:B------:R-:W-:-:S05]  /*1ba50*/  LOP3.LUT R2, R2, 0x3, RZ, 0xc0, !PT ;  /* 0x0000000302027812 */ /* 0x000fca00078ec0ff */
[----:B------:R1:W2:Y:S02]  /*1ba60*/  SHFL.IDX PT, R14, R2, RZ, 0x1f ;  /* 0x00001fff020e7589 */ /* 0x0002a400000e0000 */
.L_x_5288:
[----:B--2---:R-:W-:-:S13]  /*1ba70*/  ISETP.NE.AND P0, PT, R14, RZ, PT ;  /* 0x000000ff0e00720c */ /* 0x004fda0003f05270 */
[----:B------:R-:W-:Y:S05]  /*1ba80*/  @P0 BRA `(.L_x_4872) ;  /* 0x0000000000940947 */ /* 0x000fea0003800000 */
[----:B------:R-:W-:-:S03]  /*1ba90*/  UMOV UR4, 0xffffffff ;  /* 0xffffffff00047882 */ /* 0x000fc60000000000 */
[----:B------:R-:W-:Y:S05]  /*1baa0*/  BRA.DIV UR4, `(.L_x_5188) ;  /* 0x0000002604407947 */ /* 0x000fea000b800000 */
[----:B------:R-:W-:-:S13]  /*1bab0*/  ELECT P6, URZ, PT ;  /* 0x00000000003f782f */ /* 0x000fda00038c0000 */
.L_x_5291:
[----:B------:R-:W-:Y:S05]  /*1bac0*/  @!P6 BRA `(.L_x_4872) ;  /* 0x000000000084e947 */ /* 0x000fea0003800000 */
[----:B-1----:R-:W2:Y:S02]  /*1bad0*/  LDL.LU R2, [R1+0x58] ;  /* 0x0000580001027983 */ /* 0x002ea40000300800 */
[----:B--2---:R-:W-:-:S04]  /*1bae0*/  LOP3.LUT R2, R2, 0x2, RZ, 0xfc, !PT ;  /* 0x0000000202027812 */ /* 0x004fc800078efcff */
[----:B------:R-:W-:-:S13]  /*1baf0*/  ISETP.NE.AND P2, PT, R2, 0x3, PT ;  /* 0x000000030200780c */ /* 0x000fda0003f45270 */
[----:B------:R-:W-:Y:S05]  /*1bb00*/  @!P2 BRA `(.L_x_5189) ;  /* 0x000000000004a947 */ /* 0x000fea0003800000 */
[----:B------:R-:W-:Y:S01]  /*1bb10*/  BPT.TRAP 0x1 ;  /* 0x000000040000795c */ /* 0x000fe20000300000 */
.L_x_5189:
        /* <DEDUP_REMOVED lines=14> */
.L_x_5292:
[----:B------:R-:W1:Y:S02]  /*1bc00*/  SYNCS.PHASECHK.TRANS64.TRYWAIT P0, [R7+URZ], R2 ;  /* 0x00000002070075a7 */ /* 0x000e64000800017f */
[----:B-1----:R-:W-:Y:S05]  /*1bc10*/  @!P0 BRA `(.L_x_5191) ;  /* 0x0000002400188947 */ /* 0x002fea0003800000 */
.L_x_5293:
[----:B------:R-:W-:Y:S05]  /*1bc20*/  @!P2 BRA `(.L_x_5192) ;  /* 0x000000000004a947 */ /* 0x000fea0003800000 */
[----:B------:R-:W-:Y:S01]  /*1bc30*/  BPT.TRAP 0x1 ;  /* 0x000000040000795c */ /* 0x000fe20000300000 */
.L_x_5192:
[----:B------:R-:W2:Y:S01]  /*1bc40*/  LDL.LU R4, [R1+0xc] ;  /* 0x00000c0001047983 */ /* 0x000ea20000300800 */
[----:B------:R-:W-:-:S04]  /*1bc50*/  VIADD R0, R0, 0x28c60 ;  /* 0x00028c6000007836 */ /* 0x000fc80000000000 */
[----:B--2---:R-:W-:-:S04]  /*1bc60*/  IMAD R4, R4, 0x8, R0 ;  /* 0x0000000804047824 */ /* 0x004fc800078e0200 */
[----:B------:R-:W2:Y:S02]  /*1bc70*/  SYNCS.PHASECHK.TRANS64.TRYWAIT P0, [R4+URZ], R5 ;  /* 0x00000005040075a7 */ /* 0x000ea4000800017f */
[----:B--2---:R-:W-:Y:S05]  /*1bc80*/  @!P0 BRA `(.L_x_5193) ;  /* 0x0000002400108947 */ /* 0x004fea0003800000 */
.L_x_5294:
[----:B------:R-:W-:-:S07]  /*1bc90*/  IMAD R3, R3, 0x8, R0 ;  /* 0x0000000803037824 */ /* 0x000fce00078e0200 */
.L_x_5194:
[----:B---3--:R3:W4:Y:S02]  /*1bca0*/  SYNCS.PHASECHK.TRANS64.TRYWAIT P0, [R3+URZ], R2 ;  /* 0x00000002030075a7 */ /* 0x008724000800017f */
[----:B----4-:R-:W-:Y:S05]  /*1bcb0*/  @!P0 NANOSLEEP.SYNCS 0x989680 ;  /* 0x009896800000895d */ /* 0x010fea0003900000 */
[----:B------:R-:W4:Y:S02]  /*1bcc0*/  @!P0 SYNCS.PHASECHK.TRANS64 P0, [R3+URZ], R2 ;  /* 0x00000002030085a7 */ /* 0x000f24000800007f */
[----:B----4-:R-:W-:Y:S05]  /*1bcd0*/  @!P0 BRA `(.L_x_5194) ;  /* 0xfffffffc00f08947 */ /* 0x010fea000383ffff */
.L_x_4872:
[----:B------:R-:W-:Y:S05]  /*1bce0*/  BSYNC B9 ;  /* 0x0000000000097941 */ /* 0x000fea0003800000 */
.L_x_4869:
[----:B------:R-:W-:Y:S05]  /*1bcf0*/  EXIT ;  /* 0x000000000000794d */ /* 0x000fea0003800000 */
.L_x_4888:
[----:B0-----:R0:W1:Y:S02]  /*1bd00*/  SYNCS.PHASECHK.TRANS64.TRYWAIT P5, [R68+URZ+0x28c90], R73 ;  /* 0x028c9049440075a7 */ /* 0x00106400080a017f */
[----:B-1----:R-:W-:Y:S05]  /*1bd10*/  @!P5 NANOSLEEP.SYNCS 0x989680 ;  /* 0x009896800000d95d */ /* 0x002fea0003900000 */
[----:B------:R-:W1:Y:S02]  /*1bd20*/  @!P5 SYNCS.PHASECHK.TRANS64 P5, [R68+URZ+0x28c90], R73 ;  /* 0x028c90494400d5a7 */ /* 0x000e6400080a007f */
[----:B-1----:R-:W-:Y:S05]  /*1bd30*/  @!P5 BRA `(.L_x_4888) ;  /* 0xfffffffc00f0d947 */ /* 0x002fea000383ffff */
[----:B------:R-:W-:Y:S05]  /*1bd40*/  BRA `(.L_x_5195) ;  /* 0xfffffe68007c7947 */ /* 0x000fea000383ffff */
.L_x_4898:
[----:B0-----:R0:W1:Y:S02]  /*1bd50*/  SYNCS.PHASECHK.TRANS64.TRYWAIT P5, [R68+URZ+0x28c90], R73 ;  /* 0x028c9049440075a7 */ /* 0x00106400080a017f */
[----:B-1----:R-:W-:Y:S05]  /*1bd60*/  @!P5 NANOSLEEP.SYNCS 0x989680 ;  /* 0x009896800000d95d */ /* 0x002fea0003900000 */
[----:B------:R-:W1:Y:S02]  /*1bd70*/  @!P5 SYNCS.PHASECHK.TRANS64 P5, [R68+URZ+0x28c90], R73 ;  /* 0x028c90494400d5a7 */ /* 0x000e6400080a007f */
[----:B-1----:R-:W-:Y:S05]  /*1bd80*/  @!P5 BRA `(.L_x_4898) ;  /* 0xfffffffc00f0d947 */ /* 0x002fea000383ffff */
[----:B------:R-:W-:Y:S05]  /*1bd90*/  BRA `(.L_x_5196) ;  /* 0xfffffe7000c87947 */ /* 0x000fea000383ffff */
.L_x_4903:
[----:B0-----:R0:W1:Y:S02]  /*1bda0*/  SYNCS.PHASECHK.TRANS64.TRYWAIT P5, [R68+URZ+0x28c90], R73 ;  /* 0x028c9049440075a7 */ /* 0x00106400080a017f */
[----:B-1----:R-:W-:Y:S05]  /*1bdb0*/  @!P5 NANOSLEEP.SYNCS 0x989680 ;  /* 0x009896800000d95d */ /* 0x002fea0003900000 */
[----:B------:R-:W1:Y:S02]  /*1bdc0*/  @!P5 SYNCS.PHASECHK.TRANS64 P5, [R68+URZ+0x28c90], R73 ;  /* 0x028c90494400d5a7 */ /* 0x000e6400080a007f */
[----:B-1----:R-:W-:Y:S05]  /*1bdd0*/  @!P5 BRA `(.L_x_4903) ;  /* 0xfffffffc00f0d947 */ /* 0x002fea000383ffff */
[----:B------:R-:W-:Y:S05]  /*1bde0*/  BRA `(.L_x_5197) ;  /* 0xfffffe7800d87947 */ /* 0x000fea000383ffff */
.L_x_4907:
[----:B------:R0:W0:Y:S02]  /*1bdf0*/  SYNCS.PHASECHK.TRANS64.TRYWAIT P5, [R68+URZ+0x28cb0], R73 ;  /* 0x028cb049440075a7 */ /* 0x00002400080a017f */
[----:B0-----:R-:W-:Y:S05]  /*1be00*/  @!P5 NANOSLEEP.SYNCS 0x989680 ;  /* 0x009896800000d95d */ /* 0x001fea0003900000 */
[----:B------:R-:W0:Y:S02]  /*1be10*/  @!P5 SYNCS.PHASECHK.TRANS64 P5, [R68+URZ+0x28cb0], R73 ;  /* 0x028cb0494400d5a7 */ /* 0x000e2400080a007f */
[----:B0-----:R-:W-:Y:S05]  /*1be20*/  @!P5 BRA `(.L_x_4907) ;  /* 0xfffffffc00f0d947 */ /* 0x001fea000383ffff */
[----:B------:R-:W-:Y:S05]  /*1be30*/  BRA `(.L_x_5198) ;  /* 0xfffffe7c00547947 */ /* 0x000fea000383ffff */
.L_x_4918:
[----:B0-----:R0:W1:Y:S02]  /*1be40*/  SYNCS.PHASECHK.TRANS64.TRYWAIT P1, [R20+URZ+0x28c50], R3 ;  /* 0x028c5003140075a7 */ /* 0x001064000802017f */
[----:B-1----:R-:W-:Y:S05]  /*1be50*/  @!P1 NANOSLEEP.SYNCS 0x989680 ;  /* 0x009896800000995d */ /* 0x002fea0003900000 */
[----:B------:R-:W1:Y:S02]  /*1be60*/  @!P1 SYNCS.PHASECHK.TRANS64 P1, [R20+URZ+0x28c50], R3 ;  /* 0x028c5003140095a7 */ /* 0x000e64000802007f */
[----:B-1----:R-:W-:Y:S05]  /*1be70*/  @!P1 BRA `(.L_x_4918) ;  /* 0xfffffffc00f09947 */ /* 0x002fea000383ffff */
[----:B------:R-:W-:Y:S05]  /*1be80*/  BRA `(.L_x_5199) ;  /* 0xfffffe8800a47947 */ /* 0x000fea000383ffff */
.L_x_4925:
[----:B-1----:R1:W2:Y:S02]  /*1be90*/  SYNCS.PHASECHK.TRANS64.TRYWAIT P2, [R3+URZ+0x28c50], R4 ;  /* 0x028c5004030075a7 */ /* 0x0022a4000804017f */
[----:B--2---:R-:W-:Y:S05]  /*1bea0*/  @!P2 NANOSLEEP.SYNCS 0x989680 ;  /* 0x009896800000a95d */ /* 0x004fea0003900000 */
[----:B------:R-:W2:Y:S02]  /*1beb0*/  @!P2 SYNCS.PHASECHK.TRANS64 P2, [R3+URZ+0x28c50], R4 ;  /* 0x028c50040300a5a7 */ /* 0x000ea4000804007f */
[----:B--2---:R-:W-:Y:S05]  /*1bec0*/  @!P2 BRA `(.L_x_4925) ;  /* 0xfffffffc00f0a947 */ /* 0x004fea000383ffff */
[----:B------:R-:W-:Y:S05]  /*1bed0*/  BRA `(.L_x_4924) ;  /* 0xfffffe9400cc7947 */ /* 0x000fea000383ffff */
.L_x_4938:
        /* <DEDUP_REMOVED lines=8> */
.L_x_5201:
[----:B------:R-:W-:Y:S05]  /*1bf60*/  BSYNC B1 ;  /* 0x0000000000017941 */ /* 0x000fea0003800000 */
.L_x_5200:
        /* <DEDUP_REMOVED lines=8> */
.L_x_5202:
[----:B------:R-:W-:Y:S02]  /*1bff0*/  IMAD.MOV.U32 R13, RZ, RZ, R8 ;  /* 0x000000ffff0d7224 */ /* 0x000fe400078e0008 */
[----:B------:R-:W-:-:S07]  /*1c000*/  IMAD.MOV.U32 R0, RZ, RZ, R14 ;  /* 0x000000ffff007224 */ /* 0x000fce00078e000e */
[----:B------:R-:W-:Y:S05]  /*1c010*/  WARPSYNC.COLLECTIVE R15, `(.L_x_5203) ;  /* 0x000000000f087348 */ /* 0x000fea0003c00000 */
[----:B------:R0:W1:Y:S02]  /*1c020*/  SHFL.IDX P6, R14, R13, R12, R11 ;  /* 0x0000000c0d0e7389 */ /* 0x00006400000c000b */
[----:B01----:R-:W-:Y:S01]  /*1c030*/  ENDCOLLECTIVE ;  /* 0x000000000000791b */ /* 0x003fe20003800000 */
.L_x_5203:
[----:B------:R-:W-:Y:S02]  /*1c040*/  IMAD.MOV.U32 R13, RZ, RZ, R7 ;  /* 0x000000ffff0d7224 */ /* 0x000fe400078e0007 */
[----:B------:R-:W-:-:S07]  /*1c050*/  IMAD.MOV.U32 R5, RZ, RZ, R14 ;  /* 0x000000ffff057224 */ /* 0x000fce00078e000e */
[----:B------:R-:W-:Y:S05]  /*1c060*/  WARPSYNC.COLLECTIVE R15, `(.L_x_5204) ;  /* 0x000000000f087348 */ /* 0x000fea0003c00000 */
[----:B------:R0:W1:Y:S02]  /*1c070*/  SHFL.IDX P6, R14, R13, R12, R11 ;  /* 0x0000000c0d0e7389 */ /* 0x00006400000c000b */
[----:B01----:R-:W-:Y:S01]  /*1c080*/  ENDCOLLECTIVE ;  /* 0x000000000000791b */ /* 0x003fe20003800000 */
.L_x_5204:
[----:B------:R-:W-:Y:S05]  /*1c090*/  BRA `(.L_x_5205) ;  /* 0xfffffeac00747947 */ /* 0x000fea000383ffff */
.L_x_4941:
        /* <DEDUP_REMOVED lines=8> */
.L_x_5207:
[----:B------:R-:W-:Y:S05]  /*1c120*/  BSYNC B1 ;  /* 0x0000000000017941 */ /* 0x000fea0003800000 */
.L_x_5206:
[----:B------:R-:W-:Y:S01]  /*1c130*/  IMAD.MOV.U32 R13, RZ, RZ, R4 ;  /* 0x000000ffff0d7224 */ /* 0x000fe200078e0004 */
[----:B------:R-:W-:Y:S01]  /*1c140*/  MOV R12, 0x1 ;  /* 0x00000001000c7802 */ /* 0x000fe20000000f00 */
[----:B------:R-:W-:Y:S02]  /*1c150*/  IMAD.MOV.U32 R11, RZ, RZ, 0x1c1f ;  /* 0x00001c1fff0b7424 */ /* 0x000fe400078e00ff */
[----:B------:R-:W-:Y:S02]  /*1c160*/  IMAD.MOV.U32 R15, RZ, RZ, -0x1 ;  /* 0xffffffffff0f7424 */ /* 0x000fe400078e00ff */
[----:B------:R-:W-:-:S07]  /*1c170*/  IMAD.MOV.U32 R3, RZ, RZ, R14 ;  /* 0x000000ffff037224 */ /* 0x000fce00078e000e */
[----:B------:R-:W-:Y:S05]  /*1c180*/  WARPSYNC.COLLECTIVE R15, `(.L_x_5208) ;  /* 0x000000000f087348 */ /* 0x000fea0003c00000 */
[----:B------:R0:W1:Y:S02]  /*1c190*/  SHFL.IDX P6, R14, R13, R12, R11 ;  /* 0x0000000c0d0e7389 */ /* 0x00006400000c000b */
[----:B01----:R-:W-:Y:S01]  /*1c1a0*/  ENDCOLLECTIVE ;  /* 0x000000000000791b */ /* 0x003fe20003800000 */
.L_x_5208:
[----:B------:R-:W-:Y:S02]  /*1c1b0*/  IMAD.MOV.U32 R13, RZ, RZ, R8 ;  /* 0x000000ffff0d7224 */ /* 0x000fe400078e0008 */
[----:B------:R-:W-:-:S07]  /*1c1c0*/  IMAD.MOV.U32 R0, RZ, RZ, R14 ;  /* 0x000000ffff007224 */ /* 0x000fce00078e000e */
[----:B------:R-:W-:Y:S05]  /*1c1d0*/  WARPSYNC.COLLECTIVE R15, `(.L_x_5209) ;  /* 0x000000000f087348 */ /* 0x000fea0003c00000 */
[----:B------:R0:W1:Y:S02]  /*1c1e0*/  SHFL.IDX P6, R14, R13, R12, R11 ;  /* 0x0000000c0d0e7389 */ /* 0x00006400000c000b */
[----:B01----:R-:W-:Y:S01]  /*1c1f0*/  ENDCOLLECTIVE ;  /* 0x000000000000791b */ /* 0x003fe20003800000 */
.L_x_5209:
[----:B------:R-:W-:Y:S02]  /*1c200*/  IMAD.MOV.U32 R13, RZ, RZ, R7 ;  /* 0x000000ffff0d7224 */ /* 0x000fe400078e0007 */
[----:B------:R-:W-:-:S07]  /*1c210*/  IMAD.MOV.U32 R5, RZ, RZ, R14 ;  /* 0x000000ffff057224 */ /* 0x000fce00078e000e */
[----:B------:R-:W-:Y:S05]  /*1c220*/  WARPSYNC.COLLECTIVE R15, `(.L_x_5210) ;  /* 0x000000000f087348 */ /* 0x000fea0003c00000 */
[----:B------:R0:W1:Y:S02]  /*1c230*/  SHFL.IDX P6, R14, R13, R12, R11 ;  /* 0x0000000c0d0e7389 */ /* 0x00006400000c000b */
[----:B01----:R-:W-:Y:S01]  /*1c240*/  ENDCOLLECTIVE ;  /* 0x000000000000791b */ /* 0x003fe20003800000 */
.L_x_5210:
[----:B------:R-:W-:Y:S05]  /*1c250*/  BRA `(.L_x_5211) ;  /* 0xfffffeac00d47947 */ /* 0x000fea000383ffff */
.L_x_4945:
[----:B0-----:R0:W1:Y:S02]  /*1c260*/  SYNCS.PHASECHK.TRANS64.TRYWAIT P0, [R2+URZ+0x28c00], R35 ;  /* 0x028c0023020075a7 */ /* 0x001064000800017f */
[----:B-1----:R-:W-:Y:S05]  /*1c270*/  @!P0 NANOSLEEP.SYNCS 0x989680 ;  /* 0x009896800000895d */ /* 0x002fea0003900000 */
[----:B------:R-:W1:Y:S02]  /*1c280*/  @!P0 SYNCS.PHASECHK.TRANS64 P0, [R2+URZ+0x28c00], R35 ;  /* 0x028c0023020085a7 */ /* 0x000e64000800007f */
[----:B-1----:R-:W-:Y:S05]  /*1c290*/  @!P0 BRA `(.L_x_4945) ;  /* 0xfffffffc00f08947 */ /* 0x002fea000383ffff */
[----:B------:R-:W-:Y:S05]  /*1c2a0*/  BRA `(.L_x_5212) ;  /* 0xfffffeb000bc7947 */ /* 0x000fea000383ffff */
.L_x_4953:
        /* <DEDUP_REMOVED lines=8> */
.L_x_5214:
[----:B------:R-:W-:Y:S05]  /*1c330*/  BSYNC B1 ;  /* 0x0000000000017941 */ /* 0x000fea0003800000 */
.L_x_5213:
        /* <DEDUP_REMOVED lines=8> */
.L_x_5215:
[----:B------:R-:W-:Y:S02]  /*1c3c0*/  IMAD.MOV.U32 R13, RZ, RZ, R7 ;  /* 0x000000ffff0d7224 */ /* 0x000fe400078e0007 */
[----:B------:R-:W-:-:S07]  /*1c3d0*/  IMAD.MOV.U32 R0, RZ, RZ, R14 ;  /* 0x000000ffff007224 */ /* 0x000fce00078e000e */
[----:B------:R-:W-:Y:S05]  /*1c3e0*/  WARPSYNC.COLLECTIVE R15, `(.L_x_5216) ;  /* 0x000000000f087348 */ /* 0x000fea0003c00000 */
[----:B------:R0:W1:Y:S02]  /*1c3f0*/  SHFL.IDX P6, R14, R13, R12, R11 ;  /* 0x0000000c0d0e7389 */ /* 0x00006400000c000b */
[----:B01----:R-:W-:Y:S01]  /*1c400*/  ENDCOLLECTIVE ;  /* 0x000000000000791b */ /* 0x003fe20003800000 */
.L_x_5216:
[----:B------:R-:W-:Y:S01]  /*1c410*/  IMAD.MOV.U32 R10, RZ, RZ, R0 ;  /* 0x000000ffff0a7224 */ /* 0x000fe200078e0000 */
[----:B------:R-:W-:Y:S01]  /*1c420*/  MOV R13, R9 ;  /* 0x00000009000d7202 */ /* 0x000fe20000000f00 */
[----:B------:R-:W-:-:S07]  /*1c430*/  IMAD.MOV.U32 R5, RZ, RZ, R14 ;  /* 0x000000ffff057224 */ /* 0x000fce00078e000e */
[----:B------:R-:W-:Y:S05]  /*1c440*/  WARPSYNC.COLLECTIVE R15, `(.L_x_5217) ;  /* 0x000000000f087348 */ /* 0x000fea0003c00000 */
[----:B------:R0:W1:Y:S02]  /*1c450*/  SHFL.IDX P6, R14, R13, R12, R11 ;  /* 0x0000000c0d0e7389 */ /* 0x00006400000c000b */
[----:B01----:R-:W-:Y:S01]  /*1c460*/  ENDCOLLECTIVE ;  /* 0x000000000000791b */ /* 0x003fe20003800000 */
.L_x_5217:
[----:B------:R-:W-:Y:S01]  /*1c470*/  IMAD.MOV.U32 R11, RZ, RZ, R3 ;  /* 0x000000ffff0b7224 */ /* 0x000fe200078e0003 */
[----:B------:R-:W-:Y:S06]  /*1c480*/  BRA `(.L_x_5218) ;  /* 0xfffffebc00d07947 */ /* 0x000fec000383ffff */
.L_x_4956:
        /* <DEDUP_REMOVED lines=8> */
.L_x_5220:
[----:B------:R-:W-:Y:S05]  /*1c510*/  BSYNC B1 ;  /* 0x0000000000017941 */ /* 0x000fea0003800000 */
.L_x_5219:
        /* <DEDUP_REMOVED lines=8> */
.L_x_5221:
[----:B------:R-:W-:Y:S02]  /*1c5a0*/  IMAD.MOV.U32 R13, RZ, RZ, R7 ;  /* 0x000000ffff0d7224 */ /* 0x000fe400078e0007 */
[----:B------:R-:W-:-:S07]  /*1c5b0*/  IMAD.MOV.U32 R0, RZ, RZ, R14 ;  /* 0x000000ffff007224 */ /* 0x000fce00078e000e */
[----:B------:R-:W-:Y:S05]  /*1c5c0*/  WARPSYNC.COLLECTIVE R15, `(.L_x_5222) ;  /* 0x000000000f087348 */ /* 0x000fea0003c00000 */
[----:B------:R0:W1:Y:S02]  /*1c5d0*/  SHFL.IDX P6, R14, R13, R12, R11 ;  /* 0x0000000c0d0e7389 */ /* 0x00006400000c000b */
[----:B01----:R-:W-:Y:S01]  /*1c5e0*/  ENDCOLLECTIVE ;  /* 0x000000000000791b */ /* 0x003fe20003800000 */
.L_x_5222:
[----:B------:R-:W-:Y:S02]  /*1c5f0*/  IMAD.MOV.U32 R13, RZ, RZ, R9 ;  /* 0x000000ffff0d7224 */ /* 0x000fe400078e0009 */
[----:B------:R-:W-:-:S07]  /*1c600*/  IMAD.MOV.U32 R7, RZ, RZ, R14 ;  /* 0x000000ffff077224 */ /* 0x000fce00078e000e */
[----:B------:R-:W-:Y:S05]  /*1c610*/  WARPSYNC.COLLECTIVE R15, `(.L_x_5223) ;  /* 0x000000000f087348 */ /* 0x000fea0003c00000 */
[----:B------:R0:W1:Y:S02]  /*1c620*/  SHFL.IDX P6, R14, R13, R12, R11 ;  /* 0x0000000c0d0e7389 */ /* 0x00006400000c000b */
[----:B01----:R-:W-:Y:S01]  /*1c630*/  ENDCOLLECTIVE ;  /* 0x000000000000791b */ /* 0x003fe20003800000 */
.L_x_5223:
[----:B------:R-:W-:Y:S02]  /*1c640*/  IMAD.MOV.U32 R12, RZ, RZ, R0 ;  /* 0x000000ffff0c7224 */ /* 0x000fe400078e0000 */
[----:B------:R-:W-:Y:S01]  /*1c650*/  IMAD.MOV.U32 R13, RZ, RZ, R3 ;  /* 0x000000ffff0d7224 */ /* 0x000fe200078e0003 */
[----:B------:R-:W-:Y:S06]  /*1c660*/  BRA `(.L_x_5224) ;  /* 0xfffffec000007947 */ /* 0x000fec000383ffff */
.L_x_4960:
[----:B0-----:R0:W1:Y:S02]  /*1c670*/  SYNCS.PHASECHK.TRANS64.TRYWAIT P1, [R2+URZ+0x28c00], R3 ;  /* 0x028c0003020075a7 */ /* 0x001064000802017f */
[----:B-1----:R-:W-:Y:S05]  /*1c680*/  @!P1 NANOSLEEP.SYNCS 0x989680 ;  /* 0x009896800000995d */ /* 0x002fea0003900000 */
[----:B------:R-:W1:Y:S02]  /*1c690*/  @!P1 SYNCS.PHASECHK.TRANS64 P1, [R2+URZ+0x28c00], R3 ;  /* 0x028c0003020095a7 */ /* 0x000e64000802007f */
[----:B-1----:R-:W-:Y:S05]  /*1c6a0*/  @!P1 BRA `(.L_x_4960) ;  /* 0xfffffffc00f09947 */ /* 0x002fea000383ffff */
[----:B------:R-:W-:Y:S05]  /*1c6b0*/  BRA `(.L_x_5225) ;  /* 0xfffffec000907947 */ /* 0x000fea000383ffff */
.L_x_4966:
[----:B0-----:R0:W1:Y:S02]  /*1c6c0*/  SYNCS.PHASECHK.TRANS64.TRYWAIT P2, [R21+URZ+0x28c30], R58 ;  /* 0x028c303a150075a7 */ /* 0x001064000804017f */
[----:B-1----:R-:W-:Y:S05]  /*1c6d0*/  @!P2 NANOSLEEP.SYNCS 0x989680 ;  /* 0x009896800000a95d */ /* 0x002fea0003900000 */
[----:B------:R-:W1:Y:S02]  /*1c6e0*/  @!P2 SYNCS.PHASECHK.TRANS64 P2, [R21+URZ+0x28c30], R58 ;  /* 0x028c303a1500a5a7 */ /* 0x000e64000804007f */
[----:B-1----:R-:W-:Y:S05]  /*1c6f0*/  @!P2 BRA `(.L_x_4966) ;  /* 0xfffffffc00f0a947 */ /* 0x002fea000383ffff */
[----:B------:R-:W-:Y:S05]  /*1c700*/  BRA `(.L_x_4965) ;  /* 0xfffffecc00e07947 */ /* 0x000fea000383ffff */
.L_x_4971:
[----:B--2---:R2:W3:Y:S02]  /*1c710*/  SYNCS.PHASECHK.TRANS64.TRYWAIT P2, [R21+URZ+0x28c50], R58 ;  /* 0x028c503a150075a7 */ /* 0x0044e4000804017f */
[----:B---3--:R-:W-:Y:S05]  /*1c720*/  @!P2 NANOSLEEP.SYNCS 0x989680 ;  /* 0x009896800000a95d */ /* 0x008fea0003900000 */
[----:B------:R-:W3:Y:S02]  /*1c730*/  @!P2 SYNCS.PHASECHK.TRANS64 P2, [R21+URZ+0x28c50], R58 ;  /* 0x028c503a1500a5a7 */ /* 0x000ee4000804007f */
[----:B---3--:R-:W-:Y:S05]  /*1c740*/  @!P2 BRA `(.L_x_4971) ;  /* 0xfffffffc00f0a947 */ /* 0x008fea000383ffff */
[----:B------:R-:W-:Y:S05]  /*1c750*/  BRA `(.L_x_4970) ;  /* 0xfffffee400b47947 */ /* 0x000fea000383ffff */
.L_x_4978:
[----:B-1----:R1:W2:Y:S02]  /*1c760*/  SYNCS.PHASECHK.TRANS64.TRYWAIT P2, [R214+URZ+0x28c30], R219 ;  /* 0x028c30dbd60075a7 */ /* 0x0022a4000804017f */
[----:B--2---:R-:W-:Y:S05]  /*1c770*/  @!P2 NANOSLEEP.SYNCS 0x989680 ;  /* 0x009896800000a95d */ /* 0x004fea0003900000 */
[----:B------:R-:W2:Y:S02]  /*1c780*/  @!P2 SYNCS.PHASECHK.TRANS64 P2, [R214+URZ+0x28c30], R219 ;  /* 0x028c30dbd600a5a7 */ /* 0x000ea4000804007f */
[----:B--2---:R-:W-:Y:S05]  /*1c790*/  @!P2 BRA `(.L_x_4978) ;  /* 0xfffffffc00f0a947 */ /* 0x004fea000383ffff */
[----:B------:R-:W-:Y:S05]  /*1c7a0*/  BRA `(.L_x_4977) ;  /* 0xfffffee800e87947 */ /* 0x000fea000383ffff */
.L_x_4983:
[----:B--2---:R2:W3:Y:S02]  /*1c7b0*/  SYNCS.PHASECHK.TRANS64.TRYWAIT P2, [R214+URZ+0x28c50], R219 ;  /* 0x028c50dbd60075a7 */ /* 0x0044e4000804017f */
[----:B---3--:R-:W-:Y:S05]  /*1c7c0*/  @!P2 NANOSLEEP.SYNCS 0x989680 ;  /* 0x009896800000a95d */ /* 0x008fea0003900000 */
[----:B------:R-:W3:Y:S02]  /*1c7d0*/  @!P2 SYNCS.PHASECHK.TRANS64 P2, [R214+URZ+0x28c50], R219 ;  /* 0x028c50dbd600a5a7 */ /* 0x000ee4000804007f */
[----:B---3--:R-:W-:Y:S05]  /*1c7e0*/  @!P2 BRA `(.L_x_4983) ;  /* 0xfffffffc00f0a947 */ /* 0x008fea000383ffff */
[----:B------:R-:W-:Y:S05]  /*1c7f0*/  BRA `(.L_x_4982) ;  /* 0xffffff0800b87947 */ /* 0x000fea000383ffff */
.L_x_4991:
[----:B-1----:R1:W2:Y:S02]  /*1c800*/  SYNCS.PHASECHK.TRANS64.TRYWAIT P2, [R21+URZ+0x28c30], R193 ;  /* 0x028c30c1150075a7 */ /* 0x0022a4000804017f */
[----:B--2---:R-:W-:Y:S05]  /*1c810*/  @!P2 NANOSLEEP.SYNCS 0x989680 ;  /* 0x009896800000a95d */ /* 0x004fea0003900000 */
[----:B------:R-:W2:Y:S02]  /*1c820*/  @!P2 SYNCS.PHASECHK.TRANS64 P2, [R21+URZ+0x28c30], R193 ;  /* 0x028c30c11500a5a7 */ /* 0x000ea4000804007f */
[----:B--2---:R-:W-:Y:S05]  /*1c830*/  @!P2 BRA `(.L_x_4991) ;  /* 0xfffffffc00f0a947 */ /* 0x004fea000383ffff */
[----:B------:R-:W-:Y:S05]  /*1c840*/  BRA `(.L_x_4990) ;  /* 0xffffff0c00cc7947 */ /* 0x000fea000383ffff */
.L_x_4996:
[----:B---3--:R3:W0:Y:S02]  /*1c850*/  SYNCS.PHASECHK.TRANS64.TRYWAIT P2, [R21+URZ+0x28c50], R193 ;  /* 0x028c50c1150075a7 */ /* 0x008624000804017f */
[----:B0-----:R-:W-:Y:S05]  /*1c860*/  @!P2 NANOSLEEP.SYNCS 0x989680 ;  /* 0x009896800000a95d */ /* 0x001fea0003900000 */
[----:B------:R-:W0:Y:S02]  /*1c870*/  @!P2 SYNCS.PHASECHK.TRANS64 P2, [R21+URZ+0x28c50], R193 ;  /* 0x028c50c11500a5a7 */ /* 0x000e24000804007f */
[----:B0-----:R-:W-:Y:S05]  /*1c880*/  @!P2 BRA `(.L_x_4996) ;  /* 0xfffffffc00f0a947 */ /* 0x001fea000383ffff */
[----:B------:R-:W-:Y:S05]  /*1c890*/  BRA `(.L_x_4995) ;  /* 0xffffff2800247947 */ /* 0x000fea000383ffff */
.L_x_5026:
[----:B------:R-:W2:Y:S01]  /*1c8a0*/  S2R R9, SR_TID.X ;  /* 0x0000000000097919 */ /* 0x000ea20000002100 */
[----:B------:R-:W-:Y:S01]  /*1c8b0*/  BSSY B1, `(.L_x_5226) ;  /* 0x000000a000017945 */ /* 0x000fe20003800000 */
[----:B------:R-:W-:Y:S01]  /*1c8c0*/  MOV R12, RZ ;  /* 0x000000ff000c7202 */ /* 0x000fe20000000f00 */
[----:B-1----:R-:W-:Y:S02]  /*1c8d0*/  IMAD.MOV.U32 R11, RZ, RZ, 0x1f ;  /* 0x0000001fff0b7424 */ /* 0x002fe400078e00ff */
[----:B------:R-:W-:Y:S01]  /*1c8e0*/  IMAD.MOV.U32 R15, RZ, RZ, -0x1 ;  /* 0xffffffffff0f7424 */ /* 0x000fe200078e00ff */
[----:B--2---:R-:W-:-:S04]  /*1c8f0*/  SHF.R.U32.HI R9, RZ, 0x5, R9 ;  /* 0x00000005ff097819 */ /* 0x004fc80000011609 */
[----:B------:R-:W-:-:S05]  /*1c900*/  LOP3.LUT R9, R9, 0x3, RZ, 0xc0, !PT ;  /* 0x0000000309097812 */ /* 0x000fca00078ec0ff */
[----:B------:R-:W-:-:S07]  /*1c910*/  IMAD.MOV.U32 R13, RZ, RZ, R9 ;  /* 0x000000ffff0d7224 */ /* 0x000fce00078e0009 */
[----:B0-----:R-:W-:Y:S05]  /*1c920*/  WARPSYNC.COLLECTIVE R15, `(.L_x_5227) ;  /* 0x000000000f087348 */ /* 0x001fea0003c00000 */
[----:B0-----:R0:W1:Y:S02]  /*1c930*/  SHFL.IDX P6, R14, R13, R12, R11 ;  /* 0x0000000c0d0e7389 */ /* 0x00106400000c000b */
[----:B01----:R-:W-:Y:S01]  /*1c940*/  ENDCOLLECTIVE ;  /* 0x000000000000791b */ /* 0x003fe20003800000 */
.L_x_5227:
[----:B------:R-:W-:Y:S05]  /*1c950*/  BSYNC B1 ;  /* 0x0000000000017941 */ /* 0x000fea0003800000 */
.L_x_5226:
[----:B------:R-:W-:Y:S05]  /*1c960*/  BRA `(.L_x_5228) ;  /* 0xffffff7800407947 */ /* 0x000fea000383ffff */
.L_x_5028:
[----:B------:R-:W-:Y:S01]  /*1c970*/  BSSY B1, `(.L_x_5229) ;  /* 0x0000006000017945 */ /* 0x000fe20003800000 */
[----:B------:R-:W-:-:S07]  /*1c980*/  IMAD.MOV.U32 R15, RZ, RZ, -0x1 ;  /* 0xffffffffff0f7424 */ /* 0x000fce00078e00ff */
[----:B01----:R-:W-:Y:S05]  /*1c990*/  WARPSYNC.COLLECTIVE R15, `(.L_x_5230) ;  /* 0x000000000f0c7348 */ /* 0x003fea0003c00000 */
[----:B------:R-:W-:Y:S02]  /*1c9a0*/  ELECT P6, UR62, PT ;  /* 0x00000000003e782f */ /* 0x000fe400038c0000 */
[----:B------:R-:W-:Y:S01]  /*1c9b0*/  MOV R14, UR62 ;  /* 0x0000003e000e7c02 */ /* 0x000fe20008000f00 */
[----:B01----:R-:W-:Y:S10]  /*1c9c0*/  ENDCOLLECTIVE ;  /* 0x000000000000791b */ /* 0x003ff40003800000 */
.L_x_5230:
[----:B------:R-:W-:Y:S05]  /*1c9d0*/  BSYNC B1 ;  /* 0x0000000000017941 */ /* 0x000fea0003800000 */
.L_x_5229:
[----:B------:R-:W-:Y:S05]  /*1c9e0*/  BRA `(.L_x_5027) ;  /* 0xffffff7800387947 */ /* 0x000fea000383ffff */
.L_x_5030:
[----:B0-----:R-:W2:Y:S02]  /*1c9f0*/  LDL R5, [R1+0x4] ;  /* 0x0000040001057983 */ /* 0x001ea40000100800 */
[----:B--2---:R0:W2:Y:S02]  /*1ca00*/  SYNCS.PHASECHK.TRANS64.TRYWAIT P0, [R5+URZ+0x28c20], R4 ;  /* 0x028c2004050075a7 */ /* 0x0040a4000800017f */
[----:B--2---:R-:W-:Y:S05]  /*1ca10*/  @!P0 NANOSLEEP.SYNCS 0x989680 ;  /* 0x009896800000895d */ /* 0x004fea0003900000 */
[----:B------:R-:W2:Y:S02]  /*1ca20*/  @!P0 SYNCS.PHASECHK.TRANS64 P0, [R5+URZ+0x28c20], R4 ;  /* 0x028c2004050085a7 */ /* 0x000ea4000800007f */
[----:B--2---:R-:W-:Y:S05]  /*1ca30*/  @!P0 BRA `(.L_x_5030) ;  /* 0xfffffffc00ec8947 */ /* 0x004fea000383ffff */
[----:B------:R-:W-:Y:S05]  /*1ca40*/  BRA `(.L_x_5231) ;  /* 0xffffff7800487947 */ /* 0x000fea000383ffff */
.L_x_5034:
[----:B0-----:R0:W2:Y:S02]  /*1ca50*/  SYNCS.PHASECHK.TRANS64.TRYWAIT P0, [R5+URZ+0x28ca0], R9 ;  /* 0x028ca009050075a7 */ /* 0x0010a4000800017f */
[----:B--2---:R-:W-:Y:S05]  /*1ca60*/  @!P0 NANOSLEEP.SYNCS 0x989680 ;  /* 0x009896800000895d */ /* 0x004fea0003900000 */
[----:B------:R-:W2:Y:S02]  /*1ca70*/  @!P0 SYNCS.PHASECHK.TRANS64 P0, [R5+URZ+0x28ca0], R9 ;  /* 0x028ca009050085a7 */ /* 0x000ea4000800007f */
[----:B--2---:R-:W-:Y:S05]  /*1ca80*/  @!P0 BRA `(.L_x_5034) ;  /* 0xfffffffc00f08947 */ /* 0x004fea000383ffff */
[----:B------:R-:W-:Y:S05]  /*1ca90*/  BRA `(.L_x_5232) ;  /* 0xffffff78006c7947 */ /* 0x000fea000383ffff */
.L_x_5039:
[----:B--2---:R2:W3:Y:S02]  /*1caa0*/  SYNCS.PHASECHK.TRANS64.TRYWAIT P0, [R5+URZ+0x28cc0], R9 ;  /* 0x028cc009050075a7 */ /* 0x0044e4000800017f */
[----:B---3--:R-:W-:Y:S05]  /*1cab0*/  @!P0 NANOSLEEP.SYNCS 0x989680 ;  /* 0x009896800000895d */ /* 0x008fea0003900000 */
[----:B------:R-:W3:Y:S02]  /*1cac0*/  @!P0 SYNCS.PHASECHK.TRANS64 P0, [R5+URZ+0x28cc0], R9 ;  /* 0x028cc009050085a7 */ /* 0x000ee4000800007f */
[----:B---3--:R-:W-:Y:S05]  /*1cad0*/  @!P0 BRA `(.L_x_5039) ;  /* 0xfffffffc00f08947 */ /* 0x008fea000383ffff */
[----:B------:R-:W-:Y:S05]  /*1cae0*/  BRA `(.L_x_5233) ;  /* 0xffffff7800f07947 */ /* 0x000fea000383ffff */
.L_x_5053:
[----:B0-----:R0:W2:Y:S02]  /*1caf0*/  SYNCS.PHASECHK.TRANS64.TRYWAIT P1, [R5+URZ+0x28ca0], R6 ;  /* 0x028ca006050075a7 */ /* 0x0010a4000802017f */
[----:B--2---:R-:W-:Y:S05]  /*1cb00*/  @!P1 NANOSLEEP.SYNCS 0x989680 ;  /* 0x009896800000995d */ /* 0x004fea0003900000 */
[----:B------:R-:W2:Y:S02]  /*1cb10*/  @!P1 SYNCS.PHASECHK.TRANS64 P1, [R5+URZ+0x28ca0], R6 ;  /* 0x028ca006050095a7 */ /* 0x000ea4000802007f */
[----:B--2---:R-:W-:Y:S05]  /*1cb20*/  @!P1 BRA `(.L_x_5053) ;  /* 0xfffffffc00f09947 */ /* 0x004fea000383ffff */
[----:B------:R-:W-:Y:S05]  /*1cb30*/  BRA `(.L_x_5234) ;  /* 0xffffff8400787947 */ /* 0x000fea000383ffff */
.L_x_5058:
[----:B--2---:R2:W3:Y:S02]  /*1cb40*/  SYNCS.PHASECHK.TRANS64.TRYWAIT P1, [R5+URZ+0x28cc0], R6 ;  /* 0x028cc006050075a7 */ /* 0x0044e4000802017f */
[----:B---3--:R-:W-:Y:S05]  /*1cb50*/  @!P1 NANOSLEEP.SYNCS 0x989680 ;  /* 0x009896800000995d */ /* 0x008fea0003900000 */
[----:B------:R-:W3:Y:S02]  /*1cb60*/  @!P1 SYNCS.PHASECHK.TRANS64 P1, [R5+URZ+0x28cc0], R6 ;  /* 0x028cc006050095a7 */ /* 0x000ee4000802007f */
[----:B---3--:R-:W-:Y:S05]  /*1cb70*/  @!P1 BRA `(.L_x_5058) ;  /* 0xfffffffc00f09947 */ /* 0x008fea000383ffff */
[----:B------:R-:W-:Y:S05]  /*1cb80*/  BRA `(.L_x_5235) ;  /* 0xffffff8400f87947 */ /* 0x000fea000383ffff */
.L_x_5078:
[----:B------:R-:W2:Y:S01]  /*1cb90*/  S2R R5, SR_TID.X ;  /* 0x0000000000057919 */ /* 0x000ea20000002100 */
[----:B------:R-:W-:Y:S01]  /*1cba0*/  BSSY B0, `(.L_x_5236) ;  /* 0x000000a000007945 */ /* 0x000fe20003800000 */
[----:B------:R-:W-:Y:S02]  /*1cbb0*/  IMAD.MOV.U32 R12, RZ, RZ, RZ ;  /* 0x000000ffff0c7224 */ /* 0x000fe400078e00ff */
        /* <DEDUP_REMOVED lines=8> */
.L_x_5237:
[----:B------:R-:W-:Y:S05]  /*1cc40*/  BSYNC B0 ;  /* 0x0000000000007941 */ /* 0x000fea0003800000 */
.L_x_5236:
[----:B------:R-:W-:Y:S05]  /*1cc50*/  BRA `(.L_x_5238) ;  /* 0xffffff9800087947 */ /* 0x000fea000383ffff */
.L_x_5080:
[----:B------:R-:W-:Y:S01]  /*1cc60*/  BSSY B0, `(.L_x_5239) ;  /* 0x0000006000007945 */ /* 0x000fe20003800000 */
[----:B------:R-:W-:-:S07]  /*1cc70*/  IMAD.MOV.U32 R15, RZ, RZ, -0x1 ;  /* 0xffffffffff0f7424 */ /* 0x000fce00078e00ff */
[----:B01----:R-:W-:Y:S05]  /*1cc80*/  WARPSYNC.COLLECTIVE R15, `(.L_x_5240) ;  /* 0x000000000f0c7348 */ /* 0x003fea0003c00000 */
[----:B------:R-:W-:Y:S02]  /*1cc90*/  ELECT P6, UR62, PT ;  /* 0x00000000003e782f */ /* 0x000fe400038c0000 */
[----:B------:R-:W-:Y:S01]  /*1cca0*/  MOV R14, UR62 ;  /* 0x0000003e000e7c02 */ /* 0x000fe20008000f00 */
[----:B01----:R-:W-:Y:S10]  /*1ccb0*/  ENDCOLLECTIVE ;  /* 0x000000000000791b */ /* 0x003ff40003800000 */
.L_x_5240:
[----:B------:R-:W-:Y:S05]  /*1ccc0*/  BSYNC B0 ;  /* 0x0000000000007941 */ /* 0x000fea0003800000 */
.L_x_5239:
[----:B------:R-:W-:Y:S05]  /*1ccd0*/  BRA `(.L_x_5241) ;  /* 0xffffff9800187947 */ /* 0x000fea000383ffff */
.L_x_5082:
[----:B0-----:R0:W2:Y:S02]  /*1cce0*/  SYNCS.PHASECHK.TRANS64.TRYWAIT P0, [R0+URZ+0x28c40], R2 ;  /* 0x028c4002000075a7 */ /* 0x0010a4000800017f */
[----:B--2---:R-:W-:Y:S05]  /*1ccf0*/  @!P0 NANOSLEEP.SYNCS 0x989680 ;  /* 0x009896800000895d */ /* 0x004fea0003900000 */
[----:B------:R-:W2:Y:S02]  /*1cd00*/  @!P0 SYNCS.PHASECHK.TRANS64 P0, [R0+URZ+0x28c40], R2 ;  /* 0x028c4002000085a7 */ /* 0x000ea4000800007f */
[----:B--2---:R-:W-:Y:S05]  /*1cd10*/  @!P0 BRA `(.L_x_5082) ;  /* 0xfffffffc00f08947 */ /* 0x004fea000383ffff */
[----:B------:R-:W-:Y:S05]  /*1cd20*/  BRA `(.L_x_5242) ;  /* 0xffffff9800847947 */ /* 0x000fea000383ffff */
.L_x_5086:
        /* <DEDUP_REMOVED lines=12> */
.L_x_5243:
[----:B------:R-:W-:Y:S02]  /*1cdf0*/  IMAD.MOV.U32 R13, RZ, RZ, R3 ;  /* 0x000000ffff0d7224 */ /* 0x000fe400078e0003 */
[----:B------:R-:W-:-:S07]  /*1ce00*/  IMAD.MOV.U32 R4, RZ, RZ, R14 ;  /* 0x000000ffff047224 */ /* 0x000fce00078e000e */
[----:B------:R-:W-:Y:S05]  /*1ce10*/  WARPSYNC.COLLECTIVE R15, `(.L_x_5244) ;  /* 0x000000000f087348 */ /* 0x000fea0003c00000 */
[----:B------:R0:W1:Y:S02]  /*1ce20*/  SHFL.IDX P6, R14, R13, R12, R11 ;  /* 0x0000000c0d0e7389 */ /* 0x00006400000c000b */
[----:B01----:R-:W-:Y:S01]  /*1ce30*/  ENDCOLLECTIVE ;  /* 0x000000000000791b */ /* 0x003fe20003800000 */
.L_x_5244:
[----:B------:R-:W-:Y:S01]  /*1ce40*/  MOV R13, R2 ;  /* 0x00000002000d7202 */ /* 0x000fe20000000f00 */
[----:B------:R-:W-:Y:S02]  /*1ce50*/  IMAD.MOV.U32 R12, RZ, RZ, 0x1 ;  /* 0x00000001ff0c7424 */ /* 0x000fe400078e00ff */
[----:B------:R-:W-:-:S07]  /*1ce60*/  IMAD.MOV.U32 R5, RZ, RZ, R14 ;  /* 0x000000ffff057224 */ /* 0x000fce00078e000e */
[----:B------:R-:W-:Y:S05]  /*1ce70*/  WARPSYNC.COLLECTIVE R15, `(.L_x_5245) ;  /* 0x000000000f087348 */ /* 0x000fea0003c00000 */
[----:B------:R0:W1:Y:S02]  /*1ce80*/  SHFL.IDX P6, R14, R13, R12, R11 ;  /* 0x0000000c0d0e7389 */ /* 0x00006400000c000b */
[----:B01----:R-:W-:Y:S01]  /*1ce90*/  ENDCOLLECTIVE ;  /* 0x000000000000791b */ /* 0x003fe20003800000 */
.L_x_5245:
        /* <DEDUP_REMOVED lines=10> */
.L_x_5246:
        /* <DEDUP_REMOVED lines=11> */
.L_x_5247:
        /* <DEDUP_REMOVED lines=10> */
.L_x_5248:
        /* <DEDUP_REMOVED lines=12> */
.L_x_5249:
        /* <DEDUP_REMOVED lines=14> */
.L_x_5250:
[----:B------:R-:W-:Y:S01]  /*1d230*/  IMAD.MOV.U32 R3, RZ, RZ, R14 ;  /* 0x000000ffff037224 */ /* 0x000fe200078e000e */
[----:B------:R-:W-:Y:S06]  /*1d240*/  BRA `(.L_x_5251) ;  /* 0xffffff9c00f47947 */ /* 0x000fec000383ffff */
.L_x_5089:
[----:B0-----:R-:W2:Y:S02]  /*1d250*/  LDL R2, [R1+0x4] ;  /* 0x0000040001027983 */ /* 0x001ea40000100800 */
[----:B--2---:R0:W1:Y:S02]  /*1d260*/  SYNCS.PHASECHK.TRANS64.TRYWAIT P0, [R2+URZ+0x28c20], R0 ;  /* 0x028c2000020075a7 */ /* 0x004064000800017f */
[----:B-1----:R-:W-:Y:S05]  /*1d270*/  @!P0 NANOSLEEP.SYNCS 0x989680 ;  /* 0x009896800000895d */ /* 0x002fea0003900000 */
[----:B------:R-:W1:Y:S02]  /*1d280*/  @!P0 SYNCS.PHASECHK.TRANS64 P0, [R2+URZ+0x28c20], R0 ;  /* 0x028c2000020085a7 */ /* 0x000e64000800007f */
[----:B-1----:R-:W-:Y:S05]  /*1d290*/  @!P0 BRA `(.L_x_5089) ;  /* 0xfffffffc00ec8947 */ /* 0x002fea000383ffff */
[----:B------:R-:W-:Y:S05]  /*1d2a0*/  BRA `(.L_x_5252) ;  /* 0xffffffa000547947 */ /* 0x000fea000383ffff */
.L_x_5093:
[----:B0-----:R0:W1:Y:S02]  /*1d2b0*/  SYNCS.PHASECHK.TRANS64.TRYWAIT P0, [R0+URZ+0x28c60], R2 ;  /* 0x028c6002000075a7 */ /* 0x001064000800017f */
[----:B-1----:R-:W-:Y:S05]  /*1d2c0*/  @!P0 NANOSLEEP.SYNCS 0x989680 ;  /* 0x009896800000895d */ /* 0x002fea0003900000 */
[----:B------:R-:W1:Y:S02]  /*1d2d0*/  @!P0 SYNCS.PHASECHK.TRANS64 P0, [R0+URZ+0x28c60], R2 ;  /* 0x028c6002000085a7 */ /* 0x000e64000800007f */
[----:B-1----:R-:W-:Y:S05]  /*1d2e0*/  @!P0 BRA `(.L_x_5093) ;  /* 0xfffffffc00f08947 */ /* 0x002fea000383ffff */
[----:B------:R-:W-:Y:S05]  /*1d2f0*/  BRA `(.L_x_5253) ;  /* 0xffffffa000807947 */ /* 0x000fea000383ffff */
.L_x_5112:
[----:B-1----:R1:W2:Y:S02]  /*1d300*/  SYNCS.PHASECHK.TRANS64.TRYWAIT P0, [R3+URZ+0x28c40], R2 ;  /* 0x028c4002030075a7 */ /* 0x0022a4000800017f */
[----:B--2---:R-:W-:Y:S05]  /*1d310*/  @!P0 NANOSLEEP.SYNCS 0x989680 ;  /* 0x009896800000895d */ /* 0x004fea0003900000 */
[----:B------:R-:W2:Y:S02]  /*1d320*/  @!P0 SYNCS.PHASECHK.TRANS64 P0, [R3+URZ+0x28c40], R2 ;  /* 0x028c4002030085a7 */ /* 0x000ea4000800007f */
[----:B--2---:R-:W-:Y:S05]  /*1d330*/  @!P0 BRA `(.L_x_5112) ;  /* 0xfffffffc00f08947 */ /* 0x004fea000383ffff */
[----:B------:R-:W-:Y:S05]  /*1d340*/  BRA `(.L_x_5254) ;  /* 0xffffffac00a47947 */ /* 0x000fea000383ffff */
.L_x_5117:
[----:B0-----:R0:W2:Y:S02]  /*1d350*/  SYNCS.PHASECHK.TRANS64.TRYWAIT P0, [R3+URZ+0x28c60], R2 ;  /* 0x028c6002030075a7 */ /* 0x0010a4000800017f */
[----:B--2---:R-:W-:Y:S05]  /*1d360*/  @!P0 NANOSLEEP.SYNCS 0x989680 ;  /* 0x009896800000895d */ /* 0x004fea0003900000 */
[----:B------:R-:W2:Y:S02]  /*1d370*/  @!P0 SYNCS.PHASECHK.TRANS64 P0, [R3+URZ+0x28c60], R2 ;  /* 0x028c6002030085a7 */ /* 0x000ea4000800007f */
[----:B--2---:R-:W-:Y:S05]  /*1d380*/  @!P0 BRA `(.L_x_5117) ;  /* 0xfffffffc00f08947 */ /* 0x004fea000383ffff */
[----:B------:R-:W-:Y:S05]  /*1d390*/  BRA `(.L_x_5255) ;  /* 0xffffffb0002c7947 */ /* 0x000fea000383ffff */
.L_x_5132:
[----:B0-----:R0:W1:Y:S02]  /*1d3a0*/  SYNCS.PHASECHK.TRANS64.TRYWAIT P0, [R4+URZ+0x28c40], R2 ;  /* 0x028c4002040075a7 */ /* 0x001064000800017f */
[----:B-1----:R-:W-:Y:S05]  /*1d3b0*/  @!P0 NANOSLEEP.SYNCS 0x989680 ;  /* 0x009896800000895d */ /* 0x002fea0003900000 */
[----:B------:R-:W1:Y:S02]  /*1d3c0*/  @!P0 SYNCS.PHASECHK.TRANS64 P0, [R4+URZ+0x28c40], R2 ;  /* 0x028c4002040085a7 */ /* 0x000e64000800007f */
[----:B-1----:R-:W-:Y:S05]  /*1d3d0*/  @!P0 BRA `(.L_x_5132) ;  /* 0xfffffffc00f08947 */ /* 0x002fea000383ffff */
[----:B------:R-:W-:Y:S05]  /*1d3e0*/  BRA `(.L_x_5256) ;  /* 0xffffffbc00347947 */ /* 0x000fea000383ffff */
.L_x_5137:
[----:B-1----:R1:W2:Y:S02]  /*1d3f0*/  SYNCS.PHASECHK.TRANS64.TRYWAIT P0, [R4+URZ+0x28c60], R2 ;  /* 0x028c6002040075a7 */ /* 0x0022a4000800017f */
[----:B--2---:R-:W-:Y:S05]  /*1d400*/  @!P0 NANOSLEEP.SYNCS 0x989680 ;  /* 0x009896800000895d */ /* 0x004fea0003900000 */
[----:B------:R-:W2:Y:S02]  /*1d410*/  @!P0 SYNCS.PHASECHK.TRANS64 P0, [R4+URZ+0x28c60], R2 ;  /* 0x028c6002040085a7 */ /* 0x000ea4000800007f */
[----:B--2---:R-:W-:Y:S05]  /*1d420*/  @!P0 BRA `(.L_x_5137) ;  /* 0xfffffffc00f08947 */ /* 0x004fea000383ffff */
[----:B------:R-:W-:Y:S05]  /*1d430*/  BRA `(.L_x_5257) ;  /* 0xffffffbc00b87947 */ /* 0x000fea000383ffff */
.L_x_5152:
[----:B-1----:R1:W2:Y:S02]  /*1d440*/  SYNCS.PHASECHK.TRANS64.TRYWAIT P0, [R4+URZ+0x28c40], R2 ;  /* 0x028c4002040075a7 */ /* 0x0022a4000800017f */
[----:B--2---:R-:W-:Y:S05]  /*1d450*/  @!P0 NANOSLEEP.SYNCS 0x989680 ;  /* 0x009896800000895d */ /* 0x004fea0003900000 */
[----:B------:R-:W2:Y:S02]  /*1d460*/  @!P0 SYNCS.PHASECHK.TRANS64 P0, [R4+URZ+0x28c40], R2 ;  /* 0x028c4002040085a7 */ /* 0x000ea4000800007f */
[----:B--2---:R-:W-:Y:S05]  /*1d470*/  @!P0 BRA `(.L_x_5152) ;  /* 0xfffffffc00f08947 */ /* 0x004fea000383ffff */
[----:B------:R-:W-:Y:S05]  /*1d480*/  BRA `(.L_x_5258) ;  /* 0xffffffc800a47947 */ /* 0x000fea000383ffff */
.L_x_5157:
[----:B0-----:R0:W2:Y:S02]  /*1d490*/  SYNCS.PHASECHK.TRANS64.TRYWAIT P0, [R4+URZ+0x28c60], R2 ;  /* 0x028c6002040075a7 */ /* 0x0010a4000800017f */
[----:B--2---:R-:W-:Y:S05]  /*1d4a0*/  @!P0 NANOSLEEP.SYNCS 0x989680 ;  /* 0x009896800000895d */ /* 0x004fea0003900000 */
[----:B------:R-:W2:Y:S02]  /*1d4b0*/  @!P0 SYNCS.PHASECHK.TRANS64 P0, [R4+URZ+0x28c60], R2 ;  /* 0x028c6002040085a7 */ /* 0x000ea4000800007f */
[----:B--2---:R-:W-:Y:S05]  /*1d4c0*/  @!P0 BRA `(.L_x_5157) ;  /* 0xfffffffc00f08947 */ /* 0x004fea000383ffff */
[----:B------:R-:W-:Y:S05]  /*1d4d0*/  BRA `(.L_x_5259) ;  /* 0xffffffcc002c7947 */ /* 0x000fea000383ffff */
.L_x_5173:
[----:B------:R-:W-:Y:S01]  /*1d4e0*/  BSSY B0, `(.L_x_5260) ;  /* 0x0000008000007945 */ /* 0x000fe20003800000 */
[----:B------:R-:W-:Y:S01]  /*1d4f0*/  IMAD.MOV.U32 R13, RZ, RZ, R16 ;  /* 0x000000ffff0d7224 */ /* 0x000fe200078e0010 */
[----:B------:R-:W-:Y:S01]  /*1d500*/  MOV R12, RZ ;  /* 0x000000ff000c7202 */ /* 0x000fe20000000f00 */
[----:B-1----:R-:W-:Y:S02]  /*1d510*/  IMAD.MOV.U32 R11, RZ, RZ, 0x1f ;  /* 0x0000001fff0b7424 */ /* 0x002fe400078e00ff */
[----:B------:R-:W-:-:S07]  /*1d520*/  IMAD.MOV.U32 R15, RZ, RZ, -0x1 ;  /* 0xffffffffff0f7424 */ /* 0x000fce00078e00ff */
[----:B0----5:R-:W-:Y:S05]  /*1d530*/  WARPSYNC.COLLECTIVE R15, `(.L_x_5261) ;  /* 0x000000000f087348 */ /* 0x021fea0003c00000 */
[----:B0-----:R0:W1:Y:S02]  /*1d540*/  SHFL.IDX P6, R14, R13, R12, R11 ;  /* 0x0000000c0d0e7389 */ /* 0x00106400000c000b */
[----:B01---5:R-:W-:Y:S01]  /*1d550*/  ENDCOLLECTIVE ;  /* 0x000000000000791b */ /* 0x023fe20003800000 */
.L_x_5261:
[----:B------:R-:W-:Y:S05]  /*1d560*/  BSYNC B0 ;  /* 0x0000000000007941 */ /* 0x000fea0003800000 */
.L_x_5260:
        /* <DEDUP_REMOVED lines=9> */
.L_x_5262:
        /* <DEDUP_REMOVED lines=18> */
.L_x_5263:
[----:B------:R-:W-:Y:S01]  /*1d720*/  IMAD.MOV.U32 R12, RZ, RZ, 0x2 ;  /* 0x00000002ff0c7424 */ /* 0x000fe200078e00ff */
[----:B------:R-:W-:-:S05]  /*1d730*/  SEL R5, R14, RZ, P1 ;  /* 0x000000ff0e057207 */ /* 0x000fca0000800000 */
[----:B------:R-:W-:-:S04]  /*1d740*/  IMAD.IADD R3, R2, 0x1, R5 ;  /* 0x0000000102037824 */ /* 0x000fc800078e0205 */
[----:B------:R-:W-:-:S07]  /*1d750*/  IMAD.MOV.U32 R13, RZ, RZ, R3 ;  /* 0x000000ffff0d7224 */ /* 0x000fce00078e0003 */
[----:B------:R-:W-:Y:S05]  /*1d760*/  WARPSYNC.COLLECTIVE R15, `(.L_x_5264) ;  /* 0x000000000f087348 */ /* 0x000fea0003c00000 */
[----:B------:R0:W1:Y:S02]  /*1d770*/  SHFL.UP P6, R14, R13, R12, R11 ;  /* 0x0400000c0d0e7389 */ /* 0x00006400000c000b */
[----:B01----:R-:W-:Y:S01]  /*1d780*/  ENDCOLLECTIVE ;  /* 0x000000000000791b */ /* 0x003fe20003800000 */
.L_x_5264:
[----:B------:R-:W-:Y:S02]  /*1d790*/  IMAD.MOV.U32 R12, RZ, RZ, 0x4 ;  /* 0x00000004ff0c7424 */ /* 0x000fe400078e00ff */
[----:B------:R-:W-:-:S05]  /*1d7a0*/  IMAD.MOV.U32 R5, RZ, RZ, R14 ;  /* 0x000000ffff057224 */ /* 0x000fca00078e000e */
[----:B------:R-:W-:-:S05]  /*1d7b0*/  SEL R6, R5, RZ, P2 ;  /* 0x000000ff05067207 */ /* 0x000fca0001000000 */
[----:B------:R-:W-:-:S05]  /*1d7c0*/  IMAD.IADD R3, R3, 0x1, R6 ;  /* 0x0000000103037824 */ /* 0x000fca00078e0206 */
[----:B------:R-:W-:-:S07]  /*1d7d0*/  MOV R13, R3 ;  /* 0x00000003000d7202 */ /* 0x000fce0000000f00 */
[----:B------:R-:W-:Y:S05]  /*1d7e0*/  WARPSYNC.COLLECTIVE R15, `(.L_x_5265) ;  /* 0x000000000f087348 */ /* 0x000fea0003c00000 */
[----:B------:R0:W1:Y:S02]  /*1d7f0*/  SHFL.UP P6, R14, R13, R12, R11 ;  /* 0x0400000c0d0e7389 */ /* 0x00006400000c000b */
[----:B01----:R-:W-:Y:S01]  /*1d800*/  ENDCOLLECTIVE ;  /* 0x000000000000791b */ /* 0x003fe20003800000 */
.L_x_5265:
        /* <DEDUP_REMOVED lines=8> */
.L_x_5266:
        /* <DEDUP_REMOVED lines=8> */
.L_x_5267:
        /* <DEDUP_REMOVED lines=9> */
.L_x_5268:
[----:B------:R-:W-:Y:S01]  /*1d9a0*/  IMAD.MOV.U32 R16, RZ, RZ, R14 ;  /* 0x000000ffff107224 */ /* 0x000fe200078e000e */
[----:B------:R-:W-:Y:S06]  /*1d9b0*/  BRA `(.L_x_5269) ;  /* 0xffffffd400887947 */ /* 0x000fec000383ffff */
.L_x_5178:
[----:B------:R-:W-:Y:S01]  /*1d9c0*/  BSSY B0, `(.L_x_5270) ;  /* 0x0000008000007945 */ /* 0x000fe20003800000 */
[----:B-----5:R-:W-:Y:S01]  /*1d9d0*/  IMAD.MOV.U32 R13, RZ, RZ, R2 ;  /* 0x000000ffff0d7224 */ /* 0x020fe200078e0002 */
[----:B------:R-:W-:Y:S01]  /*1d9e0*/  MOV R15, 0xffffffff ;  /* 0xffffffff000f7802 */ /* 0x000fe20000000f00 */
[----:B------:R-:W-:Y:S02]  /*1d9f0*/  IMAD.MOV.U32 R12, RZ, RZ, 0x1 ;  /* 0x00000001ff0c7424 */ /* 0x000fe400078e00ff */
[----:B------:R-:W-:-:S07]  /*1da00*/  IMAD.MOV.U32 R11, RZ, RZ, RZ ;  /* 0x000000ffff0b7224 */ /* 0x000fce00078e00ff */
[----:B0-----:R-:W-:Y:S05]  /*1da10*/  WARPSYNC.COLLECTIVE R15, `(.L_x_5271) ;  /* 0x000000000f087348 */ /* 0x001fea0003c00000 */
[----:B------:R1:W2:Y:S02]  /*1da20*/  SHFL.UP P6, R14, R13, R12, R11 ;  /* 0x0400000c0d0e7389 */ /* 0x0002a400000c000b */
[----:B012---:R-:W-:Y:S01]  /*1da30*/  ENDCOLLECTIVE ;  /* 0x000000000000791b */ /* 0x007fe20003800000 */
.L_x_5271:
[----:B------:R-:W-:Y:S05]  /*1da40*/  BSYNC B0 ;  /* 0x0000000000007941 */ /* 0x000fea0003800000 */
.L_x_5270:
        /* <DEDUP_REMOVED lines=9> */
.L_x_5272:
[----:B------:R-:W-:Y:S01]  /*1dae0*/  IMAD.MOV.U32 R12, RZ, RZ, 0x4 ;  /* 0x00000004ff0c7424 */ /* 0x000fe200078e00ff */
[----:B------:R-:W-:-:S05]  /*1daf0*/  SEL R14, R14, RZ, P2 ;  /* 0x000000ff0e0e7207 */ /* 0x000fca0001000000 */
[----:B------:R-:W-:-:S04]  /*1db00*/  IMAD.IADD R3, R3, 0x1, R14 ;  /* 0x0000000103037824 */ /* 0x000fc800078e020e */
[----:B------:R-:W-:-:S07]  /*1db10*/  IMAD.MOV.U32 R13, RZ, RZ, R3 ;  /* 0x000000ffff0d7224 */ /* 0x000fce00078e0003 */
[----:B------:R-:W-:Y:S05]  /*1db20*/  WARPSYNC.COLLECTIVE R15, `(.L_x_5273) ;  /* 0x000000000f087348 */ /* 0x000fea0003c00000 */
[----:B------:R0:W1:Y:S02]  /*1db30*/  SHFL.UP P6, R14, R13, R12, R11 ;  /* 0x0400000c0d0e7389 */ /* 0x00006400000c000b */
[----:B01----:R-:W-:Y:S01]  /*1db40*/  ENDCOLLECTIVE ;  /* 0x000000000000791b */ /* 0x003fe20003800000 */
.L_x_5273:
[----:B------:R-:W-:Y:S01]  /*1db50*/  IMAD.MOV.U32 R12, RZ, RZ, 0x8 ;  /* 0x00000008ff0c7424 */ /* 0x000fe200078e00ff */
[----:B------:R-:W-:-:S05]  /*1db60*/  SEL R14, R14, RZ, P3 ;  /* 0x000000ff0e0e7207 */ /* 0x000fca0001800000 */
[----:B------:R-:W-:-:S04]  /*1db70*/  IMAD.IADD R3, R3, 0x1, R14 ;  /* 0x0000000103037824 */ /* 0x000fc800078e020e */
[----:B------:R-:W-:-:S07]  /*1db80*/  IMAD.MOV.U32 R13, RZ, RZ, R3 ;  /* 0x000000ffff0d7224 */ /* 0x000fce00078e0003 */
[----:B------:R-:W-:Y:S05]  /*1db90*/  WARPSYNC.COLLECTIVE R15, `(.L_x_5274) ;  /* 0x000000000f087348 */ /* 0x000fea0003c00000 */
[----:B------:R0:W1:Y:S02]  /*1dba0*/  SHFL.UP P6, R14, R13, R12, R11 ;  /* 0x0400000c0d0e7389 */ /* 0x00006400000c000b */
[----:B01----:R-:W-:Y:S01]  /*1dbb0*/  ENDCOLLECTIVE ;  /* 0x000000000000791b */ /* 0x003fe20003800000 */
.L_x_5274:
[----:B------:R-:W-:Y:S01]  /*1dbc0*/  IMAD.MOV.U32 R12, RZ, RZ, 0x10 ;  /* 0x00000010ff0c7424 */ /* 0x000fe200078e00ff */
[----:B------:R-:W-:-:S05]  /*1dbd0*/  SEL R14, R14, RZ, P4 ;  /* 0x000000ff0e0e7207 */ /* 0x000fca0002000000 */
[----:B------:R-:W-:-:S04]  /*1dbe0*/  IMAD.IADD R3, R3, 0x1, R14 ;  /* 0x0000000103037824 */ /* 0x000fc800078e020e */
[----:B------:R-:W-:-:S07]  /*1dbf0*/  IMAD.MOV.U32 R13, RZ, RZ, R3 ;  /* 0x000000ffff0d7224 */ /* 0x000fce00078e0003 */
[----:B------:R-:W-:Y:S05]  /*1dc00*/  WARPSYNC.COLLECTIVE R15, `(.L_x_5275) ;  /* 0x000000000f087348 */ /* 0x000fea0003c00000 */
[----:B------:R0:W1:Y:S02]  /*1dc10*/  SHFL.UP P6, R14, R13, R12, R11 ;  /* 0x0400000c0d0e7389 */ /* 0x00006400000c000b */
[----:B01----:R-:W-:Y:S01]  /*1dc20*/  ENDCOLLECTIVE ;  /* 0x000000000000791b */ /* 0x003fe20003800000 */
.L_x_5275:
        /* <DEDUP_REMOVED lines=8> */
.L_x_5276:
[----:B------:R-:W-:Y:S01]  /*1dcb0*/  MOV R16, R14 ;  /* 0x0000000e00107202 */ /* 0x000fe20000000f00 */
[----:B------:R-:W-:Y:S06]  /*1dcc0*/  BRA `(.L_x_5277) ;  /* 0xffffffd400607947 */ /* 0x000fec000383ffff */
.L_x_5180:
[----:B------:R-:W-:Y:S01]  /*1dcd0*/  BSSY B0, `(.L_x_5278) ;  /* 0x0000006000007945 */ /* 0x000fe20003800000 */
[----:B------:R-:W-:Y:S01]  /*1dce0*/  PLOP3.LUT P6, PT, P6, PT, PT, 0x8, 0x0 ;  /* 0x000000000000781c */ /* 0x000fe200037ce170 */
[----:B------:R-:W-:-:S12]  /*1dcf0*/  IMAD.MOV.U32 R15, RZ, RZ, -0x1 ;  /* 0xffffffffff0f7424 */ /* 0x000fd800078e00ff */
[----:B0----5:R-:W-:Y:S05]  /*1dd00*/  WARPSYNC.COLLECTIVE R15, `(.L_x_5279) ;  /* 0x000000000f087348 */ /* 0x021fea0003c00000 */
[----:B------:R-:W-:Y:S01]  /*1dd10*/  VOTE.ANY R14, PT, P6 ;  /* 0x00000000000e7806 */ /* 0x000fe200030e0100 */
[----:B0----5:R-:W-:Y:S06]  /*1dd20*/  ENDCOLLECTIVE ;  /* 0x000000000000791b */ /* 0x021fec0003800000 */
.L_x_5279:
[----:B------:R-:W-:Y:S05]  /*1dd30*/  BSYNC B0 ;  /* 0x0000000000007941 */ /* 0x000fea0003800000 */
.L_x_5278:
        /* <DEDUP_REMOVED lines=9> */
.L_x_5280:
[----:B------:R-:W-:Y:S01]  /*1ddd0*/  IMAD.MOV.U32 R17, RZ, RZ, R14 ;  /* 0x000000ffff117224 */ /* 0x000fe200078e000e */
[----:B------:R-:W-:Y:S06]  /*1dde0*/  BRA `(.L_x_5281) ;  /* 0xffffffd400507947 */ /* 0x000fec000383ffff */
.L_x_5182:
[----:B------:R-:W-:Y:S01]  /*1ddf0*/  BSSY B0, `(.L_x_5282) ;  /* 0x0000007000007945 */ /* 0x000fe20003800000 */
[----:B------:R-:W-:Y:S02]  /*1de00*/  IMAD.MOV.U32 R13, RZ, RZ, R3 ;  /* 0x000000ffff0d7224 */ /* 0x000fe400078e0003 */
[----:B------:R-:W-:Y:S02]  /*1de10*/  IMAD.MOV.U32 R11, RZ, RZ, 0x1f ;  /* 0x0000001fff0b7424 */ /* 0x000fe400078e00ff */
[----:B------:R-:W-:-:S07]  /*1de20*/  IMAD.MOV.U32 R15, RZ, RZ, -0x1 ;  /* 0xffffffffff0f7424 */ /* 0x000fce00078e00ff */
[----:B012--5:R-:W-:Y:S05]  /*1de30*/  WARPSYNC.COLLECTIVE R15, `(.L_x_5283) ;  /* 0x000000000f087348 */ /* 0x027fea0003c00000 */
[----:B------:R3:W4:Y:S02]  /*1de40*/  SHFL.IDX P6, R14, R13, R12, R11 ;  /* 0x0000000c0d0e7389 */ /* 0x00072400000c000b */
[----:B012345:R-:W-:Y:S01]  /*1de50*/  ENDCOLLECTIVE ;  /* 0x000000000000791b */ /* 0x03ffe20003800000 */
.L_x_5283:
[----:B------:R-:W-:Y:S05]  /*1de60*/  BSYNC B0 ;  /* 0x0000000000007941 */ /* 0x000fea0003800000 */
.L_x_5282:
[----:B------:R-:W-:Y:S01]  /*1de70*/  IMAD.MOV.U32 R3, RZ, RZ, R14 ;  /* 0x000000ffff037224 */ /* 0x000fe200078e000e */
[----:B------:R-:W-:Y:S06]  /*1de80*/  BRA `(.L_x_5284) ;  /* 0xffffffd400447947 */ /* 0x000fec000383ffff */
.L_x_5186:
[----:B0-----:R0:W1:Y:S02]  /*1de90*/  SYNCS.PHASECHK.TRANS64.TRYWAIT P0, [R0+URZ+0x28c20], R3 ;  /* 0x028c2003000075a7 */ /* 0x001064000800017f */
[----:B-1----:R-:W-:Y:S05]  /*1dea0*/  @!P0 NANOSLEEP.SYNCS 0x989680 ;  /* 0x009896800000895d */ /* 0x002fea0003900000 */
[----:B------:R-:W1:Y:S02]  /*1deb0*/  @!P0 SYNCS.PHASECHK.TRANS64 P0, [R0+URZ+0x28c20], R3 ;  /* 0x028c2003000085a7 */ /* 0x000e64000800007f */
[----:B-1----:R-:W-:Y:S05]  /*1dec0*/  @!P0 BRA `(.L_x_5186) ;  /* 0xfffffffc00f08947 */ /* 0x002fea000383ffff */
[----:B------:R-:W-:Y:S05]  /*1ded0*/  BRA `(.L_x_5285) ;  /* 0xffffffd800c87947 */ /* 0x000fea000383ffff */
.L_x_5187:
        /* <DEDUP_REMOVED lines=11> */
.L_x_5287:
[----:B------:R-:W-:Y:S05]  /*1df90*/  BSYNC B0 ;  /* 0x0000000000007941 */ /* 0x000fea0003800000 */
.L_x_5286:
[----:B------:R-:W-:Y:S05]  /*1dfa0*/  BRA `(.L_x_5288) ;  /* 0xffffffd800b07947 */ /* 0x000fea000383ffff */
.L_x_5188:
[----:B------:R-:W-:Y:S01]  /*1dfb0*/  BSSY B0, `(.L_x_5289) ;  /* 0x0000006000007945 */ /* 0x000fe20003800000 */
[----:B------:R-:W-:-:S07]  /*1dfc0*/  IMAD.MOV.U32 R15, RZ, RZ, -0x1 ;  /* 0xffffffffff0f7424 */ /* 0x000fce00078e00ff */
[----:B01---5:R-:W-:Y:S05]  /*1dfd0*/  WARPSYNC.COLLECTIVE R15, `(.L_x_5290) ;  /* 0x000000000f0c7348 */ /* 0x023fea0003c00000 */
[----:B------:R-:W-:Y:S02]  /*1dfe0*/  ELECT P6, UR62, PT ;  /* 0x00000000003e782f */ /* 0x000fe400038c0000 */
[----:B------:R-:W-:Y:S01]  /*1dff0*/  MOV R14, UR62 ;  /* 0x0000003e000e7c02 */ /* 0x000fe20008000f00 */
[----:B01---5:R-:W-:Y:S10]  /*1e000*/  ENDCOLLECTIVE ;  /* 0x000000000000791b */ /* 0x023ff40003800000 */
.L_x_5290:
[----:B------:R-:W-:Y:S05]  /*1e010*/  BSYNC B0 ;  /* 0x0000000000007941 */ /* 0x000fea0003800000 */
.L_x_5289:
[----:B------:R-:W-:Y:S05]  /*1e020*/  BRA `(.L_x_5291) ;  /* 0xffffffd800a47947 */ /* 0x000fea000383ffff */
.L_x_5190:
[----:B0-----:R0:W1:Y:S02]  /*1e030*/  SYNCS.PHASECHK.TRANS64.TRYWAIT P0, [R6+URZ], R5 ;  /* 0x00000005060075a7 */ /* 0x001064000800017f */
[----:B-1----:R-:W-:Y:S05]  /*1e040*/  @!P0 NANOSLEEP.SYNCS 0x989680 ;  /* 0x009896800000895d */ /* 0x002fea0003900000 */
[----:B------:R-:W1:Y:S02]  /*1e050*/  @!P0 SYNCS.PHASECHK.TRANS64 P0, [R6+URZ], R5 ;  /* 0x00000005060085a7 */ /* 0x000e64000800007f */
[----:B-1----:R-:W-:Y:S05]  /*1e060*/  @!P0 BRA `(.L_x_5190) ;  /* 0xfffffffc00f08947 */ /* 0x002fea000383ffff */
[----:B------:R-:W-:Y:S05]  /*1e070*/  BRA `(.L_x_5292) ;  /* 0xffffffd800e07947 */ /* 0x000fea000383ffff */
.L_x_5191:
[----:B-1----:R1:W2:Y:S02]  /*1e080*/  SYNCS.PHASECHK.TRANS64.TRYWAIT P0, [R7+URZ], R2 ;  /* 0x00000002070075a7 */ /* 0x0022a4000800017f */
[----:B--2---:R-:W-:Y:S05]  /*1e090*/  @!P0 NANOSLEEP.SYNCS 0x989680 ;  /* 0x009896800000895d */ /* 0x004fea0003900000 */
[----:B------:R-:W2:Y:S02]  /*1e0a0*/  @!P0 SYNCS.PHASECHK.TRANS64 P0, [R7+URZ], R2 ;  /* 0x00000002070085a7 */ /* 0x000ea4000800007f */
[----:B--2---:R-:W-:Y:S05]  /*1e0b0*/  @!P0 BRA `(.L_x_5191) ;  /* 0xfffffffc00f08947 */ /* 0x004fea000383ffff */
[----:B------:R-:W-:Y:S05]  /*1e0c0*/  BRA `(.L_x_5293) ;  /* 0xffffffd800d47947 */ /* 0x000fea000383ffff */
.L_x_5193:
[----:B--2---:R2:W3:Y:S02]  /*1e0d0*/  SYNCS.PHASECHK.TRANS64.TRYWAIT P0, [R4+URZ], R5 ;  /* 0x00000005040075a7 */ /* 0x0044e4000800017f */
[----:B---3--:R-:W-:Y:S05]  /*1e0e0*/  @!P0 NANOSLEEP.SYNCS 0x989680 ;  /* 0x009896800000895d */ /* 0x008fea0003900000 */
[----:B------:R-:W3:Y:S02]  /*1e0f0*/  @!P0 SYNCS.PHASECHK.TRANS64 P0, [R4+URZ], R5 ;  /* 0x00000005040085a7 */ /* 0x000ee4000800007f */
[----:B---3--:R-:W-:Y:S05]  /*1e100*/  @!P0 BRA `(.L_x_5193) ;  /* 0xfffffffc00f08947 */ /* 0x008fea000383ffff */
[----:B------:R-:W-:Y:S05]  /*1e110*/  BRA `(.L_x_5294) ;  /* 0xffffffd800dc7947 */ /* 0x000fea000383ffff */
.L_x_5295:
        /* <DEDUP_REMOVED lines=14> */
.L_x_6037:


//--------------------- .text._ZN7cutlass13device_kernelIN5flash11enable_sm90INS1_16FlashAttnFwdSm90INS1_25CollectiveMainloopFwdSm90ILi2EN4cute5tupleIJNS5_1CILi1EEES8_S8_EEENS6_IJNS7_ILi64EEESA_SA_EEELi512ENS_6half_tEfNS_4arch4Sm90ELb1ELb0ELb1ELb1ELb0ELb0ELb1ELb0ELb0ELb1ELb0ELb0EEENS1_21CollectiveEpilogueFwdINS6_IJSA_NS7_ILi512EEESA_EEES9_SC_SE_Li256ELb1ELb1ELb0ELb0EEENS1_36VarlenDynamicPersistentTileSchedulerILi64ELi64ELi256ELi128ELb0ELb1ELb1ELb1ELb1ELb1EEEEEEEEEvNT_6ParamsE --------------------------
	.section	.text._ZN7cutlass13device_kernelIN5flash11enable_sm90INS1_16FlashAttnFwdSm90INS1_25CollectiveMainloopFwdSm90ILi2EN4cute5tupleIJNS5_1CILi1EEES8_S8_EEENS6_IJNS7_ILi64EEESA_SA_EEELi512ENS_6half_tEfNS_4arch4Sm90ELb1ELb0ELb1ELb1ELb0ELb0ELb1ELb0ELb0ELb1ELb0ELb0EEENS1_21CollectiveEpilogueFwdINS6_IJSA_NS7_ILi512EEESA_EEES9_SC_SE_Li256ELb1ELb1ELb0ELb0EEENS1_36VarlenDynamicPersistentTileSchedulerILi64ELi64ELi256ELi128ELb0ELb1ELb1ELb1ELb1ELb1EEEEEEEEEvNT_6ParamsE,"ax",@progbits
	.align	128
.text._ZN7cutlass13device_kernelIN5flash11enable_sm90INS1_16FlashAttnFwdSm90INS1_25CollectiveMainloopFwdSm90ILi2EN4cute5tupleIJNS5_1CILi1EEES8_S8_EEENS6_IJNS7_ILi64EEESA_SA_EEELi512ENS_6half_tEfNS_4arch4Sm90ELb1ELb0ELb1ELb1ELb0ELb0ELb1ELb0ELb0ELb1ELb0ELb0EEENS1_21CollectiveEpilogueFwdINS6_IJSA_NS7_ILi512EEESA_EEES9_SC_SE_Li256ELb1ELb1ELb0ELb0EEENS1_36VarlenDynamicPersistentTileSchedulerILi64ELi64ELi256ELi128ELb0ELb1ELb1ELb1ELb1ELb1EEEEEEEEEvNT_6ParamsE:
        .type           _ZN7cutlass13device_kernelIN5flash11enable_sm90INS1_16FlashAttnFwdSm90INS1_25CollectiveMainloopFwdSm90ILi2EN4cute5tupleIJNS5_1CILi1EEES8_S8_EEENS6_IJNS7_ILi64EEESA_SA_EEELi512ENS_6half_tEfNS_4arch4Sm90ELb1ELb0ELb1ELb1ELb0ELb0ELb1ELb0ELb0ELb1ELb0ELb0EEENS1_21CollectiveEpilogueFwdINS6_IJSA_NS7_ILi512EEESA_EEES9_SC_SE_Li256ELb1ELb1ELb0ELb0EEENS1_36VarlenDynamicPersistentTileSchedulerILi64ELi64ELi256ELi128ELb0ELb1ELb1ELb1ELb1ELb1EEEEEEEEEvNT_6ParamsE,@function
        .size           _ZN7cutlass13device_kernelIN5flash11enable_sm90INS1_16FlashAttnFwdSm90INS1_25CollectiveMainloopFwdSm90ILi2EN4cute5tupleIJNS5_1CILi1EEES8_S8_EEENS6_IJNS7_ILi64EEESA_SA_EEELi512ENS_6half_tEfNS_4arch4Sm90ELb1ELb0ELb1ELb1ELb0ELb0ELb1ELb0ELb0ELb1ELb0ELb0EEENS1_21CollectiveEpilogueFwdINS6_IJSA_NS7_ILi512EEESA_EEES9_SC_SE_Li256ELb1ELb1ELb0ELb0EEENS1_36VarlenDynamicPersistentTileSchedulerILi64ELi64ELi256ELi128ELb0ELb1ELb1ELb1ELb1ELb1EEEEEEEEEvNT_6ParamsE,(.L_x_6038 - _ZN7cutlass13device_kernelIN5flash11enable_sm90INS1_16FlashAttnFwdSm90INS1_25CollectiveMainloopFwdSm90ILi2EN4cute5tupleIJNS5_1CILi1EEES8_S8_EEENS6_IJNS7_ILi64EEESA_SA_EEELi512ENS_6half_tEfNS_4arch4Sm90ELb1ELb0ELb1ELb1ELb0ELb0ELb1ELb0ELb0ELb1ELb0ELb0EEENS1_21CollectiveEpilogueFwdINS6_IJSA_NS7_ILi512EEESA_EEES9_SC_SE_Li256ELb1ELb1ELb0ELb0EEENS1_36VarlenDynamicPersistentTileSchedulerILi64ELi64ELi256ELi128ELb0ELb1ELb1ELb1ELb1ELb1EEEEEEEEEvNT_6ParamsE)
        .other          _ZN7cutlass13device_kernelIN5flash11enable_sm90INS1_16FlashAttnFwdSm90INS1_25CollectiveMainloopFwdSm90ILi2EN4cute5tupleIJNS5_1CILi1EEES8_S8_EEENS6_IJNS7_ILi64EEESA_SA_EEELi512ENS_6half_tEfNS_4arch4Sm90ELb1ELb0ELb1ELb1ELb0ELb0ELb1ELb0ELb0ELb1ELb0ELb0EEENS1_21CollectiveEpilogueFwdINS6_IJSA_NS7_ILi512EEESA_EEES9_SC_SE_Li256ELb1ELb1ELb0ELb0EEENS1_36VarlenDynamicPersistentTileSchedulerILi64ELi64ELi256ELi128ELb0ELb1ELb1ELb1ELb1ELb1EEEEEEEEEvNT_6ParamsE,@"STO_CUDA_ENTRY STV_DEFAULT"
_ZN7cutlass13device_kernelIN5flash11enable_sm90INS1_16FlashAttnFwdSm90INS1_25CollectiveMainloopFwdSm90ILi2EN4cute5tupleIJNS5_1CILi1EEES8_S8_EEENS6_IJNS7_ILi64EEESA_SA_EEELi512ENS_6half_tEfNS_4arch4Sm90ELb1ELb0ELb1ELb1ELb0ELb0ELb1ELb0ELb0ELb1ELb0ELb0EEENS1_21CollectiveEpilogueFwdINS6_IJSA_NS7_ILi512EEESA_EEES9_SC_SE_Li256ELb1ELb1ELb0ELb0EEENS1_36VarlenDynamicPersistentTileSchedulerILi64ELi64ELi256ELi128ELb0ELb1ELb1ELb1ELb1ELb1EEEEEEEEEvNT_6ParamsE:
        /* <DEDUP_REMOVED lines=18> */
.L_x_5297:
[----:B------:R-:W-:Y:S05]  /*0120*/  BSYNC B0 ;  /* 0x0000000000007941 */ /* 0x000fea0003800000 */
.L_x_5296:
        /* <DEDUP_REMOVED lines=39> */
.L_x_5298:
        /* <DEDUP_REMOVED lines=22> */
.L_x_5299:
        /* <DEDUP_REMOVED lines=18> */
.L_x_5300:
        /* <DEDUP_REMOVED lines=22> */
.L_x_5301:
        /* <DEDUP_REMOVED lines=22> */
.L_x_5302:
[----:B------:R-:W-:Y:S01]  /*08e0*/  PLOP3.LUT P0, PT, PT, PT, UP0, 0x80, 0x0 ;  /* 0x000000000000781c */ /* 0x000fe20003f0f008 */
[----:B------:R-:W-:Y:S01]  /*08f0*/  UMOV UR36, 0x1 ;  /* 0x0000000100247882 */ /* 0x000fe20000000000 */
[----:B------:R-:W-:Y:S01]  /*0900*/  NOP ;  /* 0x0000000000007918 */ /* 0x000fe20000000000 */
[----:B------:R-:W-:Y:S01]  /*0910*/  USEL UR36, UR36, 0x2, !UP0 ;  /* 0x0000000224247887 */ /* 0x000fe2000c000000 */
[----:B------:R-:W-:Y:S01]  /*0920*/  ULDC.64 UR44, c[0x0][0x208] ;  /* 0x00008200002c7ab9 */ /* 0x000fe20000000a00 */
[----:B0123--:R-:W-:Y:S08]  /*0930*/  BAR.SYNC.DEFER_BLOCKING 0x0 ;  /* 0x0000000000007b1d */ /* 0x00fff00000010000 */
[----:B------:R-:W-:Y:S05]  /*0940*/  @!P0 BRA `(.L_x_5303) ;  /* 0x00000100005c8947 */ /* 0x000fea0003800000 */
.L_x_5304:
        /* <DEDUP_REMOVED lines=9> */
[----:B0-----:R-:W-:Y:S01]  /*09e0*/  LOP3.LUT R0, R2, 0xffffff80, RZ, 0xc0, !PT ;  /* 0xffffff8002007812 */ /* 0x001fe200078ec0ff */
        /* <DEDUP_REMOVED lines=16> */
[----:B------:R-:W-:Y:S01]  /*0af0*/  ULOP3.LUT UR42, UR36, 0x1, URZ, 0xfc, !UPT ;  /* 0x00000001242a7892 */ /* 0x000fe2000f8efc3f */
[----:B------:R-:W-:Y:S02]  /*0b00*/  UMOV UR37, URZ ;  /* 0x0000003f00257c82 */ /* 0x000fe40008000000 */
[CC--:B------:R-:W-:Y:S02]  /*0b10*/  LEA.HI R3, R0.reuse, R203.reuse, RZ, 0x4 ;  /* 0x000000cb00037211 */ /* 0x0c0fe400078f20ff */
[----:B------:R-:W-:-:S02]  /*0b20*/  LEA.HI R198, R0, R203, RZ, 0x3 ;  /* 0x000000cb00c67211 */ /* 0x000fc400078f18ff */
[----:B------:R-:W-:Y:S02]  /*0b30*/  SHF.R.S32.HI R2, RZ, 0x4, R3 ;  /* 0x00000004ff027819 */ /* 0x000fe40000011403 */
[C---:B------:R-:W-:Y:S02]  /*0b40*/  LOP3.LUT R6, R3.reuse, 0xfffffff0, RZ, 0xc0, !PT ;  /* 0xfffffff003067812 */ /* 0x040fe400078ec0ff */
[----:B------:R-:W-:-:S03]  /*0b50*/  LEA.HI R4, R3, R2, RZ, 0x1 ;  /* 0x0000000203047211 */ /* 0x000fc600078f08ff */
[----:B------:R-:W-:Y:S01]  /*0b60*/  IMAD.IADD R6, R203, 0x1, -R6 ;  /* 0x00000001cb067824 */ /* 0x000fe200078e0a06 */
[----:B------:R-:W-:Y:S02]  /*0b70*/  LOP3.LUT R5, R4, 0x1ffffffe, RZ, 0xc0, !PT ;  /* 0x1ffffffe04057812 */ /* 0x000fe400078ec0ff */
[----:B------:R-:W-:-:S03]  /*0b80*/  LEA.HI R4, R0, R203, RZ, 0x5 ;  /* 0x000000cb00047211 */ /* 0x000fc600078f28ff */
[----:B------:R-:W-:Y:S01]  /*0b90*/  IMAD.IADD R8, R2, 0x1, -R5 ;  /* 0x0000000102087824 */ /* 0x000fe200078e0a05 */
[-C--:B------:R-:W-:Y:S02]  /*0ba0*/  LEA.HI R2, R0, R203.reuse, RZ, 0x7 ;  /* 0x000000cb00027211 */ /* 0x080fe400078f38ff */
[--C-:B------:R-:W-:Y:S01]  /*0bb0*/  SHF.R.S32.HI R10, RZ, 0x5, R4.reuse ;  /* 0x00000005ff0a7819 */ /* 0x100fe20000011404 */
[----:B------:R-:W-:Y:S01]  /*0bc0*/  IMAD.SHL.U32 R8, R8, 0x8, RZ ;  /* 0x0000000808087824 */ /* 0x000fe200078e00ff */
[----:B------:R-:W-:Y:S02]  /*0bd0*/  SHF.R.S32.HI R3, RZ, 0x1f, R4 ;  /* 0x0000001fff037819 */ /* 0x000fe40000011404 */
[----:B------:R-:W-:Y:S02]  /*0be0*/  LOP3.LUT R4, R2, 0xffffff80, RZ, 0xc0, !PT ;  /* 0xffffff8002047812 */ /* 0x000fe400078ec0ff */
[----:B------:R-:W-:Y:S02]  /*0bf0*/  LEA.HI R5, R0, R203, RZ, 0x2 ;  /* 0x000000cb00057211 */ /* 0x000fe400078f10ff */
[----:B------:R-:W-:Y:S01]  /*0c00*/  LEA.HI R3, R3, R10, RZ, 0x2 ;  /* 0x0000000a03037211 */ /* 0x000fe200078f10ff */
[----:B------:R-:W-:Y:S01]  /*0c10*/  IMAD.IADD R4, R203, 0x1, -R4 ;  /* 0x00000001cb047824 */ /* 0x000fe200078e0a04 */
[----:B------:R-:W-:-:S02]  /*0c20*/  LOP3.LUT R12, R5, 0xfffffffc, RZ, 0xc0, !PT ;  /* 0xfffffffc050c7812 */ /* 0x000fc400078ec0ff */
[----:B------:R-:W-:Y:S02]  /*0c30*/  SHF.R.S32.HI R199, RZ, 0x7, R2 ;  /* 0x00000007ffc77819 */ /* 0x000fe40000011402 */
[----:B------:R-:W-:Y:S01]  /*0c40*/  LOP3.LUT R9, R3, 0x3ffffc, RZ, 0xc0, !PT ;  /* 0x003ffffc03097812 */ /* 0x000fe200078ec0ff */
[----:B------:R-:W-:Y:S01]  /*0c50*/  IMAD.IADD R12, R203, 0x1, -R12 ;  /* 0x00000001cb0c7824 */ /* 0x000fe200078e0a0c */
[--C-:B------:R-:W-:Y:S01]  /*0c60*/  SHF.R.S32.HI R5, RZ, 0x1f, R6.reuse ;  /* 0x0000001fff057819 */ /* 0x100fe20000011406 */
[----:B------:R-:W-:Y:S01]  /*0c70*/  IMAD R14, R199, 0x100, R6 ;  /* 0x00000100c70e7824 */ /* 0x000fe200078e0206 */
[----:B------:R-:W-:Y:S01]  /*0c80*/  SHF.R.S32.HI R3, RZ, 0x1f, R4 ;  /* 0x0000001fff037819 */ /* 0x000fe20000011404 */
[----:B------:R-:W-:Y:S01]  /*0c90*/  IMAD.IADD R11, R10, 0x1, -R9 ;  /* 0x000000010a0b7824 */ /* 0x000fe200078e0a09 */
[----:B------:R-:W-:Y:S02]  /*0ca0*/  LEA.HI R7, R5, R6, RZ, 0x3 ;  /* 0x0000000605077211 */ /* 0x000fe400078f18ff */
[-C--:B------:R-:W-:Y:S01]  /*0cb0*/  LEA.HI R5, R3, R4.reuse, RZ, 0x2 ;  /* 0x0000000403057211 */ /* 0x080fe200078f10ff */
[----:B------:R-:W-:Y:S01]  /*0cc0*/  IMAD R19, R11, 0x10, R14 ;  /* 0x000000100b137824 */ /* 0x000fe200078e020e */
[C---:B------:R-:W-:Y:S01]  /*0cd0*/  LOP3.LUT R9, R7.reuse, 0xfffffff8, RZ, 0xc0, !PT ;  /* 0xfffffff807097812 */ /* 0x040fe200078ec0ff */
[----:B------:R-:W-:Y:S01]  /*0ce0*/  IMAD.SHL.U32 R7, R7, 0x40, RZ ;  /* 0x0000004007077824 */ /* 0x000fe200078e00ff */
[----:B------:R-:W-:Y:S01]  /*0cf0*/  LOP3.LUT R11, R5, 0x7ffffffc, RZ, 0xc0, !PT ;  /* 0x7ffffffc050b7812 */ /* 0x000fe200078ec0ff */
[----:B------:R-:W-:Y:S01]  /*0d00*/  IMAD.U32 R202, R19, 0x40, R8 ;  /* 0x0000004013ca7824 */ /* 0x000fe200078e0008 */
[----:B------:R-:W-:Y:S01]  /*0d10*/  LOP3.LUT R0, R198, 0xfffffff8, RZ, 0xc0, !PT ;  /* 0xfffffff8c6007812 */ /* 0x000fe200078ec0ff */
[----:B------:R-:W-:Y:S01]  /*0d20*/  IMAD.IADD R9, R6, 0x1, -R9 ;  /* 0x0000000106097824 */ /* 0x000fe200078e0a09 */
[----:B------:R-:W-:Y:S01]  /*0d30*/  LEA.HI R6, R3, R4, RZ, 0x5 ;  /* 0x0000000403067211 */ /* 0x000fe200078f28ff */
[----:B------:R-:W-:Y:S01]  /*0d40*/  IMAD.IADD R11, R4, 0x1, -R11 ;  /* 0x00000001040b7824 */ /* 0x000fe200078e0a0b */
[--C-:B------:R-:W-:Y:S01]  /*0d50*/  SHF.R.S32.HI R3, RZ, 0x2, R5.reuse ;  /* 0x00000002ff037819 */ /* 0x100fe20000011405 */
        /* <DEDUP_REMOVED lines=15> */
[----:B------:R-:W-:Y:S01]  /*0e50*/  LEA.HI R13, R12, R12, RZ, 0x1 ;  /* 0x0000000c0c0d7211 */ /* 0x000fe200078f08ff */
[C---:B------:R-:W-:Y:S01]  /*0e60*/  VIADD R193, R23.reuse, 0x100 ;  /* 0x0000010017c17836 */ /* 0x040fe20000000000 */
[----:B------:R-:W-:Y:S01]  /*0e70*/  LOP3.LUT R8, R8, R5, RZ, 0x3c, !PT ;  /* 0x0000000508087212 */ /* 0x000fe200078e3cff */
[C---:B------:R-:W-:Y:S01]  /*0e80*/  VIADD R192, R23.reuse, 0x140 ;  /* 0x0000014017c07836 */ /* 0x040fe20000000000 */
[----:B------:R-:W-:Y:S01]  /*0e90*/  LOP3.LUT R4, R4, 0xfffffff8, RZ, 0xc0, !PT ;  /* 0xfffffff804047812 */ /* 0x000fe200078ec0ff */
[----:B------:R-:W-:Y:S01]  /*0ea0*/  VIADD R201, R23, 0x180 ;  /* 0x0000018017c97836 */ /* 0x000fe20000000000 */
[----:B------:R-:W-:Y:S01]  /*0eb0*/  LEA.HI R2, R2, R199, RZ, 0x1 ;  /* 0x000000c702027211 */ /* 0x000fe200078f08ff */
[----:B------:R-:W-:Y:S01]  /*0ec0*/  IMAD.IADD R8, R7, 0x1, R8 ;  /* 0x0000000107087824 */ /* 0x000fe200078e0208 */
[----:B------:R-:W-:Y:S01]  /*0ed0*/  LOP3.LUT R13, R13, 0x1ffffffe, RZ, 0xc0, !PT ;  /* 0x1ffffffe0d0d7812 */ /* 0x000fe200078ec0ff */
[----:B------:R-:W-:Y:S01]  /*0ee0*/  IMAD.IADD R3, R3, 0x1, -R4 ;  /* 0x0000000103037824 */ /* 0x000fe200078e0a04 */
[----:B------:R-:W-:Y:S01]  /*0ef0*/  SHF.R.S32.HI R6, RZ, 0x5, R6 ;  /* 0x00000005ff067819 */ /* 0x000fe20000011406 */
[----:B------:R-:W-:Y:S01]  /*0f00*/  IMAD R185, R8, 0x2, R17 ;  /* 0x0000000208b97824 */ /* 0x000fe200078e0211 */
[----:B------:R-:W-:Y:S01]  /*0f10*/  LOP3.LUT R0, R2, 0xfffffe, RZ, 0xc0, !PT ;  /* 0x00fffffe02007812 */ /* 0x000fe200078ec0ff */
[----:B------:R-:W-:Y:S01]  /*0f20*/  VIADD R200, R23, 0x1c0 ;  /* 0x000001c017c87836 */ /* 0x000fe20000000000 */
[----:B------:R-:W-:Y:S01]  /*0f30*/  SEL R187, R187, 0xffffffc0, !P2 ;  /* 0xffffffc0bbbb7807 */ /* 0x000fe20005000000 */
[C---:B------:R-:W-:Y:S01]  /*0f40*/  VIADD R190, R185.reuse, 0x36400 ;  /* 0x00036400b9be7836 */ /* 0x040fe20000000000 */
[----:B------:R-:W-:Y:S01]  /*0f50*/  SHF.R.S32.HI R198, RZ, 0x3, R198 ;  /* 0x00000003ffc67819 */ /* 0x000fe200000114c6 */
[----:B------:R-:W-:Y:S01]  /*0f60*/  VIADD R186, R185, 0x36420 ;  /* 0x00036420b9ba7836 */ /* 0x000fe20000000000 */
[----:B------:R-:W-:Y:S01]  /*0f70*/  SHF.R.S32.HI R210, RZ, 0x1f, R196 ;  /* 0x0000001fffd27819 */ /* 0x000fe200000114c4 */
[----:B------:R-:W-:Y:S01]  /*0f80*/  IMAD.IADD R13, R12, 0x1, -R13 ;  /* 0x000000010c0d7824 */ /* 0x000fe200078e0a0d */
[----:B------:R-:W-:Y:S01]  /*0f90*/  SHF.R.S32.HI R209, RZ, 0x1f, R195 ;  /* 0x0000001fffd17819 */ /* 0x000fe200000114c3 */
[----:B------:R-:W-:Y:S01]  /*0fa0*/  IMAD R22, R6, 0x10, R3 ;  /* 0x0000001006167824 */ /* 0x000fe200078e0203 */
[----:B------:R-:W-:Y:S01]  /*0fb0*/  SHF.R.S32.HI R208, RZ, 0x1f, R194 ;  /* 0x0000001fffd07819 */ /* 0x000fe200000114c2 */
[----:B------:R-:W-:Y:S01]  /*0fc0*/  IMAD.IADD R0, R199, 0x1, -R0 ;  /* 0x00000001c7007824 */ /* 0x000fe200078e0a00 */
[----:B------:R-:W-:Y:S01]  /*0fd0*/  SHF.R.S32.HI R207, RZ, 0x1f, R193 ;  /* 0x0000001fffcf7819 */ /* 0x000fe200000114c1 */
[C---:B------:R-:W-:Y:S01]  /*0fe0*/  @P1 VIADD R186, R190.reuse, 0xffffffe0 ;  /* 0xffffffe0beba1836 */ /* 0x040fe20000000000 */
[----:B------:R-:W-:Y:S01]  /*0ff0*/  SHF.R.S32.HI R206, RZ, 0x1f, R192 ;  /* 0x0000001fffce7819 */ /* 0x000fe200000114c0 */
[----:B------:R-:W-:Y:S01]  /*1000*/  IMAD.IADD R190, R190, 0x1, R187 ;  /* 0x00000001bebe7824 */ /* 0x000fe200078e02bb */
[----:B------:R-:W-:Y:S01]  /*1010*/  SHF.R.S32.HI R205, RZ, 0x1f, R201 ;  /* 0x0000001fffcd7819 */ /* 0x000fe200000114c9 */
[----:B------:R-:W-:Y:S01]  /*1020*/  IMAD.MOV.U32 R7, RZ, RZ, R15 ;  /* 0x000000ffff077224 */ /* 0x000fe200078e000f */
[----:B------:R-:W-:Y:S01]  /*1030*/  SHF.R.S32.HI R204, RZ, 0x1f, R200 ;  /* 0x0000001fffcc7819 */ /* 0x000fe200000114c8 */
[----:B------:R-:W-:-:S02]  /*1040*/  IMAD.MOV.U32 R2, RZ, RZ, RZ ;  /* 0x000000ffff027224 */ /* 0x000fc400078e00ff */
[----:B------:R-:W-:Y:S02]  /*1050*/  IMAD.SHL.U32 R184, R0, 0x100, RZ ;  /* 0x0000010000b87824 */ /* 0x000fe400078e00ff */
[----:B------:R-:W-:Y:S02]  /*1060*/  IMAD R191, R13, 0x8, R22 ;  /* 0x000000080dbf7824 */ /* 0x000fe400078e0216 */
[----:B------:R-:W-:-:S07]  /*1070*/  IMAD.IADD R187, R187, 0x1, R186 ;  /* 0x00000001bbbb7824 */ /* 0x000fce00078e02ba */
.L_x_5355:
[----:B012---:R-:W0:Y:S01]  /*1080*/  LDC.64 R4, c[0x0][0xd88] ;  /* 0x00036200ff047b82 */ /* 0x007e220000000a00 */
[----:B------:R-:W-:Y:S01]  /*1090*/  ULDC.64 UR8, c[0x0][0xb20] ;  /* 0x0002c80000087ab9 */ /* 0x000fe20000000a00 */
[----:B------:R-:W-:-:S06]  /*10a0*/  ULDC.64 UR10, c[0x0][0xb10] ;  /* 0x0002c400000a7ab9 */ /* 0x000fcc0000000a00 */
[----:B------:R-:W1:Y:S08]  /*10b0*/  LDC R188, c[0x0][0x288] ;  /* 0x0000a200ffbc7b82 */ /* 0x000e700000000800 */
[----:B------:R-:W2:Y:S01]  /*10c0*/  LDC.64 R10, c[0x0][0x418] ;  /* 0x00010600ff0a7b82 */ /* 0x000ea20000000a00 */
[----:B0-----:R-:W-:-:S07]  /*10d0*/  IMAD.WIDE R4, R7, 0x4, R4 ;  /* 0x0000000407047825 */ /* 0x001fce00078e0204 */
[----:B------:R-:W0:Y:S01]  /*10e0*/  LDC R0, c[0x0][0x424] ;  /* 0x00010900ff007b82 */ /* 0x000e220000000800 */
[----:B---3--:R-:W3:Y:S01]  /*10f0*/  LDG.E R4, desc[UR44][R4.64] ;  /* 0x0000002c04047981 */ /* 0x008ee2000c1e1900 */
[----:B------:R-:W-:Y:S01]  /*1100*/  UISETP.NE.U32.AND UP0, UPT, UR8, URZ, UPT ;  /* 0x0000003f0800728c */ /* 0x000fe2000bf05070 */
[----:B----4-:R-:W-:Y:S01]  /*1110*/  IMAD.MOV.U32 R8, RZ, RZ, RZ ;  /* 0x000000ffff087224 */ /* 0x010fe200078e00ff */
[----:B------:R-:W-:-:S04]  /*1120*/  UISETP.NE.U32.AND UP1, UPT, UR10, URZ, UPT ;  /* 0x0000003f0a00728c */ /* 0x000fc8000bf25070 */
[----:B------:R-:W4:Y:S01]  /*1130*/  LDC R189, c[0x0][0x2f0] ;  /* 0x0000bc00ffbd7b82 */ /* 0x000f220000000800 */
[----:B------:R-:W-:Y:S02]  /*1140*/  UISETP.NE.AND.EX UP0, UPT, UR9, URZ, UPT, UP0 ;  /* 0x0000003f0900728c */ /* 0x000fe4000bf05300 */
[----:B------:R-:W-:-:S04]  /*1150*/  UISETP.NE.AND.EX UP1, UPT, UR11, URZ, UPT, UP1 ;  /* 0x0000003f0b00728c */ /* 0x000fc8000bf25310 */
[----:B------:R-:W-:Y:S02]  /*1160*/  PLOP3.LUT P0, PT, PT, PT, UP0, 0x80, 0x0 ;  /* 0x000000000000781c */ /* 0x000fe40003f0f008 */
[----:B------:R-:W-:Y:S02]  /*1170*/  PLOP3.LUT P2, PT, PT, PT, UP1, 0x80, 0x0 ;  /* 0x000000000000781c */ /* 0x000fe40003f4f018 */
[----:B---3--:R-:W-:-:S13]  /*1180*/  R2UR UR41, R4 ;  /* 0x00000000042972ca */ /* 0x008fda00000e0000 */
        /* <DEDUP_REMOVED lines=8> */
[----:B------:R-:W-:-:S03]  /*1210*/  IMAD.U32 R6, RZ, RZ, UR10 ;  /* 0x0000000aff067e24 */ /* 0x000fc6000f8e00ff */
[----:B------:R-:W-:Y:S01]  /*1220*/  IMAD.U32 R7, RZ, RZ, UR11 ;  /* 0x0000000bff077e24 */ /* 0x000fe2000f8e00ff */
[----:B------:R3:W5:Y:S04]  /*1230*/  @P0 LDG.E R8, desc[UR44][R4.64] ;  /* 0x0000002c04080981 */ /* 0x000768000c1e1900 */
[----:B-1----:R3:W5:Y:S01]  /*1240*/  @P2 LDG.E R188, desc[UR44][R6.64] ;  /* 0x0000002c06bc2981 */ /* 0x002762000c1e1900 */
[----:B--2---:R-:W-:Y:S01]  /*1250*/  ISETP.NE.U32.AND P0, PT, R10, RZ, PT ;  /* 0x000000ff0a00720c */ /* 0x004fe20003f05070 */
[----:B------:R-:W-:Y:S01]  /*1260*/  UMOV UR39, UR6 ;  /* 0x0000000600277c82 */ /* 0x000fe20008000000 */
[----:B------:R-:W-:Y:S02]  /*1270*/  ISETP.NE.U32.AND P1, PT, RZ, UR8, PT ;  /* 0x00000008ff007c0c */ /* 0x000fe4000bf25070 */
[----:B------:R-:W-:-:S02]  /*1280*/  ISETP.NE.AND.EX P0, PT, R11, RZ, PT, P0 ;  /* 0x000000ff0b00720c */ /* 0x000fc40003f05300 */
[----:B------:R-:W-:Y:S02]  /*1290*/  ISETP.NE.AND.EX P1, PT, RZ, UR9, PT, P1 ;  /* 0x00000009ff007c0c */ /* 0x000fe4000bf25310 */
[----:B0-----:R-:W-:Y:S01]  /*12a0*/  SEL R0, R0, 0x1, P0 ;  /* 0x0000000100007807 */ /* 0x001fe20000000000 */
[----:B---34-:R-:W-:Y:S10]  /*12b0*/  @P2 BRA `(.L_x_5305) ;  /* 0x00000000002c2947 */ /* 0x018ff40003800000 */
        /* <DEDUP_REMOVED lines=8> */
[----:B-----5:R-:W2:Y:S04]  /*1340*/  LDG.E R188, desc[UR44][R4.64] ;  /* 0x0000002c04bc7981 */ /* 0x020ea8000c1e1900 */
[----:B------:R-:W2:Y:S02]  /*1350*/  LDG.E R3, desc[UR44][R4.64+0x4] ;  /* 0x0000042c04037981 */ /* 0x000ea4000c1e1900 */
[----:B--2---:R-:W-:-:S07]  /*1360*/  IMAD.IADD R188, R3, 0x1, -R188 ;  /* 0x0000000103bc7824 */ /* 0x004fce00078e0abc */
.L_x_5305:
[----:B------:R-:W-:Y:S01]  /*1370*/  IMAD R189, R0, R189, RZ ;  /* 0x000000bd00bd7224 */ /* 0x000fe200078e02ff */
[----:B------:R-:W-:Y:S06]  /*1380*/  @!P1 BRA `(.L_x_5306) ;  /* 0x0000000000189947 */ /* 0x000fec0003800000 */
[----:B------:R-:W-:-:S04]  /*1390*/  ULEA UR4, UP0, UR41, UR8, 0x2 ;  /* 0x0000000829047291 */ /* 0x000fc8000f80103f */
[----:B------:R-:W-:Y:S02]  /*13a0*/  ULEA.HI.X UR6, UR41, UR9, UR40, 0x2, UP0 ;  /* 0x0000000929067291 */ /* 0x000fe400080f1428 */
[----:B------:R-:W-:-:S04]  /*13b0*/  IMAD.U32 R4, RZ, RZ, UR4 ;  /* 0x00000004ff047e24 */ /* 0x000fc8000f8e00ff */
[----:B------:R-:W-:-:S05]  /*13c0*/  IMAD.U32 R5, RZ, RZ, UR6 ;  /* 0x00000006ff057e24 */ /* 0x000fca000f8e00ff */
[----:B------:R0:W5:Y:S01]  /*13d0*/  LDG.E R189, desc[UR44][R4.64] ;  /* 0x0000002c04bd7981 */ /* 0x000162000c1e1900 */
[----:B------:R-:W-:Y:S05]  /*13e0*/  BRA `(.L_x_5307) ;  /* 0x00000000002c7947 */ /* 0x000fea0003800000 */
.L_x_5306:
        /* <DEDUP_REMOVED lines=9> */
[----:B------:R-:W2:Y:S02]  /*1480*/  LDG.E R0, desc[UR44][R4.64+0x4] ;  /* 0x0000042c04007981 */ /* 0x000ea4000c1e1900 */
[----:B--2---:R-:W-:-:S07]  /*1490*/  IMAD.IADD R189, R0, 0x1, -R189 ;  /* 0x0000000100bd7824 */ /* 0x004fce00078e0abd */
.L_x_5307:
[----:B------:R-:W-:Y:S01]  /*14a0*/  UISETP.NE.AND UP0, UPT, UR43, 0x1, UPT ;  /* 0x000000012b00788c */ /* 0x000fe2000bf05270 */
[----:B-----5:R-:W-:Y:S01]  /*14b0*/  IMAD.IADD R189, R189, 0x1, -R8 ;  /* 0x00000001bdbd7824 */ /* 0x020fe200078e0a08 */
[----:B------:R-:W-:-:S03]  /*14c0*/  USHF.L.U32 UR38, UR5, 0x6, URZ ;  /* 0x0000000605267899 */ /* 0x000fc6000800063f */
[----:B------:R-:W-:Y:S01]  /*14d0*/  VIADD R0, R189, 0x3f ;  /* 0x0000003fbd007836 */ /* 0x000fe20000000000 */
[----:B------:R-:W-:-:S04]  /*14e0*/  PLOP3.LUT P0, PT, PT, PT, UP0, 0x80, 0x0 ;  /* 0x000000000000781c */ /* 0x000fc80003f0f008 */
[----:B------:R-:W-:-:S04]  /*14f0*/  SHF.R.S32.HI R3, RZ, 0x1f, R0 ;  /* 0x0000001fff037819 */ /* 0x000fc80000011400 */
[----:B------:R-:W-:-:S04]  /*1500*/  LEA.HI R3, R3, R0, RZ, 0x6 ;  /* 0x0000000003037211 */ /* 0x000fc800078f30ff */
[----:B------:R-:W-:Y:S01]  /*1510*/  SHF.R.S32.HI R168, RZ, 0x6, R3 ;  /* 0x00000006ffa87819 */ /* 0x000fe20000011403 */
[----:B------:R-:W-:Y:S06]  /*1520*/  @!P0 BRA `(.L_x_5308) ;  /* 0x0000001c003c8947 */ /* 0x000fec0003800000 */
[----:B------:R-:W1:Y:S01]  /*1530*/  LDC R0, c[0x0][0x448] ;  /* 0x00011200ff007b82 */ /* 0x000e620000000800 */
[----:B------:R-:W-:Y:S01]  /*1540*/  UIADD3 UR4, UR38, 0x3f, URZ ;  /* 0x0000003f26047890 */ /* 0x000fe2000fffe03f */
[----:B------:R-:W-:Y:S02]  /*1550*/  IADD3 R189, R189, 0x40, -R188 ;  /* 0x00000040bdbd7810 */ /* 0x000fe40007ffe8bc */
        /* <DEDUP_REMOVED lines=21> */
[----:B-1----:R-:W-:Y:S01]  /*16b0*/  ISETP.NE.AND P0, PT, R0, 0x1, PT ;  /* 0x000000010000780c */ /* 0x002fe20003f05270 */
        /* <DEDUP_REMOVED lines=13> */
[----:B------:R-:W-:Y:S01]  /*1790*/  IMAD.MOV.U32 R19, RZ, RZ, RZ ;  /* 0x000000ffff137224 */ /* 0x000fe200078e00ff */
[----:B------:R-:W-:Y:S02]  /*17a0*/  CS2R R92, SRZ ;  /* 0x00000000005c7805 */ /* 0x000fe4000001ff00 */
[----:B------:R-:W-:-:S02]  /*17b0*/  CS2R R90, SRZ ;  /* 0x00000000005a7805 */ /* 0x000fc4000001ff00 */
[----:B------:R-:W-:Y:S02]  /*17c0*/  CS2R R88, SRZ ;  /* 0x0000000000587805 */ /* 0x000fe4000001ff00 */
[----:B------:R-:W-:Y:S02]  /*17d0*/  CS2R R86, SRZ ;  /* 0x0000000000567805 */ /* 0x000fe4000001ff00 */
[----:B------:R-:W-:Y:S02]  /*17e0*/  CS2R R84, SRZ ;  /* 0x0000000000547805 */ /* 0x000fe4000001ff00 */
[----:B------:R-:W-:Y:S01]  /*17f0*/  CS2R R82, SRZ ;  /* 0x0000000000527805 */ /* 0x000fe2000001ff00 */
[----:B0-----:R-:W0:Y:S01]  /*1800*/  @P0 LDC R4, c[0x0][0x450] ;  /* 0x00011400ff040b82 */ /* 0x001e220000000800 */
        /* <DEDUP_REMOVED lines=15> */
[----:B-1----:R-:W-:Y:S01]  /*1900*/  @P0 IMAD.HI.U32 R3, R3, UR4, RZ ;  /* 0x0000000403030c27 */ /* 0x002fe2000f8e00ff */
[----:B------:R-:W-:Y:S02]  /*1910*/  CS2R R14, SRZ ;  /* 0x00000000000e7805 */ /* 0x000fe4000001ff00 */
[----:B------:R-:W-:Y:S02]  /*1920*/  CS2R R12, SRZ ;  /* 0x00000000000c7805 */ /* 0x000fe4000001ff00 */
[----:B------:R-:W-:Y:S02]  /*1930*/  CS2R R170, SRZ ;  /* 0x0000000000aa7805 */ /* 0x000fe4000001ff00 */
[----:B------:R-:W-:Y:S01]  /*1940*/  CS2R R38, SRZ ;  /* 0x0000000000267805 */ /* 0x000fe2000001ff00 */
[----:B------:R-:W-:Y:S01]  /*1950*/  IMAD.MOV.U32 R169, RZ, RZ, RZ ;  /* 0x000000ffffa97224 */ /* 0x000fe200078e00ff */
[----:B------:R-:W-:-:S02]  /*1960*/  CS2R R172, SRZ ;  /* 0x0000000000ac7805 */ /* 0x000fc4000001ff00 */
[----:B------:R-:W-:Y:S02]  /*1970*/  CS2R R34, SRZ ;  /* 0x0000000000227805 */ /* 0x000fe4000001ff00 */
[----:B0-----:R-:W-:Y:S01]  /*1980*/  @P0 SHF.R.U32.HI R0, RZ, R4, R3 ;  /* 0x00000004ff000219 */ /* 0x001fe20000011603 */
[----:B------:R-:W-:Y:S01]  /*1990*/  IMAD.MOV.U32 R31, RZ, RZ, RZ ;  /* 0x000000ffff1f7224 */ /* 0x000fe200078e00ff */
[----:B------:R-:W-:Y:S02]  /*19a0*/  PLOP3.LUT P0, PT, PT, PT, PT, 0x80, 0x0 ;  /* 0x000000000000781c */ /* 0x000fe40003f0f070 */
[----:B------:R-:W-:Y:S02]  /*19b0*/  CS2R R10, SRZ ;  /* 0x00000000000a7805 */ /* 0x000fe4000001ff00 */
[----:B------:R-:W-:Y:S01]  /*19c0*/  CS2R R174, SRZ ;  /* 0x0000000000ae7805 */ /* 0x000fe2000001ff00 */
[----:B------:R-:W-:Y:S02]  /*19d0*/  IMAD.IADD R0, R189, 0x1, R0 ;  /* 0x00000001bd007824 */ /* 0x000fe400078e0200 */
[----:B------:R-:W-:-:S02]  /*19e0*/  IMAD.MOV.U32 R27, RZ, RZ, RZ ;  /* 0x000000ffff1b7224 */ /* 0x000fc400078e00ff */
[----:B------:R-:W-:Y:S01]  /*19f0*/  IMAD.MOV.U32 R9, RZ, RZ, RZ ;  /* 0x000000ffff097224 */ /* 0x000fe200078e00ff */
[----:B------:R-:W-:Y:S01]  /*1a00*/  SHF.R.S32.HI R3, RZ, 0x1f, R0 ;  /* 0x0000001fff037819 */ /* 0x000fe20000011400 */
[----:B------:R-:W-:-:S03]  /*1a10*/  IMAD.MOV.U32 R20, RZ, RZ, RZ ;  /* 0x000000ffff147224 */ /* 0x000fc600078e00ff */
        /* <DEDUP_REMOVED lines=69> */
.L_x_5311:
        /* <DEDUP_REMOVED lines=172> */
.L_x_5310:
        /* <DEDUP_REMOVED lines=143> */
.L_x_5308:
[----:B------:R-:W1:Y:S01]  /*3220*/  LDC R0, c[0x0][0x448] ;  /* 0x00011200ff007b82 */ /* 0x000e620000000800 */
[----:B------:R-:W-:Y:S01]  /*3230*/  UIADD3 UR4, UR38, 0x3f, URZ ;  /* 0x0000003f26047890 */ /* 0x000fe2000fffe03f */
[----:B0-----:R-:W-:Y:S02]  /*3240*/  IADD3 R5, R189, 0x40, -R188 ;  /* 0x00000040bd057810 */ /* 0x001fe40007ffe8bc */
        /* <DEDUP_REMOVED lines=21> */
[----:B-1----:R-:W-:-:S02]  /*33a0*/  ISETP.NE.AND P0, PT, R0, 0x1, PT ;  /* 0x000000010000780c */ /* 0x002fc40003f05270 */
        /* <DEDUP_REMOVED lines=12> */
[----:B------:R-:W0:Y:S01]  /*3470*/  @P0 LDC R0, c[0x0][0x44c] ;  /* 0x00011300ff000b82 */ /* 0x000e220000000800 */
[----:B------:R-:W-:-:S02]  /*3480*/  CS2R R92, SRZ ;  /* 0x00000000005c7805 */ /* 0x000fc4000001ff00 */
[----:B------:R-:W-:Y:S02]  /*3490*/  CS2R R90, SRZ ;  /* 0x00000000005a7805 */ /* 0x000fe4000001ff00 */
        /* <DEDUP_REMOVED lines=24> */
[----:B------:R-:W-:Y:S01]  /*3620*/  CS2R R38, SRZ ;  /* 0x0000000000267805 */ /* 0x000fe2000001ff00 */
[----:B------:R-:W-:Y:S01]  /*3630*/  IMAD.U32 R0, RZ, RZ, UR4 ;  /* 0x00000004ff007e24 */ /* 0x000fe2000f8e00ff */
[----:B------:R-:W-:Y:S01]  /*3640*/  CS2R R172, SRZ ;  /* 0x0000000000ac7805 */ /* 0x000fe2000001ff00 */
[----:B------:R-:W-:Y:S01]  /*3650*/  IMAD.MOV.U32 R169, RZ, RZ, RZ ;  /* 0x000000ffffa97224 */ /* 0x000fe200078e00ff */
[----:B------:R-:W-:-:S02]  /*3660*/  CS2R R34, SRZ ;  /* 0x0000000000227805 */ /* 0x000fc4000001ff00 */
[----:B-1----:R-:W-:Y:S01]  /*3670*/  @P0 SHF.R.U32.HI R0, RZ, R4, R3 ;  /* 0x00000004ff000219 */ /* 0x002fe20000011603 */
[----:B------:R-:W-:Y:S01]  /*3680*/  IMAD.MOV.U32 R31, RZ, RZ, RZ ;  /* 0x000000ffff1f7224 */ /* 0x000fe200078e00ff */
[----:B------:R-:W-:Y:S02]  /*3690*/  PLOP3.LUT P0, PT, PT, PT, PT, 0x80, 0x0 ;  /* 0x000000000000781c */ /* 0x000fe40003f0f070 */
[----:B------:R-:W-:Y:S02]  /*36a0*/  CS2R R10, SRZ ;  /* 0x00000000000a7805 */ /* 0x000fe4000001ff00 */
[----:B------:R-:W-:Y:S01]  /*36b0*/  CS2R R174, SRZ ;  /* 0x0000000000ae7805 */ /* 0x000fe2000001ff00 */
[----:B------:R-:W-:Y:S02]  /*36c0*/  IMAD.IADD R0, R5, 0x1, R0 ;  /* 0x0000000105007824 */ /* 0x000fe400078e0200 */
[----:B------:R-:W-:Y:S02]  /*36d0*/  IMAD.MOV.U32 R27, RZ, RZ, RZ ;  /* 0x000000ffff1b7224 */ /* 0x000fe400078e00ff */
        /* <DEDUP_REMOVED lines=38> */
.L_x_5312:
        /* <DEDUP_REMOVED lines=9> */
.L_x_5502:
[----:B------:R-:W-:Y:S05]  /*39d0*/  @!P0 BRA `(.L_x_5314) ;  /* 0x0000000000048947 */ /* 0x000fea0003800000 */
[----:B------:R-:W-:Y:S01]  /*39e0*/  BPT.TRAP 0x1 ;  /* 0x000000040000795c */ /* 0x000fe20000300000 */
.L_x_5314:
[----:B------:R-:W-:Y:S01]  /*39f0*/  IMAD R5, R2, 0x8, R17 ;  /* 0x0000000802057824 */ /* 0x000fe200078e0211 */
[----:B------:R-:W-:-:S04]  /*3a00*/  SHF.L.U32 R8, R16, 0x1f, RZ ;  /* 0x0000001f10087819 */ /* 0x000fc800000006ff */
[----:B------:R1:W2:Y:S01]  /*3a10*/  SYNCS.PHASECHK.TRANS64.TRYWAIT P1, [R5+URZ+0x38830], R8 ;  /* 0x03883008050075a7 */ /* 0x0002a2000802017f */
[----:B------:R-:W-:Y:S05]  /*3a20*/  @!P0 BRA `(.L_x_5315) ;  /* 0x0000000000048947 */ /* 0x000fea0003800000 */
[----:B------:R-:W-:Y:S01]  /*3a30*/  BPT.TRAP 0x1 ;  /* 0x000000040000795c */ /* 0x000fe20000300000 */
.L_x_5315:
[----:B------:R-:W-:-:S05]  /*3a40*/  VIADD R0, R17, 0x22400 ;  /* 0x0002240011007836 */ /* 0x000fca0000000000 */
[----:B------:R-:W-:-:S04]  /*3a50*/  SHF.R.U32.HI R0, RZ, 0x4, R0 ;  /* 0x00000004ff007819 */ /* 0x000fc80000011600 */
[----:B------:R-:W-:Y:S01]  /*3a60*/  LOP3.LUT R0, R0, 0x3fff, RZ, 0xc0, !PT ;  /* 0x00003fff00007812 */ /* 0x000fe200078ec0ff */
[----:B--2---:R-:W-:Y:S06]  /*3a70*/  @P1 BRA `(.L_x_5316) ;  /* 0x0000000000081947 */ /* 0x004fec0003800000 */
[----:B------:R-:W2:Y:S02]  /*3a80*/  SYNCS.PHASECHK.TRANS64.TRYWAIT P1, [R5+URZ+0x38830], R8 ;  /* 0x03883008050075a7 */ /* 0x000ea4000802017f */
[----:B--2---:R-:W-:Y:S05]  /*3a90*/  @!P1 BRA `(.L_x_5317) ;  /* 0x0000015000dc9947 */ /* 0x004fea0003800000 */
.L_x_5316:
        /* <DEDUP_REMOVED lines=40> */
.L_x_5503:
[----:B------:R-:W-:Y:S05]  /*3d20*/  @!P0 BRA `(.L_x_5319) ;  /* 0x0000000000048947 */ /* 0x000fea0003800000 */
[----:B------:R-:W-:Y:S01]  /*3d30*/  BPT.TRAP 0x1 ;  /* 0x000000040000795c */ /* 0x000fe20000300000 */
.L_x_5319:
[----:B------:R4:W0:Y:S01]  /*3d40*/  SYNCS.PHASECHK.TRANS64.TRYWAIT P1, [R5+URZ+0x38850], R8 ;  /* 0x03885008050075a7 */ /* 0x000822000802017f */
[----:B------:R-:W-:Y:S05]  /*3d50*/  @!P0 BRA `(.L_x_5320) ;  /* 0x0000000000048947 */ /* 0x000fea0003800000 */
[----:B------:R-:W-:Y:S01]  /*3d60*/  BPT.TRAP 0x1 ;  /* 0x000000040000795c */ /* 0x000fe20000300000 */
.L_x_5320:
        /* <DEDUP_REMOVED lines=12> */
.L_x_5321:
        /* <DEDUP_REMOVED lines=17> */
[----:B------:R-:W-:Y:S01]  /*3f40*/  ULDC UR28, c[0x0][0xa80] ;  /* 0x0002a000001c7ab9 */ /* 0x000fe20000000800 */
[----:B------:R-:W-:Y:S01]  /*3f50*/  IMAD.MOV.U32 R15, RZ, RZ, 0x40 ;  /* 0x00000040ff0f7424 */ /* 0x000fe200078e00ff */
[----:B------:R-:W1:Y:S01]  /*3f60*/  S2R R56, SR_TID.X ;  /* 0x0000000000387919 */ /* 0x000e620000002100 */
[----:B------:R-:W-:Y:S01]  /*3f70*/  IMAD R217, R2, 0x1000, R19 ;  /* 0x0000100002d97824 */ /* 0x000fe200078e0213 */
[----:B------:R-:W-:-:S03]  /*3f80*/  UMOV UR7, 0x40000040 ;  /* 0x4000004000077882 */ /* 0x000fc60000000000 */
[----:B------:R-:W-:Y:S01]  /*3f90*/  VIADD R219, R217, 0x80 ;  /* 0x00000080d9db7836 */ /* 0x000fe20000000000 */
        /* <DEDUP_REMOVED lines=295> */
[----:B------:R-:W-:-:S04]  /*5210*/  SEL R8, R8, 0xf80, P1 ;  /* 0x00000f8008087807 */ /* 0x000fc80000800000 */
        /* <DEDUP_REMOVED lines=10> */
[----:B------:R-:W0:Y:S02]  /*52c0*/  LDC R6, c[0x0][0x448] ;  /* 0x00011200ff067b82 */ /* 0x000e240000000800 */
[----:B0-----:R-:W-:Y:S01]  /*52d0*/  ISETP.NE.AND P1, PT, R6, 0x1, PT ;  /* 0x000000010600780c */ /* 0x001fe20003f25270 */
[----:B------:R-:W-:-:S12]  /*52e0*/  VIADD R6, R191, UR38 ;  /* 0x00000026bf067c36 */ /* 0x000fd80008000000 */
[----:B------:R-:W0:Y:S08]  /*52f0*/  @P1 LDC R7, c[0x0][0x44c] ;  /* 0x00011300ff071b82 */ /* 0x000e300000000800 */
[----:B------:R-:W1:Y:S01]  /*5300*/  @P1 LDC R8, c[0x0][0x450] ;  /* 0x00011400ff081b82 */ /* 0x000e620000000800 */
[----:B0-----:R-:W-:-:S05]  /*5310*/  @P1 IMAD.HI.U32 R7, R6, R7, RZ ;  /* 0x0000000706071227 */ /* 0x001fca00078e00ff */
[----:B-1----:R-:W-:Y:S01]  /*5320*/  @P1 SHF.R.U32.HI R6, RZ, R8, R7 ;  /* 0x00000008ff061219 */ /* 0x002fe20000011607 */
[C---:B------:R-:W-:Y:S01]  /*5330*/  IMAD R8, R168.reuse, -0x40, R15 ;  /* 0xffffffc0a8087824 */ /* 0x040fe200078e020f */
[----:B------:R-:W-:Y:S02]  /*5340*/  WARPGROUP.DEPBAR.LE gsb0, 0x0 ;  /* 0x00008000000079c5 */ /* 0x000fe40000010000 */
[----:B------:R-:W-:Y:S01]  /*5350*/  WARPGROUP.ARRIVE ;  /* 0x00000000000079c5 */ /* 0x000fe20000000000 */
[----:B------:R-:W0:Y:S01]  /*5360*/  SHFL.IDX PT, R9, R6, RZ, 0x1c1f ;  /* 0x001c1fff06097589 */ /* 0x000e2200000e0000 */
[----:B------:R-:W-:Y:S01]  /*5370*/  IADD3 R7, R189, 0x1, R8 ;  /* 0x00000001bd077810 */ /* 0x000fe20007ffe008 */
[----:B------:R-:W-:Y:S01]  /*5380*/  VIADD R168, R168, 0xfffffffe ;  /* 0xfffffffea8a87836 */ /* 0x000fe20000000000 */
[----:B------:R-:W-:Y:S01]  /*5390*/  IADD3 R8, -R18, R8, R189 ;  /* 0x0000000812087210 */ /* 0x000fe20007ffe1bd */
[----:B------:R-:W1:Y:S01]  /*53a0*/  SHFL.IDX PT, R6, R6, 0x1, 0x1c1f ;  /* 0x003c1f0006067f89 */ /* 0x000e6200000e0000 */
[----:B------:R-:W-:Y:S01]  /*53b0*/  HGMMA.64x64x16.F32 R24, gdesc[UR24], R24, gsb0 ;  /* 0x00e00000181879f0 */ /* 0x000fe20008000818 */
[----:B------:R-:W-:-:S02]  /*53c0*/  IADD3 R7, -R188, R7, -R18 ;  /* 0x00000007bc077210 */ /* 0x000fc40007ffe912 */
[----:B------:R-:W-:Y:S02]  /*53d0*/  R2UR UR31, R168 ;  /* 0x00000000a81f72ca */ /* 0x000fe400000e0000 */
[----:B0-----:R-:W-:-:S04]  /*53e0*/  VIADDMNMX R9, R9, R7, R8, PT ;  /* 0x0000000709097246 */ /* 0x001fc80003800108 */
[C---:B------:R-:W-:Y:S02]  /*53f0*/  ISETP.GT.AND P2, PT, R9.reuse, RZ, PT ;  /* 0x000000ff0900720c */ /* 0x040fe40003f44270 */
[C---:B------:R-:W-:Y:S02]  /*5400*/  ISETP.GT.AND P3, PT, R9.reuse, 0x1, PT ;  /* 0x000000010900780c */ /* 0x040fe40003f64270 */
[----:B------:R-:W-:Y:S02]  /*5410*/  ISETP.GT.AND P4, PT, R9, 0x8, PT ;  /* 0x000000080900780c */ /* 0x000fe40003f84270 */
[----:B-1----:R-:W-:-:S04]  /*5420*/  VIADDMNMX R8, R6, R7, R8, PT ;  /* 0x0000000706087246 */ /* 0x002fc80003800108 */
[----:B------:R-:W-:Y:S01]  /*5430*/  ISETP.GT.AND P5, PT, R8, 0x28, PT ;  /* 0x000000280800780c */ /* 0x000fe20003fa4270 */
[----:B------:R-:W-:Y:S02]  /*5440*/  WARPGROUP.DEPBAR.LE gsb0, 0x0 ;  /* 0x00008000000079c5 */ /* 0x000fe40000010000 */
        /* <DEDUP_REMOVED lines=46> */
[----:B------:R-:W-:Y:S01]  /*5730*/  FMUL.FTZ R55, R55, UR6 ;  /* 0x0000000637377c20 */ /* 0x000fe20008410000 */
[----:B------:R-:W-:-:S02]  /*5740*/  ISETP.GT.AND P2, PT, R9, 0x11, PT ;  /* 0x000000110900780c */ /* 0x000fc40003f44270 */
[----:B------:R-:W-:Y:S02]  /*5750*/  FMNMX.FTZ R21, R13, R20, !PT ;  /* 0x000000140d157209 */ /* 0x000fe40007810000 */
[----:B------:R-:W-:Y:S01]  /*5760*/  R2UR UR6, R217 ;  /* 0x00000000d90672ca */ /* 0x000fe200000e0000 */
        /* <DEDUP_REMOVED lines=40> */
[----:B------:R-:W-:Y:S01]  /*59f0*/  MUFU.TANH R41, R30 ;  /* 0x0000001e00297308 */ /* 0x000fe20000002400 */
[----:B--2---:R-:W-:Y:S02]  /*5a00*/  FSEL R36, R52, -INF , P3 ;  /* 0xff80000034247808 */ /* 0x004fe40001800000 */
[----:B------:R-:W-:Y:S02]  /*5a10*/  ISETP.GT.AND P3, PT, R8, 0x1, PT ;  /* 0x000000010800780c */ /* 0x000fe40003f64270 */
[----:B------:R-:W-:-:S03]  /*5a20*/  FMNMX.FTZ R40, R36, R9, !PT ;  /* 0x0000000924287209 */ /* 0x000fc60007810000 */
[----:B------:R-:W1:Y:S01]  /*5a30*/  MUFU.TANH R26, R26 ;  /* 0x0000001a001a7308 */ /* 0x000e620000002400 */
[----:B0-----:R-:W-:Y:S02]  /*5a40*/  FSEL R37, R53, -INF , P2 ;  /* 0xff80000035257808 */ /* 0x001fe40001000000 */
[----:B------:R-:W-:Y:S02]  /*5a50*/  ISETP.GT.AND P2, PT, R8, RZ, PT ;  /* 0x000000ff0800720c */ /* 0x000fe40003f44270 */
[----:B------:R-:W-:-:S03]  /*5a60*/  FMNMX.FTZ R40, R37, R40, !PT ;  /* 0x0000002825287209 */ /* 0x000fc60007810000 */
[----:B------:R-:W0:Y:S02]  /*5a70*/  MUFU.TANH R27, R27 ;  /* 0x0000001b001b7308 */ /* 0x000e240000002400 */
[----:B------:R-:W2:Y:S06]  /*5a80*/  SHFL.BFLY PT, R9, R40, 0x2, 0x1f ;  /* 0x0c401f0028097f89 */ /* 0x000eac00000e0000 */
[----:B------:R-:W3:Y:S01]  /*5a90*/  MUFU.TANH R31, R31 ;  /* 0x0000001f001f7308 */ /* 0x000ee20000002400 */
[----:B-1----:R-:W-:Y:S02]  /*5aa0*/  FSEL R26, R26, -INF , P2 ;  /* 0xff8000001a1a7808 */ /* 0x002fe40001000000 */
[----:B------:R-:W-:-:S05]  /*5ab0*/  ISETP.GT.AND P2, PT, R8, 0x9, PT ;  /* 0x000000090800780c */ /* 0x000fca0003f44270 */
[----:B------:R-:W1:Y:S01]  /*5ac0*/  MUFU.TANH R34, R34 ;  /* 0x0000002200227308 */ /* 0x000e620000002400 */
[----:B0-----:R-:W-:Y:S02]  /*5ad0*/  FSEL R27, R27, -INF , P3 ;  /* 0xff8000001b1b7808 */ /* 0x001fe40001800000 */
[----:B------:R-:W-:-:S05]  /*5ae0*/  ISETP.GT.AND P3, PT, R8, 0x10, PT ;  /* 0x000000100800780c */ /* 0x000fca0003f64270 */
[----:B------:R-:W0:Y:S01]  /*5af0*/  MUFU.TANH R35, R35 ;  /* 0x0000002300237308 */ /* 0x000e220000002400 */
[----:B---3--:R-:W-:Y:S02]  /*5b00*/  FSEL R31, R31, -INF , P2 ;  /* 0xff8000001f1f7808 */ /* 0x008fe40001000000 */
[----:B--2---:R-:W-:Y:S02]  /*5b10*/  FMNMX.FTZ R9, R40, R9, !PT ;  /* 0x0000000928097209 */ /* 0x004fe40007810000 */
[----:B------:R-:W-:-:S03]  /*5b20*/  ISETP.GT.AND P2, PT, R8, 0x11, PT ;  /* 0x000000110800780c */ /* 0x000fc60003f44270 */
[----:B------:R-:W2:Y:S01]  /*5b30*/  SHFL.BFLY PT, R30, R9, 0x1, 0x1f ;  /* 0x0c201f00091e7f89 */ /* 0x000ea200000e0000 */
        /* <DEDUP_REMOVED lines=8> */
[----:B------:R-:W-:Y:S02]  /*5bc0*/  ISETP.GT.AND P3, PT, R8, 0x21, PT ;  /* 0x000000210800780c */ /* 0x000fe40003f64270 */
[----:B--2---:R-:W-:-:S03]  /*5bd0*/  FMNMX.FTZ R7, R9, R30, !PT ;  /* 0x0000001e09077209 */ /* 0x004fc60007810000 */
[----:B------:R-:W2:Y:S01]  /*5be0*/  MUFU.TANH R43, R43 ;  /* 0x0000002b002b7308 */ /* 0x000ea20000002400 */
[----:B------:R-:W-:Y:S02]  /*5bf0*/  FSEL R30, R41, -INF , P4 ;  /* 0xff800000291e7808 */ /* 0x000fe40002000000 */
[----:B------:R-:W-:Y:S02]  /*5c00*/  FMNMX.FTZ R9, R26, R27, !PT ;  /* 0x0000001b1a097209 */ /* 0x000fe40007810000 */
[----:B------:R-:W-:Y:S02]  /*5c10*/  ISETP.GT.AND P4, PT, R8, 0x19, PT ;  /* 0x000000190800780c */ /* 0x000fe40003f84270 */
[----:B------:R-:W-:Y:S01]  /*5c20*/  FMNMX.FTZ R6, R30, R9, !PT ;  /* 0x000000091e067209 */ /* 0x000fe20007810000 */
[----:B------:R-:W3:Y:S01]  /*5c30*/  MUFU.TANH R42, R46 ;  /* 0x0000002e002a7308 */ /* 0x000ee20000002400 */
[----:B-1----:R-:W-:Y:S02]  /*5c40*/  FSEL R39, R39, -INF , P4 ;  /* 0xff80000027277808 */ /* 0x002fe40002000000 */
[----:B------:R-:W-:-:S02]  /*5c50*/  FMNMX.FTZ R9, R31, R6, !PT ;  /* 0x000000061f097209 */ /* 0x000fc40007810000 */
[----:B0-----:R-:W-:Y:S02]  /*5c60*/  FSEL R40, R40, -INF , P2 ;  /* 0xff80000028287808 */ /* 0x001fe40001000000 */
[----:B------:R-:W-:Y:S01]  /*5c70*/  FMNMX.FTZ R6, R34, R9, !PT ;  /* 0x0000000922067209 */ /* 0x000fe20007810000 */
[----:B------:R-:W0:Y:S01]  /*5c80*/  MUFU.TANH R47, R47 ;  /* 0x0000002f002f7308 */ /* 0x000e220000002400 */
[----:B--2---:R-:W-:Y:S01]  /*5c90*/  FSEL R41, R43, -INF , P3 ;  /* 0xff8000002b297808 */ /* 0x004fe20001800000 */
[----:B------:R-:W-:Y:S01]  /*5ca0*/  FMUL.FTZ R43, R7, UR28 ;  /* 0x0000001c072b7c20 */ /* 0x000fe20008410000 */
[----:B------:R-:W-:Y:S02]  /*5cb0*/  FMNMX.FTZ R9, R35, R6, !PT ;  /* 0x0000000623097209 */ /* 0x000fe40007810000 */
[----:B------:R-:W-:Y:S02]  /*5cc0*/  FSETP.NEU.FTZ.AND P3, PT, R7, -INF , PT ;  /* 0xff8000000700780b */ /* 0x000fe40003f7d000 */
[----:B------:R-:W-:Y:S01]  /*5cd0*/  FMNMX.FTZ R6, R38, R9, !PT ;  /* 0x0000000926067209 */ /* 0x000fe20007810000 */
[----:B------:R-:W1:Y:S01]  /*5ce0*/  MUFU.TANH R44, R50 ;  /* 0x00000032002c7308 */ /* 0x000e620000002400 */
[----:B------:R-:W-:-:S02]  /*5cf0*/  ISETP.GT.AND P4, PT, R8, 0x29, PT ;  /* 0x000000290800780c */ /* 0x000fc40003f84270 */
[----:B------:R-:W-:Y:S02]  /*5d00*/  FMNMX.FTZ R9, R39, R6, !PT ;  /* 0x0000000627097209 */ /* 0x000fe40007810000 */
[----:B---3--:R-:W-:Y:S02]  /*5d10*/  FSEL R42, R42, -INF , P5 ;  /* 0xff8000002a2a7808 */ /* 0x008fe40002800000 */
[----:B------:R-:W-:Y:S01]  /*5d20*/  FMNMX.FTZ R6, R40, R9, !PT ;  /* 0x0000000928067209 */ /* 0x000fe20007810000 */
[----:B------:R-:W2:Y:S01]  /*5d30*/  MUFU.TANH R45, R51 ;  /* 0x00000033002d7308 */ /* 0x000ea20000002400 */
[----:B------:R-:W-:Y:S02]  /*5d40*/  FSEL R48, R43, RZ, P3 ;  /* 0x000000ff2b307208 */ /* 0x000fe40001800000 */
[----:B------:R-:W-:Y:S02]  /*5d50*/  FMNMX.FTZ R9, R41, R6, !PT ;  /* 0x0000000629097209 */ /* 0x000fe40007810000 */
[----:B------:R-:W-:Y:S01]  /*5d60*/  ISETP.GT.AND P2, PT, R8, 0x30, PT ;  /* 0x000000300800780c */ /* 0x000fe20003f44270 */
[--C-:B------:R-:W-:Y:S01]  /*5d70*/  FFMA.FTZ R49, R10, UR28, -R48.reuse ;  /* 0x0000001c0a317c23 */ /* 0x100fe20008010830 */
[----:B0-----:R-:W-:Y:S01]  /*5d80*/  FSEL R43, R47, -INF , P4 ;  /* 0xff8000002f2b7808 */ /* 0x001fe20002000000 */
[----:B------:R-:W0:Y:S01]  /*5d90*/  MUFU.TANH R46, R54 ;  /* 0x00000036002e7308 */ /* 0x000e220000002400 */
[----:B------:R-:W-:Y:S01]  /*5da0*/  FMNMX.FTZ R6, R42, R9, !PT ;  /* 0x000000092a067209 */ /* 0x000fe20007810000 */
[--C-:B------:R-:W-:Y:S01]  /*5db0*/  FFMA.FTZ R169, R28, UR28, -R48.reuse ;  /* 0x0000001c1ca97c23 */ /* 0x100fe20008010830 */
[----:B------:R-:W-:Y:S01]  /*5dc0*/  ISETP.GT.AND P3, PT, R8, 0x31, PT ;  /* 0x000000310800780c */ /* 0x000fe20003f64270 */
[--C-:B------:R-:W-:Y:S01]  /*5dd0*/  FFMA.FTZ R170, R29, UR28, -R48.reuse ;  /* 0x0000001c1daa7c23 */ /* 0x100fe20008010830 */
[----:B-1----:R-:W-:Y:S01]  /*5de0*/  FSEL R44, R44, -INF , P2 ;  /* 0xff8000002c2c7808 */ /* 0x002fe20001000000 */
[--C-:B------:R-:W-:Y:S01]  /*5df0*/  FFMA.FTZ R171, R32, UR28, -R48.reuse ;  /* 0x0000001c20ab7c23 */ /* 0x100fe20008010830 */
[----:B------:R-:W-:Y:S01]  /*5e00*/  FMNMX.FTZ R9, R43, R6, !PT ;  /* 0x000000062b097209 */ /* 0x000fe20007810000 */
[----:B------:R-:W1:Y:S01]  /*5e10*/  MUFU.TANH R55, R55 ;  /* 0x0000003700377308 */ /* 0x000e620000002400 */
[----:B------:R-:W-:Y:S01]  /*5e20*/  ISETP.GT.AND P2, PT, R8, 0x38, PT ;  /* 0x000000380800780c */ /* 0x000fe20003f44270 */
[--C-:B------:R-:W-:Y:S01]  /*5e30*/  FFMA.FTZ R172, R33, UR28, -R48.reuse ;  /* 0x0000001c21ac7c23 */ /* 0x100fe20008010830 */
[----:B--2---:R-:W-:Y:S01]  /*5e40*/  FSEL R45, R45, -INF , P3 ;  /* 0xff8000002d2d7808 */ /* 0x004fe20001800000 */
[--C-:B------:R-:W-:Y:S01]  /*5e50*/  FFMA.FTZ R173, R36, UR28, -R48.reuse ;  /* 0x0000001c24ad7c23 */ /* 0x100fe20008010830 */
[----:B------:R-:W-:Y:S01]  /*5e60*/  FMNMX.FTZ R10, R44, R9, !PT ;  /* 0x000000092c0a7209 */ /* 0x000fe20007810000 */
[--C-:B------:R-:W-:Y:S01]  /*5e70*/  FFMA.FTZ R9, R11, UR28, -R48.reuse ;  /* 0x0000001c0b097c23 */ /* 0x100fe20008010830 */
[----:B------:R-:W-:Y:S01]  /*5e80*/  ISETP.GT.AND P3, PT, R8, 0x39, PT ;  /* 0x000000390800780c */ /* 0x000fe20003f64270 */
[----:B------:R2:W-:Y:S01]  /*5e90*/  MUFU.EX2 R6, R49 ;  /* 0x0000003100067308 */ /* 0x0005e20000000800 */
[----:B0-----:R-:W-:Y:S01]  /*5ea0*/  FSEL R46, R46, -INF , P2 ;  /* 0xff8000002e2e7808 */ /* 0x001fe20001000000 */
        /* <DEDUP_REMOVED lines=12> */
[----:B------:R-:W-:Y:S01]  /*5f70*/  FFMA.FTZ R21, R25, UR28, -R48 ;  /* 0x0000001c19157c23 */ /* 0x000fe20008010830 */
[----:B------:R-:W0:Y:S03]  /*5f80*/  MUFU.EX2 R9, R9 ;  /* 0x0000000900097308 */ /* 0x000e260000000800 */
[----:B--2---:R-:W1:Y:S05]  /*5f90*/  SHFL.BFLY PT, R49, R8, 0x2, 0x1f ;  /* 0x0c401f0008317f89 */ /* 0x004e6a00000e0000 */
[----:B------:R-:W-:Y:S08]  /*5fa0*/  MUFU.EX2 R10, R10 ;  /* 0x0000000a000a7308 */ /* 0x000ff00000000800 */
[----:B------:R-:W2:Y:S01]  /*5fb0*/  MUFU.EX2 R11, R11 ;  /* 0x0000000b000b7308 */ /* 0x000ea20000000800 */
[----:B0-----:R-:W-:Y:S01]  /*5fc0*/  F2FP.F16.F32.PACK_AB R152, R9, R6 ;  /* 0x000000060998723e */ /* 0x001fe200000000ff */
[----:B------:R-:W-:Y:S01]  /*5fd0*/  FADD.FTZ R9, R6, R9 ;  /* 0x0000000906097221 */ /* 0x000fe20000010000 */
[----:B------:R-:W-:-:S05]  /*5fe0*/  IMAD.U32 R6, RZ, RZ, UR38 ;  /* 0x00000026ff067e24 */ /* 0x000fca000f8e00ff */
[----:B------:R-:W-:Y:S01]  /*5ff0*/  MUFU.EX2 R12, R12 ;  /* 0x0000000c000c7308 */ /* 0x000fe20000000800 */
[----:B-1----:R-:W-:-:S05]  /*6000*/  FMNMX.FTZ R49, R8, R49, !PT ;  /* 0x0000003108317209 */ /* 0x002fca0007810000 */
[----:B------:R-:W0:Y:S02]  /*6010*/  SHFL.BFLY PT, R8, R49, 0x1, 0x1f ;  /* 0x0c201f0031087f89 */ /* 0x000e2400000e0000 */
[----:B------:R-:W1:Y:S01]  /*6020*/  MUFU.EX2 R13, R13 ;  /* 0x0000000d000d7308 */ /* 0x000e620000000800 */
[----:B--2---:R-:W-:Y:S01]  /*6030*/  F2FP.F16.F32.PACK_AB R154, R11, R10 ;  /* 0x0000000a0b9a723e */ /* 0x004fe200000000ff */
[----:B------:R-:W-:-:S04]  /*6040*/  FADD.FTZ R10, R10, R9 ;  /* 0x000000090a0a7221 */ /* 0x000fc80000010000 */
[----:B------:R-:W-:Y:S02]  /*6050*/  FADD.FTZ R11, R11, R10 ;  /* 0x0000000a0b0b7221 */ /* 0x000fe40000010000 */
[----:B------:R-:W-:Y:S08]  /*6060*/  MUFU.EX2 R14, R14 ;  /* 0x0000000e000e7308 */ /* 0x000ff00000000800 */
[----:B------:R-:W2:Y:S01]  /*6070*/  MUFU.EX2 R15, R15 ;  /* 0x0000000f000f7308 */ /* 0x000ea20000000800 */
[----:B-1----:R-:W-:Y:S01]  /*6080*/  F2FP.F16.F32.PACK_AB R156, R13, R12 ;  /* 0x0000000c0d9c723e */ /* 0x002fe200000000ff */
[----:B------:R-:W-:-:S04]  /*6090*/  FADD.FTZ R12, R12, R11 ;  /* 0x0000000b0c0c7221 */ /* 0x000fc80000010000 */
[----:B------:R-:W-:Y:S01]  /*60a0*/  FADD.FTZ R13, R13, R12 ;  /* 0x0000000c0d0d7221 */ /* 0x000fe20000010000 */
[----:B0-----:R-:W-:Y:S01]  /*60b0*/  FMNMX.FTZ R8, R49, R8, !PT ;  /* 0x0000000831087209 */ /* 0x001fe20007810000 */
[----:B------:R-:W-:Y:S03]  /*60c0*/  MUFU.EX2 R20, R20 ;  /* 0x0000001400147308 */ /* 0x000fe60000000800 */
[C---:B------:R-:W-:Y:S01]  /*60d0*/  FSETP.NEU.FTZ.AND P2, PT, R8.reuse, -INF , PT ;  /* 0xff8000000800780b */ /* 0x040fe20003f5d000 */
[----:B------:R-:W-:-:S04]  /*60e0*/  FMUL.FTZ R24, R8, UR28 ;  /* 0x0000001c08187c20 */ /* 0x000fc80008410000 */
[----:B------:R-:W0:Y:S01]  /*60f0*/  MUFU.EX2 R21, R21 ;  /* 0x0000001500157308 */ /* 0x000e220000000800 */
[----:B------:R-:W-:Y:S02]  /*6100*/  FSEL R25, R24, RZ, P2 ;  /* 0x000000ff18197208 */ /* 0x000fe40001000000 */
[----:B------:R-:W-:Y:S02]  /*6110*/  ISETP.NE.AND P2, PT, R56, RZ, PT ;  /* 0x000000ff3800720c */ /* 0x000fe40003f45270 */
[----:B--2---:R-:W-:Y:S01]  /*6120*/  F2FP.F16.F32.PACK_AB R158, R15, R14 ;  /* 0x0000000e0f9e723e */ /* 0x004fe200000000ff */
        /* <DEDUP_REMOVED lines=25> */
[----:B------:R-:W-:Y:S02]  /*62c0*/  @!P2 PRMT R5, RZ, 0x654, R5 ;  /* 0x00000654ff05a816 */ /* 0x000fe40000000005 */
        /* <DEDUP_REMOVED lines=25> */
[----:B------:R-:W4:Y:S01]  /*6460*/  MUFU.EX2 R212, R212 ;  /* 0x000000d400d47308 */ /* 0x000f220000000800 */
[----:B---3--:R-:W-:Y:S01]  /*6470*/  F2FP.F16.F32.PACK_AB R162, R170, R169 ;  /* 0x000000a9aaa2723e */ /* 0x008fe200000000ff */
[----:B------:R-:W-:-:S04]  /*6480*/  FADD.FTZ R169, R169, R20 ;  /* 0x00000014a9a97221 */ /* 0x000fc80000010000 */
[----:B------:R-:W-:Y:S02]  /*6490*/  FADD.FTZ R170, R170, R169 ;  /* 0x000000a9aaaa7221 */ /* 0x000fe40000010000 */
[----:B------:R-:W-:Y:S08]  /*64a0*/  MUFU.EX2 R211, R211 ;  /* 0x000000d300d37308 */ /* 0x000ff00000000800 */
[----:B------:R-:W3:Y:S01]  /*64b0*/  MUFU.EX2 R214, R214 ;  /* 0x000000d600d67308 */ /* 0x000ee20000000800 */
[----:B----4-:R-:W-:Y:S01]  /*64c0*/  F2FP.F16.F32.PACK_AB R161, R212, R183 ;  /* 0x000000b7d4a1723e */ /* 0x010fe200000000ff */
[----:B------:R-:W-:-:S04]  /*64d0*/  FADD.FTZ R183, R183, R182 ;  /* 0x000000b6b7b77221 */ /* 0x000fc80000010000 */
[----:B------:R-:W-:Y:S02]  /*64e0*/  FADD.FTZ R212, R212, R183 ;  /* 0x000000b7d4d47221 */ /* 0x000fe40000010000 */
[----:B------:R-:W-:Y:S08]  /*64f0*/  MUFU.EX2 R171, R171 ;  /* 0x000000ab00ab7308 */ /* 0x000ff00000000800 */
[----:B------:R-:W4:Y:S01]  /*6500*/  MUFU.EX2 R172, R172 ;  /* 0x000000ac00ac7308 */ /* 0x000f220000000800 */
[----:B---3--:R-:W-:Y:S01]  /*6510*/  F2FP.F16.F32.PACK_AB R163, R214, R211 ;  /* 0x000000d3d6a3723e */ /* 0x008fe200000000ff */
[----:B------:R-:W-:-:S04]  /*6520*/  FADD.FTZ R211, R211, R212 ;  /* 0x000000d4d3d37221 */ /* 0x000fc80000010000 */
[----:B------:R2:W-:Y:S01]  /*6530*/  STSM.16.M88.4 [R190], R160 ;  /* 0x000000a0be007844 */ /* 0x0005e20000000200 */
[----:B------:R-:W-:Y:S01]  /*6540*/  FADD.FTZ R214, R214, R211 ;  /* 0x000000d3d6d67221 */ /* 0x000fe20000010000 */
[----:B------:R-:W-:Y:S08]  /*6550*/  MUFU.EX2 R173, R173 ;  /* 0x000000ad00ad7308 */ /* 0x000ff00000000800 */
[----:B------:R-:W3:Y:S01]  /*6560*/  MUFU.EX2 R174, R174 ;  /* 0x000000ae00ae7308 */ /* 0x000ee20000000800 */
[----:B----4-:R-:W-:Y:S01]  /*6570*/  F2FP.F16.F32.PACK_AB R164, R172, R171 ;  /* 0x000000abaca4723e */ /* 0x010fe200000000ff */
[----:B------:R-:W-:-:S04]  /*6580*/  FADD.FTZ R171, R171, R170 ;  /* 0x000000aaabab7221 */ /* 0x000fc80000010000 */
[----:B------:R-:W-:Y:S02]  /*6590*/  FADD.FTZ R172, R172, R171 ;  /* 0x000000abacac7221 */ /* 0x000fe40000010000 */
[----:B------:R-:W-:Y:S08]  /*65a0*/  MUFU.EX2 R213, R213 ;  /* 0x000000d500d57308 */ /* 0x000ff00000000800 */
[----:B------:R-:W4:Y:S01]  /*65b0*/  MUFU.EX2 R216, R216 ;  /* 0x000000d800d87308 */ /* 0x000f220000000800 */
[----:B---3--:R-:W-:-:S07]  /*65c0*/  F2FP.F16.F32.PACK_AB R166, R174, R173 ;  /* 0x000000adaea6723e */ /* 0x008fce00000000ff */
[----:B------:R-:W-:Y:S08]  /*65d0*/  MUFU.EX2 R215, R215 ;  /* 0x000000d700d77308 */ /* 0x000ff00000000800 */
[----:B------:R-:W3:Y:S01]  /*65e0*/  MUFU.EX2 R218, R218 ;  /* 0x000000da00da7308 */ /* 0x000ee20000000800 */
[----:B----4-:R-:W-:Y:S01]  /*65f0*/  F2FP.F16.F32.PACK_AB R165, R216, R213 ;  /* 0x000000d5d8a5723e */ /* 0x010fe200000000ff */
[----:B------:R-:W-:-:S04]  /*6600*/  FADD.FTZ R213, R213, R214 ;  /* 0x000000d6d5d57221 */ /* 0x000fc80000010000 */
[----:B------:R-:W-:Y:S01]  /*6610*/  FADD.FTZ R216, R216, R213 ;  /* 0x000000d5d8d87221 */ /* 0x000fe20000010000 */
[----:B---3--:R-:W-:-:S03]  /*6620*/  F2FP.F16.F32.PACK_AB R167, R218, R215 ;  /* 0x000000d7daa7723e */ /* 0x008fc600000000ff */
        /* <DEDUP_REMOVED lines=9> */
[----:B------:R-:W-:Y:S01]  /*66c0*/  WARPGROUP.ARRIVE ;  /* 0x00000000000079c5 */ /* 0x000fe20000000000 */
[----:B0-----:R-:W0:-:S15]  /*66d0*/  @P1 LDC R152, c[0x0][0x44c] ;  /* 0x00011300ff981b82 */ /* 0x001e1e0000000800 */
[----:B------:R-:W-:-:S04]  /*66e0*/  NOP ;  /* 0x0000000000007918 */ /* 0x000fc80000000000 */
[----:B------:R-:W-:Y:S01]  /*66f0*/  HGMMA.64x256x16.F32 R24, R156, gdesc[UR4].tnspB, R24, gsb0 ;  /* 0x43e000049c187df0 */ /* 0x000fe20008000818 */
[----:B------:R-:W-:Y:S01]  /*6700*/  R2UR UR6, R219 ;  /* 0x00000000db0672ca */ /* 0x000fe200000e0000 */
[----:B------:R-:W-:Y:S01]  /*6710*/  UMOV UR7, 0x40000040 ;  /* 0x4000004000077882 */ /* 0x000fe20000000000 */
[----:B------:R-:W1:Y:S01]  /*6720*/  @P1 LDC R154, c[0x0][0x450] ;  /* 0x00011400ff9a1b82 */ /* 0x000e620000000800 */
[----:B0-----:R-:W-:-:S05]  /*6730*/  @P1 IMAD.HI.U32 R9, R152, UR38, RZ ;  /* 0x0000002698091c27 */ /* 0x001fca000f8e00ff */
[----:B-1----:R-:W-:-:S04]  /*6740*/  @P1 SHF.R.U32.HI R6, RZ, R154, R9 ;  /* 0x0000009aff061219 */ /* 0x002fc80000011609 */
[----:B------:R-:W-:-:S04]  /*6750*/  IADD3 R6, R6, R189, -R188 ;  /* 0x000000bd06067210 */ /* 0x000fc80007ffe8bc */
[----:B------:R-:W-:-:S04]  /*6760*/  SHF.R.S32.HI R9, RZ, 0x1f, R6 ;  /* 0x0000001fff097819 */ /* 0x000fc80000011406 */
[----:B------:R-:W-:Y:S01]  /*6770*/  LEA.HI R9, R9, R6, RZ, 0x6 ;  /* 0x0000000609097211 */ /* 0x000fe200078f30ff */
[----:B------:R-:W-:-:S03]  /*6780*/  FADD.FTZ R6, R218, R215 ;  /* 0x000000d7da067221 */ /* 0x000fc60000010000 */
[----:B------:R-:W-:-:S04]  /*6790*/  SHF.R.S32.HI R9, RZ, 0x6, R9 ;  /* 0x00000006ff097819 */ /* 0x000fc80000011409 */
[----:B------:R-:W-:-:S13]  /*67a0*/  R2UR UR30, R9 ;  /* 0x00000000091e72ca */ /* 0x000fda00000e0000 */
[----:B------:R-:W-:-:S04]  /*67b0*/  UISETP.LT.AND UP0, UPT, URZ, UR30, UPT ;  /* 0x0000001e3f00728c */ /* 0x000fc8000bf01270 */
[----:B------:R-:W-:-:S04]  /*67c0*/  USEL UR30, URZ, UR30, !UP0 ;  /* 0x0000001e3f1e7287 */ /* 0x000fc8000c000000 */
[----:B------:R-:W-:-:S06]  /*67d0*/  UISETP.GE.AND UP0, UPT, UR31, UR30, UPT ;  /* 0x0000001e1f00728c */ /* 0x000fcc000bf06270 */
[----:B------:R-:W-:Y:S01]  /*67e0*/  PLOP3.LUT P3, PT, PT, PT, UP0, 0x80, 0x0 ;  /* 0x000000000000781c */ /* 0x000fe20003f6f008 */
        /* <DEDUP_REMOVED lines=19> */
[----:B0-----:R-:W-:-:S04]  /*6920*/  FADD.FTZ R5, R173, R172 ;  /* 0x000000acad057221 */ /* 0x001fc80000010000 */
[----:B------:R-:W-:Y:S01]  /*6930*/  FADD.FTZ R5, R174, R5 ;  /* 0x00000005ae057221 */ /* 0x000fe20000010000 */
[----:B--2---:R-:W-:Y:S06]  /*6940*/  @!P3 BRA `(.L_x_5323) ;  /* 0x00000034008cb947 */ /* 0x004fec0003800000 */
[----:B------:R-:W-:Y:S01]  /*6950*/  IMAD.MOV.U32 R10, RZ, RZ, R8 ;  /* 0x000000ffff0a7224 */ /* 0x000fe200078e0008 */
[----:B------:R-:W-:Y:S01]  /*6960*/  ULDC UR29, c[0x0][0xad0] ;  /* 0x0002b400001d7ab9 */ /* 0x000fe20000000800 */
[----:B------:R-:W-:Y:S01]  /*6970*/  IMAD.MOV.U32 R11, RZ, RZ, R7 ;  /* 0x000000ffff0b7224 */ /* 0x000fe200078e0007 */
[----:B------:R-:W-:Y:S01]  /*6980*/  ULDC UR28, c[0x0][0xa80] ;  /* 0x0002a000001c7ab9 */ /* 0x000fe20000000800 */
[----:B------:R-:W-:-:S07]  /*6990*/  IMAD.MOV.U32 R13, RZ, RZ, R2 ;  /* 0x000000ffff0d7224 */ /* 0x000fce00078e0002 */
.L_x_5332:
[----:B------:R-:W-:-:S05]  /*69a0*/  VIADD R2, R13, 0x1 ;  /* 0x000000010d027836 */ /* 0x000fca0000000000 */
[----:B------:R-:W-:-:S04]  /*69b0*/  ISETP.NE.AND P3, PT, R2, 0x2, PT ;  /* 0x000000020200780c */ /* 0x000fc80003f65270 */
[----:B------:R-:W-:Y:S02]  /*69c0*/  SEL R7, RZ, 0x1, P3 ;  /* 0x00000001ff077807 */ /* 0x000fe40001800000 */
[----:B------:R-:W-:Y:S02]  /*69d0*/  SEL R2, R2, RZ, P3 ;  /* 0x000000ff02027207 */ /* 0x000fe40001800000 */
[----:B------:R-:W-:Y:S01]  /*69e0*/  LOP3.LUT R16, R16, R7, RZ, 0x3c, !PT ;  /* 0x0000000710107212 */ /* 0x000fe200078e3cff */
[----:B-1----:R-:W-:Y:S06]  /*69f0*/  @!P0 BRA `(.L_x_5324) ;  /* 0x0000000000048947 */ /* 0x002fec0003800000 */
[----:B------:R-:W-:Y:S01]  /*6a00*/  BPT.TRAP 0x1 ;  /* 0x000000040000795c */ /* 0x000fe20000300000 */
.L_x_5324:
[----:B------:R-:W-:Y:S01]  /*6a10*/  IMAD R9, R2, 0x8, R17 ;  /* 0x0000000802097824 */ /* 0x000fe200078e0211 */
[----:B------:R-:W-:-:S04]  /*6a20*/  SHF.L.U32 R8, R16, 0x1f, RZ ;  /* 0x0000001f10087819 */ /* 0x000fc800000006ff */
[----:B------:R0:W1:Y:S01]  /*6a30*/  SYNCS.PHASECHK.TRANS64.TRYWAIT P3, [R9+URZ+0x38830], R8 ;  /* 0x03883008090075a7 */ /* 0x000062000806017f */
[----:B------:R-:W-:Y:S05]  /*6a40*/  @!P0 BRA `(.L_x_5325) ;  /* 0x0000000000048947 */ /* 0x000fea0003800000 */
[----:B------:R-:W-:Y:S01]  /*6a50*/  BPT.TRAP 0x1 ;  /* 0x000000040000795c */ /* 0x000fe20000300000 */
.L_x_5325:
[----:B------:R-:W-:Y:S01]  /*6a60*/  IMAD R7, R2, 0x200, R0 ;  /* 0x0000020002077824 */ /* 0x000fe200078e0200 */
[----:B-1----:R-:W-:Y:S06]  /*6a70*/  @P3 BRA `(.L_x_5326) ;  /* 0x0000000000083947 */ /* 0x002fec0003800000 */
[----:B------:R-:W1:Y:S02]  /*6a80*/  SYNCS.PHASECHK.TRANS64.TRYWAIT P3, [R9+URZ+0x38830], R8 ;  /* 0x03883008090075a7 */ /* 0x000e64000806017f */
[----:B-1----:R-:W-:Y:S05]  /*6a90*/  @!P3 BRA `(.L_x_5327) ;  /* 0x000001240018b947 */ /* 0x002fea0003800000 */
.L_x_5326:
        /* <DEDUP_REMOVED lines=22> */
.L_x_5328:
[----:B------:R2:W3:Y:S01]  /*6c00*/  SYNCS.PHASECHK.TRANS64.TRYWAIT P3, [R9+URZ+0x38850], R8 ;  /* 0x03885008090075a7 */ /* 0x0004e2000806017f */
[----:B------:R-:W-:Y:S05]  /*6c10*/  @!P0 BRA `(.L_x_5329) ;  /* 0x0000000000048947 */ /* 0x000fea0003800000 */
[----:B------:R-:W-:Y:S01]  /*6c20*/  BPT.TRAP 0x1 ;  /* 0x000000040000795c */ /* 0x000fe20000300000 */
.L_x_5329:
[----:B---3--:R-:W-:Y:S05]  /*6c30*/  @P3 BRA `(.L_x_5330) ;  /* 0x0000000000083947 */ /* 0x008fea0003800000 */
[----:B------:R-:W3:Y:S02]  /*6c40*/  SYNCS.PHASECHK.TRANS64.TRYWAIT P3, [R9+URZ+0x38850], R8 ;  /* 0x03885008090075a7 */ /* 0x000ee4000806017f */
[----:B---3--:R-:W-:Y:S05]  /*6c50*/  @!P3 BRA `(.L_x_5331) ;  /* 0x0000012000bcb947 */ /* 0x008fea0003800000 */
.L_x_5330:
        /* <DEDUP_REMOVED lines=13> */
[----:B------:R-:W-:Y:S01]  /*6d30*/  UMOV UR6, 0xffffffc0 ;  /* 0xffffffc000067882 */ /* 0x000fe20000000000 */
[----:B------:R-:W-:Y:S01]  /*6d40*/  VIADD R21, R4, 0x800 ;  /* 0x0000080004157836 */ /* 0x000fe20000000000 */
[----:B------:R-:W-:Y:S01]  /*6d50*/  UIMAD UR6, UR31, UR6, 0x1 ;  /* 0x000000011f0674a4 */ /* 0x000fe2000f8e0206 */
[----:B------:R-:W-:Y:S01]  /*6d60*/  VIADD R15, R7, 0x800 ;  /* 0x00000800070f7836 */ /* 0x000fe20000000000 */
[----:B------:R-:W-:Y:S01]  /*6d70*/  UMOV UR7, 0x40000040 ;  /* 0x4000004000077882 */ /* 0x000fe20000000000 */
[----:B------:R-:W-:Y:S01]  /*6d80*/  HGMMA.64x64x16.F32 R152, gdesc[UR20], R152, gsb0 ;  /* 0x00e00000149879f0 */ /* 0x000fe20008000898 */
[----:B------:R-:W-:Y:S01]  /*6d90*/  IMAD R221, R2, 0x1000, R19 ;  /* 0x0000100002dd7824 */ /* 0x000fe200078e0213 */
[----:B------:R-:W-:-:S02]  /*6da0*/  UISETP.GT.AND UP0, UPT, UR31, UR30, UPT ;  /* 0x0000001e1f00728c */ /* 0x000fc4000bf04270 */
[----:B------:R-:W-:Y:S01]  /*6db0*/  UIADD3 UR31, UR31, -0x1, URZ ;  /* 0xffffffff1f1f7890 */ /* 0x000fe2000fffe03f */
        /* <DEDUP_REMOVED lines=284> */
[----:B------:R-:W0:Y:S01]  /*7f80*/  @P1 LDC R21, c[0x0][0x450] ;  /* 0x00011400ff151b82 */ /* 0x000e220000000800 */
        /* <DEDUP_REMOVED lines=14> */
[----:B------:R-:W-:Y:S02]  /*8070*/  IADD3 R7, R8, R15, R7 ;  /* 0x0000000f08077210 */ /* 0x000fe40007ffe007 */
[----:B------:R-:W1:Y:S01]  /*8080*/  @P1 LDC R8, c[0x0][0x44c] ;  /* 0x00011300ff081b82 */ /* 0x000e620000000800 */
        /* <DEDUP_REMOVED lines=8> */
[----:B-1----:R-:W-:-:S05]  /*8110*/  @P1 IMAD.HI.U32 R8, R7, R8, RZ ;  /* 0x0000000807081227 */ /* 0x002fca00078e00ff */
[----:B0-----:R-:W-:Y:S02]  /*8120*/  @P1 SHF.R.U32.HI R7, RZ, R21, R8 ;  /* 0x00000015ff071219 */ /* 0x001fe40000011608 */
[----:B------:R-:W-:Y:S02]  /*8130*/  IADD3 R21, R189, UR6, -R18 ;  /* 0x00000006bd157c10 */ /* 0x000fe4000fffe812 */
[----:B------:R-:W-:-:S03]  /*8140*/  R2UR UR6, R221 ;  /* 0x00000000dd0672ca */ /* 0x000fc600000e0000 */
[----:B------:R-:W-:Y:S01]  /*8150*/  IMAD.IADD R21, R21, 0x1, -R188 ;  /* 0x0000000115157824 */ /* 0x000fe200078e0abc */
        /* <DEDUP_REMOVED lines=32> */
[----:B------:R-:W4:Y:S08]  /*8360*/  MUFU.TANH R20, R157 ;  /* 0x0000009d00147308 */ /* 0x000f300000002400 */
[----:B------:R-:W-:Y:S01]  /*8370*/  MUFU.TANH R160, R160 ;  /* 0x000000a000a07308 */ /* 0x000fe20000002400 */
[----:B0-----:R-:W-:-:S05]  /*8380*/  IMAD.IADD R152, R21, 0x1, R152 ;  /* 0x0000000115987824 */ /* 0x001fca00078e0298 */
[C---:B------:R-:W-:Y:S02]  /*8390*/  ISETP.GT.AND P3, PT, R152.reuse, RZ, PT ;  /* 0x000000ff9800720c */ /* 0x040fe40003f64270 */
[----:B------:R-:W-:Y:S01]  /*83a0*/  ISETP.GT.AND P4, PT, R152, 0x1, PT ;  /* 0x000000019800780c */ /* 0x000fe20003f84270 */
[----:B------:R-:W0:Y:S01]  /*83b0*/  MUFU.TANH R161, R161 ;  /* 0x000000a100a17308 */ /* 0x000e220000002400 */
[----:B-1----:R-:W-:Y:S02]  /*83c0*/  FSEL R12, R12, -INF , P3 ;  /* 0xff8000000c0c7808 */ /* 0x002fe40001800000 */
[C---:B------:R-:W-:Y:S02]  /*83d0*/  ISETP.GT.AND P3, PT, R152.reuse, 0x8, PT ;  /* 0x000000089800780c */ /* 0x040fe40003f64270 */
[----:B--2---:R-:W-:Y:S02]  /*83e0*/  FSEL R15, R15, -INF , P4 ;  /* 0xff8000000f0f7808 */ /* 0x004fe40002000000 */
[----:B------:R-:W-:Y:S01]  /*83f0*/  ISETP.GT.AND P4, PT, R152, 0x9, PT ;  /* 0x000000099800780c */ /* 0x000fe20003f84270 */
[----:B------:R1:W-:Y:S01]  /*8400*/  MUFU.TANH R156, R8 ;  /* 0x00000008009c7308 */ /* 0x0003e20000002400 */
[----:B---3--:R-:W-:-:S02]  /*8410*/  FSEL R14, R14, -INF , P3 ;  /* 0xff8000000e0e7808 */ /* 0x008fc40001800000 */
[----:B------:R-:W-:Y:S02]  /*8420*/  ISETP.GT.AND P3, PT, R152, 0x10, PT ;  /* 0x000000109800780c */ /* 0x000fe40003f64270 */
[----:B----4-:R-:W-:Y:S02]  /*8430*/  FSEL R20, R20, -INF , P4 ;  /* 0xff80000014147808 */ /* 0x010fe40002000000 */
[----:B------:R-:W-:Y:S01]  /*8440*/  ISETP.GT.AND P4, PT, R152, 0x11, PT ;  /* 0x000000119800780c */ /* 0x000fe20003f84270 */
[----:B------:R0:W2:Y:S01]  /*8450*/  MUFU.TANH R157, R165 ;  /* 0x000000a5009d7308 */ /* 0x0000a20000002400 */
[----:B-1----:R-:W-:-:S04]  /*8460*/  FMNMX.FTZ R8, R12, R11, !PT ;  /* 0x0000000b0c087209 */ /* 0x002fc80007810000 */
[----:B------:R-:W-:-:S03]  /*8470*/  FMNMX.FTZ R153, R15, R8, !PT ;  /* 0x000000080f997209 */ /* 0x000fc60007810000 */
[----:B------:R-:W1:Y:S01]  /*8480*/  MUFU.TANH R164, R164 ;  /* 0x000000a400a47308 */ /* 0x000e620000002400 */
[----:B------:R-:W-:Y:S02]  /*8490*/  FMNMX.FTZ R153, R14, R153, !PT ;  /* 0x000000990e997209 */ /* 0x000fe40007810000 */
[----:B0-----:R-:W-:Y:S02]  /*84a0*/  FSEL R165, R161, -INF , P4 ;  /* 0xff800000a1a57808 */ /* 0x001fe40002000000 */
[----:B------:R-:W-:Y:S02]  /*84b0*/  FMNMX.FTZ R8, R20, R153, !PT ;  /* 0x0000009914087209 */ /* 0x000fe40007810000 */
[----:B------:R-:W-:Y:S01]  /*84c0*/  ISETP.GT.AND P4, PT, R152, 0x19, PT ;  /* 0x000000199800780c */ /* 0x000fe20003f84270 */
[----:B------:R0:W3:Y:S03]  /*84d0*/  MUFU.TANH R211, R169 ;  /* 0x000000a900d37308 */ /* 0x0000e60000002400 */
[----:B--2---:R-:W-:-:S02]  /*84e0*/  FSEL R161, R157, -INF , P4 ;  /* 0xff8000009da17808 */ /* 0x004fc40002000000 */
[----:B------:R-:W-:-:S03]  /*84f0*/  ISETP.GT.AND P4, PT, R152, 0x21, PT ;  /* 0x000000219800780c */ /* 0x000fc60003f84270 */
[----:B------:R-:W2:Y:S01]  /*8500*/  MUFU.TANH R212, R173 ;  /* 0x000000ad00d47308 */ /* 0x000ea20000002400 */
        /* <DEDUP_REMOVED lines=8> */
[----:B-1----:R-:W-:Y:S01]  /*8590*/  FSEL R164, R164, -INF , P3 ;  /* 0xff800000a4a47808 */ /* 0x002fe20001800000 */
[----:B------:R-:W1:Y:S01]  /*85a0*/  MUFU.TANH R177, R177 ;  /* 0x000000b100b17308 */ /* 0x000e620000002400 */
[----:B------:R-:W-:Y:S02]  /*85b0*/  FMNMX.FTZ R153, R161, R8, !PT ;  /* 0x00000008a1997209 */ /* 0x000fe40007810000 */
[----:B---3--:R-:W-:Y:S02]  /*85c0*/  FSEL R157, R211, -INF , P4 ;  /* 0xff800000d39d7808 */ /* 0x008fe40002000000 */
[----:B------:R-:W-:Y:S01]  /*85d0*/  FMNMX.FTZ R8, R164, R153, !PT ;  /* 0x00000099a4087209 */ /* 0x000fe20007810000 */
[----:B------:R-:W-:Y:S01]  /*85e0*/  FMUL.FTZ R153, R181, UR29 ;  /* 0x0000001db5997c20 */ /* 0x000fe20008410000 */
[C---:B------:R-:W-:Y:S01]  /*85f0*/  ISETP.GT.AND P4, PT, R152.reuse, 0x29, PT ;  /* 0x000000299800780c */ /* 0x040fe20003f84270 */
[----:B------:R-:W3:Y:S01]  /*8600*/  MUFU.TANH R176, R176 ;  /* 0x000000b000b07308 */ /* 0x000ee20000002400 */
[----:B------:R-:W-:Y:S01]  /*8610*/  ISETP.GT.AND P3, PT, R152, 0x28, PT ;  /* 0x000000289800780c */ /* 0x000fe20003f64270 */
[----:B------:R-:W-:Y:S01]  /*8620*/  FMUL.FTZ R181, R154, UR29 ;  /* 0x0000001d9ab57c20 */ /* 0x000fe20008410000 */
[----:B--2---:R-:W-:Y:S01]  /*8630*/  FSEL R156, R212, -INF , P4 ;  /* 0xff800000d49c7808 */ /* 0x004fe20002000000 */
[----:B------:R-:W-:Y:S01]  /*8640*/  FMUL.FTZ R212, R163, UR29 ;  /* 0x0000001da3d47c20 */ /* 0x000fe20008410000 */
[----:B0-----:R-:W-:-:S02]  /*8650*/  FSEL R160, R172, -INF , P3 ;  /* 0xff800000aca07808 */ /* 0x001fc40001800000 */
[----:B------:R-:W-:Y:S01]  /*8660*/  FMNMX.FTZ R173, R157, R8, !PT ;  /* 0x000000089dad7209 */ /* 0x000fe20007810000 */
[----:B------:R-:W0:Y:S01]  /*8670*/  MUFU.TANH R211, R153 ;  /* 0x0000009900d37308 */ /* 0x000e220000002400 */
[C---:B------:R-:W-:Y:S02]  /*8680*/  ISETP.GT.AND P4, PT, R152.reuse, 0x31, PT ;  /* 0x000000319800780c */ /* 0x040fe40003f84270 */
[----:B------:R-:W-:Y:S02]  /*8690*/  ISETP.GT.AND P3, PT, R152, 0x30, PT ;  /* 0x000000309800780c */ /* 0x000fe40003f64270 */
[----:B------:R-:W-:Y:S02]  /*86a0*/  FMNMX.FTZ R173, R160, R173, !PT ;  /* 0x000000ada0ad7209 */ /* 0x000fe40007810000 */
[----:B-1----:R-:W-:Y:S01]  /*86b0*/  FSEL R8, R177, -INF , P4 ;  /* 0xff800000b1087808 */ /* 0x002fe20002000000 */
[----:B------:R-:W1:Y:S01]  /*86c0*/  MUFU.TANH R180, R180 ;  /* 0x000000b400b47308 */ /* 0x000e620000002400 */
[----:B------:R-:W-:-:S02]  /*86d0*/  ISETP.GT.AND P4, PT, R152, 0x39, PT ;  /* 0x000000399800780c */ /* 0x000fc40003f84270 */
[----:B---3--:R-:W-:Y:S02]  /*86e0*/  FSEL R154, R176, -INF , P3 ;  /* 0xff800000b09a7808 */ /* 0x008fe40001800000 */
[----:B------:R-:W-:Y:S02]  /*86f0*/  FMNMX.FTZ R173, R156, R173, !PT ;  /* 0x000000ad9cad7209 */ /* 0x000fe40007810000 */
[----:B------:R-:W-:Y:S01]  /*8700*/  ISETP.GT.AND P3, PT, R152, 0x38, PT ;  /* 0x000000389800780c */ /* 0x000fe20003f64270 */
[----:B------:R-:W2:Y:S01]  /*8710*/  MUFU.TANH R181, R181 ;  /* 0x000000b500b57308 */ /* 0x000ea20000002400 */
[----:B0-----:R-:W-:Y:S01]  /*8720*/  FSEL R152, R211, -INF , P4 ;  /* 0xff800000d3987808 */ /* 0x001fe20002000000 */
[----:B------:R-:W-:Y:S01]  /*8730*/  FMUL.FTZ R211, R162, UR29 ;  /* 0x0000001da2d37c20 */ /* 0x000fe20008410000 */
[----:B------:R-:W-:Y:S01]  /*8740*/  FMNMX.FTZ R173, R154, R173, !PT ;  /* 0x000000ad9aad7209 */ /* 0x000fe20007810000 */
[----:B------:R-:W0:Y:S03]  /*8750*/  SHFL.IDX PT, R162, R7, 0x1, 0x1c1f ;  /* 0x003c1f0007a27f89 */ /* 0x000e2600000e0000 */
[----:B------:R-:W-:Y:S01]  /*8760*/  FMNMX.FTZ R172, R8, R173, !PT ;  /* 0x000000ad08ac7209 */ /* 0x000fe20007810000 */
[----:B------:R-:W3:Y:S01]  /*8770*/  MUFU.TANH R155, R155 ;  /* 0x0000009b009b7308 */ /* 0x000ee20000002400 */
[----:B-1----:R-:W-:Y:S01]  /*8780*/  FSEL R153, R180, -INF , P3 ;  /* 0xff800000b4997808 */ /* 0x002fe20001800000 */
[----:B------:R-:W-:Y:S01]  /*8790*/  FMUL.FTZ R180, R158, UR29 ;  /* 0x0000001d9eb47c20 */ /* 0x000fe20008410000 */
[----:B------:R-:W-:Y:S01]  /*87a0*/  FMUL.FTZ R158, R159, UR29 ;  /* 0x0000001d9f9e7c20 */ /* 0x000fe20008410000 */
[----:B------:R-:W-:Y:S01]  /*87b0*/  FMUL.FTZ R159, R178, UR29 ;  /* 0x0000001db29f7c20 */ /* 0x000fe20008410000 */
[----:B------:R-:W-:-:S03]  /*87c0*/  FMNMX.FTZ R173, R153, R172, !PT ;  /* 0x000000ac99ad7209 */ /* 0x000fc60007810000 */
[----:B------:R-:W1:Y:S01]  /*87d0*/  MUFU.TANH R180, R180 ;  /* 0x000000b400b47308 */ /* 0x000e620000002400 */
[----:B------:R-:W-:-:S05]  /*87e0*/  FMNMX.FTZ R173, R152, R173, !PT ;  /* 0x000000ad98ad7209 */ /* 0x000fca0007810000 */
[----:B------:R-:W4:Y:S02]  /*87f0*/  SHFL.BFLY PT, R172, R173, 0x2, 0x1f ;  /* 0x0c401f00adac7f89 */ /* 0x000f2400000e0000 */
[----:B------:R-:W5:Y:S01]  /*8800*/  MUFU.TANH R158, R158 ;  /* 0x0000009e009e7308 */ /* 0x000f620000002400 */
[----:B0-----:R-:W-:Y:S02]  /*8810*/  IMAD.IADD R21, R21, 0x1, R162 ;  /* 0x0000000115157824 */ /* 0x001fe400078e02a2 */
[----:B------:R-:W-:-:S05]  /*8820*/  FMUL.FTZ R162, R182, UR29 ;  /* 0x0000001db6a27c20 */ /* 0x000fca0008410000 */
[----:B------:R-:W0:Y:S01]  /*8830*/  MUFU.TANH R211, R211 ;  /* 0x000000d300d37308 */ /* 0x000e220000002400 */
[C---:B------:R-:W-:Y:S02]  /*8840*/  ISETP.GT.AND P3, PT, R21.reuse, RZ, PT ;  /* 0x000000ff1500720c */ /* 0x040fe40003f64270 */
[----:B------:R-:W-:Y:S02]  /*8850*/  ISETP.GT.AND P4, PT, R21, 0x1, PT ;  /* 0x000000011500780c */ /* 0x000fe40003f84270 */
[----:B--2---:R-:W-:Y:S02]  /*8860*/  FSEL R181, R181, -INF , P3 ;  /* 0xff800000b5b57808 */ /* 0x004fe40001800000 */
[----:B---3--:R-:W-:Y:S01]  /*8870*/  FSEL R178, R155, -INF , P4 ;  /* 0xff8000009bb27808 */ /* 0x008fe20002000000 */
[----:B------:R-:W2:Y:S01]  /*8880*/  MUFU.TANH R212, R212 ;  /* 0x000000d400d47308 */ /* 0x000ea20000002400 */
[----:B------:R-:W-:Y:S02]  /*8890*/  ISETP.GT.AND P3, PT, R21, 0x8, PT ;  /* 0x000000081500780c */ /* 0x000fe40003f64270 */
[----:B------:R-:W-:-:S02]  /*88a0*/  FMNMX.FTZ R155, R181, R10, !PT ;  /* 0x0000000ab59b7209 */ /* 0x000fc40007810000 */
[----:B------:R-:W-:Y:S02]  /*88b0*/  ISETP.GT.AND P4, PT, R21, 0x9, PT ;  /* 0x000000091500780c */ /* 0x000fe40003f84270 */
[----:B-1----:R-:W-:Y:S01]  /*88c0*/  FSEL R180, R180, -INF , P3 ;  /* 0xff800000b4b47808 */ /* 0x002fe20001800000 */
[----:B------:R-:W1:Y:S01]  /*88d0*/  MUFU.TANH R213, R213 ;  /* 0x000000d500d57308 */ /* 0x000e620000002400 */
[----:B------:R-:W-:Y:S02]  /*88e0*/  FMNMX.FTZ R155, R178, R155, !PT ;  /* 0x0000009bb29b7209 */ /* 0x000fe40007810000 */
[----:B----4-:R-:W-:Y:S02]  /*88f0*/  FMNMX.FTZ R172, R173, R172, !PT ;  /* 0x000000acadac7209 */ /* 0x010fe40007810000 */
[C---:B------:R-:W-:Y:S02]  /*8900*/  ISETP.GT.AND P3, PT, R21.reuse, 0x10, PT ;  /* 0x000000101500780c */ /* 0x040fe40003f64270 */
[----:B-----5:R-:W-:Y:S01]  /*8910*/  FSEL R182, R158, -INF , P4 ;  /* 0xff8000009eb67808 */ /* 0x020fe20002000000 */
[----:B------:R-:W3:Y:S01]  /*8920*/  MUFU.TANH R214, R214 ;  /* 0x000000d600d67308 */ /* 0x000ee20000002400 */
[----:B------:R-:W-:Y:S01]  /*8930*/  FMNMX.FTZ R155, R180, R155, !PT ;  /* 0x0000009bb49b7209 */ /* 0x000fe20007810000 */
[----:B------:R-:W4:Y:S01]  /*8940*/  SHFL.BFLY PT, R163, R172, 0x1, 0x1f ;  /* 0x0c201f00aca37f89 */ /* 0x000f2200000e0000 */
[----:B------:R-:W-:-:S02]  /*8950*/  ISETP.GT.AND P4, PT, R21, 0x11, PT ;  /* 0x000000111500780c */ /* 0x000fc40003f84270 */
[----:B0-----:R-:W-:Y:S02]  /*8960*/  FSEL R211, R211, -INF , P3 ;  /* 0xff800000d3d37808 */ /* 0x001fe40001800000 */
[----:B------:R-:W-:Y:S01]  /*8970*/  FMNMX.FTZ R158, R182, R155, !PT ;  /* 0x0000009bb69e7209 */ /* 0x000fe20007810000 */
[----:B------:R-:W0:Y:S01]  /*8980*/  MUFU.TANH R215, R215 ;  /* 0x000000d700d77308 */ /* 0x000e220000002400 */
[----:B------:R-:W-:Y:S02]  /*8990*/  ISETP.GT.AND P3, PT, R21, 0x18, PT ;  /* 0x000000181500780c */ /* 0x000fe40003f64270 */
[----:B--2---:R-:W-:Y:S02]  /*89a0*/  FSEL R212, R212, -INF , P4 ;  /* 0xff800000d4d47808 */ /* 0x004fe40002000000 */
[----:B------:R-:W-:Y:S02]  /*89b0*/  FMNMX.FTZ R155, R211, R158, !PT ;  /* 0x0000009ed39b7209 */ /* 0x000fe40007810000 */
[----:B------:R-:W-:Y:S01]  /*89c0*/  ISETP.GT.AND P4, PT, R21, 0x19, PT ;  /* 0x000000191500780c */ /* 0x000fe20003f84270 */
[----:B------:R-:W2:Y:S01]  /*89d0*/  MUFU.TANH R167, R167 ;  /* 0x000000a700a77308 */ /* 0x000ea20000002400 */
[----:B-1----:R-:W-:-:S02]  /*89e0*/  FSEL R213, R213, -INF , P3 ;  /* 0xff800000d5d57808 */ /* 0x002fc40001800000 */
[----:B------:R-:W-:Y:S02]  /*89f0*/  FMNMX.FTZ R158, R212, R155, !PT ;  /* 0x0000009bd49e7209 */ /* 0x000fe40007810000 */
[----:B------:R-:W-:Y:S02]  /*8a00*/  ISETP.GT.AND P6, PT, R21, 0x20, PT ;  /* 0x000000201500780c */ /* 0x000fe40003fc4270 */
[----:B---3--:R-:W-:Y:S01]  /*8a10*/  FSEL R214, R214, -INF , P4 ;  /* 0xff800000d6d67808 */ /* 0x008fe20002000000 */
        /* <DEDUP_REMOVED lines=9> */
[----:B----4-:R-:W-:Y:S01]  /*8ab0*/  FMNMX.FTZ R7, R172, R163, !PT ;  /* 0x000000a3ac077209 */ /* 0x010fe20007810000 */
[----:B------:R0:W2:Y:S01]  /*8ac0*/  MUFU.TANH R166, R159 ;  /* 0x0000009f00a67308 */ /* 0x0000a20000002400 */
[----:B------:R-:W-:-:S02]  /*8ad0*/  ISETP.GT.AND P5, PT, R21, 0x29, PT ;  /* 0x000000291500780c */ /* 0x000fc40003fa4270 */
[----:B-1----:R-:W-:Y:S02]  /*8ae0*/  FSEL R163, R174, -INF , P4 ;  /* 0xff800000aea37808 */ /* 0x002fe40002000000 */
[----:B------:R-:W-:Y:S02]  /*8af0*/  FMNMX.FTZ R158, R167, R158, !PT ;  /* 0x0000009ea79e7209 */ /* 0x000fe40007810000 */
[----:B------:R-:W-:Y:S01]  /*8b00*/  ISETP.GT.AND P6, PT, R21, 0x30, PT ;  /* 0x000000301500780c */ /* 0x000fe20003fc4270 */
[----:B------:R1:W3:Y:S01]  /*8b10*/  MUFU.TANH R170, R179 ;  /* 0x000000b300aa7308 */ /* 0x0002e20000002400 */
[----:B0-----:R-:W-:Y:S02]  /*8b20*/  FSEL R159, R175, -INF , P5 ;  /* 0xff800000af9f7808 */ /* 0x001fe40002800000 */
[----:B------:R-:W-:Y:S02]  /*8b30*/  FMNMX.FTZ R158, R163, R158, !PT ;  /* 0x0000009ea39e7209 */ /* 0x000fe40007810000 */
[----:B------:R-:W-:-:S02]  /*8b40*/  ISETP.GT.AND P4, PT, R21, 0x31, PT ;  /* 0x000000311500780c */ /* 0x000fc40003f84270 */
[----:B------:R-:W-:Y:S01]  /*8b50*/  ISETP.GT.AND P5, PT, R21, 0x38, PT ;  /* 0x000000381500780c */ /* 0x000fe20003fa4270 */
[----:B------:R0:W4:Y:S01]  /*8b60*/  MUFU.TANH R172, R162 ;  /* 0x000000a200ac7308 */ /* 0x0001220000002400 */
[----:B--2---:R-:W-:Y:S01]  /*8b70*/  FSEL R155, R166, -INF , P6 ;  /* 0xff800000a69b7808 */ /* 0x004fe20003000000 */
[C---:B-1----:R-:W-:Y:S01]  /*8b80*/  FMUL.FTZ R179, R7.reuse, UR28 ;  /* 0x0000001c07b37c20 */ /* 0x042fe20008410000 */
[----:B------:R-:W-:-:S04]  /*8b90*/  FSETP.NEU.FTZ.AND P3, PT, R7, -INF , PT ;  /* 0xff8000000700780b */ /* 0x000fc80003f7d000 */
        /* <DEDUP_REMOVED lines=23> */
[----:B------:R-:W-:Y:S01]  /*8d10*/  FFMA.FTZ R174, R154, UR28, -R179 ;  /* 0x0000001c9aae7c23 */ /* 0x000fe200080108b3 */
[----:B------:R-:W-:Y:S01]  /*8d20*/  FSEL R154, R7, RZ, P3 ;  /* 0x000000ff079a7208 */ /* 0x000fe20001800000 */
[----:B------:R-:W-:Y:S01]  /*8d30*/  MUFU.EX2 R12, R12 ;  /* 0x0000000c000c7308 */ /* 0x000fe20000000800 */
[----:B------:R-:W0:Y:S03]  /*8d40*/  SHFL.BFLY PT, R173, R170, 0x2, 0x1f ;  /* 0x0c401f00aaad7f89 */ /* 0x000e2600000e0000 */
[----:B------:R-:W-:-:S04]  /*8d50*/  FADD.FTZ R154, -R154, R11 ;  /* 0x0000000b9a9a7221 */ /* 0x000fc80000010100 */
[----:B------:R-:W-:Y:S01]  /*8d60*/  FMUL.FTZ R154, R154, UR28 ;  /* 0x0000001c9a9a7c20 */ /* 0x000fe20008410000 */
[----:B------:R-:W-:Y:S08]  /*8d70*/  MUFU.EX2 R15, R15 ;  /* 0x0000000f000f7308 */ /* 0x000ff00000000800 */
[----:B------:R-:W1:Y:S01]  /*8d80*/  MUFU.EX2 R219, R154 ;  /* 0x0000009a00db7308 */ /* 0x000e620000000800 */
[----:B0-----:R-:W-:Y:S01]  /*8d90*/  FMNMX.FTZ R161, R170, R173, !PT ;  /* 0x000000adaaa17209 */ /* 0x001fe20007810000 */
[--C-:B------:R-:W-:Y:S01]  /*8da0*/  FFMA.FTZ R170, R164, UR28, -R179.reuse ;  /* 0x0000001ca4aa7c23 */ /* 0x100fe200080108b3 */
[--C-:B------:R-:W-:Y:S01]  /*8db0*/  FFMA.FTZ R173, R157, UR28, -R179.reuse ;  /* 0x0000001c9dad7c23 */ /* 0x100fe200080108b3 */
[----:B------:R-:W-:Y:S01]  /*8dc0*/  FFMA.FTZ R179, R152, UR28, -R179 ;  /* 0x0000001c98b37c23 */ /* 0x000fe200080108b3 */
[----:B------:R-:W-:Y:S01]  /*8dd0*/  IMAD.MOV R157, RZ, RZ, -R184 ;  /* 0x000000ffff9d7224 */ /* 0x000fe200078e0ab8 */
[----:B------:R-:W0:Y:S02]  /*8de0*/  SHFL.BFLY PT, R164, R161, 0x1, 0x1f ;  /* 0x0c201f00a1a47f89 */ /* 0x000e2400000e0000 */
[----:B------:R-:W-:Y:S02]  /*8df0*/  MUFU.EX2 R14, R14 ;  /* 0x0000000e000e7308 */ /* 0x000fe40000000800 */
[----:B------:R-:W-:Y:S01]  /*8e00*/  ISETP.NE.AND P3, PT, R18, R157, PT ;  /* 0x0000009d1200720c */ /* 0x000fe20003f65270 */
[-C--:B-1----:R-:W-:Y:S01]  /*8e10*/  FMUL.FTZ R24, R24, R219.reuse ;  /* 0x000000db18187220 */ /* 0x082fe20000410000 */
[-C--:B------:R-:W-:Y:S01]  /*8e20*/  FMUL.FTZ R25, R25, R219.reuse ;  /* 0x000000db19197220 */ /* 0x080fe20000410000 */
[-C--:B------:R-:W-:Y:S01]  /*8e30*/  FMUL.FTZ R28, R28, R219.reuse ;  /* 0x000000db1c1c7220 */ /* 0x080fe20000410000 */
[----:B------:R-:W-:-:S02]  /*8e40*/  FMUL.FTZ R29, R29, R219 ;  /* 0x000000db1d1d7220 */ /* 0x000fc40000410000 */
        /* <DEDUP_REMOVED lines=8> */
[----:B------:R-:W-:Y:S01]  /*8ed0*/  @!P3 IMAD R156, R13, 0x40, R22 ;  /* 0x000000400d9cb824 */ /* 0x000fe200078e0216 */
[----:B------:R-:W-:Y:S01]  /*8ee0*/  MUFU.EX2 R20, R20 ;  /* 0x0000001400147308 */ /* 0x000fe20000000800 */
[-C--:B------:R-:W-:Y:S01]  /*8ef0*/  FMUL.FTZ R45, R45, R219.reuse ;  /* 0x000000db2d2d7220 */ /* 0x080fe20000410000 */
[----:B------:R-:W-:Y:S01]  /*8f00*/  FMUL.FTZ R48, R48, R219 ;  /* 0x000000db30307220 */ /* 0x000fe20000410000 */
[----:B------:R-:W-:-:S02]  /*8f10*/  @!P3 IMAD R160, R156, 0x4, R17 ;  /* 0x000000049ca0b824 */ /* 0x000fc400078e0211 */
[-C--:B------:R-:W-:Y:S01]  /*8f20*/  FMUL.FTZ R49, R49, R219.reuse ;  /* 0x000000db31317220 */ /* 0x080fe20000410000 */
[-C--:B------:R-:W-:Y:S01]  /*8f30*/  FMUL.FTZ R52, R52, R219.reuse ;  /* 0x000000db34347220 */ /* 0x080fe20000410000 */
[----:B0-----:R-:W-:Y:S01]  /*8f40*/  FMNMX.FTZ R8, R161, R164, !PT ;  /* 0x000000a4a1087209 */ /* 0x001fe20007810000 */
[-C--:B------:R-:W-:Y:S01]  /*8f50*/  FMUL.FTZ R53, R53, R219.reuse ;  /* 0x000000db35357220 */ /* 0x080fe20000410000 */
[----:B------:R-:W0:Y:S01]  /*8f60*/  MUFU.EX2 R169, R169 ;  /* 0x000000a900a97308 */ /* 0x000e220000000800 */
[----:B-1----:R-:W-:Y:S01]  /*8f70*/  F2FP.F16.F32.PACK_AB R154, R21, R14 ;  /* 0x0000000e159a723e */ /* 0x002fe200000000ff */
[-C--:B------:R-:W-:Y:S01]  /*8f80*/  FMUL.FTZ R56, R56, R219.reuse ;  /* 0x000000db38387220 */ /* 0x080fe20000410000 */
[C---:B------:R-:W-:Y:S01]  /*8f90*/  FMUL.FTZ R153, R8.reuse, UR28 ;  /* 0x0000001c08997c20 */ /* 0x040fe20008410000 */
[----:B------:R-:W-:Y:S01]  /*8fa0*/  FSETP.NEU.FTZ.AND P4, PT, R8, -INF , PT ;  /* 0xff8000000800780b */ /* 0x000fe20003f9d000 */
[-C--:B------:R-:W-:Y:S01]  /*8fb0*/  FMUL.FTZ R57, R57, R219.reuse ;  /* 0x000000db39397220 */ /* 0x080fe20000410000 */
[-C--:B------:R-:W-:Y:S01]  /*8fc0*/  FMUL.FTZ R60, R60, R219.reuse ;  /* 0x000000db3c3c7220 */ /* 0x080fe20000410000 */
[-C--:B------:R-:W-:Y:S01]  /*8fd0*/  FMUL.FTZ R61, R61, R219.reuse ;  /* 0x000000db3d3d7220 */ /* 0x080fe20000410000 */
[----:B------:R-:W-:Y:S01]  /*8fe0*/  FSEL R152, R153, RZ, P4 ;  /* 0x000000ff99987208 */ /* 0x000fe20002000000 */
[----:B------:R-:W-:Y:S01]  /*8ff0*/  MUFU.EX2 R168, R168 ;  /* 0x000000a800a87308 */ /* 0x000fe20000000800 */
[----:B------:R-:W-:Y:S01]  /*9000*/  FSEL R153, R8, RZ, P4 ;  /* 0x000000ff08997208 */ /* 0x000fe20002000000 */
[-C--:B------:R-:W-:Y:S01]  /*9010*/  FMUL.FTZ R64, R64, R219.reuse ;  /* 0x000000db40407220 */ /* 0x080fe20000410000 */
[----:B------:R-:W-:Y:S01]  /*9020*/  FMUL.FTZ R65, R65, R219 ;  /* 0x000000db41417220 */ /* 0x000fe20000410000 */
[--C-:B------:R-:W-:Y:S01]  /*9030*/  FFMA.FTZ R183, R182, UR28, -R152.reuse ;  /* 0x0000001cb6b77c23 */ /* 0x100fe20008010898 */
[----:B------:R-:W-:Y:S01]  /*9040*/  FFMA.FTZ R182, R211, UR28, -R152 ;  /* 0x0000001cd3b67c23 */ /* 0x000fe20008010898 */
[----:B------:R-:W-:Y:S01]  /*9050*/  FADD.FTZ R153, -R153, R10 ;  /* 0x0000000a99997221 */ /* 0x000fe20000010100 */
[--C-:B------:R-:W-:Y:S01]  /*9060*/  FFMA.FTZ R211, R212, UR28, -R152.reuse ;  /* 0x0000001cd4d37c23 */ /* 0x100fe20008010898 */
[--C-:B------:R-:W-:Y:S01]  /*9070*/  FFMA.FTZ R212, R213, UR28, -R152.reuse ;  /* 0x0000001cd5d47c23 */ /* 0x100fe20008010898 */
[----:B------:R-:W-:Y:S01]  /*9080*/  FFMA.FTZ R181, R181, UR28, -R152 ;  /* 0x0000001cb5b57c23 */ /* 0x000fe20008010898 */
[----:B------:R-:W-:Y:S01]  /*9090*/  FMUL.FTZ R10, R153, UR28 ;  /* 0x0000001c990a7c20 */ /* 0x000fe20008410000 */
[----:B------:R-:W-:-:S02]  /*90a0*/  @!P2 VIADD R153, R9, 0x38840 ;  /* 0x000388400999a836 */ /* 0x000fc40000000000 */
[--C-:B------:R-:W-:Y:S01]  /*90b0*/  FFMA.FTZ R178, R178, UR28, -R152.reuse ;  /* 0x0000001cb2b27c23 */ /* 0x100fe20008010898 */
[--C-:B------:R-:W-:Y:S01]  /*90c0*/  FFMA.FTZ R180, R180, UR28, -R152.reuse ;  /* 0x0000001cb4b47c23 */ /* 0x100fe20008010898 */
[--C-:B------:R-:W-:Y:S01]  /*90d0*/  FFMA.FTZ R213, R214, UR28, -R152.reuse ;  /* 0x0000001cd6d57c23 */ /* 0x100fe20008010898 */
[--C-:B------:R-:W-:Y:S01]  /*90e0*/  FFMA.FTZ R214, R215, UR28, -R152.reuse ;  /* 0x0000001cd7d67c23 */ /* 0x100fe20008010898 */
[----:B------:R-:W1:Y:S01]  /*90f0*/  MUFU.EX2 R10, R10 ;  /* 0x0000000a000a7308 */ /* 0x000e620000000800 */
[----:B------:R-:W-:Y:S01]  /*9100*/  @!P2 PRMT R153, RZ, 0x654, R153 ;  /* 0x00000654ff99a816 */ /* 0x000fe20000000099 */
[--C-:B------:R-:W-:Y:S01]  /*9110*/  FFMA.FTZ R215, R167, UR28, -R152.reuse ;  /* 0x0000001ca7d77c23 */ /* 0x100fe20008010898 */
[--C-:B------:R-:W-:Y:S01]  /*9120*/  FFMA.FTZ R216, R163, UR28, -R152.reuse ;  /* 0x0000001ca3d87c23 */ /* 0x100fe20008010898 */
[--C-:B------:R-:W-:Y:S01]  /*9130*/  FFMA.FTZ R217, R159, UR28, -R152.reuse ;  /* 0x0000001c9fd97c23 */ /* 0x100fe20008010898 */
[----:B------:R2:W-:Y:S01]  /*9140*/  @!P2 SYNCS.ARRIVE.TRANS64.RED.A1T0 RZ, [R153+URZ], RZ ;  /* 0x000000ff99ffa9a7 */ /* 0x0005e2000810043f */
[--C-:B------:R-:W-:Y:S01]  /*9150*/  FFMA.FTZ R218, R158, UR28, -R152.reuse ;  /* 0x0000001c9eda7c23 */ /* 0x100fe20008010898 */
[--C-:B------:R-:W-:Y:S01]  /*9160*/  FFMA.FTZ R13, R162, UR28, -R152.reuse ;  /* 0x0000001ca20d7c23 */ /* 0x100fe20008010898 */
[--C-:B------:R-:W-:Y:S01]  /*9170*/  FFMA.FTZ R220, R166, UR28, -R152.reuse ;  /* 0x0000001ca6dc7c23 */ /* 0x100fe20008010898 */
[----:B------:R-:W-:Y:S01]  /*9180*/  @!P3 STS [R160+0x38400], R219 ;  /* 0x038400dba000b388 */ /* 0x000fe20000000800 */
[----:B------:R-:W-:Y:S01]  /*9190*/  FFMA.FTZ R155, R155, UR28, -R152 ;  /* 0x0000001c9b9b7c23 */ /* 0x000fe20008010898 */
[----:B------:R-:W-:Y:S01]  /*91a0*/  MUFU.EX2 R181, R181 ;  /* 0x000000b500b57308 */ /* 0x000fe20000000800 */
[----:B------:R-:W-:Y:S01]  /*91b0*/  F2FP.F16.F32.PACK_AB R152, R15, R12 ;  /* 0x0000000c0f98723e */ /* 0x000fe200000000ff */
[-C--:B------:R-:W-:Y:S01]  /*91c0*/  FMUL.FTZ R68, R68, R219.reuse ;  /* 0x000000db44447220 */ /* 0x080fe20000410000 */
[----:B0-----:R-:W-:Y:S01]  /*91d0*/  F2FP.F16.F32.PACK_AB R156, R169, R20 ;  /* 0x00000014a99c723e */ /* 0x001fe200000000ff */
[-C--:B------:R-:W-:Y:S01]  /*91e0*/  FMUL.FTZ R69, R69, R219.reuse ;  /* 0x000000db45457220 */ /* 0x080fe20000410000 */
[----:B------:R-:W-:Y:S01]  /*91f0*/  FMUL.FTZ R72, R72, R219 ;  /* 0x000000db48487220 */ /* 0x000fe20000410000 */
[----:B-1----:R0:W-:Y:S01]  /*9200*/  @!P3 STS [R160+0x38420], R10 ;  /* 0x0384200aa000b388 */ /* 0x0021e20000000800 */
[-C--:B------:R-:W-:Y:S01]  /*9210*/  FMUL.FTZ R26, R26, R10.reuse ;  /* 0x0000000a1a1a7220 */ /* 0x080fe20000410000 */
        /* <DEDUP_REMOVED lines=17> */
[----:B--2---:R-:W-:Y:S01]  /*9330*/  F2FP.F16.F32.PACK_AB R153, R178, R181 ;  /* 0x000000b5b299723e */ /* 0x004fe200000000ff */
        /* <DEDUP_REMOVED lines=105> */
[-C--:B------:R-:W-:Y:S01]  /*99d0*/  FMUL.FTZ R150, R150, R10.reuse ;  /* 0x0000000a96967220 */ /* 0x080fe20000410000 */
[----:B------:R-:W-:Y:S01]  /*99e0*/  FMUL.FTZ R151, R151, R10 ;  /* 0x0000000a97977220 */ /* 0x000fe20000410000 */
[----:B------:R-:W-:Y:S01]  /*99f0*/  FFMA.FTZ R181, R10, R6, R181 ;  /* 0x000000060ab57223 */ /* 0x000fe200000100b5 */
[----:B------:R-:W-:Y:S01]  /*9a00*/  FFMA.FTZ R12, R219, R5, R12 ;  /* 0x00000005db0c7223 */ /* 0x000fe2000001000c */
[----:B------:R-:W-:Y:S01]  /*9a10*/  PLOP3.LUT P3, PT, PT, PT, UP0, 0x80, 0x0 ;  /* 0x000000000000781c */ /* 0x000fe20003f6f008 */
[----:B------:R-:W-:Y:S01]  /*9a20*/  MUFU.EX2 R174, R174 ;  /* 0x000000ae00ae7308 */ /* 0x000fe20000000800 */
[----:B------:R-:W-:Y:S01]  /*9a30*/  FADD.FTZ R181, R178, R181 ;  /* 0x000000b5b2b57221 */ /* 0x000fe20000010000 */
[----:B------:R-:W-:Y:S01]  /*9a40*/  FADD.FTZ R15, R15, R12 ;  /* 0x0000000c0f0f7221 */ /* 0x000fe20000010000 */
[----:B------:R-:W-:-:S02]  /*9a50*/  @!P2 VIADD R9, R9, 0x38860 ;  /* 0x000388600909a836 */ /* 0x000fc40000000000 */
[----:B------:R-:W-:Y:S02]  /*9a60*/  IMAD.MOV.U32 R10, RZ, RZ, R8 ;  /* 0x000000ffff0a7224 */ /* 0x000fe400078e0008 */
[----:B------:R-:W-:Y:S01]  /*9a70*/  FADD.FTZ R14, R14, R15 ;  /* 0x0000000f0e0e7221 */ /* 0x000fe20000010000 */
[----:B------:R-:W0:Y:S01]  /*9a80*/  MUFU.EX2 R177, R177 ;  /* 0x000000b100b17308 */ /* 0x000e220000000800 */
[----:B-1----:R-:W-:Y:S02]  /*9a90*/  F2FP.F16.F32.PACK_AB R163, R217, R216 ;  /* 0x000000d8d9a3723e */ /* 0x002fe400000000ff */
[----:B------:R-:W-:Y:S01]  /*9aa0*/  FADD.FTZ R21, R21, R14 ;  /* 0x0000000e15157221 */ /* 0x000fe20000010000 */
[----:B------:R-:W-:-:S03]  /*9ab0*/  @!P2 PRMT R9, RZ, 0x654, R9 ;  /* 0x00000654ff09a816 */ /* 0x000fc60000000009 */
[----:B------:R-:W-:Y:S01]  /*9ac0*/  FADD.FTZ R20, R20, R21 ;  /* 0x0000001514147221 */ /* 0x000fe20000010000 */
[----:B------:R-:W-:Y:S03]  /*9ad0*/  MUFU.EX2 R176, R176 ;  /* 0x000000b000b07308 */ /* 0x000fe60000000800 */
[----:B------:R-:W-:-:S04]  /*9ae0*/  FADD.FTZ R169, R169, R20 ;  /* 0x00000014a9a97221 */ /* 0x000fc80000010000 */
[----:B------:R-:W-:Y:S01]  /*9af0*/  FADD.FTZ R168, R168, R169 ;  /* 0x000000a9a8a87221 */ /* 0x000fe20000010000 */
[----:B------:R-:W1:Y:S01]  /*9b00*/  MUFU.EX2 R179, R179 ;  /* 0x000000b300b37308 */ /* 0x000e620000000800 */
[----:B0-----:R-:W-:Y:S02]  /*9b10*/  F2FP.F16.F32.PACK_AB R164, R177, R174 ;  /* 0x000000aeb1a4723e */ /* 0x001fe400000000ff */
[----:B------:R-:W-:-:S04]  /*9b20*/  FADD.FTZ R171, R171, R168 ;  /* 0x000000a8abab7221 */ /* 0x000fc80000010000 */
[----:B------:R-:W-:Y:S01]  /*9b30*/  FADD.FTZ R170, R170, R171 ;  /* 0x000000abaaaa7221 */ /* 0x000fe20000010000 */
[----:B------:R0:W-:Y:S03]  /*9b40*/  MUFU.EX2 R11, R155 ;  /* 0x0000009b000b7308 */ /* 0x0001e60000000800 */
[----:B------:R-:W-:-:S04]  /*9b50*/  FADD.FTZ R173, R173, R170 ;  /* 0x000000aaadad7221 */ /* 0x000fc80000010000 */
[----:B------:R-:W-:Y:S01]  /*9b60*/  FADD.FTZ R172, R172, R173 ;  /* 0x000000adacac7221 */ /* 0x000fe20000010000 */
[----:B------:R-:W2:Y:S01]  /*9b70*/  MUFU.EX2 R218, R218 ;  /* 0x000000da00da7308 */ /* 0x000ea20000000800 */
[----:B0-----:R-:W-:Y:S01]  /*9b80*/  F2FP.F16.F32.PACK_AB R155, R183, R180 ;  /* 0x000000b4b79b723e */ /* 0x001fe200000000ff */
[----:B------:R-:W-:Y:S01]  /*9b90*/  BAR.SYNC.DEFER_BLOCKING 0xf, 0x100 ;  /* 0x03c4000000007b1d */ /* 0x000fe20000010000 */
[----:B-1----:R-:W-:Y:S01]  /*9ba0*/  F2FP.F16.F32.PACK_AB R166, R179, R176 ;  /* 0x000000b0b3a6723e */ /* 0x002fe200000000ff */
[----:B------:R-:W-:Y:S01]  /*9bb0*/  FADD.FTZ R180, R180, R181 ;  /* 0x000000b5b4b47221 */ /* 0x000fe20000010000 */
[----:B------:R-:W-:-:S03]  /*9bc0*/  FADD.FTZ R175, R175, R172 ;  /* 0x000000acafaf7221 */ /* 0x000fc60000010000 */
[----:B------:R-:W-:Y:S01]  /*9bd0*/  MUFU.EX2 R13, R13 ;  /* 0x0000000d000d7308 */ /* 0x000fe20000000800 */
[----:B------:R-:W-:Y:S01]  /*9be0*/  FADD.FTZ R183, R183, R180 ;  /* 0x000000b4b7b77221 */ /* 0x000fe20000010000 */
[----:B------:R-:W-:-:S03]  /*9bf0*/  FADD.FTZ R174, R174, R175 ;  /* 0x000000afaeae7221 */ /* 0x000fc60000010000 */
[----:B------:R-:W-:Y:S01]  /*9c00*/  FADD.FTZ R182, R182, R183 ;  /* 0x000000b7b6b67221 */ /* 0x000fe20000010000 */
[----:B------:R-:W-:Y:S02]  /*9c10*/  FADD.FTZ R177, R177, R174 ;  /* 0x000000aeb1b17221 */ /* 0x000fe40000010000 */
[----:B------:R-:W0:Y:S01]  /*9c20*/  MUFU.EX2 R220, R220 ;  /* 0x000000dc00dc7308 */ /* 0x000e220000000800 */
[----:B--2---:R-:W-:Y:S01]  /*9c30*/  F2FP.F16.F32.PACK_AB R165, R218, R11 ;  /* 0x0000000bdaa5723e */ /* 0x004fe200000000ff */
[----:B------:R-:W-:Y:S01]  /*9c40*/  FADD.FTZ R211, R211, R182 ;  /* 0x000000b6d3d37221 */ /* 0x000fe20000010000 */
[----:B------:R-:W-:-:S03]  /*9c50*/  FADD.FTZ R176, R176, R177 ;  /* 0x000000b1b0b07221 */ /* 0x000fc60000010000 */
[----:B------:R-:W-:Y:S01]  /*9c60*/  FADD.FTZ R212, R212, R211 ;  /* 0x000000d3d4d47221 */ /* 0x000fe20000010000 */
[----:B------:R-:W-:Y:S01]  /*9c70*/  FADD.FTZ R5, R179, R176 ;  /* 0x000000b0b3057221 */ /* 0x000fe20000010000 */
[----:B------:R1:W-:Y:S02]  /*9c80*/  STSM.16.M88.4 [R185+0x36400], R152 ;  /* 0x03640098b9007844 */ /* 0x0003e40000000200 */
[----:B------:R-:W-:Y:S02]  /*9c90*/  FADD.FTZ R213, R213, R212 ;  /* 0x000000d4d5d57221 */ /* 0x000fe40000010000 */
[----:B------:R1:W-:Y:S02]  /*9ca0*/  STSM.16.M88.4 [R186], R156 ;  /* 0x0000009cba007844 */ /* 0x0003e40000000200 */
[----:B------:R-:W-:Y:S01]  /*9cb0*/  FADD.FTZ R214, R214, R213 ;  /* 0x000000d5d6d67221 */ /* 0x000fe20000010000 */
[----:B0-----:R-:W-:Y:S01]  /*9cc0*/  F2FP.F16.F32.PACK_AB R167, R220, R13 ;  /* 0x0000000ddca7723e */ /* 0x001fe200000000ff */
[----:B------:R1:W-:Y:S02]  /*9cd0*/  STSM.16.M88.4 [R190], R160 ;  /* 0x000000a0be007844 */ /* 0x0003e40000000200 */
[----:B------:R-:W-:-:S02]  /*9ce0*/  FADD.FTZ R215, R215, R214 ;  /* 0x000000d6d7d77221 */ /* 0x000fc40000010000 */
[----:B------:R1:W-:Y:S01]  /*9cf0*/  STSM.16.M88.4 [R187], R164 ;  /* 0x000000a4bb007844 */ /* 0x0003e20000000200 */
[----:B------:R-:W-:Y:S01]  /*9d00*/  WARPGROUP.ARRIVE ;  /* 0x00000000000079c5 */ /* 0x000fe20000000000 */
[----:B------:R-:W-:-:S04]  /*9d10*/  FADD.FTZ R216, R216, R215 ;  /* 0x000000d7d8d87221 */ /* 0x000fc80000010000 */
[----:B------:R-:W-:Y:S01]  /*9d20*/  FADD.FTZ R216, R217, R216 ;  /* 0x000000d8d9d87221 */ /* 0x000fe20000010000 */
[----:B------:R-:W-:Y:S01]  /*9d30*/  HGMMA.64x256x16.F32 R24, R152, gdesc[UR4].tnspB, R24, gsb0 ;  /* 0x43e0000498187df0 */ /* 0x000fe20008000818 */
[----:B------:R-:W-:Y:S01]  /*9d40*/  R2UR UR6, R222 ;  /* 0x00000000de0672ca */ /* 0x000fe200000e0000 */
[----:B------:R-:W-:Y:S01]  /*9d50*/  UMOV UR7, 0x40000040 ;  /* 0x4000004000077882 */ /* 0x000fe20000000000 */
[----:B------:R-:W-:Y:S02]  /*9d60*/  VIADD R222, R221, 0x100 ;  /* 0x00000100ddde7836 */ /* 0x000fe40000000000 */
[----:B------:R-:W-:Y:S01]  /*9d70*/  FADD.FTZ R11, R11, R216 ;  /* 0x000000d80b0b7221 */ /* 0x000fe20000010000 */
[----:B------:R-:W-:-:S03]  /*9d80*/  VIADD R221, R221, 0x180 ;  /* 0x00000180dddd7836 */ /* 0x000fc60000000000 */
[----:B------:R-:W-:Y:S01]  /*9d90*/  FADD.FTZ R218, R218, R11 ;  /* 0x0000000bdada7221 */ /* 0x000fe20000010000 */
[----:B------:R-:W-:-:S03]  /*9da0*/  IMAD.MOV.U32 R11, RZ, RZ, R7 ;  /* 0x000000ffff0b7224 */ /* 0x000fc600078e0007 */
[----:B------:R-:W-:-:S04]  /*9db0*/  FADD.FTZ R13, R13, R218 ;  /* 0x000000da0d0d7221 */ /* 0x000fc80000010000 */
[----:B------:R-:W-:Y:S01]  /*9dc0*/  FADD.FTZ R6, R220, R13 ;  /* 0x0000000ddc067221 */ /* 0x000fe20000010000 */
[----:B------:R-:W-:Y:S01]  /*9dd0*/  IMAD.MOV.U32 R13, RZ, RZ, R2 ;  /* 0x000000ffff0d7224 */ /* 0x000fe200078e0002 */
[----:B------:R-:W-:Y:S02]  /*9de0*/  WARPGROUP.DEPBAR.LE gsb0, 0x0 ;  /* 0x00008000000079c5 */ /* 0x000fe40000010000 */
[----:B------:R-:W-:-:S07]  /*9df0*/  WARPGROUP.ARRIVE ;  /* 0x00000000000079c5 */ /* 0x000fce0000000000 */
        /* <DEDUP_REMOVED lines=24> */
.L_x_5323:
[----:B------:R-:W-:-:S13]  /*9f80*/  ISETP.LE.AND P1, PT, RZ, UR31, PT ;  /* 0x0000001fff007c0c */ /* 0x000fda000bf23270 */
[----:B------:R-:W-:Y:S05]  /*9f90*/  @!P1 BRA `(.L_x_5333) ;  /* 0x0000003000409947 */ /* 0x000fea0003800000 */
[----:B------:R-:W-:Y:S01]  /*9fa0*/  IMAD.MOV.U32 R11, RZ, RZ, R8 ;  /* 0x000000ffff0b7224 */ /* 0x000fe200078e0008 */
[----:B------:R-:W-:Y:S01]  /*9fb0*/  ULDC UR29, c[0x0][0xad0] ;  /* 0x0002b400001d7ab9 */ /* 0x000fe20000000800 */
[----:B------:R-:W-:Y:S01]  /*9fc0*/  IMAD.MOV.U32 R20, RZ, RZ, R7 ;  /* 0x000000ffff147224 */ /* 0x000fe200078e0007 */
[----:B------:R-:W-:Y:S01]  /*9fd0*/  ULDC UR28, c[0x0][0xa80] ;  /* 0x0002a000001c7ab9 */ /* 0x000fe20000000800 */
[----:B------:R-:W-:-:S07]  /*9fe0*/  IMAD.MOV.U32 R13, RZ, RZ, R2 ;  /* 0x000000ffff0d7224 */ /* 0x000fce00078e0002 */
.L_x_5342:
[----:B------:R-:W-:-:S05]  /*9ff0*/  VIADD R2, R13, 0x1 ;  /* 0x000000010d027836 */ /* 0x000fca0000000000 */
[----:B------:R-:W-:-:S04]  /*a000*/  ISETP.NE.AND P1, PT, R2, 0x2, PT ;  /* 0x000000020200780c */ /* 0x000fc80003f25270 */
[----:B------:R-:W-:Y:S02]  /*a010*/  SEL R7, RZ, 0x1, P1 ;  /* 0x00000001ff077807 */ /* 0x000fe40000800000 */
[----:B------:R-:W-:Y:S02]  /*a020*/  SEL R2, R2, RZ, P1 ;  /* 0x000000ff02027207 */ /* 0x000fe40000800000 */
[----:B------:R-:W-:Y:S01]  /*a030*/  LOP3.LUT R16, R16, R7, RZ, 0x3c, !PT ;  /* 0x0000000710107212 */ /* 0x000fe200078e3cff */
[----:B0-----:R-:W-:Y:S06]  /*a040*/  @!P0 BRA `(.L_x_5334) ;  /* 0x0000000000048947 */ /* 0x001fec0003800000 */
[----:B------:R-:W-:Y:S01]  /*a050*/  BPT.TRAP 0x1 ;  /* 0x000000040000795c */ /* 0x000fe20000300000 */
.L_x_5334:
[----:B-1----:R-:W-:Y:S01]  /*a060*/  IMAD R9, R2, 0x8, R17 ;  /* 0x0000000802097824 */ /* 0x002fe200078e0211 */
[----:B------:R-:W-:-:S04]  /*a070*/  SHF.L.U32 R8, R16, 0x1f, RZ ;  /* 0x0000001f10087819 */ /* 0x000fc800000006ff */
[----:B------:R0:W1:Y:S01]  /*a080*/  SYNCS.PHASECHK.TRANS64.TRYWAIT P1, [R9+URZ+0x38830], R8 ;  /* 0x03883008090075a7 */ /* 0x000062000802017f */
[----:B------:R-:W-:Y:S05]  /*a090*/  @!P0 BRA `(.L_x_5335) ;  /* 0x0000000000048947 */ /* 0x000fea0003800000 */
[----:B------:R-:W-:Y:S01]  /*a0a0*/  BPT.TRAP 0x1 ;  /* 0x000000040000795c */ /* 0x000fe20000300000 */
.L_x_5335:
[----:B------:R-:W-:Y:S01]  /*a0b0*/  IMAD R7, R2, 0x200, R0 ;  /* 0x0000020002077824 */ /* 0x000fe200078e0200 */
[----:B-1----:R-:W-:Y:S06]  /*a0c0*/  @P1 BRA `(.L_x_5336) ;  /* 0x0000000000081947 */ /* 0x002fec0003800000 */
[----:B------:R-:W1:Y:S02]  /*a0d0*/  SYNCS.PHASECHK.TRANS64.TRYWAIT P1, [R9+URZ+0x38830], R8 ;  /* 0x03883008090075a7 */ /* 0x000e64000802017f */
[----:B-1----:R-:W-:Y:S05]  /*a0e0*/  @!P1 BRA `(.L_x_5337) ;  /* 0x000000ec00ac9947 */ /* 0x002fea0003800000 */
.L_x_5336:
        /* <DEDUP_REMOVED lines=22> */
.L_x_5338:
[----:B------:R2:W3:Y:S01]  /*a250*/  SYNCS.PHASECHK.TRANS64.TRYWAIT P1, [R9+URZ+0x38850], R8 ;  /* 0x03885008090075a7 */ /* 0x0004e2000802017f */
[----:B------:R-:W-:Y:S05]  /*a260*/  @!P0 BRA `(.L_x_5339) ;  /* 0x0000000000048947 */ /* 0x000fea0003800000 */
[----:B------:R-:W-:Y:S01]  /*a270*/  BPT.TRAP 0x1 ;  /* 0x000000040000795c */ /* 0x000fe20000300000 */
.L_x_5339:
[----:B---3--:R-:W-:Y:S05]  /*a280*/  @P1 BRA `(.L_x_5340) ;  /* 0x0000000000081947 */ /* 0x008fea0003800000 */
[----:B------:R-:W3:Y:S02]  /*a290*/  SYNCS.PHASECHK.TRANS64.TRYWAIT P1, [R9+URZ+0x38850], R8 ;  /* 0x03885008090075a7 */ /* 0x000ee4000802017f */
[----:B---3--:R-:W-:Y:S05]  /*a2a0*/  @!P1 BRA `(.L_x_5341) ;  /* 0x000000ec00509947 */ /* 0x008fea0003800000 */
.L_x_5340:
        /* <DEDUP_REMOVED lines=12> */
[----:B------:R-:W-:Y:S01]  /*a370*/  VIADD R8, R7, 0x4 ;  /* 0x0000000407087836 */ /* 0x000fe20000000000 */
[----:B------:R-:W-:Y:S01]  /*a380*/  UMOV UR7, 0x40000040 ;  /* 0x4000004000077882 */ /* 0x000fe20000000000 */
[----:B------:R-:W-:-:S02]  /*a390*/  VIADD R21, R4, 0x800 ;  /* 0x0000080004157836 */ /* 0x000fc40000000000 */
[----:B------:R-:W-:Y:S02]  /*a3a0*/  VIADD R15, R7, 0x800 ;  /* 0x00000800070f7836 */ /* 0x000fe40000000000 */
        /* <DEDUP_REMOVED lines=398> */
[----:B---3--:R-:W-:-:S03]  /*bc90*/  FMNMX.FTZ R167, R155, R20, !PT ;  /* 0x000000149ba77209 */ /* 0x008fc60007810000 */
        /* <DEDUP_REMOVED lines=17> */
[----:B-1----:R-:W-:Y:S01]  /*bdb0*/  FMNMX.FTZ R168, R158, R167, !PT ;  /* 0x000000a79ea87209 */ /* 0x002fe20007810000 */
[--C-:B------:R-:W-:Y:S01]  /*bdc0*/  FFMA.FTZ R179, R218, UR28, -R166.reuse ;  /* 0x0000001cdab37c23 */ /* 0x100fe200080108a6 */
[--C-:B------:R-:W-:Y:S01]  /*bdd0*/  FFMA.FTZ R180, R219, UR28, -R166.reuse ;  /* 0x0000001cdbb47c23 */ /* 0x100fe200080108a6 */
[--C-:B------:R-:W-:Y:S01]  /*bde0*/  FFMA.FTZ R181, R220, UR28, -R166.reuse ;  /* 0x0000001cdcb57c23 */ /* 0x100fe200080108a6 */
[----:B------:R-:W-:Y:S01]  /*bdf0*/  FFMA.FTZ R182, R164, UR28, -R166 ;  /* 0x0000001ca4b67c23 */ /* 0x000fe200080108a6 */
[----:B------:R-:W-:-:S02]  /*be00*/  IMAD R219, R2, 0x1000, R19 ;  /* 0x0000100002db7824 */ /* 0x000fc400078e0213 */
[----:B------:R-:W1:Y:S01]  /*be10*/  MUFU.TANH R161, R161 ;  /* 0x000000a100a17308 */ /* 0x000e620000002400 */
[----:B--2---:R-:W-:Y:S01]  /*be20*/  FMNMX.FTZ R167, R159, R168, !PT ;  /* 0x000000a89fa77209 */ /* 0x004fe20007810000 */
[C---:B------:R-:W-:Y:S01]  /*be30*/  VIADD R220, R219.reuse, 0x80 ;  /* 0x00000080dbdc7836 */ /* 0x040fe20000000000 */
[----:B------:R-:W-:-:S05]  /*be40*/  R2UR UR6, R219 ;  /* 0x00000000db0672ca */ /* 0x000fca00000e0000 */
[----:B------:R-:W2:Y:S01]  /*be50*/  MUFU.TANH R162, R162 ;  /* 0x000000a200a27308 */ /* 0x000ea20000002400 */
[----:B0-----:R-:W-:-:S07]  /*be60*/  FMNMX.FTZ R8, R160, R167, !PT ;  /* 0x000000a7a0087209 */ /* 0x001fce0007810000 */
[----:B------:R-:W0:Y:S01]  /*be70*/  MUFU.TANH R163, R163 ;  /* 0x000000a300a37308 */ /* 0x000e220000002400 */
[----:B-1----:R-:W-:-:S07]  /*be80*/  FMNMX.FTZ R167, R161, R8, !PT ;  /* 0x00000008a1a77209 */ /* 0x002fce0007810000 */
[----:B------:R-:W1:Y:S01]  /*be90*/  MUFU.EX2 R20, R169 ;  /* 0x000000a900147308 */ /* 0x000e620000000800 */
[----:B--2---:R-:W-:-:S07]  /*bea0*/  FMNMX.FTZ R8, R162, R167, !PT ;  /* 0x000000a7a2087209 */ /* 0x004fce0007810000 */
[----:B------:R2:W-:Y:S01]  /*beb0*/  MUFU.EX2 R169, R188 ;  /* 0x000000bc00a97308 */ /* 0x0005e20000000800 */
[----:B0-----:R-:W-:-:S05]  /*bec0*/  FMNMX.FTZ R8, R163, R8, !PT ;  /* 0x00000008a3087209 */ /* 0x001fca0007810000 */
[----:B------:R-:W0:Y:S02]  /*bed0*/  SHFL.BFLY PT, R167, R8, 0x2, 0x1f ;  /* 0x0c401f0008a77f89 */ /* 0x000e2400000e0000 */
        /* <DEDUP_REMOVED lines=19> */
[-C--:B------:R-:W-:Y:S01]  /*c010*/  FMUL.FTZ R56, R56, R20.reuse ;  /* 0x0000001438387220 */ /* 0x080fe20000410000 */
[-C--:B------:R-:W-:Y:S01]  /*c020*/  FMUL.FTZ R57, R57, R20.reuse ;  /* 0x0000001439397220 */ /* 0x080fe20000410000 */
[-C--:B------:R-:W-:Y:S01]  /*c030*/  FMUL.FTZ R60, R60, R20.reuse ;  /* 0x000000143c3c7220 */ /* 0x080fe20000410000 */
        /* <DEDUP_REMOVED lines=45> */
[--C-:B--2---:R-:W-:Y:S01]  /*c310*/  FFMA.FTZ R188, R154, UR28, -R165.reuse ;  /* 0x0000001c9abc7c23 */ /* 0x104fe200080108a5 */
[----:B------:R-:W0:Y:S01]  /*c320*/  MUFU.EX2 R11, R11 ;  /* 0x0000000b000b7308 */ /* 0x000e220000000800 */
[----:B------:R-:W-:Y:S02]  /*c330*/  @!P2 VIADD R152, R9, 0x38840 ;  /* 0x000388400998a836 */ /* 0x000fe40000000000 */
[--C-:B------:R-:W-:Y:S01]  /*c340*/  FFMA.FTZ R10, R10, UR28, -R165.reuse ;  /* 0x0000001c0a0a7c23 */ /* 0x100fe200080108a5 */
[--C-:B------:R-:W-:Y:S01]  /*c350*/  FFMA.FTZ R15, R15, UR28, -R165.reuse ;  /* 0x0000001c0f0f7c23 */ /* 0x100fe200080108a5 */
[--C-:B-1----:R-:W-:Y:S01]  /*c360*/  FFMA.FTZ R211, R155, UR28, -R165.reuse ;  /* 0x0000001c9bd37c23 */ /* 0x102fe200080108a5 */
        /* <DEDUP_REMOVED lines=13> */
[----:B---3--:R-:W-:Y:S01]  /*c440*/  F2FP.F16.F32.PACK_AB R152, R168, R21 ;  /* 0x00000015a898723e */ /* 0x008fe200000000ff */
        /* <DEDUP_REMOVED lines=109> */
[----:B------:R-:W-:Y:S01]  /*cb20*/  ISETP.LT.AND P1, PT, RZ, UR31, PT ;  /* 0x0000001fff007c0c */ /* 0x000fe2000bf21270 */
[----:B------:R-:W2:Y:S01]  /*cb30*/  MUFU.EX2 R215, R215 ;  /* 0x000000d700d77308 */ /* 0x000ea20000000800 */
[----:B-1----:R-:W-:Y:S01]  /*cb40*/  F2FP.F16.F32.PACK_AB R161, R213, R212 ;  /* 0x000000d4d5a1723e */ /* 0x002fe200000000ff */
[----:B------:R0:W-:Y:S01]  /*cb50*/  STSM.16.M88.4 [R186], R156 ;  /* 0x0000009cba007844 */ /* 0x0001e20000000200 */
[----:B------:R-:W-:Y:S01]  /*cb60*/  FADD.FTZ R183, R183, R6 ;  /* 0x00000006b7b77221 */ /* 0x000fe20000010000 */
[----:B------:R-:W-:Y:S01]  /*cb70*/  FADD.FTZ R168, R168, R5 ;  /* 0x00000005a8a87221 */ /* 0x000fe20000010000 */
[----:B------:R-:W-:Y:S01]  /*cb80*/  @!P2 VIADD R9, R9, 0x38860 ;  /* 0x000388600909a836 */ /* 0x000fe20000000000 */
[----:B------:R-:W-:Y:S01]  /*cb90*/  UIADD3 UR31, UR31, -0x1, URZ ;  /* 0xffffffff1f1f7890 */ /* 0x000fe2000fffe03f */
[----:B------:R-:W-:Y:S01]  /*cba0*/  FADD.FTZ R12, R12, R183 ;  /* 0x000000b70c0c7221 */ /* 0x000fe20000010000 */
[----:B------:R-:W-:Y:S01]  /*cbb0*/  MUFU.EX2 R179, R179 ;  /* 0x000000b300b37308 */ /* 0x000fe20000000800 */
[----:B------:R-:W-:Y:S01]  /*cbc0*/  FADD.FTZ R169, R169, R168 ;  /* 0x000000a8a9a97221 */ /* 0x000fe20000010000 */
[----:B------:R-:W-:Y:S01]  /*cbd0*/  @!P2 PRMT R9, RZ, 0x654, R9 ;  /* 0x00000654ff09a816 */ /* 0x000fe20000000009 */
[----:B------:R-:W-:Y:S01]  /*cbe0*/  FADD.FTZ R15, R15, R12 ;  /* 0x0000000c0f0f7221 */ /* 0x000fe20000010000 */
[----:B------:R-:W-:-:S02]  /*cbf0*/  IMAD.MOV.U32 R11, RZ, RZ, R8 ;  /* 0x000000ffff0b7224 */ /* 0x000fc400078e0008 */
[----:B------:R-:W-:Y:S01]  /*cc00*/  FADD.FTZ R170, R170, R169 ;  /* 0x000000a9aaaa7221 */ /* 0x000fe20000010000 */
[----:B------:R-:W-:Y:S02]  /*cc10*/  IMAD.MOV.U32 R20, RZ, RZ, R7 ;  /* 0x000000ffff147224 */ /* 0x000fe400078e0007 */
[----:B------:R-:W-:Y:S01]  /*cc20*/  FADD.FTZ R14, R14, R15 ;  /* 0x0000000f0e0e7221 */ /* 0x000fe20000010000 */
[----:B------:R-:W1:Y:S01]  /*cc30*/  MUFU.EX2 R180, R180 ;  /* 0x000000b400b47308 */ /* 0x000e620000000800 */
[----:B--2---:R-:W-:Y:S01]  /*cc40*/  F2FP.F16.F32.PACK_AB R163, R215, R214 ;  /* 0x000000d6d7a3723e */ /* 0x004fe200000000ff */
[----:B------:R-:W-:Y:S01]  /*cc50*/  FADD.FTZ R171, R171, R170 ;  /* 0x000000aaabab7221 */ /* 0x000fe20000010000 */
[----:B------:R-:W-:-:S03]  /*cc60*/  FADD.FTZ R189, R189, R14 ;  /* 0x0000000ebdbd7221 */ /* 0x000fc60000010000 */
[----:B------:R0:W-:Y:S01]  /*cc70*/  STSM.16.M88.4 [R190], R160 ;  /* 0x000000a0be007844 */ /* 0x0001e20000000200 */
[----:B------:R-:W-:Y:S01]  /*cc80*/  FADD.FTZ R172, R172, R171 ;  /* 0x000000abacac7221 */ /* 0x000fe20000010000 */
[----:B------:R-:W-:Y:S01]  /*cc90*/  MUFU.EX2 R181, R181 ;  /* 0x000000b500b57308 */ /* 0x000fe20000000800 */
[----:B------:R-:W-:Y:S02]  /*cca0*/  FADD.FTZ R188, R188, R189 ;  /* 0x000000bdbcbc7221 */ /* 0x000fe40000010000 */
[----:B------:R-:W-:Y:S02]  /*ccb0*/  FADD.FTZ R173, R173, R172 ;  /* 0x000000acadad7221 */ /* 0x000fe40000010000 */
[----:B------:R-:W-:Y:S02]  /*ccc0*/  FADD.FTZ R211, R211, R188 ;  /* 0x000000bcd3d37221 */ /* 0x000fe40000010000 */
        /* <DEDUP_REMOVED lines=10> */
[----:B------:R-:W-:Y:S01]  /*cd70*/  FADD.FTZ R215, R215, R214 ;  /* 0x000000d6d7d77221 */ /* 0x000fe20000010000 */
[----:B------:R-:W-:Y:S01]  /*cd80*/  FADD.FTZ R178, R178, R177 ;  /* 0x000000b1b2b27221 */ /* 0x000fe20000010000 */
[----:B------:R-:W1:Y:S01]  /*cd90*/  MUFU.EX2 R217, R217 ;  /* 0x000000d900d97308 */ /* 0x000e620000000800 */
[----:B--2---:R-:W-:Y:S02]  /*cda0*/  F2FP.F16.F32.PACK_AB R166, R182, R181 ;  /* 0x000000b5b6a6723e */ /* 0x004fe400000000ff */
[----:B------:R-:W-:-:S04]  /*cdb0*/  FADD.FTZ R179, R179, R178 ;  /* 0x000000b2b3b37221 */ /* 0x000fc80000010000 */
[----:B------:R-:W-:Y:S01]  /*cdc0*/  FADD.FTZ R180, R180, R179 ;  /* 0x000000b3b4b47221 */ /* 0x000fe20000010000 */
[----:B------:R-:W-:Y:S03]  /*cdd0*/  MUFU.EX2 R13, R13 ;  /* 0x0000000d000d7308 */ /* 0x000fe60000000800 */
[----:B------:R-:W-:-:S04]  /*cde0*/  FADD.FTZ R5, R181, R180 ;  /* 0x000000b4b5057221 */ /* 0x000fc80000010000 */
[----:B------:R-:W-:Y:S01]  /*cdf0*/  FADD.FTZ R5, R182, R5 ;  /* 0x00000005b6057221 */ /* 0x000fe20000010000 */
        /* <DEDUP_REMOVED lines=42> */
.L_x_5333:
[----:B------:R-:W2:Y:S01]  /*d0a0*/  SHFL.BFLY PT, R0, R5, 0x2, 0x1f ;  /* 0x0c401f0005007f89 */ /* 0x000ea200000e0000 */
[----:B01----:R-:W-:Y:S01]  /*d0b0*/  IMAD.MOV R9, RZ, RZ, -R184 ;  /* 0x000000ffff097224 */ /* 0x003fe200078e0ab8 */
[----:B------:R-:W-:Y:S02]  /*d0c0*/  UIADD3 UR37, UR37, 0x1, URZ ;  /* 0x0000000125257890 */ /* 0x000fe4000fffe03f */
[----:B------:R-:W0:Y:S01]  /*d0d0*/  SHFL.BFLY PT, R3, R6, 0x2, 0x1f ;  /* 0x0c401f0006037f89 */ /* 0x000e2200000e0000 */
[----:B------:R-:W-:Y:S08]  /*d0e0*/  BAR.ARV 0x8, 0x100 ;  /* 0x0204000000007b1d */ /* 0x000ff00000002000 */
[----:B------:R-:W-:Y:S01]  /*d0f0*/  BAR.SYNC.DEFER_BLOCKING 0xf, 0x100 ;  /* 0x03c4000000007b1d */ /* 0x000fe20000010000 */
[----:B------:R-:W-:Y:S01]  /*d100*/  ISETP.NE.AND P0, PT, R18, R9, PT ;  /* 0x000000091200720c */ /* 0x000fe20003f05270 */
[----:B--2---:R-:W-:Y:S01]  /*d110*/  FADD.FTZ R0, R0, R5 ;  /* 0x0000000500007221 */ /* 0x004fe20000010000 */
[----:B------:R-:W-:-:S02]  /*d120*/  VIADD R5, R2, 0x1 ;  /* 0x0000000102057836 */ /* 0x000fc40000000000 */
[----:B0-----:R-:W-:Y:S02]  /*d130*/  FADD.FTZ R3, R3, R6 ;  /* 0x0000000603037221 */ /* 0x001fe40000010000 */
[----:B------:R-:W0:Y:S01]  /*d140*/  SHFL.BFLY PT, R11, R0, 0x1, 0x1f ;  /* 0x0c201f00000b7f89 */ /* 0x000e2200000e0000 */
[----:B------:R-:W-:Y:S01]  /*d150*/  IMAD.MOV.U32 R6, RZ, RZ, RZ ;  /* 0x000000ffff067224 */ /* 0x000fe200078e00ff */
[----:B------:R-:W-:-:S05]  /*d160*/  ISETP.NE.AND P1, PT, R5, 0x2, PT ;  /* 0x000000020500780c */ /* 0x000fca0003f25270 */
[----:B------:R-:W-:Y:S01]  /*d170*/  @!P0 IMAD R2, R2, 0x40, R22 ;  /* 0x0000004002028824 */ /* 0x000fe200078e0216 */
[----:B------:R-:W1:Y:S03]  /*d180*/  SHFL.BFLY PT, R4, R3, 0x1, 0x1f ;  /* 0x0c201f0003047f89 */ /* 0x000e6600000e0000 */
[----:B------:R-:W-:Y:S02]  /*d190*/  @!P0 IMAD R17, R2, 0x4, R17 ;  /* 0x0000000402118824 */ /* 0x000fe400078e0211 */
[----:B------:R-:W-:Y:S02]  /*d1a0*/  IMAD.U32 R2, RZ, RZ, UR28 ;  /* 0x0000001cff027e24 */ /* 0x000fe4000f8e00ff */
[----:B0-----:R-:W-:Y:S01]  /*d1b0*/  FADD.FTZ R11, R0, R11 ;  /* 0x0000000b000b7221 */ /* 0x001fe20000010000 */
[----:B------:R-:W-:Y:S02]  /*d1c0*/  IMAD.MOV.U32 R0, RZ, RZ, -0x800000 ;  /* 0xff800000ff007424 */ /* 0x000fe400078e00ff */
[----:B-1----:R-:W-:-:S02]  /*d1d0*/  FADD.FTZ R15, R3, R4 ;  /* 0x00000004030f7221 */ /* 0x002fc40000010000 */
[----:B------:R-:W-:Y:S01]  /*d1e0*/  FSETP.NE.FTZ.AND P2, PT, R11, RZ, PT ;  /* 0x000000ff0b00720b */ /* 0x000fe20003f55000 */
[----:B------:R-:W-:Y:S01]  /*d1f0*/  IMAD.MOV.U32 R4, RZ, RZ, RZ ;  /* 0x000000ffff047224 */ /* 0x000fe200078e00ff */
[----:B------:R-:W-:Y:S02]  /*d200*/  SEL R3, RZ, 0x1, P1 ;  /* 0x00000001ff037807 */ /* 0x000fe40000800000 */
[----:B------:R-:W-:Y:S02]  /*d210*/  FSETP.NE.FTZ.AND P3, PT, R15, RZ, PT ;  /* 0x000000ff0f00720b */ /* 0x000fe40003f75000 */
[----:B------:R-:W-:Y:S01]  /*d220*/  LOP3.LUT R16, R16, R3, RZ, 0x3c, !PT ;  /* 0x0000000310107212 */ /* 0x000fe200078e3cff */
[----:B------:R-:W-:-:S06]  /*d230*/  IMAD.MOV.U32 R3, RZ, RZ, -0x800000 ;  /* 0xff800000ff037424 */ /* 0x000fcc00078e00ff */
[----:B------:R-:W0:Y:S01]  /*d240*/  @P2 MUFU.RCP R6, R11 ;  /* 0x0000000b00062308 */ /* 0x000e220000001000 */
[----:B------:R-:W-:-:S07]  /*d250*/  @P2 FMUL.FTZ R2, R2, 0.69314718246459960938 ;  /* 0x3f31721802022820 */ /* 0x000fce0000410000 */
[----:B------:R-:W1:Y:S08]  /*d260*/  @P3 MUFU.RCP R4, R15 ;  /* 0x0000000f00043308 */ /* 0x000e700000001000 */
[----:B------:R-:W2:Y:S01]  /*d270*/  @P3 MUFU.LG2 R21, R15 ;  /* 0x0000000f00153308 */ /* 0x000ea20000000c00 */
[-C--:B0-----:R-:W-:Y:S01]  /*d280*/  FMUL.FTZ R175, R24, R6.reuse ;  /* 0x0000000618af7220 */ /* 0x081fe20000410000 */
[-C--:B------:R-:W-:Y:S01]  /*d290*/  FMUL.FTZ R174, R28, R6.reuse ;  /* 0x000000061cae7220 */ /* 0x080fe20000410000 */
[----:B------:R0:W-:Y:S01]  /*d2a0*/  @!P0 STS [R17+0x38400], R6 ;  /* 0x0384000611008388 */ /* 0x0001e20000000800 */
        /* <DEDUP_REMOVED lines=62> */
[----:B-1----:R1:W-:Y:S01]  /*d690*/  @!P0 STS [R17+0x38420], R4 ;  /* 0x0384200411008388 */ /* 0x0023e20000000800 */
[----:B0-----:R0:W1:Y:S01]  /*d6a0*/  @P2 MUFU.LG2 R6, R11 ;  /* 0x0000000b00062308 */ /* 0x0010620000000c00 */
[----:B------:R-:W-:-:S02]  /*d6b0*/  IMAD.U32 R32, RZ, RZ, UR28 ;  /* 0x0000001cff207e24 */ /* 0x000fc4000f8e00ff */
[----:B--2---:R-:W-:Y:S01]  /*d6c0*/  @P3 FMUL.FTZ R21, R21, 0.69314718246459960938 ;  /* 0x3f31721815153820 */ /* 0x004fe20000410000 */
[-C--:B------:R-:W-:Y:S01]  /*d6d0*/  FMUL.FTZ R13, R42, R4.reuse ;  /* 0x000000042a0d7220 */ /* 0x080fe20000410000 */
[-C--:B------:R-:W-:Y:S01]  /*d6e0*/  FMUL.FTZ R15, R46, R4.reuse ;  /* 0x000000042e0f7220 */ /* 0x080fe20000410000 */
[----:B------:R-:W-:Y:S01]  /*d6f0*/  @P3 FMUL.FTZ R32, R32, 0.69314718246459960938 ;  /* 0x3f31721820203820 */ /* 0x000fe20000410000 */
[-C--:B------:R-:W-:Y:S01]  /*d700*/  FMUL.FTZ R25, R50, R4.reuse ;  /* 0x0000000432197220 */ /* 0x080fe20000410000 */
[-C--:B------:R-:W-:Y:S01]  /*d710*/  FMUL.FTZ R29, R58, R4.reuse ;  /* 0x000000043a1d7220 */ /* 0x080fe20000410000 */
[----:B------:R-:W-:Y:S01]  /*d720*/  PLOP3.LUT P0, PT, PT, PT, PT, 0x8, 0x0 ;  /* 0x000000000000781c */ /* 0x000fe20003f0e170 */
        /* <DEDUP_REMOVED lines=12> */
[----:B------:R-:W-:Y:S01]  /*d7f0*/  @P2 FFMA.FTZ R3, R2, R7, R17 ;  /* 0x0000000702032223 */ /* 0x000fe20000010011 */
        /* <DEDUP_REMOVED lines=52> */
.L_x_5309:
[----:B------:R-:W0:Y:S01]  /*db40*/  S2R R4, SR_CgaCtaId ;  /* 0x0000000000047919 */ /* 0x000e220000008800 */
[----:B------:R-:W-:Y:S01]  /*db50*/  MOV R17, 0x400 ;  /* 0x0000040000117802 */ /* 0x000fe20000000f00 */
[----:B------:R-:W-:Y:S01]  /*db60*/  BSSY B0, `(.L_x_5343) ;  /* 0x00002f1000007945 */ /* 0x000fe20003800000 */
[----:B------:R-:W-:Y:S02]  /*db70*/  BAR.SYNC.DEFER_BLOCKING 0x5, 0x180 ;  /* 0x0146000000007b1d */ /* 0x000fe40000010000 */
[----:B0-----:R-:W-:-:S05]  /*db80*/  LEA R17, R4, R17, 0x18 ;  /* 0x0000001104117211 */ /* 0x001fca00078ec0ff */
[----:B------:R-:W0:Y:S02]  /*db90*/  LDS.128 R4, [R17+0x388d0] ;  /* 0x0388d00011047984 */ /* 0x000e240000000c00 */
[----:B0-----:R-:W-:Y:S02]  /*dba0*/  R2UR UR5, R5 ;  /* 0x00000000050572ca */ /* 0x001fe400000e0000 */
[----:B------:R-:W-:Y:S01]  /*dbb0*/  R2UR UR6, R6 ;  /* 0x00000000060672ca */ /* 0x000fe200000e0000 */
[----:B------:R-:W-:Y:S06]  /*dbc0*/  BAR.ARV 0x4, 0x180 ;  /* 0x0106000000007b1d */ /* 0x000fec0000002000 */
[----:B------:R-:W-:Y:S08]  /*dbd0*/  @P0 BRA `(.L_x_5344) ;  /* 0x0000002000240947 */ /* 0x000ff00003800000 */
[----:B------:R-:W0:Y:S01]  /*dbe0*/  S2R R6, SR_SWINHI ;  /* 0x0000000000067919 */ /* 0x000e220000002f00 */
[----:B------:R-:W-:Y:S01]  /*dbf0*/  F2FP.F16.F32.PACK_AB R9, R27, R9 ;  /* 0x000000091b09723e */ /* 0x000fe200000000ff */
[----:B------:R-:W-:Y:S01]  /*dc00*/  USHF.L.U32 UR10, UR41, 0x2, URZ ;  /* 0x00000002290a7899 */ /* 0x000fe2000800063f */
[----:B------:R-:W-:Y:S01]  /*dc10*/  F2FP.F16.F32.PACK_AB R10, R10, R174 ;  /* 0x000000ae0a0a723e */ /* 0x000fe200000000ff */
[----:B------:R-:W-:Y:S01]  /*dc20*/  BAR.SYNC.DEFER_BLOCKING 0x1, 0x100 ;  /* 0x0044000000007b1d */ /* 0x000fe20000010000 */
[----:B------:R-:W-:Y:S01]  /*dc30*/  F2FP.F16.F32.PACK_AB R11, R31, R11 ;  /* 0x0000000b1f0b723e */ /* 0x000fe200000000ff */
[----:B------:R-:W-:Y:S01]  /*dc40*/  USHF.L.U64.HI UR11, UR41, 0x2, UR40 ;  /* 0x00000002290b7899 */ /* 0x000fe20008010228 */
[----:B------:R-:W-:Y:S02]  /*dc50*/  F2FP.F16.F32.PACK_AB R12, R12, R170 ;  /* 0x000000aa0c0c723e */ /* 0x000fe400000000ff */
[----:B------:R-:W-:Y:S01]  /*dc60*/  F2FP.F16.F32.PACK_AB R13, R43, R13 ;  /* 0x0000000d2b0d723e */ /* 0x000fe200000000ff */
[----:B------:R-:W-:Y:S01]  /*dc70*/  ULDC.64 UR8, c[0x0][0xd00] ;  /* 0x0003400000087ab9 */ /* 0x000fe20000000a00 */
[----:B------:R-:W-:Y:S01]  /*dc80*/  F2FP.F16.F32.PACK_AB R14, R14, R167 ;  /* 0x000000a70e0e723e */ /* 0x000fe200000000ff */
[----:B------:R-:W-:Y:S01]  /*dc90*/  UISETP.NE.U32.AND UP0, UPT, UR8, URZ, UPT ;  /* 0x0000003f0800728c */ /* 0x000fe2000bf05070 */
[----:B------:R-:W-:Y:S01]  /*dca0*/  F2FP.F16.F32.PACK_AB R15, R47, R15 ;  /* 0x0000000f2f0f723e */ /* 0x000fe200000000ff */
[----:B------:R-:W-:Y:S01]  /*dcb0*/  UIADD3 UR4, UP1, UR10, UR8, URZ ;  /* 0x000000080a047290 */ /* 0x000fe2000ff3e03f */
[----:B------:R-:W-:Y:S01]  /*dcc0*/  F2FP.F16.F32.PACK_AB R24, R24, R166 ;  /* 0x000000a61818723e */ /* 0x000fe200000000ff */
[----:B------:R-:W-:Y:S01]  /*dcd0*/  UISETP.NE.AND.EX UP0, UPT, UR9, URZ, UPT, UP0 ;  /* 0x0000003f0900728c */ /* 0x000fe2000bf05300 */
[----:B------:R-:W-:Y:S01]  /*dce0*/  F2FP.F16.F32.PACK_AB R25, R51, R25 ;  /* 0x000000193319723e */ /* 0x000fe200000000ff */
[----:B------:R-:W-:Y:S01]  /*dcf0*/  UIADD3.X UR7, UR11, UR9, URZ, UP1, !UPT ;  /* 0x000000090b077290 */ /* 0x000fe20008ffe43f */
[----:B------:R-:W-:-:S02]  /*dd00*/  F2FP.F16.F32.PACK_AB R64, R65, R64 ;  /* 0x000000404140723e */ /* 0x000fc400000000ff */
[----:B------:R-:W-:Y:S01]  /*dd10*/  F2FP.F16.F32.PACK_AB R29, R59, R29 ;  /* 0x0000001d3b1d723e */ /* 0x000fe200000000ff */
[----:B------:R-:W-:Y:S01]  /*dd20*/  ULDC.64 UR8, c[0x0][0xd08] ;  /* 0x0003420000087ab9 */ /* 0x000fe20000000a00 */
[----:B------:R-:W-:Y:S02]  /*dd30*/  F2FP.F16.F32.PACK_AB R31, R63, R62 ;  /* 0x0000003e3f1f723e */ /* 0x000fe400000000ff */
[----:B------:R-:W-:Y:S02]  /*dd40*/  F2FP.F16.F32.PACK_AB R65, R67, R66 ;  /* 0x000000424341723e */ /* 0x000fe400000000ff */
[----:B------:R-:W-:Y:S02]  /*dd50*/  F2FP.F16.F32.PACK_AB R72, R73, R72 ;  /* 0x000000484948723e */ /* 0x000fe400000000ff */
[----:B------:R-:W-:Y:S02]  /*dd60*/  F2FP.F16.F32.PACK_AB R66, R69, R68 ;  /* 0x000000444542723e */ /* 0x000fe400000000ff */
[----:B------:R-:W-:-:S02]  /*dd70*/  F2FP.F16.F32.PACK_AB R67, R71, R70 ;  /* 0x000000464743723e */ /* 0x000fc400000000ff */
[----:B------:R-:W-:Y:S02]  /*dd80*/  MOV R4, R17 ;  /* 0x0000001100047202 */ /* 0x000fe40000000f00 */
[----:B0-----:R-:W-:Y:S02]  /*dd90*/  MOV R5, R6 ;  /* 0x0000000600057202 */ /* 0x001fe40000000f00 */
[----:B------:R-:W-:Y:S02]  /*dda0*/  F2FP.F16.F32.PACK_AB R73, R75, R74 ;  /* 0x0000004a4b49723e */ /* 0x000fe400000000ff */
[----:B------:R-:W-:Y:S01]  /*ddb0*/  F2FP.F16.F32.PACK_AB R80, R81, R80 ;  /* 0x000000505150723e */ /* 0x000fe200000000ff */
[----:B------:R-:W-:Y:S01]  /*ddc0*/  IMAD.WIDE R126, R202, 0x2, R4 ;  /* 0x00000002ca7e7825 */ /* 0x000fe200078e0204 */
[----:B------:R-:W-:Y:S02]  /*ddd0*/  F2FP.F16.F32.PACK_AB R74, R77, R76 ;  /* 0x0000004c4d4a723e */ /* 0x000fe400000000ff */
[----:B------:R-:W-:-:S02]  /*dde0*/  F2FP.F16.F32.PACK_AB R75, R79, R78 ;  /* 0x0000004e4f4b723e */ /* 0x000fc400000000ff */
[C---:B------:R-:W-:Y:S02]  /*ddf0*/  IADD3 R177, P1, R126.reuse, 0x20, RZ ;  /* 0x000000207eb17810 */ /* 0x040fe40007f3e0ff */
[C---:B------:R-:W-:Y:S02]  /*de00*/  IADD3 R179, P0, R126.reuse, 0x40, RZ ;  /* 0x000000407eb37810 */ /* 0x040fe40007f1e0ff */
[----:B------:R-:W-:Y:S01]  /*de10*/  LOP3.LUT R32, R177, 0x380, RZ, 0xc0, !PT ;  /* 0x00000380b1207812 */ /* 0x000fe200078ec0ff */
[--C-:B------:R-:W-:Y:S01]  /*de20*/  IMAD.X R33, RZ, RZ, R127.reuse, P1 ;  /* 0x000000ffff217224 */ /* 0x100fe200008e067f */
[----:B------:R-:W-:Y:S01]  /*de30*/  LOP3.LUT R21, R126, 0x380, RZ, 0xc0, !PT ;  /* 0x000003807e157812 */ /* 0x000fe200078ec0ff */
[----:B------:R-:W-:Y:S01]  /*de40*/  IMAD.X R37, RZ, RZ, R127, P0 ;  /* 0x000000ffff257224 */ /* 0x000fe200000e067f */
[----:B------:R-:W-:Y:S02]  /*de50*/  SHF.R.U64 R32, R32, 0x3, RZ ;  /* 0x0000000320207819 */ /* 0x000fe400000012ff */
        /* <DEDUP_REMOVED lines=16> */
[----:B------:R-:W-:-:S02]  /*df60*/  SHF.R.U64 R21, R21, 0x3, RZ ;  /* 0x0000000315157819 */ /* 0x000fc400000012ff */
        /* <DEDUP_REMOVED lines=12> */
[----:B------:R-:W-:Y:S01]  /*e030*/  IMAD.X R123, RZ, RZ, R127, P2 ;  /* 0x000000ffff7b7224 */ /* 0x000fe200010e067f */
[----:B------:R-:W-:-:S02]  /*e040*/  LOP3.LUT R40, R181, 0x380, RZ, 0xc0, !PT ;  /* 0x00000380b5287812 */ /* 0x000fc400078ec0ff */
[----:B------:R-:W-:Y:S01]  /*e050*/  LOP3.LUT R126, R21, R126, RZ, 0x3c, !PT ;  /* 0x0000007e157e7212 */ /* 0x000fe200078e3cff */
[----:B------:R-:W-:Y:S01]  /*e060*/  IMAD.X R21, RZ, RZ, R127, P1 ;  /* 0x000000ffff157224 */ /* 0x000fe200008e067f */
[----:B------:R-:W-:Y:S02]  /*e070*/  LOP3.LUT R44, R183, 0x380, RZ, 0xc0, !PT ;  /* 0x00000380b72c7812 */ /* 0x000fe400078ec0ff */
[----:B------:R-:W-:Y:S02]  /*e080*/  SHF.R.U64 R36, R36, 0x3, RZ ;  /* 0x0000000324247819 */ /* 0x000fe400000012ff */
[----:B------:R-:W-:Y:S02]  /*e090*/  LOP3.LUT R48, R189, 0x380, RZ, 0xc0, !PT ;  /* 0x00000380bd307812 */ /* 0x000fe400078ec0ff */
[----:B------:R-:W-:Y:S02]  /*e0a0*/  LOP3.LUT R102, R177, R8, RZ, 0x3c, !PT ;  /* 0x00000008b1667212 */ /* 0x000fe400078e3cff */
[----:B------:R-:W-:-:S02]  /*e0b0*/  SHF.R.U64 R40, R40, 0x3, RZ ;  /* 0x0000000328287819 */ /* 0x000fc400000012ff */
[----:B------:R-:W-:Y:S02]  /*e0c0*/  LOP3.LUT R52, R211, 0x380, RZ, 0xc0, !PT ;  /* 0x00000380d3347812 */ /* 0x000fe400078ec0ff */
[----:B------:R-:W-:Y:S02]  /*e0d0*/  F2FP.F16.F32.PACK_AB R8, R20, R175 ;  /* 0x000000af1408723e */ /* 0x000fe400000000ff */
[----:B------:R-:W-:Y:S02]  /*e0e0*/  LOP3.LUT R27, R6, 0x380, RZ, 0xc0, !PT ;  /* 0x00000380061b7812 */ /* 0x000fe400078ec0ff */
[----:B------:R-:W-:Y:S02]  /*e0f0*/  LOP3.LUT R177, R26, 0x380, RZ, 0xc0, !PT ;  /* 0x000003801ab17812 */ /* 0x000fe400078ec0ff */
[----:B------:R-:W-:Y:S02]  /*e100*/  SHF.R.U64 R44, R44, 0x3, RZ ;  /* 0x000000032c2c7819 */ /* 0x000fe400000012ff */
[----:B------:R-:W-:-:S02]  /*e110*/  LOP3.LUT R94, R213, 0x380, RZ, 0xc0, !PT ;  /* 0x00000380d55e7812 */ /* 0x000fc400078ec0ff */
[----:B------:R-:W-:Y:S02]  /*e120*/  MOV R127, R126 ;  /* 0x0000007e007f7202 */ /* 0x000fe40000000f00 */
[----:B------:R-:W-:Y:S02]  /*e130*/  LOP3.LUT R175, R30, 0x380, RZ, 0xc0, !PT ;  /* 0x000003801eaf7812 */ /* 0x000fe400078ec0ff */
[----:B------:R-:W-:Y:S01]  /*e140*/  LOP3.LUT R36, R36, R179, RZ, 0x3c, !PT ;  /* 0x000000b324247212 */ /* 0x000fe200078e3cff */
[----:B------:R0:W-:Y:S01]  /*e150*/  STSM.16.M88.4 [R127], R8 ;  /* 0x000000087f007844 */ /* 0x0001e20000000200 */
[----:B------:R-:W-:Y:S02]  /*e160*/  LOP3.LUT R98, R215, 0x380, RZ, 0xc0, !PT ;  /* 0x00000380d7627812 */ /* 0x000fe400078ec0ff */
[----:B------:R-:W-:Y:S02]  /*e170*/  SHF.R.U64 R48, R48, 0x3, RZ ;  /* 0x0000000330307819 */ /* 0x000fe400000012ff */
[----:B------:R-:W-:-:S02]  /*e180*/  LOP3.LUT R179, R106, 0x380, RZ, 0xc0, !PT ;  /* 0x000003806ab37812 */ /* 0x000fc400078ec0ff */
[----:B------:R-:W-:Y:S02]  /*e190*/  LOP3.LUT R40, R40, R181, RZ, 0x3c, !PT ;  /* 0x000000b528287212 */ /* 0x000fe400078e3cff */
[----:B------:R-:W-:Y:S02]  /*e1a0*/  SHF.R.U64 R52, R52, 0x3, RZ ;  /* 0x0000000334347819 */ /* 0x000fe400000012ff */
[----:B------:R-:W-:Y:S02]  /*e1b0*/  SHF.R.U64 R27, R27, 0x3, RZ ;  /* 0x000000031b1b7819 */ /* 0x000fe400000012ff */
[----:B------:R-:W-:Y:S02]  /*e1c0*/  SHF.R.U64 R177, R177, 0x3, RZ ;  /* 0x00000003b1b17819 */ /* 0x000fe400000012ff */
[----:B------:R-:W-:Y:S02]  /*e1d0*/  LOP3.LUT R44, R44, R183, RZ, 0x3c, !PT ;  /* 0x000000b72c2c7212 */ /* 0x000fe400078e3cff */
[----:B------:R-:W-:-:S02]  /*e1e0*/  SHF.R.U64 R94, R94, 0x3, RZ ;  /* 0x000000035e5e7819 */ /* 0x000fc400000012ff */
[----:B------:R-:W-:Y:S02]  /*e1f0*/  LOP3.LUT R181, R110, 0x380, RZ, 0xc0, !PT ;  /* 0x000003806eb57812 */ /* 0x000fe400078ec0ff */
[----:B------:R-:W-:Y:S02]  /*e200*/  SHF.R.U64 R175, R175, 0x3, RZ ;  /* 0x00000003afaf7819 */ /* 0x000fe400000012ff */
[----:B------:R-:W-:Y:S02]  /*e210*/  SHF.R.U64 R98, R98, 0x3, RZ ;  /* 0x0000000362627819 */ /* 0x000fe400000012ff */
[----:B------:R-:W-:Y:S02]  /*e220*/  LOP3.LUT R183, R114, 0x380, RZ, 0xc0, !PT ;  /* 0x0000038072b77812 */ /* 0x000fe400078ec0ff */
[----:B------:R-:W-:Y:S02]  /*e230*/  LOP3.LUT R48, R48, R189, RZ, 0x3c, !PT ;  /* 0x000000bd30307212 */ /* 0x000fe400078e3cff */
[----:B------:R-:W-:-:S02]  /*e240*/  SHF.R.U64 R179, R179, 0x3, RZ ;  /* 0x00000003b3b37819 */ /* 0x000fc400000012ff */
[----:B------:R-:W-:Y:S02]  /*e250*/  MOV R126, R32 ;  /* 0x00000020007e7202 */ /* 0x000fe40000000f00 */
[----:B0-----:R-:W-:Y:S02]  /*e260*/  F2FP.F16.F32.PACK_AB R8, R171, R173 ;  /* 0x000000adab08723e */ /* 0x001fe400000000ff */
[----:B------:R-:W-:Y:S02]  /*e270*/  F2FP.F16.F32.PACK_AB R9, R35, R34 ;  /* 0x000000222309723e */ /* 0x000fe400000000ff */
[----:B------:R-:W-:Y:S02]  /*e280*/  F2FP.F16.F32.PACK_AB R10, R169, R172 ;  /* 0x000000aca90a723e */ /* 0x000fe400000000ff */
[----:B------:R-:W-:Y:S02]  /*e290*/  F2FP.F16.F32.PACK_AB R11, R39, R38 ;  /* 0x00000026270b723e */ /* 0x000fe400000000ff */
[----:B------:R-:W-:-:S02]  /*e2a0*/  LOP3.LUT R52, R52, R211, RZ, 0x3c, !PT ;  /* 0x000000d334347212 */ /* 0x000fc400078e3cff */
[----:B------:R-:W-:Y:S01]  /*e2b0*/  LOP3.LUT R118, R27, R6, RZ, 0x3c, !PT ;  /* 0x000000061b767212 */ /* 0x000fe200078e3cff */
[----:B------:R0:W-:Y:S01]  /*e2c0*/  STSM.16.M88.4 [R126], R8 ;  /* 0x000000087e007844 */ /* 0x0001e20000000200 */
[----:B------:R-:W-:Y:S02]  /*e2d0*/  LOP3.LUT R20, R177, R26, RZ, 0x3c, !PT ;  /* 0x0000001ab1147212 */ /* 0x000fe400078e3cff */
[----:B------:R-:W-:Y:S02]  /*e2e0*/  MOV R36, R36 ;  /* 0x0000002400247202 */ /* 0x000fe40000000f00 */
[----:B------:R-:W-:Y:S02]  /*e2f0*/  LOP3.LUT R94, R94, R213, RZ, 0x3c, !PT ;  /* 0x000000d55e5e7212 */ /* 0x000fe400078e3cff */
[----:B------:R-:W-:Y:S01]  /*e300*/  SHF.R.U64 R181, R181, 0x3, RZ ;  /* 0x00000003b5b57819 */ /* 0x000fe200000012ff */
[----:B------:R1:W-:Y:S01]  /*e310*/  STSM.16.M88.4 [R36], R12 ;  /* 0x0000000c24007844 */ /* 0x0003e20000000200 */
[----:B------:R-:W-:-:S02]  /*e320*/  LOP3.LUT R122, R175, R30, RZ, 0x3c, !PT ;  /* 0x0000001eaf7a7212 */ /* 0x000fc400078e3cff */
[----:B------:R-:W-:Y:S02]  /*e330*/  MOV R40, R40 ;  /* 0x0000002800287202 */ /* 0x000fe40000000f00 */
[----:B------:R-:W-:Y:S02]  /*e340*/  F2FP.F16.F32.PACK_AB R26, R28, R161 ;  /* 0x000000a11c1a723e */ /* 0x000fe400000000ff */
[----:B------:R-:W-:Y:S02]  /*e350*/  F2FP.F16.F32.PACK_AB R27, R55, R54 ;  /* 0x00000036371b723e */ /* 0x000fe400000000ff */
[----:B------:R-:W-:Y:S02]  /*e360*/  F2FP.F16.F32.PACK_AB R88, R89, R88 ;  /* 0x000000585958723e */ /* 0x000fe400000000ff */
[----:B------:R-:W-:Y:S01]  /*e370*/  F2FP.F16.F32.PACK_AB R96, R97, R96 ;  /* 0x000000606160723e */ /* 0x000fe200000000ff */
[----:B------:R2:W-:Y:S01]  /*e380*/  STSM.16.M88.4 [R40], R24 ;  /* 0x0000001828007844 */ /* 0x0005e20000000200 */
[----:B------:R-:W-:-:S02]  /*e390*/  LOP3.LUT R98, R98, R215, RZ, 0x3c, !PT ;  /* 0x000000d762627212 */ /* 0x000fc400078e3cff */
        /* <DEDUP_REMOVED lines=8> */
[----:B------:R-:W-:Y:S01]  /*e420*/  SHF.R.U64 R183, R183, 0x3, RZ ;  /* 0x00000003b7b77819 */ /* 0x000fe200000012ff */
[----:B0-----:R-:W-:Y:S01]  /*e430*/  IMAD.U32 R10, RZ, RZ, UR4 ;  /* 0x00000004ff0a7e24 */ /* 0x001fe2000f8e00ff */
[----:B------:R-:W-:Y:S01]  /*e440*/  MOV R44, R44 ;  /* 0x0000002c002c7202 */ /* 0x000fe20000000f00 */
[----:B------:R-:W-:Y:S01]  /*e450*/  IMAD.U32 R11, RZ, RZ, UR7 ;  /* 0x00000007ff0b7e24 */ /* 0x000fe2000f8e00ff */
[----:B------:R-:W-:Y:S02]  /*e460*/  F2FP.F16.F32.PACK_AB R28, R57, R153 ;  /* 0x00000099391c723e */ /* 0x000fe400000000ff */
[----:B------:R-:W-:Y:S02]  /*e470*/  F2FP.F16.F32.PACK_AB R30, R61, R60 ;  /* 0x0000003c3d1e723e */ /* 0x000fe400000000ff */
[----:B------:R-:W-:-:S02]  /*e480*/  LOP3.LUT R106, R179, R106, RZ, 0x3c, !PT ;  /* 0x0000006ab36a7212 */ /* 0x000fc400078e3cff */
[----:B------:R-:W-:Y:S01]  /*e490*/  MOV R48, R48 ;  /* 0x0000003000307202 */ /* 0x000fe20000000f00 */
[----:B------:R-:W-:Y:S01]  /*e4a0*/  STSM.16.M88.4 [R44], R28 ;  /* 0x0000001c2c007844 */ /* 0x000fe20000000200 */
[----:B------:R-:W-:Y:S02]  /*e4b0*/  MOV R52, R52 ;  /* 0x0000003400347202 */ /* 0x000fe40000000f00 */
[----:B------:R-:W-:Y:S01]  /*e4c0*/  F2FP.F16.F32.PACK_AB R81, R83, R82 ;  /* 0x000000525351723e */ /* 0x000fe200000000ff */
[----:B------:R-:W-:Y:S01]  /*e4d0*/  STSM.16.M88.4 [R48], R64 ;  /* 0x0000004030007844 */ /* 0x000fe20000000200 */
[----:B------:R-:W-:Y:S02]  /*e4e0*/  LOP3.LUT R110, R181, R110, RZ, 0x3c, !PT ;  /* 0x0000006eb56e7212 */ /* 0x000fe400078e3cff */
[----:B------:R-:W-:Y:S01]  /*e4f0*/  MOV R94, R94 ;  /* 0x0000005e005e7202 */ /* 0x000fe20000000f00 */
[----:B------:R-:W-:Y:S01]  /*e500*/  STSM.16.M88.4 [R52], R72 ;  /* 0x0000004834007844 */ /* 0x000fe20000000200 */
[----:B------:R-:W-:-:S02]  /*e510*/  F2FP.F16.F32.PACK_AB R82, R85, R84 ;  /* 0x000000545552723e */ /* 0x000fc400000000ff */
[----:B------:R-:W-:Y:S02]  /*e520*/  F2FP.F16.F32.PACK_AB R83, R87, R86 ;  /* 0x000000565753723e */ /* 0x000fe400000000ff */
[----:B------:R-:W-:Y:S02]  /*e530*/  F2FP.F16.F32.PACK_AB R89, R91, R90 ;  /* 0x0000005a5b59723e */ /* 0x000fe400000000ff */
[----:B------:R-:W-:Y:S01]  /*e540*/  LOP3.LUT R114, R183, R114, RZ, 0x3c, !PT ;  /* 0x00000072b7727212 */ /* 0x000fe200078e3cff */
[----:B------:R-:W-:Y:S01]  /*e550*/  STSM.16.M88.4 [R94], R80 ;  /* 0x000000505e007844 */ /* 0x000fe20000000200 */
[----:B------:R-:W-:Y:S02]  /*e560*/  MOV R33, R98 ;  /* 0x0000006200217202 */ /* 0x000fe40000000f00 */
[----:B------:R-:W-:Y:S02]  /*e570*/  F2FP.F16.F32.PACK_AB R90, R93, R92 ;  /* 0x0000005c5d5a723e */ /* 0x000fe400000000ff */
[----:B------:R-:W-:-:S02]  /*e580*/  F2FP.F16.F32.PACK_AB R91, R42, R19 ;  /* 0x000000132a5b723e */ /* 0x000fc400000000ff */
[----:B------:R-:W-:Y:S02]  /*e590*/  MOV R102, R102 ;  /* 0x0000006600667202 */ /* 0x000fe40000000f00 */
[----:B------:R-:W-:Y:S01]  /*e5a0*/  MOV R32, R106 ;  /* 0x0000006a00207202 */ /* 0x000fe20000000f00 */
[----:B------:R-:W-:Y:S01]  /*e5b0*/  STSM.16.M88.4 [R33], R88 ;  /* 0x0000005821007844 */ /* 0x000fe20000000200 */
[----:B------:R-:W-:Y:S02]  /*e5c0*/  F2FP.F16.F32.PACK_AB R97, R50, R46 ;  /* 0x0000002e3261723e */ /* 0x000fe400000000ff */
[----:B------:R-:W-:Y:S02]  /*e5d0*/  F2FP.F16.F32.PACK_AB R98, R101, R100 ;  /* 0x000000646562723e */ /* 0x000fe400000000ff */
[----:B------:R-:W-:Y:S02]  /*e5e0*/  F2FP.F16.F32.PACK_AB R99, R58, R56 ;  /* 0x000000383a63723e */ /* 0x000fe400000000ff */
[----:B------:R-:W-:-:S02]  /*e5f0*/  F2FP.F16.F32.PACK_AB R105, R154, R152 ;  /* 0x000000989a69723e */ /* 0x000fc400000000ff */
[----:B------:R-:W-:Y:S01]  /*e600*/  F2FP.F16.F32.PACK_AB R106, R109, R108 ;  /* 0x0000006c6d6a723e */ /* 0x000fe200000000ff */
[----:B------:R-:W-:Y:S01]  /*e610*/  STSM.16.M88.4 [R102], R96 ;  /* 0x0000006066007844 */ /* 0x000fe20000000200 */
[----:B------:R-:W-:Y:S02]  /*e620*/  F2FP.F16.F32.PACK_AB R107, R156, R155 ;  /* 0x0000009b9c6b723e */ /* 0x000fe400000000ff */
[----:B------:R-:W-:Y:S02]  /*e630*/  MOV R110, R110 ;  /* 0x0000006e006e7202 */ /* 0x000fe40000000f00 */
[----:B------:R-:W-:Y:S01]  /*e640*/  MOV R6, R122 ;  /* 0x0000007a00067202 */ /* 0x000fe20000000f00 */
[----:B------:R-:W-:Y:S01]  /*e650*/  STSM.16.M88.4 [R32], R104 ;  /* 0x0000006820007844 */ /* 0x000fe20000000200 */
[----:B------:R-:W-:Y:S02]  /*e660*/  F2FP.F16.F32.PACK_AB R156, R113, R112 ;  /* 0x00000070719c723e */ /* 0x000fe400000000ff */
[----:B------:R-:W-:-:S02]  /*e670*/  F2FP.F16.F32.PACK_AB R158, R117, R116 ;  /* 0x00000074759e723e */ /* 0x000fc400000000ff */
[----:B------:R-:W-:Y:S02]  /*e680*/  MOV R114, R114 ;  /* 0x0000007200727202 */ /* 0x000fe40000000f00 */
[----:B------:R-:W-:Y:S01]  /*e690*/  F2FP.F16.F32.PACK_AB R121, R163, R162 ;  /* 0x000000a2a379723e */ /* 0x000fe200000000ff */
[----:B------:R-:W-:Y:S01]  /*e6a0*/  STSM.16.M88.4 [R110], R156 ;  /* 0x0000009c6e007844 */ /* 0x000fe20000000200 */
        /* <DEDUP_REMOVED lines=13> */
[----:B------:R0:W-:Y:S01]  /*e780*/  STSM.16.M88.4 [R6], R136 ;  /* 0x0000008806007844 */ /* 0x0001e20000000200 */
[----:B------:R-:W-:-:S02]  /*e790*/  F2FP.F16.F32.PACK_AB R146, R149, R148 ;  /* 0x000000949592723e */ /* 0x000fc400000000ff */
        /* <DEDUP_REMOVED lines=9> */
[----:B------:R-:W-:Y:S01]  /*e830*/  IMAD.WIDE R8, R9, 0x2, R4 ;  /* 0x0000000209087825 */ /* 0x000fe200078e0204 */
[----:B------:R-:W-:-:S03]  /*e840*/  ULDC UR4, c[0x0][0xb88] ;  /* 0x0002e20000047ab9 */ /* 0x000fc60000000800 */
[----:B------:R-:W-:Y:S01]  /*e850*/  IMAD.U32 R4, RZ, RZ, UR4 ;  /* 0x00000004ff047e24 */ /* 0x000fe2000f8e00ff */
[----:B-1----:R-:W4:Y:S01]  /*e860*/  @P0 LDG.E R13, desc[UR44][R10.64] ;  /* 0x0000002c0a0d0981 */ /* 0x002f22000c1e1900 */
[----:B------:R-:W-:Y:S01]  /*e870*/  IMAD.U32 R14, RZ, RZ, UR8 ;  /* 0x00000008ff0e7e24 */ /* 0x000fe2000f8e00ff */
[C---:B------:R-:W-:Y:S01]  /*e880*/  IADD3 R5, P2, R8.reuse, 0x1000, RZ ;  /* 0x0000100008057810 */ /* 0x040fe20007f5e0ff */
[----:B------:R-:W-:Y:S01]  /*e890*/  IMAD.U32 R15, RZ, RZ, UR9 ;  /* 0x00000009ff0f7e24 */ /* 0x000fe2000f8e00ff */
[C---:B--2---:R-:W-:Y:S02]  /*e8a0*/  IADD3 R25, P1, R8.reuse, 0x2000, RZ ;  /* 0x0000200008197810 */ /* 0x044fe40007f3e0ff */
[----:B0-----:R-:W-:Y:S02]  /*e8b0*/  P2R R6, PR, RZ, 0x4 ;  /* 0x00000004ff067803 */ /* 0x001fe40000000000 */
        /* <DEDUP_REMOVED lines=24> */
[----:B----4-:R-:W-:Y:S01]  /*ea40*/  @P0 R2UR UR4, R13 ;  /* 0x000000000d0402ca */ /* 0x010fe200000e0000 */
[----:B---3--:R-:W-:-:S14]  /*ea50*/  @P6 BRA `(.L_x_5345) ;  /* 0x0000000000106947 */ /* 0x008fdc0003800000 */
[----:B------:R-:W-:Y:S05]  /*ea60*/  @!P0 BRA `(.L_x_5345) ;  /* 0x00000000000c8947 */ /* 0x000fea0003800000 */
[----:B------:R-:W2:Y:S04]  /*ea70*/  LDG.E R5, desc[UR44][R10.64] ;  /* 0x0000002c0a057981 */ /* 0x000ea8000c1e1900 */
[----:B-----5:R-:W2:Y:S02]  /*ea80*/  LDG.E R4, desc[UR44][R10.64+0x4] ;  /* 0x0000042c0a047981 */ /* 0x020ea4000c1e1900 */
[----:B--2---:R-:W-:-:S07]  /*ea90*/  IMAD.IADD R4, R4, 0x1, -R5 ;  /* 0x0000000104047824 */ /* 0x004fce00078e0a05 */
.L_x_5345:
        /* <DEDUP_REMOVED lines=72> */
[----:B------:R-:W-:Y:S01]  /*ef20*/  VIADD R21, R22, UR38 ;  /* 0x0000002616157c36 */ /* 0x000fe20008000000 */
[----:B------:R-:W-:-:S02]  /*ef30*/  UIMAD UR7, UR39, UR11, UR7 ;  /* 0x0000000b270772a4 */ /* 0x000fc4000f8e0207 */
[----:B------:R-:W-:Y:S02]  /*ef40*/  UIMAD UR10, UR40, UR12, URZ ;  /* 0x0000000c280a72a4 */ /* 0x000fe4000f8e023f */
[----:B------:R-:W-:Y:S02]  /*ef50*/  UIADD3 UR9, UR9, UR7, URZ ;  /* 0x0000000709097290 */ /* 0x000fe4000fffe03f */
        /* <DEDUP_REMOVED lines=34> */
.L_x_5346:
        /* <DEDUP_REMOVED lines=20> */
[----:B------:R-:W0:Y:S01]  /*f2c0*/  @P2 LDC R19, c[0x0][0xcec] ;  /* 0x00033b00ff132b82 */ /* 0x000e220000000800 */
[----:B------:R-:W-:Y:S01]  /*f2d0*/  IMAD.SHL.U32 R3, R3, 0x4, RZ ;  /* 0x0000000403037824 */ /* 0x000fe200078e00ff */
[----:B------:R-:W-:Y:S01]  /*f2e0*/  ISETP.GE.AND P0, PT, R194, UR12, PT ;  /* 0x0000000cc2007c0c */ /* 0x000fe2000bf06270 */
[----:B------:R-:W-:Y:S01]  /*f2f0*/  UIMAD UR7, UR14, UR10, URZ ;  /* 0x0000000a0e0772a4 */ /* 0x000fe2000f8e023f */
[----:B------:R-:W5:Y:S04]  /*f300*/  LD.E.128 R48, desc[UR44][R48.64] ;  /* 0x0000002c30307980 */ /* 0x000f68000c101d00 */
[----:B------:R-:W1:Y:S01]  /*f310*/  @P2 LDC R21, c[0x0][0xcf0] ;  /* 0x00033c00ff152b82 */ /* 0x000e620000000800 */
        /* <DEDUP_REMOVED lines=8> */
[----:B------:R-:W-:Y:S01]  /*f3a0*/  IMAD.SHL.U32 R6, R5, 0x8, RZ ;  /* 0x0000000805067824 */ /* 0x000fe200078e00ff */
[----:B------:R-:W-:Y:S01]  /*f3b0*/  UIMAD UR4, UR15, UR10, URZ ;  /* 0x0000000a0f0472a4 */ /* 0x000fe2000f8e023f */
[----:B------:R-:W-:Y:S01]  /*f3c0*/  VIADD R82, R0, UR38 ;  /* 0x0000002600527c36 */ /* 0x000fe20008000000 */
[----:B------:R-:W-:Y:S01]  /*f3d0*/  SEL R0, RZ, 0xffffffff, P0 ;  /* 0xffffffffff007807 */ /* 0x000fe20000000000 */
[----:B------:R-:W-:Y:S01]  /*f3e0*/  UIMAD.WIDE.U32 UR8, UR39, UR10, UR8 ;  /* 0x0000000a270872a5 */ /* 0x000fe2000f8e0008 */
[----:B------:R-:W-:Y:S01]  /*f3f0*/  LOP3.LUT R5, R6, 0x8, R3, 0xe2, !PT ;  /* 0x0000000806057812 */ /* 0x000fe200078ee203 */
[----:B------:R-:W-:Y:S01]  /*f400*/  UIMAD UR4, UR39, UR11, UR4 ;  /* 0x0000000b270472a4 */ /* 0x000fe2000f8e0204 */
[----:B------:R-:W5:Y:S01]  /*f410*/  LD.E.128 R52, desc[UR44][R52.64] ;  /* 0x0000002c34347980 */ /* 0x000f62000c101d00 */
[----:B------:R-:W-:Y:S01]  /*f420*/  IMAD.SHL.U32 R6, R0, 0x10, RZ ;  /* 0x0000001000067824 */ /* 0x000fe200078e00ff */
[----:B------:R-:W-:Y:S01]  /*f430*/  ULDC.64 UR10, c[0x0][0xbf0] ;  /* 0x0002fc00000a7ab9 */ /* 0x000fe20000000a00 */
[----:B0-----:R-:W-:Y:S01]  /*f440*/  @P2 IMAD.HI.U32 R0, R82, R19, RZ ;  /* 0x0000001352002227 */ /* 0x001fe200078e00ff */
[----:B------:R-:W-:Y:S01]  /*f450*/  UIADD3 UR9, UR9, UR4, URZ ;  /* 0x0000000409097290 */ /* 0x000fe2000fffe03f */
[----:B------:R-:W5:Y:S01]  /*f460*/  LD.E.128 R56, desc[UR44][R56.64] ;  /* 0x0000002c38387980 */ /* 0x000f62000c101d00 */
[----:B------:R-:W-:Y:S01]  /*f470*/  UIMAD UR4, UR40, UR10, URZ ;  /* 0x0000000a280472a4 */ /* 0x000fe2000f8e023f */
[----:B------:R-:W-:Y:S01]  /*f480*/  IMAD.MOV.U32 R3, RZ, RZ, R82 ;  /* 0x000000ffff037224 */ /* 0x000fe200078e0052 */
[----:B------:R-:W-:Y:S01]  /*f490*/  UIMAD.WIDE.U32 UR8, UR41, UR10, UR8 ;  /* 0x0000000a290872a5 */ /* 0x000fe2000f8e0008 */
[----:B-1----:R-:W-:Y:S01]  /*f4a0*/  @P2 SHF.R.U32.HI R3, RZ, R21, R0 ;  /* 0x00000015ff032219 */ /* 0x002fe20000011600 */
        /* <DEDUP_REMOVED lines=20> */
[----:B------:R-:W-:Y:S01]  /*f5f0*/  IMAD R19, R3, UR9, R80 ;  /* 0x0000000903137c24 */ /* 0x000fe2000f8e0250 */
[----:B------:R-:W-:Y:S01]  /*f600*/  ISETP.GE.AND P0, PT, R201, UR12, PT ;  /* 0x0000000cc9007c0c */ /* 0x000fe2000bf06270 */
[----:B------:R-:W-:Y:S01]  /*f610*/  IMAD.WIDE.U32 R20, R3, UR8, R20 ;  /* 0x0000000803147c25 */ /* 0x000fe2000f8e0014 */
[----:B------:R-:W-:Y:S01]  /*f620*/  @!PT LDS RZ, [RZ] ;  /* 0x00000000fffff984 */ /* 0x000fe20000000800 */
[----:B------:R-:W-:Y:S01]  /*f630*/  @!PT LDS RZ, [RZ] ;  /* 0x00000000fffff984 */ /* 0x000fe20000000800 */
[----:B------:R-:W-:Y:S01]  /*f640*/  @!PT LDS RZ, [RZ] ;  /* 0x00000000fffff984 */ /* 0x000fe20000000800 */
[----:B------:R-:W-:Y:S01]  /*f650*/  @!PT LDS RZ, [RZ] ;  /* 0x00000000fffff984 */ /* 0x000fe20000000800 */
[----:B------:R0:W-:Y:S06]  /*f660*/  MEMBAR.ALL.CTA ;  /* 0x0000000000007992 */ /* 0x0001ec0000008000 */
[----:B0-----:R-:W0:Y:S01]  /*f670*/  FENCE.VIEW.ASYNC.S ;  /* 0x00000000000073c6 */ /* 0x001e220000000000 */
[----:B------:R-:W-:Y:S01]  /*f680*/  ULDC.64 UR8, c[0x0][0xbd8] ;  /* 0x0002f60000087ab9 */ /* 0x000fe20000000a00 */
[----:B------:R-:W-:Y:S01]  /*f690*/  LOP3.LUT R6, R83, 0x20, R6, 0xe2, !PT ;  /* 0x0000002053067812 */ /* 0x000fe200078ee206 */
[----:B------:R-:W-:Y:S01]  /*f6a0*/  IMAD R0, R0, UR8, RZ ;  /* 0x0000000800007c24 */ /* 0x000fe2000f8e02ff */
[----:B------:R-:W-:Y:S01]  /*f6b0*/  SEL R3, RZ, 0x40, P0 ;  /* 0x00000040ff037807 */ /* 0x000fe20000000000 */
[----:B------:R-:W-:Y:S01]  /*f6c0*/  IMAD.IADD R21, R21, 0x1, R19 ;  /* 0x0000000115157824 */ /* 0x000fe200078e0213 */
[----:B------:R-:W-:Y:S01]  /*f6d0*/  ISETP.GE.AND P0, PT, R200, UR12, PT ;  /* 0x0000000cc8007c0c */ /* 0x000fe2000bf06270 */
[----:B-----5:R-:W-:Y:S01]  /*f6e0*/  IMAD R88, R4, R81, RZ ;  /* 0x0000005104587224 */ /* 0x020fe200078e02ff */
[----:B------:R-:W-:Y:S01]  /*f6f0*/  LOP3.LUT R3, R6, R3, RZ, 0xfc, !PT ;  /* 0x0000000306037212 */ /* 0x000fe200078efcff */
[----:B------:R-:W-:Y:S01]  /*f700*/  VIADD R87, R198, UR38 ;  /* 0x00000026c6577c36 */ /* 0x000fe20008000000 */
[----:B------:R-:W-:Y:S01]  /*f710*/  SEL R6, RZ, 0x80, P0 ;  /* 0x00000080ff067807 */ /* 0x000fe20000000000 */
[C---:B------:R-:W-:Y:S01]  /*f720*/  IMAD R19, R5.reuse, UR9, R0 ;  /* 0x0000000905137c24 */ /* 0x040fe2000f8e0200 */
[----:B------:R-:W-:Y:S01]  /*f730*/  BSSY B1, `(.L_x_5347) ;  /* 0x000002d000017945 */ /* 0x000fe20003800000 */
[----:B------:R-:W-:Y:S01]  /*f740*/  IMAD.WIDE.U32 R4, R5, UR8, R20 ;  /* 0x0000000805047c25 */ /* 0x000fe2000f8e0014 */
[----:B------:R-:W-:Y:S01]  /*f750*/  ISETP.GE.AND P1, PT, R87, R88, PT ;  /* 0x000000585700720c */ /* 0x000fe20003f26270 */
[----:B------:R-:W-:Y:S01]  /*f760*/  ULDC.64 UR8, c[0x0][0xb80] ;  /* 0x0002e00000087ab9 */ /* 0x000fe20000000a00 */
[----:B------:R-:W-:Y:S01]  /*f770*/  LOP3.LUT R6, R3, R6, RZ, 0xfc, !PT ;  /* 0x0000000603067212 */ /* 0x000fe200078efcff */
[----:B------:R-:W-:Y:S01]  /*f780*/  IMAD.IADD R5, R5, 0x1, R19 ;  /* 0x0000000105057824 */ /* 0x000fe200078e0213 */
[----:B------:R-:W-:Y:S01]  /*f790*/  LEA R19, P2, R4, UR8, 0x1 ;  /* 0x0000000804137c11 */ /* 0x000fe2000f8408ff */
[----:B------:R-:W-:-:S03]  /*f7a0*/  VIADD R0, R17, 0x38820 ;  /* 0x0003882011007836 */ /* 0x000fc60000000000 */
[----:B------:R-:W-:Y:S01]  /*f7b0*/  LEA.HI.X R86, R4, UR9, R5, 0x1, P2 ;  /* 0x0000000904567c11 */ /* 0x000fe200090f0c05 */
[----:B0-----:R0:W1:Y:S01]  /*f7c0*/  SHFL.IDX PT, R20, R19, RZ, 0x181f ;  /* 0x00181fff13147589 */ /* 0x00106200000e0000 */
[----:B------:R-:W-:-:S03]  /*f7d0*/  PRMT R0, RZ, 0x654, R0 ;  /* 0x00000654ff007816 */ /* 0x000fc60000000000 */
[----:B------:R0:W2:Y:S01]  /*f7e0*/  SHFL.IDX PT, R21, R86, RZ, 0x181f ;  /* 0x00181fff56157589 */ /* 0x0000a200000e0000 */
[----:B------:R0:W-:Y:S01]  /*f7f0*/  SYNCS.ARRIVE.TRANS64.RED.A1T0 RZ, [R0+URZ], RZ ;  /* 0x000000ff00ff79a7 */ /* 0x0001e2000810043f */
        /* <DEDUP_REMOVED lines=32> */
.L_x_5348:
[----:B------:R-:W-:Y:S05]  /*fa00*/  BSYNC B1 ;  /* 0x0000000000017941 */ /* 0x000fea0003800000 */
.L_x_5347:
[----:B0-----:R-:W-:Y:S01]  /*fa10*/  VIADD R0, R87, 0x20 ;  /* 0x0000002057007836 */ /* 0x001fe20000000000 */
[----:B---3--:R0:W3:Y:S04]  /*fa20*/  SHFL.IDX PT, R9, R86, 0x1, 0x181f ;  /* 0x00381f0056097f89 */ /* 0x0080e800000e0000 */
[----:B------:R-:W-:Y:S01]  /*fa30*/  ISETP.GE.AND P0, PT, R0, R88, PT ;  /* 0x000000580000720c */ /* 0x000fe20003f06270 */
[----:B------:R0:W4:-:S12]  /*fa40*/  SHFL.IDX PT, R8, R19, 0x1, 0x181f ;  /* 0x00381f0013087f89 */ /* 0x00011800000e0000 */
[----:B0-----:R-:W-:Y:S05]  /*fa50*/  @P0 BRA `(.L_x_5349) ;  /* 0x0000001000040947 */ /* 0x001fea0003800000 */
[----:B------:R-:W-:Y:S02]  /*fa60*/  ISETP.GE.AND P0, PT, R23, UR12, PT ;  /* 0x0000000c17007c0c */ /* 0x000fe4000bf06270 */
[----:B------:R-:W-:Y:S02]  /*fa70*/  ISETP.GE.AND P5, PT, R196, UR12, PT ;  /* 0x0000000cc4007c0c */ /* 0x000fe4000bfa6270 */
[----:B------:R-:W-:Y:S02]  /*fa80*/  ISETP.GE.AND P3, PT, R195, UR12, PT ;  /* 0x0000000cc3007c0c */ /* 0x000fe4000bf66270 */
[----:B------:R-:W-:Y:S02]  /*fa90*/  ISETP.GE.AND P2, PT, R194, UR12, PT ;  /* 0x0000000cc2007c0c */ /* 0x000fe4000bf46270 */
[----:B------:R-:W-:-:S05]  /*faa0*/  ISETP.GE.AND P1, PT, R193, UR12, PT ;  /* 0x0000000cc1007c0c */ /* 0x000fca000bf26270 */
[----:B---34-:R-:W-:Y:S02]  /*fab0*/  @!P0 IMAD.WIDE R4, R23, 0x2, R8 ;  /* 0x0000000217048825 */ /* 0x018fe400078e0208 */
        /* <DEDUP_REMOVED lines=27> */
.L_x_5344:
        /* <DEDUP_REMOVED lines=31> */
.L_x_5350:
        /* <DEDUP_REMOVED lines=45> */
.L_x_5352:
[----:B------:R-:W-:Y:S05]  /*10130*/  BSYNC B1 ;  /* 0x0000000000017941 */ /* 0x000fea0003800000 */
.L_x_5351:
        /* <DEDUP_REMOVED lines=110> */
.L_x_5354:
[----:B------:R-:W-:Y:S05]  /*10820*/  BSYNC B1 ;  /* 0x0000000000017941 */ /* 0x000fea0003800000 */
.L_x_5353:
        /* <DEDUP_REMOVED lines=36> */
.L_x_5349:
[----:B------:R-:W-:Y:S05]  /*10a70*/  BSYNC B0 ;  /* 0x0000000000007941 */ /* 0x000fea0003800000 */
.L_x_5343:
[----:B------:R-:W-:Y:S02]  /*10a80*/  ULDC UR4, c[0x0][0xd3c] ;  /* 0x00034f0000047ab9 */ /* 0x000fe40000000800 */
[----:B------:R-:W-:-:S13]  /*10a90*/  ISETP.GE.AND P0, PT, R7, UR4, PT ;  /* 0x0000000407007c0c */ /* 0x000fda000bf06270 */
[----:B------:R-:W-:Y:S05]  /*10aa0*/  @!P0 BRA `(.L_x_5355) ;  /* 0xffffff0400748947 */ /* 0x000fea000383ffff */
[----:B------:R-:W-:Y:S05]  /*10ab0*/  EXIT ;  /* 0x000000000000794d */ /* 0x000fea0003800000 */
.L_x_5303:
        /* <DEDUP_REMOVED lines=18> */
.L_x_5356:
        /* <DEDUP_REMOVED lines=42> */
.L_x_5362:
        /* <DEDUP_REMOVED lines=12> */
.L_x_5361:
[----:B------:R-:W-:Y:S05]  /*10f40*/  BSYNC B0 ;  /* 0x0000000000007941 */ /* 0x000fea0003800000 */
.L_x_5360:
        /* <DEDUP_REMOVED lines=21> */
.L_x_5358:
        /* <DEDUP_REMOVED lines=20> */
.L_x_5363:
        /* <DEDUP_REMOVED lines=56> */
.L_x_5359:
[----:B------:R-:W-:Y:S02]  /*11560*/  IMAD.MOV.U32 R17, RZ, RZ, RZ ;  /* 0x000000ffff117224 */ /* 0x000fe400078e00ff */
[----:B------:R-:W-:Y:S02]  /*11570*/  IMAD.U32 R16, RZ, RZ, UR6 ;  /* 0x00000006ff107e24 */ /* 0x000fe4000f8e00ff */
[----:B------:R-:W-:-:S07]  /*11580*/  IMAD.MOV.U32 R18, RZ, RZ, RZ ;  /* 0x000000ffff127224 */ /* 0x000fce00078e00ff */
.L_x_5364:
[----:B------:R-:W-:-:S13]  /*11590*/  ISETP.NE.AND P0, PT, R0, RZ, PT ;  /* 0x000000ff0000720c */ /* 0x000fda0003f05270 */
[----:B------:R-:W1:Y:S01]  /*115a0*/  @!P0 S2R R3, SR_CgaCtaId ;  /* 0x0000000000038919 */ /* 0x000e620000008800 */
[----:B------:R-:W-:-:S04]  /*115b0*/  @!P0 MOV R0, 0x400 ;  /* 0x0000040000008802 */ /* 0x000fc80000000f00 */
[----:B-1----:R-:W-:-:S05]  /*115c0*/  @!P0 LEA R0, R3, R0, 0x18 ;  /* 0x0000000003008211 */ /* 0x002fca00078ec0ff */
[----:B------:R2:W-:Y:S01]  /*115d0*/  @!P0 STS.128 [R0+0x388d0], R16 ;  /* 0x0388d01000008388 */ /* 0x0005e20000000c00 */
[----:B------:R-:W-:Y:S06]  /*115e0*/  BAR.ARV 0x5, 0x180 ;  /* 0x0146000000007b1d */ /* 0x000fec0000002000 */
.L_x_5357:
        /* <DEDUP_REMOVED lines=11> */
[----:B------:R-:W-:Y:S01]  /*116a0*/  ULDC UR37, c[0x0][0xc] ;  /* 0x0000030000257ab9 */ /* 0x000fe20000000800 */
[----:B------:R-:W-:Y:S01]  /*116b0*/  ULDC.64 UR38, c[0x0][0x198] ;  /* 0x0000660000267ab9 */ /* 0x000fe20000000a00 */
        /* <DEDUP_REMOVED lines=26> */
.L_x_5489:
        /* <DEDUP_REMOVED lines=56> */
.L_x_5366:
        /* <DEDUP_REMOVED lines=12> */
.L_x_5367:
[----:B------:R-:W-:Y:S05]  /*11ca0*/  @!P0 BRA `(.L_x_5368) ;  /* 0x00000000000c8947 */ /* 0x000fea0003800000 */
[----:B------:R-:W2:Y:S04]  /*11cb0*/  LDG.E R6, desc[UR44][R4.64] ;  /* 0x0000002c04067981 */ /* 0x000ea8000c1e1900 */
[----:B------:R-:W2:Y:S02]  /*11cc0*/  LDG.E R4, desc[UR44][R4.64+0x4] ;  /* 0x0000042c04047981 */ /* 0x000ea4000c1e1900 */
[----:B--2---:R-:W-:-:S07]  /*11cd0*/  IMAD.IADD R6, R4, 0x1, -R6 ;  /* 0x0000000104067824 */ /* 0x004fce00078e0a06 */
.L_x_5368:
        /* <DEDUP_REMOVED lines=9> */
[----:B----4-:R-:W-:Y:S01]  /*11d70*/  @P0 SHF.R.U32.HI R0, RZ, R3, R2 ;  /* 0x00000003ff000219 */ /* 0x010fe20000011602 */
[C---:B------:R-:W-:Y:S01]  /*11d80*/  VIADD R3, R6.reuse, 0x3f ;  /* 0x0000003f06037836 */ /* 0x040fe20000000000 */
[----:B------:R-:W-:-:S05]  /*11d90*/  IADD3 R2, R6, 0x40, -R9 ;  /* 0x0000004006027810 */ /* 0x000fca0007ffe809 */
[----:B------:R-:W-:Y:S01]  /*11da0*/  IMAD.IADD R0, R2, 0x1, R0 ;  /* 0x0000000102007824 */ /* 0x000fe200078e0200 */
[----:B------:R-:W-:-:S04]  /*11db0*/  SHF.R.S32.HI R2, RZ, 0x1f, R3 ;  /* 0x0000001fff027819 */ /* 0x000fc80000011403 */
[----:B------:R-:W-:Y:S02]  /*11dc0*/  LEA.HI R3, R2, R3, RZ, 0x6 ;  /* 0x0000000302037211 */ /* 0x000fe400078f30ff */
[----:B------:R-:W-:Y:S02]  /*11dd0*/  SHF.R.S32.HI R2, RZ, 0x1f, R0 ;  /* 0x0000001fff027819 */ /* 0x000fe40000011400 */
[----:B------:R-:W-:Y:S02]  /*11de0*/  SHF.R.S32.HI R3, RZ, 0x6, R3 ;  /* 0x00000006ff037819 */ /* 0x000fe40000011403 */
[----:B------:R-:W-:-:S04]  /*11df0*/  LEA.HI R2, R2, R0, RZ, 0x6 ;  /* 0x0000000002027211 */ /* 0x000fc800078f30ff */
        /* <DEDUP_REMOVED lines=22> */
.L_x_5370:
        /* <DEDUP_REMOVED lines=21> */
.L_x_5373:
[----:B------:R-:W-:Y:S05]  /*120b0*/  BSYNC B6 ;  /* 0x0000000000067941 */ /* 0x000fea0003800000 */
.L_x_5372:
        /* <DEDUP_REMOVED lines=21> */
.L_x_5376:
        /* <DEDUP_REMOVED lines=16> */
.L_x_5375:
[----:B------:R-:W-:Y:S05]  /*12310*/  BSYNC B6 ;  /* 0x0000000000067941 */ /* 0x000fea0003800000 */
.L_x_5374:
        /* <DEDUP_REMOVED lines=25> */
.L_x_5506:
[----:B--2---:R-:W2:Y:S01]  /*124b0*/  LDL.LU R5, [R1+0x8] ;  /* 0x0000080001057983 */ /* 0x004ea20000300800 */
[----:B------:R-:W-:Y:S02]  /*124c0*/  PLOP3.LUT P1, PT, PT, PT, PT, 0x8, 0x0 ;  /* 0x000000000000781c */ /* 0x000fe40003f2e170 */
[----:B---3--:R-:W-:Y:S01]  /*124d0*/  ISETP.NE.AND P0, PT, R14, RZ, PT ;  /* 0x000000ff0e00720c */ /* 0x008fe20003f05270 */
[----:B------:R3:W-:Y:S04]  /*124e0*/  STL [R1], R0 ;  /* 0x0000000001007387 */ /* 0x0007e80000100800 */
[----:B------:R3:W-:Y:S01]  /*124f0*/  STL [R1+0x2c], R4 ;  /* 0x00002c0401007387 */ /* 0x0007e20000100800 */
[----:B--2---:R-:W-:-:S05]  /*12500*/  LOP3.LUT R5, R5, 0xfffffffe, RZ, 0xc0, !PT ;  /* 0xfffffffe05057812 */ /* 0x004fca00078ec0ff */
[----:B------:R-:W-:-:S05]  /*12510*/  @P1 LOP3.LUT R5, R5, 0x1, RZ, 0xfc, !PT ;  /* 0x0000000105051812 */ /* 0x000fca00078efcff */
[----:B------:R3:W-:Y:S01]  /*12520*/  STL [R1+0x8], R5 ;  /* 0x0000080501007387 */ /* 0x0007e20000100800 */
[----:B------:R-:W-:Y:S05]  /*12530*/  @P0 BRA `(.L_x_5378) ;  /* 0x0000000400240947 */ /* 0x000fea0003800000 */
[----:B------:R-:W-:-:S03]  /*12540*/  UMOV UR4, 0xffffffff ;  /* 0xffffffff00047882 */ /* 0x000fc60000000000 */
[----:B------:R-:W-:Y:S05]  /*12550*/  BRA.DIV UR4, `(.L_x_5379) ;  /* 0x0000006a04ec7947 */ /* 0x000fea000b800000 */
[----:B------:R-:W-:-:S13]  /*12560*/  ELECT P6, URZ, PT ;  /* 0x00000000003f782f */ /* 0x000fda00038c0000 */
.L_x_5509:
[----:B------:R-:W-:Y:S05]  /*12570*/  @!P6 BRA `(.L_x_5378) ;  /* 0x000000040014e947 */ /* 0x000fea0003800000 */
[----:B------:R-:W-:-:S04]  /*12580*/  ISETP.NE.U32.AND P0, PT, R2, RZ, PT ;  /* 0x000000ff0200720c */ /* 0x000fc80003f05070 */
[----:B------:R-:W-:-:S13]  /*12590*/  ISETP.NE.AND.EX P0, PT, R3, RZ, PT, P0 ;  /* 0x000000ff0300720c */ /* 0x000fda0003f05300 */
[----:B------:R-:W-:Y:S05]  /*125a0*/  @!P0 BRA `(.L_x_5380) ;  /* 0x0000000000548947 */ /* 0x000fea0003800000 */
[----:B------:R-:W2:Y:S01]  /*125b0*/  LDC R6, c[0x0][0x43c] ;  /* 0x00010f00ff067b82 */ /* 0x000ea20000000800 */
[----:B01----:R-:W-:Y:S01]  /*125c0*/  IMAD.MOV.U32 R9, RZ, RZ, R4 ;  /* 0x000000ffff097224 */ /* 0x003fe200078e0004 */
[----:B------:R-:W-:-:S03]  /*125d0*/  ULDC.64 UR4, c[0x0][0x428] ;  /* 0x00010a0000047ab9 */ /* 0x000fc60000000a00 */
[----:B---3--:R-:W-:Y:S01]  /*125e0*/  IMAD.MOV.U32 R0, RZ, RZ, R9 ;  /* 0x000000ffff007224 */ /* 0x008fe200078e0009 */
[----:B--2---:R-:W-:-:S13]  /*125f0*/  ISETP.NE.AND P0, PT, R6, 0x1, PT ;  /* 0x000000010600780c */ /* 0x004fda0003f05270 */
        /* <DEDUP_REMOVED lines=14> */
[----:B------:R-:W3:Y:S04]  /*126e0*/  LDG.E R0, desc[UR44][R2.64] ;  /* 0x0000002c02007981 */ /* 0x000ee8000c1e1900 */
[----:B---3--:R2:W-:Y:S02]  /*126f0*/  STL [R1], R0 ;  /* 0x0000000001007387 */ /* 0x0085e40000100800 */
.L_x_5380:
[----:B------:R-:W4:Y:S04]  /*12700*/  LDL R7, [R1+0x4] ;  /* 0x0000040001077983 */ /* 0x000f280000100800 */
[----:B--23--:R-:W4:Y:S04]  /*12710*/  LDL R0, [R1+0xc] ;  /* 0x00000c0001007983 */ /* 0x00cf280000100800 */
[----:B------:R-:W2:Y:S01]  /*12720*/  LDL R2, [R1+0x18] ;  /* 0x0000180001027983 */ /* 0x000ea20000100800 */
[----:B----4-:R-:W-:Y:S01]  /*12730*/  IMAD R0, R0, 0x8, R7 ;  /* 0x0000000800007824 */ /* 0x010fe200078e0207 */
[----:B--2---:R-:W-:-:S04]  /*12740*/  SHF.L.U32 R2, R2, 0x1f, RZ ;  /* 0x0000001f02027819 */ /* 0x004fc800000006ff */
[----:B------:R-:W2:Y:S02]  /*12750*/  SYNCS.PHASECHK.TRANS64.TRYWAIT P0, [R0+URZ+0x38840], R2 ;  /* 0x03884002000075a7 */ /* 0x000ea4000800017f */
[----:B--2---:R-:W-:Y:S05]  /*12760*/  @!P0 BRA `(.L_x_5381) ;  /* 0x0000006800888947 */ /* 0x004fea0003800000 */
.L_x_5510:
        /* <DEDUP_REMOVED lines=11> */
.L_x_5382:
[----:B------:R-:W3:Y:S04]  /*12820*/  LDL R6, [R1+0x4] ;  /* 0x0000040001067983 */ /* 0x000ee80000100800 */
[----:B------:R-:W3:Y:S04]  /*12830*/  LDL R5, [R1+0xc] ;  /* 0x00000c0001057983 */ /* 0x000ee80000100800 */
[----:B------:R-:W4:Y:S04]  /*12840*/  LDL R7, [R1+0x2c] ;  /* 0x00002c0001077983 */ /* 0x000f280000100800 */
[----:B------:R-:W5:Y:S04]  /*12850*/  LDL R4, [R1+0x20] ;  /* 0x0000200001047983 */ /* 0x000f680000100800 */
[----:B------:R-:W5:Y:S04]  /*12860*/  LDL R3, [R1] ;  /* 0x0000000001037983 */ /* 0x000f680000100800 */
[----:B--2---:R-:W2:Y:S01]  /*12870*/  LDL.LU R2, [R1+0x8] ;  /* 0x0000080001027983 */ /* 0x004ea20000300800 */
        /* <DEDUP_REMOVED lines=8> */
[----:B---3--:R-:W-:Y:S01]  /*12900*/  IMAD R0, R5, 0x2000, R6 ;  /* 0x0000200005007824 */ /* 0x008fe200078e0206 */
[----:B----4-:R-:W-:-:S04]  /*12910*/  R2UR UR11, R7 ;  /* 0x00000000070b72ca */ /* 0x010fc800000e0000 */
[----:B------:R-:W-:Y:S02]  /*12920*/  R2UR UR8, R0 ;  /* 0x00000000000872ca */ /* 0x000fe400000e0000 */
[----:B-----5:R-:W-:Y:S02]  /*12930*/  R2UR UR4, R4 ;  /* 0x00000000040472ca */ /* 0x020fe400000e0000 */
[----:B------:R-:W-:Y:S02]  /*12940*/  R2UR UR13, R3 ;  /* 0x00000000030d72ca */ /* 0x000fe400000e0000 */
[----:B--2---:R-:W-:-:S07]  /*12950*/  LOP3.LUT R2, R2, 0xfffffffe, RZ, 0xc0, !PT ;  /* 0xfffffffe02027812 */ /* 0x004fce00078ec0ff */
[----:B------:R-:W-:Y:S02]  /*12960*/  UIADD3 UR8, UR8, 0x22400, URZ ;  /* 0x0002240008087890 */ /* 0x000fe4000fffe03f */
[----:B------:R-:W-:Y:S01]  /*12970*/  ULEA UR11, UR11, UR4, 0x6 ;  /* 0x000000040b0b7291 */ /* 0x000fe2000f8e303f */
[----:B------:R-:W-:Y:S02]  /*12980*/  @P0 LOP3.LUT R2, R2, 0x1, RZ, 0xfc, !PT ;  /* 0x0000000102020812 */ /* 0x000fe400078efcff */
[----:B------:R-:W-:-:S03]  /*12990*/  UMOV UR4, 0x0 ;  /* 0x0000000000047882 */ /* 0x000fc60000000000 */
[----:B------:R2:W-:Y:S03]  /*129a0*/  STL [R1+0x8], R2 ;  /* 0x0000080201007387 */ /* 0x0005e60000100800 */
[----:B------:R2:W-:Y:S01]  /*129b0*/  UTMALDG.4D [UR8], [UR6], desc[UR4] ;  /* 0x00000408060075b4 */ /* 0x0005e20008019000 */
[----:B------:R-:W-:Y:S02]  /*129c0*/  NOP ;  /* 0x0000000000007918 */ /* 0x000fe40000000000 */
.L_x_5378:
[----:B---3--:R-:W3:Y:S04]  /*129d0*/  LDL R0, [R1+0x4] ;  /* 0x0000040001007983 */ /* 0x008ee80000100800 */
        /* <DEDUP_REMOVED lines=16> */
[----:B---3--:R-:W-:-:S05]  /*12ae0*/  SHF.R.S32.HI R0, RZ, 0x1f, R18 ;  /* 0x0000001fff007819 */ /* 0x008fca0000011412 */
        /* <DEDUP_REMOVED lines=19> */
.L_x_5384:
[----:B------:R-:W-:Y:S05]  /*12c20*/  BSYNC B6 ;  /* 0x0000000000067941 */ /* 0x000fea0003800000 */
.L_x_5383:
[----:B------:R-:W3:Y:S01]  /*12c30*/  LDL R4, [R1+0x40] ;  /* 0x0000400001047983 */ /* 0x000ee20000100800 */
[----:B------:R-:W4:Y:S01]  /*12c40*/  LDC R7, c[0x0][0x448] ;  /* 0x00011200ff077b82 */ /* 0x000f220000000800 */
[----:B------:R-:W-:Y:S01]  /*12c50*/  ULDC.64 UR4, c[0x0][0x298] ;  /* 0x0000a60000047ab9 */ /* 0x000fe20000000a00 */
[----:B------:R-:W-:Y:S01]  /*12c60*/  ULDC.64 UR6, c[0x0][0x280] ;  /* 0x0000a00000067ab9 */ /* 0x000fe20000000a00 */
[----:B------:R-:W3:Y:S04]  /*12c70*/  LDL R10, [R1+0x28] ;  /* 0x00002800010a7983 */ /* 0x000ee80000100800 */
[----:B01----:R-:W3:Y:S01]  /*12c80*/  LDL R9, [R1+0x4c] ;  /* 0x00004c0001097983 */ /* 0x003ee20000100800 */
[----:B--2---:R-:W0:Y:S01]  /*12c90*/  S2R R2, SR_TID.X ;  /* 0x0000000000027919 */ /* 0x004e220000002100 */
[----:B------:R-:W1:Y:S02]  /*12ca0*/  S2R R0, SR_TID.X ;  /* 0x0000000000007919 */ /* 0x000e640000002100 */
[----:B------:R-:W2:Y:S04]  /*12cb0*/  LDL R8, [R1+0x50] ;  /* 0x0000500001087983 */ /* 0x000ea80000100800 */
[----:B------:R-:W2:Y:S01]  /*12cc0*/  LDL R6, [R1+0x38] ;  /* 0x0000380001067983 */ /* 0x000ea20000100800 */
[----:B----4-:R-:W-:-:S13]  /*12cd0*/  ISETP.NE.AND P0, PT, R7, 0x1, PT ;  /* 0x000000010700780c */ /* 0x010fda0003f05270 */
[----:B------:R-:W4:Y:S01]  /*12ce0*/  @P0 LDC R3, c[0x0][0x450] ;  /* 0x00011400ff030b82 */ /* 0x000f220000000800 */
[----:B0-----:R-:W-:-:S04]  /*12cf0*/  LOP3.LUT R2, R2, 0x7f, RZ, 0xc0, !PT ;  /* 0x0000007f02027812 */ /* 0x001fc800078ec0ff */
[----:B------:R-:W-:Y:S01]  /*12d00*/  SHF.R.U32.HI R2, RZ, 0x3, R2 ;  /* 0x00000003ff027819 */ /* 0x000fe20000011602 */
[----:B-1----:R-:W-:-:S05]  /*12d10*/  IMAD.SHL.U32 R0, R0, 0x10, RZ ;  /* 0x0000001000007824 */ /* 0x002fca00078e00ff */
[----:B------:R-:W-:Y:S02]  /*12d20*/  LOP3.LUT R0, R2, 0x70, R0, 0xf8, !PT ;  /* 0x0000007002007812 */ /* 0x000fe400078ef800 */
[----:B------:R-:W0:Y:S03]  /*12d30*/  @P0 LDC R2, c[0x0][0x44c] ;  /* 0x00011300ff020b82 */ /* 0x000e260000000800 */
[----:B------:R-:W-:-:S04]  /*12d40*/  IMAD R5, R17, 0x40, R0 ;  /* 0x0000004011057824 */ /* 0x000fc800078e0200 */
[----:B------:R-:W-:Y:S01]  /*12d50*/  IMAD.MOV.U32 R0, RZ, RZ, R5 ;  /* 0x000000ffff007224 */ /* 0x000fe200078e0005 */
[----:B------:R1:W-:Y:S01]  /*12d60*/  STL [R1+0x24], R5 ;  /* 0x0000240501007387 */ /* 0x0003e20000100800 */
[----:B0-----:R-:W-:-:S05]  /*12d70*/  @P0 IMAD.HI.U32 R2, R5, R2, RZ ;  /* 0x0000000205020227 */ /* 0x001fca00078e00ff */
[----:B----4-:R-:W-:Y:S01]  /*12d80*/  @P0 SHF.R.U32.HI R0, RZ, R3, R2 ;  /* 0x00000003ff000219 */ /* 0x010fe20000011602 */
[----:B---3--:R-:W-:-:S04]  /*12d90*/  IMAD R2, R4, UR4, RZ ;  /* 0x0000000404027c24 */ /* 0x008fc8000f8e02ff */
        /* <DEDUP_REMOVED lines=10> */
[----:B--2---:R-:W-:Y:S02]  /*12e40*/  IMAD R4, R8, UR4, RZ ;  /* 0x0000000408047c24 */ /* 0x004fe4000f8e02ff */
[----:B------:R-:W2:Y:S01]  /*12e50*/  S2R R8, SR_TID.X ;  /* 0x0000000000087919 */ /* 0x000ea20000002100 */
        /* <DEDUP_REMOVED lines=13> */
[----:B--2---:R-:W-:Y:S02]  /*12f30*/  IMAD.SHL.U32 R10, R8, 0x8, RZ ;  /* 0x00000008080a7824 */ /* 0x004fe400078e00ff */
[----:B------:R-:W-:Y:S02]  /*12f40*/  IMAD R6, R6, UR4, RZ ;  /* 0x0000000406067c24 */ /* 0x000fe4000f8e02ff */
[----:B-1----:R-:W-:Y:S01]  /*12f50*/  IMAD.WIDE.U32 R4, R0, UR4, R2 ;  /* 0x0000000400047c25 */ /* 0x002fe2000f8e0002 */
        /* <DEDUP_REMOVED lines=47> */
.L_x_5519:
        /* <DEDUP_REMOVED lines=12> */
.L_x_5386:
        /* <DEDUP_REMOVED lines=38> */
.L_x_5388:
[----:B------:R-:W-:Y:S05]  /*13570*/  BSYNC B6 ;  /* 0x0000000000067941 */ /* 0x000fea0003800000 */
.L_x_5387:
        /* <DEDUP_REMOVED lines=188> */
.L_x_5529:
        /* <DEDUP_REMOVED lines=31> */
.L_x_5391:
[----:B------:R-:W-:Y:S05]  /*14330*/  BSYNC B0 ;  /* 0x0000000000007941 */ /* 0x000fea0003800000 */
.L_x_5390:
[----:B--2---:R2:W5:Y:S01]  /*14340*/  LDL R0, [R1+0x4] ;  /* 0x0000040001007983 */ /* 0x0045620000100800 */
[----:B------:R-:W-:Y:S01]  /*14350*/  PLOP3.LUT P0, PT, PT, PT, PT, 0x80, 0x0 ;  /* 0x000000000000781c */ /* 0x000fe20003f0f070 */
[----:B------:R-:W-:-:S12]  /*14360*/  NOP ;  /* 0x0000000000007918 */ /* 0x000fd80000000000 */
.L_x_5392:
        /* <DEDUP_REMOVED lines=19> */
.L_x_5530:
[----:B------:R-:W-:Y:S05]  /*144a0*/  BSYNC B0 ;  /* 0x0000000000007941 */ /* 0x000fea0003800000 */
.L_x_5393:
        /* <DEDUP_REMOVED lines=16> */
.L_x_5531:
[----:B------:R-:W-:Y:S05]  /*145b0*/  BSYNC B1 ;  /* 0x0000000000017941 */ /* 0x000fea0003800000 */
.L_x_5397:
        /* <DEDUP_REMOVED lines=9> */
.L_x_5400:
[----:B------:R-:W-:Y:S05]  /*14650*/  BSYNC B1 ;  /* 0x0000000000017941 */ /* 0x000fea0003800000 */
.L_x_5399:
[----:B------:R-:W3:Y:S04]  /*14660*/  LDL R5, [R1+0x20] ;  /* 0x0000200001057983 */ /* 0x000ee80000100800 */
[----:B------:R-:W3:Y:S04]  /*14670*/  LDL.LU R3, [R1+0x2c] ;  /* 0x00002c0001037983 */ /* 0x000ee80000300800 */
[----:B------:R-:W4:Y:S04]  /*14680*/  LDL R4, [R1+0x4] ;  /* 0x0000040001047983 */ /* 0x000f280000100800 */
[----:B0-----:R-:W4:Y:S01]  /*14690*/  LDL R2, [R1+0xc] ;  /* 0x00000c0001027983 */ /* 0x001f220000100800 */
[----:B------:R-:W-:Y:S01]  /*146a0*/  UIADD3 UR4, UP0, UR38, 0x470, URZ ;  /* 0x0000047026047890 */ /* 0x000fe2000ff1e03f */
[----:B------:R-:W-:Y:S01]  /*146b0*/  PLOP3.LUT P0, PT, PT, PT, PT, 0x80, 0x0 ;  /* 0x000000000000781c */ /* 0x000fe20003f0f070 */
[----:B------:R-:W-:Y:S01]  /*146c0*/  VIADD R0, R0, 0x38850 ;  /* 0x0003885000007836 */ /* 0x000fe20000000000 */
[----:B------:R-:W-:Y:S01]  /*146d0*/  UMOV UR6, 0x0 ;  /* 0x0000000000067882 */ /* 0x000fe20000000000 */
[----:B------:R-:W-:Y:S01]  /*146e0*/  UIADD3.X UR5, URZ, UR39, URZ, UP0, !UPT ;  /* 0x000000273f057290 */ /* 0x000fe200087fe43f */
[----:B------:R-:W-:Y:S01]  /*146f0*/  UMOV UR7, 0x14f00000 ;  /* 0x14f0000000077882 */ /* 0x000fe20000000000 */
[----:B------:R-:W-:Y:S01]  /*14700*/  UMOV UR10, URZ ;  /* 0x0000003f000a7c82 */ /* 0x000fe20008000000 */
[----:B---3--:R-:W-:-:S02]  /*14710*/  IMAD R3, R3, 0x40, R5 ;  /* 0x0000004003037824 */ /* 0x008fc400078e0205 */
[----:B----4-:R-:W-:-:S04]  /*14720*/  IMAD R2, R2, 0x10000, R4 ;  /* 0x0001000002027824 */ /* 0x010fc800078e0204 */
[----:B------:R-:W-:-:S07]  /*14730*/  VIADD R4, R2, 0x400 ;  /* 0x0000040002047836 */ /* 0x000fce0000000000 */
.L_x_5401:
        /* <DEDUP_REMOVED lines=16> */
.L_x_5402:
        /* <DEDUP_REMOVED lines=16> */
.L_x_5403:
        /* <DEDUP_REMOVED lines=16> */
.L_x_5404:
        /* <DEDUP_REMOVED lines=16> */
.L_x_5405:
        /* <DEDUP_REMOVED lines=16> */
.L_x_5406:
        /* <DEDUP_REMOVED lines=16> */
.L_x_5407:
        /* <DEDUP_REMOVED lines=16> */
.L_x_5408:
        /* <DEDUP_REMOVED lines=11> */
.L_x_5396:
[----:B------:R-:W-:Y:S05]  /*14ef0*/  BSYNC B0 ;  /* 0x0000000000007941 */ /* 0x000fea0003800000 */
.L_x_5395:
[----:B-1----:R-:W3:Y:S01]  /*14f00*/  LDL R4, [R1+0x30] ;  /* 0x0000300001047983 */ /* 0x002ee20000100800 */
[----:B------:R-:W-:Y:S01]  /*14f10*/  BSSY B0, `(.L_x_5409) ;  /* 0x00002ca000007945 */ /* 0x000fe20003800000 */
[----:B---3--:R-:W-:-:S13]  /*14f20*/  ISETP.GE.AND P0, PT, R4, 0x2, PT ;  /* 0x000000020400780c */ /* 0x008fda0003f06270 */
[----:B------:R-:W-:Y:S05]  /*14f30*/  @!P0 BRA `(.L_x_5410) ;  /* 0x0000002c001c8947 */ /* 0x000fea0003800000 */
[C---:B------:R-:W-:Y:S01]  /*14f40*/  LOP3.LUT R0, R4.reuse, 0x1, RZ, 0xc0, !PT ;  /* 0x0000000104007812 */ /* 0x040fe200078ec0ff */
[----:B------:R-:W-:Y:S01]  /*14f50*/  VIADD R4, R4, 0xfffffffe ;  /* 0xfffffffe04047836 */ /* 0x000fe20000000000 */
[----:B------:R-:W-:Y:S02]  /*14f60*/  BSSY B2, `(.L_x_5411) ;  /* 0x00000f0000027945 */ /* 0x000fe40003800000 */
[----:B------:R-:W-:Y:S01]  /*14f70*/  ISETP.NE.U32.AND P0, PT, R0, 0x1, PT ;  /* 0x000000010000780c */ /* 0x000fe20003f05070 */
[----:B------:R-:W-:-:S12]  /*14f80*/  IMAD.MOV.U32 R0, RZ, RZ, R4 ;  /* 0x000000ffff007224 */ /* 0x000fd800078e0004 */
[----:B------:R-:W-:Y:S05]  /*14f90*/  @!P0 BRA `(.L_x_5412) ;  /* 0x0000000c00b08947 */ /* 0x000fea0003800000 */
        /* <DEDUP_REMOVED lines=38> */
.L_x_5415:
        /* <DEDUP_REMOVED lines=9> */
.L_x_5532:
[----:B------:R-:W-:Y:S05]  /*15290*/  BSYNC B3 ;  /* 0x0000000000037941 */ /* 0x000fea0003800000 */
.L_x_5416:
        /* <DEDUP_REMOVED lines=9> */
.L_x_5419:
[----:B------:R-:W-:Y:S05]  /*15330*/  BSYNC B3 ;  /* 0x0000000000037941 */ /* 0x000fea0003800000 */
.L_x_5418:
[----:B------:R-:W3:Y:S04]  /*15340*/  LDL R7, [R1+0x4] ;  /* 0x0000040001077983 */ /* 0x000ee80000100800 */
[----:B------:R-:W3:Y:S04]  /*15350*/  LDL R5, [R1+0xc] ;  /* 0x00000c0001057983 */ /* 0x000ee80000100800 */
[----:B------:R-:W4:Y:S01]  /*15360*/  LDL R6, [R1+0x20] ;  /* 0x0000200001067983 */ /* 0x000f220000100800 */
[----:B0-----:R-:W-:Y:S01]  /*15370*/  IMAD.MOV.U32 R8, RZ, RZ, RZ ;  /* 0x000000ffff087224 */ /* 0x001fe200078e00ff */
        /* <DEDUP_REMOVED lines=10> */
.L_x_5420:
        /* <DEDUP_REMOVED lines=14> */
.L_x_5533:
[----:B------:R-:W-:Y:S05]  /*15500*/  BSYNC B3 ;  /* 0x0000000000037941 */ /* 0x000fea0003800000 */
.L_x_5421:
        /* <DEDUP_REMOVED lines=11> */
.L_x_5424:
[----:B------:R-:W-:Y:S05]  /*155c0*/  BSYNC B3 ;  /* 0x0000000000037941 */ /* 0x000fea0003800000 */
.L_x_5423:
        /* <DEDUP_REMOVED lines=11> */
.L_x_5425:
        /* <DEDUP_REMOVED lines=16> */
.L_x_5426:
        /* <DEDUP_REMOVED lines=16> */
.L_x_5427:
        /* <DEDUP_REMOVED lines=16> */
.L_x_5428:
        /* <DEDUP_REMOVED lines=16> */
.L_x_5429:
        /* <DEDUP_REMOVED lines=16> */
.L_x_5430:
        /* <DEDUP_REMOVED lines=16> */
.L_x_5431:
        /* <DEDUP_REMOVED lines=16> */
.L_x_5432:
        /* <DEDUP_REMOVED lines=11> */
.L_x_5414:
[----:B------:R-:W-:Y:S05]  /*15e30*/  BSYNC B1 ;  /* 0x0000000000017941 */ /* 0x000fea0003800000 */
.L_x_5413:
[----:B------:R-:W3:Y:S02]  /*15e40*/  LDL.LU R5, [R1+0x30] ;  /* 0x0000300001057983 */ /* 0x000ee40000300800 */
[----:B---3--:R-:W-:-:S07]  /*15e50*/  VIADD R0, R5, 0xfffffffd ;  /* 0xfffffffd05007836 */ /* 0x008fce0000000000 */
.L_x_5412:
[----:B------:R-:W-:Y:S05]  /*15e60*/  BSYNC B2 ;  /* 0x0000000000027941 */ /* 0x000fea0003800000 */
.L_x_5411:
[----:B------:R-:W-:-:S13]  /*15e70*/  ISETP.NE.AND P0, PT, R4, RZ, PT ;  /* 0x000000ff0400720c */ /* 0x000fda0003f05270 */
[----:B------:R-:W-:Y:S05]  /*15e80*/  @!P0 BRA `(.L_x_5410) ;  /* 0x0000001c00488947 */ /* 0x000fea0003800000 */
.L_x_5473:
        /* <DEDUP_REMOVED lines=13> */
[----:B0-----:R-:W-:Y:S01]  /*15f60*/  IMAD.MOV.U32 R8, RZ, RZ, R0 ;  /* 0x000000ffff087224 */ /* 0x001fe200078e0000 */
        /* <DEDUP_REMOVED lines=23> */
.L_x_5435:
        /* <DEDUP_REMOVED lines=9> */
.L_x_5534:
[----:B------:R-:W-:Y:S05]  /*16170*/  BSYNC B2 ;  /* 0x0000000000027941 */ /* 0x000fea0003800000 */
.L_x_5436:
        /* <DEDUP_REMOVED lines=9> */
.L_x_5439:
[----:B------:R-:W-:Y:S05]  /*16210*/  BSYNC B2 ;  /* 0x0000000000027941 */ /* 0x000fea0003800000 */
.L_x_5438:
        /* <DEDUP_REMOVED lines=13> */
.L_x_5440:
        /* <DEDUP_REMOVED lines=14> */
.L_x_5535:
[----:B------:R-:W-:Y:S05]  /*163d0*/  BSYNC B2 ;  /* 0x0000000000027941 */ /* 0x000fea0003800000 */
.L_x_5441:
        /* <DEDUP_REMOVED lines=11> */
.L_x_5444:
[----:B------:R-:W-:Y:S05]  /*16490*/  BSYNC B2 ;  /* 0x0000000000027941 */ /* 0x000fea0003800000 */
.L_x_5443:
        /* <DEDUP_REMOVED lines=10> */
.L_x_5445:
        /* <DEDUP_REMOVED lines=16> */
.L_x_5446:
        /* <DEDUP_REMOVED lines=16> */
.L_x_5447:
        /* <DEDUP_REMOVED lines=16> */
.L_x_5448:
        /* <DEDUP_REMOVED lines=16> */
.L_x_5449:
        /* <DEDUP_REMOVED lines=16> */
.L_x_5450:
        /* <DEDUP_REMOVED lines=16> */
.L_x_5451:
        /* <DEDUP_REMOVED lines=16> */
.L_x_5452:
        /* <DEDUP_REMOVED lines=11> */
.L_x_5434:
[----:B------:R-:W-:Y:S05]  /*16cf0*/  BSYNC B1 ;  /* 0x0000000000017941 */ /* 0x000fea0003800000 */
.L_x_5433:
[----:B------:R-:W3:Y:S01]  /*16d00*/  LDL R2, [R1+0x8] ;  /* 0x0000080001027983 */ /* 0x000ee20000100800 */
[----:B------:R-:W-:Y:S01]  /*16d10*/  VIADD R7, R7, 0x1 ;  /* 0x0000000107077836 */ /* 0x000fe20000000000 */
[----:B------:R-:W-:Y:S04]  /*16d20*/  BSSY B1, `(.L_x_5453) ;  /* 0x00000e5000017945 */ /* 0x000fe80003800000 */
[----:B------:R-:W-:-:S04]  /*16d30*/  ISETP.NE.AND P0, PT, R7, 0x2, PT ;  /* 0x000000020700780c */ /* 0x000fc80003f05270 */
[----:B0-----:R-:W-:Y:S02]  /*16d40*/  SEL R9, R7, RZ, P0 ;  /* 0x000000ff07097207 */ /* 0x001fe40000000000 */
        /* <DEDUP_REMOVED lines=31> */
.L_x_5455:
        /* <DEDUP_REMOVED lines=9> */
.L_x_5536:
[----:B------:R-:W-:Y:S05]  /*16fd0*/  BSYNC B2 ;  /* 0x0000000000027941 */ /* 0x000fea0003800000 */
.L_x_5456:
        /* <DEDUP_REMOVED lines=9> */
.L_x_5459:
[----:B------:R-:W-:Y:S05]  /*17070*/  BSYNC B2 ;  /* 0x0000000000027941 */ /* 0x000fea0003800000 */
.L_x_5458:
        /* <DEDUP_REMOVED lines=14> */
.L_x_5460:
        /* <DEDUP_REMOVED lines=14> */
.L_x_5537:
[----:B------:R-:W-:Y:S05]  /*17240*/  BSYNC B2 ;  /* 0x0000000000027941 */ /* 0x000fea0003800000 */
.L_x_5461:
        /* <DEDUP_REMOVED lines=11> */
.L_x_5464:
[----:B------:R-:W-:Y:S05]  /*17300*/  BSYNC B2 ;  /* 0x0000000000027941 */ /* 0x000fea0003800000 */
.L_x_5463:
        /* <DEDUP_REMOVED lines=11> */
.L_x_5465:
        /* <DEDUP_REMOVED lines=16> */
.L_x_5466:
        /* <DEDUP_REMOVED lines=16> */
.L_x_5467:
        /* <DEDUP_REMOVED lines=16> */
.L_x_5468:
        /* <DEDUP_REMOVED lines=16> */
.L_x_5469:
        /* <DEDUP_REMOVED lines=16> */
.L_x_5470:
        /* <DEDUP_REMOVED lines=16> */
.L_x_5471:
        /* <DEDUP_REMOVED lines=16> */
.L_x_5472:
        /* <DEDUP_REMOVED lines=11> */
.L_x_5454:
[----:B------:R-:W-:Y:S05]  /*17b70*/  BSYNC B1 ;  /* 0x0000000000017941 */ /* 0x000fea0003800000 */
.L_x_5453:
[C---:B------:R-:W-:Y:S01]  /*17b80*/  ISETP.GT.AND P0, PT, R0.reuse, 0x1, PT ;  /* 0x000000010000780c */ /* 0x040fe20003f04270 */
[----:B------:R-:W-:-:S12]  /*17b90*/  VIADD R0, R0, 0xfffffffe ;  /* 0xfffffffe00007836 */ /* 0x000fd80000000000 */
[----:B------:R-:W-:Y:S05]  /*17ba0*/  @P0 BRA `(.L_x_5473) ;  /* 0xffffffe000b80947 */ /* 0x000fea000383ffff */
.L_x_5410:
[----:B------:R-:W-:Y:S05]  /*17bb0*/  BSYNC B0 ;  /* 0x0000000000007941 */ /* 0x000fea0003800000 */
.L_x_5409:
        /* <DEDUP_REMOVED lines=24> */
.L_x_5475:
[----:B------:R-:W-:Y:S05]  /*17d40*/  BSYNC B0 ;  /* 0x0000000000007941 */ /* 0x000fea0003800000 */
.L_x_5474:
[----:B------:R-:W-:-:S05]  /*17d50*/  SEL R0, R0, RZ, P0 ;  /* 0x000000ff00007207 */ /* 0x000fca0000000000 */
[----:B------:R3:W-:Y:S02]  /*17d60*/  STL [R1+0xc], R0 ;  /* 0x00000c0001007387 */ /* 0x0007e40000100800 */
.L_x_5371:
[----:B------:R-:W-:Y:S05]  /*17d70*/  BSYNC B7 ;  /* 0x0000000000077941 */ /* 0x000fea0003800000 */
.L_x_5369:
        /* <DEDUP_REMOVED lines=13> */
.L_x_5476:
        /* <DEDUP_REMOVED lines=36> */
.L_x_5547:
[----:B------:R-:W-:Y:S02]  /*18090*/  ULDC UR4, c[0x0][0xd38] ;  /* 0x00034e0000047ab9 */ /* 0x000fe40000000800 */
[----:B------:R-:W-:-:S04]  /*180a0*/  IMAD.U32 R4, RZ, RZ, UR4 ;  /* 0x00000004ff047e24 */ /* 0x000fc8000f8e00ff */
[----:B---3--:R-:W-:-:S04]  /*180b0*/  IMAD R16, R16, R4, RZ ;  /* 0x0000000410107224 */ /* 0x008fc800078e02ff */
[----:B------:R-:W-:-:S05]  /*180c0*/  IMAD.IADD R5, R5, 0x1, R16 ;  /* 0x0000000105057824 */ /* 0x000fca00078e0210 */
[----:B------:R-:W-:-:S13]  /*180d0*/  ISETP.GT.AND P6, PT, R5, R0, PT ;  /* 0x000000000500720c */ /* 0x000fda0003fc4270 */
[----:B------:R-:W-:Y:S05]  /*180e0*/  @P6 BRA `(.L_x_5479) ;  /* 0x00000000009c6947 */ /* 0x000fea0003800000 */
.L_x_5484:
        /* <DEDUP_REMOVED lines=14> */
.L_x_5482:
[----:B------:R-:W-:Y:S05]  /*181d0*/  BSYNC B0 ;  /* 0x0000000000007941 */ /* 0x000fea0003800000 */
.L_x_5481:
        /* <DEDUP_REMOVED lines=18> */
.L_x_5555:
[----:B------:R-:W-:Y:S02]  /*18300*/  ULDC UR4, c[0x0][0xd38] ;  /* 0x00034e0000047ab9 */ /* 0x000fe40000000800 */
[----:B------:R-:W-:-:S04]  /*18310*/  IMAD.U32 R4, RZ, RZ, UR4 ;  /* 0x00000004ff047e24 */ /* 0x000fc8000f8e00ff */
[----:B---3--:R-:W-:-:S04]  /*18320*/  IMAD R16, R16, R4, RZ ;  /* 0x0000000410107224 */ /* 0x008fc800078e02ff */
[----:B------:R-:W-:-:S05]  /*18330*/  IMAD.IADD R5, R16, 0x1, R5 ;  /* 0x0000000110057824 */ /* 0x000fca00078e0205 */
[----:B------:R-:W-:-:S13]  /*18340*/  ISETP.GT.AND P6, PT, R5, R0, PT ;  /* 0x000000000500720c */ /* 0x000fda0003fc4270 */
[----:B------:R-:W-:Y:S05]  /*18350*/  @!P6 BRA `(.L_x_5484) ;  /* 0xfffffffc0064e947 */ /* 0x000fea000383ffff */
.L_x_5479:
        /* <DEDUP_REMOVED lines=8> */
.L_x_5559:
[----:B------:R-:W-:Y:S01]  /*183e0*/  ISETP.NE.AND P0, PT, R5, RZ, PT ;  /* 0x000000ff0500720c */ /* 0x000fe20003f05270 */
[----:B------:R-:W-:-:S12]  /*183f0*/  IMAD.MOV.U32 R5, RZ, RZ, RZ ;  /* 0x000000ffff057224 */ /* 0x000fd800078e00ff */
[----:B------:R-:W-:Y:S05]  /*18400*/  @!P0 BRA `(.L_x_5486) ;  /* 0x0000000000148947 */ /* 0x000fea0003800000 */
[----:B------:R-:W-:Y:S01]  /*18410*/  UMOV UR4, 0xffffffff ;  /* 0xffffffff00047882 */ /* 0x000fe20000000000 */
[----:B------:R-:W-:Y:S02]  /*18420*/  VIADD R12, R6, 0xffffffff ;  /* 0xffffffff060c7836 */ /* 0x000fe40000000000 */
[----:B------:R-:W-:Y:S05]  /*18430*/  BRA.DIV UR4, `(.L_x_5487) ;  /* 0x0000002a049c7947 */ /* 0x000fea000b800000 */
[----:B-1----:R1:W0:Y:S02]  /*18440*/  SHFL.IDX PT, R3, R3, R12, 0x1f ;  /* 0x00001f0c03037589 */ /* 0x00222400000e0000 */
.L_x_5562:
[----:B0-----:R-:W-:-:S07]  /*18450*/  IMAD.MOV.U32 R5, RZ, RZ, R3 ;  /* 0x000000ffff057224 */ /* 0x001fce00078e0003 */
.L_x_5486:
        /* <DEDUP_REMOVED lines=66> */
.L_x_5480:
[----:B------:R-:W-:Y:S01]  /*18880*/  UMOV UR4, URZ ;  /* 0x0000003f00047c82 */ /* 0x000fe20008000000 */
[----:B------:R-:W-:Y:S01]  /*18890*/  UMOV UR5, URZ ;  /* 0x0000003f00057c82 */ /* 0x000fe20008000000 */
[----:B------:R-:W-:Y:S01]  /*188a0*/  ULDC UR6, c[0x0][0xd3c] ;  /* 0x00034f0000067ab9 */ /* 0x000fe20000000800 */
[----:B------:R-:W-:Y:S02]  /*188b0*/  IMAD.MOV.U32 R16, RZ, RZ, R0 ;  /* 0x000000ffff107224 */ /* 0x000fe400078e0000 */
[----:B------:R-:W-:Y:S02]  /*188c0*/  IMAD.U32 R17, RZ, RZ, UR4 ;  /* 0x00000004ff117e24 */ /* 0x000fe4000f8e00ff */
[----:B------:R-:W-:Y:S02]  /*188d0*/  IMAD.U32 R18, RZ, RZ, UR5 ;  /* 0x00000005ff127e24 */ /* 0x000fe4000f8e00ff */
[----:B------:R-:W-:-:S07]  /*188e0*/  IMAD.U32 R19, RZ, RZ, UR6 ;  /* 0x00000006ff137e24 */ /* 0x000fce000f8e00ff */
.L_x_5488:
        /* <DEDUP_REMOVED lines=12> */
.L_x_5477:
[----:B------:R-:W-:Y:S02]  /*189b0*/  ULDC UR4, c[0x0][0xd3c] ;  /* 0x00034f0000047ab9 */ /* 0x000fe40000000800 */
[----:B----4-:R-:W-:-:S13]  /*189c0*/  ISETP.GE.AND P0, PT, R19, UR4, PT ;  /* 0x0000000413007c0c */ /* 0x010fda000bf06270 */
[----:B------:R-:W-:Y:S05]  /*189d0*/  @!P0 BRA `(.L_x_5489) ;  /* 0xffffff8c00a08947 */ /* 0x000fea000383ffff */
[----:B------:R-:W-:Y:S05]  /*189e0*/  BSYNC B8 ;  /* 0x0000000000087941 */ /* 0x000fea0003800000 */
.L_x_5365:
        /* <DEDUP_REMOVED lines=12> */
.L_x_5563:
[----:B------:R-:W-:Y:S05]  /*18ab0*/  BSYNC B0 ;  /* 0x0000000000007941 */ /* 0x000fea0003800000 */
.L_x_5490:
[----:B------:R-:W-:-:S03]  /*18ac0*/  UMOV UR4, 0xffffffff ;  /* 0xffffffff00047882 */ /* 0x000fc60000000000 */
[----:B------:R-:W-:Y:S05]  /*18ad0*/  BRA.DIV UR4, `(.L_x_5492) ;  /* 0x0000002604307947 */ /* 0x000fea000b800000 */
[----:B------:R-:W1:Y:S02]  /*18ae0*/  S2R R2, SR_TID.X ;  /* 0x0000000000027919 */ /* 0x000e640000002100 */
[----:B-1----:R-:W-:-:S04]  /*18af0*/  SHF.R.U32.HI R2, RZ, 0x5, R2 ;  /* 0x00000005ff027819 */ /* 0x002fc80000011602 */
[----:B------:R-:W-:-:S05]  /*18b00*/  LOP3.LUT R2, R2, 0x3, RZ, 0xc0, !PT ;  /* 0x0000000302027812 */ /* 0x000fca00078ec0ff */
[----:B------:R1:W3:Y:S02]  /*18b10*/  SHFL.IDX PT, R14, R2, RZ, 0x1f ;  /* 0x00001fff020e7589 */ /* 0x0002e400000e0000 */
.L_x_5566:
[----:B---3--:R-:W-:Y:S01]  /*18b20*/  ISETP.NE.AND P0, PT, R14, RZ, PT ;  /* 0x000000ff0e00720c */ /* 0x008fe20003f05270 */
[----:B------:R-:W-:-:S12]  /*18b30*/  BSSY B0, `(.L_x_5493) ;  /* 0x0000027000007945 */ /* 0x000fd80003800000 */
[----:B------:R-:W-:Y:S05]  /*18b40*/  @P0 BRA `(.L_x_5494) ;  /* 0x0000000000940947 */ /* 0x000fea0003800000 */
[----:B------:R-:W-:-:S03]  /*18b50*/  UMOV UR4, 0xffffffff ;  /* 0xffffffff00047882 */ /* 0x000fc60000000000 */
[----:B------:R-:W-:Y:S05]  /*18b60*/  BRA.DIV UR4, `(.L_x_5495) ;  /* 0x0000002604407947 */ /* 0x000fea000b800000 */
[----:B------:R-:W-:-:S13]  /*18b70*/  ELECT P6, URZ, PT ;  /* 0x00000000003f782f */ /* 0x000fda00038c0000 */
.L_x_5569:
[----:B------:R-:W-:Y:S05]  /*18b80*/  @!P6 BRA `(.L_x_5494) ;  /* 0x000000000084e947 */ /* 0x000fea0003800000 */
[----:B------:R-:W-:-:S06]  /*18b90*/  ULOP3.LUT UR4, UR36, 0x2, URZ, 0xfc, !UPT ;  /* 0x0000000224047892 */ /* 0x000fcc000f8efc3f */
[----:B-1----:R-:W-:-:S05]  /*18ba0*/  IMAD.U32 R2, RZ, RZ, UR4 ;  /* 0x00000004ff027e24 */ /* 0x002fca000f8e00ff */
[----:B------:R-:W-:-:S13]  /*18bb0*/  ISETP.NE.AND P2, PT, R2, 0x3, PT ;  /* 0x000000030200780c */ /* 0x000fda0003f45270 */
[----:B------:R-:W-:Y:S05]  /*18bc0*/  @!P2 BRA `(.L_x_5496) ;  /* 0x000000000004a947 */ /* 0x000fea0003800000 */
[----:B------:R-:W-:Y:S01]  /*18bd0*/  BPT.TRAP 0x1 ;  /* 0x000000040000795c */ /* 0x000fe20000300000 */
.L_x_5496:
[----:B0-----:R-:W3:Y:S04]  /*18be0*/  LDL R3, [R1+0xc] ;  /* 0x00000c0001037983 */ /* 0x001ee80000100800 */
[----:B--2---:R-:W2:Y:S01]  /*18bf0*/  LDL.LU R7, [R1+0x18] ;  /* 0x0000180001077983 */ /* 0x004ea20000300800 */
[----:B------:R-:W-:-:S04]  /*18c00*/  VIADD R2, R0, 0x38840 ;  /* 0x0003884000027836 */ /* 0x000fc80000000000 */
[C---:B---3--:R-:W-:Y:S02]  /*18c10*/  IMAD R6, R3.reuse, 0x8, R2 ;  /* 0x0000000803067824 */ /* 0x048fe400078e0202 */
[----:B------:R-:W-:Y:S01]  /*18c20*/  VIADD R3, R3, 0x1 ;  /* 0x0000000103037836 */ /* 0x000fe20000000000 */
[----:B--2---:R-:W-:-:S04]  /*18c30*/  SHF.L.U32 R5, R7, 0x1f, RZ ;  /* 0x0000001f07057819 */ /* 0x004fc800000006ff */
        /* <DEDUP_REMOVED lines=8> */
.L_x_5570:
[----:B------:R-:W1:Y:S02]  /*18cc0*/  SYNCS.PHASECHK.TRANS64.TRYWAIT P0, [R7+URZ], R2 ;  /* 0x00000002070075a7 */ /* 0x000e64000800017f */
[----:B-1----:R-:W-:Y:S05]  /*18cd0*/  @!P0 BRA `(.L_x_5498) ;  /* 0x0000002400188947 */ /* 0x002fea0003800000 */
.L_x_5571:
[----:B------:R-:W-:Y:S05]  /*18ce0*/  @!P2 BRA `(.L_x_5499) ;  /* 0x000000000004a947 */ /* 0x000fea0003800000 */
[----:B------:R-:W-:Y:S01]  /*18cf0*/  BPT.TRAP 0x1 ;  /* 0x000000040000795c */ /* 0x000fe20000300000 */
.L_x_5499:
[----:B------:R-:W2:Y:S01]  /*18d00*/  LDL.LU R4, [R1+0xc] ;  /* 0x00000c0001047983 */ /* 0x000ea20000300800 */
[----:B------:R-:W-:-:S04]  /*18d10*/  VIADD R0, R0, 0x38860 ;  /* 0x0003886000007836 */ /* 0x000fc80000000000 */
[----:B--2---:R-:W-:-:S04]  /*18d20*/  IMAD R4, R4, 0x8, R0 ;  /* 0x0000000804047824 */ /* 0x004fc800078e0200 */
[----:B------:R-:W2:Y:S02]  /*18d30*/  SYNCS.PHASECHK.TRANS64.TRYWAIT P0, [R4+URZ], R5 ;  /* 0x00000005040075a7 */ /* 0x000ea4000800017f */
[----:B--2---:R-:W-:Y:S05]  /*18d40*/  @!P0 BRA `(.L_x_5500) ;  /* 0x0000002400108947 */ /* 0x004fea0003800000 */
.L_x_5572:
[----:B------:R-:W-:-:S07]  /*18d50*/  IMAD R3, R3, 0x8, R0 ;  /* 0x0000000803037824 */ /* 0x000fce00078e0200 */
.L_x_5501:
[----:B---3--:R3:W4:Y:S02]  /*18d60*/  SYNCS.PHASECHK.TRANS64.TRYWAIT P0, [R3+URZ], R2 ;  /* 0x00000002030075a7 */ /* 0x008724000800017f */
[----:B----4-:R-:W-:Y:S05]  /*18d70*/  @!P0 NANOSLEEP.SYNCS 0x989680 ;  /* 0x009896800000895d */ /* 0x010fea0003900000 */
[----:B------:R-:W4:Y:S02]  /*18d80*/  @!P0 SYNCS.PHASECHK.TRANS64 P0, [R3+URZ], R2 ;  /* 0x00000002030085a7 */ /* 0x000f24000800007f */
[----:B----4-:R-:W-:Y:S05]  /*18d90*/  @!P0 BRA `(.L_x_5501) ;  /* 0xfffffffc00f08947 */ /* 0x010fea000383ffff */
.L_x_5494:
[----:B------:R-:W-:Y:S05]  /*18da0*/  BSYNC B0 ;  /* 0x0000000000007941 */ /* 0x000fea0003800000 */
.L_x_5493:
[----:B------:R-:W-:Y:S05]  /*18db0*/  EXIT ;  /* 0x000000000000794d */ /* 0x000fea0003800000 */
.L_x_5313:
[----:B0-----:R0:W1:Y:S02]  /*18dc0*/  SYNCS.PHASECHK.TRANS64.TRYWAIT P1, [R17+URZ+0x38800], R4 ;  /* 0x03880004110075a7 */ /* 0x001064000802017f */
[----:B-1----:R-:W-:Y:S05]  /*18dd0*/  @!P1 NANOSLEEP.SYNCS 0x989680 ;  /* 0x009896800000995d */ /* 0x002fea0003900000 */
[----:B------:R-:W1:Y:S02]  /*18de0*/  @!P1 SYNCS.PHASECHK.TRANS64 P1, [R17+URZ+0x38800], R4 ;  /* 0x03880004110095a7 */ /* 0x000e64000802007f */
[----:B-1----:R-:W-:Y:S05]  /*18df0*/  @!P1 BRA `(.L_x_5313) ;  /* 0xfffffffc00f09947 */ /* 0x002fea000383ffff */
[----:B------:R-:W-:Y:S05]  /*18e00*/  BRA `(.L_x_5502) ;  /* 0xfffffea800f07947 */ /* 0x000fea000383ffff */
.L_x_5317:
[----:B--2---:R2:W3:Y:S02]  /*18e10*/  SYNCS.PHASECHK.TRANS64.TRYWAIT P1, [R5+URZ+0x38830], R8 ;  /* 0x03883008050075a7 */ /* 0x0044e4000802017f */
[----:B---3--:R-:W-:Y:S05]  /*18e20*/  @!P1 NANOSLEEP.SYNCS 0x989680 ;  /* 0x009896800000995d */ /* 0x008fea0003900000 */
[----:B------:R-:W3:Y:S02]  /*18e30*/  @!P1 SYNCS.PHASECHK.TRANS64 P1, [R5+URZ+0x38830], R8 ;  /* 0x03883008050095a7 */ /* 0x000ee4000802007f */
[----:B---3--:R-:W-:Y:S05]  /*18e40*/  @!P1 BRA `(.L_x_5317) ;  /* 0xfffffffc00f09947 */ /* 0x008fea000383ffff */
[----:B------:R-:W-:Y:S05]  /*18e50*/  BRA `(.L_x_5316) ;  /* 0xfffffeac00107947 */ /* 0x000fea000383ffff */
.L_x_5318:
[----:B---3--:R3:W4:Y:S02]  /*18e60*/  SYNCS.PHASECHK.TRANS64.TRYWAIT P1, [R17+URZ+0x38810], R4 ;  /* 0x03881004110075a7 */ /* 0x008724000802017f */
[----:B----4-:R-:W-:Y:S05]  /*18e70*/  @!P1 NANOSLEEP.SYNCS 0x989680 ;  /* 0x009896800000995d */ /* 0x010fea0003900000 */
[----:B------:R-:W4:Y:S02]  /*18e80*/  @!P1 SYNCS.PHASECHK.TRANS64 P1, [R17+URZ+0x38810], R4 ;  /* 0x03881004110095a7 */ /* 0x000f24000802007f */
[----:B----4-:R-:W-:Y:S05]  /*18e90*/  @!P1 BRA `(.L_x_5318) ;  /* 0xfffffffc00f09947 */ /* 0x010fea000383ffff */
[----:B------:R-:W-:Y:S05]  /*18ea0*/  BRA `(.L_x_5503) ;  /* 0xfffffeac009c7947 */ /* 0x000fea000383ffff */
.L_x_5322:
[----:B0-----:R0:W3:Y:S02]  /*18eb0*/  SYNCS.PHASECHK.TRANS64.TRYWAIT P1, [R5+URZ+0x38850], R8 ;  /* 0x03885008050075a7 */ /* 0x0010e4000802017f */
[----:B---3--:R-:W-:Y:S05]  /*18ec0*/  @!P1 NANOSLEEP.SYNCS 0x989680 ;  /* 0x009896800000995d */ /* 0x008fea0003900000 */
[----:B------:R-:W3:Y:S02]  /*18ed0*/  @!P1 SYNCS.PHASECHK.TRANS64 P1, [R5+URZ+0x38850], R8 ;  /* 0x03885008050095a7 */ /* 0x000ee4000802007f */
[----:B---3--:R-:W-:Y:S05]  /*18ee0*/  @!P1 BRA `(.L_x_5322) ;  /* 0xfffffffc00f09947 */ /* 0x008fea000383ffff */
[----:B------:R-:W-:Y:S05]  /*18ef0*/  BRA `(.L_x_5321) ;  /* 0xfffffeac00cc7947 */ /* 0x000fea000383ffff */
.L_x_5327:
[----:B-1----:R1:W2:Y:S02]  /*18f00*/  SYNCS.PHASECHK.TRANS64.TRYWAIT P3, [R9+URZ+0x38830], R8 ;  /* 0x03883008090075a7 */ /* 0x0022a4000806017f */
[----:B--2---:R-:W-:Y:S05]  /*18f10*/  @!P3 NANOSLEEP.SYNCS 0x989680 ;  /* 0x009896800000b95d */ /* 0x004fea0003900000 */
[----:B------:R-:W2:Y:S02]  /*18f20*/  @!P3 SYNCS.PHASECHK.TRANS64 P3, [R9+URZ+0x38830], R8 ;  /* 0x038830080900b5a7 */ /* 0x000ea4000806007f */
[----:B--2---:R-:W-:Y:S05]  /*18f30*/  @!P3 BRA `(.L_x_5327) ;  /* 0xfffffffc00f0b947 */ /* 0x004fea000383ffff */
[----:B------:R-:W-:Y:S05]  /*18f40*/  BRA `(.L_x_5326) ;  /* 0xfffffed800d47947 */ /* 0x000fea000383ffff */
.L_x_5331:
[----:B---3--:R3:W4:Y:S02]  /*18f50*/  SYNCS.PHASECHK.TRANS64.TRYWAIT P3, [R9+URZ+0x38850], R8 ;  /* 0x03885008090075a7 */ /* 0x008724000806017f */
[----:B----4-:R-:W-:Y:S05]  /*18f60*/  @!P3 NANOSLEEP.SYNCS 0x989680 ;  /* 0x009896800000b95d */ /* 0x010fea0003900000 */
[----:B------:R-:W4:Y:S02]  /*18f70*/  @!P3 SYNCS.PHASECHK.TRANS64 P3, [R9+URZ+0x38850], R8 ;  /* 0x038850080900b5a7 */ /* 0x000f24000806007f */
[----:B----4-:R-:W-:Y:S05]  /*18f80*/  @!P3 BRA `(.L_x_5331) ;  /* 0xfffffffc00f0b947 */ /* 0x010fea000383ffff */
[----:B------:R-:W-:Y:S05]  /*18f90*/  BRA `(.L_x_5330) ;  /* 0xfffffedc00307947 */ /* 0x000fea000383ffff */
.L_x_5337:
[----:B-1----:R1:W2:Y:S02]  /*18fa0*/  SYNCS.PHASECHK.TRANS64.TRYWAIT P1, [R9+URZ+0x38830], R8 ;  /* 0x03883008090075a7 */ /* 0x0022a4000802017f */
[----:B--2---:R-:W-:Y:S05]  /*18fb0*/  @!P1 NANOSLEEP.SYNCS 0x989680 ;  /* 0x009896800000995d */ /* 0x004fea0003900000 */
[----:B------:R-:W2:Y:S02]  /*18fc0*/  @!P1 SYNCS.PHASECHK.TRANS64 P1, [R9+URZ+0x38830], R8 ;  /* 0x03883008090095a7 */ /* 0x000ea4000802007f */
[----:B--2---:R-:W-:Y:S05]  /*18fd0*/  @!P1 BRA `(.L_x_5337) ;  /* 0xfffffffc00f09947 */ /* 0x004fea000383ffff */
[----:B------:R-:W-:Y:S05]  /*18fe0*/  BRA `(.L_x_5336) ;  /* 0xffffff1000407947 */ /* 0x000fea000383ffff */
.L_x_5341:
[----:B---3--:R3:W4:Y:S02]  /*18ff0*/  SYNCS.PHASECHK.TRANS64.TRYWAIT P1, [R9+URZ+0x38850], R8 ;  /* 0x03885008090075a7 */ /* 0x008724000802017f */
[----:B----4-:R-:W-:Y:S05]  /*19000*/  @!P1 NANOSLEEP.SYNCS 0x989680 ;  /* 0x009896800000995d */ /* 0x010fea0003900000 */
[----:B------:R-:W4:Y:S02]  /*19010*/  @!P1 SYNCS.PHASECHK.TRANS64 P1, [R9+URZ+0x38850], R8 ;  /* 0x03885008090095a7 */ /* 0x000f24000802007f */
[----:B----4-:R-:W-:Y:S05]  /*19020*/  @!P1 BRA `(.L_x_5341) ;  /* 0xfffffffc00f09947 */ /* 0x010fea000383ffff */
[----:B------:R-:W-:Y:S05]  /*19030*/  BRA `(.L_x_5340) ;  /* 0xffffff10009c7947 */ /* 0x000fea000383ffff */
.L_x_5377:
        /* <DEDUP_REMOVED lines=11> */
.L_x_5505:
[----:B------:R-:W-:Y:S05]  /*190f0*/  BSYNC B0 ;  /* 0x0000000000007941 */ /* 0x000fea0003800000 */
.L_x_5504:
[----:B------:R-:W-:Y:S05]  /*19100*/  BRA `(.L_x_5506) ;  /* 0xffffff9000e87947 */ /* 0x000fea000383ffff */
.L_x_5379:
[----:B------:R-:W-:Y:S01]  /*19110*/  BSSY B0, `(.L_x_5507) ;  /* 0x0000006000007945 */ /* 0x000fe20003800000 */
[----:B------:R-:W-:-:S07]  /*19120*/  IMAD.MOV.U32 R15, RZ, RZ, -0x1 ;  /* 0xffffffffff0f7424 */ /* 0x000fce00078e00ff */
[----:B01-3--:R-:W-:Y:S05]  /*19130*/  WARPSYNC.COLLECTIVE R15, `(.L_x_5508) ;  /* 0x000000000f0c7348 */ /* 0x00bfea0003c00000 */
[----:B------:R-:W-:Y:S02]  /*19140*/  ELECT P6, UR62, PT ;  /* 0x00000000003e782f */ /* 0x000fe400038c0000 */
[----:B------:R-:W-:Y:S01]  /*19150*/  MOV R14, UR62 ;  /* 0x0000003e000e7c02 */ /* 0x000fe20008000f00 */
[----:B01-3--:R-:W-:Y:S10]  /*19160*/  ENDCOLLECTIVE ;  /* 0x000000000000791b */ /* 0x00bff40003800000 */
.L_x_5508:
[----:B------:R-:W-:Y:S05]  /*19170*/  BSYNC B0 ;  /* 0x0000000000007941 */ /* 0x000fea0003800000 */
.L_x_5507:
[----:B------:R-:W-:Y:S05]  /*19180*/  BRA `(.L_x_5509) ;  /* 0xffffff9000f87947 */ /* 0x000fea000383ffff */
.L_x_5381:
[----:B--2---:R2:W3:Y:S02]  /*19190*/  SYNCS.PHASECHK.TRANS64.TRYWAIT P0, [R0+URZ+0x38840], R2 ;  /* 0x03884002000075a7 */ /* 0x0044e4000800017f */
[----:B---3--:R-:W-:Y:S05]  /*191a0*/  @!P0 NANOSLEEP.SYNCS 0x989680 ;  /* 0x009896800000895d */ /* 0x008fea0003900000 */
[----:B------:R-:W3:Y:S02]  /*191b0*/  @!P0 SYNCS.PHASECHK.TRANS64 P0, [R0+URZ+0x38840], R2 ;  /* 0x03884002000085a7 */ /* 0x000ee4000800007f */
[----:B---3--:R-:W-:Y:S05]  /*191c0*/  @!P0 BRA `(.L_x_5381) ;  /* 0xfffffffc00f08947 */ /* 0x008fea000383ffff */
[----:B------:R-:W-:Y:S05]  /*191d0*/  BRA `(.L_x_5510) ;  /* 0xffffff9400647947 */ /* 0x000fea000383ffff */
.L_x_5385:
        /* <DEDUP_REMOVED lines=9> */
.L_x_5511:
[----:B------:R-:W-:Y:S02]  /*19270*/  IMAD.MOV.U32 R13, RZ, RZ, R3 ;  /* 0x000000ffff0d7224 */ /* 0x000fe400078e0003 */
[----:B------:R-:W-:-:S07]  /*19280*/  IMAD.MOV.U32 R4, RZ, RZ, R14 ;  /* 0x000000ffff047224 */ /* 0x000fce00078e000e */
[----:B------:R-:W-:Y:S05]  /*19290*/  WARPSYNC.COLLECTIVE R15, `(.L_x_5512) ;  /* 0x000000000f087348 */ /* 0x000fea0003c00000 */
[----:B------:R0:W1:Y:S02]  /*192a0*/  SHFL.IDX P6, R14, R13, R12, R11 ;  /* 0x0000000c0d0e7389 */ /* 0x00006400000c000b */
[----:B01----:R-:W-:Y:S01]  /*192b0*/  ENDCOLLECTIVE ;  /* 0x000000000000791b */ /* 0x003fe20003800000 */
.L_x_5512:
[----:B------:R-:W-:Y:S02]  /*192c0*/  IMAD.MOV.U32 R13, RZ, RZ, R2 ;  /* 0x000000ffff0d7224 */ /* 0x000fe400078e0002 */
[----:B------:R-:W-:Y:S02]  /*192d0*/  IMAD.MOV.U32 R12, RZ, RZ, 0x1 ;  /* 0x00000001ff0c7424 */ /* 0x000fe400078e00ff */
[----:B------:R-:W-:-:S07]  /*192e0*/  IMAD.MOV.U32 R5, RZ, RZ, R14 ;  /* 0x000000ffff057224 */ /* 0x000fce00078e000e */
[----:B------:R-:W-:Y:S05]  /*192f0*/  WARPSYNC.COLLECTIVE R15, `(.L_x_5513) ;  /* 0x000000000f087348 */ /* 0x000fea0003c00000 */
[----:B------:R0:W1:Y:S02]  /*19300*/  SHFL.IDX P6, R14, R13, R12, R11 ;  /* 0x0000000c0d0e7389 */ /* 0x00006400000c000b */
[----:B01----:R-:W-:Y:S01]  /*19310*/  ENDCOLLECTIVE ;  /* 0x000000000000791b */ /* 0x003fe20003800000 */
.L_x_5513:
[----:B------:R-:W-:Y:S02]  /*19320*/  IMAD.MOV.U32 R13, RZ, RZ, R3 ;  /* 0x000000ffff0d7224 */ /* 0x000fe400078e0003 */
[----:B------:R-:W-:Y:S02]  /*19330*/  IMAD R0, R6, R7, RZ ;  /* 0x0000000706007224 */ /* 0x000fe400078e02ff */
[----:B------:R-:W-:-:S07]  /*19340*/  IMAD.MOV.U32 R6, RZ, RZ, R14 ;  /* 0x000000ffff067224 */ /* 0x000fce00078e000e */
[----:B------:R-:W-:Y:S05]  /*19350*/  WARPSYNC.COLLECTIVE R15, `(.L_x_5514) ;  /* 0x000000000f087348 */ /* 0x000fea0003c00000 */
[----:B------:R0:W1:Y:S02]  /*19360*/  SHFL.IDX P6, R14, R13, R12, R11 ;  /* 0x0000000c0d0e7389 */ /* 0x00006400000c000b */
[----:B01----:R-:W-:Y:S01]  /*19370*/  ENDCOLLECTIVE ;  /* 0x000000000000791b */ /* 0x003fe20003800000 */
.L_x_5514:
        /* <DEDUP_REMOVED lines=21> */
.L_x_5515:
        /* <DEDUP_REMOVED lines=10> */
.L_x_5516:
        /* <DEDUP_REMOVED lines=11> */
.L_x_5517:
        /* <DEDUP_REMOVED lines=14> */
.L_x_5518:
[----:B------:R-:W-:Y:S01]  /*19700*/  IMAD.MOV.U32 R3, RZ, RZ, R14 ;  /* 0x000000ffff037224 */ /* 0x000fe200078e000e */
[----:B------:R-:W-:Y:S06]  /*19710*/  BRA `(.L_x_5519) ;  /* 0xffffff9800cc7947 */ /* 0x000fec000383ffff */
.L_x_5389:
        /* <DEDUP_REMOVED lines=27> */
.L_x_5521:
[----:B------:R-:W-:Y:S05]  /*198d0*/  BSYNC B0 ;  /* 0x0000000000007941 */ /* 0x000fea0003800000 */
.L_x_5520:
        /* <DEDUP_REMOVED lines=11> */
.L_x_5522:
        /* <DEDUP_REMOVED lines=43> */
.L_x_5523:
        /* <DEDUP_REMOVED lines=18> */
.L_x_5524:
        /* <DEDUP_REMOVED lines=29> */
.L_x_5525:
        /* <DEDUP_REMOVED lines=13> */
.L_x_5526:
        /* <DEDUP_REMOVED lines=32> */
.L_x_5527:
        /* <DEDUP_REMOVED lines=9> */
.L_x_5528:
[----:B------:R-:W-:Y:S01]  /*1a290*/  IMAD.MOV.U32 R0, RZ, RZ, R14 ;  /* 0x000000ffff007224 */ /* 0x000fe200078e000e */
[----:B------:R-:W-:Y:S06]  /*1a2a0*/  BRA `(.L_x_5529) ;  /* 0xffffff9c00a47947 */ /* 0x000fec000383ffff */
.L_x_5394:
[----:B0-----:R-:W3:Y:S02]  /*1a2b0*/  LDL R2, [R1+0x4] ;  /* 0x0000040001027983 */ /* 0x001ee40000100800 */
[----:B---3--:R0:W3:Y:S02]  /*1a2c0*/  SYNCS.PHASECHK.TRANS64.TRYWAIT P0, [R2+URZ+0x38820], R0 ;  /* 0x03882000020075a7 */ /* 0x0080e4000800017f */
[----:B---3--:R-:W-:Y:S05]  /*1a2d0*/  @!P0 NANOSLEEP.SYNCS 0x989680 ;  /* 0x009896800000895d */ /* 0x008fea0003900000 */
[----:B------:R-:W3:Y:S02]  /*1a2e0*/  @!P0 SYNCS.PHASECHK.TRANS64 P0, [R2+URZ+0x38820], R0 ;  /* 0x03882000020085a7 */ /* 0x000ee4000800007f */
[----:B---3--:R-:W-:Y:S05]  /*1a2f0*/  @!P0 BRA `(.L_x_5394) ;  /* 0xfffffffc00ec8947 */ /* 0x008fea000383ffff */
[----:B------:R-:W-:Y:S05]  /*1a300*/  BRA `(.L_x_5530) ;  /* 0xffffffa000647947 */ /* 0x000fea000383ffff */
.L_x_5398:
[----:B0-----:R0:W1:Y:S02]  /*1a310*/  SYNCS.PHASECHK.TRANS64.TRYWAIT P0, [R0+URZ+0x38860], R2 ;  /* 0x03886002000075a7 */ /* 0x001064000800017f */
[----:B-1----:R-:W-:Y:S05]  /*1a320*/  @!P0 NANOSLEEP.SYNCS 0x989680 ;  /* 0x009896800000895d */ /* 0x002fea0003900000 */
[----:B------:R-:W1:Y:S02]  /*1a330*/  @!P0 SYNCS.PHASECHK.TRANS64 P0, [R0+URZ+0x38860], R2 ;  /* 0x03886002000085a7 */ /* 0x000e64000800007f */
[----:B-1----:R-:W-:Y:S05]  /*1a340*/  @!P0 BRA `(.L_x_5398) ;  /* 0xfffffffc00f08947 */ /* 0x002fea000383ffff */
[----:B------:R-:W-:Y:S05]  /*1a350*/  BRA `(.L_x_5531) ;  /* 0xffffffa000947947 */ /* 0x000fea000383ffff */
.L_x_5417:
[----:B-1----:R1:W3:Y:S02]  /*1a360*/  SYNCS.PHASECHK.TRANS64.TRYWAIT P0, [R3+URZ+0x38840], R2 ;  /* 0x03884002030075a7 */ /* 0x0022e4000800017f */
[----:B---3--:R-:W-:Y:S05]  /*1a370*/  @!P0 NANOSLEEP.SYNCS 0x989680 ;  /* 0x009896800000895d */ /* 0x008fea0003900000 */
[----:B------:R-:W3:Y:S02]  /*1a380*/  @!P0 SYNCS.PHASECHK.TRANS64 P0, [R3+URZ+0x38840], R2 ;  /* 0x03884002030085a7 */ /* 0x000ee4000800007f */
[----:B---3--:R-:W-:Y:S05]  /*1a390*/  @!P0 BRA `(.L_x_5417) ;  /* 0xfffffffc00f08947 */ /* 0x008fea000383ffff */
[----:B------:R-:W-:Y:S05]  /*1a3a0*/  BRA `(.L_x_5532) ;  /* 0xffffffac00b87947 */ /* 0x000fea000383ffff */
.L_x_5422:
[----:B0-----:R0:W3:Y:S02]  /*1a3b0*/  SYNCS.PHASECHK.TRANS64.TRYWAIT P0, [R3+URZ+0x38860], R2 ;  /* 0x03886002030075a7 */ /* 0x0010e4000800017f */
[----:B---3--:R-:W-:Y:S05]  /*1a3c0*/  @!P0 NANOSLEEP.SYNCS 0x989680 ;  /* 0x009896800000895d */ /* 0x008fea0003900000 */
[----:B------:R-:W3:Y:S02]  /*1a3d0*/  @!P0 SYNCS.PHASECHK.TRANS64 P0, [R3+URZ+0x38860], R2 ;  /* 0x03886002030085a7 */ /* 0x000ee4000800007f */
[----:B---3--:R-:W-:Y:S05]  /*1a3e0*/  @!P0 BRA `(.L_x_5422) ;  /* 0xfffffffc00f08947 */ /* 0x008fea000383ffff */
[----:B------:R-:W-:Y:S05]  /*1a3f0*/  BRA `(.L_x_5533) ;  /* 0xffffffb000407947 */ /* 0x000fea000383ffff */
.L_x_5437:
[----:B0-----:R0:W1:Y:S02]  /*1a400*/  SYNCS.PHASECHK.TRANS64.TRYWAIT P0, [R4+URZ+0x38840], R2 ;  /* 0x03884002040075a7 */ /* 0x001064000800017f */
[----:B-1----:R-:W-:Y:S05]  /*1a410*/  @!P0 NANOSLEEP.SYNCS 0x989680 ;  /* 0x009896800000895d */ /* 0x002fea0003900000 */
[----:B------:R-:W1:Y:S02]  /*1a420*/  @!P0 SYNCS.PHASECHK.TRANS64 P0, [R4+URZ+0x38840], R2 ;  /* 0x03884002040085a7 */ /* 0x000e64000800007f */
[----:B-1----:R-:W-:Y:S05]  /*1a430*/  @!P0 BRA `(.L_x_5437) ;  /* 0xfffffffc00f08947 */ /* 0x002fea000383ffff */
[----:B------:R-:W-:Y:S05]  /*1a440*/  BRA `(.L_x_5534) ;  /* 0xffffffbc00487947 */ /* 0x000fea000383ffff */
.L_x_5442:
[----:B-1----:R1:W3:Y:S02]  /*1a450*/  SYNCS.PHASECHK.TRANS64.TRYWAIT P0, [R4+URZ+0x38860], R2 ;  /* 0x03886002040075a7 */ /* 0x0022e4000800017f */
[----:B---3--:R-:W-:Y:S05]  /*1a460*/  @!P0 NANOSLEEP.SYNCS 0x989680 ;  /* 0x009896800000895d */ /* 0x008fea0003900000 */
[----:B------:R-:W3:Y:S02]  /*1a470*/  @!P0 SYNCS.PHASECHK.TRANS64 P0, [R4+URZ+0x38860], R2 ;  /* 0x03886002040085a7 */ /* 0x000ee4000800007f */
[----:B---3--:R-:W-:Y:S05]  /*1a480*/  @!P0 BRA `(.L_x_5442) ;  /* 0xfffffffc00f08947 */ /* 0x008fea000383ffff */
[----:B------:R-:W-:Y:S05]  /*1a490*/  BRA `(.L_x_5535) ;  /* 0xffffffbc00cc7947 */ /* 0x000fea000383ffff */
.L_x_5457:
[----:B-1----:R1:W3:Y:S02]  /*1a4a0*/  SYNCS.PHASECHK.TRANS64.TRYWAIT P0, [R4+URZ+0x38840], R2 ;  /* 0x03884002040075a7 */ /* 0x0022e4000800017f */
[----:B---3--:R-:W-:Y:S05]  /*1a4b0*/  @!P0 NANOSLEEP.SYNCS 0x989680 ;  /* 0x009896800000895d */ /* 0x008fea0003900000 */
[----:B------:R-:W3:Y:S02]  /*1a4c0*/  @!P0 SYNCS.PHASECHK.TRANS64 P0, [R4+URZ+0x38840], R2 ;  /* 0x03884002040085a7 */ /* 0x000ee4000800007f */
[----:B---3--:R-:W-:Y:S05]  /*1a4d0*/  @!P0 BRA `(.L_x_5457) ;  /* 0xfffffffc00f08947 */ /* 0x008fea000383ffff */
[----:B------:R-:W-:Y:S05]  /*1a4e0*/  BRA `(.L_x_5536) ;  /* 0xffffffc800b87947 */ /* 0x000fea000383ffff */
.L_x_5462:
[----:B0-----:R0:W3:Y:S02]  /*1a4f0*/  SYNCS.PHASECHK.TRANS64.TRYWAIT P0, [R4+URZ+0x38860], R2 ;  /* 0x03886002040075a7 */ /* 0x0010e4000800017f */
[----:B---3--:R-:W-:Y:S05]  /*1a500*/  @!P0 NANOSLEEP.SYNCS 0x989680 ;  /* 0x009896800000895d */ /* 0x008fea0003900000 */
[----:B------:R-:W3:Y:S02]  /*1a510*/  @!P0 SYNCS.PHASECHK.TRANS64 P0, [R4+URZ+0x38860], R2 ;  /* 0x03886002040085a7 */ /* 0x000ee4000800007f */
[----:B---3--:R-:W-:Y:S05]  /*1a520*/  @!P0 BRA `(.L_x_5462) ;  /* 0xfffffffc00f08947 */ /* 0x008fea000383ffff */
[----:B------:R-:W-:Y:S05]  /*1a530*/  BRA `(.L_x_5537) ;  /* 0xffffffcc00407947 */ /* 0x000fea000383ffff */
.L_x_5478:
        /* <DEDUP_REMOVED lines=8> */
.L_x_5539:
[----:B------:R-:W-:Y:S05]  /*1a5c0*/  BSYNC B0 ;  /* 0x0000000000007941 */ /* 0x000fea0003800000 */
.L_x_5538:
        /* <DEDUP_REMOVED lines=9> */
.L_x_5540:
        /* <DEDUP_REMOVED lines=18> */
.L_x_5541:
        /* <DEDUP_REMOVED lines=8> */
.L_x_5542:
        /* <DEDUP_REMOVED lines=8> */
.L_x_5543:
        /* <DEDUP_REMOVED lines=8> */
.L_x_5544:
        /* <DEDUP_REMOVED lines=8> */
.L_x_5545:
        /* <DEDUP_REMOVED lines=9> */
.L_x_5546:
[----:B------:R-:W-:Y:S01]  /*1aa10*/  IMAD.MOV.U32 R16, RZ, RZ, R14 ;  /* 0x000000ffff107224 */ /* 0x000fe200078e000e */
[----:B------:R-:W-:Y:S06]  /*1aa20*/  BRA `(.L_x_5547) ;  /* 0xffffffd400987947 */ /* 0x000fec000383ffff */
.L_x_5483:
        /* <DEDUP_REMOVED lines=8> */
.L_x_5549:
[----:B------:R-:W-:Y:S05]  /*1aab0*/  BSYNC B0 ;  /* 0x0000000000007941 */ /* 0x000fea0003800000 */
.L_x_5548:
        /* <DEDUP_REMOVED lines=10> */
.L_x_5550:
        /* <DEDUP_REMOVED lines=8> */
.L_x_5551:
        /* <DEDUP_REMOVED lines=8> */
.L_x_5552:
        /* <DEDUP_REMOVED lines=8> */
.L_x_5553:
        /* <DEDUP_REMOVED lines=9> */
.L_x_5554:
[----:B------:R-:W-:Y:S01]  /*1ad70*/  IMAD.MOV.U32 R16, RZ, RZ, R14 ;  /* 0x000000ffff107224 */ /* 0x000fe200078e000e */
[----:B------:R-:W-:Y:S06]  /*1ad80*/  BRA `(.L_x_5555) ;  /* 0xffffffd4005c7947 */ /* 0x000fec000383ffff */
.L_x_5485:
[----:B------:R-:W-:Y:S01]  /*1ad90*/  BSSY B0, `(.L_x_5556) ;  /* 0x0000006000007945 */ /* 0x000fe20003800000 */
[----:B------:R-:W-:Y:S01]  /*1ada0*/  PLOP3.LUT P6, PT, P6, PT, PT, 0x8, 0x0 ;  /* 0x000000000000781c */ /* 0x000fe200037ce170 */
[----:B------:R-:W-:-:S12]  /*1adb0*/  IMAD.MOV.U32 R15, RZ, RZ, -0x1 ;  /* 0xffffffffff0f7424 */ /* 0x000fd800078e00ff */
[----:B012---:R-:W-:Y:S05]  /*1adc0*/  WARPSYNC.COLLECTIVE R15, `(.L_x_5557) ;  /* 0x000000000f087348 */ /* 0x007fea0003c00000 */
[----:B------:R-:W-:Y:S01]  /*1add0*/  VOTE.ANY R14, PT, P6 ;  /* 0x00000000000e7806 */ /* 0x000fe200030e0100 */
[----:B012---:R-:W-:Y:S06]  /*1ade0*/  ENDCOLLECTIVE ;  /* 0x000000000000791b */ /* 0x007fec0003800000 */
.L_x_5557:
[----:B------:R-:W-:Y:S05]  /*1adf0*/  BSYNC B0 ;  /* 0x0000000000007941 */ /* 0x000fea0003800000 */
.L_x_5556:
        /* <DEDUP_REMOVED lines=9> */
.L_x_5558:
[----:B------:R-:W-:Y:S01]  /*1ae90*/  IMAD.MOV.U32 R17, RZ, RZ, R14 ;  /* 0x000000ffff117224 */ /* 0x000fe200078e000e */
[----:B------:R-:W-:Y:S06]  /*1aea0*/  BRA `(.L_x_5559) ;  /* 0xffffffd4004c7947 */ /* 0x000fec000383ffff */
.L_x_5487:
[----:B------:R-:W-:Y:S01]  /*1aeb0*/  BSSY B0, `(.L_x_5560) ;  /* 0x0000007000007945 */ /* 0x000fe20003800000 */
[----:B------:R-:W-:Y:S02]  /*1aec0*/  IMAD.MOV.U32 R13, RZ, RZ, R3 ;  /* 0x000000ffff0d7224 */ /* 0x000fe400078e0003 */
[----:B------:R-:W-:Y:S02]  /*1aed0*/  IMAD.MOV.U32 R11, RZ, RZ, 0x1f ;  /* 0x0000001fff0b7424 */ /* 0x000fe400078e00ff */
[----:B------:R-:W-:-:S07]  /*1aee0*/  IMAD.MOV.U32 R15, RZ, RZ, -0x1 ;  /* 0xffffffffff0f7424 */ /* 0x000fce00078e00ff */
[----:B01234-:R-:W-:Y:S05]  /*1aef0*/  WARPSYNC.COLLECTIVE R15, `(.L_x_5561) ;  /* 0x000000000f087348 */ /* 0x01ffea0003c00000 */
[----:B------:R0:W0:Y:S02]  /*1af00*/  SHFL.IDX P6, R14, R13, R12, R11 ;  /* 0x0000000c0d0e7389 */ /* 0x00002400000c000b */
[----:B01234-:R-:W-:Y:S01]  /*1af10*/  ENDCOLLECTIVE ;  /* 0x000000000000791b */ /* 0x01ffe20003800000 */
.L_x_5561:
[----:B------:R-:W-:Y:S05]  /*1af20*/  BSYNC B0 ;  /* 0x0000000000007941 */ /* 0x000fea0003800000 */
.L_x_5560:
[----:B------:R-:W-:Y:S01]  /*1af30*/  IMAD.MOV.U32 R3, RZ, RZ, R14 ;  /* 0x000000ffff037224 */ /* 0x000fe200078e000e */
[----:B------:R-:W-:Y:S06]  /*1af40*/  BRA `(.L_x_5562) ;  /* 0xffffffd400407947 */ /* 0x000fec000383ffff */
.L_x_5491:
[----:B0-----:R0:W1:Y:S02]  /*1af50*/  SYNCS.PHASECHK.TRANS64.TRYWAIT P0, [R0+URZ+0x38820], R3 ;  /* 0x03882003000075a7 */ /* 0x001064000800017f */
[----:B-1----:R-:W-:Y:S05]  /*1af60*/  @!P0 NANOSLEEP.SYNCS 0x989680 ;  /* 0x009896800000895d */ /* 0x002fea0003900000 */
[----:B------:R-:W1:Y:S02]  /*1af70*/  @!P0 SYNCS.PHASECHK.TRANS64 P0, [R0+URZ+0x38820], R3 ;  /* 0x03882003000085a7 */ /* 0x000e64000800007f */
[----:B-1----:R-:W-:Y:S05]  /*1af80*/  @!P0 BRA `(.L_x_5491) ;  /* 0xfffffffc00f08947 */ /* 0x002fea000383ffff */
[----:B------:R-:W-:Y:S05]  /*1af90*/  BRA `(.L_x_5563) ;  /* 0xffffffd800c47947 */ /* 0x000fea000383ffff */
.L_x_5492:
        /* <DEDUP_REMOVED lines=11> */
.L_x_5565:
[----:B------:R-:W-:Y:S05]  /*1b050*/  BSYNC B0 ;  /* 0x0000000000007941 */ /* 0x000fea0003800000 */
.L_x_5564:
[----:B------:R-:W-:Y:S05]  /*1b060*/  BRA `(.L_x_5566) ;  /* 0xffffffd800ac7947 */ /* 0x000fea000383ffff */
.L_x_5495:
[----:B------:R-:W-:Y:S01]  /*1b070*/  BSSY B1, `(.L_x_5567) ;  /* 0x0000006000017945 */ /* 0x000fe20003800000 */
[----:B------:R-:W-:-:S07]  /*1b080*/  IMAD.MOV.U32 R15, RZ, RZ, -0x1 ;  /* 0xffffffffff0f7424 */ /* 0x000fce00078e00ff */
[----:B012---:R-:W-:Y:S05]  /*1b090*/  WARPSYNC.COLLECTIVE R15, `(.L_x_5568) ;  /* 0x000000000f0c7348 */ /* 0x007fea0003c00000 */
[----:B------:R-:W-:Y:S02]  /*1b0a0*/  ELECT P6, UR62, PT ;  /* 0x00000000003e782f */ /* 0x000fe400038c0000 */
[----:B------:R-:W-:Y:S01]  /*1b0b0*/  MOV R14, UR62 ;  /* 0x0000003e000e7c02 */ /* 0x000fe20008000f00 */
[----:B012---:R-:W-:Y:S10]  /*1b0c0*/  ENDCOLLECTIVE ;  /* 0x000000000000791b */ /* 0x007ff40003800000 */
.L_x_5568:
[----:B------:R-:W-:Y:S05]  /*1b0d0*/  BSYNC B1 ;  /* 0x0000000000017941 */ /* 0x000fea0003800000 */
.L_x_5567:
[----:B------:R-:W-:Y:S05]  /*1b0e0*/  BRA `(.L_x_5569) ;  /* 0xffffffd800a47947 */ /* 0x000fea000383ffff */
.L_x_5497:
[----:B0-----:R0:W1:Y:S02]  /*1b0f0*/  SYNCS.PHASECHK.TRANS64.TRYWAIT P0, [R6+URZ], R5 ;  /* 0x00000005060075a7 */ /* 0x001064000800017f */
[----:B-1----:R-:W-:Y:S05]  /*1b100*/  @!P0 NANOSLEEP.SYNCS 0x989680 ;  /* 0x009896800000895d */ /* 0x002fea0003900000 */
[----:B------:R-:W1:Y:S02]  /*1b110*/  @!P0 SYNCS.PHASECHK.TRANS64 P0, [R6+URZ], R5 ;  /* 0x00000005060085a7 */ /* 0x000e64000800007f */
[----:B-1----:R-:W-:Y:S05]  /*1b120*/  @!P0 BRA `(.L_x_5497) ;  /* 0xfffffffc00f08947 */ /* 0x002fea000383ffff */
[----:B------:R-:W-:Y:S05]  /*1b130*/  BRA `(.L_x_5570) ;  /* 0xffffffd800e07947 */ /* 0x000fea000383ffff */
.L_x_5498:
[----:B-1----:R1:W2:Y:S02]  /*1b140*/  SYNCS.PHASECHK.TRANS64.TRYWAIT P0, [R7+URZ], R2 ;  /* 0x00000002070075a7 */ /* 0x0022a4000800017f */
[----:B--2---:R-:W-:Y:S05]  /*1b150*/  @!P0 NANOSLEEP.SYNCS 0x989680 ;  /* 0x009896800000895d */ /* 0x004fea0003900000 */
[----:B------:R-:W2:Y:S02]  /*1b160*/  @!P0 SYNCS.PHASECHK.TRANS64 P0, [R7+URZ], R2 ;  /* 0x00000002070085a7 */ /* 0x000ea4000800007f */
[----:B--2---:R-:W-:Y:S05]  /*1b170*/  @!P0 BRA `(.L_x_5498) ;  /* 0xfffffffc00f08947 */ /* 0x004fea000383ffff */
[----:B------:R-:W-:Y:S05]  /*1b180*/  BRA `(.L_x_5571) ;  /* 0xffffffd800d47947 */ /* 0x000fea000383ffff */
.L_x_5500:
[----:B--2---:R2:W3:Y:S02]  /*1b190*/  SYNCS.PHASECHK.TRANS64.TRYWAIT P0, [R4+URZ], R5 ;  /* 0x00000005040075a7 */ /* 0x0044e4000800017f */
[----:B---3--:R-:W-:Y:S05]  /*1b1a0*/  @!P0 NANOSLEEP.SYNCS 0x989680 ;  /* 0x009896800000895d */ /* 0x008fea0003900000 */
[----:B------:R-:W3:Y:S02]  /*1b1b0*/  @!P0 SYNCS.PHASECHK.TRANS64 P0, [R4+URZ], R5 ;  /* 0x00000005040085a7 */ /* 0x000ee4000800007f */
[----:B---3--:R-:W-:Y:S05]  /*1b1c0*/  @!P0 BRA `(.L_x_5500) ;  /* 0xfffffffc00f08947 */ /* 0x008fea000383ffff */
[----:B------:R-:W-:Y:S05]  /*1b1d0*/  BRA `(.L_x_5572) ;  /* 0xffffffd800dc7947 */ /* 0x000fea000383ffff */
.L_x_5573:
        /* <DEDUP_REMOVED lines=10> */
.L_x_6038:


//--------------------- .text._ZN7cutlass13device_kernelIN5flash11enable_sm90INS1_16FlashAttnFwdSm90INS1_25CollectiveMainloopFwdSm90ILi2EN4cute5tupleIJNS5_1CILi1EEES8_S8_EEENS6_IJNS7_ILi64EEESA_SA_EEELi512ENS_6half_tEfNS_4arch4Sm90ELb1ELb0ELb1ELb1ELb0ELb1ELb1ELb0ELb0ELb1ELb0ELb0EEENS1_21CollectiveEpilogueFwdINS6_IJSA_NS7_ILi512EEESA_EEES9_SC_SE_Li256ELb1ELb1ELb0ELb0EEENS1_36VarlenDynamicPersistentTileSchedulerILi64ELi64ELi256ELi128ELb0ELb1ELb1ELb1ELb1ELb1EEEEEEEEEvNT_6ParamsE --------------------------
	.section	.text._ZN7cutlass13device_kernelIN5flash11enable_sm90INS1_16FlashAttnFwdSm90INS1_25CollectiveMainloopFwdSm90ILi2EN4cute5tupleIJNS5_1CILi1EEES8_S8_EEENS6_IJNS7_ILi64EEESA_SA_EEELi512ENS_6half_tEfNS_4arch4Sm90ELb1ELb0ELb1ELb1ELb0ELb1ELb1ELb0ELb0ELb1ELb0ELb0EEENS1_21CollectiveEpilogueFwdINS6_IJSA_NS7_ILi512EEESA_EEES9_SC_SE_Li256ELb1ELb1ELb0ELb0EEENS1_36VarlenDynamicPersistentTileSchedulerILi64ELi64ELi256ELi128ELb0ELb1ELb1ELb1ELb1ELb1EEEEEEEEEvNT_6ParamsE,"ax",@progbits
	.align	128
.text._ZN7cutlass13device_kernelIN5flash11enable_sm90INS1_16FlashAttnFwdSm90INS1_25CollectiveMainloopFwdSm90ILi2EN4cute5tupleIJNS5_1CILi1EEES8_S8_EEENS6_IJNS7_ILi64EEESA_SA_EEELi512ENS_6half_tEfNS_4arch4Sm90ELb1ELb0ELb1ELb1ELb0ELb1ELb1ELb0ELb0ELb1ELb0ELb0EEENS1_21CollectiveEpilogueFwdINS6_IJSA_NS7_ILi512EEESA_EEES9_SC_SE_Li256ELb1ELb1ELb0ELb0EEENS1_36VarlenDynamicPersistentTileSchedulerILi64ELi64ELi256ELi128ELb0ELb1ELb1ELb1ELb1ELb1EEEEEEEEEvNT_6ParamsE:
        .type           _ZN7cutlass13device_kernelIN5flash11enable_sm90INS1_16FlashAttnFwdSm90INS1_25CollectiveMainloopFwdSm90ILi2EN4cute5tupleIJNS5_1CILi1EEES8_S8_EEENS6_IJNS7_ILi64EEESA_SA_EEELi512ENS_6half_tEfNS_4arch4Sm90ELb1ELb0ELb1ELb1ELb0ELb1ELb1ELb0ELb0ELb1ELb0ELb0EEENS1_21CollectiveEpilogueFwdINS6_IJSA_NS7_ILi512EEESA_EEES9_SC_SE_Li256ELb1ELb1ELb0ELb0EEENS1_36VarlenDynamicPersistentTileSchedulerILi64ELi64ELi256ELi128ELb0ELb1ELb1ELb1ELb1ELb1EEEEEEEEEvNT_6ParamsE,@function
        .size           _ZN7cutlass13device_kernelIN5flash11enable_sm90INS1_16FlashAttnFwdSm90INS1_25CollectiveMainloopFwdSm90ILi2EN4cute5tupleIJNS5_1CILi1EEES8_S8_EEENS6_IJNS7_ILi64EEESA_SA_EEELi512ENS_6half_tEfNS_4arch4Sm90ELb1ELb0ELb1ELb1ELb0ELb1ELb1ELb0ELb0ELb1ELb0ELb0EEENS1_21CollectiveEpilogueFwdINS6_IJSA_NS7_ILi512EEESA_EEES9_SC_SE_Li256ELb1ELb1ELb0ELb0EEENS1_36VarlenDynamicPersistentTileSchedulerILi64ELi64ELi256ELi128ELb0ELb1ELb1ELb1ELb1ELb1EEEEEEEEEvNT_6ParamsE,(.L_x_6039 - _ZN7cutlass13device_kernelIN5flash11enable_sm90INS1_16FlashAttnFwdSm90INS1_25CollectiveMainloopFwdSm90ILi2EN4cute5tupleIJNS5_1CILi1EEES8_S8_EEENS6_IJNS7_ILi64EEESA_SA_EEELi512ENS_6half_tEfNS_4arch4Sm90ELb1ELb0ELb1ELb1ELb0ELb1ELb1ELb0ELb0ELb1ELb0ELb0EEENS1_21CollectiveEpilogueFwdINS6_IJSA_NS7_ILi512EEESA_EEES9_SC_SE_Li256ELb1ELb1ELb0ELb0EEENS1_36VarlenDynamicPersistentTileSchedulerILi64ELi64ELi256ELi128ELb0ELb1ELb1ELb1ELb1ELb1EEEEEEEEEvNT_6ParamsE)
        .other          _ZN7cutlass13device_kernelIN5flash11enable_sm90INS1_16FlashAttnFwdSm90INS1_25CollectiveMainloopFwdSm90ILi2EN4cute5tupleIJNS5_1CILi1EEES8_S8_EEENS6_IJNS7_ILi64EEESA_SA_EEELi512ENS_6half_tEfNS_4arch4Sm90ELb1ELb0ELb1ELb1ELb0ELb1ELb1ELb0ELb0ELb1ELb0ELb0EEENS1_21CollectiveEpilogueFwdINS6_IJSA_NS7_ILi512EEESA_EEES9_SC_SE_Li256ELb1ELb1ELb0ELb0EEENS1_36VarlenDynamicPersistentTileSchedulerILi64ELi64ELi256ELi128ELb0ELb1ELb1ELb1ELb1ELb1EEEEEEEEEvNT_6ParamsE,@"STO_CUDA_ENTRY STV_DEFAULT"
_ZN7cutlass13device_kernelIN5flash11enable_sm90INS1_16FlashAttnFwdSm90INS1_25CollectiveMainloopFwdSm90ILi2EN4cute5tupleIJNS5_1CILi1EEES8_S8_EEENS6_IJNS7_ILi64EEESA_SA_EEELi512ENS_6half_tEfNS_4arch4Sm90ELb1ELb0ELb1ELb1ELb0ELb1ELb1ELb0ELb0ELb1ELb0ELb0EEENS1_21CollectiveEpilogueFwdINS6_IJSA_NS7_ILi512EEESA_EEES9_SC_SE_Li256ELb1ELb1ELb0ELb0EEENS1_36VarlenDynamicPersistentTileSchedulerILi64ELi64ELi256ELi128ELb0ELb1ELb1ELb1ELb1ELb1EEEEEEEEEvNT_6ParamsE:
        /* <DEDUP_REMOVED lines=23> */
.L_x_5575:
[----:B------:R-:W-:Y:S05]  /*0170*/  BSYNC B0 ;  /* 0x0000000000007941 */ /* 0x000fea0003800000 */
.L_x_5574:
        /* <DEDUP_REMOVED lines=39> */
.L_x_5576:
        /* <DEDUP_REMOVED lines=22> */
.L_x_5577:
        /* <DEDUP_REMOVED lines=18> */
.L_x_5578:
        /* <DEDUP_REMOVED lines=22> */
.L_x_5579:
        /* <DEDUP_REMOVED lines=22> */
.L_x_5580:
        /* <DEDUP_REMOVED lines=9> */
.L_x_5583:
        /* <DEDUP_REMOVED lines=25> */
[-C--:B------:R-:W-:Y:S02]  /*0b50*/  LEA.HI R5, R0, R16.reuse, RZ, 0x4 ;  /* 0x0000001000057211 */ /* 0x080fe400078f20ff */
[----:B------:R-:W-:Y:S02]  /*0b60*/  LOP3.LUT R3, R4, 0xffffff80, RZ, 0xc0, !PT ;  /* 0xffffff8004037812 */ /* 0x000fe400078ec0ff */
[C---:B------:R-:W-:Y:S02]  /*0b70*/  LOP3.LUT R6, R5.reuse, 0xfffffff0, RZ, 0xc0, !PT ;  /* 0xfffffff005067812 */ /* 0x040fe400078ec0ff */
[----:B------:R-:W-:Y:S01]  /*0b80*/  SHF.R.S32.HI R12, RZ, 0x4, R5 ;  /* 0x00000004ff0c7819 */ /* 0x000fe20000011405 */
[----:B------:R-:W-:Y:S01]  /*0b90*/  IMAD.IADD R3, R16, 0x1, -R3 ;  /* 0x0000000110037824 */ /* 0x000fe200078e0a03 */
[----:B------:R-:W-:Y:S01]  /*0ba0*/  LEA.HI R7, R0, R16, RZ, 0x5 ;  /* 0x0000001000077211 */ /* 0x000fe200078f28ff */
[----:B------:R-:W-:Y:S01]  /*0bb0*/  IMAD.IADD R10, R16, 0x1, -R6 ;  /* 0x00000001100a7824 */ /* 0x000fe200078e0a06 */
[----:B------:R-:W-:-:S02]  /*0bc0*/  LEA.HI R8, R5, R12, RZ, 0x1 ;  /* 0x0000000c05087211 */ /* 0x000fc400078f08ff */
[----:B------:R-:W-:Y:S02]  /*0bd0*/  SHF.R.S32.HI R6, RZ, 0x1f, R3 ;  /* 0x0000001fff067819 */ /* 0x000fe40000011403 */
[--C-:B------:R-:W-:Y:S02]  /*0be0*/  SHF.R.S32.HI R215, RZ, 0x5, R7.reuse ;  /* 0x00000005ffd77819 */ /* 0x100fe40000011407 */
[----:B------:R-:W-:Y:S02]  /*0bf0*/  SHF.R.S32.HI R14, RZ, 0x1f, R7 ;  /* 0x0000001fff0e7819 */ /* 0x000fe40000011407 */
[----:B------:R-:W-:Y:S02]  /*0c00*/  SHF.R.S32.HI R7, RZ, 0x1f, R10 ;  /* 0x0000001fff077819 */ /* 0x000fe4000001140a */
[----:B------:R-:W-:Y:S02]  /*0c10*/  LEA.HI R5, R6, R3, RZ, 0x2 ;  /* 0x0000000306057211 */ /* 0x000fe400078f10ff */
[----:B------:R-:W-:-:S02]  /*0c20*/  LOP3.LUT R13, R8, 0x1ffffffe, RZ, 0xc0, !PT ;  /* 0x1ffffffe080d7812 */ /* 0x000fc400078ec0ff */
[----:B------:R-:W-:Y:S02]  /*0c30*/  LEA.HI R9, R7, R10, RZ, 0x3 ;  /* 0x0000000a07097211 */ /* 0x000fe400078f18ff */
[----:B------:R-:W-:Y:S01]  /*0c40*/  SHF.R.S32.HI R7, RZ, 0x2, R5 ;  /* 0x00000002ff077819 */ /* 0x000fe20000011405 */
[----:B------:R-:W-:Y:S01]  /*0c50*/  IMAD.IADD R13, R12, 0x1, -R13 ;  /* 0x000000010c0d7824 */ /* 0x000fe200078e0a0d */
[----:B------:R-:W-:Y:S02]  /*0c60*/  SHF.R.S32.HI R8, RZ, 0x1f, R5 ;  /* 0x0000001fff087819 */ /* 0x000fe40000011405 */
[----:B------:R-:W-:Y:S02]  /*0c70*/  LOP3.LUT R12, R5, 0x7ffffffc, RZ, 0xc0, !PT ;  /* 0x7ffffffc050c7812 */ /* 0x000fe400078ec0ff */
[----:B------:R-:W-:Y:S02]  /*0c80*/  LEA.HI R8, R8, R7, RZ, 0x3 ;  /* 0x0000000708087211 */ /* 0x000fe400078f18ff */
[----:B------:R-:W-:Y:S01]  /*0c90*/  LEA.HI R6, R6, R3, RZ, 0x5 ;  /* 0x0000000306067211 */ /* 0x000fe200078f28ff */
[----:B------:R-:W-:Y:S01]  /*0ca0*/  IMAD.IADD R12, R3, 0x1, -R12 ;  /* 0x00000001030c7824 */ /* 0x000fe200078e0a0c */
[----:B------:R-:W-:-:S02]  /*0cb0*/  LOP3.LUT R8, R8, 0xfffffff8, RZ, 0xc0, !PT ;  /* 0xfffffff808087812 */ /* 0x000fc400078ec0ff */
[CC--:B------:R-:W-:Y:S02]  /*0cc0*/  LEA.HI R3, R0.reuse, R16.reuse, RZ, 0x3 ;  /* 0x0000001000037211 */ /* 0x0c0fe400078f18ff */
[----:B------:R-:W-:Y:S01]  /*0cd0*/  LEA.HI R0, R0, R16, RZ, 0x2 ;  /* 0x0000001000007211 */ /* 0x000fe200078f10ff */
[----:B------:R-:W-:Y:S01]  /*0ce0*/  IMAD.IADD R7, R7, 0x1, -R8 ;  /* 0x0000000107077824 */ /* 0x000fe200078e0a08 */
[----:B------:R-:W-:Y:S02]  /*0cf0*/  SHF.R.S32.HI R6, RZ, 0x5, R6 ;  /* 0x00000005ff067819 */ /* 0x000fe40000011406 */
[----:B------:R-:W-:Y:S02]  /*0d00*/  SHF.R.S32.HI R22, RZ, 0x2, R0 ;  /* 0x00000002ff167819 */ /* 0x000fe40000011400 */
[----:B------:R-:W-:Y:S01]  /*0d10*/  LEA.HI R14, R14, R215, RZ, 0x2 ;  /* 0x000000d70e0e7211 */ /* 0x000fe200078f10ff */
[----:B------:R-:W-:Y:S01]  /*0d20*/  IMAD R190, R6, 0x10, R7 ;  /* 0x0000001006be7824 */ /* 0x000fe200078e0207 */
[----:B------:R-:W-:Y:S01]  /*0d30*/  SHF.R.S32.HI R231, RZ, 0x7, R4 ;  /* 0x00000007ffe77819 */ /* 0x000fe20000011404 */
[----:B------:R-:W-:Y:S01]  /*0d40*/  VIADD R6, R22, 0x20 ;  /* 0x0000002016067836 */ /* 0x000fe20000000000 */
[----:B------:R-:W-:-:S02]  /*0d50*/  LOP3.LUT R228, R3, 0xfffffff8, RZ, 0xc0, !PT ;  /* 0xfffffff803e47812 */ /* 0x000fc400078ec0ff */
[----:B------:R-:W-:Y:S02]  /*0d60*/  LOP3.LUT R11, R9, 0xfffffff8, RZ, 0xc0, !PT ;  /* 0xfffffff8090b7812 */ /* 0x000fe400078ec0ff */
[----:B------:R-:W-:Y:S01]  /*0d70*/  LOP3.LUT R14, R14, 0x3ffffc, RZ, 0xc0, !PT ;  /* 0x003ffffc0e0e7812 */ /* 0x000fe200078ec0ff */
[----:B------:R-:W-:Y:S01]  /*0d80*/  IMAD.IADD R228, R16, 0x1, -R228 ;  /* 0x0000000110e47824 */ /* 0x000fe200078e0ae4 */
[----:B------:R-:W-:Y:S01]  /*0d90*/  LEA.HI R4, R4, R231, RZ, 0x1 ;  /* 0x000000e704047211 */ /* 0x000fe200078f08ff */
[----:B------:R-:W-:Y:S01]  /*0da0*/  IMAD.IADD R11, R10, 0x1, -R11 ;  /* 0x000000010a0b7824 */ /* 0x000fe200078e0a0b */
[----:B------:R-:W-:Y:S01]  /*0db0*/  SHF.R.S32.HI R5, RZ, 0x1f, R6 ;  /* 0x0000001fff057819 */ /* 0x000fe20000011406 */
[----:B------:R-:W-:Y:S02]  /*0dc0*/  IMAD R15, R231, 0x100, R10 ;  /* 0x00000100e70f7824 */ /* 0x000fe400078e020a */
[----:B------:R-:W-:Y:S01]  /*0dd0*/  IMAD.IADD R14, R215, 0x1, -R14 ;  /* 0x00000001d70e7824 */ /* 0x000fe200078e0a0e */
[----:B------:R-:W-:Y:S01]  /*0de0*/  LOP3.LUT R4, R4, 0xfffffe, RZ, 0xc0, !PT ;  /* 0x00fffffe04047812 */ /* 0x000fe200078ec0ff */
[----:B------:R-:W-:Y:S01]  /*0df0*/  IMAD.SHL.U32 R192, R228, 0x8, RZ ;  /* 0x00000008e4c07824 */ /* 0x000fe200078e00ff */
[----:B------:R-:W-:Y:S01]  /*0e00*/  LEA.HI R5, R5, R6, RZ, 0x3 ;  /* 0x0000000605057211 */ /* 0x000fe200078f18ff */
[----:B------:R-:W-:-:S02]  /*0e10*/  IMAD.SHL.U32 R10, R11, 0x40, RZ ;  /* 0x000000400b0a7824 */ /* 0x000fc400078e00ff */
[----:B------:R-:W-:Y:S02]  /*0e20*/  IMAD R14, R14, 0x10, R15 ;  /* 0x000000100e0e7824 */ /* 0x000fe400078e020f */
[----:B------:R-:W-:Y:S02]  /*0e30*/  IMAD.SHL.U32 R13, R13, 0x8, RZ ;  /* 0x000000080d0d7824 */ /* 0x000fe400078e00ff */
[----:B------:R-:W-:Y:S02]  /*0e40*/  IMAD.IADD R4, R231, 0x1, -R4 ;  /* 0x00000001e7047824 */ /* 0x000fe400078e0a04 */
[----:B------:R-:W-:Y:S01]  /*0e50*/  VIADD R224, R192, 0x80 ;  /* 0x00000080c0e07836 */ /* 0x000fe20000000000 */
[----:B------:R-:W-:Y:S01]  /*0e60*/  LOP3.LUT R10, R10, 0x1c0, RZ, 0xc0, !PT ;  /* 0x000001c00a0a7812 */ /* 0x000fe200078ec0ff */
[----:B------:R-:W-:Y:S02]  /*0e70*/  IMAD.U32 R8, R14, 0x40, R13 ;  /* 0x000000400e087824 */ /* 0x000fe400078e000d */
[----:B------:R-:W-:-:S02]  /*0e80*/  VIADD R221, R192, 0x140 ;  /* 0x00000140c0dd7836 */ /* 0x000fc40000000000 */
[----:B------:R-:W-:Y:S02]  /*0e90*/  IMAD.SHL.U32 R9, R9, 0x40, RZ ;  /* 0x0000004009097824 */ /* 0x000fe400078e00ff */
[----:B------:R-:W-:Y:S02]  /*0ea0*/  IMAD.SHL.U32 R5, R5, 0x40, RZ ;  /* 0x0000004005057824 */ /* 0x000fe400078e00ff */
[----:B------:R-:W-:Y:S01]  /*0eb0*/  IMAD.SHL.U32 R203, R4, 0x100, RZ ;  /* 0x0000010004cb7824 */ /* 0x000fe200078e00ff */
[----:B------:R-:W-:Y:S01]  /*0ec0*/  SHF.R.S32.HI R4, RZ, 0x1f, R224 ;  /* 0x0000001fff047819 */ /* 0x000fe200000114e0 */
[----:B------:R0:W-:Y:S01]  /*0ed0*/  STL [R1+0xc], R8 ;  /* 0x00000c0801007387 */ /* 0x0001e20000100800 */
[----:B------:R-:W-:Y:S02]  /*0ee0*/  LOP3.LUT R13, R10, 0x8, R13, 0xf8, !PT ;  /* 0x000000080a0d7812 */ /* 0x000fe400078ef80d */
[----:B------:R-:W-:Y:S02]  /*0ef0*/  SHF.R.S32.HI R4, RZ, 0x1f, R221 ;  /* 0x0000001fff047819 */ /* 0x000fe400000114dd */
[----:B------:R-:W-:-:S02]  /*0f00*/  SHF.R.U32.HI R10, RZ, 0x3, R10 ;  /* 0x00000003ff0a7819 */ /* 0x000fc4000001160a */
[----:B------:R-:W-:Y:S02]  /*0f10*/  SHF.R.S32.HI R229, RZ, 0x3, R3 ;  /* 0x00000003ffe57819 */ /* 0x000fe40000011403 */
[----:B------:R-:W-:Y:S02]  /*0f20*/  LOP3.LUT R4, R5, 0xfffffe00, RZ, 0xc0, !PT ;  /* 0xfffffe0005047812 */ /* 0x000fe400078ec0ff */
[----:B0-----:R-:W-:Y:S02]  /*0f30*/  LOP3.LUT R8, R9, 0x7ffffe00, RZ, 0xc0, !PT ;  /* 0x7ffffe0009087812 */ /* 0x001fe400078ec0ff */
[----:B------:R-:W-:Y:S02]  /*0f40*/  SHF.R.S32.HI R3, RZ, 0x1f, R0 ;  /* 0x0000001fff037819 */ /* 0x000fe40000011400 */
[----:B------:R-:W-:Y:S01]  /*0f50*/  LOP3.LUT R234, R0, 0xfffffffc, RZ, 0xc0, !PT ;  /* 0xfffffffc00ea7812 */ /* 0x000fe200078ec0ff */
[----:B------:R-:W-:Y:S01]  /*0f60*/  IMAD R8, R215, 0x400, R8 ;  /* 0x00000400d7087824 */ /* 0x000fe200078e0208 */
[----:B------:R-:W-:Y:S01]  /*0f70*/  LOP3.LUT R13, R13, R10, RZ, 0x3c, !PT ;  /* 0x0000000a0d0d7212 */ /* 0x000fe200078e3cff */
[----:B------:R0:W-:Y:S01]  /*0f80*/  STL [R1+0x8], R4 ;  /* 0x0000080401007387 */ /* 0x0001e20000100800 */
[----:B------:R-:W-:Y:S01]  /*0f90*/  LEA.HI R3, R3, R22, RZ, 0x3 ;  /* 0x0000001603037211 */ /* 0x000fe200078f18ff */
[----:B------:R-:W-:Y:S01]  /*0fa0*/  IMAD.IADD R234, R16, 0x1, -R234 ;  /* 0x0000000110ea7824 */ /* 0x000fe200078e0aea */
[----:B------:R-:W-:Y:S01]  /*0fb0*/  R2P PR, R11, 0x6 ;  /* 0x000000060b007804 */ /* 0x000fe20000000000 */
[----:B------:R-:W-:Y:S01]  /*0fc0*/  IMAD.SHL.U32 R237, R6, 0x40, RZ ;  /* 0x0000004006ed7824 */ /* 0x000fe200078e00ff */
[----:B------:R-:W-:Y:S01]  /*0fd0*/  LOP3.LUT R3, R3, 0xfffffff8, RZ, 0xc0, !PT ;  /* 0xfffffff803037812 */ /* 0x000fe200078ec0ff */
[----:B------:R-:W-:Y:S01]  /*0fe0*/  IMAD.IADD R13, R8, 0x1, R13 ;  /* 0x00000001080d7824 */ /* 0x000fe200078e020d */
[C---:B------:R-:W-:Y:S01]  /*0ff0*/  LEA.HI R0, R234.reuse, R234, RZ, 0x1 ;  /* 0x000000eaea007211 */ /* 0x040fe200078f08ff */
[----:B------:R-:W-:Y:S01]  /*1000*/  IMAD.SHL.U32 R16, R234, 0x8, RZ ;  /* 0x00000008ea107824 */ /* 0x000fe200078e00ff */
[----:B------:R-:W-:Y:S01]  /*1010*/  LOP3.LUT R237, R237, 0x1c0, RZ, 0xc0, !PT ;  /* 0x000001c0eded7812 */ /* 0x000fe200078ec0ff */
[----:B------:R-:W-:-:S02]  /*1020*/  IMAD R210, R13, 0x2, R2 ;  /* 0x000000020dd27824 */ /* 0x000fc400078e0202 */
[----:B------:R-:W-:Y:S02]  /*1030*/  IMAD.MOV.U32 R213, RZ, RZ, 0x40 ;  /* 0x00000040ffd57424 */ /* 0x000fe400078e00ff */
[----:B------:R-:W-:Y:S01]  /*1040*/  IMAD.IADD R188, R22, 0x1, -R3 ;  /* 0x0000000116bc7824 */ /* 0x000fe200078e0a03 */
[----:B------:R-:W-:Y:S01]  /*1050*/  LOP3.LUT R3, R0, 0x1ffffffe, RZ, 0xc0, !PT ;  /* 0x1ffffffe00037812 */ /* 0x000fe200078ec0ff */
[----:B------:R-:W-:Y:S01]  /*1060*/  VIADD R232, R192, 0x1c0 ;  /* 0x000001c0c0e87836 */ /* 0x000fe20000000000 */
[----:B------:R-:W-:Y:S01]  /*1070*/  LOP3.LUT R0, R237, 0x38, R16, 0xf8, !PT ;  /* 0x00000038ed007812 */ /* 0x000fe200078ef810 */
[----:B------:R-:W-:Y:S01]  /*1080*/  IMAD.SHL.U32 R184, R234, 0x4, RZ ;  /* 0x00000004eab87824 */ /* 0x000fe200078e00ff */
[----:B------:R-:W-:Y:S01]  /*1090*/  SHF.R.U32.HI R6, RZ, 0x3, R237 ;  /* 0x00000003ff067819 */ /* 0x000fe200000116ed */
[----:B------:R-:W-:Y:S01]  /*10a0*/  VIADD R214, R210, 0x36400 ;  /* 0x00036400d2d67836 */ /* 0x000fe20000000000 */
[----:B------:R-:W-:Y:S01]  /*10b0*/  SHF.R.S32.HI R5, RZ, 0x1f, R232 ;  /* 0x0000001fff057819 */ /* 0x000fe200000114e8 */
[C---:B------:R-:W-:Y:S01]  /*10c0*/  VIADD R225, R192.reuse, 0x40 ;  /* 0x00000040c0e17836 */ /* 0x040fe20000000000 */
[----:B------:R-:W-:Y:S01]  /*10d0*/  SEL R213, R213, 0xffffffc0, !P2 ;  /* 0xffffffc0d5d57807 */ /* 0x000fe20005000000 */
[----:B------:R-:W-:Y:S01]  /*10e0*/  VIADD R222, R192, 0x100 ;  /* 0x00000100c0de7836 */ /* 0x000fe20000000000 */
[----:B------:R-:W-:Y:S01]  /*10f0*/  LOP3.LUT R5, R4, R0, R6, 0xf6, !PT ;  /* 0x0000000004057212 */ /* 0x000fe200078ef606 */
[----:B------:R-:W-:-:S02]  /*1100*/  VIADD R191, R184, 0x10 ;  /* 0x00000010b8bf7836 */ /* 0x000fc40000000000 */
[C---:B------:R-:W-:Y:S02]  /*1110*/  VIADD R223, R192.reuse, 0xc0 ;  /* 0x000000c0c0df7836 */ /* 0x040fe40000000000 */
[----:B------:R-:W-:Y:S02]  /*1120*/  VIADD R233, R192, 0x180 ;  /* 0x00000180c0e97836 */ /* 0x000fe40000000000 */
[----:B------:R-:W-:Y:S02]  /*1130*/  VIADD R212, R210, 0x36420 ;  /* 0x00036420d2d47836 */ /* 0x000fe40000000000 */
[----:B------:R-:W-:Y:S02]  /*1140*/  IMAD.IADD R3, R234, 0x1, -R3 ;  /* 0x00000001ea037824 */ /* 0x000fe400078e0a03 */
[C---:B------:R-:W-:Y:S01]  /*1150*/  @P1 VIADD R212, R214.reuse, 0xffffffe0 ;  /* 0xffffffe0d6d41836 */ /* 0x040fe20000000000 */
[----:B------:R-:W-:Y:S01]  /*1160*/  SHF.R.S32.HI R7, RZ, 0x1f, R225 ;  /* 0x0000001fff077819 */ /* 0x000fe200000114e1 */
[----:B------:R-:W-:Y:S01]  /*1170*/  IMAD.IADD R214, R214, 0x1, R213 ;  /* 0x00000001d6d67824 */ /* 0x000fe200078e02d5 */
[----:B------:R-:W-:Y:S01]  /*1180*/  SHF.R.S32.HI R7, RZ, 0x1f, R222 ;  /* 0x0000001fff077819 */ /* 0x000fe200000114de */
[----:B------:R-:W-:Y:S01]  /*1190*/  IMAD.MOV.U32 R23, RZ, RZ, RZ ;  /* 0x000000ffff177224 */ /* 0x000fe200078e00ff */
[----:B------:R-:W-:Y:S01]  /*11a0*/  SHF.R.S32.HI R235, RZ, 0x1f, R191 ;  /* 0x0000001fffeb7819 */ /* 0x000fe200000114bf */
[----:B------:R-:W-:Y:S01]  /*11b0*/  IMAD.MOV.U32 R186, RZ, RZ, RZ ;  /* 0x000000ffffba7224 */ /* 0x000fe200078e00ff */
[----:B------:R-:W-:Y:S01]  /*11c0*/  SHF.R.S32.HI R8, RZ, 0x1f, R223 ;  /* 0x0000001fff087819 */ /* 0x000fe200000114df */
[----:B------:R-:W-:Y:S01]  /*11d0*/  IMAD.MOV.U32 R226, RZ, RZ, RZ ;  /* 0x000000ffffe27224 */ /* 0x000fe200078e00ff */
[----:B------:R-:W-:Y:S01]  /*11e0*/  SHF.R.S32.HI R7, RZ, 0x1f, R233 ;  /* 0x0000001fff077819 */ /* 0x000fe200000114e9 */
[----:B------:R-:W-:-:S02]  /*11f0*/  IMAD.SHL.U32 R189, R12, 0x2, RZ ;  /* 0x000000020cbd7824 */ /* 0x000fc400078e00ff */
[----:B------:R-:W-:Y:S02]  /*1200*/  IMAD R236, R5, 0x2, R2 ;  /* 0x0000000205ec7824 */ /* 0x000fe400078e0202 */
[----:B------:R-:W-:Y:S02]  /*1210*/  IMAD R216, R3, 0x8, R190 ;  /* 0x0000000803d87824 */ /* 0x000fe400078e02be */
[----:B------:R-:W-:Y:S01]  /*1220*/  IMAD.IADD R213, R213, 0x1, R212 ;  /* 0x00000001d5d57824 */ /* 0x000fe200078e02d4 */
[----:B--2---:R-:W-:Y:S02]  /*1230*/  LOP3.LUT R187, R18, 0x1, RZ, 0xfc, !PT ;  /* 0x0000000112bb7812 */ /* 0x004fe400078efcff */
[----:B0-----:R-:W-:-:S07]  /*1240*/  CS2R R18, SRZ ;  /* 0x0000000000127805 */ /* 0x001fce000001ff00 */
.L_x_5717:
        /* <DEDUP_REMOVED lines=51> */
.L_x_5585:
[----:B------:R-:W-:Y:S02]  /*1580*/  IMAD.U32 R44, RZ, RZ, UR5 ;  /* 0x00000005ff2c7e24 */ /* 0x000fe4000f8e00ff */
[----:B------:R-:W-:Y:S01]  /*1590*/  IMAD.U32 R24, RZ, RZ, UR4 ;  /* 0x00000004ff187e24 */ /* 0x000fe2000f8e00ff */
[----:B------:R-:W-:Y:S06]  /*15a0*/  @!P2 BRA `(.L_x_5586) ;  /* 0x000000000010a947 */ /* 0x000fec0003800000 */
[----:B------:R-:W-:-:S04]  /*15b0*/  IADD3 R4, P0, R218, UR8, RZ ;  /* 0x00000008da047c10 */ /* 0x000fc8000ff1e0ff */
[----:B------:R-:W-:-:S05]  /*15c0*/  IADD3.X R5, R219, UR9, RZ, P0, !PT ;  /* 0x00000009db057c10 */ /* 0x000fca00087fe4ff */
[----:B------:R0:W5:Y:S01]  /*15d0*/  LDG.E R24, desc[UR40][R4.64] ;  /* 0x0000002804187981 */ /* 0x000162000c1e1900 */
[----:B------:R-:W-:Y:S05]  /*15e0*/  BRA `(.L_x_5587) ;  /* 0x0000000000107947 */ /* 0x000fea0003800000 */
.L_x_5586:
[----:B------:R-:W-:Y:S05]  /*15f0*/  @!P0 BRA `(.L_x_5587) ;  /* 0x00000000000c8947 */ /* 0x000fea0003800000 */
[----:B------:R-:W2:Y:S04]  /*1600*/  LDG.E R5, desc[UR40][R8.64] ;  /* 0x0000002808057981 */ /* 0x000ea8000c1e1900 */
[----:B------:R-:W2:Y:S02]  /*1610*/  LDG.E R24, desc[UR40][R8.64+0x4] ;  /* 0x0000042808187981 */ /* 0x000ea4000c1e1900 */
[----:B--2---:R-:W-:-:S07]  /*1620*/  IMAD.IADD R24, R24, 0x1, -R5 ;  /* 0x0000000118187824 */ /* 0x004fce00078e0a05 */
.L_x_5587:
        /* <DEDUP_REMOVED lines=17> */
[----:B------:R-:W-:-:S03]  /*1740*/  PLOP3.LUT P3, PT, PT, PT, PT, 0x80, 0x0 ;  /* 0x000000000000781c */ /* 0x000fc60003f6f070 */
[----:B0-----:R-:W-:-:S08]  /*1750*/  VIADD R4, R194, 0x3f ;  /* 0x0000003fc2047836 */ /* 0x001fd00000000000 */
[----:B------:R-:W0:Y:S08]  /*1760*/  @P1 LDC R11, c[0x0][0x44c] ;  /* 0x00011300ff0b1b82 */ /* 0x000e300000000800 */
[----:B------:R-:W1:Y:S01]  /*1770*/  @P1 LDC R5, c[0x0][0x450] ;  /* 0x00011400ff051b82 */ /* 0x000e620000000800 */
[----:B--2---:R-:W-:Y:S02]  /*1780*/  @P0 IMAD.IADD R44, R9, 0x1, -R0 ;  /* 0x00000001092c0824 */ /* 0x004fe400078e0a00 */
[----:B------:R-:W-:-:S02]  /*1790*/  IMAD.IADD R9, R24, 0x1, -R3 ;  /* 0x0000000118097824 */ /* 0x000fc400078e0a03 */
[----:B0-----:R-:W-:-:S04]  /*17a0*/  @P1 IMAD.HI.U32 R0, R4, R11, RZ ;  /* 0x0000000b04001227 */ /* 0x001fc800078e00ff */
[----:B------:R-:W-:Y:S01]  /*17b0*/  IMAD.IADD R211, R9, 0x1, R44 ;  /* 0x0000000109d37824 */ /* 0x000fe200078e022c */
[----:B-1----:R-:W-:Y:S01]  /*17c0*/  @P1 SHF.R.U32.HI R4, RZ, R5, R0 ;  /* 0x00000005ff041219 */ /* 0x002fe20000011600 */
[----:B------:R-:W-:Y:S02]  /*17d0*/  IMAD.MOV R42, RZ, RZ, -R9 ;  /* 0x000000ffff2a7224 */ /* 0x000fe400078e0a09 */
[C---:B------:R-:W-:Y:S01]  /*17e0*/  VIADD R0, R211.reuse, 0x3f ;  /* 0x0000003fd3007836 */ /* 0x040fe20000000000 */
[----:B------:R-:W-:Y:S02]  /*17f0*/  IADD3 R43, R211, 0x40, -R193 ;  /* 0x00000040d32b7810 */ /* 0x000fe40007ffe8c1 */
[----:B------:R-:W-:Y:S02]  /*1800*/  VIMNMX R42, RZ, R42, !PT ;  /* 0x0000002aff2a7248 */ /* 0x000fe40007fe0100 */
        /* <DEDUP_REMOVED lines=39> */
.L_x_5590:
[----:B------:R-:W-:Y:S05]  /*1a80*/  BSYNC B6 ;  /* 0x0000000000067941 */ /* 0x000fea0003800000 */
.L_x_5589:
        /* <DEDUP_REMOVED lines=20> */
.L_x_5592:
[----:B------:R-:W-:Y:S05]  /*1bd0*/  BSYNC B6 ;  /* 0x0000000000067941 */ /* 0x000fea0003800000 */
.L_x_5591:
[----:B------:R-:W-:Y:S01]  /*1be0*/  ULDC.64 UR4, c[0x0][0xaf0] ;  /* 0x0002bc0000047ab9 */ /* 0x000fe20000000a00 */
[----:B------:R-:W0:Y:S01]  /*1bf0*/  LDC.64 R4, c[0x0][0x300] ;  /* 0x0000c000ff047b82 */ /* 0x000e220000000a00 */
[----:B------:R-:W-:Y:S01]  /*1c00*/  ISETP.NE.U32.AND P0, PT, RZ, UR4, PT ;  /* 0x00000004ff007c0c */ /* 0x000fe2000bf05070 */
[----:B------:R-:W-:Y:S01]  /*1c10*/  IMAD.IADD R27, R27, 0x1, R24 ;  /* 0x000000011b1b7824 */ /* 0x000fe200078e0218 */
[----:B------:R-:W-:Y:S02]  /*1c20*/  ULDC.64 UR6, c[0x0][0x330] ;  /* 0x0000cc0000067ab9 */ /* 0x000fe40000000a00 */
[----:B------:R-:W-:Y:S02]  /*1c30*/  ISETP.NE.AND.EX P0, PT, RZ, UR5, PT, P0 ;  /* 0x00000005ff007c0c */ /* 0x000fe4000bf05300 */
[----:B------:R-:W-:Y:S01]  /*1c40*/  SHF.R.S32.HI R17, RZ, 0x1f, R16 ;  /* 0x0000001fff117819 */ /* 0x000fe20000011410 */
[----:B------:R-:W1:Y:S08]  /*1c50*/  LDC R59, c[0x0][0x3f4] ;  /* 0x0000fd00ff3b7b82 */ /* 0x000e700000000800 */
        /* <DEDUP_REMOVED lines=21> */
[----:B------:R-:W-:Y:S01]  /*1db0*/  IMAD R3, R0, UR6, RZ ;  /* 0x0000000600037c24 */ /* 0x000fe2000f8e02ff */
[----:B------:R-:W-:Y:S01]  /*1dc0*/  IADD3 R40, P2, R22, R27, RZ ;  /* 0x0000001b16287210 */ /* 0x000fe20007f5e0ff */
        /* <DEDUP_REMOVED lines=20> */
[----:B------:R-:W-:-:S02]  /*1f10*/  IMAD R33, R22, R57, R12 ;  /* 0x0000003916217224 */ /* 0x000fc400078e020c */
[----:B------:R-:W-:-:S04]  /*1f20*/  IMAD.WIDE.U32 R12, R22, R56, R16 ;  /* 0x00000038160c7225 */ /* 0x000fc800078e0010 */
[----:B------:R-:W-:Y:S02]  /*1f30*/  IMAD.IADD R13, R33, 0x1, R13 ;  /* 0x00000001210d7824 */ /* 0x000fe400078e020d */
[----:B------:R-:W-:Y:S02]  /*1f40*/  VIADD R58, R26, 0x8 ;  /* 0x000000081a3a7836 */ /* 0x000fe40000000000 */
[----:B-----5:R-:W-:-:S04]  /*1f50*/  IMAD.WIDE.U32 R38, R30, R56, R12 ;  /* 0x000000381e267225 */ /* 0x020fc800078e000c */
[----:B------:R-:W-:Y:S02]  /*1f60*/  IMAD.SHL.U32 R59, R59, 0x2, RZ ;  /* 0x000000023b3b7824 */ /* 0x000fe400078e00ff */
[----:B------:R-:W-:Y:S01]  /*1f70*/  IMAD.X R41, R24, 0x1, R3, P2 ;  /* 0x0000000118297824 */ /* 0x000fe200010e0603 */
[----:B---3--:R-:W-:Y:S02]  /*1f80*/  SHF.R.S32.HI R0, RZ, 0x1f, R25 ;  /* 0x0000001fff007819 */ /* 0x008fe40000011419 */
        /* <DEDUP_REMOVED lines=21> */
[----:B------:R-:W-:Y:S01]  /*20e0*/  SHF.R.S32.HI R25, RZ, 0x1f, R30 ;  /* 0x0000001fff197819 */ /* 0x000fe2000001141e */
        /* <DEDUP_REMOVED lines=16> */
[----:B------:R-:W-:-:S04]  /*21f0*/  IMAD.WIDE.U32 R34, R30, R54, R10 ;  /* 0x000000361e227225 */ /* 0x000fc800078e000a */
[----:B------:R-:W-:Y:S01]  /*2200*/  IMAD R60, R215, 0x200, R4 ;  /* 0x00000200d73c7824 */ /* 0x000fe200078e0204 */
[----:B------:R-:W-:Y:S01]  /*2210*/  LOP3.LUT R4, R53, 0x38, R47, 0xf8, !PT ;  /* 0x0000003835047812 */ /* 0x000fe200078ef82f */
[----:B------:R-:W-:-:S03]  /*2220*/  IMAD.WIDE.U32 R36, R30, R56, R8 ;  /* 0x000000381e247225 */ /* 0x000fc600078e0008 */
[----:B------:R-:W-:Y:S01]  /*2230*/  LOP3.LUT R4, R4, R57, RZ, 0x3c, !PT ;  /* 0x0000003904047212 */ /* 0x000fe200078e3cff */
[----:B------:R-:W-:Y:S02]  /*2240*/  IMAD.SHL.U32 R54, R54, 0x40, RZ ;  /* 0x0000004036367824 */ /* 0x000fe400078e00ff */
[----:B------:R-:W-:Y:S02]  /*2250*/  IMAD.SHL.U32 R56, R56, 0x40, RZ ;  /* 0x0000004038387824 */ /* 0x000fe400078e00ff */
[----:B------:R-:W-:Y:S02]  /*2260*/  IMAD.IADD R61, R33, 0x1, R5 ;  /* 0x00000001213d7824 */ /* 0x000fe400078e0205 */
[----:B------:R-:W-:Y:S02]  /*2270*/  IMAD.IADD R62, R5, 0x1, R35 ;  /* 0x00000001053e7824 */ /* 0x000fe400078e0223 */
[----:B------:R-:W-:Y:S02]  /*2280*/  IMAD.IADD R65, R37, 0x1, R25 ;  /* 0x0000000125417824 */ /* 0x000fe400078e0219 */
[----:B------:R-:W-:-:S02]  /*2290*/  IMAD.IADD R67, R25, 0x1, R39 ;  /* 0x0000000119437824 */ /* 0x000fc400078e0227 */
[----:B------:R-:W-:-:S07]  /*22a0*/  IMAD R66, R215, 0x200, R4 ;  /* 0x00000200d7427824 */ /* 0x000fce00078e0204 */
.L_x_5622:
        /* <DEDUP_REMOVED lines=58> */
.L_x_5597:
[----:B------:R-:W-:Y:S05]  /*2650*/  BSYNC B1 ;  /* 0x0000000000017941 */ /* 0x000fea0003800000 */
.L_x_5596:
        /* <DEDUP_REMOVED lines=15> */
.L_x_5598:
[----:B------:R-:W-:Y:S01]  /*2750*/  IMAD R68, R23, 0x8, R2 ;  /* 0x0000000817447824 */ /* 0x000fe200078e0202 */
[----:B------:R-:W-:Y:S01]  /*2760*/  SHF.L.U32 R73, R186, 0x1f, RZ ;  /* 0x0000001fba497819 */ /* 0x000fe200000006ff */
[----:B------:R-:W-:Y:S03]  /*2770*/  BSSY B1, `(.L_x_5599) ;  /* 0x0000003000017945 */ /* 0x000fe60003800000 */
[----:B------:R-:W0:Y:S02]  /*2780*/  SYNCS.PHASECHK.TRANS64.TRYWAIT P5, [R68+URZ+0x38890], R73 ;  /* 0x03889049440075a7 */ /* 0x000e2400080a017f */
[----:B0-----:R-:W-:Y:S05]  /*2790*/  @!P5 BRA `(.L_x_5600) ;  /* 0x000001ec00bcd947 */ /* 0x001fea0003800000 */
.L_x_5908:
[----:B------:R-:W-:Y:S05]  /*27a0*/  BSYNC B1 ;  /* 0x0000000000017941 */ /* 0x000fea0003800000 */
.L_x_5599:
        /* <DEDUP_REMOVED lines=48> */
.L_x_5605:
[----:B------:R-:W-:Y:S05]  /*2ab0*/  BSYNC B2 ;  /* 0x0000000000027941 */ /* 0x000fea0003800000 */
.L_x_5604:
[----:B--2---:R1:W-:Y:S02]  /*2ac0*/  STG.E.128 desc[UR40][R12.64], R4 ;  /* 0x000000040c007986 */ /* 0x0043e4000c101d28 */
.L_x_5603:
[----:B------:R-:W-:Y:S05]  /*2ad0*/  BSYNC B1 ;  /* 0x0000000000017941 */ /* 0x000fea0003800000 */
.L_x_5602:
        /* <DEDUP_REMOVED lines=51> */
.L_x_5607:
[----:B------:R-:W-:Y:S05]  /*2e10*/  BSYNC B1 ;  /* 0x0000000000017941 */ /* 0x000fea0003800000 */
.L_x_5606:
[----:B-1----:R1:W-:Y:S01]  /*2e20*/  STG.E.128 desc[UR40][R12.64+0x40], R4 ;  /* 0x000040040c007986 */ /* 0x0023e2000c101d28 */
[----:B------:R-:W-:Y:S05]  /*2e30*/  BRA `(.L_x_5601) ;  /* 0x0000000c00107947 */ /* 0x000fea0003800000 */
.L_x_5595:
        /* <DEDUP_REMOVED lines=41> */
.L_x_5608:
[----:B------:R-:W-:Y:S01]  /*30d0*/  IMAD R68, R23, 0x8, R2 ;  /* 0x0000000817447824 */ /* 0x000fe200078e0202 */
[----:B------:R-:W-:Y:S01]  /*30e0*/  SHF.L.U32 R73, R186, 0x1f, RZ ;  /* 0x0000001fba497819 */ /* 0x000fe200000006ff */
[----:B------:R-:W-:Y:S03]  /*30f0*/  BSSY B1, `(.L_x_5609) ;  /* 0x0000003000017945 */ /* 0x000fe60003800000 */
[----:B------:R-:W0:Y:S02]  /*3100*/  SYNCS.PHASECHK.TRANS64.TRYWAIT P5, [R68+URZ+0x38890], R73 ;  /* 0x03889049440075a7 */ /* 0x000e2400080a017f */
[----:B0-----:R-:W-:Y:S05]  /*3110*/  @!P5 BRA `(.L_x_5610) ;  /* 0x000001e40070d947 */ /* 0x001fea0003800000 */
.L_x_5909:
[----:B------:R-:W-:Y:S05]  /*3120*/  BSYNC B1 ;  /* 0x0000000000017941 */ /* 0x000fea0003800000 */
.L_x_5609:
        /* <DEDUP_REMOVED lines=114> */
.L_x_5612:
[----:B------:R-:W-:Y:S05]  /*3850*/  BSYNC B1 ;  /* 0x0000000000017941 */ /* 0x000fea0003800000 */
.L_x_5611:
        /* <DEDUP_REMOVED lines=10> */
.L_x_5594:
[----:B------:R-:W-:-:S13]  /*3900*/  ISETP.NE.AND P3, PT, R187, 0x3, PT ;  /* 0x00000003bb00780c */ /* 0x000fda0003f65270 */
[----:B------:R-:W-:Y:S05]  /*3910*/  @!P3 BRA `(.L_x_5613) ;  /* 0x000000000004b947 */ /* 0x000fea0003800000 */
[----:B------:R-:W-:Y:S01]  /*3920*/  BPT.TRAP 0x1 ;  /* 0x000000040000795c */ /* 0x000fe20000300000 */
.L_x_5613:
        /* <DEDUP_REMOVED lines=8> */
.L_x_5910:
[----:B------:R-:W-:Y:S05]  /*39b0*/  BSYNC B1 ;  /* 0x0000000000017941 */ /* 0x000fea0003800000 */
.L_x_5614:
[----:B------:R-:W-:Y:S05]  /*39c0*/  @P4 BRA `(.L_x_5601) ;  /* 0x00000000002c4947 */ /* 0x000fea0003800000 */
[----:B------:R-:W-:Y:S01]  /*39d0*/  @!P1 LOP3.LUT P4, RZ, R188, 0x4, RZ, 0xc0, !PT ;  /* 0x00000004bcff9812 */ /* 0x000fe2000788c0ff */
[----:B------:R-:W-:Y:S01]  /*39e0*/  @!P1 VIADD R4, R60, 0x20 ;  /* 0x000000203c049836 */ /* 0x000fe20000000000 */
[----:B------:R-:W-:Y:S02]  /*39f0*/  PLOP3.LUT P5, PT, PT, PT, PT, 0x8, 0x0 ;  /* 0x000000000000781c */ /* 0x000fe40003fae170 */
[----:B------:R-:W-:-:S13]  /*3a00*/  @!P1 PLOP3.LUT P5, PT, P4, PT, PT, 0x80, 0x0 ;  /* 0x000000000000981c */ /* 0x000fda00027af070 */
[----:B------:R-:W-:-:S04]  /*3a10*/  @P5 VIADD R4, R60, 0xffffffe0 ;  /* 0xffffffe03c045836 */ /* 0x000fc80000000000 */
[----:B------:R-:W-:Y:S02]  /*3a20*/  @!P1 IMAD.IADD R27, R27, 0x1, R4 ;  /* 0x000000011b1b9824 */ /* 0x000fe400078e0204 */
[----:B------:R-:W1:Y:S02]  /*3a30*/  @!P0 LDS.128 R4, [R26+0x22400] ;  /* 0x022400001a048984 */ /* 0x000e640000000c00 */
[----:B------:R-:W-:-:S06]  /*3a40*/  @!P1 IMAD R8, R27, 0x2, R2 ;  /* 0x000000021b089824 */ /* 0x000fcc00078e0202 */
[----:B------:R-:W2:Y:S04]  /*3a50*/  @!P1 LDS.128 R8, [R8+0x22400] ;  /* 0x0224000008089984 */ /* 0x000ea80000000c00 */
[----:B-1----:R1:W-:Y:S04]  /*3a60*/  @!P0 STG.E.128 desc[UR40][R12.64], R4 ;  /* 0x000000040c008986 */ /* 0x0023e8000c101d28 */
[----:B--2---:R1:W-:Y:S02]  /*3a70*/  @!P1 STG.E.128 desc[UR40][R12.64+0x40], R8 ;  /* 0x000040080c009986 */ /* 0x0043e4000c101d28 */
.L_x_5601:
[----:B------:R-:W-:Y:S05]  /*3a80*/  BSYNC B0 ;  /* 0x0000000000007941 */ /* 0x000fea0003800000 */
.L_x_5593:
        /* <DEDUP_REMOVED lines=17> */
.L_x_5617:
[----:B------:R-:W-:Y:S05]  /*3ba0*/  BSYNC B0 ;  /* 0x0000000000007941 */ /* 0x000fea0003800000 */
.L_x_5616:
[----:B------:R-:W5:Y:S01]  /*3bb0*/  SYNCS.PHASECHK.TRANS64.TRYWAIT P5, [R68+URZ+0x388b0], R73 ;  /* 0x0388b049440075a7 */ /* 0x000f6200080a017f */
[----:B------:R-:W-:Y:S01]  /*3bc0*/  BSSY B0, `(.L_x_5618) ;  /* 0x0000003000007945 */ /* 0x000fe20003800000 */
[----:B------:R-:W-:-:S03]  /*3bd0*/  ISETP.GE.AND P3, PT, R22, R71, PT ;  /* 0x000000471600720c */ /* 0x000fc60003f66270 */
[----:B-----5:R-:W-:Y:S10]  /*3be0*/  @!P5 BRA `(.L_x_5619) ;  /* 0x000001d800e4d947 */ /* 0x020ff40003800000 */
.L_x_5911:
[----:B------:R-:W-:Y:S05]  /*3bf0*/  BSYNC B0 ;  /* 0x0000000000007941 */ /* 0x000fea0003800000 */
.L_x_5618:
        /* <DEDUP_REMOVED lines=82> */
.L_x_5621:
[----:B------:R-:W-:Y:S05]  /*4120*/  BSYNC B0 ;  /* 0x0000000000007941 */ /* 0x000fea0003800000 */
.L_x_5620:
        /* <DEDUP_REMOVED lines=17> */
.L_x_5588:
[----:B------:R-:W2:Y:S01]  /*4240*/  LDL R4, [R1+0x4] ;  /* 0x0000040001047983 */ /* 0x000ea20000100800 */
[----:B------:R-:W-:Y:S01]  /*4250*/  BSSY B0, `(.L_x_5623) ;  /* 0x0000005000007945 */ /* 0x000fe20003800000 */
[----:B--2---:R-:W-:-:S03]  /*4260*/  ISETP.NE.AND P0, PT, R4, 0x1, PT ;  /* 0x000000010400780c */ /* 0x004fc60003f05270 */
[----:B------:R-:W-:Y:S10]  /*4270*/  @P3 BRA `(.L_x_5624) ;  /* 0x0000000000083947 */ /* 0x000ff40003800000 */
[----:B------:R-:W0:Y:S02]  /*4280*/  FENCE.VIEW.ASYNC.G ;  /* 0x00000000000073c6 */ /* 0x000e240000000100 */
[----:B0-----:R-:W-:Y:S06]  /*4290*/  BAR.ARV 0xc, 0x180 ;  /* 0x0306000000007b1d */ /* 0x001fec0000002000 */
.L_x_5624:
[----:B------:R-:W-:Y:S05]  /*42a0*/  BSYNC B0 ;  /* 0x0000000000007941 */ /* 0x000fea0003800000 */
.L_x_5623:
[----:B------:R-:W-:Y:S04]  /*42b0*/  BSSY B7, `(.L_x_5625) ;  /* 0x000103d000077945 */ /* 0x000fe80003800000 */
[----:B------:R-:W-:Y:S05]  /*42c0*/  @!P0 BRA `(.L_x_5626) ;  /* 0x0000001c00808947 */ /* 0x000fea0003800000 */
[----:B------:R-:W0:Y:S01]  /*42d0*/  LDC R0, c[0x0][0x448] ;  /* 0x00011200ff007b82 */ /* 0x000e220000000800 */
        /* <DEDUP_REMOVED lines=43> */
[----:B---3--:R-:W-:Y:S01]  /*4590*/  CS2R R76, SRZ ;  /* 0x00000000004c7805 */ /* 0x008fe2000001ff00 */
[----:B------:R-:W1:Y:S01]  /*45a0*/  @P0 LDC R4, c[0x0][0x450] ;  /* 0x00011400ff040b82 */ /* 0x000e620000000800 */
[----:B------:R-:W-:-:S02]  /*45b0*/  CS2R R74, SRZ ;  /* 0x00000000004a7805 */ /* 0x000fc4000001ff00 */
[----:B------:R-:W-:Y:S01]  /*45c0*/  CS2R R152, SRZ ;  /* 0x0000000000987805 */ /* 0x000fe2000001ff00 */
        /* <DEDUP_REMOVED lines=18> */
[----:B------:R-:W-:Y:S01]  /*46f0*/  CS2R R26, SRZ ;  /* 0x00000000001a7805 */ /* 0x000fe2000001ff00 */
[----:B------:R-:W-:Y:S01]  /*4700*/  IMAD.MOV.U32 R171, RZ, RZ, RZ ;  /* 0x000000ffffab7224 */ /* 0x000fe200078e00ff */
[----:B------:R-:W-:-:S02]  /*4710*/  CS2R R28, SRZ ;  /* 0x00000000001c7805 */ /* 0x000fc4000001ff00 */
[----:B-1----:R-:W-:Y:S01]  /*4720*/  @P0 SHF.R.U32.HI R0, RZ, R4, R3 ;  /* 0x00000004ff000219 */ /* 0x002fe20000011603 */
[----:B------:R-:W-:Y:S01]  /*4730*/  IMAD.MOV.U32 R31, RZ, RZ, RZ ;  /* 0x000000ffff1f7224 */ /* 0x000fe200078e00ff */
        /* <DEDUP_REMOVED lines=9> */
[----:B------:R-:W-:-:S04]  /*47d0*/  VIMNMX R4, R195, R4, PT ;  /* 0x00000004c3047248 */ /* 0x000fc80003fe0100 */
[----:B------:R-:W-:-:S13]  /*47e0*/  ISETP.GE.AND P1, PT, R4, 0x1, PT ;  /* 0x000000010400780c */ /* 0x000fda0003f26270 */
        /* <DEDUP_REMOVED lines=71> */
[----:B0-----:R-:W-:-:S07]  /*4c60*/  VIADD R0, R4, 0xfffffffe ;  /* 0xfffffffe04007836 */ /* 0x001fce0000000000 */
.L_x_5630:
[----:B------:R-:W-:Y:S01]  /*4c70*/  BAR.SYNC.DEFER_BLOCKING 0xe, 0x100 ;  /* 0x0384000000007b1d */ /* 0x000fe20000010000 */
[----:B-1----:R-:W-:Y:S01]  /*4c80*/  IMAD R3, R18, 0x40, R190 ;  /* 0x0000004012037824 */ /* 0x002fe200078e02be */
[----:B------:R-:W-:Y:S01]  /*4c90*/  R2UR UR4, R10 ;  /* 0x000000000a0472ca */ /* 0x000fe200000e0000 */
[----:B------:R-:W-:Y:S01]  /*4ca0*/  VIADD R18, R18, 0x1 ;  /* 0x0000000112127836 */ /* 0x000fe20000000000 */
[----:B------:R-:W-:Y:S01]  /*4cb0*/  R2UR UR5, R11 ;  /* 0x000000000b0572ca */ /* 0x000fe200000e0000 */
[----:B------:R-:W-:Y:S01]  /*4cc0*/  IMAD R3, R3, 0x4, R2 ;  /* 0x0000000403037824 */ /* 0x000fe200078e0202 */
[----:B------:R-:W-:Y:S01]  /*4cd0*/  ISETP.GT.AND P1, PT, R0, RZ, PT ;  /* 0x000000ff0000720c */ /* 0x000fe20003f24270 */
[----:B------:R-:W-:Y:S01]  /*4ce0*/  IMAD.MOV.U32 R5, RZ, RZ, 0x40000040 ;  /* 0x40000040ff057424 */ /* 0x000fe200078e00ff */
[----:B------:R-:W-:Y:S01]  /*4cf0*/  ISETP.NE.AND P0, PT, R18, 0x2, PT ;  /* 0x000000021200780c */ /* 0x000fe20003f05270 */
[----:B------:R-:W-:-:S03]  /*4d00*/  VIADD R0, R0, 0xffffffff ;  /* 0xffffffff00007836 */ /* 0x000fc60000000000 */
[----:B------:R-:W-:Y:S02]  /*4d10*/  SEL R18, R18, RZ, P0 ;  /* 0x000000ff12127207 */ /* 0x000fe40000000000 */
[----:B------:R-:W-:Y:S01]  /*4d20*/  R2UR UR7, R5 ;  /* 0x00000000050772ca */ /* 0x000fe200000e0000 */
[----:B------:R-:W-:Y:S02]  /*4d30*/  IMAD.MOV.U32 R5, RZ, RZ, 0x40000040 ;  /* 0x40000040ff057424 */ /* 0x000fe400078e00ff */
[----:B------:R-:W-:-:S05]  /*4d40*/  IMAD R4, R18, 0x1000, R21 ;  /* 0x0000100012047824 */ /* 0x000fca00078e0215 */
[----:B------:R-:W-:Y:S01]  /*4d50*/  R2UR UR6, R4 ;  /* 0x00000000040672ca */ /* 0x000fe200000e0000 */
[----:B------:R-:W0:Y:S04]  /*4d60*/  LDS R14, [R3+0x38400] ;  /* 0x03840000030e7984 */ /* 0x000e280000000800 */
[----:B------:R1:W2:Y:S02]  /*4d70*/  LDS R15, [R3+0x38420] ;  /* 0x03842000030f7984 */ /* 0x0002a40000000800 */
[----:B-1----:R-:W-:-:S04]  /*4d80*/  @!P2 IMAD R3, R18, 0x8, R2 ;  /* 0x000000081203a824 */ /* 0x002fc800078e0202 */
        /* <DEDUP_REMOVED lines=131> */
[----:B------:R-:W-:-:S03]  /*55c0*/  IMAD.MOV.U32 R15, RZ, RZ, 0x40000040 ;  /* 0x40000040ff0f7424 */ /* 0x000fc600078e00ff */
[----:B------:R-:W-:-:S06]  /*55d0*/  WARPGROUP.ARRIVE ;  /* 0x00000000000079c5 */ /* 0x000fcc0000000000 */
        /* <DEDUP_REMOVED lines=22> */
[----:B------:R-:W-:Y:S02]  /*5740*/  R2UR UR7, R5 ;  /* 0x00000000050772ca */ /* 0x000fe400000e0000 */
[----:B------:R-:W-:-:S04]  /*5750*/  SEL R4, RZ, 0x1, P0 ;  /* 0x00000001ff047807 */ /* 0x000fc80000000000 */
[----:B------:R-:W-:Y:S01]  /*5760*/  LOP3.LUT R19, R19, R4, RZ, 0x3c, !PT ;  /* 0x0000000413137212 */ /* 0x000fe200078e3cff */
[----:B------:R-:W-:Y:S02]  /*5770*/  WARPGROUP.DEPBAR.LE gsb0, 0x0 ;  /* 0x00008000000079c5 */ /* 0x000fe40000010000 */
[----:B------:R-:W-:-:S12]  /*5780*/  WARPGROUP.ARRIVE ;  /* 0x00000000000079c5 */ /* 0x000fd80000000000 */
[----:B------:R-:W-:Y:S03]  /*5790*/  HGMMA.64x256x16.F32 R24, gdesc[UR4].tnspB, R24, gsb0 ;  /* 0x43e00000041879f0 */ /* 0x000fe60008000818 */
[----:B------:R-:W-:Y:S02]  /*57a0*/  WARPGROUP.DEPBAR.LE gsb0, 0x0 ;  /* 0x00008000000079c5 */ /* 0x000fe40000010000 */
[----:B------:R-:W-:Y:S06]  /*57b0*/  BAR.ARV 0xf, 0x100 ;  /* 0x03c4000000007b1d */ /* 0x000fec0000002000 */
[----:B------:R1:W-:Y:S01]  /*57c0*/  @!P2 SYNCS.ARRIVE.TRANS64.RED.A1T0 RZ, [R3+URZ], RZ ;  /* 0x000000ff03ffa9a7 */ /* 0x0003e2000810043f */
[----:B------:R-:W-:Y:S05]  /*57d0*/  @P1 BRA `(.L_x_5630) ;  /* 0xfffffff400241947 */ /* 0x000fea000383ffff */
.L_x_5629:
[----:B------:R-:W-:Y:S05]  /*57e0*/  BSYNC B0 ;  /* 0x0000000000007941 */ /* 0x000fea0003800000 */
.L_x_5628:
[----:B------:R-:W-:Y:S01]  /*57f0*/  BAR.SYNC.DEFER_BLOCKING 0xe, 0x100 ;  /* 0x0384000000007b1d */ /* 0x000fe20000010000 */
[C---:B-1----:R-:W-:Y:S01]  /*5800*/  IMAD R3, R18.reuse, 0x40, R190 ;  /* 0x0000004012037824 */ /* 0x042fe200078e02be */
        /* <DEDUP_REMOVED lines=140> */
.L_x_5626:
        /* <DEDUP_REMOVED lines=76> */
[----:B------:R-:W-:-:S04]  /*6590*/  LEA.HI R3, R3, R0, RZ, 0x6 ;  /* 0x0000000003037211 */ /* 0x000fc800078f30ff */
        /* <DEDUP_REMOVED lines=34> */
.L_x_5632:
[----:B------:R-:W-:Y:S05]  /*67c0*/  BSYNC B6 ;  /* 0x0000000000067941 */ /* 0x000fea0003800000 */
.L_x_5631:
        /* <DEDUP_REMOVED lines=12> */
.L_x_5636:
[----:B-1----:R1:W2:Y:S02]  /*6890*/  SYNCS.PHASECHK.TRANS64.TRYWAIT P0, [R2+URZ+0x38800], R3 ;  /* 0x03880003020075a7 */ /* 0x0022a4000800017f */
[----:B--2---:R-:W-:Y:S05]  /*68a0*/  @!P0 NANOSLEEP.SYNCS 0x989680 ;  /* 0x009896800000895d */ /* 0x004fea0003900000 */
[----:B------:R-:W2:Y:S02]  /*68b0*/  @!P0 SYNCS.PHASECHK.TRANS64 P0, [R2+URZ+0x38800], R3 ;  /* 0x03880003020085a7 */ /* 0x000ea4000800007f */
[----:B--2---:R-:W-:Y:S05]  /*68c0*/  @!P0 BRA `(.L_x_5636) ;  /* 0xfffffffc00f08947 */ /* 0x004fea000383ffff */
.L_x_5635:
[----:B------:R-:W-:Y:S05]  /*68d0*/  BSYNC B0 ;  /* 0x0000000000007941 */ /* 0x000fea0003800000 */
.L_x_5634:
[----:B------:R-:W-:Y:S05]  /*68e0*/  BRA `(.L_x_5637) ;  /* 0x0000002800dc7947 */ /* 0x000fea0003800000 */
.L_x_5633:
        /* <DEDUP_REMOVED lines=31> */
.L_x_5639:
[----:B------:R-:W-:Y:S05]  /*6ae0*/  BSYNC B6 ;  /* 0x0000000000067941 */ /* 0x000fea0003800000 */
.L_x_5638:
        /* <DEDUP_REMOVED lines=39> */
.L_x_5917:
        /* <DEDUP_REMOVED lines=30> */
.L_x_5644:
[----:B------:R-:W-:Y:S05]  /*6f40*/  BSYNC B1 ;  /* 0x0000000000017941 */ /* 0x000fea0003800000 */
.L_x_5643:
[----:B--2--5:R-:W-:Y:S01]  /*6f50*/  IMAD.MOV.U32 R0, RZ, RZ, R32 ;  /* 0x000000ffff007224 */ /* 0x024fe200078e0020 */
[----:B------:R-:W-:Y:S01]  /*6f60*/  UMOV UR4, 0xffffffff ;  /* 0xffffffff00047882 */ /* 0x000fe20000000000 */
[----:B-1----:R-:W-:Y:S01]  /*6f70*/  IMAD.MOV.U32 R3, RZ, RZ, R33 ;  /* 0x000000ffff037224 */ /* 0x002fe200078e0021 */
[----:B------:R-:W-:Y:S01]  /*6f80*/  CS2R R28, SRZ ;  /* 0x00000000001c7805 */ /* 0x000fe2000001ff00 */
[----:B---3--:R-:W-:Y:S02]  /*6f90*/  IMAD.MOV.U32 R5, RZ, RZ, R24 ;  /* 0x000000ffff057224 */ /* 0x008fe400078e0018 */
        /* <DEDUP_REMOVED lines=14> */
.L_x_5923:
        /* <DEDUP_REMOVED lines=34> */
.L_x_5647:
[----:B------:R-:W-:Y:S05]  /*72a0*/  BSYNC B1 ;  /* 0x0000000000017941 */ /* 0x000fea0003800000 */
.L_x_5646:
        /* <DEDUP_REMOVED lines=8> */
[----:B------:R-:W-:Y:S01]  /*7330*/  BSSY B1, `(.L_x_5648) ;  /* 0x0000014000017945 */ /* 0x000fe20003800000 */
[----:B------:R-:W-:Y:S01]  /*7340*/  PRMT R45, R4, 0x7610, R45 ;  /* 0x00007610042d7816 */ /* 0x000fe2000000002d */
[----:B------:R-:W-:Y:S01]  /*7350*/  IMAD.MOV.U32 R4, RZ, RZ, R8 ;  /* 0x000000ffff047224 */ /* 0x000fe200078e0008 */
[----:B------:R-:W-:Y:S01]  /*7360*/  LOP3.LUT R0, R0, R3, RZ, 0x3c, !PT ;  /* 0x0000000300007212 */ /* 0x000fe200078e3cff */
[----:B------:R-:W-:Y:S01]  /*7370*/  IMAD.MOV.U32 R3, RZ, RZ, R29 ;  /* 0x000000ffff037224 */ /* 0x000fe200078e001d */
[----:B------:R-:W-:-:S02]  /*7380*/  PRMT R47, R6, 0x7610, R47 ;  /* 0x00007610062f7816 */ /* 0x000fc4000000002f */
[----:B------:R-:W-:Y:S01]  /*7390*/  PRMT R46, R4, 0x5410, R5 ;  /* 0x00005410042e7816 */ /* 0x000fe20000000005 */
[----:B------:R-:W-:Y:S01]  /*73a0*/  IMAD.MOV.U32 R4, RZ, RZ, R10 ;  /* 0x000000ffff047224 */ /* 0x000fe200078e000a */
[----:B------:R-:W-:Y:S01]  /*73b0*/  PRMT R45, R45, 0x5410, R3 ;  /* 0x000054102d2d7816 */ /* 0x000fe20000000003 */
[----:B------:R-:W-:Y:S01]  /*73c0*/  IMAD R3, R215, 0x200, R0 ;  /* 0x00000200d7037824 */ /* 0x000fe200078e0200 */
[----:B------:R-:W-:Y:S01]  /*73d0*/  LOP3.LUT P2, RZ, R188, 0x4, RZ, 0xc0, !PT ;  /* 0x00000004bcff7812 */ /* 0x000fe2000784c0ff */
[----:B------:R-:W-:Y:S01]  /*73e0*/  IMAD.MOV.U32 R0, RZ, RZ, R13 ;  /* 0x000000ffff007224 */ /* 0x000fe200078e000d */
[----:B------:R-:W-:Y:S01]  /*73f0*/  PRMT R48, R4, 0x7610, R48 ;  /* 0x0000761004307816 */ /* 0x000fe20000000030 */
[----:B------:R-:W-:Y:S01]  /*7400*/  IMAD R3, R3, 0x2, R2 ;  /* 0x0000000203037824 */ /* 0x000fe200078e0202 */
[----:B------:R-:W-:Y:S01]  /*7410*/  ISETP.GE.AND P1, PT, R22, R41, PT ;  /* 0x000000291600720c */ /* 0x000fe20003f26270 */
[----:B------:R-:W-:Y:S01]  /*7420*/  IMAD.MOV.U32 R5, RZ, RZ, R11 ;  /* 0x000000ffff057224 */ /* 0x000fe200078e000b */
[----:B------:R-:W-:Y:S01]  /*7430*/  PRMT R47, R47, 0x5410, R0 ;  /* 0x000054102f2f7816 */ /* 0x000fe20000000000 */
[----:B------:R-:W-:-:S02]  /*7440*/  VIADD R4, R3, 0x20400 ;  /* 0x0002040003047836 */ /* 0x000fc40000000000 */
[----:B------:R-:W-:Y:S01]  /*7450*/  VIADD R0, R3, 0x20440 ;  /* 0x0002044003007836 */ /* 0x000fe20000000000 */
[----:B-1----:R-:W-:Y:S07]  /*7460*/  @!P0 BRA `(.L_x_5649) ;  /* 0x000001a400b88947 */ /* 0x002fee0003800000 */
.L_x_5924:
[----:B------:R-:W-:Y:S05]  /*7470*/  BSYNC B1 ;  /* 0x0000000000017941 */ /* 0x000fea0003800000 */
.L_x_5648:
        /* <DEDUP_REMOVED lines=9> */
[----:B------:R-:W0:Y:S01]  /*7510*/  LDS.128 R4, [R3+0x20400] ;  /* 0x0204000003047984 */ /* 0x000e220000000c00 */
[----:B----4-:R-:W-:Y:S02]  /*7520*/  SHF.R.U32.HI R14, RZ, 0x10, R31 ;  /* 0x00000010ff0e7819 */ /* 0x010fe4000001161f */
[----:B------:R-:W-:Y:S02]  /*7530*/  SHF.R.U32.HI R34, RZ, 0x10, R33 ;  /* 0x00000010ff227819 */ /* 0x000fe40000011621 */
[----:B------:R-:W-:Y:S01]  /*7540*/  SHF.R.U64 R39, R30, 0x10, R31 ;  /* 0x000000101e277819 */ /* 0x000fe2000000121f */
[----:B------:R-:W-:Y:S01]  /*7550*/  HADD2.F32 R31, -RZ, R43.H0_H0 ;  /* 0x2000002bff1f7230 */ /* 0x000fe20000004100 */
[----:B------:R-:W-:Y:S01]  /*7560*/  SHF.R.U64 R38, R32, 0x10, R33 ;  /* 0x0000001020267819 */ /* 0x000fe20000001221 */
[----:B------:R-:W-:Y:S02]  /*7570*/  HADD2.F32 R34, -RZ, R34.H0_H0 ;  /* 0x20000022ff227230 */ /* 0x000fe40000004100 */
        /* <DEDUP_REMOVED lines=16> */
[----:B------:R-:W-:Y:S02]  /*7680*/  HADD2.F32 R31, -RZ, R40.H1_H1 ;  /* 0x30000028ff1f7230 */ /* 0x000fe40000004100 */
        /* <DEDUP_REMOVED lines=18> */
.L_x_5653:
[----:B------:R-:W-:Y:S05]  /*77b0*/  BSYNC B2 ;  /* 0x0000000000027941 */ /* 0x000fea0003800000 */
.L_x_5652:
[----:B------:R-:W-:Y:S05]  /*77c0*/  @P1 BRA `(.L_x_5651) ;  /* 0x0000000000a81947 */ /* 0x000fea0003800000 */
[----:B-1----:R-:W0:Y:S01]  /*77d0*/  LDS.128 R4, [R0] ;  /* 0x0000000000047984 */ /* 0x002e220000000c00 */
[--C-:B------:R-:W-:Y:S02]  /*77e0*/  SHF.R.U64 R35, R26, 0x10, R27.reuse ;  /* 0x000000101a237819 */ /* 0x100fe4000000121b */
[----:B------:R-:W-:Y:S01]  /*77f0*/  SHF.R.U32.HI R26, RZ, 0x10, R27 ;  /* 0x00000010ff1a7819 */ /* 0x000fe2000001161b */
[----:B------:R-:W-:Y:S01]  /*7800*/  HADD2.F32 R27, -RZ, R42.H0_H0 ;  /* 0x2000002aff1b7230 */ /* 0x000fe20000004100 */
[--C-:B------:R-:W-:Y:S02]  /*7810*/  SHF.R.U32.HI R30, RZ, 0x10, R25.reuse ;  /* 0x00000010ff1e7819 */ /* 0x100fe40000011619 */
        /* <DEDUP_REMOVED lines=10> */
[----:B----4-:R-:W-:-:S02]  /*78c0*/  HADD2.F32 R14, -RZ, R6.H0_H0 ;  /* 0x20000006ff0e7230 */ /* 0x010fc40000004100 */
        /* <DEDUP_REMOVED lines=25> */
[----:B------:R2:W-:Y:S02]  /*7a60*/  STS.128 [R0], R4 ;  /* 0x0000000400007388 */ /* 0x0005e40000000c00 */
.L_x_5651:
[----:B------:R-:W-:Y:S05]  /*7a70*/  BSYNC B1 ;  /* 0x0000000000017941 */ /* 0x000fea0003800000 */
.L_x_5650:
[----:B-12---:R-:W-:-:S05]  /*7a80*/  VIADD R4, R22, 0x20 ;  /* 0x0000002016047836 */ /* 0x006fca0000000000 */
[----:B------:R-:W-:-:S13]  /*7a90*/  ISETP.GE.AND P0, PT, R4, R41, PT ;  /* 0x000000290400720c */ /* 0x000fda0003f06270 */
[----:B------:R-:W-:Y:S05]  /*7aa0*/  @P0 BRA `(.L_x_5654) ;  /* 0x0000001800480947 */ /* 0x000fea0003800000 */
[----:B------:R-:W1:Y:S01]  /*7ab0*/  LDC R4, c[0x0][0x3f4] ;  /* 0x0000fd00ff047b82 */ /* 0x000e620000000800 */
[----:B------:R-:W-:Y:S01]  /*7ac0*/  BSSY B1, `(.L_x_5655) ;  /* 0x000002e000017945 */ /* 0x000fe20003800000 */
[-C--:B-1----:R-:W-:Y:S02]  /*7ad0*/  ISETP.GE.AND P0, PT, R184, R4.reuse, PT ;  /* 0x00000004b800720c */ /* 0x082fe40003f06270 */
[----:B------:R-:W-:-:S11]  /*7ae0*/  ISETP.GE.AND P1, PT, R191, R4, PT ;  /* 0x00000004bf00720c */ /* 0x000fd60003f26270 */
[----:B------:R-:W-:Y:S05]  /*7af0*/  @P0 BRA `(.L_x_5656) ;  /* 0x0000000000a80947 */ /* 0x000fea0003800000 */
[----:B------:R-:W4:Y:S01]  /*7b00*/  LDS.128 R4, [R3+0x21400] ;  /* 0x0214000003047984 */ /* 0x000f220000000c00 */
[----:B------:R-:W-:Y:S01]  /*7b10*/  SHF.R.U32.HI R26, RZ, 0x10, R29 ;  /* 0x00000010ff1a7819 */ /* 0x000fe2000001161d */
[----:B------:R-:W-:Y:S01]  /*7b20*/  HADD2.F32 R25, -RZ, R45.H0_H0 ;  /* 0x2000002dff197230 */ /* 0x000fe20000004100 */
[----:B------:R-:W-:Y:S01]  /*7b30*/  SHF.R.U32.HI R24, RZ, 0x10, R13 ;  /* 0x00000010ff187819 */ /* 0x000fe2000001160d */
[----:B0-----:R-:W-:Y:S01]  /*7b40*/  HADD2.F32 R21, -RZ, R47.H0_H0 ;  /* 0x2000002fff157230 */ /* 0x001fe20000004100 */
[----:B------:R-:W-:Y:S01]  /*7b50*/  SHF.R.U64 R31, R28, 0x10, R29 ;  /* 0x000000101c1f7819 */ /* 0x000fe2000000121d */
[----:B------:R-:W-:Y:S01]  /*7b60*/  HADD2.F32 R26, -RZ, R26.H0_H0 ;  /* 0x2000001aff1a7230 */ /* 0x000fe20000004100 */
[----:B------:R-:W-:Y:S01]  /*7b70*/  SHF.R.U64 R32, R12, 0x10, R13 ;  /* 0x000000100c207819 */ /* 0x000fe2000000120d */
[----:B------:R-:W-:Y:S02]  /*7b80*/  HADD2.F32 R24, -RZ, R24.H0_H0 ;  /* 0x20000018ff187230 */ /* 0x000fe40000004100 */
[----:B----4-:R-:W-:-:S02]  /*7b90*/  HADD2.F32 R14, -RZ, R7.H0_H0 ;  /* 0x20000007ff0e7230 */ /* 0x010fc40000004100 */
        /* <DEDUP_REMOVED lines=14> */
[----:B------:R-:W-:Y:S02]  /*7c80*/  HADD2.F32 R21, -RZ, R45.H1_H1 ;  /* 0x3000002dff157230 */ /* 0x000fe40000004100 */
        /* <DEDUP_REMOVED lines=10> */
[----:B------:R-:W-:Y:S01]  /*7d30*/  FFMA.FTZ R5, R6, R4, -R7 ;  /* 0x0000000406057223 */ /* 0x000fe20000010807 */
[----:B------:R-:W-:Y:S01]  /*7d40*/  F2FP.F16.F32.PACK_AB R7, R30, R29 ;  /* 0x0000001d1e07723e */ /* 0x000fe200000000ff */
[----:B------:R-:W-:Y:S01]  /*7d50*/  FFMA.FTZ R24, R6, R15, R24 ;  /* 0x0000000f06187223 */ /* 0x000fe20000010018 */
[----:B------:R-:W-:-:S02]  /*7d60*/  F2FP.F16.F32.PACK_AB R4, R25, R28 ;  /* 0x0000001c1904723e */ /* 0x000fc400000000ff */
[----:B------:R-:W-:Y:S02]  /*7d70*/  F2FP.F16.F32.PACK_AB R6, R26, R27 ;  /* 0x0000001b1a06723e */ /* 0x000fe400000000ff */
[----:B------:R-:W-:-:S05]  /*7d80*/  F2FP.F16.F32.PACK_AB R5, R24, R5 ;  /* 0x000000051805723e */ /* 0x000fca00000000ff */
[----:B------:R1:W-:Y:S02]  /*7d90*/  STS.128 [R3+0x21400], R4 ;  /* 0x0214000403007388 */ /* 0x0003e40000000c00 */
.L_x_5656:
[----:B------:R-:W-:Y:S05]  /*7da0*/  BSYNC B1 ;  /* 0x0000000000017941 */ /* 0x000fea0003800000 */
.L_x_5655:
[----:B------:R-:W-:Y:S05]  /*7db0*/  @P1 BRA `(.L_x_5654) ;  /* 0x0000001400841947 */ /* 0x000fea0003800000 */
[----:B-1----:R-:W1:Y:S01]  /*7dc0*/  LDS.128 R4, [R0+0x1000] ;  /* 0x0010000000047984 */ /* 0x002e620000000c00 */
[----:B------:R-:W-:Y:S01]  /*7dd0*/  SHF.R.U32.HI R12, RZ, 0x10, R11 ;  /* 0x00000010ff0c7819 */ /* 0x000fe2000001160b */
[----:B------:R-:W-:Y:S01]  /*7de0*/  HADD2.F32 R13, -RZ, R46.H0_H0 ;  /* 0x2000002eff0d7230 */ /* 0x000fe20000004100 */
[----:B----4-:R-:W-:Y:S02]  /*7df0*/  SHF.R.U32.HI R14, RZ, 0x10, R9 ;  /* 0x00000010ff0e7819 */ /* 0x010fe40000011609 */
[----:B------:R-:W-:Y:S01]  /*7e00*/  SHF.R.U64 R26, R10, 0x10, R11 ;  /* 0x000000100a1a7819 */ /* 0x000fe2000000120b */
[----:B------:R-:W-:Y:S01]  /*7e10*/  HADD2.F32 R12, -RZ, R12.H0_H0 ;  /* 0x2000000cff0c7230 */ /* 0x000fe20000004100 */
[----:B------:R-:W-:Y:S01]  /*7e20*/  SHF.R.U64 R25, R8, 0x10, R9 ;  /* 0x0000001008197819 */ /* 0x000fe20000001209 */
[----:B------:R-:W-:Y:S02]  /*7e30*/  HADD2.F32 R14, -RZ, R14.H0_H0 ;  /* 0x2000000eff0e7230 */ /* 0x000fe40000004100 */
[----:B------:R-:W-:-:S02]  /*7e40*/  HADD2.F32 R11, -RZ, R48.H0_H0 ;  /* 0x20000030ff0b7230 */ /* 0x000fc40000004100 */
[--C-:B-1----:R-:W-:Y:S02]  /*7e50*/  HADD2.F32 R10, -RZ, R7.reuse.H1_H1 ;  /* 0x30000007ff0a7230 */ /* 0x102fe40000004100 */
[--C-:B------:R-:W-:Y:S02]  /*7e60*/  HADD2.F32 R3, -RZ, R4.reuse.H0_H0 ;  /* 0x20000004ff037230 */ /* 0x100fe40000004100 */
[----:B------:R-:W-:Y:S02]  /*7e70*/  HADD2.F32 R4, -RZ, R4.H1_H1 ;  /* 0x30000004ff047230 */ /* 0x000fe40000004100 */
[C---:B------:R-:W-:Y:S01]  /*7e80*/  FMUL.FTZ R24, R10.reuse, R14 ;  /* 0x0000000e0a187220 */ /* 0x040fe20000410000 */
[----:B------:R-:W-:Y:S02]  /*7e90*/  HADD2.F32 R9, -RZ, R7.H0_H0 ;  /* 0x20000007ff097230 */ /* 0x000fe40000004100 */
[----:B------:R-:W-:Y:S01]  /*7ea0*/  FMUL.FTZ R15, R10, R12 ;  /* 0x0000000c0a0f7220 */ /* 0x000fe20000410000 */
[----:B------:R-:W-:-:S02]  /*7eb0*/  HADD2.F32 R7, -RZ, R6.H0_H0 ;  /* 0x20000006ff077230 */ /* 0x000fc40000004100 */
[C---:B------:R-:W-:Y:S01]  /*7ec0*/  FMUL.FTZ R10, R4.reuse, R13 ;  /* 0x0000000d040a7220 */ /* 0x040fe20000410000 */
[----:B------:R-:W-:Y:S02]  /*7ed0*/  HADD2.F32 R8, -RZ, R6.H1_H1 ;  /* 0x30000006ff087230 */ /* 0x000fe40000004100 */
[C---:B------:R-:W-:Y:S01]  /*7ee0*/  FFMA.FTZ R24, R9.reuse, R12, -R24 ;  /* 0x0000000c09187223 */ /* 0x040fe20000010818 */
[----:B0-----:R-:W-:Y:S01]  /*7ef0*/  FFMA.FTZ R21, R9, R14, R15 ;  /* 0x0000000e09157223 */ /* 0x001fe2000001000f */
[-C--:B------:R-:W-:Y:S01]  /*7f00*/  FMUL.FTZ R14, R4, R11.reuse ;  /* 0x0000000b040e7220 */ /* 0x080fe20000410000 */
[C---:B------:R-:W-:Y:S01]  /*7f10*/  FFMA.FTZ R12, R3.reuse, R11, -R10 ;  /* 0x0000000b030c7223 */ /* 0x040fe2000001080a */
[--C-:B------:R-:W-:Y:S02]  /*7f20*/  HADD2.F32 R6, -RZ, R5.reuse.H0_H0 ;  /* 0x20000005ff067230 */ /* 0x100fe40000004100 */
        /* <DEDUP_REMOVED lines=18> */
[----:B------:R2:W-:Y:S01]  /*8050*/  STS.128 [R0+0x1000], R4 ;  /* 0x0010000400007388 */ /* 0x0005e20000000c00 */
[----:B------:R-:W-:Y:S05]  /*8060*/  BRA `(.L_x_5654) ;  /* 0x0000001000d87947 */ /* 0x000fea0003800000 */
.L_x_5641:
        /* <DEDUP_REMOVED lines=36> */
.L_x_5930:
        /* <DEDUP_REMOVED lines=16> */
.L_x_5659:
[----:B------:R-:W-:Y:S05]  /*83b0*/  BSYNC B1 ;  /* 0x0000000000017941 */ /* 0x000fea0003800000 */
.L_x_5658:
        /* <DEDUP_REMOVED lines=13> */
[----:B------:R-:W-:Y:S02]  /*8490*/  PRMT R46, R5, 0x7610, R46 ;  /* 0x00007610052e7816 */ /* 0x000fe4000000002e */
[----:B------:R-:W-:Y:S02]  /*84a0*/  CS2R R4, SRZ ;  /* 0x0000000000047805 */ /* 0x000fe4000001ff00 */
        /* <DEDUP_REMOVED lines=8> */
.L_x_5936:
        /* <DEDUP_REMOVED lines=23> */
.L_x_5662:
[----:B------:R-:W-:Y:S05]  /*86a0*/  BSYNC B1 ;  /* 0x0000000000017941 */ /* 0x000fea0003800000 */
.L_x_5661:
[----:B------:R-:W2:Y:S01]  /*86b0*/  SYNCS.PHASECHK.TRANS64.TRYWAIT P1, [R2+URZ+0x38800], R3 ;  /* 0x03880003020075a7 */ /* 0x000ea2000802017f */
[----:B-----5:R-:W-:Y:S01]  /*86c0*/  IMAD.MOV.U32 R0, RZ, RZ, R4 ;  /* 0x000000ffff007224 */ /* 0x020fe200078e0004 */
[----:B-1----:R-:W-:Y:S01]  /*86d0*/  VIADDMNMX R13, R21, -R194, 0x40, PT ;  /* 0x00000040150d7446 */ /* 0x002fe200038009c2 */
[----:B------:R-:W-:Y:S01]  /*86e0*/  IMAD.MOV.U32 R12, RZ, RZ, R5 ;  /* 0x000000ffff0c7224 */ /* 0x000fe200078e0005 */
[----:B0-----:R-:W-:Y:S01]  /*86f0*/  ISETP.GE.AND P0, PT, R16, R33, PT ;  /* 0x000000211000720c */ /* 0x001fe20003f06270 */
[----:B----4-:R-:W-:Y:S01]  /*8700*/  VIADD R14, R22, 0x20 ;  /* 0x00000020160e7836 */ /* 0x010fe20000000000 */
[----:B------:R-:W-:Y:S02]  /*8710*/  BSSY B1, `(.L_x_5663) ;  /* 0x000000c000017945 */ /* 0x000fe40003800000 */
[----:B------:R-:W-:Y:S01]  /*8720*/  PRMT R53, R0, 0x5410, R12 ;  /* 0x0000541000357816 */ /* 0x000fe2000000000c */
[----:B------:R-:W-:Y:S01]  /*8730*/  IMAD.MOV.U32 R0, RZ, RZ, R6 ;  /* 0x000000ffff007224 */ /* 0x000fe200078e0006 */
[-C--:B------:R-:W-:Y:S01]  /*8740*/  ISETP.GE.OR P2, PT, R22, R13.reuse, P0 ;  /* 0x0000000d1600720c */ /* 0x080fe20000746670 */
[----:B------:R-:W-:Y:S01]  /*8750*/  IMAD.MOV.U32 R12, RZ, RZ, R7 ;  /* 0x000000ffff0c7224 */ /* 0x000fe200078e0007 */
[----:B------:R-:W-:Y:S01]  /*8760*/  ISETP.GE.OR P0, PT, R14, R13, P0 ;  /* 0x0000000d0e00720c */ /* 0x000fe20000706670 */
[----:B------:R-:W-:-:S02]  /*8770*/  IMAD.MOV.U32 R13, RZ, RZ, R8 ;  /* 0x000000ffff0d7224 */ /* 0x000fc400078e0008 */
[----:B------:R-:W-:Y:S01]  /*8780*/  IMAD.MOV.U32 R14, RZ, RZ, R9 ;  /* 0x000000ffff0e7224 */ /* 0x000fe200078e0009 */
[----:B------:R-:W-:Y:S01]  /*8790*/  PRMT R54, R0, 0x5410, R12 ;  /* 0x0000541000367816 */ /* 0x000fe2000000000c */
[----:B------:R-:W-:-:S03]  /*87a0*/  IMAD.IADD R0, R16, 0x1, R33 ;  /* 0x0000000110007824 */ /* 0x000fc600078e0221 */
[----:B------:R-:W-:Y:S01]  /*87b0*/  PRMT R55, R13, 0x5410, R14 ;  /* 0x000054100d377816 */ /* 0x000fe2000000000e */
[----:B--2---:R-:W-:Y:S06]  /*87c0*/  @!P1 BRA `(.L_x_5664) ;  /* 0x0000019400e49947 */ /* 0x004fec0003800000 */
.L_x_5937:
[----:B------:R-:W-:Y:S05]  /*87d0*/  BSYNC B1 ;  /* 0x0000000000017941 */ /* 0x000fea0003800000 */
.L_x_5663:
[----:B------:R-:W-:Y:S01]  /*87e0*/  BSSY B1, `(.L_x_5665) ;  /* 0x0000063000017945 */ /* 0x000fe20003800000 */
[----:B------:R-:W-:Y:S01]  /*87f0*/  IMAD.MOV.U32 R57, RZ, RZ, R10 ;  /* 0x000000ffff397224 */ /* 0x000fe200078e000a */
[----:B------:R-:W-:Y:S01]  /*8800*/  LOP3.LUT R0, R0, 0x38, RZ, 0xc0, !PT ;  /* 0x0000003800007812 */ /* 0x000fe200078ec0ff */
[----:B------:R-:W-:Y:S01]  /*8810*/  IMAD.MOV.U32 R58, RZ, RZ, R11 ;  /* 0x000000ffff3a7224 */ /* 0x000fe200078e000b */
[----:B------:R-:W-:Y:S06]  /*8820*/  @P2 BRA `(.L_x_5666) ;  /* 0x0000000400782947 */ /* 0x000fec0003800000 */
[----:B0-----:R-:W-:Y:S01]  /*8830*/  IMAD.SHL.U32 R3, R188, 0x40, RZ ;  /* 0x00000040bc037824 */ /* 0x001fe200078e00ff */
[----:B------:R-:W-:Y:S01]  /*8840*/  SHF.R.U64 R45, R30, 0x10, R31 ;  /* 0x000000101e2d7819 */ /* 0x000fe2000000121f */
[--C-:B------:R-:W-:Y:S01]  /*8850*/  HADD2.F32 R30, -RZ, R36.reuse.H1_H1 ;  /* 0x30000024ff1e7230 */ /* 0x100fe20000004100 */
[--C-:B------:R-:W-:Y:S01]  /*8860*/  SHF.R.U64 R49, R26, 0x10, R27.reuse ;  /* 0x000000101a317819 */ /* 0x100fe2000000121b */
[----:B------:R-:W-:Y:S01]  /*8870*/  HADD2.F32 R36, -RZ, R36.H0_H0 ;  /* 0x20000024ff247230 */ /* 0x000fe20000004100 */
[----:B------:R-:W-:Y:S02]  /*8880*/  LOP3.LUT R13, R3, 0x1c0, RZ, 0xc0, !PT ;  /* 0x000001c0030d7812 */ /* 0x000fe400078ec0ff */
[----:B------:R-:W-:Y:S02]  /*8890*/  SHF.R.U32.HI R48, RZ, 0x10, R27 ;  /* 0x00000010ff307819 */ /* 0x000fe4000001161b */
[----:B------:R-:W-:Y:S02]  /*88a0*/  LOP3.LUT R3, R13, 0x38, R16, 0xf8, !PT ;  /* 0x000000380d037812 */ /* 0x000fe400078ef810 */
[----:B------:R-:W-:-:S02]  /*88b0*/  SHF.R.U32.HI R32, RZ, 0x3, R13 ;  /* 0x00000003ff207819 */ /* 0x000fc4000001160d */
[----:B------:R-:W-:Y:S02]  /*88c0*/  SHF.R.U32.HI R38, RZ, 0x10, R29 ;  /* 0x00000010ff267819 */ /* 0x000fe4000001161d */
[----:B------:R-:W-:Y:S02]  /*88d0*/  LOP3.LUT R12, R3, R32, RZ, 0x3c, !PT ;  /* 0x00000020030c7212 */ /* 0x000fe400078e3cff */
[----:B------:R-:W-:Y:S01]  /*88e0*/  LOP3.LUT R32, R32, R0, R13, 0x1e, !PT ;  /* 0x0000000020207212 */ /* 0x000fe200078e1e0d */
[----:B------:R-:W-:Y:S01]  /*88f0*/  HADD2.F32 R38, -RZ, R38.H0_H0 ;  /* 0x20000026ff267230 */ /* 0x000fe20000004100 */
[----:B------:R-:W-:Y:S01]  /*8900*/  SHF.R.U32.HI R37, RZ, 0x10, R25 ;  /* 0x00000010ff257819 */ /* 0x000fe20000011619 */
[----:B------:R-:W-:Y:S01]  /*8910*/  IMAD R3, R215, 0x200, R12 ;  /* 0x00000200d7037824 */ /* 0x000fe200078e020c */
[----:B------:R-:W-:Y:S02]  /*8920*/  SHF.R.U64 R47, R28, 0x10, R29 ;  /* 0x000000101c2f7819 */ /* 0x000fe4000000121d */
        /* <DEDUP_REMOVED lines=14> */
[----:B------:R-:W-:Y:S01]  /*8a10*/  FMUL.FTZ R42, R27, R30 ;  /* 0x0000001e1b2a7220 */ /* 0x000fe20000410000 */
[----:B------:R-:W-:Y:S02]  /*8a20*/  HADD2.F32 R27, -RZ, R44.H0_H0 ;  /* 0x2000002cff1b7230 */ /* 0x000fe40000004100 */
[----:B------:R-:W-:Y:S01]  /*8a30*/  FMUL.FTZ R44, R33, R38 ;  /* 0x00000026212c7220 */ /* 0x000fe20000410000 */
[C---:B------:R-:W-:Y:S01]  /*8a40*/  FFMA.FTZ R40, R21.reuse, R30, -R40 ;  /* 0x0000001e15287223 */ /* 0x040fe20000010828 */
[----:B------:R-:W-:Y:S02]  /*8a50*/  HADD2.F32 R30, -RZ, R37.H0_H0 ;  /* 0x20000025ff1e7230 */ /* 0x000fe40000004100 */
[----:B------:R-:W-:Y:S01]  /*8a60*/  FFMA.FTZ R42, R21, R36, R42 ;  /* 0x00000024152a7223 */ /* 0x000fe2000001002a */
[----:B------:R-:W-:Y:S02]  /*8a70*/  HADD2.F32 R21, -RZ, R46.H0_H0 ;  /* 0x2000002eff157230 */ /* 0x000fe40000004100 */
[----:B------:R-:W-:Y:S01]  /*8a80*/  FMUL.FTZ R37, R29, R27 ;  /* 0x0000001b1d257220 */ /* 0x000fe20000410000 */
[----:B------:R-:W-:-:S02]  /*8a90*/  HADD2.F32 R35, -RZ, R35.H1_H1 ;  /* 0x30000023ff237230 */ /* 0x000fc40000004100 */
[-C--:B------:R-:W-:Y:S01]  /*8aa0*/  FFMA.FTZ R31, R13, R30.reuse, -R44 ;  /* 0x0000001e0d1f7223 */ /* 0x080fe2000001082c */
[----:B------:R-:W-:Y:S01]  /*8ab0*/  FMUL.FTZ R46, R33, R30 ;  /* 0x0000001e212e7220 */ /* 0x000fe20000410000 */
[----:B------:R-:W-:Y:S02]  /*8ac0*/  HADD2.F32 R36, -RZ, R39.H0_H0 ;  /* 0x20000027ff247230 */ /* 0x000fe40000004100 */
[-C--:B------:R-:W-:Y:S01]  /*8ad0*/  FMUL.FTZ R44, R29, R21.reuse ;  /* 0x000000151d2c7220 */ /* 0x080fe20000410000 */
[----:B------:R-:W-:Y:S02]  /*8ae0*/  HADD2.F32 R25, -RZ, R15.H1_H1 ;  /* 0x3000000fff197230 */ /* 0x000fe40000004100 */
[----:B------:R-:W-:Y:S01]  /*8af0*/  FFMA.FTZ R33, R13, R38, R46 ;  /* 0x000000260d217223 */ /* 0x000fe2000001002e */
[C---:B------:R-:W-:Y:S01]  /*8b00*/  FFMA.FTZ R37, R24.reuse, R21, -R37 ;  /* 0x0000001518257223 */ /* 0x040fe20000010825 */
[----:B------:R-:W-:Y:S02]  /*8b10*/  HADD2.F32 R30, -RZ, R48.H0_H0 ;  /* 0x20000030ff1e7230 */ /* 0x000fe40000004100 */
[----:B------:R-:W-:Y:S01]  /*8b20*/  FFMA.FTZ R44, R24, R27, R44 ;  /* 0x0000001b182c7223 */ /* 0x000fe2000001002c */
[----:B------:R-:W-:-:S02]  /*8b30*/  HADD2.F32 R26, -RZ, R32.H0_H0 ;  /* 0x20000020ff1a7230 */ /* 0x000fc40000004100 */
[C---:B------:R-:W-:Y:S01]  /*8b40*/  FMUL.FTZ R38, R35.reuse, R36 ;  /* 0x0000002423267220 */ /* 0x040fe20000410000 */
[----:B------:R-:W-:Y:S02]  /*8b50*/  HADD2.F32 R13, -RZ, R52.H0_H0 ;  /* 0x20000034ff0d7230 */ /* 0x000fe40000004100 */
[-C--:B------:R-:W-:Y:S01]  /*8b60*/  FMUL.FTZ R46, R35, R30.reuse ;  /* 0x0000001e232e7220 */ /* 0x080fe20000410000 */
[--C-:B------:R-:W-:Y:S02]  /*8b70*/  HADD2.F32 R24, -RZ, R51.reuse.H0_H0 ;  /* 0x20000033ff187230 */ /* 0x100fe40000004100 */
[----:B------:R-:W-:Y:S01]  /*8b80*/  FFMA.FTZ R38, R25, R30, -R38 ;  /* 0x0000001e19267223 */ /* 0x000fe20000010826 */
[----:B------:R-:W-:Y:S02]  /*8b90*/  HADD2.F32 R28, -RZ, R34.H0_H0 ;  /* 0x20000022ff1c7230 */ /* 0x000fe40000004100 */
[----:B------:R-:W-:Y:S01]  /*8ba0*/  FMUL.FTZ R29, R26, R13 ;  /* 0x0000000d1a1d7220 */ /* 0x000fe20000410000 */
[----:B------:R-:W-:-:S02]  /*8bb0*/  HADD2.F32 R27, -RZ, R51.H1_H1 ;  /* 0x30000033ff1b7230 */ /* 0x000fc40000004100 */
[----:B------:R-:W-:Y:S01]  /*8bc0*/  FMUL.FTZ R30, R26, R24 ;  /* 0x000000181a1e7220 */ /* 0x000fe20000410000 */
[----:B------:R-:W-:Y:S02]  /*8bd0*/  HADD2.F32 R15, -RZ, R14.H0_H0 ;  /* 0x2000000eff0f7230 */ /* 0x000fe40000004100 */
[----:B------:R-:W-:Y:S01]  /*8be0*/  FFMA.FTZ R39, R25, R36, R46 ;  /* 0x0000002419277223 */ /* 0x000fe2000001002e */
[----:B------:R-:W-:Y:S02]  /*8bf0*/  HADD2.F32 R21, -RZ, R52.H1_H1 ;  /* 0x30000034ff157230 */ /* 0x000fe40000004100 */
[C---:B------:R-:W-:Y:S01]  /*8c00*/  FMUL.FTZ R26, R28.reuse, R27 ;  /* 0x0000001b1c1a7220 */ /* 0x040fe20000410000 */
[----:B------:R-:W-:Y:S02]  /*8c10*/  HADD2.F32 R3, -RZ, R12.H0_H0 ;  /* 0x2000000cff037230 */ /* 0x000fe40000004100 */
[----:B------:R-:W-:Y:S02]  /*8c20*/  HADD2.F32 R32, -RZ, R32.H1_H1 ;  /* 0x30000020ff207230 */ /* 0x000fe40000004100 */
[-C--:B------:R-:W-:Y:S01]  /*8c30*/  FMUL.FTZ R28, R28, R21.reuse ;  /* 0x000000151c1c7220 */ /* 0x080fe20000410000 */
[----:B------:R-:W-:Y:S01]  /*8c40*/  FFMA.FTZ R26, R15, R21, -R26 ;  /* 0x000000150f1a7223 */ /* 0x000fe2000001081a */
[----:B------:R-:W-:-:S02]  /*8c50*/  HADD2.F32 R34, -RZ, R34.H1_H1 ;  /* 0x30000022ff227230 */ /* 0x000fc40000004100 */
[C---:B------:R-:W-:Y:S01]  /*8c60*/  FFMA.FTZ R30, R3.reuse, R13, -R30 ;  /* 0x0000000d031e7223 */ /* 0x040fe2000001081e */
[----:B------:R-:W-:Y:S01]  /*8c70*/  FFMA.FTZ R24, R3, R24, R29 ;  /* 0x0000001803187223 */ /* 0x000fe2000001001d */
        /* <DEDUP_REMOVED lines=25> */
.L_x_5666:
[----:B------:R-:W-:Y:S05]  /*8e10*/  BSYNC B1 ;  /* 0x0000000000017941 */ /* 0x000fea0003800000 */
.L_x_5665:
[----:B------:R-:W-:Y:S01]  /*8e20*/  PRMT R40, R57, 0x5410, R58 ;  /* 0x0000541039287816 */ /* 0x000fe2000000003a */
[----:B------:R-:W-:Y:S06]  /*8e30*/  @P0 BRA `(.L_x_5654) ;  /* 0x0000000400640947 */ /* 0x000fec0003800000 */
[----:B0-----:R-:W2:Y:S01]  /*8e40*/  LDL R3, [R1+0x8] ;  /* 0x0000080001037983 */ /* 0x001ea20000100800 */
[----:B-1----:R-:W-:-:S04]  /*8e50*/  SHF.R.U32.HI R12, RZ, 0x3, R237 ;  /* 0x00000003ff0c7819 */ /* 0x002fc800000116ed */
[----:B------:R-:W-:Y:S02]  /*8e60*/  LOP3.LUT R0, R12, R0, R237, 0x1e, !PT ;  /* 0x000000000c007212 */ /* 0x000fe400078e1eed */
[----:B------:R-:W0:Y:S01]  /*8e70*/  LDS.128 R12, [R236+0x20400] ;  /* 0x02040000ec0c7984 */ /* 0x000e220000000c00 */
[----:B------:R-:W-:Y:S01]  /*8e80*/  SHF.R.U64 R39, R8, 0x10, R9 ;  /* 0x0000001008277819 */ /* 0x000fe20000001209 */
[----:B------:R-:W-:Y:S01]  /*8e90*/  HADD2.F32 R21, -RZ, R53.H1_H1 ;  /* 0x30000035ff157230 */ /* 0x000fe20000004100 */
[--C-:B------:R-:W-:Y:S02]  /*8ea0*/  SHF.R.U64 R38, R10, 0x10, R11.reuse ;  /* 0x000000100a267819 */ /* 0x100fe4000000120b */
[----:B------:R-:W-:Y:S01]  /*8eb0*/  SHF.R.U32.HI R36, RZ, 0x10, R11 ;  /* 0x00000010ff247819 */ /* 0x000fe2000001160b */
[----:B------:R-:W-:Y:S01]  /*8ec0*/  HADD2.F32 R11, -RZ, R55.H1_H1 ;  /* 0x30000037ff0b7230 */ /* 0x000fe20000004100 */
[--C-:B------:R-:W-:Y:S02]  /*8ed0*/  SHF.R.U32.HI R28, RZ, 0x10, R5.reuse ;  /* 0x00000010ff1c7819 */ /* 0x100fe40000011605 */
[----:B------:R-:W-:-:S02]  /*8ee0*/  SHF.R.U64 R37, R4, 0x10, R5 ;  /* 0x0000001004257819 */ /* 0x000fc40000001205 */
[----:B------:R-:W-:Y:S01]  /*8ef0*/  SHF.R.U32.HI R30, RZ, 0x10, R9 ;  /* 0x00000010ff1e7819 */ /* 0x000fe20000011609 */
[----:B------:R-:W-:Y:S01]  /*8f00*/  HADD2.F32 R28, -RZ, R28.H0_H0 ;  /* 0x2000001cff1c7230 */ /* 0x000fe20000004100 */
[--C-:B------:R-:W-:Y:S02]  /*8f10*/  SHF.R.U64 R35, R6, 0x10, R7.reuse ;  /* 0x0000001006237819 */ /* 0x100fe40000001207 */
[----:B------:R-:W-:Y:S01]  /*8f20*/  SHF.R.U32.HI R33, RZ, 0x10, R7 ;  /* 0x00000010ff217819 */ /* 0x000fe20000011607 */
[--C-:B0-----:R-:W-:Y:S02]  /*8f30*/  HADD2.F32 R4, -RZ, R13.reuse.H0_H0 ;  /* 0x2000000dff047230 */ /* 0x101fe40000004100 */
[----:B------:R-:W-:Y:S02]  /*8f40*/  HADD2.F32 R13, -RZ, R13.H1_H1 ;  /* 0x3000000dff0d7230 */ /* 0x000fe40000004100 */
[----:B------:R-:W-:Y:S02]  /*8f50*/  HADD2.F32 R5, -RZ, R14.H0_H0 ;  /* 0x2000000eff057230 */ /* 0x000fe40000004100 */
[----:B------:R-:W-:-:S02]  /*8f60*/  HADD2.F32 R6, -RZ, R15.H0_H0 ;  /* 0x2000000fff067230 */ /* 0x000fc40000004100 */
[----:B------:R-:W-:Y:S02]  /*8f70*/  HADD2.F32 R15, -RZ, R15.H1_H1 ;  /* 0x3000000fff0f7230 */ /* 0x000fe40000004100 */
[----:B------:R-:W-:Y:S02]  /*8f80*/  HADD2.F32 R14, -RZ, R14.H1_H1 ;  /* 0x3000000eff0e7230 */ /* 0x000fe40000004100 */
[----:B--2---:R-:W-:-:S04]  /*8f90*/  IMAD.IADD R3, R3, 0x1, R0 ;  /* 0x0000000103037824 */ /* 0x004fc800078e0200 */
[----:B------:R-:W-:-:S05]  /*8fa0*/  IMAD R3, R3, 0x2, R2 ;  /* 0x0000000203037824 */ /* 0x000fca00078e0202 */
[----:B------:R-:W0:Y:S01]  /*8fb0*/  LDS.128 R24, [R3+0x20400] ;  /* 0x0204000003187984 */ /* 0x000e220000000c00 */
[--C-:B------:R-:W-:Y:S02]  /*8fc0*/  HADD2.F32 R0, -RZ, R12.reuse.H0_H0 ;  /* 0x2000000cff007230 */ /* 0x100fe40000004100 */
[----:B------:R-:W-:Y:S02]  /*8fd0*/  HADD2.F32 R12, -RZ, R12.H1_H1 ;  /* 0x3000000cff0c7230 */ /* 0x000fe40000004100 */
[--C-:B0-----:R-:W-:Y:S02]  /*8fe0*/  HADD2.F32 R8, -RZ, R25.reuse.H0_H0 ;  /* 0x20000019ff087230 */ /* 0x101fe40000004100 */
[----:B------:R-:W-:-:S03]  /*8ff0*/  HADD2.F32 R25, -RZ, R25.H1_H1 ;  /* 0x30000019ff197230 */ /* 0x000fc60000004100 */
[C---:B------:R-:W-:Y:S01]  /*9000*/  FMUL.FTZ R29, R8.reuse, R21 ;  /* 0x00000015081d7220 */ /* 0x040fe20000410000 */
        /* <DEDUP_REMOVED lines=8> */
[-C--:B------:R-:W-:Y:S01]  /*9090*/  FMUL.FTZ R34, R25, R8.reuse ;  /* 0x0000000819227220 */ /* 0x080fe20000410000 */
[----:B------:R-:W-:Y:S02]  /*90a0*/  HADD2.F32 R9, -RZ, R26.H0_H0 ;  /* 0x2000001aff097230 */ /* 0x000fe40000004100 */
[----:B------:R-:W-:Y:S01]  /*90b0*/  FFMA.FTZ R32, R13, R8, -R30 ;  /* 0x000000080d207223 */ /* 0x000fe2000001081e */
[CC--:B------:R-:W-:Y:S01]  /*90c0*/  FMUL.FTZ R21, R7.reuse, R11.reuse ;  /* 0x0000000b07157220 */ /* 0x0c0fe20000410000 */
[----:B------:R-:W-:Y:S02]  /*90d0*/  HADD2.F32 R8, -RZ, R54.H0_H0 ;  /* 0x20000036ff087230 */ /* 0x000fe40000004100 */
[-C--:B------:R-:W-:Y:S01]  /*90e0*/  FMUL.FTZ R30, R7, R4.reuse ;  /* 0x00000004071e7220 */ /* 0x080fe20000410000 */
[C---:B------:R-:W-:Y:S01]  /*90f0*/  FFMA.FTZ R21, R0.reuse, R4, -R21 ;  /* 0x0000000400157223 */ /* 0x040fe20000010815 */
[----:B------:R-:W-:Y:S02]  /*9100*/  HADD2.F32 R4, -RZ, R40.H0_H0 ;  /* 0x20000028ff047230 */ /* 0x000fe40000004100 */
[----:B------:R-:W-:Y:S01]  /*9110*/  FFMA.FTZ R30, R0, R11, R30 ;  /* 0x0000000b001e7223 */ /* 0x000fe2000001001e */
[----:B------:R-:W-:Y:S01]  /*9120*/  FMUL.FTZ R0, R9, R8 ;  /* 0x0000000809007220 */ /* 0x000fe20000410000 */
[----:B------:R-:W-:-:S02]  /*9130*/  HADD2.F32 R10, -RZ, R27.H0_H0 ;  /* 0x2000001bff0a7230 */ /* 0x000fc40000004100 */
[----:B------:R-:W-:Y:S02]  /*9140*/  HADD2.F32 R7, -RZ, R40.H1_H1 ;  /* 0x30000028ff077230 */ /* 0x000fe40000004100 */
[----:B------:R-:W-:Y:S02]  /*9150*/  HADD2.F32 R11, -RZ, R54.H1_H1 ;  /* 0x30000036ff0b7230 */ /* 0x000fe40000004100 */
[----:B------:R-:W-:Y:S01]  /*9160*/  FFMA.FTZ R34, R13, R28, R34 ;  /* 0x0000001c0d227223 */ /* 0x000fe20000010022 */
[-C--:B------:R-:W-:Y:S01]  /*9170*/  FFMA.FTZ R25, R5, R4.reuse, -R0 ;  /* 0x0000000405197223 */ /* 0x080fe20000010800 */
[----:B------:R-:W-:Y:S01]  /*9180*/  FMUL.FTZ R28, R9, R4 ;  /* 0x00000004091c7220 */ /* 0x000fe20000410000 */
[----:B------:R-:W-:Y:S02]  /*9190*/  HADD2.F32 R0, -RZ, R36.H0_H0 ;  /* 0x20000024ff007230 */ /* 0x000fe40000004100 */
[----:B------:R-:W-:Y:S01]  /*91a0*/  FMUL.FTZ R9, R10, R11 ;  /* 0x0000000b0a097220 */ /* 0x000fe20000410000 */
[----:B------:R-:W-:-:S02]  /*91b0*/  HADD2.F32 R27, -RZ, R27.H1_H1 ;  /* 0x3000001bff1b7230 */ /* 0x000fc40000004100 */
[-C--:B------:R-:W-:Y:S01]  /*91c0*/  FMUL.FTZ R36, R10, R7.reuse ;  /* 0x000000070a247220 */ /* 0x080fe20000410000 */
[----:B------:R-:W-:Y:S02]  /*91d0*/  HADD2.F32 R4, -RZ, R33.H0_H0 ;  /* 0x20000021ff047230 */ /* 0x000fe40000004100 */
[----:B------:R-:W-:Y:S01]  /*91e0*/  FFMA.FTZ R10, R5, R8, R28 ;  /* 0x00000008050a7223 */ /* 0x000fe2000001001c */
[C---:B------:R-:W-:Y:S01]  /*91f0*/  FFMA.FTZ R8, R6.reuse, R7, -R9 ;  /* 0x0000000706087223 */ /* 0x040fe20000010809 */
[----:B------:R-:W-:Y:S01]  /*9200*/  FFMA.FTZ R36, R6, R11, R36 ;  /* 0x0000000b06247223 */ /* 0x000fe20000010024 */
[----:B------:R-:W-:Y:S02]  /*9210*/  HADD2.F32 R24, -RZ, R24.H1_H1 ;  /* 0x30000018ff187230 */ /* 0x000fe40000004100 */
[C---:B------:R-:W-:Y:S01]  /*9220*/  FMUL.FTZ R28, R27.reuse, R4 ;  /* 0x000000041b1c7220 */ /* 0x040fe20000410000 */
[----:B------:R-:W-:Y:S02]  /*9230*/  HADD2.F32 R26, -RZ, R26.H1_H1 ;  /* 0x3000001aff1a7230 */ /* 0x000fe40000004100 */
[----:B------:R-:W-:Y:S01]  /*9240*/  FMUL.FTZ R6, R27, R0 ;  /* 0x000000001b067220 */ /* 0x000fe20000410000 */
[----:B------:R-:W-:-:S02]  /*9250*/  HADD2.F32 R9, -RZ, R37.H0_H0 ;  /* 0x20000025ff097230 */ /* 0x000fc40000004100 */
[----:B------:R-:W-:Y:S02]  /*9260*/  HADD2.F32 R11, -RZ, R35.H0_H0 ;  /* 0x20000023ff0b7230 */ /* 0x000fe40000004100 */
[----:B------:R-:W-:Y:S02]  /*9270*/  HADD2.F32 R5, -RZ, R39.H0_H0 ;  /* 0x20000027ff057230 */ /* 0x000fe40000004100 */
[----:B------:R-:W-:Y:S02]  /*9280*/  HADD2.F32 R7, -RZ, R38.H0_H0 ;  /* 0x20000026ff077230 */ /* 0x000fe40000004100 */
[C---:B------:R-:W-:Y:S01]  /*9290*/  FFMA.FTZ R27, R15.reuse, R0, -R28 ;  /* 0x000000000f1b7223 */ /* 0x040fe2000001081c */
[----:B------:R-:W-:Y:S01]  /*92a0*/  FFMA.FTZ R33, R15, R4, R6 ;  /* 0x000000040f217223 */ /* 0x000fe20000010006 */
[----:B------:R-:W-:Y:S01]  /*92b0*/  FMUL.FTZ R13, R24, R9 ;  /* 0x00000009180d7220 */ /* 0x000fe20000410000 */
[----:B------:R-:W-:Y:S01]  /*92c0*/  FMUL.FTZ R15, R26, R11 ;  /* 0x0000000b1a0f7220 */ /* 0x000fe20000410000 */
[----:B------:R-:W-:Y:S01]  /*92d0*/  FMUL.FTZ R24, R24, R5 ;  /* 0x0000000518187220 */ /* 0x000fe20000410000 */
        /* <DEDUP_REMOVED lines=13> */
[----:B------:R3:W-:Y:S04]  /*93b0*/  STS.128 [R236+0x20400], R4 ;  /* 0x02040004ec007388 */ /* 0x0007e80000000c00 */
[----:B------:R3:W-:Y:S02]  /*93c0*/  STS.128 [R3+0x20400], R8 ;  /* 0x0204000803007388 */ /* 0x0007e40000000c00 */
.L_x_5654:
[----:B------:R-:W-:Y:S05]  /*93d0*/  BSYNC B0 ;  /* 0x0000000000007941 */ /* 0x000fea0003800000 */
.L_x_5640:
        /* <DEDUP_REMOVED lines=8> */
.L_x_5637:
[----:B------:R-:W-:-:S13]  /*9460*/  ISETP.NE.AND P0, PT, R187, 0x3, PT ;  /* 0x00000003bb00780c */ /* 0x000fda0003f05270 */
[----:B------:R-:W-:Y:S05]  /*9470*/  @!P0 BRA `(.L_x_5667) ;  /* 0x0000000000048947 */ /* 0x000fea0003800000 */
[----:B------:R-:W-:Y:S01]  /*9480*/  BPT.TRAP 0x1 ;  /* 0x000000040000795c */ /* 0x000fe20000300000 */
.L_x_5667:
[----:B-1----:R-:W-:Y:S01]  /*9490*/  IMAD R15, R18, 0x8, R2 ;  /* 0x00000008120f7824 */ /* 0x002fe200078e0202 */
[----:B----4-:R-:W-:-:S04]  /*94a0*/  SHF.L.U32 R14, R19, 0x1f, RZ ;  /* 0x0000001f130e7819 */ /* 0x010fc800000006ff */
[----:B------:R1:W4:Y:S01]  /*94b0*/  SYNCS.PHASECHK.TRANS64.TRYWAIT P1, [R15+URZ+0x38830], R14 ;  /* 0x0388300e0f0075a7 */ /* 0x000322000802017f */
[----:B------:R-:W-:Y:S05]  /*94c0*/  @!P0 BRA `(.L_x_5668) ;  /* 0x0000000000048947 */ /* 0x000fea0003800000 */
[----:B------:R-:W-:Y:S01]  /*94d0*/  BPT.TRAP 0x1 ;  /* 0x000000040000795c */ /* 0x000fe20000300000 */
.L_x_5668:
[C---:B--2---:R-:W-:Y:S02]  /*94e0*/  VIADD R0, R2.reuse, 0x22400 ;  /* 0x0002240002007836 */ /* 0x044fe40000000000 */
[----:B0--3--:R-:W-:-:S03]  /*94f0*/  VIADD R3, R2, 0x20400 ;  /* 0x0002040002037836 */ /* 0x009fc60000000000 */
[----:B------:R-:W-:Y:S02]  /*9500*/  SHF.R.U32.HI R0, RZ, 0x4, R0 ;  /* 0x00000004ff007819 */ /* 0x000fe40000011600 */
[----:B------:R-:W-:Y:S02]  /*9510*/  SHF.R.U32.HI R3, RZ, 0x4, R3 ;  /* 0x00000004ff037819 */ /* 0x000fe40000011603 */
[----:B------:R-:W-:Y:S02]  /*9520*/  LOP3.LUT R0, R0, 0x3fff, RZ, 0xc0, !PT ;  /* 0x00003fff00007812 */ /* 0x000fe400078ec0ff */
[----:B------:R-:W-:Y:S02]  /*9530*/  LOP3.LUT R4, R3, 0x3fff, RZ, 0xc0, !PT ;  /* 0x00003fff03047812 */ /* 0x000fe400078ec0ff */
[----:B------:R-:W-:Y:S01]  /*9540*/  LOP3.LUT R3, R0, 0x10000, RZ, 0xfc, !PT ;  /* 0x0001000000037812 */ /* 0x000fe200078efcff */
[----:B----4-:R-:W-:Y:S06]  /*9550*/  @P1 BRA `(.L_x_5669) ;  /* 0x0000000000081947 */ /* 0x010fec0003800000 */
[----:B------:R-:W0:Y:S02]  /*9560*/  SYNCS.PHASECHK.TRANS64.TRYWAIT P1, [R15+URZ+0x38830], R14 ;  /* 0x0388300e0f0075a7 */ /* 0x000e24000802017f */
[----:B0-----:R-:W-:Y:S05]  /*9570*/  @!P1 BRA `(.L_x_5670) ;  /* 0x00000188008c9947 */ /* 0x001fea0003800000 */
.L_x_5669:
        /* <DEDUP_REMOVED lines=15> */
[----:B------:R-:W-:Y:S02]  /*9670*/  VIADD R10, R4, 0x4 ;  /* 0x00000004040a7836 */ /* 0x000fe40000000000 */
[----:B------:R-:W-:Y:S02]  /*9680*/  IMAD.MOV.U32 R11, RZ, RZ, 0x40000040 ;  /* 0x40000040ff0b7424 */ /* 0x000fe400078e00ff */
[----:B------:R-:W-:-:S04]  /*9690*/  IMAD.MOV.U32 R7, RZ, RZ, 0x40000040 ;  /* 0x40000040ff077424 */ /* 0x000fc800078e00ff */
[----:B------:R-:W-:Y:S01]  /*96a0*/  HGMMA.64x64x16.F32 R24, gdesc[UR4], RZ, !UPT, gsb0 ;  /* 0x00e00000041879f0 */ /* 0x000fe2000c0008ff */
        /* <DEDUP_REMOVED lines=8> */
[----:B------:R-:W-:-:S07]  /*9730*/  WARPGROUP.ARRIVE ;  /* 0x00000000000079c5 */ /* 0x000fce0000000000 */
[----:B------:R-:W-:Y:S01]  /*9740*/  HGMMA.64x64x16.F32 R24, gdesc[UR4], R24, gsb0 ;  /* 0x00e00000041879f0 */ /* 0x000fe20008000818 */
[----:B------:R-:W-:Y:S02]  /*9750*/  R2UR UR4, R10 ;  /* 0x000000000a0472ca */ /* 0x000fe400000e0000 */
[----:B------:R-:W-:Y:S02]  /*9760*/  R2UR UR5, R11 ;  /* 0x000000000b0572ca */ /* 0x000fe400000e0000 */
[----:B------:R-:W-:Y:S01]  /*9770*/  R2UR UR6, R8 ;  /* 0x00000000080672ca */ /* 0x000fe200000e0000 */
[----:B------:R-:W-:Y:S01]  /*9780*/  VIADD R8, R4, 0x6 ;  /* 0x0000000604087836 */ /* 0x000fe20000000000 */
[----:B------:R-:W-:Y:S01]  /*9790*/  R2UR UR7, R9 ;  /* 0x00000000090772ca */ /* 0x000fe200000e0000 */
[----:B------:R-:W-:Y:S01]  /*97a0*/  IMAD.MOV.U32 R9, RZ, RZ, 0x40000040 ;  /* 0x40000040ff097424 */ /* 0x000fe200078e00ff */
[----:B------:R-:W-:Y:S02]  /*97b0*/  WARPGROUP.DEPBAR.LE gsb0, 0x0 ;  /* 0x00008000000079c5 */ /* 0x000fe40000010000 */
[----:B------:R-:W-:-:S09]  /*97c0*/  WARPGROUP.ARRIVE ;  /* 0x00000000000079c5 */ /* 0x000fd20000000000 */
        /* <DEDUP_REMOVED lines=10> */
[----:B------:R-:W2:Y:S02]  /*9870*/  SYNCS.PHASECHK.TRANS64.TRYWAIT P1, [R2+URZ+0x38810], R7 ;  /* 0x03881007020075a7 */ /* 0x000ea4000802017f */
[----:B--2---:R-:W-:Y:S05]  /*9880*/  @!P1 BRA `(.L_x_5672) ;  /* 0x0000018400dc9947 */ /* 0x004fea0003800000 */
.L_x_5938:
[----:B------:R-:W-:Y:S05]  /*9890*/  BSYNC B0 ;  /* 0x0000000000007941 */ /* 0x000fea0003800000 */
.L_x_5671:
[----:B------:R-:W-:Y:S05]  /*98a0*/  @!P0 BRA `(.L_x_5673) ;  /* 0x0000000000048947 */ /* 0x000fea0003800000 */
[----:B------:R-:W-:Y:S01]  /*98b0*/  BPT.TRAP 0x1 ;  /* 0x000000040000795c */ /* 0x000fe20000300000 */
.L_x_5673:
[----:B------:R3:W4:Y:S01]  /*98c0*/  SYNCS.PHASECHK.TRANS64.TRYWAIT P2, [R15+URZ+0x38850], R14 ;  /* 0x0388500e0f0075a7 */ /* 0x000722000804017f */
[----:B------:R-:W-:Y:S05]  /*98d0*/  @!P0 BRA `(.L_x_5674) ;  /* 0x0000000000048947 */ /* 0x000fea0003800000 */
[----:B------:R-:W-:Y:S01]  /*98e0*/  BPT.TRAP 0x1 ;  /* 0x000000040000795c */ /* 0x000fe20000300000 */
.L_x_5674:
[----:B------:R-:W5:Y:S01]  /*98f0*/  S2R R0, SR_TID.X ;  /* 0x0000000000007919 */ /* 0x000f620000002100 */
[----:B------:R-:W-:Y:S01]  /*9900*/  BSSY B0, `(.L_x_5675) ;  /* 0x0000009000007945 */ /* 0x000fe20003800000 */
[----:B-----5:R-:W-:Y:S01]  /*9910*/  LOP3.LUT R6, R0, 0x7f, RZ, 0xc0, !PT ;  /* 0x0000007f00067812 */ /* 0x020fe200078ec0ff */
[----:B------:R-:W-:-:S03]  /*9920*/  VIADD R0, R2, 0x400 ;  /* 0x0000040002007836 */ /* 0x000fc60000000000 */
[----:B------:R-:W-:Y:S02]  /*9930*/  ISETP.NE.AND P1, PT, R6, RZ, PT ;  /* 0x000000ff0600720c */ /* 0x000fe40003f25270 */
[----:B------:R-:W-:-:S04]  /*9940*/  SHF.R.U32.HI R0, RZ, 0x4, R0 ;  /* 0x00000004ff007819 */ /* 0x000fc80000011600 */
[----:B------:R-:W-:Y:S01]  /*9950*/  LOP3.LUT R0, R0, 0x3fff, RZ, 0xc0, !PT ;  /* 0x00003fff00007812 */ /* 0x000fe200078ec0ff */
[----:B----4-:R-:W-:Y:S06]  /*9960*/  @P2 BRA `(.L_x_5676) ;  /* 0x0000000000082947 */ /* 0x010fec0003800000 */
[----:B------:R-:W4:Y:S02]  /*9970*/  SYNCS.PHASECHK.TRANS64.TRYWAIT P2, [R15+URZ+0x38850], R14 ;  /* 0x0388500e0f0075a7 */ /* 0x000f24000804017f */
[----:B----4-:R-:W-:Y:S05]  /*9980*/  @!P2 BRA `(.L_x_5677) ;  /* 0x0000018400b0a947 */ /* 0x010fea0003800000 */
.L_x_5676:
[----:B------:R-:W-:Y:S05]  /*9990*/  BSYNC B0 ;  /* 0x0000000000007941 */ /* 0x000fea0003800000 */
.L_x_5675:
[----:B------:R-:W-:Y:S05]  /*99a0*/  WARPSYNC.ALL ;  /* 0x0000000000007948 */ /* 0x000fea0003800000 */
[----:B01-34-:R-:W-:Y:S01]  /*99b0*/  LOP3.LUT R14, R0, 0x10000, RZ, 0xfc, !PT ;  /* 0x00010000000e7812 */ /* 0x01bfe200078efcff */
[----:B------:R-:W-:Y:S01]  /*99c0*/  VIADD R0, R2, 0x26400 ;  /* 0x0002640002007836 */ /* 0x000fe20000000000 */
[----:B------:R-:W-:-:S03]  /*99d0*/  WARPGROUP.ARRIVE ;  /* 0x00000000000079c5 */ /* 0x000fc60000000000 */
[----:B------:R-:W-:-:S03]  /*99e0*/  IMAD R20, R18, 0x1000, R14 ;  /* 0x0000100012147824 */ /* 0x000fc600078e020e */
[----:B------:R-:W0:Y:S01]  /*99f0*/  S2R R57, SR_TID.X ;  /* 0x0000000000397919 */ /* 0x000e220000002100 */
[----:B------:R-:W-:Y:S01]  /*9a00*/  IMAD.MOV.U32 R21, RZ, RZ, 0x40000040 ;  /* 0x40000040ff157424 */ /* 0x000fe200078e00ff */
[----:B------:R-:W-:Y:S01]  /*9a10*/  SHF.R.U32.HI R0, RZ, 0x4, R0 ;  /* 0x00000004ff007819 */ /* 0x000fe20000011600 */
[----:B--2---:R-:W-:Y:S01]  /*9a20*/  IMAD.MOV.U32 R7, RZ, RZ, 0x40000040 ;  /* 0x40000040ff077424 */ /* 0x004fe200078e00ff */
[C---:B------:R-:W-:Y:S01]  /*9a30*/  R2UR UR6, R20.reuse ;  /* 0x00000000140672ca */ /* 0x040fe200000e0000 */
[----:B------:R-:W-:Y:S01]  /*9a40*/  VIADD R58, R20, 0x2 ;  /* 0x00000002143a7836 */ /* 0x000fe20000000000 */
[----:B------:R-:W-:Y:S01]  /*9a50*/  LOP3.LUT R0, R0, 0x3fff, RZ, 0xc0, !PT ;  /* 0x00003fff00007812 */ /* 0x000fe200078ec0ff */
[----:B------:R-:W-:Y:S01]  /*9a60*/  IMAD.MOV.U32 R59, RZ, RZ, 0x40000040 ;  /* 0x40000040ff3b7424 */ /* 0x000fe200078e00ff */
[----:B------:R-:W-:Y:S01]  /*9a70*/  R2UR UR7, R21 ;  /* 0x00000000150772ca */ /* 0x000fe200000e0000 */
[----:B------:R-:W-:Y:S01]  /*9a80*/  IMAD.MOV.U32 R61, RZ, RZ, 0x40000040 ;  /* 0x40000040ff3d7424 */ /* 0x000fe200078e00ff */
[----:B------:R-:W-:Y:S01]  /*9a90*/  LOP3.LUT R6, R0, 0x10000, RZ, 0xfc, !PT ;  /* 0x0001000000067812 */ /* 0x000fe200078efcff */
[----:B------:R-:W-:Y:S01]  /*9aa0*/  IMAD.MOV.U32 R64, RZ, RZ, 0x4 ;  /* 0x00000004ff407424 */ /* 0x000fe200078e00ff */
[----:B------:R-:W-:Y:S01]  /*9ab0*/  R2UR UR5, R7 ;  /* 0x00000000070572ca */ /* 0x000fe200000e0000 */
[----:B------:R-:W-:Y:S01]  /*9ac0*/  IMAD.MOV.U32 R69, RZ, RZ, 0x40000040 ;  /* 0x40000040ff457424 */ /* 0x000fe200078e00ff */
[C---:B------:R-:W-:Y:S01]  /*9ad0*/  R2UR UR4, R6.reuse ;  /* 0x00000000060472ca */ /* 0x040fe200000e0000 */
[C---:B------:R-:W-:Y:S01]  /*9ae0*/  VIADD R60, R6.reuse, 0x2 ;  /* 0x00000002063c7836 */ /* 0x040fe20000000000 */
[----:B------:R-:W-:Y:S01]  /*9af0*/  ULDC UR38, c[0x0][0xad0] ;  /* 0x0002b40000267ab9 */ /* 0x000fe20000000800 */
[----:B------:R-:W-:Y:S01]  /*9b00*/  VIADD R21, R6, 0x800 ;  /* 0x0000080006157836 */ /* 0x000fe20000000000 */
[----:B------:R-:W-:Y:S01]  /*9b10*/  ULDC UR39, c[0x0][0xad0] ;  /* 0x0002b40000277ab9 */ /* 0x000fe20000000800 */
[----:B------:R-:W-:Y:S01]  /*9b20*/  IMAD.MOV.U32 R67, RZ, RZ, 0x40000040 ;  /* 0x40000040ff437424 */ /* 0x000fe200078e00ff */
[----:B------:R-:W-:Y:S01]  /*9b30*/  ULDC UR36, c[0x0][0xa80] ;  /* 0x0002a00000247ab9 */ /* 0x000fe20000000800 */
[----:B------:R-:W-:Y:S01]  /*9b40*/  ULDC UR37, c[0x0][0xa80] ;  /* 0x0002a00000257ab9 */ /* 0x000fe20000000800 */
[----:B------:R-:W-:Y:S05]  /*9b50*/  BSSY B0, `(.L_x_5678) ;  /* 0x00006a0000007945 */ /* 0x000fea0003800000 */
        /* <DEDUP_REMOVED lines=9> */
[----:B0-----:R-:W-:-:S05]  /*9bf0*/  SHF.R.U32.HI R57, RZ, 0x7, R57 ;  /* 0x00000007ff397819 */ /* 0x001fca0000011639 */
[----:B------:R0:W1:Y:S02]  /*9c00*/  SHFL.IDX PT, R0, R57, RZ, 0x1f ;  /* 0x00001fff39007589 */ /* 0x00006400000e0000 */
[----:B0-----:R-:W-:Y:S01]  /*9c10*/  VIADD R57, R20, 0x800 ;  /* 0x0000080014397836 */ /* 0x001fe20000000000 */
[----:B-1----:R-:W-:-:S04]  /*9c20*/  ISETP.GT.AND P2, PT, R0, 0x7f, PT ;  /* 0x0000007f0000780c */ /* 0x002fc80003f44270 */
[----:B------:R-:W-:Y:S02]  /*9c30*/  SEL R0, RZ, 0x2, !P2 ;  /* 0x00000002ff007807 */ /* 0x000fe40005000000 */
[C---:B------:R-:W-:Y:S02]  /*9c40*/  SEL R62, R64.reuse, 0x2, P2 ;  /* 0x00000002403e7807 */ /* 0x040fe40001000000 */
[----:B------:R-:W-:Y:S01]  /*9c50*/  SEL R64, R64, 0x6, !P2 ;  /* 0x0000000640407807 */ /* 0x000fe20005000000 */
        /* <DEDUP_REMOVED lines=175> */
[----:B------:R-:W-:Y:S02]  /*a750*/  IMAD.MOV.U32 R59, RZ, RZ, 0x40000040 ;  /* 0x40000040ff3b7424 */ /* 0x000fe400078e00ff */
[----:B------:R-:W-:-:S02]  /*a760*/  IMAD.MOV.U32 R21, RZ, RZ, 0x28 ;  /* 0x00000028ff157424 */ /* 0x000fc400078e00ff */
[----:B------:R-:W-:-:S03]  /*a770*/  IMAD.MOV.U32 R57, RZ, RZ, 0xa00 ;  /* 0x00000a00ff397424 */ /* 0x000fc600078e00ff */
[----:B------:R-:W-:Y:S02]  /*a780*/  SEL R21, R21, 0x26, P2 ;  /* 0x0000002615157807 */ /* 0x000fe40001000000 */
[----:B------:R-:W-:Y:S02]  /*a790*/  SEL R57, R57, 0x980, P2 ;  /* 0x0000098039397807 */ /* 0x000fe40001000000 */
[----:B------:R-:W-:Y:S02]  /*a7a0*/  LOP3.LUT R21, R21, 0x6, RZ, 0xc0, !PT ;  /* 0x0000000615157812 */ /* 0x000fe400078ec0ff */
        /* <DEDUP_REMOVED lines=10> */
[CC--:B------:R-:W-:Y:S02]  /*a850*/  IADD3 R60, R21.reuse, R57.reuse, R6 ;  /* 0x00000039153c7210 */ /* 0x0c0fe40007ffe006 */
[----:B------:R-:W-:Y:S01]  /*a860*/  IADD3 R58, R21, R57, R20 ;  /* 0x00000039153a7210 */ /* 0x000fe20007ffe014 */
        /* <DEDUP_REMOVED lines=11> */
[----:B------:R-:W-:Y:S01]  /*a920*/  VIADD R61, R20, 0xa00 ;  /* 0x00000a00143d7836 */ /* 0x000fe20000000000 */
[----:B------:R-:W-:Y:S02]  /*a930*/  R2UR UR6, R58 ;  /* 0x000000003a0672ca */ /* 0x000fe400000e0000 */
[----:B------:R-:W-:Y:S01]  /*a940*/  R2UR UR7, R59 ;  /* 0x000000003b0772ca */ /* 0x000fe200000e0000 */
[----:B------:R-:W-:Y:S02]  /*a950*/  VIADD R59, R6, 0xa00 ;  /* 0x00000a00063b7836 */ /* 0x000fe40000000000 */
[----:B------:R-:W-:-:S02]  /*a960*/  IMAD.IADD R68, R0, 0x1, R61 ;  /* 0x0000000100447824 */ /* 0x000fc400078e023d */
[----:B------:R-:W-:Y:S02]  /*a970*/  IMAD.IADD R66, R0, 0x1, R59 ;  /* 0x0000000100427824 */ /* 0x000fe400078e023b */
[C---:B------:R-:W-:Y:S02]  /*a980*/  IMAD.IADD R60, R64.reuse, 0x1, R61 ;  /* 0x00000001403c7824 */ /* 0x040fe400078e023d */
[----:B------:R-:W-:Y:S01]  /*a990*/  IMAD.IADD R58, R64, 0x1, R59 ;  /* 0x00000001403a7824 */ /* 0x000fe200078e023b */
        /* <DEDUP_REMOVED lines=11> */
[----:B------:R-:W-:-:S02]  /*aa50*/  IMAD.MOV.U32 R61, RZ, RZ, 0x40000040 ;  /* 0x40000040ff3d7424 */ /* 0x000fc400078e00ff */
[----:B------:R-:W-:Y:S01]  /*aa60*/  IMAD.MOV.U32 R59, RZ, RZ, 0x40000040 ;  /* 0x40000040ff3b7424 */ /* 0x000fe200078e00ff */
        /* <DEDUP_REMOVED lines=56> */
[----:B------:R-:W-:Y:S02]  /*adf0*/  R2UR UR7, R69 ;  /* 0x00000000450772ca */ /* 0x000fe400000e0000 */
        /* <DEDUP_REMOVED lines=14> */
[----:B------:R-:W-:-:S02]  /*aee0*/  VIADD R21, R6, 0xe00 ;  /* 0x00000e0006157836 */ /* 0x000fc40000000000 */
        /* <DEDUP_REMOVED lines=8> */
[----:B------:R-:W-:Y:S01]  /*af70*/  VIADD R61, R20, 0xe00 ;  /* 0x00000e00143d7836 */ /* 0x000fe20000000000 */
[----:B------:R-:W-:Y:S01]  /*af80*/  R2UR UR6, R58 ;  /* 0x000000003a0672ca */ /* 0x000fe200000e0000 */
[C---:B------:R-:W-:Y:S01]  /*af90*/  IMAD.IADD R58, R0.reuse, 0x1, R21 ;  /* 0x00000001003a7824 */ /* 0x040fe200078e0215 */
[----:B------:R-:W-:Y:S01]  /*afa0*/  R2UR UR7, R59 ;  /* 0x000000003b0772ca */ /* 0x000fe200000e0000 */
[----:B------:R-:W-:Y:S02]  /*afb0*/  IMAD.IADD R66, R0, 0x1, R61 ;  /* 0x0000000100427824 */ /* 0x000fe400078e023d */
[----:B------:R-:W-:-:S02]  /*afc0*/  IMAD.MOV.U32 R59, RZ, RZ, 0x40000040 ;  /* 0x40000040ff3b7424 */ /* 0x000fc400078e00ff */
        /* <DEDUP_REMOVED lines=12> */
[----:B------:R-:W-:Y:S01]  /*b090*/  IMAD.MOV.U32 R61, RZ, RZ, 0x40000040 ;  /* 0x40000040ff3d7424 */ /* 0x000fe200078e00ff */
[----:B------:R-:W-:-:S02]  /*b0a0*/  WARPGROUP.DEPBAR.LE gsb0, 0x0 ;  /* 0x00008000000079c5 */ /* 0x000fc40000010000 */
[----:B------:R-:W-:-:S07]  /*b0b0*/  WARPGROUP.ARRIVE ;  /* 0x00000000000079c5 */ /* 0x000fce0000000000 */
[----:B------:R-:W-:Y:S01]  /*b0c0*/  HGMMA.64x64x16.F32 R24, gdesc[UR4], R24, gsb0 ;  /* 0x00e00000041879f0 */ /* 0x000fe20008000818 */
[----:B------:R-:W-:Y:S02]  /*b0d0*/  R2UR UR6, R66 ;  /* 0x00000000420672ca */ /* 0x000fe400000e0000 */
[----:B------:R-:W-:Y:S02]  /*b0e0*/  R2UR UR7, R67 ;  /* 0x00000000430772ca */ /* 0x000fe400000e0000 */
[----:B------:R-:W-:Y:S01]  /*b0f0*/  R2UR UR4, R58 ;  /* 0x000000003a0472ca */ /* 0x000fe200000e0000 */
[----:B------:R-:W-:Y:S01]  /*b100*/  IMAD.IADD R58, R64, 0x1, R21 ;  /* 0x00000001403a7824 */ /* 0x000fe200078e0215 */
[----:B------:R-:W-:Y:S01]  /*b110*/  R2UR UR5, R59 ;  /* 0x000000003b0572ca */ /* 0x000fe200000e0000 */
[----:B------:R-:W-:Y:S02]  /*b120*/  IMAD.MOV.U32 R59, RZ, RZ, 0x40000040 ;  /* 0x40000040ff3b7424 */ /* 0x000fe400078e00ff */
[----:B------:R-:W-:-:S05]  /*b130*/  IMAD.MOV.U32 R64, RZ, RZ, 0x40 ;  /* 0x00000040ff407424 */ /* 0x000fca00078e00ff */
[----:B------:R-:W-:-:S04]  /*b140*/  SEL R0, R64, 0x3e, P2 ;  /* 0x0000003e40007807 */ /* 0x000fc80001000000 */
[----:B------:R-:W-:Y:S02]  /*b150*/  LOP3.LUT R21, R0, 0x6, RZ, 0xc0, !PT ;  /* 0x0000000600157812 */ /* 0x000fe400078ec0ff */
[----:B------:R-:W0:Y:S02]  /*b160*/  LDC R0, c[0x0][0x448] ;  /* 0x00011200ff007b82 */ /* 0x000e240000000800 */
[----:B------:R-:W-:Y:S02]  /*b170*/  IADD3 R20, R21, R57, R20 ;  /* 0x0000003915147210 */ /* 0x000fe40007ffe014 */
[----:B0-----:R-:W-:Y:S01]  /*b180*/  ISETP.NE.AND P2, PT, R0, 0x1, PT ;  /* 0x000000010000780c */ /* 0x001fe20003f45270 */
[----:B------:R-:W-:-:S12]  /*b190*/  IMAD.IADD R0, R216, 0x1, R194 ;  /* 0x00000001d8007824 */ /* 0x000fd800078e02c2 */
[----:B------:R-:W0:Y:S08]  /*b1a0*/  @P2 LDC R63, c[0x0][0x450] ;  /* 0x00011400ff3f2b82 */ /* 0x000e300000000800 */
[----:B------:R-:W1:Y:S01]  /*b1b0*/  @P2 LDC R199, c[0x0][0x44c] ;  /* 0x00011300ffc72b82 */ /* 0x000e620000000800 */
        /* <DEDUP_REMOVED lines=8> */
[----:B------:R-:W-:Y:S01]  /*b240*/  IADD3 R58, R21, R57, R6 ;  /* 0x00000039153a7210 */ /* 0x000fe20007ffe006 */
[----:B------:R-:W-:Y:S01]  /*b250*/  IMAD.MOV.U32 R21, RZ, RZ, 0x40000040 ;  /* 0x40000040ff157424 */ /* 0x000fe200078e00ff */
[----:B------:R-:W-:-:S02]  /*b260*/  WARPGROUP.DEPBAR.LE gsb0, 0x0 ;  /* 0x00008000000079c5 */ /* 0x000fc40000010000 */
[----:B------:R-:W-:-:S07]  /*b270*/  WARPGROUP.ARRIVE ;  /* 0x00000000000079c5 */ /* 0x000fce0000000000 */
[----:B------:R-:W-:Y:S01]  /*b280*/  HGMMA.64x64x16.F32 R24, gdesc[UR4], R24, gsb0 ;  /* 0x00e00000041879f0 */ /* 0x000fe20008000818 */
[----:B------:R-:W-:Y:S02]  /*b290*/  R2UR UR4, R58 ;  /* 0x000000003a0472ca */ /* 0x000fe400000e0000 */
[----:B------:R-:W-:Y:S02]  /*b2a0*/  R2UR UR5, R59 ;  /* 0x000000003b0572ca */ /* 0x000fe400000e0000 */
[----:B------:R-:W-:Y:S02]  /*b2b0*/  R2UR UR6, R20 ;  /* 0x00000000140672ca */ /* 0x000fe400000e0000 */
[----:B------:R-:W-:Y:S02]  /*b2c0*/  R2UR UR7, R21 ;  /* 0x00000000150772ca */ /* 0x000fe400000e0000 */
[----:B------:R-:W2:Y:S02]  /*b2d0*/  @P2 LDC R21, c[0x0][0x44c] ;  /* 0x00011300ff152b82 */ /* 0x000ea40000000800 */
[----:B--2---:R-:W-:-:S05]  /*b2e0*/  @P2 IMAD.HI.U32 R20, R0, R21, RZ ;  /* 0x0000001500142227 */ /* 0x004fca00078e00ff */
[----:B0-----:R-:W-:Y:S01]  /*b2f0*/  @P2 SHF.R.U32.HI R0, RZ, R63, R20 ;  /* 0x0000003fff002219 */ /* 0x001fe20000011614 */
[C---:B------:R-:W-:Y:S02]  /*b300*/  IMAD R20, R195.reuse, -0x40, R64 ;  /* 0xffffffc0c3147824 */ /* 0x040fe400078e0240 */
[----:B------:R-:W-:Y:S01]  /*b310*/  VIADD R195, R195, 0xfffffffe ;  /* 0xfffffffec3c37836 */ /* 0x000fe20000000000 */
        /* <DEDUP_REMOVED lines=9> */
[----:B------:R0:W-:Y:S01]  /*b3b0*/  MUFU.TANH R58, R25 ;  /* 0x00000019003a7308 */ /* 0x0001e20000002400 */
[----:B------:R-:W-:Y:S01]  /*b3c0*/  FMUL.FTZ R32, R32, UR4 ;  /* 0x0000000420207c20 */ /* 0x000fe20008410000 */
[----:B------:R-:W-:Y:S01]  /*b3d0*/  FMUL.FTZ R33, R33, UR4 ;  /* 0x0000000421217c20 */ /* 0x000fe20008410000 */
[----:B------:R-:W-:Y:S01]  /*b3e0*/  FMUL.FTZ R36, R36, UR4 ;  /* 0x0000000424247c20 */ /* 0x000fe20008410000 */
[----:B------:R-:W-:Y:S01]  /*b3f0*/  FMUL.FTZ R37, R37, UR4 ;  /* 0x0000000425257c20 */ /* 0x000fe20008410000 */
[----:B------:R-:W-:Y:S01]  /*b400*/  FMUL.FTZ R40, R40, UR4 ;  /* 0x0000000428287c20 */ /* 0x000fe20008410000 */
[----:B------:R-:W-:Y:S01]  /*b410*/  FMUL.FTZ R41, R41, UR4 ;  /* 0x0000000429297c20 */ /* 0x000fe20008410000 */
[----:B------:R-:W-:Y:S01]  /*b420*/  FMUL.FTZ R44, R44, UR4 ;  /* 0x000000042c2c7c20 */ /* 0x000fe20008410000 */
[----:B------:R2:W3:Y:S01]  /*b430*/  MUFU.TANH R57, R24 ;  /* 0x0000001800397308 */ /* 0x0004e20000002400 */
[----:B0-----:R-:W0:Y:S01]  /*b440*/  SHFL.IDX PT, R25, R0, RZ, 0x1c1f ;  /* 0x001c1fff00197589 */ /* 0x001e2200000e0000 */
[----:B------:R-:W-:Y:S01]  /*b450*/  FMUL.FTZ R45, R45, UR4 ;  /* 0x000000042d2d7c20 */ /* 0x000fe20008410000 */
[----:B------:R-:W-:Y:S01]  /*b460*/  FMUL.FTZ R48, R48, UR4 ;  /* 0x0000000430307c20 */ /* 0x000fe20008410000 */
[----:B------:R-:W-:Y:S01]  /*b470*/  FMUL.FTZ R49, R49, UR4 ;  /* 0x0000000431317c20 */ /* 0x000fe20008410000 */
[----:B------:R-:W-:Y:S01]  /*b480*/  FMUL.FTZ R52, R52, UR4 ;  /* 0x0000000434347c20 */ /* 0x000fe20008410000 */
[----:B------:R-:W-:Y:S01]  /*b490*/  FMUL.FTZ R53, R53, UR4 ;  /* 0x0000000435357c20 */ /* 0x000fe20008410000 */
[----:B------:R-:W4:Y:S01]  /*b4a0*/  SHFL.IDX PT, R0, R0, 0x1, 0x1c1f ;  /* 0x003c1f0000007f89 */ /* 0x000f2200000e0000 */
[----:B------:R5:W1:Y:S01]  /*b4b0*/  MUFU.TANH R59, R28 ;  /* 0x0000001c003b7308 */ /* 0x000a620000002400 */
[----:B--2---:R-:W-:Y:S01]  /*b4c0*/  IADD3 R24, R211, 0x1, R20 ;  /* 0x00000001d3187810 */ /* 0x004fe20007ffe014 */
[----:B------:R-:W-:Y:S01]  /*b4d0*/  FMUL.FTZ R26, R26, UR4 ;  /* 0x000000041a1a7c20 */ /* 0x000fe20008410000 */
[----:B------:R-:W-:Y:S01]  /*b4e0*/  IADD3 R20, -R189, R20, R211 ;  /* 0x00000014bd147210 */ /* 0x000fe20007ffe1d3 */
[----:B------:R-:W-:Y:S01]  /*b4f0*/  FMUL.FTZ R27, R27, UR4 ;  /* 0x000000041b1b7c20 */ /* 0x000fe20008410000 */
[----:B------:R-:W-:Y:S01]  /*b500*/  IADD3 R21, -R193, R24, -R189 ;  /* 0x00000018c1157210 */ /* 0x000fe20007ffe9bd */
        /* <DEDUP_REMOVED lines=11> */
[----:B0-----:R-:W-:Y:S01]  /*b5c0*/  VIADDMNMX R25, R25, R21, R20, PT ;  /* 0x0000001519197246 */ /* 0x001fe20003800114 */
[----:B------:R-:W-:Y:S01]  /*b5d0*/  FMUL.FTZ R47, R47, UR4 ;  /* 0x000000042f2f7c20 */ /* 0x000fe20008410000 */
[----:B------:R-:W-:Y:S01]  /*b5e0*/  FMUL.FTZ R50, R50, UR4 ;  /* 0x0000000432327c20 */ /* 0x000fe20008410000 */
[----:B------:R-:W-:Y:S01]  /*b5f0*/  FMUL.FTZ R51, R51, UR4 ;  /* 0x0000000433337c20 */ /* 0x000fe20008410000 */
[C---:B------:R-:W-:Y:S01]  /*b600*/  ISETP.GT.AND P3, PT, R25.reuse, RZ, PT ;  /* 0x000000ff1900720c */ /* 0x040fe20003f64270 */
[----:B------:R-:W-:Y:S01]  /*b610*/  FMUL.FTZ R54, R54, UR4 ;  /* 0x0000000436367c20 */ /* 0x000fe20008410000 */
[C---:B------:R-:W-:Y:S01]  /*b620*/  ISETP.GT.AND P4, PT, R25.reuse, 0x1, PT ;  /* 0x000000011900780c */ /* 0x040fe20003f84270 */
[----:B------:R-:W-:Y:S01]  /*b630*/  MUFU.TANH R33, R33 ;  /* 0x0000002100217308 */ /* 0x000fe20000002400 */
[----:B------:R-:W-:Y:S01]  /*b640*/  ISETP.GT.AND P5, PT, R25, 0x8, PT ;  /* 0x000000081900780c */ /* 0x000fe20003fa4270 */
[----:B------:R-:W-:Y:S01]  /*b650*/  FMUL.FTZ R55, R55, UR4 ;  /* 0x0000000437377c20 */ /* 0x000fe20008410000 */
[----:B---3--:R-:W-:Y:S01]  /*b660*/  FSEL R24, R57, -INF , P3 ;  /* 0xff80000039187808 */ /* 0x008fe20001800000 */
[----:B------:R-:W-:Y:S01]  /*b670*/  ULDC UR4, c[0x0][0xa80] ;  /* 0x0002a00000047ab9 */ /* 0x000fe20000000800 */
[----:B-----5:R-:W-:Y:S01]  /*b680*/  FSEL R28, R58, -INF , P4 ;  /* 0xff8000003a1c7808 */ /* 0x020fe20002000000 */
[----:B------:R-:W-:Y:S01]  /*b690*/  IMAD.U32 R169, RZ, RZ, UR4 ;  /* 0x00000004ffa97e24 */ /* 0x000fe2000f8e00ff */
[----:B------:R-:W-:Y:S01]  /*b6a0*/  ISETP.GT.AND P3, PT, R25, 0x9, PT ;  /* 0x000000091900780c */ /* 0x000fe20003f64270 */
[----:B------:R2:W0:Y:S01]  /*b6b0*/  MUFU.TANH R62, R36 ;  /* 0x00000024003e7308 */ /* 0x0004220000002400 */
[----:B-1----:R-:W-:-:S02]  /*b6c0*/  FSEL R32, R59, -INF , P5 ;  /* 0xff8000003b207808 */ /* 0x002fc40002800000 */
[----:B------:R-:W-:Y:S02]  /*b6d0*/  FMNMX.FTZ R29, R24, R28, !PT ;  /* 0x0000001c181d7209 */ /* 0x000fe40007810000 */
[C---:B------:R-:W-:Y:S02]  /*b6e0*/  ISETP.GT.AND P4, PT, R25.reuse, 0x10, PT ;  /* 0x000000101900780c */ /* 0x040fe40003f84270 */
[----:B------:R-:W-:Y:S01]  /*b6f0*/  FMNMX.FTZ R29, R32, R29, !PT ;  /* 0x0000001d201d7209 */ /* 0x000fe20007810000 */
[----:B------:R-:W1:Y:S01]  /*b700*/  MUFU.TANH R37, R37 ;  /* 0x0000002500257308 */ /* 0x000e620000002400 */
[----:B--2---:R-:W-:Y:S02]  /*b710*/  FSEL R36, R60, -INF , P3 ;  /* 0xff8000003c247808 */ /* 0x004fe40001800000 */
[----:B------:R-:W-:Y:S02]  /*b720*/  ISETP.GT.AND P3, PT, R25, 0x11, PT ;  /* 0x000000111900780c */ /* 0x000fe40003f64270 */
[----:B------:R-:W-:-:S02]  /*b730*/  FMNMX.FTZ R29, R36, R29, !PT ;  /* 0x0000001d241d7209 */ /* 0x000fc40007810000 */
[----:B----4-:R-:W-:Y:S01]  /*b740*/  VIADDMNMX R0, R0, R21, R20, PT ;  /* 0x0000001500007246 */ /* 0x010fe20003800114 */
[----:B------:R2:W-:Y:S03]  /*b750*/  MUFU.TANH R63, R40 ;  /* 0x00000028003f7308 */ /* 0x0005e60000002400 */
[C---:B------:R-:W-:Y:S02]  /*b760*/  ISETP.GT.AND P5, PT, R0.reuse, 0x8, PT ;  /* 0x000000080000780c */ /* 0x040fe40003fa4270 */
[----:B------:R-:W-:-:S03]  /*b770*/  ISETP.GT.AND P6, PT, R0, 0x20, PT ;  /* 0x000000200000780c */ /* 0x000fc60003fc4270 */
[----:B------:R-:W3:Y:S01]  /*b780*/  MUFU.TANH R41, R41 ;  /* 0x0000002900297308 */ /* 0x000ee20000002400 */
[----:B--2---:R-:W-:Y:S02]  /*b790*/  FSEL R40, R61, -INF , P4 ;  /* 0xff8000003d287808 */ /* 0x004fe40002000000 */
[C---:B------:R-:W-:Y:S02]  /*b7a0*/  ISETP.GT.AND P4, PT, R25.reuse, 0x18, PT ;  /* 0x000000181900780c */ /* 0x040fe40003f84270 */
[----:B------:R-:W-:Y:S02]  /*b7b0*/  FMNMX.FTZ R29, R40, R29, !PT ;  /* 0x0000001d281d7209 */ /* 0x000fe40007810000 */
[----:B0-----:R-:W-:Y:S01]  /*b7c0*/  FSEL R58, R62, -INF , P4 ;  /* 0xff8000003e3a7808 */ /* 0x001fe20002000000 */
[----:B------:R0:W2:Y:S01]  /*b7d0*/  MUFU.TANH R64, R44 ;  /* 0x0000002c00407308 */ /* 0x0000a20000002400 */
[----:B------:R-:W-:-:S07]  /*b7e0*/  ISETP.GT.AND P4, PT, R25, 0x20, PT ;  /* 0x000000201900780c */ /* 0x000fce0003f84270 */
[----:B------:R-:W4:Y:S01]  /*b7f0*/  MUFU.TANH R45, R45 ;  /* 0x0000002d002d7308 */ /* 0x000f220000002400 */
[----:B0-----:R-:W-:Y:S02]  /*b800*/  FSEL R44, R33, -INF , P3 ;  /* 0xff800000212c7808 */ /* 0x001fe40001800000 */
[----:B------:R-:W-:Y:S02]  /*b810*/  ISETP.GT.AND P3, PT, R25, 0x19, PT ;  /* 0x000000191900780c */ /* 0x000fe40003f64270 */
[----:B------:R-:W-:Y:S02]  /*b820*/  FMNMX.FTZ R29, R44, R29, !PT ;  /* 0x0000001d2c1d7209 */ /* 0x000fe40007810000 */
[----:B-1----:R-:W-:Y:S01]  /*b830*/  FSEL R60, R37, -INF , P3 ;  /* 0xff800000253c7808 */ /* 0x002fe20001800000 */
[----:B------:R0:W1:Y:S01]  /*b840*/  MUFU.TANH R57, R48 ;  /* 0x0000003000397308 */ /* 0x0000620000002400 */
[----:B------:R-:W-:Y:S02]  /*b850*/  FMNMX.FTZ R29, R58, R29, !PT ;  /* 0x0000001d3a1d7209 */ /* 0x000fe40007810000 */
[----:B------:R-:W-:-:S02]  /*b860*/  ISETP.GT.AND P3, PT, R25, 0x21, PT ;  /* 0x000000211900780c */ /* 0x000fc40003f64270 */
[----:B------:R-:W-:Y:S02]  /*b870*/  FMNMX.FTZ R29, R60, R29, !PT ;  /* 0x0000001d3c1d7209 */ /* 0x000fe40007810000 */
[----:B---3--:R-:W-:Y:S01]  /*b880*/  FSEL R62, R41, -INF , P3 ;  /* 0xff800000293e7808 */ /* 0x008fe20001800000 */
[----:B------:R-:W3:Y:S01]  /*b890*/  MUFU.TANH R49, R49 ;  /* 0x0000003100317308 */ /* 0x000ee20000002400 */
[----:B0-----:R-:W-:Y:S02]  /*b8a0*/  FSEL R48, R63, -INF , P4 ;  /* 0xff8000003f307808 */ /* 0x001fe40002000000 */
[C---:B------:R-:W-:Y:S02]  /*b8b0*/  ISETP.GT.AND P4, PT, R25.reuse, 0x28, PT ;  /* 0x000000281900780c */ /* 0x040fe40003f84270 */
[----:B------:R-:W-:Y:S02]  /*b8c0*/  FMNMX.FTZ R29, R48, R29, !PT ;  /* 0x0000001d301d7209 */ /* 0x000fe40007810000 */
[----:B------:R-:W-:Y:S01]  /*b8d0*/  ISETP.GT.AND P3, PT, R25, 0x29, PT ;  /* 0x000000291900780c */ /* 0x000fe20003f64270 */
[----:B------:R1:W0:Y:S01]  /*b8e0*/  MUFU.TANH R70, R52 ;  /* 0x0000003400467308 */ /* 0x0002220000002400 */
[----:B--2---:R-:W-:-:S02]  /*b8f0*/  FSEL R64, R64, -INF , P4 ;  /* 0xff80000040407808 */ /* 0x004fc40002000000 */
[----:B------:R-:W-:Y:S02]  /*b900*/  FMNMX.FTZ R29, R62, R29, !PT ;  /* 0x0000001d3e1d7209 */ /* 0x000fe40007810000 */
[----:B------:R-:W-:Y:S02]  /*b910*/  ISETP.GT.AND P4, PT, R25, 0x30, PT ;  /* 0x000000301900780c */ /* 0x000fe40003f84270 */
[----:B----4-:R-:W-:Y:S01]  /*b920*/  FSEL R66, R45, -INF , P3 ;  /* 0xff8000002d427808 */ /* 0x010fe20001800000 */
[----:B------:R-:W2:Y:S01]  /*b930*/  MUFU.TANH R53, R53 ;  /* 0x0000003500357308 */ /* 0x000ea20000002400 */
[----:B------:R-:W-:Y:S02]  /*b940*/  FMNMX.FTZ R29, R64, R29, !PT ;  /* 0x0000001d401d7209 */ /* 0x000fe40007810000 */
[----:B------:R-:W-:Y:S02]  /*b950*/  ISETP.GT.AND P3, PT, R25, 0x31, PT ;  /* 0x000000311900780c */ /* 0x000fe40003f64270 */
[----:B-1----:R-:W-:-:S02]  /*b960*/  FSEL R52, R57, -INF , P4 ;  /* 0xff80000039347808 */ /* 0x002fc40002000000 */
[----:B------:R-:W-:Y:S01]  /*b970*/  FMNMX.FTZ R29, R66, R29, !PT ;  /* 0x0000001d421d7209 */ /* 0x000fe20007810000 */
[----:B------:R-:W1:Y:S01]  /*b980*/  MUFU.TANH R26, R26 ;  /* 0x0000001a001a7308 */ /* 0x000e620000002400 */
[----:B------:R-:W-:Y:S02]  /*b990*/  ISETP.GT.AND P4, PT, R25, 0x38, PT ;  /* 0x000000381900780c */ /* 0x000fe40003f84270 */
[----:B---3--:R-:W-:Y:S02]  /*b9a0*/  FSEL R68, R49, -INF , P3 ;  /* 0xff80000031447808 */ /* 0x008fe40001800000 */
[----:B------:R-:W-:Y:S02]  /*b9b0*/  FMNMX.FTZ R29, R52, R29, !PT ;  /* 0x0000001d341d7209 */ /* 0x000fe40007810000 */
[----:B------:R-:W-:Y:S01]  /*b9c0*/  ISETP.GT.AND P3, PT, R25, 0x39, PT ;  /* 0x000000391900780c */ /* 0x000fe20003f64270 */
[----:B------:R-:W3:Y:S01]  /*b9d0*/  MUFU.TANH R27, R27 ;  /* 0x0000001b001b7308 */ /* 0x000ee20000002400 */
[----:B0-----:R-:W-:-:S02]  /*b9e0*/  FSEL R70, R70, -INF , P4 ;  /* 0xff80000046467808 */ /* 0x001fc40002000000 */
[----:B------:R-:W-:Y:S02]  /*b9f0*/  FMNMX.FTZ R29, R68, R29, !PT ;  /* 0x0000001d441d7209 */ /* 0x000fe40007810000 */
[----:B--2---:R-:W-:Y:S02]  /*ba00*/  FSEL R72, R53, -INF , P3 ;  /* 0xff80000035487808 */ /* 0x004fe40001800000 */
[----:B------:R-:W-:Y:S01]  /*ba10*/  FMNMX.FTZ R29, R70, R29, !PT ;  /* 0x0000001d461d7209 */ /* 0x000fe20007810000 */
[----:B------:R-:W0:Y:S01]  /*ba20*/  MUFU.TANH R30, R30 ;  /* 0x0000001e001e7308 */ /* 0x000e220000002400 */
[----:B------:R-:W-:Y:S02]  /*ba30*/  ISETP.GT.AND P3, PT, R0, RZ, PT ;  /* 0x000000ff0000720c */ /* 0x000fe40003f64270 */
[----:B------:R-:W-:Y:S02]  /*ba40*/  FMNMX.FTZ R29, R72, R29, !PT ;  /* 0x0000001d481d7209 */ /* 0x000fe40007810000 */
[----:B------:R-:W-:-:S02]  /*ba50*/  ISETP.GT.AND P4, PT, R0, 0x1, PT ;  /* 0x000000010000780c */ /* 0x000fc40003f84270 */
[----:B-1----:R-:W-:Y:S01]  /*ba60*/  FSEL R20, R26, -INF , P3 ;  /* 0xff8000001a147808 */ /* 0x002fe20001800000 */
[----:B------:R-:W1:Y:S01]  /*ba70*/  SHFL.BFLY PT, R74, R29, 0x2, 0x1f ;  /* 0x0c401f001d4a7f89 */ /* 0x000e6200000e0000 */
[----:B------:R-:W2:Y:S01]  /*ba80*/  MUFU.TANH R31, R31 ;  /* 0x0000001f001f7308 */ /* 0x000ea20000002400 */
[----:B---3--:R-:W-:Y:S02]  /*ba90*/  FSEL R21, R27, -INF , P4 ;  /* 0xff8000001b157808 */ /* 0x008fe40002000000 */
[C---:B------:R-:W-:Y:S02]  /*baa0*/  ISETP.GT.AND P3, PT, R0.reuse, 0x9, PT ;  /* 0x000000090000780c */ /* 0x040fe40003f64270 */
[----:B------:R-:W-:-:S03]  /*bab0*/  ISETP.GT.AND P4, PT, R0, 0x10, PT ;  /* 0x000000100000780c */ /* 0x000fc60003f84270 */
[----:B------:R-:W3:Y:S01]  /*bac0*/  MUFU.TANH R34, R34 ;  /* 0x0000002200227308 */ /* 0x000ee20000002400 */
[----:B0-----:R-:W-:Y:S02]  /*bad0*/  FSEL R26, R30, -INF , P5 ;  /* 0xff8000001e1a7808 */ /* 0x001fe40002800000 */
[----:B------:R-:W-:-:S05]  /*bae0*/  ISETP.GT.AND P5, PT, R0, 0x21, PT ;  /* 0x000000210000780c */ /* 0x000fca0003fa4270 */
[----:B------:R-:W0:Y:S01]  /*baf0*/  MUFU.TANH R35, R35 ;  /* 0x0000002300237308 */ /* 0x000e220000002400 */
[----:B--2---:R-:W-:Y:S02]  /*bb00*/  FSEL R30, R31, -INF , P3 ;  /* 0xff8000001f1e7808 */ /* 0x004fe40001800000 */
[----:B------:R-:W-:Y:S02]  /*bb10*/  ISETP.GT.AND P3, PT, R0, 0x11, PT ;  /* 0x000000110000780c */ /* 0x000fe40003f64270 */
[----:B-1----:R-:W-:-:S03]  /*bb20*/  FMNMX.FTZ R74, R29, R74, !PT ;  /* 0x0000004a1d4a7209 */ /* 0x002fc60007810000 */
[----:B------:R-:W-:Y:S01]  /*bb30*/  MUFU.TANH R39, R39 ;  /* 0x0000002700277308 */ /* 0x000fe20000002400 */
[----:B---3--:R-:W-:Y:S02]  /*bb40*/  FSEL R34, R34, -INF , P4 ;  /* 0xff80000022227808 */ /* 0x008fe40002000000 */
[----:B------:R-:W-:Y:S01]  /*bb50*/  ISETP.GT.AND P4, PT, R0, 0x18, PT ;  /* 0x000000180000780c */ /* 0x000fe20003f84270 */
[----:B------:R-:W1:Y:S04]  /*bb60*/  SHFL.BFLY PT, R25, R74, 0x1, 0x1f ;  /* 0x0c201f004a197f89 */ /* 0x000e6800000e0000 */
[----:B------:R0:W2:Y:S08]  /*bb70*/  MUFU.TANH R29, R38 ;  /* 0x00000026001d7308 */ /* 0x0000b00000002400 */
[----:B------:R2:W-:Y:S01]  /*bb80*/  MUFU.TANH R33, R42 ;  /* 0x0000002a00217308 */ /* 0x0005e20000002400 */
[----:B0-----:R-:W-:-:S02]  /*bb90*/  FSEL R38, R35, -INF , P3 ;  /* 0xff80000023267808 */ /* 0x001fc40001800000 */
[----:B------:R-:W-:-:S05]  /*bba0*/  ISETP.GT.AND P3, PT, R0, 0x19, PT ;  /* 0x000000190000780c */ /* 0x000fca0003f64270 */
[----:B------:R-:W0:Y:S01]  /*bbb0*/  MUFU.TANH R43, R43 ;  /* 0x0000002b002b7308 */ /* 0x000e220000002400 */
[----:B--2---:R-:W-:Y:S02]  /*bbc0*/  FSEL R42, R29, -INF , P4 ;  /* 0xff8000001d2a7808 */ /* 0x004fe40002000000 */
[----:B------:R-:W-:Y:S02]  /*bbd0*/  ISETP.GT.AND P4, PT, R0, 0x28, PT ;  /* 0x000000280000780c */ /* 0x000fe40003f84270 */
[----:B-1----:R-:W-:Y:S02]  /*bbe0*/  FMNMX.FTZ R168, R74, R25, !PT ;  /* 0x000000194aa87209 */ /* 0x002fe40007810000 */
[----:B------:R-:W-:Y:S01]  /*bbf0*/  FMNMX.FTZ R25, R20, R21, !PT ;  /* 0x0000001514197209 */ /* 0x000fe20007810000 */
[----:B------:R1:W2:Y:S02]  /*bc00*/  MUFU.TANH R76, R46 ;  /* 0x0000002e004c7308 */ /* 0x0002a40000002400 */
[----:B------:R-:W-:Y:S01]  /*bc10*/  FMUL.FTZ R27, R168, R169 ;  /* 0x000000a9a81b7220 */ /* 0x000fe20000410000 */
[----:B------:R-:W-:-:S04]  /*bc20*/  FMNMX.FTZ R25, R26, R25, !PT ;  /* 0x000000191a197209 */ /* 0x000fc80007810000 */
[----:B------:R-:W-:Y:S01]  /*bc30*/  FMNMX.FTZ R25, R30, R25, !PT ;  /* 0x000000191e197209 */ /* 0x000fe20007810000 */
[----:B------:R-:W3:Y:S01]  /*bc40*/  MUFU.TANH R47, R47 ;  /* 0x0000002f002f7308 */ /* 0x000ee20000002400 */
[----:B-1----:R-:W-:Y:S02]  /*bc50*/  FSEL R46, R39, -INF , P3 ;  /* 0xff800000272e7808 */ /* 0x002fe40001800000 */
[----:B------:R-:W-:Y:S02]  /*bc60*/  FMNMX.FTZ R25, R34, R25, !PT ;  /* 0x0000001922197209 */ /* 0x000fe40007810000 */
[----:B0-----:R-:W-:Y:S02]  /*bc70*/  FSEL R74, R43, -INF , P5 ;  /* 0xff8000002b4a7808 */ /* 0x001fe40002800000 */
[----:B------:R-:W-:Y:S01]  /*bc80*/  FMNMX.FTZ R25, R38, R25, !PT ;  /* 0x0000001926197209 */ /* 0x000fe20007810000 */
[----:B------:R0:W1:Y:S01]  /*bc90*/  MUFU.TANH R31, R50 ;  /* 0x00000032001f7308 */ /* 0x0000620000002400 */
[----:B------:R-:W-:-:S02]  /*bca0*/  ISETP.GT.AND P3, PT, R0, 0x29, PT ;  /* 0x000000290000780c */ /* 0x000fc40003f64270 */
[----:B------:R-:W-:Y:S02]  /*bcb0*/  FMNMX.FTZ R25, R42, R25, !PT ;  /* 0x000000192a197209 */ /* 0x000fe40007810000 */
[----:B--2---:R-:W-:Y:S02]  /*bcc0*/  FSEL R76, R76, -INF , P4 ;  /* 0xff8000004c4c7808 */ /* 0x004fe40002000000 */
[----:B------:R-:W-:Y:S01]  /*bcd0*/  FMNMX.FTZ R25, R46, R25, !PT ;  /* 0x000000192e197209 */ /* 0x000fe20007810000 */
[----:B------:R-:W2:Y:S01]  /*bce0*/  MUFU.TANH R51, R51 ;  /* 0x0000003300337308 */ /* 0x000ea20000002400 */
[----:B0-----:R-:W-:Y:S02]  /*bcf0*/  FSEL R50, R33, -INF , P6 ;  /* 0xff80000021327808 */ /* 0x001fe40003000000 */
[----:B------:R-:W-:Y:S02]  /*bd00*/  FSETP.NEU.FTZ.AND P5, PT, R168, -INF , PT ;  /* 0xff800000a800780b */ /* 0x000fe40003fbd000 */
[----:B------:R-:W-:-:S02]  /*bd10*/  FMNMX.FTZ R25, R50, R25, !PT ;  /* 0x0000001932197209 */ /* 0x000fc40007810000 */
[----:B------:R-:W-:Y:S01]  /*bd20*/  ISETP.GT.AND P6, PT, R0, 0x30, PT ;  /* 0x000000300000780c */ /* 0x000fe20003fc4270 */
[----:B------:R1:W0:Y:S01]  /*bd30*/  MUFU.TANH R80, R54 ;  /* 0x0000003600507308 */ /* 0x0002220000002400 */
[----:B------:R-:W-:Y:S02]  /*bd40*/  FMNMX.FTZ R25, R74, R25, !PT ;  /* 0x000000194a197209 */ /* 0x000fe40007810000 */
[----:B---3--:R-:W-:Y:S02]  /*bd50*/  FSEL R78, R47, -INF , P3 ;  /* 0xff8000002f4e7808 */ /* 0x008fe40001800000 */
[----:B------:R-:W-:Y:S02]  /*bd60*/  FMNMX.FTZ R25, R76, R25, !PT ;  /* 0x000000194c197209 */ /* 0x000fe40007810000 */
[----:B------:R-:W-:Y:S01]  /*bd70*/  FSEL R27, R27, RZ, P5 ;  /* 0x000000ff1b1b7208 */ /* 0x000fe20002800000 */
[----:B------:R-:W3:Y:S01]  /*bd80*/  MUFU.TANH R55, R55 ;  /* 0x0000003700377308 */ /* 0x000ee20000002400 */
[----:B------:R-:W-:-:S02]  /*bd90*/  ISETP.GT.AND P3, PT, R0, 0x31, PT ;  /* 0x000000310000780c */ /* 0x000fc40003f64270 */
[----:B-1----:R-:W-:Y:S01]  /*bda0*/  FSEL R54, R31, -INF , P6 ;  /* 0xff8000001f367808 */ /* 0x002fe20003000000 */
[--C-:B------:R-:W-:Y:S01]  /*bdb0*/  FFMA.FTZ R29, R24, R169, -R27.reuse ;  /* 0x000000a9181d7223 */ /* 0x100fe2000001081b */
[----:B------:R-:W-:Y:S01]  /*bdc0*/  FMNMX.FTZ R25, R78, R25, !PT ;  /* 0x000000194e197209 */ /* 0x000fe20007810000 */
[-CC-:B------:R-:W-:Y:S01]  /*bdd0*/  FFMA.FTZ R31, R28, R169.reuse, -R27.reuse ;  /* 0x000000a91c1f7223 */ /* 0x180fe2000001081b */
[----:B------:R-:W-:Y:S01]  /*bde0*/  ISETP.GT.AND P4, PT, R0, 0x38, PT ;  /* 0x000000380000780c */ /* 0x000fe20003f84270 */
[-CC-:B------:R-:W-:Y:S01]  /*bdf0*/  FFMA.FTZ R36, R36, R169.reuse, -R27.reuse ;  /* 0x000000a924247223 */ /* 0x180fe2000001081b */
[----:B--2---:R-:W-:Y:S01]  /*be00*/  FSEL R24, R51, -INF , P3 ;  /* 0xff80000033187808 */ /* 0x004fe20001800000 */
[--C-:B------:R-:W-:Y:S01]  /*be10*/  FFMA.FTZ R32, R32, R169, -R27.reuse ;  /* 0x000000a920207223 */ /* 0x100fe2000001081b */
[----:B------:R-:W-:Y:S01]  /*be20*/  FMNMX.FTZ R25, R54, R25, !PT ;  /* 0x0000001936197209 */ /* 0x000fe20007810000 */
[----:B------:R-:W-:Y:S01]  /*be30*/  MUFU.EX2 R29, R29 ;  /* 0x0000001d001d7308 */ /* 0x000fe20000000800 */
[----:B------:R-:W-:Y:S01]  /*be40*/  ISETP.GT.AND P3, PT, R0, 0x39, PT ;  /* 0x000000390000780c */ /* 0x000fe20003f64270 */
[-CC-:B------:R-:W-:Y:S01]  /*be50*/  FFMA.FTZ R40, R40, R169.reuse, -R27.reuse ;  /* 0x000000a928287223 */ /* 0x180fe2000001081b */
[----:B0-----:R-:W-:Y:S01]  /*be60*/  FSEL R80, R80, -INF , P4 ;  /* 0xff80000050507808 */ /* 0x001fe20002000000 */
[--C-:B------:R-:W-:Y:S01]  /*be70*/  FFMA.FTZ R44, R44, R169, -R27.reuse ;  /* 0x000000a92c2c7223 */ /* 0x100fe2000001081b */
[----:B------:R-:W-:Y:S01]  /*be80*/  FMNMX.FTZ R25, R24, R25, !PT ;  /* 0x0000001918197209 */ /* 0x000fe20007810000 */
[--C-:B------:R-:W-:Y:S01]  /*be90*/  FFMA.FTZ R58, R58, R169, -R27.reuse ;  /* 0x000000a93a3a7223 */ /* 0x100fe2000001081b */
[----:B---3--:R-:W-:Y:S01]  /*bea0*/  FSEL R28, R55, -INF , P3 ;  /* 0xff800000371c7808 */ /* 0x008fe20001800000 */
[----:B------:R-:W-:Y:S01]  /*beb0*/  MUFU.EX2 R152, R31 ;  /* 0x0000001f00987308 */ /* 0x000fe20000000800 */
[----:B------:R-:W-:Y:S01]  /*bec0*/  FMNMX.FTZ R25, R80, R25, !PT ;  /* 0x0000001950197209 */ /* 0x000fe20007810000 */
        /* <DEDUP_REMOVED lines=8> */
[----:B------:R-:W0:Y:S01]  /*bf50*/  SHFL.BFLY PT, R0, R25, 0x2, 0x1f ;  /* 0x0c401f0019007f89 */ /* 0x000e2200000e0000 */
[-CC-:B------:R-:W-:Y:S01]  /*bf60*/  FFMA.FTZ R177, R68, R169.reuse, -R27.reuse ;  /* 0x000000a944b17223 */ /* 0x180fe2000001081b */
[-CC-:B------:R-:W-:Y:S01]  /*bf70*/  FFMA.FTZ R172, R70, R169.reuse, -R27.reuse ;  /* 0x000000a946ac7223 */ /* 0x180fe2000001081b */
[----:B------:R-:W-:-:S03]  /*bf80*/  FFMA.FTZ R173, R72, R169, -R27 ;  /* 0x000000a948ad7223 */ /* 0x000fc6000001081b */
[----:B------:R-:W1:Y:S08]  /*bf90*/  MUFU.EX2 R32, R32 ;  /* 0x0000002000207308 */ /* 0x000e700000000800 */
[----:B------:R-:W-:Y:S08]  /*bfa0*/  MUFU.EX2 R40, R40 ;  /* 0x0000002800287308 */ /* 0x000ff00000000800 */
[----:B------:R-:W2:Y:S01]  /*bfb0*/  MUFU.EX2 R31, R44 ;  /* 0x0000002c001f7308 */ /* 0x000ea20000000800 */
[----:B-1----:R-:W-:-:S02]  /*bfc0*/  F2FP.F16.F32.PACK_AB R154, R33, R32 ;  /* 0x00000020219a723e */ /* 0x002fc400000000ff */
[----:B0-----:R-:W-:-:S05]  /*bfd0*/  FMNMX.FTZ R0, R25, R0, !PT ;  /* 0x0000000019007209 */ /* 0x001fca0007810000 */
[----:B------:R-:W0:Y:S01]  /*bfe0*/  SHFL.BFLY PT, R25, R0, 0x1, 0x1f ;  /* 0x0c201f0000197f89 */ /* 0x000e2200000e0000 */
[----:B------:R-:W-:Y:S08]  /*bff0*/  MUFU.EX2 R58, R58 ;  /* 0x0000003a003a7308 */ /* 0x000ff00000000800 */
[----:B------:R-:W1:Y:S01]  /*c000*/  MUFU.EX2 R35, R60 ;  /* 0x0000003c00237308 */ /* 0x000e620000000800 */
[----:B--2---:R-:W-:-:S07]  /*c010*/  F2FP.F16.F32.PACK_AB R156, R31, R40 ;  /* 0x000000281f9c723e */ /* 0x004fce00000000ff */
[----:B------:R-:W-:Y:S01]  /*c020*/  MUFU.EX2 R37, R48 ;  /* 0x0000003000257308 */ /* 0x000fe20000000800 */
[----:B0-----:R-:W-:-:S07]  /*c030*/  FMNMX.FTZ R170, R0, R25, !PT ;  /* 0x0000001900aa7209 */ /* 0x001fce0007810000 */
[----:B------:R-:W-:Y:S01]  /*c040*/  MUFU.EX2 R182, R182 ;  /* 0x000000b600b67308 */ /* 0x000fe20000000800 */
[----:B-1----:R-:W-:Y:S02]  /*c050*/  F2FP.F16.F32.PACK_AB R158, R35, R58 ;  /* 0x0000003a239e723e */ /* 0x002fe400000000ff */
[C---:B------:R-:W-:Y:S01]  /*c060*/  FSETP.NEU.FTZ.AND P3, PT, R170.reuse, -INF , PT ;  /* 0xff800000aa00780b */ /* 0x040fe20003f7d000 */
[----:B------:R-:W-:-:S04]  /*c070*/  FMUL.FTZ R0, R170, R169 ;  /* 0x000000a9aa007220 */ /* 0x000fc80000410000 */
[----:B------:R-:W-:Y:S01]  /*c080*/  MUFU.EX2 R183, R183 ;  /* 0x000000b700b77308 */ /* 0x000fe20000000800 */
[----:B------:R-:W-:Y:S01]  /*c090*/  FSEL R25, R0, RZ, P3 ;  /* 0x000000ff00197208 */ /* 0x000fe20001800000 */
[C---:B------:R-:W-:Y:S02]  /*c0a0*/  @!P1 VIADD R0, R15.reuse, 0x38840 ;  /* 0x000388400f009836 */ /* 0x040fe40000000000 */
[----:B------:R-:W-:Y:S02]  /*c0b0*/  @!P1 VIADD R15, R15, 0x38860 ;  /* 0x000388600f0f9836 */ /* 0x000fe40000000000 */
        /* <DEDUP_REMOVED lines=10> */
[-CC-:B------:R-:W-:Y:S01]  /*c160*/  FFMA.FTZ R197, R74, R169.reuse, -R25.reuse ;  /* 0x000000a94ac57223 */ /* 0x180fe20000010819 */
[-CC-:B------:R-:W-:Y:S01]  /*c170*/  FFMA.FTZ R178, R76, R169.reuse, -R25.reuse ;  /* 0x000000a94cb27223 */ /* 0x180fe20000010819 */
[----:B------:R1:W2:Y:S01]  /*c180*/  MUFU.EX2 R36, R21 ;  /* 0x0000001500247308 */ /* 0x0002a20000000800 */
[-CC-:B------:R-:W-:Y:S01]  /*c190*/  FFMA.FTZ R179, R78, R169.reuse, -R25.reuse ;  /* 0x000000a94eb37223 */ /* 0x180fe20000010819 */
[-CC-:B------:R-:W-:Y:S01]  /*c1a0*/  FFMA.FTZ R180, R54, R169.reuse, -R25.reuse ;  /* 0x000000a936b47223 */ /* 0x180fe20000010819 */
[-CC-:B------:R-:W-:Y:S01]  /*c1b0*/  FFMA.FTZ R181, R24, R169.reuse, -R25.reuse ;  /* 0x000000a918b57223 */ /* 0x180fe20000010819 */
[-CC-:B------:R-:W-:Y:S01]  /*c1c0*/  FFMA.FTZ R174, R80, R169.reuse, -R25.reuse ;  /* 0x000000a950ae7223 */ /* 0x180fe20000010819 */
[----:B------:R-:W-:Y:S01]  /*c1d0*/  FFMA.FTZ R171, R28, R169, -R25 ;  /* 0x000000a91cab7223 */ /* 0x000fe20000010819 */
[----:B------:R-:W-:Y:S01]  /*c1e0*/  FADD.FTZ R25, R29, R152 ;  /* 0x000000981d197221 */ /* 0x000fe20000010000 */
[----:B0-----:R-:W-:Y:S01]  /*c1f0*/  @!P1 PRMT R20, RZ, 0x654, R0 ;  /* 0x00000654ff149816 */ /* 0x001fe20000000000 */
[----:B------:R-:W0:Y:S01]  /*c200*/  MUFU.EX2 R26, R26 ;  /* 0x0000001a001a7308 */ /* 0x000e220000000800 */
[----:B------:R-:W-:Y:S01]  /*c210*/  LOP3.LUT R0, R56, 0x2000000, RZ, 0xfc, !PT ;  /* 0x0200000038007812 */ /* 0x000fe200078efcff */
[----:B------:R-:W-:Y:S01]  /*c220*/  FADD.FTZ R28, R32, R25 ;  /* 0x00000019201c7221 */ /* 0x000fe20000010000 */
[----:B------:R-:W-:Y:S01]  /*c230*/  IMAD.MOV.U32 R25, RZ, RZ, 0x40000040 ;  /* 0x40000040ff197424 */ /* 0x000fe200078e00ff */
[----:B------:R3:W-:Y:S01]  /*c240*/  @!P1 SYNCS.ARRIVE.TRANS64.RED.A1T0 RZ, [R20+URZ], RZ ;  /* 0x000000ff14ff99a7 */ /* 0x0007e2000810043f */
[----:B-1----:R-:W-:Y:S01]  /*c250*/  IMAD.MOV.U32 R21, RZ, RZ, 0x40000040 ;  /* 0x40000040ff157424 */ /* 0x002fe200078e00ff */
[----:B------:R-:W-:-:S02]  /*c260*/  F2FP.F16.F32.PACK_AB R152, R152, R29 ;  /* 0x0000001d9898723e */ /* 0x000fc400000000ff */
[----:B------:R0:W1:Y:S01]  /*c270*/  MUFU.EX2 R155, R30 ;  /* 0x0000001e009b7308 */ /* 0x0000620000000800 */
[----:B--2---:R-:W-:Y:S01]  /*c280*/  FADD.FTZ R27, R153, R36 ;  /* 0x00000024991b7221 */ /* 0x004fe20000010000 */
[----:B------:R-:W-:Y:S01]  /*c290*/  R2UR UR11, R25 ;  /* 0x00000000190b72ca */ /* 0x000fe200000e0000 */
[----:B---3--:R-:W-:Y:S01]  /*c2a0*/  IMAD R20, R18, 0x1000, R0 ;  /* 0x0000100012147824 */ /* 0x008fe200078e0200 */
[----:B------:R-:W-:Y:S01]  /*c2b0*/  R2UR UR7, R21 ;  /* 0x00000000150772ca */ /* 0x000fe200000e0000 */
[----:B------:R-:W-:Y:S01]  /*c2c0*/  FADD.FTZ R21, R33, R28 ;  /* 0x0000001c21157221 */ /* 0x000fe20000010000 */
[----:B------:R-:W-:Y:S02]  /*c2d0*/  F2FP.F16.F32.PACK_AB R153, R36, R153 ;  /* 0x000000992499723e */ /* 0x000fe400000000ff */
[----:B------:R-:W2:Y:S01]  /*c2e0*/  MUFU.EX2 R34, R34 ;  /* 0x0000002200227308 */ /* 0x000ea20000000800 */
[----:B0-----:R-:W-:Y:S01]  /*c2f0*/  FADD.FTZ R30, R26, R27 ;  /* 0x0000001b1a1e7221 */ /* 0x001fe20000010000 */
[C---:B------:R-:W-:Y:S01]  /*c300*/  VIADD R24, R20.reuse, 0x80 ;  /* 0x0000008014187836 */ /* 0x040fe20000000000 */
[----:B------:R-:W-:-:S02]  /*c310*/  R2UR UR6, R20 ;  /* 0x00000000140672ca */ /* 0x000fc400000e0000 */
[----:B------:R-:W-:Y:S02]  /*c320*/  F2FP.F16.F32.PACK_AB R160, R182, R37 ;  /* 0x00000025b6a0723e */ /* 0x000fe400000000ff */
[----:B------:R-:W-:Y:S01]  /*c330*/  R2UR UR10, R24 ;  /* 0x00000000180a72ca */ /* 0x000fe200000e0000 */
[----:B------:R-:W0:Y:S01]  /*c340*/  MUFU.EX2 R157, R38 ;  /* 0x00000026009d7308 */ /* 0x000e220000000800 */
[C---:B-1----:R-:W-:Y:S01]  /*c350*/  FADD.FTZ R25, R155.reuse, R30 ;  /* 0x0000001e9b197221 */ /* 0x042fe20000010000 */
[----:B------:R-:W-:Y:S01]  /*c360*/  FADD.FTZ R24, R40, R21 ;  /* 0x0000001528187221 */ /* 0x000fe20000010000 */
[----:B------:R-:W-:Y:S01]  /*c370*/  F2FP.F16.F32.PACK_AB R155, R155, R26 ;  /* 0x0000001a9b9b723e */ /* 0x000fe200000000ff */
[----:B------:R-:W-:Y:S01]  /*c380*/  BAR.SYNC.DEFER_BLOCKING 0xf, 0x100 ;  /* 0x03c4000000007b1d */ /* 0x000fe20000010000 */
[----:B------:R-:W-:Y:S01]  /*c390*/  @!P1 PRMT R15, RZ, 0x654, R15 ;  /* 0x00000654ff0f9816 */ /* 0x000fe2000000000f */
[----:B------:R-:W-:Y:S01]  /*c3a0*/  FADD.FTZ R21, R31, R24 ;  /* 0x000000181f157221 */ /* 0x000fe20000010000 */
[----:B--2---:R-:W-:-:S03]  /*c3b0*/  FADD.FTZ R28, R34, R25 ;  /* 0x00000019221c7221 */ /* 0x004fc60000010000 */
[----:B------:R-:W1:Y:S01]  /*c3c0*/  MUFU.EX2 R42, R42 ;  /* 0x0000002a002a7308 */ /* 0x000e620000000800 */
[----:B------:R-:W-:-:S04]  /*c3d0*/  FADD.FTZ R24, R58, R21 ;  /* 0x000000153a187221 */ /* 0x000fc80000010000 */
[----:B------:R-:W-:Y:S01]  /*c3e0*/  FADD.FTZ R24, R35, R24 ;  /* 0x0000001823187221 */ /* 0x000fe20000010000 */
[C---:B0-----:R-:W-:Y:S02]  /*c3f0*/  FADD.FTZ R25, R157.reuse, R28 ;  /* 0x0000001c9d197221 */ /* 0x041fe40000010000 */
[----:B------:R-:W0:Y:S01]  /*c400*/  MUFU.EX2 R159, R46 ;  /* 0x0000002e009f7308 */ /* 0x000e220000000800 */
[----:B------:R-:W-:Y:S01]  /*c410*/  F2FP.F16.F32.PACK_AB R157, R157, R34 ;  /* 0x000000229d9d723e */ /* 0x000fe200000000ff */
[----:B------:R-:W-:-:S04]  /*c420*/  FADD.FTZ R198, R37, R24 ;  /* 0x0000001825c67221 */ /* 0x000fc80000010000 */
[----:B------:R-:W-:Y:S02]  /*c430*/  FADD.FTZ R198, R182, R198 ;  /* 0x000000c6b6c67221 */ /* 0x000fe40000010000 */
[----:B------:R-:W2:Y:S01]  /*c440*/  MUFU.EX2 R175, R175 ;  /* 0x000000af00af7308 */ /* 0x000ea20000000800 */
[----:B-1----:R-:W-:Y:S01]  /*c450*/  FADD.FTZ R26, R42, R25 ;  /* 0x000000192a1a7221 */ /* 0x002fe20000010000 */
[----:B------:R1:W-:Y:S06]  /*c460*/  STSM.16.M88.4 [R210+0x36400], R152 ;  /* 0x03640098d2007844 */ /* 0x0003ec0000000200 */
[----:B------:R-:W3:Y:S01]  /*c470*/  MUFU.EX2 R196, R196 ;  /* 0x000000c400c47308 */ /* 0x000ee20000000800 */
[C---:B0-----:R-:W-:Y:S01]  /*c480*/  FADD.FTZ R21, R159.reuse, R26 ;  /* 0x0000001a9f157221 */ /* 0x041fe20000010000 */
[----:B------:R-:W-:-:S05]  /*c490*/  F2FP.F16.F32.PACK_AB R159, R159, R42 ;  /* 0x0000002a9f9f723e */ /* 0x000fca00000000ff */
[----:B------:R0:W-:Y:S01]  /*c4a0*/  STSM.16.M88.4 [R212], R156 ;  /* 0x0000009cd4007844 */ /* 0x0001e20000000200 */
[----:B------:R-:W4:Y:S01]  /*c4b0*/  MUFU.EX2 R197, R197 ;  /* 0x000000c500c57308 */ /* 0x000f220000000800 */
[----:B--2---:R-:W-:Y:S01]  /*c4c0*/  F2FP.F16.F32.PACK_AB R162, R175, R183 ;  /* 0x000000b7afa2723e */ /* 0x004fe200000000ff */
[----:B------:R-:W-:-:S04]  /*c4d0*/  FADD.FTZ R183, R183, R198 ;  /* 0x000000c6b7b77221 */ /* 0x000fc80000010000 */
[----:B------:R-:W-:Y:S02]  /*c4e0*/  FADD.FTZ R183, R175, R183 ;  /* 0x000000b7afb77221 */ /* 0x000fe40000010000 */
[----:B------:R-:W-:Y:S01]  /*c4f0*/  MUFU.EX2 R178, R178 ;  /* 0x000000b200b27308 */ /* 0x000fe20000000800 */
[----:B---3--:R-:W-:-:S07]  /*c500*/  FADD.FTZ R21, R196, R21 ;  /* 0x00000015c4157221 */ /* 0x008fce0000010000 */
[----:B------:R-:W2:Y:S01]  /*c510*/  MUFU.EX2 R179, R179 ;  /* 0x000000b300b37308 */ /* 0x000ea20000000800 */
[C---:B----4-:R-:W-:Y:S01]  /*c520*/  F2FP.F16.F32.PACK_AB R161, R197.reuse, R196 ;  /* 0x000000c4c5a1723e */ /* 0x050fe200000000ff */
[----:B------:R-:W-:Y:S02]  /*c530*/  FADD.FTZ R197, R197, R21 ;  /* 0x00000015c5c57221 */ /* 0x000fe40000010000 */
[----:B------:R-:W3:Y:S04]  /*c540*/  @P2 LDC R21, c[0x0][0x450] ;  /* 0x00011400ff152b82 */ /* 0x000ee80000000800 */
[----:B------:R-:W-:Y:S08]  /*c550*/  MUFU.EX2 R176, R176 ;  /* 0x000000b000b07308 */ /* 0x000ff00000000800 */
[----:B------:R-:W4:Y:S01]  /*c560*/  MUFU.EX2 R177, R177 ;  /* 0x000000b100b17308 */ /* 0x000f220000000800 */
[----:B--2---:R-:W-:Y:S01]  /*c570*/  F2FP.F16.F32.PACK_AB R163, R179, R178 ;  /* 0x000000b2b3a3723e */ /* 0x004fe200000000ff */
[----:B------:R-:W-:-:S04]  /*c580*/  FADD.FTZ R178, R178, R197 ;  /* 0x000000c5b2b27221 */ /* 0x000fc80000010000 */
[----:B------:R0:W-:Y:S01]  /*c590*/  STSM.16.M88.4 [R214], R160 ;  /* 0x000000a0d6007844 */ /* 0x0001e20000000200 */
[----:B------:R-:W-:Y:S01]  /*c5a0*/  FADD.FTZ R179, R179, R178 ;  /* 0x000000b2b3b37221 */ /* 0x000fe20000010000 */
[----:B------:R-:W-:Y:S08]  /*c5b0*/  MUFU.EX2 R172, R172 ;  /* 0x000000ac00ac7308 */ /* 0x000ff00000000800 */
[----:B------:R-:W2:Y:S01]  /*c5c0*/  MUFU.EX2 R173, R173 ;  /* 0x000000ad00ad7308 */ /* 0x000ea20000000800 */
[----:B----4-:R-:W-:Y:S01]  /*c5d0*/  F2FP.F16.F32.PACK_AB R164, R177, R176 ;  /* 0x000000b0b1a4723e */ /* 0x010fe200000000ff */
[----:B------:R-:W-:-:S04]  /*c5e0*/  FADD.FTZ R176, R176, R183 ;  /* 0x000000b7b0b07221 */ /* 0x000fc80000010000 */
[----:B------:R-:W-:Y:S02]  /*c5f0*/  FADD.FTZ R177, R177, R176 ;  /* 0x000000b0b1b17221 */ /* 0x000fe40000010000 */
[----:B------:R-:W-:Y:S08]  /*c600*/  MUFU.EX2 R180, R180 ;  /* 0x000000b400b47308 */ /* 0x000ff00000000800 */
[----:B------:R-:W4:Y:S01]  /*c610*/  MUFU.EX2 R181, R181 ;  /* 0x000000b500b57308 */ /* 0x000f220000000800 */
[----:B--2---:R-:W-:Y:S01]  /*c620*/  F2FP.F16.F32.PACK_AB R166, R173, R172 ;  /* 0x000000acada6723e */ /* 0x004fe200000000ff */
[----:B------:R-:W-:-:S06]  /*c630*/  FADD.FTZ R172, R172, R177 ;  /* 0x000000b1acac7221 */ /* 0x000fcc0000010000 */
[----:B------:R-:W-:Y:S08]  /*c640*/  MUFU.EX2 R174, R174 ;  /* 0x000000ae00ae7308 */ /* 0x000ff00000000800 */
[----:B------:R-:W2:Y:S01]  /*c650*/  MUFU.EX2 R171, R171 ;  /* 0x000000ab00ab7308 */ /* 0x000ea20000000800 */
[----:B----4-:R-:W-:Y:S01]  /*c660*/  F2FP.F16.F32.PACK_AB R165, R181, R180 ;  /* 0x000000b4b5a5723e */ /* 0x010fe200000000ff */
[----:B------:R-:W-:-:S04]  /*c670*/  FADD.FTZ R180, R180, R179 ;  /* 0x000000b3b4b47221 */ /* 0x000fc80000010000 */
[----:B------:R-:W-:Y:S01]  /*c680*/  FADD.FTZ R181, R181, R180 ;  /* 0x000000b4b5b57221 */ /* 0x000fe20000010000 */
[----:B--2---:R-:W-:-:S05]  /*c690*/  F2FP.F16.F32.PACK_AB R167, R171, R174 ;  /* 0x000000aeaba7723e */ /* 0x004fca00000000ff */
[----:B------:R0:W-:Y:S01]  /*c6a0*/  STSM.16.M88.4 [R213], R164 ;  /* 0x000000a4d5007844 */ /* 0x0001e20000000200 */
[----:B------:R-:W-:-:S06]  /*c6b0*/  WARPGROUP.ARRIVE ;  /* 0x00000000000079c5 */ /* 0x000fcc0000000000 */
[----:B------:R-:W-:Y:S03]  /*c6c0*/  HGMMA.64x256x16.F32 R24, R152, gdesc[UR4].tnspB, RZ, !UPT, gsb0 ;  /* 0x43e0000498187df0 */ /* 0x000fe6000c0008ff */
[----:B------:R-:W-:Y:S02]  /*c6d0*/  WARPGROUP.DEPBAR.LE gsb0, 0x0 ;  /* 0x00008000000079c5 */ /* 0x000fe40000010000 */
[----:B------:R-:W-:Y:S01]  /*c6e0*/  WARPGROUP.ARRIVE ;  /* 0x00000000000079c5 */ /* 0x000fe20000000000 */
[----:B-1----:R-:W-:-:S04]  /*c6f0*/  @P2 IMAD.HI.U32 R152, R194, R199, RZ ;  /* 0x000000c7c2982227 */ /* 0x002fc800078e00ff */
[----:B------:R-:W-:-:S15]  /*c700*/  IMAD.MOV.U32 R154, RZ, RZ, R194 ;  /* 0x000000ffff9a7224 */ /* 0x000fde00078e00c2 */
[----:B------:R-:W-:-:S03]  /*c710*/  NOP ;  /* 0x0000000000007918 */ /* 0x000fc60000000000 */
[----:B------:R-:W-:Y:S01]  /*c720*/  HGMMA.64x256x16.F32 R24, R156, gdesc[UR8].tnspB, R24, gsb0 ;  /* 0x43e000089c187df0 */ /* 0x000fe20008000818 */
[----:B---3--:R-:W-:Y:S01]  /*c730*/  @P2 SHF.R.U32.HI R154, RZ, R21, R152 ;  /* 0x00000015ff9a2219 */ /* 0x008fe20000011698 */
[C---:B------:R-:W-:Y:S02]  /*c740*/  VIADD R152, R20.reuse, 0x100 ;  /* 0x0000010014987836 */ /* 0x040fe40000000000 */
[----:B------:R-:W-:Y:S02]  /*c750*/  IMAD.MOV.U32 R153, RZ, RZ, 0x40000040 ;  /* 0x40000040ff997424 */ /* 0x000fe400078e00ff */
[----:B------:R-:W-:Y:S01]  /*c760*/  VIADD R20, R20, 0x180 ;  /* 0x0000018014147836 */ /* 0x000fe20000000000 */
[----:B------:R-:W-:Y:S01]  /*c770*/  R2UR UR6, R152 ;  /* 0x00000000980672ca */ /* 0x000fe200000e0000 */
[----:B------:R-:W-:Y:S01]  /*c780*/  IMAD.MOV.U32 R21, RZ, RZ, 0x40000040 ;  /* 0x40000040ff157424 */ /* 0x000fe200078e00ff */
[----:B------:R-:W-:Y:S01]  /*c790*/  R2UR UR7, R153 ;  /* 0x00000000990772ca */ /* 0x000fe200000e0000 */
[----:B------:R-:W-:-:S02]  /*c7a0*/  WARPGROUP.DEPBAR.LE gsb0, 0x0 ;  /* 0x00008000000079c5 */ /* 0x000fc40000010000 */
[----:B------:R-:W-:-:S15]  /*c7b0*/  WARPGROUP.ARRIVE ;  /* 0x00000000000079c5 */ /* 0x000fde0000000000 */
[----:B------:R-:W-:-:S01]  /*c7c0*/  NOP ;  /* 0x0000000000007918 */ /* 0x000fc20000000000 */
[----:B------:R-:W-:Y:S01]  /*c7d0*/  HGMMA.64x256x16.F32 R24, R160, gdesc[UR4].tnspB, R24, gsb0 ;  /* 0x43e00004a0187df0 */ /* 0x000fe20008000818 */
[----:B------:R-:W-:Y:S02]  /*c7e0*/  R2UR UR6, R20 ;  /* 0x00000000140672ca */ /* 0x000fe400000e0000 */
[----:B------:R-:W-:Y:S02]  /*c7f0*/  R2UR UR7, R21 ;  /* 0x00000000150772ca */ /* 0x000fe400000e0000 */
[----:B------:R-:W-:-:S04]  /*c800*/  IADD3 R20, R154, R211, -R193 ;  /* 0x000000d39a147210 */ /* 0x000fc80007ffe8c1 */
[----:B------:R-:W-:-:S04]  /*c810*/  SHF.R.S32.HI R21, RZ, 0x1f, R20 ;  /* 0x0000001fff157819 */ /* 0x000fc80000011414 */
[----:B------:R-:W-:Y:S01]  /*c820*/  LEA.HI R21, R21, R20, RZ, 0x6 ;  /* 0x0000001415157211 */ /* 0x000fe200078f30ff */
[----:B------:R-:W-:-:S03]  /*c830*/  FADD.FTZ R20, R174, R181 ;  /* 0x000000b5ae147221 */ /* 0x000fc60000010000 */
[----:B------:R-:W-:Y:S01]  /*c840*/  SHF.R.S32.HI R21, RZ, 0x6, R21 ;  /* 0x00000006ff157819 */ /* 0x000fe20000011415 */
[----:B------:R-:W-:-:S03]  /*c850*/  FADD.FTZ R20, R171, R20 ;  /* 0x00000014ab147221 */ /* 0x000fc60000010000 */
[----:B------:R-:W-:-:S04]  /*c860*/  VIMNMX R196, RZ, R21, !PT ;  /* 0x00000015ffc47248 */ /* 0x000fc80007fe0100 */
[----:B------:R-:W-:Y:S01]  /*c870*/  ISETP.GE.AND P3, PT, R195, R196, PT ;  /* 0x000000c4c300720c */ /* 0x000fe20003f66270 */
[----:B------:R-:W-:Y:S02]  /*c880*/  WARPGROUP.DEPBAR.LE gsb0, 0x0 ;  /* 0x00008000000079c5 */ /* 0x000fe40000010000 */
[----:B------:R-:W-:-:S06]  /*c890*/  WARPGROUP.ARRIVE ;  /* 0x00000000000079c5 */ /* 0x000fcc0000000000 */
        /* <DEDUP_REMOVED lines=11> */
[----:B-1----:R-:W-:Y:S01]  /*c950*/  FADD.FTZ R15, R173, R172 ;  /* 0x000000acad0f7221 */ /* 0x002fe20000010000 */
[----:B0-----:R-:W-:Y:S06]  /*c960*/  @!P3 BRA `(.L_x_5679) ;  /* 0x0000003800f8b947 */ /* 0x001fec0003800000 */
[----:B------:R-:W-:Y:S01]  /*c970*/  BSSY B1, `(.L_x_5680) ;  /* 0x00003bc000017945 */ /* 0x000fe20003800000 */
[----:B------:R-:W-:Y:S02]  /*c980*/  IMAD.MOV.U32 R201, RZ, RZ, R170 ;  /* 0x000000ffffc97224 */ /* 0x000fe400078e00aa */
[----:B------:R-:W-:Y:S02]  /*c990*/  IMAD.MOV.U32 R197, RZ, RZ, R168 ;  /* 0x000000ffffc57224 */ /* 0x000fe400078e00a8 */
[----:B------:R-:W-:-:S07]  /*c9a0*/  IMAD.MOV.U32 R200, RZ, RZ, R18 ;  /* 0x000000ffffc87224 */ /* 0x000fce00078e0012 */
.L_x_5691:
[----:B------:R-:W-:-:S05]  /*c9b0*/  VIADD R18, R200, 0x1 ;  /* 0x00000001c8127836 */ /* 0x000fca0000000000 */
[----:B------:R-:W-:-:S04]  /*c9c0*/  ISETP.NE.AND P3, PT, R18, 0x2, PT ;  /* 0x000000021200780c */ /* 0x000fc80003f65270 */
[----:B------:R-:W-:Y:S02]  /*c9d0*/  SEL R152, RZ, 0x1, P3 ;  /* 0x00000001ff987807 */ /* 0x000fe40001800000 */
[----:B------:R-:W-:Y:S02]  /*c9e0*/  SEL R18, R18, RZ, P3 ;  /* 0x000000ff12127207 */ /* 0x000fe40001800000 */
[----:B------:R-:W-:Y:S01]  /*c9f0*/  LOP3.LUT R19, R19, R152, RZ, 0x3c, !PT ;  /* 0x0000009813137212 */ /* 0x000fe200078e3cff */
[----:B------:R-:W-:Y:S06]  /*ca00*/  @!P0 BRA `(.L_x_5681) ;  /* 0x0000000000048947 */ /* 0x000fec0003800000 */
[----:B------:R-:W-:Y:S01]  /*ca10*/  BPT.TRAP 0x1 ;  /* 0x000000040000795c */ /* 0x000fe20000300000 */
.L_x_5681:
[----:B------:R-:W-:Y:S01]  /*ca20*/  IMAD R21, R18, 0x8, R2 ;  /* 0x0000000812157824 */ /* 0x000fe200078e0202 */
[----:B------:R-:W-:-:S04]  /*ca30*/  SHF.L.U32 R198, R19, 0x1f, RZ ;  /* 0x0000001f13c67819 */ /* 0x000fc800000006ff */
[----:B------:R0:W1:Y:S01]  /*ca40*/  SYNCS.PHASECHK.TRANS64.TRYWAIT P3, [R21+URZ+0x38830], R198 ;  /* 0x038830c6150075a7 */ /* 0x000062000806017f */
[----:B------:R-:W-:Y:S05]  /*ca50*/  @!P0 BRA `(.L_x_5682) ;  /* 0x0000000000048947 */ /* 0x000fea0003800000 */
[----:B------:R-:W-:Y:S01]  /*ca60*/  BPT.TRAP 0x1 ;  /* 0x000000040000795c */ /* 0x000fe20000300000 */
.L_x_5682:
[----:B------:R-:W-:Y:S01]  /*ca70*/  BSSY B2, `(.L_x_5683) ;  /* 0x0000006000027945 */ /* 0x000fe20003800000 */
[----:B------:R-:W-:Y:S02]  /*ca80*/  IMAD R156, R18, 0x200, R3 ;  /* 0x00000200129c7824 */ /* 0x000fe400078e0203 */
[----:B------:R-:W-:Y:S01]  /*ca90*/  IMAD.MOV.U32 R157, RZ, RZ, 0x40000040 ;  /* 0x40000040ff9d7424 */ /* 0x000fe200078e00ff */
[----:B-1----:R-:W-:Y:S06]  /*caa0*/  @P3 BRA `(.L_x_5684) ;  /* 0x0000000000083947 */ /* 0x002fec0003800000 */
[----:B------:R-:W1:Y:S02]  /*cab0*/  SYNCS.PHASECHK.TRANS64.TRYWAIT P3, [R21+URZ+0x38830], R198 ;  /* 0x038830c6150075a7 */ /* 0x000e64000806017f */
[----:B-1----:R-:W-:Y:S05]  /*cac0*/  @!P3 BRA `(.L_x_5685) ;  /* 0x000001540074b947 */ /* 0x002fea0003800000 */
.L_x_5684:
[----:B------:R-:W-:Y:S05]  /*cad0*/  BSYNC B2 ;  /* 0x0000000000027941 */ /* 0x000fea0003800000 */
.L_x_5683:
        /* <DEDUP_REMOVED lines=36> */
.L_x_5686:
[----:B------:R2:W3:Y:S01]  /*cd20*/  SYNCS.PHASECHK.TRANS64.TRYWAIT P3, [R21+URZ+0x38850], R198 ;  /* 0x038850c6150075a7 */ /* 0x0004e2000806017f */
[----:B------:R-:W-:Y:S05]  /*cd30*/  @!P0 BRA `(.L_x_5687) ;  /* 0x0000000000048947 */ /* 0x000fea0003800000 */
[----:B------:R-:W-:Y:S01]  /*cd40*/  BPT.TRAP 0x1 ;  /* 0x000000040000795c */ /* 0x000fe20000300000 */
.L_x_5687:
[----:B------:R-:W-:Y:S04]  /*cd50*/  BSSY B2, `(.L_x_5688) ;  /* 0x0000004000027945 */ /* 0x000fe80003800000 */
[----:B---3--:R-:W-:Y:S05]  /*cd60*/  @P3 BRA `(.L_x_5689) ;  /* 0x0000000000083947 */ /* 0x008fea0003800000 */
[----:B------:R-:W3:Y:S02]  /*cd70*/  SYNCS.PHASECHK.TRANS64.TRYWAIT P3, [R21+URZ+0x38850], R198 ;  /* 0x038850c6150075a7 */ /* 0x000ee4000806017f */
[----:B---3--:R-:W-:Y:S05]  /*cd80*/  @!P3 BRA `(.L_x_5690) ;  /* 0x0000015000d8b947 */ /* 0x008fea0003800000 */
.L_x_5689:
[----:B------:R-:W-:Y:S05]  /*cd90*/  BSYNC B2 ;  /* 0x0000000000027941 */ /* 0x000fea0003800000 */
.L_x_5688:
[----:B------:R-:W-:Y:S01]  /*cda0*/  IMAD R204, R18, 0x1000, R14 ;  /* 0x0000100012cc7824 */ /* 0x000fe200078e020e */
[----:B------:R-:W-:Y:S01]  /*cdb0*/  R2UR UR4, R6 ;  /* 0x00000000060472ca */ /* 0x000fe200000e0000 */
[----:B------:R-:W-:Y:S01]  /*cdc0*/  IMAD.MOV.U32 R205, RZ, RZ, 0x40000040 ;  /* 0x40000040ffcd7424 */ /* 0x000fe200078e00ff */
[----:B------:R-:W-:Y:S01]  /*cdd0*/  R2UR UR5, R7 ;  /* 0x00000000070572ca */ /* 0x000fe200000e0000 */
[----:B------:R-:W-:Y:S01]  /*cde0*/  WARPGROUP.ARRIVE ;  /* 0x00000000000079c5 */ /* 0x000fe20000000000 */
[----:B------:R-:W-:Y:S01]  /*cdf0*/  R2UR UR6, R204 ;  /* 0x00000000cc0672ca */ /* 0x000fe200000e0000 */
[----:B0123--:R-:W-:Y:S01]  /*ce00*/  VIADD R198, R6, 0x2 ;  /* 0x0000000206c67836 */ /* 0x00ffe20000000000 */
[----:B------:R-:W-:Y:S01]  /*ce10*/  R2UR UR7, R205 ;  /* 0x00000000cd0772ca */ /* 0x000fe200000e0000 */
[----:B------:R-:W-:Y:S02]  /*ce20*/  IMAD.MOV.U32 R199, RZ, RZ, 0x40000040 ;  /* 0x40000040ffc77424 */ /* 0x000fe400078e00ff */
[----:B------:R-:W0:Y:S01]  /*ce30*/  S2R R202, SR_TID.X ;  /* 0x0000000000ca7919 */ /* 0x000e220000002100 */
[----:B------:R-:W-:-:S02]  /*ce40*/  VIADD R205, R204, 0x800 ;  /* 0x00000800cccd7836 */ /* 0x000fc40000000000 */
[----:B------:R-:W-:Y:S02]  /*ce50*/  IMAD.MOV.U32 R207, RZ, RZ, 0x40000040 ;  /* 0x40000040ffcf7424 */ /* 0x000fe400078e00ff */
[----:B------:R-:W-:Y:S02]  /*ce60*/  VIADD R208, R6, 0x800 ;  /* 0x0000080006d07836 */ /* 0x000fe40000000000 */
[----:B------:R-:W-:-:S03]  /*ce70*/  IMAD.MOV.U32 R209, RZ, RZ, 0xa00 ;  /* 0x00000a00ffd17424 */ /* 0x000fc600078e00ff */
        /* <DEDUP_REMOVED lines=9> */
[----:B0-----:R-:W-:Y:S01]  /*cf10*/  SHF.R.U32.HI R202, RZ, 0x7, R202 ;  /* 0x00000007ffca7819 */ /* 0x001fe200000116ca */
[----:B------:R-:W-:Y:S02]  /*cf20*/  WARPGROUP.DEPBAR.LE gsb0, 0x0 ;  /* 0x00008000000079c5 */ /* 0x000fe40000010000 */
[----:B------:R-:W-:-:S08]  /*cf30*/  WARPGROUP.ARRIVE ;  /* 0x00000000000079c5 */ /* 0x000fd00000000000 */
        /* <DEDUP_REMOVED lines=150> */
[----:B------:R-:W0:Y:S01]  /*d8a0*/  SHFL.IDX PT, R198, R202, RZ, 0x1f ;  /* 0x00001fffcac67589 */ /* 0x000e2200000e0000 */
[----:B------:R-:W-:Y:S01]  /*d8b0*/  IMAD.MOV.U32 R199, RZ, RZ, 0x4 ;  /* 0x00000004ffc77424 */ /* 0x000fe200078e00ff */
        /* <DEDUP_REMOVED lines=164> */
[C---:B------:R-:W-:Y:S01]  /*e300*/  IMAD.IADD R206, R208.reuse, 0x1, R198 ;  /* 0x00000001d0ce7824 */ /* 0x040fe200078e02c6 */
[----:B------:R-:W-:Y:S01]  /*e310*/  R2UR UR7, R207 ;  /* 0x00000000cf0772ca */ /* 0x000fe200000e0000 */
[----:B------:R-:W-:Y:S02]  /*e320*/  IMAD.MOV.U32 R207, RZ, RZ, 0x40000040 ;  /* 0x40000040ffcf7424 */ /* 0x000fe400078e00ff */
[----:B------:R-:W-:Y:S01]  /*e330*/  IMAD.IADD R198, R208, 0x1, R199 ;  /* 0x00000001d0c67824 */ /* 0x000fe200078e02c7 */
[----:B------:R-:W-:Y:S01]  /*e340*/  R2UR UR4, R206 ;  /* 0x00000000ce0472ca */ /* 0x000fe200000e0000 */
[----:B------:R-:W-:Y:S01]  /*e350*/  IMAD.IADD R206, R208, 0x1, R202 ;  /* 0x00000001d0ce7824 */ /* 0x000fe200078e02ca */
[----:B------:R-:W-:Y:S01]  /*e360*/  R2UR UR5, R207 ;  /* 0x00000000cf0572ca */ /* 0x000fe200000e0000 */
[----:B------:R-:W-:Y:S01]  /*e370*/  IMAD.MOV.U32 R207, RZ, RZ, 0x40000040 ;  /* 0x40000040ffcf7424 */ /* 0x000fe200078e00ff */
[----:B------:R-:W-:-:S02]  /*e380*/  WARPGROUP.DEPBAR.LE gsb0, 0x0 ;  /* 0x00008000000079c5 */ /* 0x000fc40000010000 */
[----:B------:R-:W-:-:S09]  /*e390*/  WARPGROUP.ARRIVE ;  /* 0x00000000000079c5 */ /* 0x000fd20000000000 */
[----:B------:R-:W-:Y:S01]  /*e3a0*/  HGMMA.64x64x16.F32 R152, gdesc[UR4], R152, gsb0 ;  /* 0x00e00000049879f0 */ /* 0x000fe20008000898 */
[----:B------:R-:W-:Y:S01]  /*e3b0*/  R2UR UR4, R206 ;  /* 0x00000000ce0472ca */ /* 0x000fe200000e0000 */
[--C-:B------:R-:W-:Y:S01]  /*e3c0*/  IMAD.IADD R206, R202, 0x1, R205.reuse ;  /* 0x00000001cace7824 */ /* 0x100fe200078e02cd */
[----:B------:R-:W-:Y:S01]  /*e3d0*/  R2UR UR5, R207 ;  /* 0x00000000cf0572ca */ /* 0x000fe200000e0000 */
[----:B------:R-:W-:Y:S01]  /*e3e0*/  IMAD.MOV.U32 R207, RZ, RZ, 0x40000040 ;  /* 0x40000040ffcf7424 */ /* 0x000fe200078e00ff */
[----:B------:R-:W0:Y:S02]  /*e3f0*/  @P2 LDC R202, c[0x0][0x44c] ;  /* 0x00011300ffca2b82 */ /* 0x000e240000000800 */
[----:B------:R-:W-:Y:S01]  /*e400*/  R2UR UR6, R206 ;  /* 0x00000000ce0672ca */ /* 0x000fe200000e0000 */
[----:B------:R-:W-:Y:S01]  /*e410*/  IMAD.IADD R206, R199, 0x1, R205 ;  /* 0x00000001c7ce7824 */ /* 0x000fe200078e02cd */
[----:B------:R-:W-:Y:S01]  /*e420*/  R2UR UR7, R207 ;  /* 0x00000000cf0772ca */ /* 0x000fe200000e0000 */
[----:B------:R-:W-:-:S02]  /*e430*/  IMAD.MOV.U32 R199, RZ, RZ, 0x40000040 ;  /* 0x40000040ffc77424 */ /* 0x000fc400078e00ff */
        /* <DEDUP_REMOVED lines=8> */
[----:B------:R-:W-:Y:S01]  /*e4c0*/  IMAD.MOV.U32 R198, RZ, RZ, 0x40 ;  /* 0x00000040ffc67424 */ /* 0x000fe200078e00ff */
[----:B------:R-:W-:Y:S02]  /*e4d0*/  R2UR UR5, R199 ;  /* 0x00000000c70572ca */ /* 0x000fe400000e0000 */
[----:B------:R-:W-:Y:S01]  /*e4e0*/  R2UR UR6, R206 ;  /* 0x00000000ce0672ca */ /* 0x000fe200000e0000 */
[----:B------:R-:W1:Y:S01]  /*e4f0*/  @P2 LDC R199, c[0x0][0x450] ;  /* 0x00011400ffc72b82 */ /* 0x000e620000000800 */
[----:B------:R-:W-:Y:S02]  /*e500*/  R2UR UR7, R207 ;  /* 0x00000000cf0772ca */ /* 0x000fe400000e0000 */
[----:B------:R-:W-:-:S04]  /*e510*/  SEL R198, R198, 0x3e, P3 ;  /* 0x0000003ec6c67807 */ /* 0x000fc80001800000 */
[----:B------:R-:W-:-:S04]  /*e520*/  LOP3.LUT R198, R198, 0x6, RZ, 0xc0, !PT ;  /* 0x00000006c6c67812 */ /* 0x000fc800078ec0ff */
[CC--:B------:R-:W-:Y:S02]  /*e530*/  IADD3 R204, R198.reuse, R205.reuse, R204 ;  /* 0x000000cdc6cc7210 */ /* 0x0c0fe40007ffe0cc */
[----:B------:R-:W-:Y:S01]  /*e540*/  IADD3 R198, R198, R205, R6 ;  /* 0x000000cdc6c67210 */ /* 0x000fe20007ffe006 */
[----:B------:R-:W-:-:S04]  /*e550*/  IMAD.IADD R205, R216, 0x1, R194 ;  /* 0x00000001d8cd7824 */ /* 0x000fc800078e02c2 */
[----:B0-----:R-:W-:-:S04]  /*e560*/  @P2 IMAD.HI.U32 R206, R205, R202, RZ ;  /* 0x000000cacdce2227 */ /* 0x001fc800078e00ff */
[----:B------:R-:W-:Y:S01]  /*e570*/  IMAD.MOV.U32 R202, RZ, RZ, R205 ;  /* 0x000000ffffca7224 */ /* 0x000fe200078e00cd */
[----:B-1----:R-:W-:Y:S01]  /*e580*/  @P2 SHF.R.U32.HI R202, RZ, R199, R206 ;  /* 0x000000c7ffca2219 */ /* 0x002fe200000116ce */
        /* <DEDUP_REMOVED lines=14> */
[----:B------:R-:W-:Y:S02]  /*e670*/  R2UR UR7, R199 ;  /* 0x00000000c70772ca */ /* 0x000fe400000e0000 */
[----:B------:R-:W-:Y:S01]  /*e680*/  R2UR UR6, R198 ;  /* 0x00000000c60672ca */ /* 0x000fe200000e0000 */
[----:B------:R-:W-:Y:S02]  /*e690*/  WARPGROUP.DEPBAR.LE gsb0, 0x0 ;  /* 0x00008000000079c5 */ /* 0x000fe40000010000 */
[----:B------:R-:W-:Y:S01]  /*e6a0*/  FMUL.FTZ R207, R152, UR39 ;  /* 0x0000002798cf7c20 */ /* 0x000fe20008410000 */
[----:B------:R-:W-:Y:S01]  /*e6b0*/  FMUL.FTZ R152, R153, UR39 ;  /* 0x0000002799987c20 */ /* 0x000fe20008410000 */
[----:B------:R-:W-:Y:S01]  /*e6c0*/  FMUL.FTZ R206, R161, UR39 ;  /* 0x00000027a1ce7c20 */ /* 0x000fe20008410000 */
[----:B------:R-:W0:Y:S01]  /*e6d0*/  SHFL.IDX PT, R153, R202, RZ, 0x1c1f ;  /* 0x001c1fffca997589 */ /* 0x000e2200000e0000 */
[----:B------:R-:W-:-:S02]  /*e6e0*/  IMAD.MOV.U32 R161, RZ, RZ, -0x40 ;  /* 0xffffffc0ffa17424 */ /* 0x000fc400078e00ff */
[----:B------:R-:W-:Y:S01]  /*e6f0*/  FMUL.FTZ R199, R156, UR39 ;  /* 0x000000279cc77c20 */ /* 0x000fe20008410000 */
[----:B------:R-:W1:Y:S01]  /*e700*/  MUFU.TANH R207, R207 ;  /* 0x000000cf00cf7308 */ /* 0x000e620000002400 */
[----:B------:R-:W-:Y:S01]  /*e710*/  FMUL.FTZ R157, R157, UR39 ;  /* 0x000000279d9d7c20 */ /* 0x000fe20008410000 */
[----:B------:R-:W-:Y:S02]  /*e720*/  IMAD R161, R195, R161, 0x1 ;  /* 0x00000001c3a17424 */ /* 0x000fe400078e02a1 */
[----:B------:R-:W-:Y:S01]  /*e730*/  FMUL.FTZ R156, R160, UR39 ;  /* 0x00000027a09c7c20 */ /* 0x000fe20008410000 */
[----:B------:R-:W-:Y:S01]  /*e740*/  FMUL.FTZ R205, R168, UR39 ;  /* 0x00000027a8cd7c20 */ /* 0x000fe20008410000 */
[----:B------:R-:W-:Y:S01]  /*e750*/  FMUL.FTZ R160, R164, UR39 ;  /* 0x00000027a4a07c20 */ /* 0x000fe20008410000 */
[----:B------:R-:W-:Y:S01]  /*e760*/  FMUL.FTZ R165, R165, UR39 ;  /* 0x00000027a5a57c20 */ /* 0x000fe20008410000 */
[----:B------:R-:W-:Y:S01]  /*e770*/  IADD3 R161, R211, R161, -R189 ;  /* 0x000000a1d3a17210 */ /* 0x000fe20007ffe8bd */
[----:B------:R-:W2:Y:S01]  /*e780*/  MUFU.TANH R152, R152 ;  /* 0x0000009800987308 */ /* 0x000ea20000002400 */
[----:B------:R-:W-:Y:S01]  /*e790*/  FMUL.FTZ R204, R169, UR39 ;  /* 0x00000027a9cc7c20 */ /* 0x000fe20008410000 */
[----:B------:R-:W-:Y:S01]  /*e7a0*/  FMUL.FTZ R208, R173, UR39 ;  /* 0x00000027add07c20 */ /* 0x000fe20008410000 */
[----:B------:R-:W-:Y:S01]  /*e7b0*/  FMUL.FTZ R172, R172, UR39 ;  /* 0x00000027acac7c20 */ /* 0x000fe20008410000 */
[----:B------:R-:W-:-:S02]  /*e7c0*/  IMAD.IADD R168, R161, 0x1, -R193 ;  /* 0x00000001a1a87824 */ /* 0x000fc400078e0ac1 */
[----:B------:R-:W-:Y:S01]  /*e7d0*/  FMUL.FTZ R158, R158, UR39 ;  /* 0x000000279e9e7c20 */ /* 0x000fe20008410000 */
[----:B------:R-:W-:Y:S01]  /*e7e0*/  FMUL.FTZ R176, R176, UR39 ;  /* 0x00000027b0b07c20 */ /* 0x000fe20008410000 */
[----:B------:R-:W-:Y:S01]  /*e7f0*/  FMUL.FTZ R180, R180, UR39 ;  /* 0x00000027b4b47c20 */ /* 0x000fe20008410000 */
[----:B------:R-:W3:Y:S01]  /*e800*/  MUFU.TANH R199, R199 ;  /* 0x000000c700c77308 */ /* 0x000ee20000002400 */
[----:B------:R-:W-:Y:S01]  /*e810*/  FMUL.FTZ R181, R181, UR39 ;  /* 0x00000027b5b57c20 */ /* 0x000fe20008410000 */
[----:B------:R-:W-:Y:S01]  /*e820*/  FMUL.FTZ R159, R159, UR39 ;  /* 0x000000279f9f7c20 */ /* 0x000fe20008410000 */
[----:B------:R-:W-:Y:S01]  /*e830*/  FMUL.FTZ R162, R162, UR39 ;  /* 0x00000027a2a27c20 */ /* 0x000fe20008410000 */
[----:B------:R-:W4:Y:S01]  /*e840*/  SHFL.IDX PT, R202, R202, 0x1, 0x1c1f ;  /* 0x003c1f00caca7f89 */ /* 0x000f2200000e0000 */
[----:B0-----:R-:W-:Y:S02]  /*e850*/  IMAD.IADD R169, R168, 0x1, R153 ;  /* 0x00000001a8a97824 */ /* 0x001fe400078e0299 */
[----:B------:R-:W-:Y:S01]  /*e860*/  FMUL.FTZ R171, R171, UR39 ;  /* 0x00000027abab7c20 */ /* 0x000fe20008410000 */
[----:B------:R-:W-:Y:S01]  /*e870*/  FMUL.FTZ R209, R182, UR39 ;  /* 0x00000027b6d17c20 */ /* 0x000fe20008410000 */
[----:B------:R-:W0:Y:S01]  /*e880*/  MUFU.TANH R157, R157 ;  /* 0x0000009d009d7308 */ /* 0x000e220000002400 */
[----:B------:R-:W-:Y:S01]  /*e890*/  FMUL.FTZ R227, R183, UR39 ;  /* 0x00000027b7e37c20 */ /* 0x000fe20008410000 */
[----:B------:R-:W-:-:S02]  /*e8a0*/  ISETP.GT.AND P5, PT, R169, RZ, PT ;  /* 0x000000ffa900720c */ /* 0x000fc40003fa4270 */
[----:B------:R-:W-:Y:S02]  /*e8b0*/  ISETP.GT.AND P6, PT, R169, 0x1, PT ;  /* 0x00000001a900780c */ /* 0x000fe40003fc4270 */
[----:B-1----:R-:W-:Y:S02]  /*e8c0*/  FSEL R153, R207, -INF , P5 ;  /* 0xff800000cf997808 */ /* 0x002fe40002800000 */
[----:B------:R-:W1:Y:S01]  /*e8d0*/  MUFU.TANH R156, R156 ;  /* 0x0000009c009c7308 */ /* 0x000e620000002400 */
[C---:B------:R-:W-:Y:S02]  /*e8e0*/  ISETP.GT.AND P3, PT, R169.reuse, 0x8, PT ;  /* 0x00000008a900780c */ /* 0x040fe40003f64270 */
[C---:B------:R-:W-:Y:S02]  /*e8f0*/  ISETP.GT.AND P4, PT, R169.reuse, 0x9, PT ;  /* 0x00000009a900780c */ /* 0x040fe40003f84270 */
[C---:B------:R-:W-:Y:S02]  /*e900*/  ISETP.GT.AND P5, PT, R169.reuse, 0x10, PT ;  /* 0x00000010a900780c */ /* 0x040fe40003fa4270 */
[----:B--2---:R-:W-:Y:S01]  /*e910*/  FSEL R152, R152, -INF , P6 ;  /* 0xff80000098987808 */ /* 0x004fe20003000000 */
[----:B------:R-:W2:Y:S01]  /*e920*/  MUFU.TANH R206, R206 ;  /* 0x000000ce00ce7308 */ /* 0x000ea20000002400 */
[----:B------:R-:W-:-:S02]  /*e930*/  ISETP.GT.AND P6, PT, R169, 0x11, PT ;  /* 0x00000011a900780c */ /* 0x000fc40003fc4270 */
[----:B---3--:R-:W-:Y:S01]  /*e940*/  FSEL R161, R199, -INF , P3 ;  /* 0xff800000c7a17808 */ /* 0x008fe20001800000 */
[----:B------:R-:W-:Y:S01]  /*e950*/  FMUL.FTZ R199, R154, UR39 ;  /* 0x000000279ac77c20 */ /* 0x000fe20008410000 */
[----:B0-----:R-:W-:Y:S01]  /*e960*/  FSEL R157, R157, -INF , P4 ;  /* 0xff8000009d9d7808 */ /* 0x001fe20002000000 */
[----:B----4-:R-:W-:Y:S01]  /*e970*/  IMAD.IADD R168, R168, 0x1, R202 ;  /* 0x00000001a8a87824 */ /* 0x010fe200078e02ca */
[C---:B------:R-:W-:Y:S01]  /*e980*/  ISETP.GT.AND P3, PT, R169.reuse, 0x18, PT ;  /* 0x00000018a900780c */ /* 0x040fe20003f64270 */
[----:B------:R-:W0:Y:S01]  /*e990*/  MUFU.TANH R160, R160 ;  /* 0x000000a000a07308 */ /* 0x000e220000002400 */
[C---:B------:R-:W-:Y:S02]  /*e9a0*/  ISETP.GT.AND P4, PT, R169.reuse, 0x19, PT ;  /* 0x00000019a900780c */ /* 0x040fe40003f84270 */
[----:B-1----:R-:W-:Y:S02]  /*e9b0*/  FSEL R164, R156, -INF , P5 ;  /* 0xff8000009ca47808 */ /* 0x002fe40002800000 */
[----:B------:R-:W-:-:S03]  /*e9c0*/  ISETP.GT.AND P5, PT, R169, 0x20, PT ;  /* 0x00000020a900780c */ /* 0x000fc60003fa4270 */
[----:B------:R-:W-:Y:S01]  /*e9d0*/  MUFU.TANH R165, R165 ;  /* 0x000000a500a57308 */ /* 0x000fe20000002400 */
[----:B--2---:R-:W-:Y:S02]  /*e9e0*/  FSEL R156, R206, -INF , P6 ;  /* 0xff800000ce9c7808 */ /* 0x004fe40003000000 */
[----:B------:R-:W-:-:S05]  /*e9f0*/  ISETP.GT.AND P6, PT, R169, 0x21, PT ;  /* 0x00000021a900780c */ /* 0x000fca0003fc4270 */
[----:B------:R-:W1:Y:S01]  /*ea00*/  MUFU.TANH R204, R204 ;  /* 0x000000cc00cc7308 */ /* 0x000e620000002400 */
[----:B0-----:R-:W-:Y:S02]  /*ea10*/  FSEL R160, R160, -INF , P3 ;  /* 0xff800000a0a07808 */ /* 0x001fe40001800000 */
[----:B------:R-:W-:-:S05]  /*ea20*/  ISETP.GT.AND P3, PT, R169, 0x28, PT ;  /* 0x00000028a900780c */ /* 0x000fca0003f64270 */
[----:B------:R-:W0:Y:S08]  /*ea30*/  MUFU.TANH R205, R205 ;  /* 0x000000cd00cd7308 */ /* 0x000e300000002400 */
[----:B------:R2:W3:Y:S01]  /*ea40*/  MUFU.TANH R207, R172 ;  /* 0x000000ac00cf7308 */ /* 0x0004e20000002400 */
[----:B-1----:R-:W-:Y:S01]  /*ea50*/  FSEL R154, R204, -INF , P6 ;  /* 0xff800000cc9a7808 */ /* 0x002fe20003000000 */
[----:B------:R-:W-:Y:S01]  /*ea60*/  FMUL.FTZ R204, R155, UR39 ;  /* 0x000000279bcc7c20 */ /* 0x000fe20008410000 */
[----:B------:R-:W-:-:S05]  /*ea70*/  ISETP.GT.AND P6, PT, R169, 0x31, PT ;  /* 0x00000031a900780c */ /* 0x000fca0003fc4270 */
[----:B------:R-:W1:Y:S01]  /*ea80*/  MUFU.TANH R208, R208 ;  /* 0x000000d000d07308 */ /* 0x000e620000002400 */
[----:B--2---:R-:W-:Y:S02]  /*ea90*/  FSEL R172, R165, -INF , P4 ;  /* 0xff800000a5ac7808 */ /* 0x004fe40002000000 */
[----:B------:R-:W-:Y:S02]  /*eaa0*/  ISETP.GT.AND P4, PT, R169, 0x29, PT ;  /* 0x00000029a900780c */ /* 0x000fe40003f84270 */
[----:B0-----:R-:W-:Y:S02]  /*eab0*/  FSEL R165, R205, -INF , P5 ;  /* 0xff800000cda57808 */ /* 0x001fe40002800000 */
[----:B------:R-:W-:Y:S01]  /*eac0*/  ISETP.GT.AND P5, PT, R169, 0x30, PT ;  /* 0x00000030a900780c */ /* 0x000fe20003fa4270 */
[----:B------:R-:W-:Y:S01]  /*ead0*/  MUFU.TANH R181, R181 ;  /* 0x000000b500b57308 */ /* 0x000fe20000002400 */
[----:B---3--:R-:W-:Y:S01]  /*eae0*/  FSEL R173, R207, -INF , P3 ;  /* 0xff800000cfad7808 */ /* 0x008fe20001800000 */
[----:B------:R-:W-:Y:S01]  /*eaf0*/  FMUL.FTZ R207, R174, UR39 ;  /* 0x00000027aecf7c20 */ /* 0x000fe20008410000 */
[----:B------:R-:W-:-:S05]  /*eb00*/  ISETP.GT.AND P3, PT, R169, 0x38, PT ;  /* 0x00000038a900780c */ /* 0x000fca0003f64270 */
[----:B------:R-:W-:Y:S01]  /*eb10*/  MUFU.TANH R199, R199 ;  /* 0x000000c700c77308 */ /* 0x000fe20000002400 */
[----:B-1----:R-:W-:Y:S02]  /*eb20*/  FSEL R155, R208, -INF , P4 ;  /* 0xff800000d09b7808 */ /* 0x002fe40002000000 */
[----:B------:R-:W-:-:S05]  /*eb30*/  ISETP.GT.AND P4, PT, R169, 0x39, PT ;  /* 0x00000039a900780c */ /* 0x000fca0003f84270 */
[----:B------:R0:W-:Y:S08]  /*eb40*/  MUFU.TANH R169, R204 ;  /* 0x000000cc00a97308 */ /* 0x0001f00000002400 */
[----:B------:R-:W-:Y:S01]  /*eb50*/  MUFU.TANH R171, R171 ;  /* 0x000000ab00ab7308 */ /* 0x000fe20000002400 */
[----:B0-----:R-:W-:-:S04]  /*eb60*/  FMNMX.FTZ R204, R153, R197, !PT ;  /* 0x000000c599cc7209 */ /* 0x001fc80007810000 */
[----:B------:R-:W-:-:S03]  /*eb70*/  FMNMX.FTZ R205, R152, R204, !PT ;  /* 0x000000cc98cd7209 */ /* 0x000fc60007810000 */
[----:B------:R0:W-:Y:S01]  /*eb80*/  MUFU.TANH R204, R158 ;  /* 0x0000009e00cc7308 */ /* 0x0001e20000002400 */
[----:B------:R-:W-:-:S07]  /*eb90*/  FMNMX.FTZ R205, R161, R205, !PT ;  /* 0x000000cda1cd7209 */ /* 0x000fce0007810000 */
[----:B------:R-:W-:Y:S01]  /*eba0*/  MUFU.TANH R207, R207 ;  /* 0x000000cf00cf7308 */ /* 0x000fe20000002400 */
[----:B0-----:R-:W-:-:S04]  /*ebb0*/  FMNMX.FTZ R158, R157, R205, !PT ;  /* 0x000000cd9d9e7209 */ /* 0x001fc80007810000 */
[----:B------:R-:W-:-:S03]  /*ebc0*/  FMNMX.FTZ R158, R164, R158, !PT ;  /* 0x0000009ea49e7209 */ /* 0x000fc60007810000 */
[----:B------:R0:W1:Y:S01]  /*ebd0*/  MUFU.TANH R205, R176 ;  /* 0x000000b000cd7308 */ /* 0x0000620000002400 */
[----:B------:R-:W-:-:S04]  /*ebe0*/  FMNMX.FTZ R158, R156, R158, !PT ;  /* 0x0000009e9c9e7209 */ /* 0x000fc80007810000 */
[----:B------:R-:W-:-:S03]  /*ebf0*/  FMNMX.FTZ R158, R160, R158, !PT ;  /* 0x0000009ea09e7209 */ /* 0x000fc60007810000 */
[----:B------:R-:W-:Y:S01]  /*ec00*/  MUFU.TANH R209, R209 ;  /* 0x000000d100d17308 */ /* 0x000fe20000002400 */
[----:B0-----:R-:W-:Y:S01]  /*ec10*/  FMUL.FTZ R176, R177, UR39 ;  /* 0x00000027b1b07c20 */ /* 0x001fe20008410000 */
[----:B------:R-:W-:-:S04]  /*ec20*/  FMNMX.FTZ R177, R172, R158, !PT ;  /* 0x0000009eacb17209 */ /* 0x000fc80007810000 */
[----:B------:R-:W-:Y:S02]  /*ec30*/  FMNMX.FTZ R177, R165, R177, !PT ;  /* 0x000000b1a5b17209 */ /* 0x000fe40007810000 */
[----:B------:R-:W0:Y:S02]  /*ec40*/  MUFU.TANH R176, R176 ;  /* 0x000000b000b07308 */ /* 0x000e240000002400 */
[----:B------:R-:W-:-:S06]  /*ec50*/  FMNMX.FTZ R177, R154, R177, !PT ;  /* 0x000000b19ab17209 */ /* 0x000fcc0007810000 */
[----:B------:R2:W3:Y:S08]  /*ec60*/  MUFU.TANH R158, R180 ;  /* 0x000000b4009e7308 */ /* 0x0004f00000002400 */
[----:B------:R-:W-:Y:S01]  /*ec70*/  MUFU.TANH R227, R227 ;  /* 0x000000e300e37308 */ /* 0x000fe20000002400 */
[----:B--2---:R-:W-:Y:S02]  /*ec80*/  FMNMX.FTZ R180, R173, R177, !PT ;  /* 0x000000b1adb47209 */ /* 0x004fe40007810000 */
[----:B-1----:R-:W-:-:S02]  /*ec90*/  FSEL R177, R205, -INF , P5 ;  /* 0xff800000cdb17808 */ /* 0x002fc40002800000 */
[----:B------:R-:W-:Y:S02]  /*eca0*/  FMNMX.FTZ R180, R155, R180, !PT ;  /* 0x000000b49bb47209 */ /* 0x000fe40007810000 */
[----:B0-----:R-:W-:Y:S01]  /*ecb0*/  FSEL R176, R176, -INF , P6 ;  /* 0xff800000b0b07808 */ /* 0x001fe20003000000 */
[----:B------:R0:W1:Y:S01]  /*ecc0*/  MUFU.TANH R205, R159 ;  /* 0x0000009f00cd7308 */ /* 0x0000620000002400 */
[----:B------:R-:W-:Y:S02]  /*ecd0*/  FMNMX.FTZ R180, R177, R180, !PT ;  /* 0x000000b4b1b47209 */ /* 0x000fe40007810000 */
[----:B---3--:R-:W-:Y:S02]  /*ece0*/  FSEL R158, R158, -INF , P3 ;  /* 0xff8000009e9e7808 */ /* 0x008fe40001800000 */
[----:B------:R-:W-:Y:S02]  /*ecf0*/  FMNMX.FTZ R206, R176, R180, !PT ;  /* 0x000000b4b0ce7209 */ /* 0x000fe40007810000 */
[C---:B------:R-:W-:Y:S01]  /*ed00*/  ISETP.GT.AND P5, PT, R168.reuse, 0x1, PT ;  /* 0x00000001a800780c */ /* 0x040fe20003fa4270 */
[----:B------:R2:W-:Y:S01]  /*ed10*/  MUFU.TANH R180, R162 ;  /* 0x000000a200b47308 */ /* 0x0005e20000002400 */
[----:B0-----:R-:W-:Y:S01]  /*ed20*/  FSEL R159, R181, -INF , P4 ;  /* 0xff800000b59f7808 */ /* 0x001fe20002000000 */
[----:B------:R-:W-:Y:S01]  /*ed30*/  FMUL.FTZ R181, R163, UR39 ;  /* 0x00000027a3b57c20 */ /* 0x000fe20008410000 */
[----:B------:R-:W-:-:S02]  /*ed40*/  ISETP.GT.AND P4, PT, R168, RZ, PT ;  /* 0x000000ffa800720c */ /* 0x000fc40003f84270 */
[C---:B------:R-:W-:Y:S02]  /*ed50*/  ISETP.GT.AND P6, PT, R168.reuse, 0x8, PT ;  /* 0x00000008a800780c */ /* 0x040fe40003fc4270 */
[----:B------:R-:W-:Y:S01]  /*ed60*/  ISETP.GT.AND P3, PT, R168, 0x9, PT ;  /* 0x00000009a800780c */ /* 0x000fe20003f64270 */
[----:B------:R-:W-:Y:S01]  /*ed70*/  MUFU.TANH R181, R181 ;  /* 0x000000b500b57308 */ /* 0x000fe20000002400 */
[----:B--2---:R-:W-:Y:S01]  /*ed80*/  FMNMX.FTZ R162, R158, R206, !PT ;  /* 0x000000ce9ea27209 */ /* 0x004fe20007810000 */
[----:B------:R-:W-:Y:S01]  /*ed90*/  FMUL.FTZ R206, R166, UR39 ;  /* 0x00000027a6ce7c20 */ /* 0x000fe20008410000 */
[----:B------:R-:W-:Y:S01]  /*eda0*/  FMUL.FTZ R166, R167, UR39 ;  /* 0x00000027a7a67c20 */ /* 0x000fe20008410000 */
[----:B------:R-:W-:Y:S01]  /*edb0*/  FMUL.FTZ R167, R170, UR39 ;  /* 0x00000027aaa77c20 */ /* 0x000fe20008410000 */
[----:B------:R-:W-:Y:S02]  /*edc0*/  FMNMX.FTZ R162, R159, R162, !PT ;  /* 0x000000a29fa27209 */ /* 0x000fe40007810000 */
[----:B------:R-:W-:Y:S01]  /*edd0*/  FSEL R202, R204, -INF , P6 ;  /* 0xff800000ccca7808 */ /* 0x000fe20003000000 */
[----:B------:R-:W-:Y:S01]  /*ede0*/  MUFU.TANH R206, R206 ;  /* 0x000000ce00ce7308 */ /* 0x000fe20000002400 */
[----:B-1----:R-:W-:Y:S01]  /*edf0*/  FSEL R205, R205, -INF , P3 ;  /* 0xff800000cdcd7808 */ /* 0x002fe20001800000 */
[----:B------:R-:W0:Y:S01]  /*ee00*/  SHFL.BFLY PT, R163, R162, 0x2, 0x1f ;  /* 0x0c401f00a2a37f89 */ /* 0x000e2200000e0000 */
[----:B------:R-:W-:-:S02]  /*ee10*/  ISETP.GT.AND P6, PT, R168, 0x18, PT ;  /* 0x00000018a800780c */ /* 0x000fc40003fc4270 */
[----:B------:R-:W-:-:S03]  /*ee20*/  ISETP.GT.AND P3, PT, R168, 0x19, PT ;  /* 0x00000019a800780c */ /* 0x000fc60003f64270 */
[----:B------:R-:W1:Y:S08]  /*ee30*/  MUFU.TANH R166, R166 ;  /* 0x000000a600a67308 */ /* 0x000e700000002400 */
[----:B------:R-:W2:Y:S01]  /*ee40*/  MUFU.TANH R167, R167 ;  /* 0x000000a700a77308 */ /* 0x000ea20000002400 */
[----:B-1----:R-:W-:Y:S02]  /*ee50*/  FSEL R166, R166, -INF , P3 ;  /* 0xff800000a6a67808 */ /* 0x002fe40001800000 */
[----:B0-----:R-:W-:-:S02]  /*ee60*/  FMNMX.FTZ R170, R162, R163, !PT ;  /* 0x000000a3a2aa7209 */ /* 0x001fc40007810000 */
[----:B------:R-:W-:Y:S01]  /*ee70*/  FSEL R163, R169, -INF , P5 ;  /* 0xff800000a9a37808 */ /* 0x000fe20002800000 */
[----:B------:R-:W-:Y:S01]  /*ee80*/  FMUL.FTZ R169, R175, UR39 ;  /* 0x00000027afa97c20 */ /* 0x000fe20008410000 */
[----:B------:R-:W-:Y:S01]  /*ee90*/  FSEL R162, R199, -INF , P4 ;  /* 0xff800000c7a27808 */ /* 0x000fe20002000000 */
[----:B------:R-:W0:Y:S01]  /*eea0*/  SHFL.BFLY PT, R174, R170, 0x1, 0x1f ;  /* 0x0c201f00aaae7f89 */ /* 0x000e2200000e0000 */
[----:B------:R-:W-:Y:S01]  /*eeb0*/  ISETP.GT.AND P5, PT, R168, 0x11, PT ;  /* 0x00000011a800780c */ /* 0x000fe20003fa4270 */
[----:B------:R-:W-:Y:S01]  /*eec0*/  FMUL.FTZ R175, R178, UR39 ;  /* 0x00000027b2af7c20 */ /* 0x000fe20008410000 */
[----:B------:R-:W-:Y:S01]  /*eed0*/  ISETP.GT.AND P4, PT, R168, 0x10, PT ;  /* 0x00000010a800780c */ /* 0x000fe20003f84270 */
[----:B------:R-:W1:Y:S01]  /*eee0*/  MUFU.TANH R169, R169 ;  /* 0x000000a900a97308 */ /* 0x000e620000002400 */
[----:B------:R-:W-:Y:S02]  /*eef0*/  FSEL R204, R181, -INF , P5 ;  /* 0xff800000b5cc7808 */ /* 0x000fe40002800000 */
[----:B------:R-:W-:-:S02]  /*ef00*/  FSEL R199, R180, -INF , P4 ;  /* 0xff800000b4c77808 */ /* 0x000fc40002000000 */
[----:B------:R-:W-:Y:S02]  /*ef10*/  FSEL R181, R206, -INF , P6 ;  /* 0xff800000ceb57808 */ /* 0x000fe40003000000 */
[C---:B------:R-:W-:Y:S01]  /*ef20*/  ISETP.GT.AND P4, PT, R168.reuse, 0x20, PT ;  /* 0x00000020a800780c */ /* 0x040fe20003f84270 */
[----:B------:R-:W3:Y:S01]  /*ef30*/  MUFU.TANH R175, R175 ;  /* 0x000000af00af7308 */ /* 0x000ee20000002400 */
[C---:B------:R-:W-:Y:S02]  /*ef40*/  ISETP.GT.AND P5, PT, R168.reuse, 0x21, PT ;  /* 0x00000021a800780c */ /* 0x040fe40003fa4270 */
[C---:B------:R-:W-:Y:S02]  /*ef50*/  ISETP.GT.AND P6, PT, R168.reuse, 0x28, PT ;  /* 0x00000028a800780c */ /* 0x040fe40003fc4270 */
[----:B------:R-:W-:Y:S02]  /*ef60*/  ISETP.GT.AND P3, PT, R168, 0x29, PT ;  /* 0x00000029a800780c */ /* 0x000fe40003f64270 */
[----:B--2---:R-:W-:-:S02]  /*ef70*/  FSEL R167, R167, -INF , P4 ;  /* 0xff800000a7a77808 */ /* 0x004fc40002000000 */
[----:B------:R-:W-:Y:S01]  /*ef80*/  FSEL R180, R171, -INF , P5 ;  /* 0xff800000abb47808 */ /* 0x000fe20002800000 */
[----:B------:R-:W-:Y:S01]  /*ef90*/  FMUL.FTZ R171, R179, UR39 ;  /* 0x00000027b3ab7c20 */ /* 0x000fe20008410000 */
[----:B------:R-:W-:Y:S02]  /*efa0*/  FSEL R207, R207, -INF , P6 ;  /* 0xff800000cfcf7808 */ /* 0x000fe40003000000 */
[----:B-1----:R-:W-:Y:S02]  /*efb0*/  FSEL R206, R169, -INF , P3 ;  /* 0xff800000a9ce7808 */ /* 0x002fe40001800000 */
[C---:B------:R-:W-:Y:S01]  /*efc0*/  ISETP.GT.AND P4, PT, R168.reuse, 0x30, PT ;  /* 0x00000030a800780c */ /* 0x040fe20003f84270 */
[----:B------:R-:W1:Y:S01]  /*efd0*/  MUFU.TANH R171, R171 ;  /* 0x000000ab00ab7308 */ /* 0x000e620000002400 */
[C---:B------:R-:W-:Y:S02]  /*efe0*/  ISETP.GT.AND P5, PT, R168.reuse, 0x31, PT ;  /* 0x00000031a800780c */ /* 0x040fe40003fa4270 */
[----:B------:R-:W-:-:S02]  /*eff0*/  ISETP.GT.AND P6, PT, R168, 0x38, PT ;  /* 0x00000038a800780c */ /* 0x000fc40003fc4270 */
[----:B------:R-:W-:Y:S02]  /*f000*/  ISETP.GT.AND P3, PT, R168, 0x39, PT ;  /* 0x00000039a800780c */ /* 0x000fe40003f64270 */
[----:B------:R-:W-:Y:S02]  /*f010*/  FMNMX.FTZ R168, R162, R201, !PT ;  /* 0x000000c9a2a87209 */ /* 0x000fe40007810000 */
[----:B---3--:R-:W-:Y:S02]  /*f020*/  FSEL R182, R175, -INF , P4 ;  /* 0xff800000afb67808 */ /* 0x008fe40002000000 */
[----:B------:R-:W-:Y:S02]  /*f030*/  FMNMX.FTZ R168, R163, R168, !PT ;  /* 0x000000a8a3a87209 */ /* 0x000fe40007810000 */
[----:B------:R-:W-:Y:S02]  /*f040*/  FSEL R209, R209, -INF , P6 ;  /* 0xff800000d1d17808 */ /* 0x000fe40003000000 */
[----:B------:R-:W-:-:S02]  /*f050*/  FMNMX.FTZ R168, R202, R168, !PT ;  /* 0x000000a8caa87209 */ /* 0x000fc40007810000 */
[----:B-1----:R-:W-:Y:S02]  /*f060*/  FSEL R183, R171, -INF , P5 ;  /* 0xff800000abb77808 */ /* 0x002fe40002800000 */
[----:B------:R-:W-:Y:S02]  /*f070*/  FMNMX.FTZ R169, R205, R168, !PT ;  /* 0x000000a8cda97209 */ /* 0x000fe40007810000 */
[----:B0-----:R-:W-:Y:S02]  /*f080*/  FMNMX.FTZ R168, R170, R174, !PT ;  /* 0x000000aeaaa87209 */ /* 0x001fe40007810000 */
[----:B------:R-:W-:Y:S01]  /*f090*/  FMNMX.FTZ R170, R199, R169, !PT ;  /* 0x000000a9c7aa7209 */ /* 0x000fe20007810000 */
[----:B------:R-:W-:Y:S01]  /*f0a0*/  IMAD.U32 R169, RZ, RZ, UR37 ;  /* 0x00000025ffa97e24 */ /* 0x000fe2000f8e00ff */
[----:B------:R-:W-:Y:S02]  /*f0b0*/  FSETP.NEU.FTZ.AND P4, PT, R168, -INF , PT ;  /* 0xff800000a800780b */ /* 0x000fe40003f9d000 */
[----:B------:R-:W-:Y:S01]  /*f0c0*/  FMNMX.FTZ R170, R204, R170, !PT ;  /* 0x000000aaccaa7209 */ /* 0x000fe20007810000 */
[----:B------:R-:W-:Y:S01]  /*f0d0*/  FMUL.FTZ R178, R168, R169 ;  /* 0x000000a9a8b27220 */ /* 0x000fe20000410000 */
[----:B------:R-:W-:-:S02]  /*f0e0*/  FSEL R227, R227, -INF , P3 ;  /* 0xff800000e3e37808 */ /* 0x000fc40001800000 */
[----:B------:R-:W-:Y:S02]  /*f0f0*/  FMNMX.FTZ R170, R181, R170, !PT ;  /* 0x000000aab5aa7209 */ /* 0x000fe40007810000 */
[----:B------:R-:W-:Y:S02]  /*f100*/  FSEL R178, R178, RZ, P4 ;  /* 0x000000ffb2b27208 */ /* 0x000fe40002000000 */
[----:B------:R-:W-:-:S03]  /*f110*/  FMNMX.FTZ R170, R166, R170, !PT ;  /* 0x000000aaa6aa7209 */ /* 0x000fc60007810000 */
[-CC-:B------:R-:W-:Y:S01]  /*f120*/  FFMA.FTZ R208, R157, R169.reuse, -R178.reuse ;  /* 0x000000a99dd07223 */ /* 0x180fe200000108b2 */
[----:B------:R-:W-:Y:S01]  /*f130*/  FMNMX.FTZ R170, R167, R170, !PT ;  /* 0x000000aaa7aa7209 */ /* 0x000fe20007810000 */
[-CC-:B------:R-:W-:Y:S01]  /*f140*/  FFMA.FTZ R157, R164, R169.reuse, -R178.reuse ;  /* 0x000000a9a49d7223 */ /* 0x180fe200000108b2 */
[-CC-:B------:R-:W-:Y:S01]  /*f150*/  FFMA.FTZ R174, R154, R169.reuse, -R178.reuse ;  /* 0x000000a99aae7223 */ /* 0x180fe200000108b2 */
[-CC-:B------:R-:W-:Y:S01]  /*f160*/  FFMA.FTZ R179, R159, R169.reuse, -R178.reuse ;  /* 0x000000a99fb37223 */ /* 0x180fe200000108b2 */
[----:B------:R-:W-:Y:S01]  /*f170*/  FMNMX.FTZ R170, R180, R170, !PT ;  /* 0x000000aab4aa7209 */ /* 0x000fe20007810000 */
[-CC-:B------:R-:W-:Y:S01]  /*f180*/  FFMA.FTZ R171, R172, R169.reuse, -R178.reuse ;  /* 0x000000a9acab7223 */ /* 0x180fe200000108b2 */
[-CC-:B------:R-:W-:Y:S01]  /*f190*/  FFMA.FTZ R175, R155, R169.reuse, -R178.reuse ;  /* 0x000000a99baf7223 */ /* 0x180fe200000108b2 */
[-CC-:B------:R-:W-:Y:S01]  /*f1a0*/  FFMA.FTZ R172, R165, R169.reuse, -R178.reuse ;  /* 0x000000a9a5ac7223 */ /* 0x180fe200000108b2 */
[----:B------:R-:W-:Y:S01]  /*f1b0*/  FMNMX.FTZ R170, R207, R170, !PT ;  /* 0x000000aacfaa7209 */ /* 0x000fe20007810000 */
[-CC-:B------:R-:W-:Y:S01]  /*f1c0*/  FFMA.FTZ R153, R153, R169.reuse, -R178.reuse ;  /* 0x000000a999997223 */ /* 0x180fe200000108b2 */
[----:B------:R-:W-:Y:S01]  /*f1d0*/  FSEL R165, R168, RZ, P4 ;  /* 0x000000ffa8a57208 */ /* 0x000fe20002000000 */
[-CC-:B------:R-:W-:Y:S01]  /*f1e0*/  FFMA.FTZ R152, R152, R169.reuse, -R178.reuse ;  /* 0x000000a998987223 */ /* 0x180fe200000108b2 */
[----:B------:R-:W-:Y:S01]  /*f1f0*/  FMNMX.FTZ R170, R206, R170, !PT ;  /* 0x000000aaceaa7209 */ /* 0x000fe20007810000 */
[-CC-:B------:R-:W-:Y:S01]  /*f200*/  FFMA.FTZ R161, R161, R169.reuse, -R178.reuse ;  /* 0x000000a9a1a17223 */ /* 0x180fe200000108b2 */
[-CC-:B------:R-:W-:Y:S01]  /*f210*/  FFMA.FTZ R158, R158, R169.reuse, -R178.reuse ;  /* 0x000000a99e9e7223 */ /* 0x180fe200000108b2 */
[----:B------:R-:W-:Y:S01]  /*f220*/  FADD.FTZ R165, -R165, R197 ;  /* 0x000000c5a5a57221 */ /* 0x000fe20000010100 */
[----:B------:R-:W-:Y:S01]  /*f230*/  FMNMX.FTZ R170, R182, R170, !PT ;  /* 0x000000aab6aa7209 */ /* 0x000fe20007810000 */
[----:B------:R-:W-:Y:S01]  /*f240*/  MUFU.EX2 R153, R153 ;  /* 0x0000009900997308 */ /* 0x000fe20000000800 */
[-CC-:B------:R-:W-:Y:S01]  /*f250*/  FFMA.FTZ R156, R156, R169.reuse, -R178.reuse ;  /* 0x000000a99c9c7223 */ /* 0x180fe200000108b2 */
[-C--:B------:R-:W-:Y:S01]  /*f260*/  FMUL.FTZ R165, R165, R169.reuse ;  /* 0x000000a9a5a57220 */ /* 0x080fe20000410000 */
[----:B------:R-:W-:Y:S01]  /*f270*/  FMNMX.FTZ R170, R183, R170, !PT ;  /* 0x000000aab7aa7209 */ /* 0x000fe20007810000 */
[-CC-:B------:R-:W-:Y:S01]  /*f280*/  FFMA.FTZ R160, R160, R169.reuse, -R178.reuse ;  /* 0x000000a9a0a07223 */ /* 0x180fe200000108b2 */
[-CC-:B------:R-:W-:Y:S01]  /*f290*/  FFMA.FTZ R173, R173, R169.reuse, -R178.reuse ;  /* 0x000000a9adad7223 */ /* 0x180fe200000108b2 */
[-CC-:B------:R-:W-:Y:S01]  /*f2a0*/  FFMA.FTZ R177, R177, R169.reuse, -R178.reuse ;  /* 0x000000a9b1b17223 */ /* 0x180fe200000108b2 */
[----:B------:R-:W-:Y:S01]  /*f2b0*/  FMNMX.FTZ R170, R209, R170, !PT ;  /* 0x000000aad1aa7209 */ /* 0x000fe20007810000 */
[----:B------:R-:W0:Y:S01]  /*f2c0*/  MUFU.EX2 R165, R165 ;  /* 0x000000a500a57308 */ /* 0x000e220000000800 */
[----:B------:R-:W-:-:S02]  /*f2d0*/  FFMA.FTZ R176, R176, R169, -R178 ;  /* 0x000000a9b0b07223 */ /* 0x000fc400000108b2 */
[----:B------:R-:W-:-:S05]  /*f2e0*/  FMNMX.FTZ R170, R227, R170, !PT ;  /* 0x000000aae3aa7209 */ /* 0x000fca0007810000 */
[----:B------:R-:W1:Y:S01]  /*f2f0*/  SHFL.BFLY PT, R164, R170, 0x2, 0x1f ;  /* 0x0c401f00aaa47f89 */ /* 0x000e6200000e0000 */
[----:B------:R-:W-:Y:S08]  /*f300*/  MUFU.EX2 R152, R152 ;  /* 0x0000009800987308 */ /* 0x000ff00000000800 */
[----:B------:R-:W-:Y:S01]  /*f310*/  MUFU.EX2 R161, R161 ;  /* 0x000000a100a17308 */ /* 0x000fe20000000800 */
        /* <DEDUP_REMOVED lines=14> */
[----:B-1----:R-:W-:Y:S01]  /*f400*/  FMNMX.FTZ R170, R170, R164, !PT ;  /* 0x000000a4aaaa7209 */ /* 0x002fe20007810000 */
[----:B------:R0:W-:Y:S01]  /*f410*/  MUFU.EX2 R178, R158 ;  /* 0x0000009e00b27308 */ /* 0x0001e20000000800 */
[-C--:B------:R-:W-:Y:S01]  /*f420*/  FMUL.FTZ R49, R49, R165.reuse ;  /* 0x000000a531317220 */ /* 0x080fe20000410000 */
[-C--:B------:R-:W-:Y:S01]  /*f430*/  FMUL.FTZ R52, R52, R165.reuse ;  /* 0x000000a534347220 */ /* 0x080fe20000410000 */
[-C--:B------:R-:W-:Y:S01]  /*f440*/  FMUL.FTZ R53, R53, R165.reuse ;  /* 0x000000a535357220 */ /* 0x080fe20000410000 */
[----:B------:R-:W1:Y:S01]  /*f450*/  SHFL.BFLY PT, R154, R170, 0x1, 0x1f ;  /* 0x0c201f00aa9a7f89 */ /* 0x000e6200000e0000 */
        /* <DEDUP_REMOVED lines=23> */
[----:B-1----:R-:W-:Y:S01]  /*f5d0*/  FMNMX.FTZ R170, R170, R154, !PT ;  /* 0x0000009aaaaa7209 */ /* 0x002fe20007810000 */
[-C--:B------:R-:W-:Y:S01]  /*f5e0*/  FMUL.FTZ R96, R96, R165.reuse ;  /* 0x000000a560607220 */ /* 0x080fe20000410000 */
[-C--:B------:R-:W-:Y:S01]  /*f5f0*/  FMUL.FTZ R97, R97, R165.reuse ;  /* 0x000000a561617220 */ /* 0x080fe20000410000 */
[----:B------:R-:W-:Y:S01]  /*f600*/  FMUL.FTZ R100, R100, R165 ;  /* 0x000000a564647220 */ /* 0x000fe20000410000 */
[C---:B------:R-:W-:Y:S01]  /*f610*/  FSETP.NEU.FTZ.AND P3, PT, R170.reuse, -INF , PT ;  /* 0xff800000aa00780b */ /* 0x040fe20003f7d000 */
[----:B------:R-:W-:Y:S01]  /*f620*/  FMUL.FTZ R159, R170, R169 ;  /* 0x000000a9aa9f7220 */ /* 0x000fe20000410000 */
[----:B------:R-:W-:Y:S01]  /*f630*/  MUFU.EX2 R171, R171 ;  /* 0x000000ab00ab7308 */ /* 0x000fe20000000800 */
[-C--:B------:R-:W-:Y:S01]  /*f640*/  FMUL.FTZ R101, R101, R165.reuse ;  /* 0x000000a565657220 */ /* 0x080fe20000410000 */
[-C--:B------:R-:W-:Y:S01]  /*f650*/  FMUL.FTZ R104, R104, R165.reuse ;  /* 0x000000a568687220 */ /* 0x080fe20000410000 */
[-C--:B------:R-:W-:Y:S01]  /*f660*/  FMUL.FTZ R105, R105, R165.reuse ;  /* 0x000000a569697220 */ /* 0x080fe20000410000 */
[----:B------:R-:W-:Y:S01]  /*f670*/  FSEL R159, R159, RZ, P3 ;  /* 0x000000ff9f9f7208 */ /* 0x000fe20001800000 */
[-C--:B------:R-:W-:Y:S01]  /*f680*/  FMUL.FTZ R108, R108, R165.reuse ;  /* 0x000000a56c6c7220 */ /* 0x080fe20000410000 */
[-C--:B------:R-:W-:Y:S01]  /*f690*/  FMUL.FTZ R109, R109, R165.reuse ;  /* 0x000000a56d6d7220 */ /* 0x080fe20000410000 */
[----:B------:R-:W-:Y:S01]  /*f6a0*/  FMUL.FTZ R112, R112, R165 ;  /* 0x000000a570707220 */ /* 0x000fe20000410000 */
[----:B------:R-:W-:Y:S01]  /*f6b0*/  MUFU.EX2 R172, R172 ;  /* 0x000000ac00ac7308 */ /* 0x000fe20000000800 */
[-CC-:B------:R-:W-:Y:S01]  /*f6c0*/  FFMA.FTZ R155, R202, R169.reuse, -R159.reuse ;  /* 0x000000a9ca9b7223 */ /* 0x180fe2000001089f */
[-CC-:B------:R-:W-:Y:S01]  /*f6d0*/  FFMA.FTZ R202, R166, R169.reuse, -R159.reuse ;  /* 0x000000a9a6ca7223 */ /* 0x180fe2000001089f */
[----:B------:R-:W-:Y:S01]  /*f6e0*/  FSEL R166, R170, RZ, P3 ;  /* 0x000000ffaaa67208 */ /* 0x000fe20001800000 */
[-CC-:B------:R-:W-:Y:S01]  /*f6f0*/  FFMA.FTZ R167, R167, R169.reuse, -R159.reuse ;  /* 0x000000a9a7a77223 */ /* 0x180fe2000001089f */
[-CC-:B------:R-:W-:Y:S01]  /*f700*/  FFMA.FTZ R154, R162, R169.reuse, -R159.reuse ;  /* 0x000000a9a29a7223 */ /* 0x180fe2000001089f */
[-CC-:B------:R-:W-:Y:S01]  /*f710*/  FFMA.FTZ R162, R163, R169.reuse, -R159.reuse ;  /* 0x000000a9a3a27223 */ /* 0x180fe2000001089f */
[-C--:B------:R-:W-:Y:S01]  /*f720*/  FFMA.FTZ R163, R205, R169.reuse, -R159 ;  /* 0x000000a9cda37223 */ /* 0x080fe2000001089f */
[----:B------:R-:W-:Y:S01]  /*f730*/  FADD.FTZ R166, -R166, R201 ;  /* 0x000000c9a6a67221 */ /* 0x000fe20000010100 */
[----:B------:R1:W-:Y:S01]  /*f740*/  MUFU.EX2 R197, R167 ;  /* 0x000000a700c57308 */ /* 0x0003e20000000800 */
[-CC-:B0-----:R-:W-:Y:S01]  /*f750*/  FFMA.FTZ R158, R199, R169.reuse, -R159.reuse ;  /* 0x000000a9c79e7223 */ /* 0x181fe2000001089f */
[-CC-:B------:R-:W-:Y:S01]  /*f760*/  FFMA.FTZ R164, R204, R169.reuse, -R159.reuse ;  /* 0x000000a9cca47223 */ /* 0x180fe2000001089f */
[-C--:B------:R-:W-:Y:S01]  /*f770*/  FMUL.FTZ R166, R166, R169.reuse ;  /* 0x000000a9a6a67220 */ /* 0x080fe20000410000 */
[-CC-:B------:R-:W-:Y:S01]  /*f780*/  FFMA.FTZ R181, R181, R169.reuse, -R159.reuse ;  /* 0x000000a9b5b57223 */ /* 0x180fe2000001089f */
[-CC-:B------:R-:W-:Y:S01]  /*f790*/  FFMA.FTZ R180, R180, R169.reuse, -R159.reuse ;  /* 0x000000a9b4b47223 */ /* 0x180fe2000001089f */
[-CC-:B------:R-:W-:Y:S01]  /*f7a0*/  FFMA.FTZ R206, R206, R169.reuse, -R159.reuse ;  /* 0x000000a9cece7223 */ /* 0x180fe2000001089f */
[----:B------:R-:W-:Y:S01]  /*f7b0*/  FFMA.FTZ R183, R183, R169, -R159 ;  /* 0x000000a9b7b77223 */ /* 0x000fe2000001089f */
[----:B------:R-:W-:Y:S01]  /*f7c0*/  MUFU.EX2 R154, R154 ;  /* 0x0000009a009a7308 */ /* 0x000fe20000000800 */
[----:B-1----:R-:W-:-:S02]  /*f7d0*/  IMAD.MOV R167, RZ, RZ, -R203 ;  /* 0x000000ffffa77224 */ /* 0x002fc400078e0acb */
[-CC-:B------:R-:W-:Y:S01]  /*f7e0*/  FFMA.FTZ R201, R209, R169.reuse, -R159.reuse ;  /* 0x000000a9d1c97223 */ /* 0x180fe2000001089f */
[----:B------:R-:W-:Y:S01]  /*f7f0*/  FFMA.FTZ R204, R227, R169, -R159 ;  /* 0x000000a9e3cc7223 */ /* 0x000fe2000001089f */
[-C--:B------:R-:W-:Y:S01]  /*f800*/  FMUL.FTZ R113, R113, R165.reuse ;  /* 0x000000a571717220 */ /* 0x080fe20000410000 */
[----:B------:R-:W-:Y:S01]  /*f810*/  FMUL.FTZ R116, R116, R165 ;  /* 0x000000a574747220 */ /* 0x000fe20000410000 */
[----:B------:R-:W-:Y:S01]  /*f820*/  ISETP.NE.AND P3, PT, R189, R167, PT ;  /* 0x000000a7bd00720c */ /* 0x000fe20003f65270 */
[----:B------:R-:W-:Y:S01]  /*f830*/  @!P1 VIADD R167, R21, 0x38840 ;  /* 0x0003884015a79836 */ /* 0x000fe20000000000 */
[----:B------:R-:W0:Y:S01]  /*f840*/  MUFU.EX2 R166, R166 ;  /* 0x000000a600a67308 */ /* 0x000e220000000800 */
[-C--:B------:R-:W-:Y:S01]  /*f850*/  FMUL.FTZ R117, R117, R165.reuse ;  /* 0x000000a575757220 */ /* 0x080fe20000410000 */
[-C--:B------:R-:W-:Y:S01]  /*f860*/  FMUL.FTZ R120, R120, R165.reuse ;  /* 0x000000a578787220 */ /* 0x080fe20000410000 */
[-C--:B------:R-:W-:Y:S01]  /*f870*/  FMUL.FTZ R121, R121, R165.reuse ;  /* 0x000000a579797220 */ /* 0x080fe20000410000 */
[----:B------:R-:W-:Y:S01]  /*f880*/  @!P1 PRMT R167, RZ, 0x654, R167 ;  /* 0x00000654ffa79816 */ /* 0x000fe200000000a7 */
[-C--:B------:R-:W-:Y:S01]  /*f890*/  FMUL.FTZ R124, R124, R165.reuse ;  /* 0x000000a57c7c7220 */ /* 0x080fe20000410000 */
[-C--:B------:R-:W-:Y:S01]  /*f8a0*/  FMUL.FTZ R125, R125, R165.reuse ;  /* 0x000000a57d7d7220 */ /* 0x080fe20000410000 */
[-C--:B------:R-:W-:Y:S01]  /*f8b0*/  FMUL.FTZ R128, R128, R165.reuse ;  /* 0x000000a580807220 */ /* 0x080fe20000410000 */
[----:B------:R-:W1:Y:S01]  /*f8c0*/  MUFU.EX2 R162, R162 ;  /* 0x000000a200a27308 */ /* 0x000e620000000800 */
[----:B------:R2:W-:Y:S01]  /*f8d0*/  @!P1 SYNCS.ARRIVE.TRANS64.RED.A1T0 RZ, [R167+URZ], RZ ;  /* 0x000000ffa7ff99a7 */ /* 0x0005e2000810043f */
[----:B------:R-:W-:Y:S01]  /*f8e0*/  FMUL.FTZ R129, R129, R165 ;  /* 0x000000a581817220 */ /* 0x000fe20000410000 */
[----:B------:R-:W-:-:S02]  /*f8f0*/  @!P3 IMAD R199, R200, 0x40, R190 ;  /* 0x00000040c8c7b824 */ /* 0x000fc400078e02be */
[--C-:B------:R-:W-:Y:S01]  /*f900*/  FFMA.FTZ R200, R207, R169, -R159.reuse ;  /* 0x000000a9cfc87223 */ /* 0x100fe2000001089f */
[-C--:B------:R-:W-:Y:S01]  /*f910*/  FMUL.FTZ R132, R132, R165.reuse ;  /* 0x000000a584847220 */ /* 0x080fe20000410000 */
[----:B------:R-:W-:Y:S01]  /*f920*/  FMUL.FTZ R133, R133, R165 ;  /* 0x000000a585857220 */ /* 0x000fe20000410000 */
[----:B------:R-:W-:Y:S01]  /*f930*/  @!P3 IMAD R199, R199, 0x4, R2 ;  /* 0x00000004c7c7b824 */ /* 0x000fe200078e0202 */
[----:B------:R-:W3:Y:S01]  /*f940*/  MUFU.EX2 R155, R155 ;  /* 0x0000009b009b7308 */ /* 0x000ee20000000800 */
[----:B--2---:R-:W-:Y:S01]  /*f950*/  FFMA.FTZ R167, R182, R169, -R159 ;  /* 0x000000a9b6a77223 */ /* 0x004fe2000001089f */
[----:B------:R-:W-:Y:S01]  /*f960*/  FFMA.FTZ R159, R165, R15, R153 ;  /* 0x0000000fa59f7223 */ /* 0x000fe20000010099 */
[----:B0-----:R-:W-:Y:S01]  /*f970*/  FFMA.FTZ R15, R166, R20, R154 ;  /* 0x00000014a60f7223 */ /* 0x001fe2000001009a */
[----:B------:R-:W-:Y:S01]  /*f980*/  @!P3 STS [R199+0x38400], R165 ;  /* 0x038400a5c700b388 */ /* 0x000fe20000000800 */
[----:B------:R-:W-:Y:S01]  /*f990*/  FMUL.FTZ R136, R136, R165 ;  /* 0x000000a588887220 */ /* 0x000fe20000410000 */
[C---:B------:R-:W-:Y:S01]  /*f9a0*/  FADD.FTZ R20, R152.reuse, R159 ;  /* 0x0000009f98147221 */ /* 0x040fe20000010000 */
[----:B------:R-:W-:Y:S01]  /*f9b0*/  F2FP.F16.F32.PACK_AB R152, R152, R153 ;  /* 0x000000999898723e */ /* 0x000fe200000000ff */
[----:B------:R-:W0:Y:S01]  /*f9c0*/  MUFU.EX2 R163, R163 ;  /* 0x000000a300a37308 */ /* 0x000e220000000800 */
[C---:B-1----:R-:W-:Y:S01]  /*f9d0*/  FADD.FTZ R159, R162.reuse, R15 ;  /* 0x0000000fa29f7221 */ /* 0x042fe20000010000 */
[----:B------:R-:W-:Y:S01]  /*f9e0*/  F2FP.F16.F32.PACK_AB R153, R162, R154 ;  /* 0x0000009aa299723e */ /* 0x000fe200000000ff */
[----:B------:R-:W-:Y:S01]  /*f9f0*/  FADD.FTZ R154, R161, R20 ;  /* 0x00000014a19a7221 */ /* 0x000fe20000010000 */
[----:B------:R1:W-:Y:S01]  /*fa00*/  @!P3 STS [R199+0x38420], R166 ;  /* 0x038420a6c700b388 */ /* 0x0003e20000000800 */
[-C--:B------:R-:W-:Y:S01]  /*fa10*/  FMUL.FTZ R137, R137, R165.reuse ;  /* 0x000000a589897220 */ /* 0x080fe20000410000 */
[-C--:B------:R-:W-:Y:S01]  /*fa20*/  FMUL.FTZ R140, R140, R165.reuse ;  /* 0x000000a58c8c7220 */ /* 0x080fe20000410000 */
[----:B------:R-:W-:Y:S01]  /*fa30*/  FMUL.FTZ R141, R141, R165 ;  /* 0x000000a58d8d7220 */ /* 0x000fe20000410000 */
[----:B------:R-:W2:Y:S01]  /*fa40*/  MUFU.EX2 R158, R158 ;  /* 0x0000009e009e7308 */ /* 0x000ea20000000800 */
[----:B---3--:R-:W-:Y:S01]  /*fa50*/  FADD.FTZ R20, R155, R159 ;  /* 0x0000009f9b147221 */ /* 0x008fe20000010000 */
[C---:B------:R-:W-:Y:S01]  /*fa60*/  FADD.FTZ R159, R208.reuse, R154 ;  /* 0x0000009ad09f7221 */ /* 0x040fe20000010000 */
[----:B------:R-:W-:Y:S01]  /*fa70*/  F2FP.F16.F32.PACK_AB R154, R208, R161 ;  /* 0x000000a1d09a723e */ /* 0x000fe200000000ff */
[-C--:B------:R-:W-:Y:S01]  /*fa80*/  FMUL.FTZ R144, R144, R165.reuse ;  /* 0x000000a590907220 */ /* 0x080fe20000410000 */
[-C--:B------:R-:W-:Y:S01]  /*fa90*/  FMUL.FTZ R145, R145, R165.reuse ;  /* 0x000000a591917220 */ /* 0x080fe20000410000 */
[----:B------:R-:W-:Y:S01]  /*faa0*/  FADD.FTZ R159, R157, R159 ;  /* 0x0000009f9d9f7221 */ /* 0x000fe20000010000 */
[----:B------:R-:W-:Y:S01]  /*fab0*/  FMUL.FTZ R148, R148, R165 ;  /* 0x000000a594947220 */ /* 0x000fe20000410000 */
[----:B------:R-:W3:Y:S01]  /*fac0*/  MUFU.EX2 R164, R164 ;  /* 0x000000a400a47308 */ /* 0x000ee20000000800 */
[----:B0-----:R-:W-:Y:S01]  /*fad0*/  FADD.FTZ R161, R163, R20 ;  /* 0x00000014a3a17221 */ /* 0x001fe20000010000 */
[C---:B------:R-:W-:Y:S01]  /*fae0*/  FADD.FTZ R205, R156.reuse, R159 ;  /* 0x0000009f9ccd7221 */ /* 0x040fe20000010000 */
        /* <DEDUP_REMOVED lines=8> */
[-C--:B------:R-:W-:Y:S01]  /*fb70*/  FMUL.FTZ R30, R30, R166.reuse ;  /* 0x000000a61e1e7220 */ /* 0x080fe20000410000 */
[----:B------:R-:W-:Y:S01]  /*fb80*/  MUFU.EX2 R181, R181 ;  /* 0x000000b500b57308 */ /* 0x000fe20000000800 */
[-C--:B------:R-:W-:Y:S01]  /*fb90*/  FMUL.FTZ R31, R31, R166.reuse ;  /* 0x000000a61f1f7220 */ /* 0x080fe20000410000 */
[-C--:B------:R-:W-:Y:S01]  /*fba0*/  FMUL.FTZ R34, R34, R166.reuse ;  /* 0x000000a622227220 */ /* 0x080fe20000410000 */
[-C--:B------:R-:W-:Y:S01]  /*fbb0*/  FMUL.FTZ R35, R35, R166.reuse ;  /* 0x000000a623237220 */ /* 0x080fe20000410000 */
[----:B------:R-:W-:Y:S01]  /*fbc0*/  FMUL.FTZ R38, R38, R166 ;  /* 0x000000a626267220 */ /* 0x000fe20000410000 */
[----:B---3--:R-:W-:Y:S01]  /*fbd0*/  F2FP.F16.F32.PACK_AB R157, R164, R158 ;  /* 0x0000009ea49d723e */ /* 0x008fe200000000ff */
[----:B------:R-:W-:Y:S01]  /*fbe0*/  FMUL.FTZ R39, R39, R166 ;  /* 0x000000a627277220 */ /* 0x000fe20000410000 */
[----:B------:R-:W-:Y:S01]  /*fbf0*/  F2FP.F16.F32.PACK_AB R158, R171, R160 ;  /* 0x000000a0ab9e723e */ /* 0x000fe200000000ff */
        /* <DEDUP_REMOVED lines=66> */
[----:B--2---:R-:W-:Y:S01]  /*10020*/  F2FP.F16.F32.PACK_AB R160, R174, R172 ;  /* 0x000000acaea0723e */ /* 0x004fe200000000ff */
[----:B------:R2:W-:Y:S01]  /*10030*/  STSM.16.M88.4 [R210+0x36400], R152 ;  /* 0x03640098d2007844 */ /* 0x0005e20000000200 */
[----:B0-----:R-:W-:Y:S01]  /*10040*/  F2FP.F16.F32.PACK_AB R162, R175, R173 ;  /* 0x000000adafa2723e */ /* 0x001fe200000000ff */
[----:B-1----:R-:W-:Y:S01]  /*10050*/  IMAD.MOV.U32 R199, RZ, RZ, 0x40000040 ;  /* 0x40000040ffc77424 */ /* 0x002fe200078e00ff */
[----:B---3--:R-:W-:Y:S01]  /*10060*/  F2FP.F16.F32.PACK_AB R163, R182, R200 ;  /* 0x000000c8b6a3723e */ /* 0x008fe200000000ff */
[----:B------:R0:W-:Y:S01]  /*10070*/  STSM.16.M88.4 [R212], R156 ;  /* 0x0000009cd4007844 */ /* 0x0001e20000000200 */
[----:B------:R-:W1:Y:S01]  /*10080*/  MUFU.EX2 R179, R179 ;  /* 0x000000b300b37308 */ /* 0x000e620000000800 */
[----:B------:R-:W-:Y:S01]  /*10090*/  FADD.FTZ R205, R171, R205 ;  /* 0x000000cdabcd7221 */ /* 0x000fe20000010000 */
[----:B------:R-:W-:Y:S01]  /*100a0*/  ISETP.GT.AND P3, PT, R195, R196, PT ;  /* 0x000000c4c300720c */ /* 0x000fe20003f64270 */
[----:B------:R-:W-:-:S02]  /*100b0*/  @!P1 VIADD R21, R21, 0x38860 ;  /* 0x0003886015159836 */ /* 0x000fc40000000000 */
[----:B------:R-:W-:-:S03]  /*100c0*/  FADD.FTZ R205, R172, R205 ;  /* 0x000000cdaccd7221 */ /* 0x000fc60000010000 */
[----:B------:R-:W-:Y:S01]  /*100d0*/  MUFU.EX2 R15, R167 ;  /* 0x000000a7000f7308 */ /* 0x000fe20000000800 */
[----:B------:R-:W-:Y:S01]  /*100e0*/  FADD.FTZ R174, R174, R205 ;  /* 0x000000cdaeae7221 */ /* 0x000fe20000010000 */
[----:B------:R-:W-:-:S03]  /*100f0*/  @!P1 PRMT R21, RZ, 0x654, R21 ;  /* 0x00000654ff159816 */ /* 0x000fc60000000015 */
[----:B------:R-:W-:-:S03]  /*10100*/  FADD.FTZ R174, R173, R174 ;  /* 0x000000aeadae7221 */ /* 0x000fc60000010000 */
[----:B------:R3:W4:Y:S01]  /*10110*/  MUFU.EX2 R20, R183 ;  /* 0x000000b700147308 */ /* 0x0007220000000800 */
[----:B-1----:R-:W-:Y:S01]  /*10120*/  F2FP.F16.F32.PACK_AB R166, R179, R178 ;  /* 0x000000b2b3a6723e */ /* 0x002fe200000000ff */
[----:B------:R-:W-:-:S06]  /*10130*/  FADD.FTZ R174, R175, R174 ;  /* 0x000000aeafae7221 */ /* 0x000fcc0000010000 */
[----:B------:R-:W-:Y:S01]  /*10140*/  MUFU.EX2 R201, R201 ;  /* 0x000000c900c97308 */ /* 0x000fe20000000800 */
[----:B---3--:R-:W-:Y:S01]  /*10150*/  FADD.FTZ R183, R164, R161 ;  /* 0x000000a1a4b77221 */ /* 0x008fe20000010000 */
[----:B------:R-:W-:Y:S02]  /*10160*/  F2FP.F16.F32.PACK_AB R161, R180, R197 ;  /* 0x000000c5b4a1723e */ /* 0x000fe400000000ff */
[----:B------:R-:W-:Y:S01]  /*10170*/  F2FP.F16.F32.PACK_AB R164, R176, R177 ;  /* 0x000000b1b0a4723e */ /* 0x000fe200000000ff */
[----:B------:R-:W-:Y:S01]  /*10180*/  FADD.FTZ R183, R181, R183 ;  /* 0x000000b7b5b77221 */ /* 0x000fe20000010000 */
[----:B------:R-:W-:Y:S01]  /*10190*/  FADD.FTZ R177, R177, R174 ;  /* 0x000000aeb1b17221 */ /* 0x000fe20000010000 */
[----:B------:R0:W-:Y:S01]  /*101a0*/  STSM.16.M88.4 [R214], R160 ;  /* 0x000000a0d6007844 */ /* 0x0001e20000000200 */
[----:B------:R-:W1:Y:S01]  /*101b0*/  MUFU.EX2 R204, R204 ;  /* 0x000000cc00cc7308 */ /* 0x000e620000000800 */
[----:B----4-:R-:W-:Y:S01]  /*101c0*/  F2FP.F16.F32.PACK_AB R165, R20, R15 ;  /* 0x0000000f14a5723e */ /* 0x010fe200000000ff */
[----:B------:R-:W-:Y:S01]  /*101d0*/  FADD.FTZ R202, R202, R183 ;  /* 0x000000b7caca7221 */ /* 0x000fe20000010000 */
[----:B------:R-:W-:-:S03]  /*101e0*/  FADD.FTZ R177, R176, R177 ;  /* 0x000000b1b0b17221 */ /* 0x000fc60000010000 */
[----:B------:R-:W-:Y:S01]  /*101f0*/  FADD.FTZ R197, R197, R202 ;  /* 0x000000cac5c57221 */ /* 0x000fe20000010000 */
[----:B------:R-:W-:-:S03]  /*10200*/  FADD.FTZ R178, R178, R177 ;  /* 0x000000b1b2b27221 */ /* 0x000fc60000010000 */
[----:B------:R-:W-:-:S04]  /*10210*/  FADD.FTZ R197, R180, R197 ;  /* 0x000000c5b4c57221 */ /* 0x000fc80000010000 */
[----:B------:R-:W-:Y:S01]  /*10220*/  FADD.FTZ R197, R200, R197 ;  /* 0x000000c5c8c57221 */ /* 0x000fe20000010000 */
[----:B------:R-:W-:Y:S01]  /*10230*/  IMAD.MOV.U32 R200, RZ, RZ, R18 ;  /* 0x000000ffffc87224 */ /* 0x000fe200078e0012 */
[----:B-1----:R-:W-:Y:S02]  /*10240*/  F2FP.F16.F32.PACK_AB R167, R204, R201 ;  /* 0x000000c9cca7723e */ /* 0x002fe400000000ff */
[----:B------:R-:W-:Y:S01]  /*10250*/  FADD.FTZ R182, R182, R197 ;  /* 0x000000c5b6b67221 */ /* 0x000fe20000010000 */
[----:B------:R-:W-:Y:S02]  /*10260*/  IMAD.MOV.U32 R197, RZ, RZ, R168 ;  /* 0x000000ffffc57224 */ /* 0x000fe400078e00a8 */
[----:B------:R0:W-:Y:S01]  /*10270*/  STSM.16.M88.4 [R213], R164 ;  /* 0x000000a4d5007844 */ /* 0x0001e20000000200 */
[----:B------:R-:W-:Y:S01]  /*10280*/  WARPGROUP.ARRIVE ;  /* 0x00000000000079c5 */ /* 0x000fe20000000000 */
[----:B------:R-:W-:-:S04]  /*10290*/  FADD.FTZ R15, R15, R182 ;  /* 0x000000b60f0f7221 */ /* 0x000fc80000010000 */
[----:B------:R-:W-:Y:S01]  /*102a0*/  FADD.FTZ R20, R20, R15 ;  /* 0x0000000f14147221 */ /* 0x000fe20000010000 */
[----:B------:R-:W-:Y:S01]  /*102b0*/  HGMMA.64x256x16.F32 R24, R152, gdesc[UR4].tnspB, R24, gsb0 ;  /* 0x43e0000498187df0 */ /* 0x000fe20008000818 */
[----:B------:R-:W-:Y:S02]  /*102c0*/  FADD.FTZ R15, R179, R178 ;  /* 0x000000b2b30f7221 */ /* 0x000fe40000010000 */
[----:B------:R-:W-:-:S04]  /*102d0*/  FADD.FTZ R201, R201, R20 ;  /* 0x00000014c9c97221 */ /* 0x000fc80000010000 */
[----:B------:R-:W-:Y:S01]  /*102e0*/  FADD.FTZ R20, R204, R201 ;  /* 0x000000c9cc147221 */ /* 0x000fe20000010000 */
[----:B------:R-:W-:Y:S01]  /*102f0*/  IMAD.MOV.U32 R201, RZ, RZ, R170 ;  /* 0x000000ffffc97224 */ /* 0x000fe200078e00aa */
[----:B------:R-:W-:Y:S02]  /*10300*/  WARPGROUP.DEPBAR.LE gsb0, 0x0 ;  /* 0x00008000000079c5 */ /* 0x000fe40000010000 */
[----:B--2---:R-:W-:Y:S01]  /*10310*/  VIADD R152, R198, 0x80 ;  /* 0x00000080c6987836 */ /* 0x004fe20000000000 */
[----:B------:R-:W-:Y:S01]  /*10320*/  WARPGROUP.ARRIVE ;  /* 0x00000000000079c5 */ /* 0x000fe20000000000 */
[----:B------:R-:W-:-:S03]  /*10330*/  IMAD.MOV.U32 R153, RZ, RZ, 0x40000040 ;  /* 0x40000040ff997424 */ /* 0x000fc600078e00ff */
[----:B------:R-:W-:Y:S01]  /*10340*/  R2UR UR6, R152 ;  /* 0x00000000980672ca */ /* 0x000fe200000e0000 */
[C---:B------:R-:W-:Y:S01]  /*10350*/  VIADD R152, R198.reuse, 0x100 ;  /* 0x00000100c6987836 */ /* 0x040fe20000000000 */
[----:B------:R-:W-:Y:S01]  /*10360*/  R2UR UR7, R153 ;  /* 0x00000000990772ca */ /* 0x000fe200000e0000 */
[----:B------:R-:W-:Y:S02]  /*10370*/  IMAD.MOV.U32 R153, RZ, RZ, 0x40000040 ;  /* 0x40000040ff997424 */ /* 0x000fe400078e00ff */
[----:B------:R-:W-:-:S10]  /*10380*/  VIADD R198, R198, 0x180 ;  /* 0x00000180c6c67836 */ /* 0x000fd40000000000 */
        /* <DEDUP_REMOVED lines=23> */
[----:B-1----:R-:W-:-:S04]  /*10500*/  VIADD R21, R195, 0xffffffff ;  /* 0xffffffffc3157836 */ /* 0x002fc80000000000 */
[----:B------:R-:W-:Y:S01]  /*10510*/  IMAD.MOV.U32 R195, RZ, RZ, R21 ;  /* 0x000000ffffc37224 */ /* 0x000fe200078e0015 */
[----:B0-----:R-:W-:Y:S06]  /*10520*/  @P3 BRA `(.L_x_5691) ;  /* 0xffffffc400203947 */ /* 0x001fec000383ffff */
[----:B------:R-:W-:Y:S05]  /*10530*/  BSYNC B1 ;  /* 0x0000000000017941 */ /* 0x000fea0003800000 */
.L_x_5680:
[----:B------:R-:W-:-:S07]  /*10540*/  IMAD.MOV.U32 R195, RZ, RZ, R21 ;  /* 0x000000ffffc37224 */ /* 0x000fce00078e0015 */
.L_x_5679:
[----:B------:R-:W-:Y:S05]  /*10550*/  BSYNC B0 ;  /* 0x0000000000007941 */ /* 0x000fea0003800000 */
.L_x_5678:
[----:B------:R-:W-:Y:S01]  /*10560*/  ISETP.GE.AND P2, PT, R195, RZ, PT ;  /* 0x000000ffc300720c */ /* 0x000fe20003f46270 */
[----:B------:R-:W-:-:S12]  /*10570*/  BSSY B0, `(.L_x_5692) ;  /* 0x0000368000007945 */ /* 0x000fd80003800000 */
[----:B------:R-:W-:Y:S05]  /*10580*/  @!P2 BRA `(.L_x_5693) ;  /* 0x000000340098a947 */ /* 0x000fea0003800000 */
[----:B------:R-:W-:Y:S02]  /*10590*/  IMAD.MOV.U32 R199, RZ, RZ, R170 ;  /* 0x000000ffffc77224 */ /* 0x000fe400078e00aa */
[----:B------:R-:W-:Y:S02]  /*105a0*/  IMAD.MOV.U32 R193, RZ, RZ, R168 ;  /* 0x000000ffffc17224 */ /* 0x000fe400078e00a8 */
[----:B------:R-:W-:-:S07]  /*105b0*/  IMAD.MOV.U32 R198, RZ, RZ, R18 ;  /* 0x000000ffffc67224 */ /* 0x000fce00078e0012 */
.L_x_5704:
[----:B------:R-:W-:-:S05]  /*105c0*/  VIADD R18, R198, 0x1 ;  /* 0x00000001c6127836 */ /* 0x000fca0000000000 */
[----:B------:R-:W-:-:S04]  /*105d0*/  ISETP.NE.AND P2, PT, R18, 0x2, PT ;  /* 0x000000021200780c */ /* 0x000fc80003f45270 */
[----:B------:R-:W-:Y:S02]  /*105e0*/  SEL R152, RZ, 0x1, P2 ;  /* 0x00000001ff987807 */ /* 0x000fe40001000000 */
[----:B------:R-:W-:Y:S02]  /*105f0*/  SEL R18, R18, RZ, P2 ;  /* 0x000000ff12127207 */ /* 0x000fe40001000000 */
[----:B------:R-:W-:Y:S01]  /*10600*/  LOP3.LUT R19, R19, R152, RZ, 0x3c, !PT ;  /* 0x0000009813137212 */ /* 0x000fe200078e3cff */
[----:B------:R-:W-:Y:S06]  /*10610*/  @!P0 BRA `(.L_x_5694) ;  /* 0x0000000000048947 */ /* 0x000fec0003800000 */
[----:B------:R-:W-:Y:S01]  /*10620*/  BPT.TRAP 0x1 ;  /* 0x000000040000795c */ /* 0x000fe20000300000 */
.L_x_5694:
[----:B------:R-:W-:Y:S01]  /*10630*/  IMAD R21, R18, 0x8, R2 ;  /* 0x0000000812157824 */ /* 0x000fe200078e0202 */
[----:B------:R-:W-:-:S04]  /*10640*/  SHF.L.U32 R196, R19, 0x1f, RZ ;  /* 0x0000001f13c47819 */ /* 0x000fc800000006ff */
[----:B------:R0:W1:Y:S01]  /*10650*/  SYNCS.PHASECHK.TRANS64.TRYWAIT P2, [R21+URZ+0x38830], R196 ;  /* 0x038830c4150075a7 */ /* 0x000062000804017f */
[----:B------:R-:W-:Y:S05]  /*10660*/  @!P0 BRA `(.L_x_5695) ;  /* 0x0000000000048947 */ /* 0x000fea0003800000 */
[----:B------:R-:W-:Y:S01]  /*10670*/  BPT.TRAP 0x1 ;  /* 0x000000040000795c */ /* 0x000fe20000300000 */
.L_x_5695:
[----:B------:R-:W-:Y:S01]  /*10680*/  BSSY B1, `(.L_x_5696) ;  /* 0x0000006000017945 */ /* 0x000fe20003800000 */
[----:B------:R-:W-:Y:S02]  /*10690*/  IMAD R156, R18, 0x200, R3 ;  /* 0x00000200129c7824 */ /* 0x000fe400078e0203 */
[----:B------:R-:W-:Y:S01]  /*106a0*/  IMAD.MOV.U32 R157, RZ, RZ, 0x40000040 ;  /* 0x40000040ff9d7424 */ /* 0x000fe200078e00ff */
[----:B-1----:R-:W-:Y:S06]  /*106b0*/  @P2 BRA `(.L_x_5697) ;  /* 0x0000000000082947 */ /* 0x002fec0003800000 */
[----:B------:R-:W1:Y:S02]  /*106c0*/  SYNCS.PHASECHK.TRANS64.TRYWAIT P2, [R21+URZ+0x38830], R196 ;  /* 0x038830c4150075a7 */ /* 0x000e64000804017f */
[----:B-1----:R-:W-:Y:S05]  /*106d0*/  @!P2 BRA `(.L_x_5698) ;  /* 0x000001180098a947 */ /* 0x002fea0003800000 */
.L_x_5697:
[----:B------:R-:W-:Y:S05]  /*106e0*/  BSYNC B1 ;  /* 0x0000000000017941 */ /* 0x000fea0003800000 */
.L_x_5696:
        /* <DEDUP_REMOVED lines=36> */
.L_x_5699:
[----:B------:R2:W3:Y:S01]  /*10930*/  SYNCS.PHASECHK.TRANS64.TRYWAIT P2, [R21+URZ+0x38850], R196 ;  /* 0x038850c4150075a7 */ /* 0x0004e2000804017f */
[----:B------:R-:W-:Y:S05]  /*10940*/  @!P0 BRA `(.L_x_5700) ;  /* 0x0000000000048947 */ /* 0x000fea0003800000 */
[----:B------:R-:W-:Y:S01]  /*10950*/  BPT.TRAP 0x1 ;  /* 0x000000040000795c */ /* 0x000fe20000300000 */
.L_x_5700:
[----:B------:R-:W-:Y:S04]  /*10960*/  BSSY B1, `(.L_x_5701) ;  /* 0x0000004000017945 */ /* 0x000fe80003800000 */
[----:B---3--:R-:W-:Y:S05]  /*10970*/  @P2 BRA `(.L_x_5702) ;  /* 0x0000000000082947 */ /* 0x008fea0003800000 */
[----:B------:R-:W3:Y:S02]  /*10980*/  SYNCS.PHASECHK.TRANS64.TRYWAIT P2, [R21+URZ+0x38850], R196 ;  /* 0x038850c4150075a7 */ /* 0x000ee4000804017f */
[----:B---3--:R-:W-:Y:S05]  /*10990*/  @!P2 BRA `(.L_x_5703) ;  /* 0x0000011400fca947 */ /* 0x008fea0003800000 */
.L_x_5702:
[----:B------:R-:W-:Y:S05]  /*109a0*/  BSYNC B1 ;  /* 0x0000000000017941 */ /* 0x000fea0003800000 */
.L_x_5701:
        /* <DEDUP_REMOVED lines=13> */
[----:B------:R-:W-:Y:S02]  /*10a80*/  IMAD.MOV.U32 R207, RZ, RZ, 0x40000040 ;  /* 0x40000040ffcf7424 */ /* 0x000fe400078e00ff */
[----:B------:R-:W-:Y:S01]  /*10a90*/  IMAD.MOV.U32 R208, RZ, RZ, 0x28 ;  /* 0x00000028ffd07424 */ /* 0x000fe200078e00ff */
[----:B------:R-:W-:Y:S01]  /*10aa0*/  HGMMA.64x64x16.F32 R152, gdesc[UR4], R152, gsb0 ;  /* 0x00e00000049879f0 */ /* 0x000fe20008000898 */
[----:B------:R-:W-:Y:S01]  /*10ab0*/  R2UR UR4, R196 ;  /* 0x00000000c40472ca */ /* 0x000fe200000e0000 */
[----:B------:R-:W-:Y:S01]  /*10ac0*/  VIADD R196, R204, 0x2 ;  /* 0x00000002ccc47836 */ /* 0x000fe20000000000 */
[----:B------:R-:W-:Y:S01]  /*10ad0*/  R2UR UR5, R197 ;  /* 0x00000000c50572ca */ /* 0x000fe200000e0000 */
[----:B------:R-:W-:-:S02]  /*10ae0*/  IMAD.MOV.U32 R197, RZ, RZ, 0x40000040 ;  /* 0x40000040ffc57424 */ /* 0x000fc400078e00ff */
[----:B------:R-:W-:Y:S01]  /*10af0*/  IMAD.MOV.U32 R209, RZ, RZ, 0xa00 ;  /* 0x00000a00ffd17424 */ /* 0x000fe200078e00ff */
        /* <DEDUP_REMOVED lines=161> */
[----:B------:R-:W-:Y:S02]  /*11510*/  SEL R208, R208, 0x26, P2 ;  /* 0x00000026d0d07807 */ /* 0x000fe40001000000 */
[----:B------:R-:W-:Y:S01]  /*11520*/  SEL R209, R209, 0x980, P2 ;  /* 0x00000980d1d17807 */ /* 0x000fe20001000000 */
[----:B------:R-:W-:Y:S01]  /*11530*/  IMAD.IADD R200, R196, 0x1, R202 ;  /* 0x00000001c4c87824 */ /* 0x000fe200078e02ca */
[----:B------:R-:W-:Y:S02]  /*11540*/  LOP3.LUT R208, R208, 0x6, RZ, 0xc0, !PT ;  /* 0x00000006d0d07812 */ /* 0x000fe400078ec0ff */
        /* <DEDUP_REMOVED lines=8> */
[----:B------:R-:W-:Y:S02]  /*115d0*/  R2UR UR4, R200 ;  /* 0x00000000c80472ca */ /* 0x000fe400000e0000 */
[----:B------:R-:W-:Y:S01]  /*115e0*/  R2UR UR5, R201 ;  /* 0x00000000c90572ca */ /* 0x000fe200000e0000 */
[----:B------:R-:W-:Y:S01]  /*115f0*/  VIADD R201, R6, 0xa00 ;  /* 0x00000a0006c97836 */ /* 0x000fe20000000000 */
[C---:B------:R-:W-:Y:S02]  /*11600*/  SEL R200, R197.reuse, 0x2, P2 ;  /* 0x00000002c5c87807 */ /* 0x040fe40001000000 */
[----:B------:R-:W-:-:S03]  /*11610*/  SEL R197, R197, 0x6, !P2 ;  /* 0x00000006c5c57807 */ /* 0x000fc60005000000 */
[----:B------:R-:W-:Y:S01]  /*11620*/  IMAD.IADD R206, R202, 0x1, R200 ;  /* 0x00000001cace7824 */ /* 0x000fe200078e02c8 */
        /* <DEDUP_REMOVED lines=34> */
[----:B------:R-:W-:Y:S01]  /*11850*/  IMAD.MOV.U32 R208, RZ, RZ, 0x30 ;  /* 0x00000030ffd07424 */ /* 0x000fe200078e00ff */
[----:B------:R-:W-:Y:S01]  /*11860*/  R2UR UR7, R209 ;  /* 0x00000000d10772ca */ /* 0x000fe200000e0000 */
        /* <DEDUP_REMOVED lines=79> */
[----:B------:R-:W-:Y:S01]  /*11d60*/  IMAD.MOV.U32 R201, RZ, RZ, 0x40000040 ;  /* 0x40000040ffc97424 */ /* 0x000fe200078e00ff */
        /* <DEDUP_REMOVED lines=21> */
[----:B------:R-:W-:Y:S02]  /*11ec0*/  R2UR UR6, R208 ;  /* 0x00000000d00672ca */ /* 0x000fe400000e0000 */
        /* <DEDUP_REMOVED lines=8> */
[C---:B------:R-:W-:Y:S01]  /*11f50*/  IMAD.IADD R196, R205.reuse, 0x1, R197 ;  /* 0x00000001cdc47824 */ /* 0x040fe200078e02c5 */
[----:B------:R-:W-:Y:S01]  /*11f60*/  R2UR UR4, R206 ;  /* 0x00000000ce0472ca */ /* 0x000fe200000e0000 */
[----:B------:R-:W-:Y:S01]  /*11f70*/  IMAD.IADD R206, R205, 0x1, R200 ;  /* 0x00000001cdce7824 */ /* 0x000fe200078e02c8 */
[----:B------:R-:W-:Y:S01]  /*11f80*/  R2UR UR5, R207 ;  /* 0x00000000cf0572ca */ /* 0x000fe200000e0000 */
[----:B------:R-:W-:-:S02]  /*11f90*/  IMAD.MOV.U32 R207, RZ, RZ, 0x40000040 ;  /* 0x40000040ffcf7424 */ /* 0x000fc400078e00ff */
[----:B------:R-:W-:Y:S02]  /*11fa0*/  IMAD.IADD R200, R200, 0x1, R202 ;  /* 0x00000001c8c87824 */ /* 0x000fe400078e02ca */
[----:B------:R-:W-:-:S05]  /*11fb0*/  IMAD.MOV.U32 R205, RZ, RZ, 0x40 ;  /* 0x00000040ffcd7424 */ /* 0x000fca00078e00ff */
[----:B------:R-:W-:-:S04]  /*11fc0*/  SEL R205, R205, 0x3e, P2 ;  /* 0x0000003ecdcd7807 */ /* 0x000fc80001000000 */
[----:B------:R-:W-:Y:S01]  /*11fd0*/  LOP3.LUT R205, R205, 0x6, RZ, 0xc0, !PT ;  /* 0x00000006cdcd7812 */ /* 0x000fe200078ec0ff */
        /* <DEDUP_REMOVED lines=138> */
[C---:B------:R-:W-:Y:S01]  /*12880*/  FADD.FTZ R171, -R168.reuse, R193 ;  /* 0x000000c1a8ab7221 */ /* 0x040fe20000010100 */
[----:B------:R-:W-:-:S03]  /*12890*/  FMUL.FTZ R193, R168, R169 ;  /* 0x000000a9a8c17220 */ /* 0x000fc60000410000 */
[-C--:B------:R-:W-:Y:S01]  /*128a0*/  FMUL.FTZ R171, R171, R169.reuse ;  /* 0x000000a9abab7220 */ /* 0x080fe20000410000 */
[-CC-:B------:R-:W-:Y:S01]  /*128b0*/  FFMA.FTZ R208, R156, R169.reuse, -R193.reuse ;  /* 0x000000a99cd07223 */ /* 0x180fe200000108c1 */
[-CC-:B------:R-:W-:Y:S01]  /*128c0*/  FFMA.FTZ R156, R159, R169.reuse, -R193.reuse ;  /* 0x000000a99f9c7223 */ /* 0x180fe200000108c1 */
[----:B0-----:R-:W-:Y:S01]  /*128d0*/  FMNMX.FTZ R170, R182, R170, !PT ;  /* 0x000000aab6aa7209 */ /* 0x001fe20007810000 */
[-CC-:B------:R-:W-:Y:S01]  /*128e0*/  FFMA.FTZ R159, R161, R169.reuse, -R193.reuse ;  /* 0x000000a9a19f7223 */ /* 0x180fe200000108c1 */
[-CC-:B------:R-:W-:Y:S01]  /*128f0*/  FFMA.FTZ R174, R165, R169.reuse, -R193.reuse ;  /* 0x000000a9a5ae7223 */ /* 0x180fe200000108c1 */
[-CC-:B------:R-:W-:Y:S01]  /*12900*/  FFMA.FTZ R178, R201, R169.reuse, -R193.reuse ;  /* 0x000000a9c9b27223 */ /* 0x180fe200000108c1 */
[-CC-:B------:R-:W-:Y:S01]  /*12910*/  FFMA.FTZ R152, R152, R169.reuse, -R193.reuse ;  /* 0x000000a998987223 */ /* 0x180fe200000108c1 */
[-CC-:B------:R-:W-:Y:S01]  /*12920*/  FFMA.FTZ R153, R153, R169.reuse, -R193.reuse ;  /* 0x000000a999997223 */ /* 0x180fe200000108c1 */
[----:B------:R0:W2:Y:S01]  /*12930*/  MUFU.EX2 R179, R171 ;  /* 0x000000ab00b37308 */ /* 0x0000a20000000800 */
[-CC-:B------:R-:W-:Y:S01]  /*12940*/  FFMA.FTZ R197, R197, R169.reuse, -R193.reuse ;  /* 0x000000a9c5c57223 */ /* 0x180fe200000108c1 */
[----:B-1----:R-:W-:Y:S01]  /*12950*/  FMNMX.FTZ R170, R183, R170, !PT ;  /* 0x000000aab7aa7209 */ /* 0x002fe20007810000 */
[-CC-:B------:R-:W-:Y:S01]  /*12960*/  FFMA.FTZ R160, R160, R169.reuse, -R193.reuse ;  /* 0x000000a9a0a07223 */ /* 0x180fe200000108c1 */
[-CC-:B------:R-:W-:Y:S01]  /*12970*/  FFMA.FTZ R172, R172, R169.reuse, -R193.reuse ;  /* 0x000000a9acac7223 */ /* 0x180fe200000108c1 */
[-CC-:B------:R-:W-:Y:S01]  /*12980*/  FFMA.FTZ R173, R173, R169.reuse, -R193.reuse ;  /* 0x000000a9adad7223 */ /* 0x180fe200000108c1 */
[-CC-:B------:R-:W-:Y:S01]  /*12990*/  FFMA.FTZ R176, R176, R169.reuse, -R193.reuse ;  /* 0x000000a9b0b07223 */ /* 0x180fe200000108c1 */
[----:B------:R-:W1:Y:S01]  /*129a0*/  SHFL.BFLY PT, R175, R170, 0x2, 0x1f ;  /* 0x0c401f00aaaf7f89 */ /* 0x000e6200000e0000 */
[----:B------:R-:W-:Y:S01]  /*129b0*/  MUFU.EX2 R152, R152 ;  /* 0x0000009800987308 */ /* 0x000fe20000000800 */
[-CC-:B0-----:R-:W-:Y:S01]  /*129c0*/  FFMA.FTZ R171, R164, R169.reuse, -R193.reuse ;  /* 0x000000a9a4ab7223 */ /* 0x181fe200000108c1 */
[-CC-:B------:R-:W-:Y:S01]  /*129d0*/  FFMA.FTZ R177, R177, R169.reuse, -R193.reuse ;  /* 0x000000a9b1b17223 */ /* 0x180fe200000108c1 */
[----:B------:R-:W-:-:S05]  /*129e0*/  FFMA.FTZ R180, R180, R169, -R193 ;  /* 0x000000a9b4b47223 */ /* 0x000fca00000108c1 */
        /* <DEDUP_REMOVED lines=15> */
[----:B-1----:R-:W-:Y:S01]  /*12ae0*/  FMNMX.FTZ R170, R170, R175, !PT ;  /* 0x000000afaaaa7209 */ /* 0x002fe20007810000 */
[----:B------:R-:W-:Y:S01]  /*12af0*/  MUFU.EX2 R197, R197 ;  /* 0x000000c500c57308 */ /* 0x000fe20000000800 */
[----:B------:R-:W-:Y:S01]  /*12b00*/  FFMA.FTZ R175, R200, R169, -R193 ;  /* 0x000000a9c8af7223 */ /* 0x000fe200000108c1 */
[-C--:B------:R-:W-:Y:S01]  /*12b10*/  FMUL.FTZ R49, R49, R179.reuse ;  /* 0x000000b331317220 */ /* 0x080fe20000410000 */
[-C--:B------:R-:W-:Y:S01]  /*12b20*/  FMUL.FTZ R52, R52, R179.reuse ;  /* 0x000000b334347220 */ /* 0x080fe20000410000 */
[----:B------:R-:W0:Y:S01]  /*12b30*/  SHFL.BFLY PT, R161, R170, 0x1, 0x1f ;  /* 0x0c201f00aaa17f89 */ /* 0x000e2200000e0000 */
        /* <DEDUP_REMOVED lines=22> */
[----:B------:R-:W-:Y:S01]  /*12ca0*/  FMUL.FTZ R92, R92, R179 ;  /* 0x000000b35c5c7220 */ /* 0x000fe20000410000 */
[----:B0-----:R-:W-:Y:S01]  /*12cb0*/  FMNMX.FTZ R170, R170, R161, !PT ;  /* 0x000000a1aaaa7209 */ /* 0x001fe20007810000 */
[-C--:B------:R-:W-:Y:S01]  /*12cc0*/  FMUL.FTZ R93, R93, R179.reuse ;  /* 0x000000b35d5d7220 */ /* 0x080fe20000410000 */
[-C--:B------:R-:W-:Y:S01]  /*12cd0*/  FMUL.FTZ R96, R96, R179.reuse ;  /* 0x000000b360607220 */ /* 0x080fe20000410000 */
[----:B------:R-:W-:Y:S01]  /*12ce0*/  FMUL.FTZ R97, R97, R179 ;  /* 0x000000b361617220 */ /* 0x000fe20000410000 */
[----:B------:R-:W-:Y:S01]  /*12cf0*/  MUFU.EX2 R171, R171 ;  /* 0x000000ab00ab7308 */ /* 0x000fe20000000800 */
[C---:B------:R-:W-:Y:S01]  /*12d00*/  FMUL.FTZ R165, R170.reuse, R169 ;  /* 0x000000a9aaa57220 */ /* 0x040fe20000410000 */
[----:B------:R-:W-:Y:S01]  /*12d10*/  FADD.FTZ R161, -R170, R199 ;  /* 0x000000c7aaa17221 */ /* 0x000fe20000010100 */
[-C--:B------:R-:W-:Y:S01]  /*12d20*/  FMUL.FTZ R100, R100, R179.reuse ;  /* 0x000000b364647220 */ /* 0x080fe20000410000 */
[----:B------:R-:W-:Y:S01]  /*12d30*/  FMUL.FTZ R101, R101, R179 ;  /* 0x000000b365657220 */ /* 0x000fe20000410000 */
[-CC-:B------:R-:W-:Y:S01]  /*12d40*/  FFMA.FTZ R201, R155, R169.reuse, -R165.reuse ;  /* 0x000000a99bc97223 */ /* 0x180fe200000108a5 */
[-CC-:B------:R-:W-:Y:S01]  /*12d50*/  FFMA.FTZ R155, R157, R169.reuse, -R165.reuse ;  /* 0x000000a99d9b7223 */ /* 0x180fe200000108a5 */
[----:B------:R-:W-:Y:S01]  /*12d60*/  FFMA.FTZ R157, R162, R169, -R165 ;  /* 0x000000a9a29d7223 */ /* 0x000fe200000108a5 */
[----:B------:R-:W-:-:S02]  /*12d70*/  IMAD.MOV R162, RZ, RZ, -R203 ;  /* 0x000000ffffa27224 */ /* 0x000fc400078e0acb */
[-C--:B------:R-:W-:Y:S01]  /*12d80*/  FMUL.FTZ R161, R161, R169.reuse ;  /* 0x000000a9a1a17220 */ /* 0x080fe20000410000 */
[-CC-:B------:R-:W-:Y:S01]  /*12d90*/  FFMA.FTZ R154, R154, R169.reuse, -R165.reuse ;  /* 0x000000a99a9a7223 */ /* 0x180fe200000108a5 */
[----:B------:R-:W-:Y:S01]  /*12da0*/  MUFU.EX2 R201, R201 ;  /* 0x000000c900c97308 */ /* 0x000fe20000000800 */
[-CC-:B------:R-:W-:Y:S01]  /*12db0*/  FFMA.FTZ R164, R158, R169.reuse, -R165.reuse ;  /* 0x000000a99ea47223 */ /* 0x180fe200000108a5 */
[----:B------:R-:W-:Y:S01]  /*12dc0*/  ISETP.NE.AND P2, PT, R189, R162, PT ;  /* 0x000000a2bd00720c */ /* 0x000fe20003f45270 */
[-CC-:B------:R-:W-:Y:S01]  /*12dd0*/  FFMA.FTZ R158, R163, R169.reuse, -R165.reuse ;  /* 0x000000a9a39e7223 */ /* 0x180fe200000108a5 */
[----:B------:R-:W-:Y:S02]  /*12de0*/  @!P1 VIADD R162, R21, 0x38840 ;  /* 0x0003884015a29836 */ /* 0x000fe40000000000 */
[-CC-:B------:R-:W-:Y:S01]  /*12df0*/  FFMA.FTZ R193, R166, R169.reuse, -R165.reuse ;  /* 0x000000a9a6c17223 */ /* 0x180fe200000108a5 */
[-CC-:B------:R-:W-:Y:S01]  /*12e00*/  FFMA.FTZ R199, R167, R169.reuse, -R165.reuse ;  /* 0x000000a9a7c77223 */ /* 0x180fe200000108a5 */
[-CC-:B------:R-:W-:Y:S01]  /*12e10*/  FFMA.FTZ R181, R181, R169.reuse, -R165.reuse ;  /* 0x000000a9b5b57223 */ /* 0x180fe200000108a5 */
[----:B------:R-:W0:Y:S01]  /*12e20*/  MUFU.EX2 R161, R161 ;  /* 0x000000a100a17308 */ /* 0x000e220000000800 */
[----:B------:R-:W-:Y:S01]  /*12e30*/  @!P1 PRMT R162, RZ, 0x654, R162 ;  /* 0x00000654ffa29816 */ /* 0x000fe200000000a2 */
[-CC-:B------:R-:W-:Y:S01]  /*12e40*/  FFMA.FTZ R200, R202, R169.reuse, -R165.reuse ;  /* 0x000000a9cac87223 */ /* 0x180fe200000108a5 */
[-CC-:B------:R-:W-:Y:S01]  /*12e50*/  FFMA.FTZ R205, R205, R169.reuse, -R165.reuse ;  /* 0x000000a9cdcd7223 */ /* 0x180fe200000108a5 */
[-CC-:B------:R-:W-:Y:S01]  /*12e60*/  FFMA.FTZ R206, R206, R169.reuse, -R165.reuse ;  /* 0x000000a9cece7223 */ /* 0x180fe200000108a5 */
[----:B------:R1:W-:Y:S01]  /*12e70*/  @!P1 SYNCS.ARRIVE.TRANS64.RED.A1T0 RZ, [R162+URZ], RZ ;  /* 0x000000ffa2ff99a7 */ /* 0x0003e2000810043f */
[-CC-:B------:R-:W-:Y:S01]  /*12e80*/  FFMA.FTZ R207, R207, R169.reuse, -R165.reuse ;  /* 0x000000a9cfcf7223 */ /* 0x180fe200000108a5 */
[----:B------:R-:W-:Y:S01]  /*12e90*/  @!P2 IMAD R163, R198, 0x40, R190 ;  /* 0x00000040c6a3a824 */ /* 0x000fe200078e02be */
[----:B------:R-:W2:Y:S01]  /*12ea0*/  MUFU.EX2 R154, R154 ;  /* 0x0000009a009a7308 */ /* 0x000ea20000000800 */
[----:B------:R-:W-:Y:S01]  /*12eb0*/  FFMA.FTZ R198, R204, R169, -R165 ;  /* 0x000000a9ccc67223 */ /* 0x000fe200000108a5 */
[----:B------:R-:W-:Y:S01]  /*12ec0*/  FMUL.FTZ R104, R104, R179 ;  /* 0x000000b368687220 */ /* 0x000fe20000410000 */
[----:B------:R-:W-:-:S02]  /*12ed0*/  @!P2 IMAD R163, R163, 0x4, R2 ;  /* 0x00000004a3a3a824 */ /* 0x000fc400078e0202 */
[----:B------:R-:W-:Y:S01]  /*12ee0*/  FMUL.FTZ R105, R105, R179 ;  /* 0x000000b369697220 */ /* 0x000fe20000410000 */
[-CC-:B-1----:R-:W-:Y:S01]  /*12ef0*/  FFMA.FTZ R162, R182, R169.reuse, -R165.reuse ;  /* 0x000000a9b6a27223 */ /* 0x182fe200000108a5 */
[----:B------:R-:W-:Y:S01]  /*12f00*/  FFMA.FTZ R165, R183, R169, -R165 ;  /* 0x000000a9b7a57223 */ /* 0x000fe200000108a5 */
[-C--:B------:R-:W-:Y:S01]  /*12f10*/  FMUL.FTZ R108, R108, R179.reuse ;  /* 0x000000b36c6c7220 */ /* 0x080fe20000410000 */
[----:B------:R-:W1:Y:S01]  /*12f20*/  MUFU.EX2 R155, R155 ;  /* 0x0000009b009b7308 */ /* 0x000e620000000800 */
[----:B------:R-:W-:Y:S01]  /*12f30*/  @!P2 STS [R163+0x38400], R179 ;  /* 0x038400b3a300a388 */ /* 0x000fe20000000800 */
[-C--:B------:R-:W-:Y:S01]  /*12f40*/  FMUL.FTZ R109, R109, R179.reuse ;  /* 0x000000b36d6d7220 */ /* 0x080fe20000410000 */
[-C--:B------:R-:W-:Y:S01]  /*12f50*/  FMUL.FTZ R112, R112, R179.reuse ;  /* 0x000000b370707220 */ /* 0x080fe20000410000 */
[-C--:B------:R-:W-:Y:S01]  /*12f60*/  FMUL.FTZ R113, R113, R179.reuse ;  /* 0x000000b371717220 */ /* 0x080fe20000410000 */
[----:B0-----:R0:W-:Y:S01]  /*12f70*/  @!P2 STS [R163+0x38420], R161 ;  /* 0x038420a1a300a388 */ /* 0x0011e20000000800 */
        /* <DEDUP_REMOVED lines=8> */
[----:B------:R-:W-:Y:S01]  /*13000*/  FMUL.FTZ R129, R129, R179 ;  /* 0x000000b381817220 */ /* 0x000fe20000410000 */
[----:B0-----:R-:W-:Y:S01]  /*13010*/  FFMA.FTZ R163, R179, R15, R152 ;  /* 0x0000000fb3a37223 */ /* 0x001fe20000010098 */
[----:B--2---:R-:W-:Y:S01]  /*13020*/  FFMA.FTZ R15, R161, R20, R154 ;  /* 0x00000014a10f7223 */ /* 0x004fe2000001009a */
[C---:B------:R-:W-:Y:S01]  /*13030*/  F2FP.F16.F32.PACK_AB R152, R153.reuse, R152 ;  /* 0x000000989998723e */ /* 0x040fe200000000ff */
[----:B------:R-:W0:Y:S01]  /*13040*/  MUFU.EX2 R157, R157 ;  /* 0x0000009d009d7308 */ /* 0x000e220000000800 */
[----:B------:R-:W-:Y:S01]  /*13050*/  FADD.FTZ R20, R153, R163 ;  /* 0x000000a399147221 */ /* 0x000fe20000010000 */
[C---:B------:R-:W-:Y:S01]  /*13060*/  FADD.FTZ R163, R201.reuse, R15 ;  /* 0x0000000fc9a37221 */ /* 0x040fe20000010000 */
[----:B------:R-:W-:Y:S01]  /*13070*/  F2FP.F16.F32.PACK_AB R153, R201, R154 ;  /* 0x0000009ac999723e */ /* 0x000fe200000000ff */
[-C--:B------:R-:W-:Y:S01]  /*13080*/  FMUL.FTZ R132, R132, R179.reuse ;  /* 0x000000b384847220 */ /* 0x080fe20000410000 */
[----:B------:R-:W-:Y:S01]  /*13090*/  FADD.FTZ R154, R208, R20 ;  /* 0x00000014d09a7221 */ /* 0x000fe20000010000 */
[----:B-1----:R-:W-:Y:S01]  /*130a0*/  FADD.FTZ R20, R155, R163 ;  /* 0x000000a39b147221 */ /* 0x002fe20000010000 */
[-C--:B------:R-:W-:Y:S01]  /*130b0*/  FMUL.FTZ R133, R133, R179.reuse ;  /* 0x000000b385857220 */ /* 0x080fe20000410000 */
[----:B------:R-:W1:Y:S01]  /*130c0*/  MUFU.EX2 R158, R158 ;  /* 0x0000009e009e7308 */ /* 0x000e620000000800 */
[-C--:B------:R-:W-:Y:S01]  /*130d0*/  FMUL.FTZ R136, R136, R179.reuse ;  /* 0x000000b388887220 */ /* 0x080fe20000410000 */
[----:B---3--:R-:W-:Y:S01]  /*130e0*/  FADD.FTZ R166, R164, R20 ;  /* 0x00000014a4a67221 */ /* 0x008fe20000010000 */
        /* <DEDUP_REMOVED lines=8> */
[----:B------:R-:W-:Y:S01]  /*13170*/  FADD.FTZ R163, R197, R154 ;  /* 0x0000009ac5a37221 */ /* 0x000fe20000010000 */
[----:B0-----:R-:W-:Y:S01]  /*13180*/  FADD.FTZ R166, R157, R166 ;  /* 0x000000a69da67221 */ /* 0x001fe20000010000 */
[----:B------:R-:W-:Y:S01]  /*13190*/  F2FP.F16.F32.PACK_AB R154, R197, R208 ;  /* 0x000000d0c59a723e */ /* 0x000fe200000000ff */
[----:B------:R-:W-:Y:S01]  /*131a0*/  FMUL.FTZ R26, R26, R161 ;  /* 0x000000a11a1a7220 */ /* 0x000fe20000410000 */
[----:B------:R-:W-:Y:S01]  /*131b0*/  FADD.FTZ R163, R156, R163 ;  /* 0x000000a39ca37221 */ /* 0x000fe20000010000 */
[----:B------:R-:W0:Y:S01]  /*131c0*/  MUFU.EX2 R199, R199 ;  /* 0x000000c700c77308 */ /* 0x000e220000000800 */
[C---:B-1----:R-:W-:Y:S01]  /*131d0*/  FADD.FTZ R183, R158.reuse, R166 ;  /* 0x000000a69eb77221 */ /* 0x042fe20000010000 */
[----:B------:R-:W-:Y:S01]  /*131e0*/  F2FP.F16.F32.PACK_AB R157, R158, R157 ;  /* 0x0000009d9e9d723e */ /* 0x000fe200000000ff */
[----:B------:R-:W-:Y:S01]  /*131f0*/  FADD.FTZ R202, R160, R163 ;  /* 0x000000a3a0ca7221 */ /* 0x000fe20000010000 */
[----:B------:R-:W-:Y:S01]  /*13200*/  F2FP.F16.F32.PACK_AB R155, R164, R155 ;  /* 0x0000009ba49b723e */ /* 0x000fe200000000ff */
[----:B------:R-:W-:Y:S01]  /*13210*/  BAR.SYNC.DEFER_BLOCKING 0xf, 0x100 ;  /* 0x03c4000000007b1d */ /* 0x000fe20000010000 */
[----:B------:R-:W-:Y:S01]  /*13220*/  F2FP.F16.F32.PACK_AB R158, R171, R159 ;  /* 0x0000009fab9e723e */ /* 0x000fe200000000ff */
[----:B------:R-:W-:Y:S01]  /*13230*/  FADD.FTZ R202, R159, R202 ;  /* 0x000000ca9fca7221 */ /* 0x000fe20000010000 */
[----:B------:R-:W-:Y:S01]  /*13240*/  F2FP.F16.F32.PACK_AB R156, R160, R156 ;  /* 0x0000009ca09c723e */ /* 0x000fe200000000ff */
        /* <DEDUP_REMOVED lines=72> */
[----:B0-----:R-:W-:Y:S01]  /*136d0*/  F2FP.F16.F32.PACK_AB R159, R199, R193 ;  /* 0x000000c1c79f723e */ /* 0x001fe200000000ff */
[----:B------:R0:W-:Y:S01]  /*136e0*/  STSM.16.M88.4 [R210+0x36400], R152 ;  /* 0x03640098d2007844 */ /* 0x0001e20000000200 */
[----:B------:R-:W4:Y:S01]  /*136f0*/  MUFU.EX2 R178, R178 ;  /* 0x000000b200b27308 */ /* 0x000f220000000800 */
[----:B-1----:R-:W-:Y:S01]  /*13700*/  F2FP.F16.F32.PACK_AB R160, R175, R174 ;  /* 0x000000aeafa0723e */ /* 0x002fe200000000ff */
[----:B------:R-:W-:Y:S01]  /*13710*/  IMAD.MOV.U32 R197, RZ, RZ, 0x40000040 ;  /* 0x40000040ffc57424 */ /* 0x000fe200078e00ff */
[----:B--2---:R-:W-:Y:S01]  /*13720*/  F2FP.F16.F32.PACK_AB R161, R200, R181 ;  /* 0x000000b5c8a1723e */ /* 0x004fe200000000ff */
[----:B------:R1:W-:Y:S01]  /*13730*/  STSM.16.M88.4 [R212], R156 ;  /* 0x0000009cd4007844 */ /* 0x0003e20000000200 */
[----:B---3--:R-:W-:Y:S01]  /*13740*/  F2FP.F16.F32.PACK_AB R163, R182, R198 ;  /* 0x000000c6b6a3723e */ /* 0x008fe200000000ff */
[----:B------:R-:W-:Y:S01]  /*13750*/  FADD.FTZ R171, R171, R202 ;  /* 0x000000caabab7221 */ /* 0x000fe20000010000 */
[----:B------:R-:W-:Y:S01]  /*13760*/  ISETP.GT.AND P2, PT, R195, RZ, PT ;  /* 0x000000ffc300720c */ /* 0x000fe20003f44270 */
[----:B------:R-:W-:Y:S01]  /*13770*/  MUFU.EX2 R177, R177 ;  /* 0x000000b100b17308 */ /* 0x000fe20000000800 */
[----:B------:R-:W-:-:S02]  /*13780*/  @!P1 VIADD R21, R21, 0x38860 ;  /* 0x0003886015159836 */ /* 0x000fc40000000000 */
[----:B------:R-:W-:-:S04]  /*13790*/  FADD.FTZ R174, R174, R171 ;  /* 0x000000abaeae7221 */ /* 0x000fc80000010000 */
[----:B------:R-:W-:Y:S01]  /*137a0*/  FADD.FTZ R175, R175, R174 ;  /* 0x000000aeafaf7221 */ /* 0x000fe20000010000 */
[----:B------:R-:W-:Y:S01]  /*137b0*/  @!P1 PRMT R21, RZ, 0x654, R21 ;  /* 0x00000654ff159816 */ /* 0x000fe20000000015 */
[----:B------:R-:W2:Y:S01]  /*137c0*/  MUFU.EX2 R180, R180 ;  /* 0x000000b400b47308 */ /* 0x000ea20000000800 */
[----:B----4-:R-:W-:-:S07]  /*137d0*/  F2FP.F16.F32.PACK_AB R164, R178, R176 ;  /* 0x000000b0b2a4723e */ /* 0x010fce00000000ff */
[----:B------:R-:W-:Y:S08]  /*137e0*/  MUFU.EX2 R15, R206 ;  /* 0x000000ce000f7308 */ /* 0x000ff00000000800 */
[----:B------:R-:W3:Y:S01]  /*137f0*/  MUFU.EX2 R20, R207 ;  /* 0x000000cf00147308 */ /* 0x000ee20000000800 */
[----:B--2---:R-:W-:-:S07]  /*13800*/  F2FP.F16.F32.PACK_AB R166, R180, R177 ;  /* 0x000000b1b4a6723e */ /* 0x004fce00000000ff */
[----:B------:R2:W-:Y:S08]  /*13810*/  MUFU.EX2 R201, R162 ;  /* 0x000000a200c97308 */ /* 0x0005f00000000800 */
[----:B------:R3:W4:Y:S01]  /*13820*/  MUFU.EX2 R179, R165 ;  /* 0x000000a500b37308 */ /* 0x0007220000000800 */
[----:B--2---:R-:W-:Y:S01]  /*13830*/  F2FP.F16.F32.PACK_AB R162, R173, R172 ;  /* 0x000000acada2723e */ /* 0x004fe200000000ff */
[----:B------:R-:W-:-:S04]  /*13840*/  FADD.FTZ R172, R172, R175 ;  /* 0x000000afacac7221 */ /* 0x000fc80000010000 */
[----:B------:R1:W-:Y:S01]  /*13850*/  STSM.16.M88.4 [R214], R160 ;  /* 0x000000a0d6007844 */ /* 0x0003e20000000200 */
[----:B------:R-:W-:Y:S01]  /*13860*/  FADD.FTZ R173, R173, R172 ;  /* 0x000000acadad7221 */ /* 0x000fe20000010000 */
[----:B---3--:R-:W-:-:S03]  /*13870*/  F2FP.F16.F32.PACK_AB R165, R20, R15 ;  /* 0x0000000f14a5723e */ /* 0x008fc600000000ff */
[----:B------:R-:W-:-:S04]  /*13880*/  FADD.FTZ R173, R176, R173 ;  /* 0x000000adb0ad7221 */ /* 0x000fc80000010000 */
[----:B------:R-:W-:Y:S01]  /*13890*/  FADD.FTZ R178, R178, R173 ;  /* 0x000000adb2b27221 */ /* 0x000fe20000010000 */
[----:B----4-:R-:W-:-:S05]  /*138a0*/  F2FP.F16.F32.PACK_AB R167, R179, R201 ;  /* 0x000000c9b3a7723e */ /* 0x010fca00000000ff */
[----:B------:R1:W-:Y:S01]  /*138b0*/  STSM.16.M88.4 [R213], R164 ;  /* 0x000000a4d5007844 */ /* 0x0003e20000000200 */
[----:B------:R-:W-:-:S06]  /*138c0*/  WARPGROUP.ARRIVE ;  /* 0x00000000000079c5 */ /* 0x000fcc0000000000 */
        /* <DEDUP_REMOVED lines=11> */
[----:B------:R-:W-:Y:S01]  /*13980*/  R2UR UR6, R152 ;  /* 0x00000000980672ca */ /* 0x000fe200000e0000 */
[----:B------:R-:W-:Y:S01]  /*13990*/  FADD.FTZ R152, R193, R183 ;  /* 0x000000b7c1987221 */ /* 0x000fe20000010000 */
[----:B------:R-:W-:Y:S01]  /*139a0*/  R2UR UR7, R153 ;  /* 0x00000000990772ca */ /* 0x000fe200000e0000 */
[----:B------:R-:W-:Y:S02]  /*139b0*/  IMAD.MOV.U32 R193, RZ, RZ, R168 ;  /* 0x000000ffffc17224 */ /* 0x000fe400078e00a8 */
[----:B------:R-:W-:Y:S01]  /*139c0*/  FADD.FTZ R152, R199, R152 ;  /* 0x00000098c7987221 */ /* 0x000fe20000010000 */
[----:B------:R-:W-:-:S03]  /*139d0*/  IMAD.MOV.U32 R199, RZ, RZ, R170 ;  /* 0x000000ffffc77224 */ /* 0x000fc600078e00aa */
[----:B------:R-:W-:-:S04]  /*139e0*/  FADD.FTZ R181, R181, R152 ;  /* 0x00000098b5b57221 */ /* 0x000fc80000010000 */
[----:B------:R-:W-:-:S04]  /*139f0*/  FADD.FTZ R181, R200, R181 ;  /* 0x000000b5c8b57221 */ /* 0x000fc80000010000 */
[----:B------:R-:W-:Y:S01]  /*13a00*/  FADD.FTZ R181, R198, R181 ;  /* 0x000000b5c6b57221 */ /* 0x000fe20000010000 */
[----:B------:R-:W-:-:S03]  /*13a10*/  IMAD.MOV.U32 R198, RZ, RZ, R18 ;  /* 0x000000ffffc67224 */ /* 0x000fc600078e0012 */
[----:B------:R-:W-:-:S04]  /*13a20*/  FADD.FTZ R182, R182, R181 ;  /* 0x000000b5b6b67221 */ /* 0x000fc80000010000 */
[----:B------:R-:W-:-:S04]  /*13a30*/  FADD.FTZ R15, R15, R182 ;  /* 0x000000b60f0f7221 */ /* 0x000fc80000010000 */
[----:B------:R-:W-:Y:S01]  /*13a40*/  FADD.FTZ R20, R20, R15 ;  /* 0x0000000f14147221 */ /* 0x000fe20000010000 */
[----:B------:R-:W-:-:S03]  /*13a50*/  FADD.FTZ R15, R177, R178 ;  /* 0x000000b2b10f7221 */ /* 0x000fc60000010000 */
[----:B------:R-:W-:Y:S01]  /*13a60*/  FADD.FTZ R20, R201, R20 ;  /* 0x00000014c9147221 */ /* 0x000fe20000010000 */
[----:B------:R-:W-:-:S03]  /*13a70*/  FADD.FTZ R15, R180, R15 ;  /* 0x0000000fb40f7221 */ /* 0x000fc60000010000 */
[----:B------:R-:W-:Y:S01]  /*13a80*/  FADD.FTZ R20, R179, R20 ;  /* 0x00000014b3147221 */ /* 0x000fe20000010000 */
[----:B------:R-:W-:Y:S02]  /*13a90*/  WARPGROUP.DEPBAR.LE gsb0, 0x0 ;  /* 0x00008000000079c5 */ /* 0x000fe40000010000 */
[----:B------:R-:W-:-:S06]  /*13aa0*/  WARPGROUP.ARRIVE ;  /* 0x00000000000079c5 */ /* 0x000fcc0000000000 */
        /* <DEDUP_REMOVED lines=17> */
[----:B0-----:R-:W-:-:S04]  /*13bc0*/  VIADD R21, R195, 0xffffffff ;  /* 0xffffffffc3157836 */ /* 0x001fc80000000000 */
[----:B------:R-:W-:Y:S01]  /*13bd0*/  IMAD.MOV.U32 R195, RZ, RZ, R21 ;  /* 0x000000ffffc37224 */ /* 0x000fe200078e0015 */
[----:B-1----:R-:W-:Y:S06]  /*13be0*/  @P2 BRA `(.L_x_5704) ;  /* 0xffffffc800742947 */ /* 0x002fec000383ffff */
.L_x_5693:
[----:B------:R-:W-:Y:S05]  /*13bf0*/  BSYNC B0 ;  /* 0x0000000000007941 */ /* 0x000fea0003800000 */
.L_x_5692:
[----:B------:R-:W0:Y:S01]  /*13c00*/  SHFL.BFLY PT, R0, R15, 0x2, 0x1f ;  /* 0x0c401f000f007f89 */ /* 0x000e2200000e0000 */
[----:B------:R-:W-:Y:S02]  /*13c10*/  IMAD.MOV R6, RZ, RZ, -R203 ;  /* 0x000000ffff067224 */ /* 0x000fe400078e0acb */
[----:B------:R-:W-:Y:S01]  /*13c20*/  VIADD R172, R18, 0x1 ;  /* 0x0000000112ac7836 */ /* 0x000fe20000000000 */
[----:B------:R-:W1:Y:S01]  /*13c30*/  SHFL.BFLY PT, R5, R20, 0x2, 0x1f ;  /* 0x0c401f0014057f89 */ /* 0x000e6200000e0000 */
[----:B------:R-:W-:Y:S01]  /*13c40*/  IMAD.MOV.U32 R21, RZ, RZ, -0x800000 ;  /* 0xff800000ff157424 */ /* 0x000fe200078e00ff */
[----:B------:R-:W-:Y:S08]  /*13c50*/  BAR.ARV 0x8, 0x100 ;  /* 0x0204000000007b1d */ /* 0x000ff00000002000 */
[----:B------:R-:W-:Y:S01]  /*13c60*/  BAR.SYNC.DEFER_BLOCKING 0xf, 0x100 ;  /* 0x03c4000000007b1d */ /* 0x000fe20000010000 */
[----:B------:R-:W-:Y:S01]  /*13c70*/  ISETP.NE.AND P0, PT, R189, R6, PT ;  /* 0x00000006bd00720c */ /* 0x000fe20003f05270 */
[----:B------:R-:W-:Y:S01]  /*13c80*/  VIADD R226, R226, 0x1 ;  /* 0x00000001e2e27836 */ /* 0x000fe20000000000 */
[----:B------:R-:W-:-:S04]  /*13c90*/  ISETP.NE.AND P1, PT, R172, 0x2, PT ;  /* 0x00000002ac00780c */ /* 0x000fc80003f25270 */
[----:B------:R-:W-:Y:S01]  /*13ca0*/  SEL R6, RZ, 0x1, P1 ;  /* 0x00000001ff067807 */ /* 0x000fe20000800000 */
[----:B0-----:R-:W-:-:S03]  /*13cb0*/  FADD.FTZ R4, R0, R15 ;  /* 0x0000000f00047221 */ /* 0x001fc60000010000 */
[----:B------:R-:W-:Y:S01]  /*13cc0*/  LOP3.LUT R19, R19, R6, RZ, 0x3c, !PT ;  /* 0x0000000613137212 */ /* 0x000fe200078e3cff */
[----:B-1----:R-:W-:Y:S01]  /*13cd0*/  FADD.FTZ R5, R5, R20 ;  /* 0x0000001405057221 */ /* 0x002fe20000010000 */
[----:B------:R-:W0:Y:S01]  /*13ce0*/  SHFL.BFLY PT, R3, R4, 0x1, 0x1f ;  /* 0x0c201f0004037f89 */ /* 0x000e2200000e0000 */
[----:B------:R-:W-:-:S03]  /*13cf0*/  IMAD.MOV.U32 R20, RZ, RZ, -0x800000 ;  /* 0xff800000ff147424 */ /* 0x000fc600078e00ff */
[----:B------:R-:W1:Y:S01]  /*13d00*/  SHFL.BFLY PT, R0, R5, 0x1, 0x1f ;  /* 0x0c201f0005007f89 */ /* 0x000e6200000e0000 */
[----:B0-----:R-:W-:Y:S01]  /*13d10*/  FADD.FTZ R7, R4, R3 ;  /* 0x0000000304077221 */ /* 0x001fe20000010000 */
[----:B------:R-:W-:Y:S02]  /*13d20*/  IMAD.MOV.U32 R3, RZ, RZ, RZ ;  /* 0x000000ffff037224 */ /* 0x000fe400078e00ff */
[----:B------:R-:W-:Y:S02]  /*13d30*/  IMAD.MOV.U32 R4, RZ, RZ, RZ ;  /* 0x000000ffff047224 */ /* 0x000fe400078e00ff */
[----:B-1----:R-:W-:Y:S01]  /*13d40*/  FADD.FTZ R0, R5, R0 ;  /* 0x0000000005007221 */ /* 0x002fe20000010000 */
[----:B------:R-:W-:Y:S01]  /*13d50*/  FSETP.NE.FTZ.AND P2, PT, R7, RZ, PT ;  /* 0x000000ff0700720b */ /* 0x000fe20003f55000 */
[----:B------:R-:W-:-:S03]  /*13d60*/  @!P0 IMAD R5, R18, 0x40, R190 ;  /* 0x0000004012058824 */ /* 0x000fc600078e02be */
[----:B------:R-:W-:Y:S01]  /*13d70*/  FSETP.NE.FTZ.AND P3, PT, R0, RZ, PT ;  /* 0x000000ff0000720b */ /* 0x000fe20003f75000 */
[----:B------:R-:W-:-:S08]  /*13d80*/  @!P0 IMAD R5, R5, 0x4, R2 ;  /* 0x0000000405058824 */ /* 0x000fd000078e0202 */
[----:B------:R-:W0:Y:S01]  /*13d90*/  @P2 MUFU.RCP R3, R7 ;  /* 0x0000000700032308 */ /* 0x000e220000001000 */
[----:B------:R-:W-:-:S03]  /*13da0*/  @P2 FMUL.FTZ R18, R169, 0.69314718246459960938 ;  /* 0x3f317218a9122820 */ /* 0x000fc60000410000 */
[----:B------:R-:W-:-:S04]  /*13db0*/  @P3 FMUL.FTZ R169, R169, 0.69314718246459960938 ;  /* 0x3f317218a9a93820 */ /* 0x000fc80000410000 */
[----:B------:R-:W1:Y:S08]  /*13dc0*/  @P3 MUFU.RCP R4, R0 ;  /* 0x0000000000043308 */ /* 0x000e700000001000 */
[----:B------:R-:W2:Y:S01]  /*13dd0*/  @P2 MUFU.LG2 R2, R7 ;  /* 0x0000000700022308 */ /* 0x000ea20000000c00 */
[-C--:B0-----:R-:W-:Y:S01]  /*13de0*/  FMUL.FTZ R171, R32, R3.reuse ;  /* 0x0000000320ab7220 */ /* 0x081fe20000410000 */
[----:B------:R0:W-:Y:S01]  /*13df0*/  @!P0 STS [R5+0x38400], R3 ;  /* 0x0384000305008388 */ /* 0x0001e20000000800 */
[-C--:B------:R-:W-:Y:S01]  /*13e00*/  FMUL.FTZ R166, R33, R3.reuse ;  /* 0x0000000321a67220 */ /* 0x080fe20000410000 */
[-C--:B------:R-:W-:Y:S01]  /*13e10*/  FMUL.FTZ R24, R24, R3.reuse ;  /* 0x0000000318187220 */ /* 0x080fe20000410000 */
[-C--:B------:R-:W-:Y:S01]  /*13e20*/  FMUL.FTZ R25, R25, R3.reuse ;  /* 0x0000000319197220 */ /* 0x080fe20000410000 */
[-C--:B------:R-:W-:Y:S01]  /*13e30*/  FMUL.FTZ R28, R28, R3.reuse ;  /* 0x000000031c1c7220 */ /* 0x080fe20000410000 */
[-C--:B------:R-:W-:Y:S01]  /*13e40*/  FMUL.FTZ R29, R29, R3.reuse ;  /* 0x000000031d1d7220 */ /* 0x080fe20000410000 */
[----:B------:R-:W3:Y:S01]  /*13e50*/  @P3 MUFU.LG2 R32, R0 ;  /* 0x0000000000203308 */ /* 0x000ee20000000c00 */
        /* <DEDUP_REMOVED lines=65> */
[----:B------:R-:W-:Y:S01]  /*14270*/  FMUL.FTZ R13, R66, R4 ;  /* 0x00000004420d7220 */ /* 0x000fe20000410000 */
[----:B------:R-:W-:Y:S01]  /*14280*/  @P2 FFMA.FTZ R21, R18, R168, R33 ;  /* 0x000000a812152223 */ /* 0x000fe20000010021 */
[----:B------:R-:W-:Y:S01]  /*14290*/  PLOP3.LUT P0, PT, PT, PT, PT, 0x8, 0x0 ;  /* 0x000000000000781c */ /* 0x000fe20003f0e170 */
[-C--:B------:R-:W-:Y:S01]  /*142a0*/  FMUL.FTZ R26, R26, R4.reuse ;  /* 0x000000041a1a7220 */ /* 0x080fe20000410000 */
[-C--:B------:R-:W-:Y:S01]  /*142b0*/  FMUL.FTZ R27, R30, R4.reuse ;  /* 0x000000041e1b7220 */ /* 0x080fe20000410000 */
[-C--:B------:R-:W-:Y:S01]  /*142c0*/  FMUL.FTZ R31, R31, R4.reuse ;  /* 0x000000041f1f7220 */ /* 0x080fe20000410000 */
[-C--:B0-----:R-:W-:Y:S01]  /*142d0*/  FMUL.FTZ R3, R34, R4.reuse ;  /* 0x0000000422037220 */ /* 0x081fe20000410000 */
        /* <DEDUP_REMOVED lines=58> */
.L_x_5627:
[----:B------:R-:W-:Y:S05]  /*14680*/  BSYNC B7 ;  /* 0x0000000000077941 */ /* 0x000fea0003800000 */
.L_x_5625:
[----:B------:R-:W0:Y:S08]  /*14690*/  S2UR UR5, SR_CgaCtaId ;  /* 0x00000000000579c3 */ /* 0x000e300000008800 */
[----:B------:R-:W-:Y:S06]  /*146a0*/  BAR.SYNC.DEFER_BLOCKING 0x5, 0x180 ;  /* 0x0146000000007b1d */ /* 0x000fec0000010000 */
[----:B------:R-:W-:Y:S01]  /*146b0*/  UMOV UR4, 0x400 ;  /* 0x0000040000047882 */ /* 0x000fe20000000000 */
[----:B------:R-:W-:Y:S01]  /*146c0*/  BSSY B0, `(.L_x_5705) ;  /* 0x00002e8000007945 */ /* 0x000fe20003800000 */
[----:B0-----:R-:W-:-:S06]  /*146d0*/  ULEA UR4, UR5, UR4, 0x18 ;  /* 0x0000000405047291 */ /* 0x001fcc000f8ec03f */
[----:B------:R-:W-:-:S05]  /*146e0*/  IMAD.U32 R2, RZ, RZ, UR4 ;  /* 0x00000004ff027e24 */ /* 0x000fca000f8e00ff */
[----:B------:R0:W1:Y:S01]  /*146f0*/  LDS.128 R32, [R2+0x388d0] ;  /* 0x0388d00002207984 */ /* 0x0000620000000c00 */
[----:B------:R-:W-:Y:S06]  /*14700*/  BAR.ARV 0x4, 0x180 ;  /* 0x0106000000007b1d */ /* 0x000fec0000002000 */
[----:B------:R-:W-:Y:S05]  /*14710*/  @P0 BRA `(.L_x_5706) ;  /* 0x0000002000140947 */ /* 0x000fea0003800000 */
[----:B------:R-:W2:Y:S01]  /*14720*/  LDL R4, [R1+0xc] ;  /* 0x00000c0001047983 */ /* 0x000ea20000100800 */
[----:B------:R-:W-:Y:S01]  /*14730*/  F2FP.F16.F32.PACK_AB R24, R25, R24 ;  /* 0x000000181918723e */ /* 0x000fe200000000ff */
[----:B------:R-:W-:Y:S01]  /*14740*/  ULDC.64 UR4, c[0x0][0xd00] ;  /* 0x0003400000047ab9 */ /* 0x000fe20000000a00 */
[----:B------:R-:W-:Y:S01]  /*14750*/  F2FP.F16.F32.PACK_AB R25, R0, R26 ;  /* 0x0000001a0019723e */ /* 0x000fe200000000ff */
[----:B------:R-:W3:Y:S01]  /*14760*/  S2R R41, SR_SWINHI ;  /* 0x0000000000297919 */ /* 0x000ee20000002f00 */
        /* <DEDUP_REMOVED lines=16> */
[----:B------:R-:W-:Y:S02]  /*14870*/  MOV R36, R2 ;  /* 0x0000000200247202 */ /* 0x000fe40000000f00 */
[----:B---3--:R-:W-:Y:S02]  /*14880*/  MOV R37, R41 ;  /* 0x0000002900257202 */ /* 0x008fe40000000f00 */
        /* <DEDUP_REMOVED lines=25> */
[----:B------:R-:W-:Y:S01]  /*14a20*/  F2FP.F16.F32.PACK_AB R147, R151, R150 ;  /* 0x000000969793723e */ /* 0x000fe200000000ff */
[----:B------:R-:W-:Y:S01]  /*14a30*/  BAR.SYNC.DEFER_BLOCKING 0x1, 0x100 ;  /* 0x0044000000007b1d */ /* 0x000fe20000010000 */
[----:B--2---:R-:W-:-:S03]  /*14a40*/  IMAD.WIDE R40, R4, 0x2, R36 ;  /* 0x0000000204287825 */ /* 0x004fc600078e0224 */
[C---:B------:R-:W-:Y:S02]  /*14a50*/  LOP3.LUT R45, R40.reuse, 0x380, RZ, 0xc0, !PT ;  /* 0x00000380282d7812 */ /* 0x040fe400078ec0ff */
[C---:B------:R-:W-:Y:S02]  /*14a60*/  IADD3 R0, P1, R40.reuse, 0x20, RZ ;  /* 0x0000002028007810 */ /* 0x040fe40007f3e0ff */
[----:B------:R-:W-:Y:S02]  /*14a70*/  SHF.R.U64 R45, R45, 0x3, RZ ;  /* 0x000000032d2d7819 */ /* 0x000fe400000012ff */
[C---:B------:R-:W-:Y:S02]  /*14a80*/  IADD3 R28, P4, R40.reuse, 0x60, RZ ;  /* 0x00000060281c7810 */ /* 0x040fe40007f9e0ff */
[----:B------:R-:W-:Y:S01]  /*14a90*/  LOP3.LUT R44, R45, R40, RZ, 0x3c, !PT ;  /* 0x000000282d2c7212 */ /* 0x000fe200078e3cff */
[--C-:B------:R-:W-:Y:S01]  /*14aa0*/  IMAD.MOV.U32 R45, RZ, RZ, R41.reuse ;  /* 0x000000ffff2d7224 */ /* 0x100fe200078e0029 */
[----:B------:R-:W-:Y:S01]  /*14ab0*/  IADD3 R4, P0, R40, 0x40, RZ ;  /* 0x0000004028047810 */ /* 0x000fe20007f1e0ff */
[----:B------:R-:W-:Y:S01]  /*14ac0*/  IMAD.X R29, RZ, RZ, R41, P4 ;  /* 0x000000ffff1d7224 */ /* 0x000fe200020e0629 */
[----:B------:R-:W-:-:S02]  /*14ad0*/  LOP3.LUT R169, R0, 0x380, RZ, 0xc0, !PT ;  /* 0x0000038000a97812 */ /* 0x000fc400078ec0ff */
[----:B------:R-:W-:Y:S02]  /*14ae0*/  LOP3.LUT R175, R28, 0x380, RZ, 0xc0, !PT ;  /* 0x000003801caf7812 */ /* 0x000fe400078ec0ff */
[----:B------:R-:W-:Y:S02]  /*14af0*/  MOV R44, R44 ;  /* 0x0000002c002c7202 */ /* 0x000fe40000000f00 */
[----:B------:R-:W-:Y:S02]  /*14b00*/  LOP3.LUT R173, R4, 0x380, RZ, 0xc0, !PT ;  /* 0x0000038004ad7812 */ /* 0x000fe400078ec0ff */
[----:B------:R-:W-:Y:S01]  /*14b10*/  SHF.R.U64 R169, R169, 0x3, RZ ;  /* 0x00000003a9a97819 */ /* 0x000fe200000012ff */
[----:B------:R2:W-:Y:S01]  /*14b20*/  STSM.16.M88.4 [R44], R24 ;  /* 0x000000182c007844 */ /* 0x0005e20000000200 */
[----:B-----5:R-:W-:Y:S02]  /*14b30*/  IADD3 R30, P3, R40, 0x2000, RZ ;  /* 0x00002000281e7810 */ /* 0x020fe40007f7e0ff */
[----:B------:R-:W-:-:S02]  /*14b40*/  SHF.R.U64 R175, R175, 0x3, RZ ;  /* 0x00000003afaf7819 */ /* 0x000fc400000012ff */
[C---:B-1----:R-:W-:Y:S01]  /*14b50*/  IADD3 R32, P5, R40.reuse, 0x2040, RZ ;  /* 0x0000204028207810 */ /* 0x042fe20007fbe0ff */
[--C-:B------:R-:W-:Y:S01]  /*14b60*/  IMAD.X R31, RZ, RZ, R41.reuse, P3 ;  /* 0x000000ffff1f7224 */ /* 0x100fe200018e0629 */
[----:B------:R-:W-:Y:S02]  /*14b70*/  SHF.R.U64 R173, R173, 0x3, RZ ;  /* 0x00000003adad7819 */ /* 0x000fe400000012ff */
[----:B------:R-:W-:Y:S01]  /*14b80*/  IADD3 R48, P6, R40, 0x2020, RZ ;  /* 0x0000202028307810 */ /* 0x000fe20007fde0ff */
[--C-:B------:R-:W-:Y:S01]  /*14b90*/  IMAD.X R53, RZ, RZ, R41.reuse, P5 ;  /* 0x000000ffff357224 */ /* 0x100fe200028e0629 */
[----:B------:R-:W-:Y:S02]  /*14ba0*/  LOP3.LUT R28, R175, R28, RZ, 0x3c, !PT ;  /* 0x0000001caf1c7212 */ /* 0x000fe400078e3cff */
[----:B------:R-:W-:Y:S01]  /*14bb0*/  LOP3.LUT R175, R32, 0x380, RZ, 0xc0, !PT ;  /* 0x0000038020af7812 */ /* 0x000fe200078ec0ff */
[--C-:B------:R-:W-:Y:S01]  /*14bc0*/  IMAD.X R49, RZ, RZ, R41.reuse, P6 ;  /* 0x000000ffff317224 */ /* 0x100fe200030e0629 */
[----:B------:R-:W-:Y:S01]  /*14bd0*/  IADD3 R68, P4, R40, 0x4040, RZ ;  /* 0x0000404028447810 */ /* 0x000fe20007f9e0ff */
[--C-:B--2---:R-:W-:Y:S01]  /*14be0*/  IMAD.X R25, RZ, RZ, R41.reuse, P1 ;  /* 0x000000ffff197224 */ /* 0x104fe200008e0629 */
[----:B------:R-:W-:Y:S01]  /*14bf0*/  LOP3.LUT R24, R169, R0, RZ, 0x3c, !PT ;  /* 0x00000000a9187212 */ /* 0x000fe200078e3cff */
[--C-:B------:R-:W-:Y:S01]  /*14c00*/  IMAD.X R27, RZ, RZ, R41.reuse, P0 ;  /* 0x000000ffff1b7224 */ /* 0x100fe200000e0629 */
[----:B------:R-:W-:Y:S01]  /*14c10*/  LOP3.LUT R169, R30, 0x380, RZ, 0xc0, !PT ;  /* 0x000003801ea97812 */ /* 0x000fe200078ec0ff */
[----:B------:R-:W-:Y:S01]  /*14c20*/  IMAD.X R69, RZ, RZ, R41, P4 ;  /* 0x000000ffff457224 */ /* 0x000fe200020e0629 */
[----:B------:R-:W-:-:S02]  /*14c30*/  LOP3.LUT R26, R173, R4, RZ, 0x3c, !PT ;  /* 0x00000004ad1a7212 */ /* 0x000fc400078e3cff */
[----:B------:R-:W-:Y:S02]  /*14c40*/  LOP3.LUT R173, R48, 0x380, RZ, 0xc0, !PT ;  /* 0x0000038030ad7812 */ /* 0x000fe400078ec0ff */
[----:B------:R-:W-:Y:S02]  /*14c50*/  SHF.R.U64 R169, R169, 0x3, RZ ;  /* 0x00000003a9a97819 */ /* 0x000fe400000012ff */
[C---:B------:R-:W-:Y:S02]  /*14c60*/  IADD3 R60, P1, R40.reuse, 0x4000, RZ ;  /* 0x00004000283c7810 */ /* 0x040fe40007f3e0ff */
[----:B------:R-:W-:Y:S02]  /*14c70*/  SHF.R.U64 R175, R175, 0x3, RZ ;  /* 0x00000003afaf7819 */ /* 0x000fe400000012ff */
[----:B------:R-:W-:Y:S01]  /*14c80*/  SHF.R.U64 R173, R173, 0x3, RZ ;  /* 0x00000003adad7819 */ /* 0x000fe200000012ff */
[----:B------:R-:W-:Y:S01]  /*14c90*/  IMAD.X R61, RZ, RZ, R41, P1 ;  /* 0x000000ffff3d7224 */ /* 0x000fe200008e0629 */
[----:B------:R-:W-:-:S02]  /*14ca0*/  IADD3 R64, P0, R40, 0x4020, RZ ;  /* 0x0000402028407810 */ /* 0x000fc40007f1e0ff */
[----:B------:R-:W-:Y:S02]  /*14cb0*/  LOP3.LUT R30, R169, R30, RZ, 0x3c, !PT ;  /* 0x0000001ea91e7212 */ /* 0x000fe400078e3cff */
[----:B------:R-:W-:Y:S01]  /*14cc0*/  IADD3 R56, P2, R40, 0x2060, RZ ;  /* 0x0000206028387810 */ /* 0x000fe20007f5e0ff */
[--C-:B------:R-:W-:Y:S01]  /*14cd0*/  IMAD.X R65, RZ, RZ, R41.reuse, P0 ;  /* 0x000000ffff417224 */ /* 0x100fe200000e0629 */
[----:B------:R-:W-:Y:S02]  /*14ce0*/  LOP3.LUT R52, R175, R32, RZ, 0x3c, !PT ;  /* 0x00000020af347212 */ /* 0x000fe400078e3cff */
[----:B------:R-:W-:Y:S01]  /*14cf0*/  LOP3.LUT R169, R60, 0x380, RZ, 0xc0, !PT ;  /* 0x000003803ca97812 */ /* 0x000fe200078ec0ff */
[----:B------:R-:W-:Y:S01]  /*14d00*/  IMAD.X R57, RZ, RZ, R41, P2 ;  /* 0x000000ffff397224 */ /* 0x000fe200010e0629 */
[----:B------:R-:W-:Y:S02]  /*14d10*/  LOP3.LUT R48, R173, R48, RZ, 0x3c, !PT ;  /* 0x00000030ad307212 */ /* 0x000fe400078e3cff */
[----:B------:R-:W-:-:S02]  /*14d20*/  LOP3.LUT R175, R68, 0x380, RZ, 0xc0, !PT ;  /* 0x0000038044af7812 */ /* 0x000fc400078ec0ff */
[----:B------:R-:W-:Y:S02]  /*14d30*/  LOP3.LUT R173, R64, 0x380, RZ, 0xc0, !PT ;  /* 0x0000038040ad7812 */ /* 0x000fe400078ec0ff */
[----:B------:R-:W-:Y:S02]  /*14d40*/  SHF.R.U64 R169, R169, 0x3, RZ ;  /* 0x00000003a9a97819 */ /* 0x000fe400000012ff */
[----:B------:R-:W-:Y:S02]  /*14d50*/  IADD3 R44, P6, R40, 0x6000, RZ ;  /* 0x00006000282c7810 */ /* 0x000fe40007fde0ff */
[----:B------:R-:W-:Y:S02]  /*14d60*/  LOP3.LUT R177, R56, 0x380, RZ, 0xc0, !PT ;  /* 0x0000038038b17812 */ /* 0x000fe400078ec0ff */
[----:B------:R-:W-:Y:S01]  /*14d70*/  SHF.R.U64 R175, R175, 0x3, RZ ;  /* 0x00000003afaf7819 */ /* 0x000fe200000012ff */
[----:B------:R-:W-:Y:S01]  /*14d80*/  IMAD.X R115, RZ, RZ, R41, P6 ;  /* 0x000000ffff737224 */ /* 0x000fe200030e0629 */
[----:B------:R-:W-:-:S02]  /*14d90*/  IADD3 R168, P2, R40, 0x6040, RZ ;  /* 0x0000604028a87810 */ /* 0x000fc40007f5e0ff */
[----:B------:R-:W-:Y:S02]  /*14da0*/  SHF.R.U64 R173, R173, 0x3, RZ ;  /* 0x00000003adad7819 */ /* 0x000fe400000012ff */
[----:B------:R-:W-:Y:S01]  /*14db0*/  IADD3 R70, P5, R40, 0x6020, RZ ;  /* 0x0000602028467810 */ /* 0x000fe20007fbe0ff */
[--C-:B------:R-:W-:Y:S01]  /*14dc0*/  IMAD.X R45, RZ, RZ, R41.reuse, P2 ;  /* 0x000000ffff2d7224 */ /* 0x100fe200010e0629 */
[----:B------:R-:W-:Y:S02]  /*14dd0*/  LOP3.LUT R60, R169, R60, RZ, 0x3c, !PT ;  /* 0x0000003ca93c7212 */ /* 0x000fe400078e3cff */
[----:B------:R-:W-:Y:S01]  /*14de0*/  SHF.R.U64 R177, R177, 0x3, RZ ;  /* 0x00000003b1b17819 */ /* 0x000fe200000012ff */
[----:B------:R-:W-:Y:S01]  /*14df0*/  IMAD.X R119, RZ, RZ, R41, P5 ;  /* 0x000000ffff777224 */ /* 0x000fe200028e0629 */
[----:B------:R-:W-:Y:S02]  /*14e00*/  LOP3.LUT R68, R175, R68, RZ, 0x3c, !PT ;  /* 0x00000044af447212 */ /* 0x000fe400078e3cff */
[----:B------:R-:W-:-:S02]  /*14e10*/  LOP3.LUT R169, R44, 0x380, RZ, 0xc0, !PT ;  /* 0x000003802ca97812 */ /* 0x000fc400078ec0ff */
[----:B------:R-:W-:Y:S02]  /*14e20*/  IADD3 R72, P3, R40, 0x4060, RZ ;  /* 0x0000406028487810 */ /* 0x000fe40007f7e0ff */
[----:B------:R-:W-:Y:S02]  /*14e30*/  LOP3.LUT R64, R173, R64, RZ, 0x3c, !PT ;  /* 0x00000040ad407212 */ /* 0x000fe400078e3cff */
[----:B------:R-:W-:Y:S01]  /*14e40*/  LOP3.LUT R175, R168, 0x380, RZ, 0xc0, !PT ;  /* 0x00000380a8af7812 */ /* 0x000fe200078ec0ff */
[----:B------:R-:W-:Y:S01]  /*14e50*/  IMAD.X R73, RZ, RZ, R41, P3 ;  /* 0x000000ffff497224 */ /* 0x000fe200018e0629 */
[----:B------:R-:W-:Y:S02]  /*14e60*/  LOP3.LUT R173, R70, 0x380, RZ, 0xc0, !PT ;  /* 0x0000038046ad7812 */ /* 0x000fe400078ec0ff */
[----:B------:R-:W-:Y:S02]  /*14e70*/  LOP3.LUT R56, R177, R56, RZ, 0x3c, !PT ;  /* 0x00000038b1387212 */ /* 0x000fe400078e3cff */
[----:B------:R-:W-:-:S02]  /*14e80*/  SHF.R.U64 R169, R169, 0x3, RZ ;  /* 0x00000003a9a97819 */ /* 0x000fc400000012ff */
[----:B------:R-:W-:Y:S02]  /*14e90*/  LOP3.LUT R177, R72, 0x380, RZ, 0xc0, !PT ;  /* 0x0000038048b17812 */ /* 0x000fe400078ec0ff */
[----:B------:R-:W-:Y:S02]  /*14ea0*/  SHF.R.U64 R175, R175, 0x3, RZ ;  /* 0x00000003afaf7819 */ /* 0x000fe400000012ff */
[----:B------:R-:W-:Y:S02]  /*14eb0*/  SHF.R.U64 R173, R173, 0x3, RZ ;  /* 0x00000003adad7819 */ /* 0x000fe400000012ff */
[----:B------:R-:W-:Y:S02]  /*14ec0*/  LOP3.LUT R114, R169, R44, RZ, 0x3c, !PT ;  /* 0x0000002ca9727212 */ /* 0x000fe400078e3cff */
[----:B------:R-:W-:Y:S02]  /*14ed0*/  SHF.R.U64 R177, R177, 0x3, RZ ;  /* 0x00000003b1b17819 */ /* 0x000fe400000012ff */
[----:B------:R-:W-:-:S02]  /*14ee0*/  LOP3.LUT R44, R175, R168, RZ, 0x3c, !PT ;  /* 0x000000a8af2c7212 */ /* 0x000fc400078e3cff */
[----:B------:R-:W-:Y:S02]  /*14ef0*/  IADD3 R40, P1, R40, 0x6060, RZ ;  /* 0x0000606028287810 */ /* 0x000fe40007f3e0ff */
[----:B------:R-:W-:Y:S02]  /*14f00*/  LOP3.LUT R118, R173, R70, RZ, 0x3c, !PT ;  /* 0x00000046ad767212 */ /* 0x000fe400078e3cff */
[----:B------:R-:W-:Y:S01]  /*14f10*/  MOV R168, R24 ;  /* 0x0000001800a87202 */ /* 0x000fe20000000f00 */
[----:B------:R-:W-:Y:S01]  /*14f20*/  IMAD.X R41, RZ, RZ, R41, P1 ;  /* 0x000000ffff297224 */ /* 0x000fe200008e0629 */
[----:B------:R-:W-:Y:S02]  /*14f30*/  MOV R169, R26 ;  /* 0x0000001a00a97202 */ /* 0x000fe40000000f00 */
[----:B------:R-:W-:Y:S02]  /*14f40*/  MOV R32, R28 ;  /* 0x0000001c00207202 */ /* 0x000fe40000000f00 */
[----:B------:R-:W-:-:S02]  /*14f50*/  MOV R70, R30 ;  /* 0x0000001e00467202 */ /* 0x000fc40000000f00 */
[----:B------:R-:W-:Y:S02]  /*14f60*/  F2FP.F16.F32.PACK_AB R24, R166, R171 ;  /* 0x000000aba618723e */ /* 0x000fe400000000ff */
[----:B------:R-:W-:Y:S02]  /*14f70*/  F2FP.F16.F32.PACK_AB R25, R5, R3 ;  /* 0x000000030519723e */ /* 0x000fe400000000ff */
[----:B------:R-:W-:Y:S02]  /*14f80*/  F2FP.F16.F32.PACK_AB R26, R164, R167 ;  /* 0x000000a7a41a723e */ /* 0x000fe400000000ff */
[----:B------:R-:W-:Y:S02]  /*14f90*/  F2FP.F16.F32.PACK_AB R27, R39, R38 ;  /* 0x00000026271b723e */ /* 0x000fe400000000ff */
[----:B------:R-:W-:Y:S02]  /*14fa0*/  F2FP.F16.F32.PACK_AB R28, R162, R165 ;  /* 0x000000a5a21c723e */ /* 0x000fe400000000ff */
[----:B------:R-:W-:Y:S01]  /*14fb0*/  F2FP.F16.F32.PACK_AB R29, R43, R42 ;  /* 0x0000002a2b1d723e */ /* 0x000fe200000000ff */
[----:B------:R1:W-:Y:S01]  /*14fc0*/  STSM.16.M88.4 [R168], R24 ;  /* 0x00000018a8007844 */ /* 0x0003e20000000200 */
[----:B------:R-:W-:-:S02]  /*14fd0*/  F2FP.F16.F32.PACK_AB R30, R160, R163 ;  /* 0x000000a3a01e723e */ /* 0x000fc400000000ff */
[----:B------:R-:W-:Y:S02]  /*14fe0*/  F2FP.F16.F32.PACK_AB R31, R47, R46 ;  /* 0x0000002e2f1f723e */ /* 0x000fe400000000ff */
[----:B------:R-:W-:Y:S02]  /*14ff0*/  LOP3.LUT R72, R177, R72, RZ, 0x3c, !PT ;  /* 0x00000048b1487212 */ /* 0x000fe400078e3cff */
[----:B------:R-:W-:Y:S01]  /*15000*/  LOP3.LUT R177, R40, 0x380, RZ, 0xc0, !PT ;  /* 0x0000038028b17812 */ /* 0x000fe200078ec0ff */
[----:B------:R2:W-:Y:S01]  /*15010*/  STSM.16.M88.4 [R169], R28 ;  /* 0x0000001ca9007844 */ /* 0x0005e20000000200 */
[----:B------:R-:W-:Y:S02]  /*15020*/  F2FP.F16.F32.PACK_AB R4, R158, R161 ;  /* 0x000000a19e04723e */ /* 0x000fe400000000ff */
[----:B------:R-:W-:Y:S02]  /*15030*/  F2FP.F16.F32.PACK_AB R5, R51, R50 ;  /* 0x000000323305723e */ /* 0x000fe400000000ff */
[----:B------:R-:W-:-:S02]  /*15040*/  MOV R48, R48 ;  /* 0x0000003000307202 */ /* 0x000fc40000000f00 */
[----:B------:R-:W-:Y:S01]  /*15050*/  MOV R52, R52 ;  /* 0x0000003400347202 */ /* 0x000fe20000000f00 */
[----:B------:R3:W-:Y:S01]  /*15060*/  STSM.16.M88.4 [R32], R4 ;  /* 0x0000000420007844 */ /* 0x0007e20000000200 */
[----:B-1----:R-:W-:Y:S02]  /*15070*/  F2FP.F16.F32.PACK_AB R24, R152, R153 ;  /* 0x000000999818723e */ /* 0x002fe400000000ff */
[----:B------:R-:W-:Y:S01]  /*15080*/  F2FP.F16.F32.PACK_AB R25, R75, R74 ;  /* 0x0000004a4b19723e */ /* 0x000fe200000000ff */
[----:B------:R-:W-:Y:S01]  /*15090*/  STSM.16.M88.4 [R70], R8 ;  /* 0x0000000846007844 */ /* 0x000fe20000000200 */
[----:B------:R-:W-:Y:S02]  /*150a0*/  F2FP.F16.F32.PACK_AB R26, R77, R76 ;  /* 0x0000004c4d1a723e */ /* 0x000fe400000000ff */
[----:B------:R-:W-:Y:S01]  /*150b0*/  F2FP.F16.F32.PACK_AB R27, R79, R78 ;  /* 0x0000004e4f1b723e */ /* 0x000fe200000000ff */
[----:B------:R-:W-:Y:S01]  /*150c0*/  STSM.16.M88.4 [R48], R12 ;  /* 0x0000000c30007844 */ /* 0x000fe20000000200 */
[----:B------:R-:W-:-:S02]  /*150d0*/  SHF.R.U64 R177, R177, 0x3, RZ ;  /* 0x00000003b1b17819 */ /* 0x000fc400000012ff */
[----:B------:R-:W-:Y:S01]  /*150e0*/  MOV R56, R56 ;  /* 0x0000003800387202 */ /* 0x000fe20000000f00 */
[----:B------:R-:W-:Y:S01]  /*150f0*/  STSM.16.M88.4 [R52], R24 ;  /* 0x0000001834007844 */ /* 0x000fe20000000200 */
[----:B--2---:R-:W-:Y:S02]  /*15100*/  F2FP.F16.F32.PACK_AB R28, R81, R80 ;  /* 0x00000050511c723e */ /* 0x004fe400000000ff */
[----:B------:R-:W-:Y:S01]  /*15110*/  F2FP.F16.F32.PACK_AB R29, R83, R82 ;  /* 0x00000052531d723e */ /* 0x000fe200000000ff */
[----:B---3--:R-:W-:Y:S01]  /*15120*/  IMAD.MOV.U32 R32, RZ, RZ, RZ ;  /* 0x000000ffff207224 */ /* 0x008fe200078e00ff */
[----:B------:R-:W-:Y:S02]  /*15130*/  F2FP.F16.F32.PACK_AB R30, R85, R84 ;  /* 0x00000054551e723e */ /* 0x000fe400000000ff */
[----:B------:R-:W-:Y:S02]  /*15140*/  F2FP.F16.F32.PACK_AB R31, R87, R86 ;  /* 0x00000056571f723e */ /* 0x000fe400000000ff */
[----:B------:R-:W-:-:S02]  /*15150*/  MOV R60, R60 ;  /* 0x0000003c003c7202 */ /* 0x000fc40000000f00 */
[----:B------:R-:W-:Y:S01]  /*15160*/  MOV R64, R64 ;  /* 0x0000004000407202 */ /* 0x000fe20000000f00 */
[----:B------:R-:W-:Y:S01]  /*15170*/  STSM.16.M88.4 [R56], R28 ;  /* 0x0000001c38007844 */ /* 0x000fe20000000200 */
[----:B------:R-:W-:Y:S02]  /*15180*/  MOV R68, R68 ;  /* 0x0000004400447202 */ /* 0x000fe40000000f00 */
[----:B------:R-:W-:Y:S01]  /*15190*/  MOV R0, R114 ;  /* 0x0000007200007202 */ /* 0x000fe20000000f00 */
[----:B------:R-:W-:Y:S01]  /*151a0*/  STSM.16.M88.4 [R60], R88 ;  /* 0x000000583c007844 */ /* 0x000fe20000000200 */
[----:B------:R-:W-:Y:S02]  /*151b0*/  LOP3.LUT R40, R177, R40, RZ, 0x3c, !PT ;  /* 0x00000028b1287212 */ /* 0x000fe400078e3cff */
[----:B------:R-:W-:Y:S01]  /*151c0*/  MOV R72, R72 ;  /* 0x0000004800487202 */ /* 0x000fe20000000f00 */
[----:B------:R-:W-:Y:S01]  /*151d0*/  STSM.16.M88.4 [R64], R96 ;  /* 0x0000006040007844 */ /* 0x000fe20000000200 */
[----:B------:R-:W-:-:S02]  /*151e0*/  F2FP.F16.F32.PACK_AB R114, R117, R116 ;  /* 0x000000747572723e */ /* 0x000fc400000000ff */
[----:B------:R-:W-:Y:S01]  /*151f0*/  F2FP.F16.F32.PACK_AB R115, R66, R62 ;  /* 0x0000003e4273723e */ /* 0x000fe200000000ff */
[----:B------:R-:W-:Y:S01]  /*15200*/  STSM.16.M88.4 [R68], R104 ;  /* 0x0000006844007844 */ /* 0x000fe20000000200 */
[----:B------:R-:W-:Y:S02]  /*15210*/  ISETP.NE.U32.AND P0, PT, RZ, UR4, PT ;  /* 0x00000004ff007c0c */ /* 0x000fe4000bf05070 */
[----:B------:R-:W-:Y:S01]  /*15220*/  IADD3 R6, P1, R218, UR4, RZ ;  /* 0x00000004da067c10 */ /* 0x000fe2000ff3e0ff */
[----:B------:R-:W-:Y:S01]  /*15230*/  STSM.16.M88.4 [R72], R112 ;  /* 0x0000007048007844 */ /* 0x000fe20000000200 */
[----:B------:R-:W-:Y:S02]  /*15240*/  MOV R118, R118 ;  /* 0x0000007600767202 */ /* 0x000fe40000000f00 */
[----:B------:R-:W-:Y:S01]  /*15250*/  MOV R44, R44 ;  /* 0x0000002c002c7202 */ /* 0x000fe20000000f00 */
[----:B------:R1:W-:Y:S01]  /*15260*/  STSM.16.M88.4 [R0], R120 ;  /* 0x0000007800007844 */ /* 0x0003e20000000200 */
[----:B------:R-:W-:-:S02]  /*15270*/  MOV R40, R40 ;  /* 0x0000002800287202 */ /* 0x000fc40000000f00 */
[----:B------:R-:W-:Y:S01]  /*15280*/  ISETP.NE.AND.EX P0, PT, RZ, UR5, PT, P0 ;  /* 0x00000005ff007c0c */ /* 0x000fe2000bf05300 */
[----:B------:R-:W-:Y:S01]  /*15290*/  STSM.16.M88.4 [R118], R128 ;  /* 0x0000008076007844 */ /* 0x000fe20000000200 */
[----:B------:R-:W-:Y:S01]  /*152a0*/  IADD3.X R7, R219, UR5, RZ, P1, !PT ;  /* 0x00000005db077c10 */ /* 0x000fe20008ffe4ff */
[----:B------:R-:W-:Y:S02]  /*152b0*/  ULDC.64 UR4, c[0x0][0xd08] ;  /* 0x0003420000047ab9 */ /* 0x000fe40000000a00 */
[----:B------:R-:W-:Y:S01]  /*152c0*/  STSM.16.M88.4 [R44], R136 ;  /* 0x000000882c007844 */ /* 0x000fe20000000200 */
[----:B------:R-:W-:-:S03]  /*152d0*/  ISETP.NE.U32.AND P6, PT, RZ, UR4, PT ;  /* 0x00000004ff007c0c */ /* 0x000fc6000bfc5070 */
[----:B------:R2:W-:Y:S01]  /*152e0*/  STSM.16.M88.4 [R40], R144 ;  /* 0x0000009028007844 */ /* 0x0005e20000000200 */
[----:B------:R-:W-:Y:S01]  /*152f0*/  BAR.SYNC.DEFER_BLOCKING 0x1, 0x100 ;  /* 0x0044000000007b1d */ /* 0x000fe20000010000 */
        /* <DEDUP_REMOVED lines=59> */
.L_x_5707:
        /* <DEDUP_REMOVED lines=45> */
[----:B------:R-:W-:Y:S02]  /*15980*/  IMAD.IADD R26, R216, 0x1, R194 ;  /* 0x00000001d81a7824 */ /* 0x000fe400078e02c2 */
        /* <DEDUP_REMOVED lines=8> */
[----:B------:R-:W-:Y:S02]  /*15a10*/  IMAD.IADD R31, R190, 0x1, R194 ;  /* 0x00000001be1f7824 */ /* 0x000fe400078e02c2 */
        /* <DEDUP_REMOVED lines=34> */
.L_x_5708:
[----:B------:R-:W2:Y:S01]  /*15c40*/  LDC R85, c[0x0][0xce8] ;  /* 0x00033a00ff557b82 */ /* 0x000ea20000000800 */
[----:B------:R-:W-:Y:S01]  /*15c50*/  ULDC.64 UR4, c[0x0][0xba0] ;  /* 0x0002e80000047ab9 */ /* 0x000fe20000000a00 */
[----:B-1----:R-:W5:Y:S01]  /*15c60*/  LD.E.128 R4, desc[UR40][R6.64] ;  /* 0x0000002806047980 */ /* 0x002f62000c101d00 */
[----:B------:R-:W-:Y:S02]  /*15c70*/  IMAD R3, R81, UR4, RZ ;  /* 0x0000000451037c24 */ /* 0x000fe4000f8e02ff */
[C---:B------:R-:W-:Y:S01]  /*15c80*/  IMAD.WIDE.U32 R20, R32.reuse, UR4, RZ ;  /* 0x0000000420147c25 */ /* 0x040fe2000f8e00ff */
[----:B------:R-:W5:Y:S02]  /*15c90*/  LD.E.128 R8, desc[UR40][R8.64] ;  /* 0x0000002808087980 */ /* 0x000f64000c101d00 */
[----:B------:R-:W1:Y:S02]  /*15ca0*/  LDC R88, c[0x0][0xbc8] ;  /* 0x0002f200ff587b82 */ /* 0x000e640000000800 */
[----:B------:R-:W5:Y:S04]  /*15cb0*/  LD.E.128 R12, desc[UR40][R12.64] ;  /* 0x000000280c0c7980 */ /* 0x000f68000c101d00 */
[----:B------:R-:W5:Y:S04]  /*15cc0*/  LD.E.128 R24, desc[UR40][R24.64] ;  /* 0x0000002818187980 */ /* 0x000f68000c101d00 */
[----:B------:R-:W5:Y:S04]  /*15cd0*/  LD.E.128 R28, desc[UR40][R28.64] ;  /* 0x000000281c1c7980 */ /* 0x000f68000c101d00 */
[----:B------:R-:W5:Y:S01]  /*15ce0*/  LD.E.128 R36, desc[UR40][R36.64] ;  /* 0x0000002824247980 */ /* 0x000f62000c101d00 */
[----:B--2---:R-:W-:Y:S01]  /*15cf0*/  ISETP.NE.AND P1, PT, R85, 0x1, PT ;  /* 0x000000015500780c */ /* 0x004fe20003f25270 */
[----:B------:R-:W-:Y:S01]  /*15d00*/  IMAD R3, R32, UR5, R3 ;  /* 0x0000000520037c24 */ /* 0x000fe2000f8e0203 */
[----:B------:R-:W-:Y:S01]  /*15d10*/  ULDC.64 UR4, c[0x0][0xbe8] ;  /* 0x0002fa0000047ab9 */ /* 0x000fe20000000a00 */
[----:B------:R-:W5:Y:S01]  /*15d20*/  LD.E.128 R40, desc[UR40][R40.64] ;  /* 0x0000002828287980 */ /* 0x000f62000c101d00 */
[----:B------:R-:W-:-:S02]  /*15d30*/  IMAD R32, R80, UR4, RZ ;  /* 0x0000000450207c24 */ /* 0x000fc4000f8e02ff */
[----:B------:R-:W-:Y:S01]  /*15d40*/  IMAD.IADD R21, R21, 0x1, R3 ;  /* 0x0000000115157824 */ /* 0x000fe200078e0203 */
[----:B------:R-:W5:Y:S04]  /*15d50*/  LD.E.128 R44, desc[UR40][R44.64] ;  /* 0x000000282c2c7980 */ /* 0x000f68000c101d00 */
[----:B------:R-:W5:Y:S02]  /*15d60*/  LD.E.128 R48, desc[UR40][R48.64] ;  /* 0x0000002830307980 */ /* 0x000f64000c101d00 */
[----:B------:R-:W2:Y:S01]  /*15d70*/  @P1 LDC R87, c[0x0][0xcec] ;  /* 0x00033b00ff571b82 */ /* 0x000ea20000000800 */
[C---:B------:R-:W-:Y:S01]  /*15d80*/  IMAD R3, R217.reuse, UR5, R32 ;  /* 0x00000005d9037c24 */ /* 0x040fe2000f8e0220 */
[----:B------:R-:W5:Y:S04]  /*15d90*/  LD.E.128 R52, desc[UR40][R52.64] ;  /* 0x0000002834347980 */ /* 0x000f68000c101d00 */
[----:B------:R-:W5:Y:S02]  /*15da0*/  LD.E.128 R56, desc[UR40][R56.64] ;  /* 0x0000002838387980 */ /* 0x000f64000c101d00 */
[----:B------:R-:W3:Y:S01]  /*15db0*/  @P1 LDC R89, c[0x0][0xcf0] ;  /* 0x00033c00ff591b82 */ /* 0x000ee20000000800 */
        /* <DEDUP_REMOVED lines=8> */
[-C--:B-1----:R-:W-:Y:S01]  /*15e40*/  ISETP.GE.AND P0, PT, R225, R88.reuse, PT ;  /* 0x00000058e100720c */ /* 0x082fe20003f06270 */
[----:B------:R-:W-:Y:S01]  /*15e50*/  IMAD R81, R83, UR5, R32 ;  /* 0x0000000553517c24 */ /* 0x000fe2000f8e0220 */
[----:B------:R-:W5:Y:S01]  /*15e60*/  LD.E.128 R68, desc[UR40][R68.64] ;  /* 0x0000002844447980 */ /* 0x000f62000c101d00 */
[----:B--2---:R-:W-:Y:S01]  /*15e70*/  @P1 IMAD.HI.U32 R32, R82, R87, RZ ;  /* 0x0000005752201227 */ /* 0x004fe200078e00ff */
[----:B------:R-:W-:Y:S02]  /*15e80*/  SEL R80, RZ, 0xffffffff, P0 ;  /* 0xffffffffff507807 */ /* 0x000fe40000000000 */
[----:B------:R-:W5:Y:S01]  /*15e90*/  LD.E.128 R72, desc[UR40][R72.64] ;  /* 0x0000002848487980 */ /* 0x000f62000c101d00 */
[----:B------:R-:W-:Y:S01]  /*15ea0*/  IMAD.MOV.U32 R3, RZ, RZ, R82 ;  /* 0x000000ffff037224 */ /* 0x000fe200078e0052 */
[----:B------:R-:W-:-:S02]  /*15eb0*/  ISETP.GE.AND P0, PT, R224, R88, PT ;  /* 0x00000058e000720c */ /* 0x000fc40003f06270 */
[----:B------:R-:W5:Y:S01]  /*15ec0*/  LD.E.128 R76, desc[UR40][R76.64] ;  /* 0x000000284c4c7980 */ /* 0x000f62000c101d00 */
[----:B------:R-:W-:Y:S01]  /*15ed0*/  IMAD.WIDE.U32 R20, R83, UR4, R20 ;  /* 0x0000000453147c25 */ /* 0x000fe2000f8e0014 */
[----:B---3--:R-:W-:Y:S01]  /*15ee0*/  @P1 SHF.R.U32.HI R3, RZ, R89, R32 ;  /* 0x00000059ff031219 */ /* 0x008fe20000011620 */
[----:B------:R-:W-:Y:S01]  /*15ef0*/  ULDC.64 UR4, c[0x0][0xbe0] ;  /* 0x0002f80000047ab9 */ /* 0x000fe20000000a00 */
[-C--:B------:R-:W-:Y:S01]  /*15f00*/  ISETP.GE.AND P1, PT, R192, R88.reuse, PT ;  /* 0x00000058c000720c */ /* 0x080fe20003f26270 */
[----:B------:R-:W-:Y:S01]  /*15f10*/  IMAD.SHL.U32 R83, R80, 0x2, RZ ;  /* 0x0000000250537824 */ /* 0x000fe200078e00ff */
[----:B------:R-:W-:Y:S01]  /*15f20*/  SEL R80, RZ, 0xffffffff, P0 ;  /* 0xffffffffff507807 */ /* 0x000fe20000000000 */
[----:B------:R-:W-:Y:S01]  /*15f30*/  IMAD.IADD R21, R21, 0x1, R81 ;  /* 0x0000000115157824 */ /* 0x000fe200078e0251 */
[----:B------:R-:W-:Y:S01]  /*15f40*/  SEL R32, RZ, 0x1, P1 ;  /* 0x00000001ff207807 */ /* 0x000fe20000800000 */
[----:B------:R-:W-:Y:S01]  /*15f50*/  IMAD.MOV R81, RZ, RZ, -R3 ;  /* 0x000000ffff517224 */ /* 0x000fe200078e0a03 */
[-C--:B------:R-:W-:Y:S01]  /*15f60*/  ISETP.GE.AND P0, PT, R223, R88.reuse, PT ;  /* 0x00000058df00720c */ /* 0x080fe20003f06270 */
[----:B------:R-:W-:Y:S01]  /*15f70*/  @!PT LDS RZ, [RZ] ;  /* 0x00000000fffff984 */ /* 0x000fe20000000800 */
[----:B------:R-:W-:Y:S01]  /*15f80*/  @!PT LDS RZ, [RZ] ;  /* 0x00000000fffff984 */ /* 0x000fe20000000800 */
[----:B------:R-:W-:Y:S01]  /*15f90*/  @!PT LDS RZ, [RZ] ;  /* 0x00000000fffff984 */ /* 0x000fe20000000800 */
[----:B------:R-:W-:Y:S01]  /*15fa0*/  @!PT LDS RZ, [RZ] ;  /* 0x00000000fffff984 */ /* 0x000fe20000000800 */
[----:B------:R1:W-:Y:S06]  /*15fb0*/  MEMBAR.ALL.CTA ;  /* 0x0000000000007992 */ /* 0x0003ec0000008000 */
[----:B-1----:R-:W1:Y:S01]  /*15fc0*/  FENCE.VIEW.ASYNC.S ;  /* 0x00000000000073c6 */ /* 0x002e620000000000 */
[----:B------:R-:W-:Y:S01]  /*15fd0*/  LOP3.LUT R32, R83, 0x2, R32, 0xe2, !PT ;  /* 0x0000000253207812 */ /* 0x000fe200078ee220 */
[----:B------:R-:W-:Y:S01]  /*15fe0*/  IMAD.SHL.U32 R83, R80, 0x4, RZ ;  /* 0x0000000450537824 */ /* 0x000fe200078e00ff */
[----:B------:R-:W-:Y:S01]  /*15ff0*/  SEL R80, RZ, 0xffffffff, P0 ;  /* 0xffffffffff507807 */ /* 0x000fe20000000000 */
[----:B------:R-:W-:Y:S01]  /*16000*/  IMAD R81, R85, R81, R82 ;  /* 0x0000005155517224 */ /* 0x000fe200078e0252 */
[-C--:B------:R-:W-:Y:S01]  /*16010*/  ISETP.GE.AND P0, PT, R222, R88.reuse, PT ;  /* 0x00000058de00720c */ /* 0x080fe20003f06270 */
[----:B------:R-:W-:Y:S01]  /*16020*/  IMAD.WIDE.U32 R20, R3, UR4, R20 ;  /* 0x0000000403147c25 */ /* 0x000fe2000f8e0014 */
[----:B------:R-:W-:Y:S01]  /*16030*/  SHF.R.S32.HI R82, RZ, 0x1f, R3 ;  /* 0x0000001fff527819 */ /* 0x000fe20000011403 */
[----:B------:R-:W-:Y:S01]  /*16040*/  BSSY B1, `(.L_x_5709) ;  /* 0x000004c000017945 */ /* 0x000fe20003800000 */
[----:B------:R-:W-:Y:S01]  /*16050*/  LOP3.LUT R32, R83, 0x4, R32, 0xe2, !PT ;  /* 0x0000000453207812 */ /* 0x000fe200078ee220 */
[----:B------:R-:W-:Y:S01]  /*16060*/  IMAD.SHL.U32 R83, R80, 0x8, RZ ;  /* 0x0000000850537824 */ /* 0x000fe200078e00ff */
[----:B------:R-:W-:Y:S01]  /*16070*/  SEL R80, RZ, 0xffffffff, P0 ;  /* 0xffffffffff507807 */ /* 0x000fe20000000000 */
[----:B------:R-:W-:Y:S01]  /*16080*/  IMAD R82, R82, UR4, RZ ;  /* 0x0000000452527c24 */ /* 0x000fe2000f8e02ff */
[-C--:B------:R-:W-:Y:S01]  /*16090*/  ISETP.GE.AND P0, PT, R221, R88.reuse, PT ;  /* 0x00000058dd00720c */ /* 0x080fe20003f06270 */
[----:B------:R-:W-:Y:S01]  /*160a0*/  IMAD R91, R0, R85, RZ ;  /* 0x00000055005b7224 */ /* 0x000fe200078e02ff */
[----:B------:R-:W-:Y:S01]  /*160b0*/  LOP3.LUT R32, R83, 0x8, R32, 0xe2, !PT ;  /* 0x0000000853207812 */ /* 0x000fe200078ee220 */
[----:B------:R-:W-:Y:S01]  /*160c0*/  IMAD.SHL.U32 R87, R80, 0x10, RZ ;  /* 0x0000001050577824 */ /* 0x000fe200078e00ff */
[----:B------:R-:W-:Y:S01]  /*160d0*/  SHF.R.S32.HI R80, RZ, 0x1f, R81 ;  /* 0x0000001fff507819 */ /* 0x000fe20000011451 */
[----:B------:R-:W-:Y:S01]  /*160e0*/  IMAD R83, R3, UR5, R82 ;  /* 0x0000000503537c24 */ /* 0x000fe2000f8e0252 */
[----:B------:R-:W-:Y:S01]  /*160f0*/  ULDC.64 UR4, c[0x0][0xbd8] ;  /* 0x0002f60000047ab9 */ /* 0x000fe20000000a00 */
[----:B------:R-:W-:Y:S01]  /*16100*/  SEL R3, RZ, 0xffffffff, P0 ;  /* 0xffffffffff037807 */ /* 0x000fe20000000000 */
[----:B------:R-:W-:Y:S01]  /*16110*/  IMAD.IADD R194, R229, 0x1, R194 ;  /* 0x00000001e5c27824 */ /* 0x000fe200078e02c2 */
[----:B------:R-:W-:Y:S01]  /*16120*/  LOP3.LUT R32, R87, 0x10, R32, 0xe2, !PT ;  /* 0x0000001057207812 */ /* 0x000fe200078ee220 */
[----:B------:R-:W-:Y:S01]  /*16130*/  IMAD.IADD R21, R21, 0x1, R83 ;  /* 0x0000000115157824 */ /* 0x000fe200078e0253 */
[----:B------:R-:W-:Y:S01]  /*16140*/  ISETP.GE.AND P0, PT, R233, R88, PT ;  /* 0x00000058e900720c */ /* 0x000fe20003f06270 */
[----:B------:R-:W-:Y:S01]  /*16150*/  IMAD R80, R80, UR4, RZ ;  /* 0x0000000450507c24 */ /* 0x000fe2000f8e02ff */
[----:B------:R-:W-:Y:S01]  /*16160*/  ISETP.GE.AND P1, PT, R194, R91, PT ;  /* 0x0000005bc200720c */ /* 0x000fe20003f26270 */
[----:B------:R-:W-:Y:S01]  /*16170*/  IMAD.WIDE.U32 R20, R81, UR4, R20 ;  /* 0x0000000451147c25 */ /* 0x000fe2000f8e0014 */
[----:B------:R-:W-:-:S02]  /*16180*/  SHF.R.S32.HI R92, RZ, 0x1f, R232 ;  /* 0x0000001fff5c7819 */ /* 0x000fc400000114e8 */
[----:B------:R-:W-:Y:S01]  /*16190*/  SHF.R.S32.HI R93, RZ, 0x1f, R233 ;  /* 0x0000001fff5d7819 */ /* 0x000fe200000114e9 */
[----:B------:R-:W-:Y:S01]  /*161a0*/  IMAD R83, R81, UR5, R80 ;  /* 0x0000000551537c24 */ /* 0x000fe2000f8e0250 */
[----:B------:R-:W-:Y:S01]  /*161b0*/  ULDC.64 UR4, c[0x0][0xb80] ;  /* 0x0002e00000047ab9 */ /* 0x000fe20000000a00 */
[----:B------:R-:W-:Y:S01]  /*161c0*/  IMAD.SHL.U32 R3, R3, 0x20, RZ ;  /* 0x0000002003037824 */ /* 0x000fe200078e00ff */
[----:B------:R-:W-:Y:S01]  /*161d0*/  LEA R89, P2, R20, UR4, 0x1 ;  /* 0x0000000414597c11 */ /* 0x000fe2000f8408ff */
[----:B------:R-:W-:Y:S01]  /*161e0*/  IMAD.IADD R21, R21, 0x1, R83 ;  /* 0x0000000115157824 */ /* 0x000fe200078e0253 */
[----:B------:R-:W-:Y:S01]  /*161f0*/  SHF.R.S32.HI R94, RZ, 0x1f, R221 ;  /* 0x0000001fff5e7819 */ /* 0x000fe200000114dd */
[----:B------:R-:W-:Y:S01]  /*16200*/  VIADD R0, R2, 0x38820 ;  /* 0x0003882002007836 */ /* 0x000fe20000000000 */
[----:B------:R-:W-:Y:S01]  /*16210*/  LOP3.LUT R32, R3, 0x20, R32, 0xe2, !PT ;  /* 0x0000002003207812 */ /* 0x000fe200078ee220 */
[----:B-1----:R1:W2:Y:S01]  /*16220*/  SHFL.IDX PT, R80, R89, RZ, 0x181f ;  /* 0x00181fff59507589 */ /* 0x0022a200000e0000 */
[----:B------:R-:W-:-:S02]  /*16230*/  SEL R3, RZ, 0x40, P0 ;  /* 0x00000040ff037807 */ /* 0x000fc40000000000 */
[----:B------:R-:W-:Y:S02]  /*16240*/  ISETP.GE.AND P0, PT, R232, R88, PT ;  /* 0x00000058e800720c */ /* 0x000fe40003f06270 */
[----:B------:R-:W-:Y:S02]  /*16250*/  LEA.HI.X R90, R20, UR5, R21, 0x1, P2 ;  /* 0x00000005145a7c11 */ /* 0x000fe400090f0c15 */
[----:B------:R-:W-:Y:S02]  /*16260*/  PRMT R0, RZ, 0x654, R0 ;  /* 0x00000654ff007816 */ /* 0x000fe40000000000 */
[----:B------:R-:W-:Y:S01]  /*16270*/  LOP3.LUT R3, R32, R3, RZ, 0xfc, !PT ;  /* 0x0000000320037212 */ /* 0x000fe200078efcff */
[----:B------:R1:W3:Y:S01]  /*16280*/  SHFL.IDX PT, R81, R90, RZ, 0x181f ;  /* 0x00181fff5a517589 */ /* 0x0002e200000e0000 */
[----:B------:R-:W-:Y:S01]  /*16290*/  SEL R32, RZ, 0x80, P0 ;  /* 0x00000080ff207807 */ /* 0x000fe20000000000 */
[----:B------:R1:W-:Y:S01]  /*162a0*/  SYNCS.ARRIVE.TRANS64.RED.A1T0 RZ, [R0+URZ], RZ ;  /* 0x000000ff00ff79a7 */ /* 0x0003e2000810043f */
[----:B------:R-:W-:-:S02]  /*162b0*/  SHF.R.S32.HI R95, RZ, 0x1f, R222 ;  /* 0x0000001fff5f7819 */ /* 0x000fc400000114de */
[----:B------:R-:W-:Y:S02]  /*162c0*/  LOP3.LUT R32, R3, R32, RZ, 0xfc, !PT ;  /* 0x0000002003207212 */ /* 0x000fe400078efcff */
[----:B------:R-:W-:Y:S02]  /*162d0*/  SHF.R.S32.HI R96, RZ, 0x1f, R223 ;  /* 0x0000001fff607819 */ /* 0x000fe400000114df */
[----:B------:R-:W-:Y:S02]  /*162e0*/  SHF.R.S32.HI R97, RZ, 0x1f, R224 ;  /* 0x0000001fff617819 */ /* 0x000fe400000114e0 */
[----:B------:R-:W-:Y:S01]  /*162f0*/  SHF.R.S32.HI R98, RZ, 0x1f, R225 ;  /* 0x0000001fff627819 */ /* 0x000fe200000114e1 */
[----:B-1----:R-:W-:Y:S06]  /*16300*/  @P1 BRA `(.L_x_5710) ;  /* 0x00000000007c1947 */ /* 0x002fec0003800000 */
[-C--:B------:R-:W-:Y:S02]  /*16310*/  ISETP.GE.AND P1, PT, R225, R88.reuse, PT ;  /* 0x00000058e100720c */ /* 0x080fe40003f26270 */
[-C--:B------:R-:W-:Y:S02]  /*16320*/  ISETP.GE.AND P0, PT, R192, R88.reuse, PT ;  /* 0x00000058c000720c */ /* 0x080fe40003f06270 */
[-C--:B------:R-:W-:Y:S02]  /*16330*/  ISETP.GE.AND P5, PT, R224, R88.reuse, PT ;  /* 0x00000058e000720c */ /* 0x080fe40003fa6270 */
[----:B------:R-:W-:-:S07]  /*16340*/  ISETP.GE.AND P3, PT, R223, R88, PT ;  /* 0x00000058df00720c */ /* 0x000fce0003f66270 */
[C---:B--2---:R-:W-:Y:S02]  /*16350*/  @!P1 LEA R82, P2, R225.reuse, R80, 0x1 ;  /* 0x00000050e1529211 */ /* 0x044fe400078408ff */
        /* <DEDUP_REMOVED lines=26> */
.L_x_5710:
[----:B------:R-:W-:Y:S05]  /*16500*/  BSYNC B1 ;  /* 0x0000000000017941 */ /* 0x000fea0003800000 */
.L_x_5709:
        /* <DEDUP_REMOVED lines=38> */
.L_x_5706:
        /* <DEDUP_REMOVED lines=24> */
.L_x_5712:
        /* <DEDUP_REMOVED lines=8> */
[----:B----4-:R-:W-:Y:S01]  /*16970*/  IMAD R4, R0, R14, RZ ;  /* 0x0000000e00047224 */ /* 0x010fe200078e02ff */
[----:B--2---:R-:W-:-:S04]  /*16980*/  IADD3 R11, R194, -0x80, R5 ;  /* 0xffffff80c20b7810 */ /* 0x004fc80007ffe005 */
        /* <DEDUP_REMOVED lines=9> */
[----:B------:R-:W2:Y:S01]  /*16a20*/  @P0 LDC R6, c[0x0][0xcec] ;  /* 0x00033b00ff060b82 */ /* 0x000ea20000000800 */
[----:B------:R-:W-:Y:S01]  /*16a30*/  IMAD R9, R217, UR5, R8 ;  /* 0x00000005d9097c24 */ /* 0x000fe2000f8e0208 */
[----:B------:R-:W-:-:S03]  /*16a40*/  ULDC.64 UR4, c[0x0][0xc98] ;  /* 0x0003260000047ab9 */ /* 0x000fc60000000a00 */
[----:B------:R-:W-:-:S03]  /*16a50*/  IMAD.IADD R5, R5, 0x1, R9 ;  /* 0x0000000105057824 */ /* 0x000fc600078e0209 */
[----:B------:R-:W4:Y:S01]  /*16a60*/  @P0 LDC R15, c[0x0][0xcf0] ;  /* 0x00033c00ff0f0b82 */ /* 0x000f220000000800 */
[----:B------:R-:W-:-:S04]  /*16a70*/  IMAD.WIDE.U32 R4, R13, UR4, R4 ;  /* 0x000000040d047c25 */ /* 0x000fc8000f8e0004 */
[----:B--2---:R-:W-:-:S05]  /*16a80*/  @P0 IMAD.HI.U32 R6, R11, R6, RZ ;  /* 0x000000060b060227 */ /* 0x004fca00078e00ff */
[----:B----4-:R-:W-:Y:S01]  /*16a90*/  @P0 SHF.R.U32.HI R7, RZ, R15, R6 ;  /* 0x0000000fff070219 */ /* 0x010fe20000011606 */
        /* <DEDUP_REMOVED lines=18> */
.L_x_5714:
[----:B------:R-:W-:Y:S05]  /*16bc0*/  BSYNC B1 ;  /* 0x0000000000017941 */ /* 0x000fea0003800000 */
.L_x_5713:
[----:B---3--:R-:W-:Y:S01]  /*16bd0*/  ISETP.NE.AND P0, PT, R21, 0x1, PT ;  /* 0x000000011500780c */ /* 0x008fe20003f05270 */
[----:B------:R-:W3:Y:S01]  /*16be0*/  LDC R24, c[0x0][0xbc8] ;  /* 0x0002f200ff187b82 */ /* 0x000ee20000000800 */
[----:B------:R-:W-:Y:S01]  /*16bf0*/  ULDC.64 UR4, c[0x0][0xba0] ;  /* 0x0002e80000047ab9 */ /* 0x000fe20000000a00 */
[----:B--2---:R-:W-:Y:S01]  /*16c00*/  IMAD R7, R228, 0x20, R229 ;  /* 0x00000020e4077824 */ /* 0x004fe200078e02e5 */
[----:B------:R-:W-:Y:S01]  /*16c10*/  BSSY B1, `(.L_x_5715) ;  /* 0x000006e000017945 */ /* 0x000fe20003800000 */
[----:B------:R-:W-:Y:S01]  /*16c20*/  IMAD R6, R10, UR4, RZ ;  /* 0x000000040a067c24 */ /* 0x000fe2000f8e02ff */
        /* <DEDUP_REMOVED lines=9> */
[----:B------:R-:W-:Y:S01]  /*16cc0*/  IMAD.IADD R5, R5, 0x1, R3 ;  /* 0x0000000105057824 */ /* 0x000fe200078e0203 */
[----:B------:R-:W-:Y:S01]  /*16cd0*/  SHF.R.S32.HI R31, RZ, 0x1f, R223 ;  /* 0x0000001fff1f7819 */ /* 0x000fe200000114df */
[C---:B------:R-:W-:Y:S01]  /*16ce0*/  IMAD R3, R217.reuse, UR5, R6 ;  /* 0x00000005d9037c24 */ /* 0x040fe2000f8e0206 */
[----:B-1----:R-:W-:Y:S01]  /*16cf0*/  SHF.R.S32.HI R32, RZ, 0x1f, R224 ;  /* 0x0000001fff207819 */ /* 0x002fe200000114e0 */
[----:B------:R-:W-:Y:S01]  /*16d00*/  IMAD.WIDE.U32 R4, R217, UR4, R4 ;  /* 0x00000004d9047c25 */ /* 0x000fe2000f8e0004 */
[----:B------:R-:W1:Y:S01]  /*16d10*/  @P0 LDC R11, c[0x0][0xcf0] ;  /* 0x00033c00ff0b0b82 */ /* 0x000e620000000800 */
[----:B------:R-:W-:Y:S01]  /*16d20*/  ULDC.64 UR4, c[0x0][0xbf0] ;  /* 0x0002fc0000047ab9 */ /* 0x000fe20000000a00 */
[----:B------:R-:W-:Y:S01]  /*16d30*/  SHF.R.S32.HI R36, RZ, 0x1f, R225 ;  /* 0x0000001fff247819 */ /* 0x000fe200000114e1 */
[----:B------:R-:W-:Y:S01]  /*16d40*/  IMAD.IADD R5, R5, 0x1, R3 ;  /* 0x0000000105057824 */ /* 0x000fe200078e0203 */
[-C--:B---3--:R-:W-:Y:S01]  /*16d50*/  ISETP.GE.AND P1, PT, R225, R24.reuse, PT ;  /* 0x00000018e100720c */ /* 0x088fe20003f26270 */
[----:B------:R-:W-:Y:S01]  /*16d60*/  IMAD R3, R230, UR4, RZ ;  /* 0x00000004e6037c24 */ /* 0x000fe2000f8e02ff */
[-C--:B------:R-:W-:Y:S01]  /*16d70*/  ISETP.GE.AND P2, PT, R192, R24.reuse, PT ;  /* 0x00000018c000720c */ /* 0x080fe20003f46270 */
[----:B------:R-:W-:Y:S01]  /*16d80*/  IMAD.IADD R8, R194, 0x1, R7 ;  /* 0x00000001c2087824 */ /* 0x000fe200078e0207 */
[----:B------:R-:W-:Y:S01]  /*16d90*/  SEL R10, RZ, 0xffffffff, P1 ;  /* 0xffffffffff0a7807 */ /* 0x000fe20000800000 */
[C---:B------:R-:W-:Y:S01]  /*16da0*/  IMAD R3, R13.reuse, UR5, R3 ;  /* 0x000000050d037c24 */ /* 0x040fe2000f8e0203 */
[----:B------:R-:W-:Y:S01]  /*16db0*/  SEL R7, RZ, 0x1, P2 ;  /* 0x00000001ff077807 */ /* 0x000fe20001000000 */
[----:B------:R-:W-:Y:S01]  /*16dc0*/  IMAD.WIDE.U32 R4, R13, UR4, R4 ;  /* 0x000000040d047c25 */ /* 0x000fe2000f8e0004 */
[-C--:B------:R-:W-:Y:S01]  /*16dd0*/  ISETP.GE.AND P2, PT, R224, R24.reuse, PT ;  /* 0x00000018e000720c */ /* 0x080fe20003f46270 */
[----:B------:R-:W-:Y:S01]  /*16de0*/  ULDC.64 UR4, c[0x0][0xbe0] ;  /* 0x0002f80000047ab9 */ /* 0x000fe20000000a00 */
[----:B------:R-:W-:Y:S01]  /*16df0*/  ISETP.GE.AND P1, PT, R223, R24, PT ;  /* 0x00000018df00720c */ /* 0x000fe20003f26270 */
[----:B------:R-:W-:-:S02]  /*16e00*/  IMAD.SHL.U32 R10, R10, 0x2, RZ ;  /* 0x000000020a0a7824 */ /* 0x000fc400078e00ff */
[----:B--2---:R-:W-:-:S03]  /*16e10*/  @P0 IMAD.HI.U32 R6, R8, R9, RZ ;  /* 0x0000000908060227 */ /* 0x004fc600078e00ff */
[----:B------:R-:W-:Y:S01]  /*16e20*/  LOP3.LUT R9, R10, 0x2, R7, 0xe2, !PT ;  /* 0x000000020a097812 */ /* 0x000fe200078ee207 */
[----:B------:R-:W-:Y:S01]  /*16e30*/  IMAD.IADD R5, R5, 0x1, R3 ;  /* 0x0000000105057824 */ /* 0x000fe200078e0203 */
[----:B------:R-:W-:Y:S01]  /*16e40*/  SEL R10, RZ, 0xffffffff, P2 ;  /* 0xffffffffff0a7807 */ /* 0x000fe20001000000 */
[----:B------:R-:W-:Y:S01]  /*16e50*/  IMAD.MOV.U32 R3, RZ, RZ, R8 ;  /* 0x000000ffff037224 */ /* 0x000fe200078e0008 */
[----:B-1----:R-:W-:Y:S01]  /*16e60*/  @P0 SHF.R.U32.HI R3, RZ, R11, R6 ;  /* 0x0000000bff030219 */ /* 0x002fe20000011606 */
[----:B------:R-:W-:Y:S01]  /*16e70*/  IMAD R27, R0, R21, RZ ;  /* 0x00000015001b7224 */ /* 0x000fe200078e02ff */
[----:B------:R-:W-:Y:S01]  /*16e80*/  SEL R11, RZ, 0xffffffff, P1 ;  /* 0xffffffffff0b7807 */ /* 0x000fe20000800000 */
[----:B------:R-:W-:Y:S01]  /*16e90*/  IMAD.SHL.U32 R10, R10, 0x4, RZ ;  /* 0x000000040a0a7824 */ /* 0x000fe200078e00ff */
[--C-:B------:R-:W-:Y:S01]  /*16ea0*/  SHF.R.S32.HI R6, RZ, 0x1f, R3.reuse ;  /* 0x0000001fff067819 */ /* 0x100fe20000011403 */
[----:B------:R-:W-:Y:S01]  /*16eb0*/  IMAD.MOV R7, RZ, RZ, -R3 ;  /* 0x000000ffff077224 */ /* 0x000fe200078e0a03 */
[-C--:B------:R-:W-:Y:S01]  /*16ec0*/  ISETP.GE.AND P0, PT, R222, R24.reuse, PT ;  /* 0x00000018de00720c */ /* 0x080fe20003f06270 */
[----:B------:R-:W-:Y:S01]  /*16ed0*/  IMAD.SHL.U32 R11, R11, 0x8, RZ ;  /* 0x000000080b0b7824 */ /* 0x000fe200078e00ff */
[----:B------:R-:W-:Y:S01]  /*16ee0*/  LOP3.LUT R0, R10, 0x4, R9, 0xe2, !PT ;  /* 0x000000040a007812 */ /* 0x000fe200078ee209 */
[----:B------:R-:W-:Y:S01]  /*16ef0*/  IMAD R6, R6, UR4, RZ ;  /* 0x0000000406067c24 */ /* 0x000fe2000f8e02ff */
[----:B------:R-:W-:Y:S01]  /*16f00*/  ISETP.GE.AND P2, PT, R232, R24, PT ;  /* 0x00000018e800720c */ /* 0x000fe20003f46270 */
[----:B------:R-:W-:-:S02]  /*16f10*/  IMAD R7, R21, R7, R8 ;  /* 0x0000000715077224 */ /* 0x000fc400078e0208 */
[C---:B------:R-:W-:Y:S01]  /*16f20*/  IMAD R9, R3.reuse, UR5, R6 ;  /* 0x0000000503097c24 */ /* 0x040fe2000f8e0206 */
[----:B------:R-:W-:Y:S01]  /*16f30*/  SEL R6, RZ, 0xffffffff, P0 ;  /* 0xffffffffff067807 */ /* 0x000fe20000000000 */
[----:B------:R-:W-:Y:S01]  /*16f40*/  IMAD.WIDE.U32 R4, R3, UR4, R4 ;  /* 0x0000000403047c25 */ /* 0x000fe2000f8e0004 */
[----:B------:R-:W-:Y:S01]  /*16f50*/  LOP3.LUT R3, R11, 0x8, R0, 0xe2, !PT ;  /* 0x000000080b037812 */ /* 0x000fe200078ee200 */
[----:B------:R-:W-:Y:S01]  /*16f60*/  ULDC.64 UR4, c[0x0][0xbd8] ;  /* 0x0002f60000047ab9 */ /* 0x000fe20000000a00 */
[----:B------:R-:W-:Y:S01]  /*16f70*/  SHF.R.S32.HI R0, RZ, 0x1f, R7 ;  /* 0x0000001fff007819 */ /* 0x000fe20000011407 */
[----:B------:R-:W-:Y:S01]  /*16f80*/  IMAD.SHL.U32 R6, R6, 0x10, RZ ;  /* 0x0000001006067824 */ /* 0x000fe200078e00ff */
[-C--:B------:R-:W-:Y:S01]  /*16f90*/  ISETP.GE.AND P0, PT, R221, R24.reuse, PT ;  /* 0x00000018dd00720c */ /* 0x080fe20003f06270 */
[----:B------:R-:W-:Y:S02]  /*16fa0*/  IMAD.IADD R5, R5, 0x1, R9 ;  /* 0x0000000105057824 */ /* 0x000fe400078e0209 */
[----:B------:R-:W-:Y:S01]  /*16fb0*/  IMAD R0, R0, UR4, RZ ;  /* 0x0000000400007c24 */ /* 0x000fe2000f8e02ff */
[----:B------:R-:W-:Y:S01]  /*16fc0*/  SEL R8, RZ, 0xffffffff, P0 ;  /* 0xffffffffff087807 */ /* 0x000fe20000000000 */
[----:B------:R-:W-:Y:S01]  /*16fd0*/  IMAD.IADD R194, R229, 0x1, R194 ;  /* 0x00000001e5c27824 */ /* 0x000fe200078e02c2 */
[----:B------:R-:W-:Y:S01]  /*16fe0*/  ISETP.GE.AND P0, PT, R233, R24, PT ;  /* 0x00000018e900720c */ /* 0x000fe20003f06270 */
[----:B------:R-:W-:Y:S01]  /*16ff0*/  IMAD.WIDE.U32 R4, R7, UR4, R4 ;  /* 0x0000000407047c25 */ /* 0x000fe2000f8e0004 */
[----:B------:R-:W-:-:S03]  /*17000*/  LOP3.LUT R6, R6, 0x10, R3, 0xe2, !PT ;  /* 0x0000001006067812 */ /* 0x000fc600078ee203 */
[----:B------:R-:W-:Y:S01]  /*17010*/  IMAD R3, R7, UR5, R0 ;  /* 0x0000000507037c24 */ /* 0x000fe2000f8e0200 */
[----:B------:R-:W-:Y:S01]  /*17020*/  SEL R7, RZ, 0x40, P0 ;  /* 0x00000040ff077807 */ /* 0x000fe20000000000 */
[----:B------:R-:W-:Y:S01]  /*17030*/  IMAD.SHL.U32 R9, R8, 0x20, RZ ;  /* 0x0000002008097824 */ /* 0x000fe200078e00ff */
[----:B------:R-:W-:Y:S01]  /*17040*/  ISETP.GE.AND P0, PT, R194, R27, PT ;  /* 0x0000001bc200720c */ /* 0x000fe20003f06270 */
[----:B------:R-:W-:Y:S01]  /*17050*/  ULDC.64 UR4, c[0x0][0xb80] ;  /* 0x0002e00000047ab9 */ /* 0x000fe20000000a00 */
[----:B------:R-:W-:Y:S01]  /*17060*/  IMAD.IADD R3, R5, 0x1, R3 ;  /* 0x0000000105037824 */ /* 0x000fe200078e0203 */
[C---:B------:R-:W-:Y:S02]  /*17070*/  LEA R20, P1, R4.reuse, UR4, 0x1 ;  /* 0x0000000404147c11 */ /* 0x040fe4000f8208ff */
[----:B------:R-:W-:Y:S02]  /*17080*/  LOP3.LUT R6, R9, 0x20, R6, 0xe2, !PT ;  /* 0x0000002009067812 */ /* 0x000fe400078ee206 */
[----:B------:R-:W-:-:S02]  /*17090*/  LEA.HI.X R3, R4, UR5, R3, 0x1, P1 ;  /* 0x0000000504037c11 */ /* 0x000fc400088f0c03 */
        /* <DEDUP_REMOVED lines=37> */
.L_x_5716:
[----:B------:R-:W-:Y:S05]  /*172f0*/  BSYNC B1 ;  /* 0x0000000000017941 */ /* 0x000fea0003800000 */
.L_x_5715:
        /* <DEDUP_REMOVED lines=36> */
.L_x_5711:
[----:B------:R-:W-:Y:S05]  /*17540*/  BSYNC B0 ;  /* 0x0000000000007941 */ /* 0x000fea0003800000 */
.L_x_5705:
[----:B------:R-:W-:Y:S02]  /*17550*/  ULDC UR4, c[0x0][0xd3c] ;  /* 0x00034f0000047ab9 */ /* 0x000fe40000000800 */
[----:B------:R-:W-:-:S13]  /*17560*/  ISETP.GE.AND P0, PT, R35, UR4, PT ;  /* 0x0000000423007c0c */ /* 0x000fda000bf06270 */
[----:B------:R-:W-:Y:S05]  /*17570*/  @!P0 BRA `(.L_x_5717) ;  /* 0xfffffe9c00348947 */ /* 0x000fea000383ffff */
[----:B------:R-:W-:Y:S05]  /*17580*/  BRA `(.L_x_5584) ;  /* 0x000000a000387947 */ /* 0x000fea0003800000 */
.L_x_5582:
        /* <DEDUP_REMOVED lines=18> */
.L_x_5718:
        /* <DEDUP_REMOVED lines=42> */
.L_x_5724:
        /* <DEDUP_REMOVED lines=12> */
.L_x_5723:
[----:B------:R-:W-:Y:S05]  /*17a10*/  BSYNC B0 ;  /* 0x0000000000007941 */ /* 0x000fea0003800000 */
.L_x_5722:
        /* <DEDUP_REMOVED lines=21> */
.L_x_5720:
        /* <DEDUP_REMOVED lines=20> */
.L_x_5725:
[----:B-1----:R-:W-:Y:S01]  /*17cb0*/  IMAD.MOV R2, RZ, RZ, -R3 ;  /* 0x000000ffff027224 */ /* 0x002fe200078e0a03 */
[----:B--2---:R-:W-:Y:S01]  /*17cc0*/  IABS R4, R8 ;  /* 0x0000000800047213 */ /* 0x004fe20000000000 */
        /* <DEDUP_REMOVED lines=24> */
[----:B------:R-:W-:Y:S01]  /*17e50*/  VIADDMNMX R10, R3, UR5, R10, PT ;  /* 0x00000005030a7c46 */ /* 0x000fe2000b80010a */
[----:B------:R-:W-:Y:S01]  /*17e60*/  IMAD.IADD R4, R7, 0x1, R4 ;  /* 0x0000000107047824 */ /* 0x000fe200078e0204 */
[----:B------:R-:W-:Y:S02]  /*17e70*/  IABS R8, R7 ;  /* 0x0000000700087213 */ /* 0x000fe40000000000 */
[----:B------:R-:W-:-:S04]  /*17e80*/  IABS R6, R10 ;  /* 0x0000000a00067213 */ /* 0x000fc80000000000 */
[----:B------:R-:W1:Y:S08]  /*17e90*/  I2F.RP R11, R6 ;  /* 0x00000006000b7306 */ /* 0x000e700000209400 */
[----:B-1----:R-:W1:Y:S02]  /*17ea0*/  MUFU.RCP R11, R11 ;  /* 0x0000000b000b7308 */ /* 0x002e640000001000 */
[----:B-1----:R-:W-:-:S06]  /*17eb0*/  VIADD R2, R11, 0xffffffe ;  /* 0x0ffffffe0b027836 */ /* 0x002fcc0000000000 */
[----:B------:R1:W2:Y:S02]  /*17ec0*/  F2I.FTZ.U32.TRUNC.NTZ R3, R2 ;  /* 0x0000000200037305 */ /* 0x0002a4000021f000 */
[----:B-1----:R-:W-:Y:S02]  /*17ed0*/  IMAD.MOV.U32 R2, RZ, RZ, RZ ;  /* 0x000000ffff027224 */ /* 0x002fe400078e00ff */
[----:B--2---:R-:W-:-:S04]  /*17ee0*/  IMAD.MOV R9, RZ, RZ, -R3 ;  /* 0x000000ffff097224 */ /* 0x004fc800078e0a03 */
[----:B------:R-:W-:-:S04]  /*17ef0*/  IMAD R9, R9, R6, RZ ;  /* 0x0000000609097224 */ /* 0x000fc800078e02ff */
[----:B------:R-:W-:Y:S01]  /*17f00*/  IMAD.HI.U32 R3, R3, R9, R2 ;  /* 0x0000000903037227 */ /* 0x000fe200078e0002 */
[-C--:B------:R-:W-:Y:S02]  /*17f10*/  IABS R9, R10.reuse ;  /* 0x0000000a00097213 */ /* 0x080fe40000000000 */
[----:B------:R-:W-:-:S03]  /*17f20*/  LOP3.LUT R2, R7, R10, RZ, 0x3c, !PT ;  /* 0x0000000a07027212 */ /* 0x000fc600078e3cff */
[----:B------:R-:W-:Y:S01]  /*17f30*/  IMAD.MOV R9, RZ, RZ, -R9 ;  /* 0x000000ffff097224 */ /* 0x000fe200078e0a09 */
[----:B------:R-:W-:Y:S01]  /*17f40*/  ISETP.GE.AND P2, PT, R2, RZ, PT ;  /* 0x000000ff0200720c */ /* 0x000fe20003f46270 */
[----:B------:R-:W-:-:S04]  /*17f50*/  IMAD.HI.U32 R3, R3, R8, RZ ;  /* 0x0000000803037227 */ /* 0x000fc800078e00ff */
        /* <DEDUP_REMOVED lines=14> */
.L_x_5721:
[----:B------:R-:W-:Y:S02]  /*18040*/  IMAD.MOV.U32 R17, RZ, RZ, RZ ;  /* 0x000000ffff117224 */ /* 0x000fe400078e00ff */
[----:B------:R-:W-:Y:S02]  /*18050*/  IMAD.U32 R16, RZ, RZ, UR6 ;  /* 0x00000006ff107e24 */ /* 0x000fe4000f8e00ff */
[----:B------:R-:W-:-:S07]  /*18060*/  IMAD.MOV.U32 R18, RZ, RZ, RZ ;  /* 0x000000ffff127224 */ /* 0x000fce00078e00ff */
.L_x_5726:
[----:B------:R-:W-:-:S13]  /*18070*/  ISETP.NE.AND P0, PT, R0, RZ, PT ;  /* 0x000000ff0000720c */ /* 0x000fda0003f05270 */
[----:B------:R-:W1:Y:S01]  /*18080*/  @!P0 S2R R3, SR_CgaCtaId ;  /* 0x0000000000038919 */ /* 0x000e620000008800 */
[----:B------:R-:W-:-:S04]  /*18090*/  @!P0 MOV R0, 0x400 ;  /* 0x0000040000008802 */ /* 0x000fc80000000f00 */
[----:B-1----:R-:W-:-:S05]  /*180a0*/  @!P0 LEA R0, R3, R0, 0x18 ;  /* 0x0000000003008211 */ /* 0x002fca00078ec0ff */
[----:B------:R1:W-:Y:S01]  /*180b0*/  @!P0 STS.128 [R0+0x388d0], R16 ;  /* 0x0388d01000008388 */ /* 0x0003e20000000c00 */
[----:B------:R-:W-:Y:S06]  /*180c0*/  BAR.ARV 0x5, 0x180 ;  /* 0x0146000000007b1d */ /* 0x000fec0000002000 */
.L_x_5719:
        /* <DEDUP_REMOVED lines=41> */
.L_x_5897:
        /* <DEDUP_REMOVED lines=26> */
[C---:B------:R-:W-:Y:S01]  /*18500*/  IADD3 R6, P5, R8.reuse, UR6, RZ ;  /* 0x0000000608067c10 */ /* 0x040fe2000ffbe0ff */
[----:B------:R-:W-:Y:S01]  /*18510*/  IMAD.MOV.U32 R9, RZ, RZ, RZ ;  /* 0x000000ffff097224 */ /* 0x000fe200078e00ff */
        /* <DEDUP_REMOVED lines=38> */
.L_x_5728:
[----:B-----5:R-:W-:Y:S01]  /*18780*/  IMAD.IADD R2, R12, 0x1, R0 ;  /* 0x000000010c027824 */ /* 0x020fe200078e0200 */
        /* <DEDUP_REMOVED lines=11> */
.L_x_5729:
[----:B------:R-:W-:Y:S05]  /*18840*/  @!P0 BRA `(.L_x_5730) ;  /* 0x00000000000c8947 */ /* 0x000fea0003800000 */
[----:B------:R-:W2:Y:S04]  /*18850*/  LDG.E R10, desc[UR40][R6.64] ;  /* 0x00000028060a7981 */ /* 0x000ea8000c1e1900 */
[----:B------:R-:W2:Y:S02]  /*18860*/  LDG.E R6, desc[UR40][R6.64+0x4] ;  /* 0x0000042806067981 */ /* 0x000ea4000c1e1900 */
[----:B--2---:R-:W-:-:S07]  /*18870*/  IMAD.IADD R10, R6, 0x1, -R10 ;  /* 0x00000001060a7824 */ /* 0x004fce00078e0a0a */
.L_x_5730:
[----:B------:R-:W2:Y:S01]  /*18880*/  @P1 LDG.E R2, desc[UR40][R4.64] ;  /* 0x0000002804021981 */ /* 0x000ea2000c1e1900 */
[----:B------:R-:W3:Y:S01]  /*18890*/  LDC R3, c[0x0][0x448] ;  /* 0x00011200ff037b82 */ /* 0x000ee20000000800 */
[----:B-----5:R-:W-:Y:S02]  /*188a0*/  IMAD.IADD R0, R10, 0x1, -R0 ;  /* 0x000000010a007824 */ /* 0x020fe400078e0a00 */
[----:B------:R4:W2:Y:S01]  /*188b0*/  @P1 LDG.E R4, desc[UR40][R4.64+0x4] ;  /* 0x0000042804041981 */ /* 0x0008a2000c1e1900 */
[----:B---3--:R-:W-:-:S13]  /*188c0*/  ISETP.NE.AND P0, PT, R3, 0x1, PT ;  /* 0x000000010300780c */ /* 0x008fda0003f05270 */
[----:B----4-:R-:W3:Y:S01]  /*188d0*/  @P0 LDC R5, c[0x0][0x450] ;  /* 0x00011400ff050b82 */ /* 0x010ee20000000800 */
[----:B------:R-:W-:Y:S01]  /*188e0*/  BSSY B0, `(.L_x_5731) ;  /* 0x00001d1000007945 */ /* 0x000fe20003800000 */
[----:B--2---:R-:W-:-:S06]  /*188f0*/  @P1 IMAD.IADD R8, R4, 0x1, -R2 ;  /* 0x0000000104081824 */ /* 0x004fcc00078e0a02 */
[----:B------:R-:W2:Y:S01]  /*18900*/  @P0 LDC R4, c[0x0][0x44c] ;  /* 0x00011300ff040b82 */ /* 0x000ea20000000800 */
[----:B------:R-:W-:-:S04]  /*18910*/  IMAD.SHL.U32 R2, R17, 0x40, RZ ;  /* 0x0000004011027824 */ /* 0x000fc800078e00ff */
[----:B------:R-:W-:-:S04]  /*18920*/  VIADD R2, R2, 0x3f ;  /* 0x0000003f02027836 */ /* 0x000fc80000000000 */
[----:B------:R-:W-:Y:S02]  /*18930*/  IMAD.MOV.U32 R3, RZ, RZ, R2 ;  /* 0x000000ffff037224 */ /* 0x000fe400078e0002 */
[----:B--2---:R-:W-:-:S04]  /*18940*/  @P0 IMAD.HI.U32 R4, R2, R4, RZ ;  /* 0x0000000402040227 */ /* 0x004fc800078e00ff */
[----:B------:R-:W-:Y:S01]  /*18950*/  IMAD.IADD R2, R0, 0x1, R8 ;  /* 0x0000000100027824 */ /* 0x000fe200078e0208 */
[----:B---3--:R-:W-:-:S03]  /*18960*/  @P0 SHF.R.U32.HI R3, RZ, R5, R4 ;  /* 0x00000005ff030219 */ /* 0x008fc60000011604 */
[C---:B------:R-:W-:Y:S01]  /*18970*/  VIADD R4, R2.reuse, 0x3f ;  /* 0x0000003f02047836 */ /* 0x040fe20000000000 */
[----:B------:R-:W-:-:S05]  /*18980*/  IADD3 R21, R2, 0x40, -R14 ;  /* 0x0000004002157810 */ /* 0x000fca0007ffe80e */
[----:B------:R-:W-:Y:S01]  /*18990*/  IMAD.IADD R2, R21, 0x1, R3 ;  /* 0x0000000115027824 */ /* 0x000fe200078e0203 */
[----:B------:R-:W-:-:S04]  /*189a0*/  SHF.R.S32.HI R3, RZ, 0x1f, R4 ;  /* 0x0000001fff037819 */ /* 0x000fc80000011404 */
[----:B------:R-:W-:Y:S02]  /*189b0*/  LEA.HI R20, R3, R4, RZ, 0x6 ;  /* 0x0000000403147211 */ /* 0x000fe400078f30ff */
[----:B------:R-:W-:-:S04]  /*189c0*/  SHF.R.S32.HI R3, RZ, 0x1f, R2 ;  /* 0x0000001fff037819 */ /* 0x000fc80000011402 */
[----:B------:R-:W-:Y:S02]  /*189d0*/  LEA.HI R2, R3, R2, RZ, 0x6 ;  /* 0x0000000203027211 */ /* 0x000fe400078f30ff */
[----:B------:R-:W-:Y:S02]  /*189e0*/  SHF.R.S32.HI R20, RZ, 0x6, R20 ;  /* 0x00000006ff147819 */ /* 0x000fe40000011414 */
[----:B------:R-:W-:-:S04]  /*189f0*/  SHF.R.S32.HI R2, RZ, 0x6, R2 ;  /* 0x00000006ff027819 */ /* 0x000fc80000011402 */
[----:B------:R-:W-:Y:S01]  /*18a00*/  VIMNMX R2, R20, R2, PT ;  /* 0x0000000214027248 */ /* 0x000fe20003fe0100 */
[----:B------:R-:W-:-:S04]  /*18a10*/  IMAD.MOV R3, RZ, RZ, -R0 ;  /* 0x000000ffff037224 */ /* 0x000fc800078e0a00 */
[----:B------:R-:W-:-:S05]  /*18a20*/  IMAD R2, R2, 0x40, -R0 ;  /* 0x0000004002027824 */ /* 0x000fca00078e0a00 */
[----:B------:R-:W-:Y:S02]  /*18a30*/  VIMNMX R0, R2, R8, PT ;  /* 0x0000000802007248 */ /* 0x000fe40003fe0100 */
[----:B------:R-:W-:-:S04]  /*18a40*/  VIMNMX R2, RZ, R3, !PT ;  /* 0x00000003ff027248 */ /* 0x000fc80007fe0100 */
[----:B------:R-:W-:Y:S02]  /*18a50*/  ISETP.GT.AND P0, PT, R0, R2, PT ;  /* 0x000000020000720c */ /* 0x000fe40003f04270 */
[----:B------:R-:W-:-:S11]  /*18a60*/  SHF.R.U32.HI R2, RZ, 0x6, R2 ;  /* 0x00000006ff027819 */ /* 0x000fd60000011602 */
[----:B------:R-:W-:-:S05]  /*18a70*/  @P0 VIADD R0, R0, 0x3f ;  /* 0x0000003f00000836 */ /* 0x000fca0000000000 */
[----:B------:R-:W-:Y:S01]  /*18a80*/  @P0 SHF.R.S32.HI R3, RZ, 0x1f, R0 ;  /* 0x0000001fff030819 */ /* 0x000fe20000011400 */
[----:B------:R-:W-:-:S03]  /*18a90*/  IMAD.MOV.U32 R7, RZ, RZ, R2 ;  /* 0x000000ffff077224 */ /* 0x000fc600078e0002 */
[----:B------:R-:W-:-:S04]  /*18aa0*/  @P0 LEA.HI R0, R3, R0, RZ, 0x6 ;  /* 0x0000000003000211 */ /* 0x000fc800078f30ff */
[----:B------:R-:W-:-:S04]  /*18ab0*/  @P0 SHF.R.S32.HI R7, RZ, 0x6, R0 ;  /* 0x00000006ff070819 */ /* 0x000fc80000011400 */
[----:B------:R-:W-:Y:S02]  /*18ac0*/  ISETP.GT.AND P2, PT, R7, R2, PT ;  /* 0x000000020700720c */ /* 0x000fe40003f44270 */
[----:B------:R-:W-:-:S11]  /*18ad0*/  PLOP3.LUT P0, PT, PT, PT, PT, 0x80, 0x0 ;  /* 0x000000000000781c */ /* 0x000fd60003f0f070 */
        /* <DEDUP_REMOVED lines=8> */
.L_x_5941:
[----:B--2---:R-:W-:Y:S02]  /*18b60*/  ISETP.NE.AND P0, PT, R14, RZ, PT ;  /* 0x000000ff0e00720c */ /* 0x004fe40003f05270 */
[----:B------:R-:W-:-:S11]  /*18b70*/  PLOP3.LUT P6, PT, PT, PT, PT, 0x8, 0x0 ;  /* 0x000000000000781c */ /* 0x000fd60003fce170 */
[----:B------:R-:W-:Y:S05]  /*18b80*/  @P0 BRA `(.L_x_5734) ;  /* 0x00000000000c0947 */ /* 0x000fea0003800000 */
[----:B------:R-:W-:-:S03]  /*18b90*/  UMOV UR4, 0xffffffff ;  /* 0xffffffff00047882 */ /* 0x000fc60000000000 */
[----:B------:R-:W-:Y:S05]  /*18ba0*/  BRA.DIV UR4, `(.L_x_5735) ;  /* 0x0000009604c07947 */ /* 0x000fea000b800000 */
[----:B------:R-:W-:-:S13]  /*18bb0*/  ELECT P6, URZ, PT ;  /* 0x00000000003f782f */ /* 0x000fda00038c0000 */
.L_x_5734:
        /* <DEDUP_REMOVED lines=10> */
.L_x_5944:
[----:B------:R-:W-:Y:S05]  /*18c60*/  BSYNC B1 ;  /* 0x0000000000017941 */ /* 0x000fea0003800000 */
.L_x_5736:
        /* <DEDUP_REMOVED lines=14> */
.L_x_5945:
[----:B------:R-:W-:Y:S05]  /*18d50*/  BSYNC B2 ;  /* 0x0000000000027941 */ /* 0x000fea0003800000 */
.L_x_5740:
        /* <DEDUP_REMOVED lines=9> */
.L_x_5743:
[----:B------:R-:W-:Y:S05]  /*18df0*/  BSYNC B2 ;  /* 0x0000000000027941 */ /* 0x000fea0003800000 */
.L_x_5742:
        /* <DEDUP_REMOVED lines=14> */
.L_x_5744:
        /* <DEDUP_REMOVED lines=13> */
.L_x_5946:
[----:B------:R-:W-:Y:S05]  /*18fb0*/  BSYNC B2 ;  /* 0x0000000000027941 */ /* 0x000fea0003800000 */
.L_x_5745:
[----:B------:R-:W-:Y:S01]  /*18fc0*/  BSSY B2, `(.L_x_5747) ;  /* 0x000000b000027945 */ /* 0x000fe20003800000 */
[----:B------:R-:W-:Y:S02]  /*18fd0*/  IMAD.MOV.U32 R10, RZ, RZ, 0x0 ;  /* 0x00000000ff0a7424 */ /* 0x000fe400078e00ff */
[----:B-1----:R-:W-:Y:S01]  /*18fe0*/  IMAD.MOV.U32 R11, RZ, RZ, 0x12f00000 ;  /* 0x12f00000ff0b7424 */ /* 0x002fe200078e00ff */
[----:B------:R-:W-:Y:S06]  /*18ff0*/  @P1 BRA `(.L_x_5748) ;  /* 0x00000000001c1947 */ /* 0x000fec0003800000 */
[----:B------:R-:W1:Y:S02]  /*19000*/  S2R R5, SR_TID.X ;  /* 0x0000000000057919 */ /* 0x000e640000002100 */
[----:B-1----:R-:W-:Y:S01]  /*19010*/  LOP3.LUT R6, R5, 0x1f, RZ, 0xc0, !PT ;  /* 0x0000001f05067812 */ /* 0x002fe200078ec0ff */
[----:B------:R-:W-:-:S03]  /*19020*/  IMAD.MOV.U32 R5, RZ, RZ, 0x10000 ;  /* 0x00010000ff057424 */ /* 0x000fc600078e00ff */
[----:B------:R-:W-:Y:S01]  /*19030*/  ISETP.NE.AND P0, PT, R6, RZ, PT ;  /* 0x000000ff0600720c */ /* 0x000fe20003f05270 */
[----:B------:R1:W-:-:S12]  /*19040*/  SYNCS.ARRIVE.TRANS64 RZ, [R4+URZ+0x388b0], R5 ;  /* 0x0388b00504ff79a7 */ /* 0x0003d8000800003f */
[----:B-1----:R-:W-:Y:S05]  /*19050*/  @!P0 BRA `(.L_x_5748) ;  /* 0x0000000000048947 */ /* 0x002fea0003800000 */
[----:B------:R-:W-:Y:S01]  /*19060*/  BPT.TRAP 0x1 ;  /* 0x000000040000795c */ /* 0x000fe20000300000 */
.L_x_5748:
[----:B------:R-:W-:Y:S05]  /*19070*/  BSYNC B2 ;  /* 0x0000000000027941 */ /* 0x000fea0003800000 */
.L_x_5747:
        /* <DEDUP_REMOVED lines=11> */
.L_x_5749:
        /* <DEDUP_REMOVED lines=15> */
.L_x_5750:
        /* <DEDUP_REMOVED lines=15> */
.L_x_5751:
        /* <DEDUP_REMOVED lines=15> */
.L_x_5752:
        /* <DEDUP_REMOVED lines=15> */
.L_x_5753:
        /* <DEDUP_REMOVED lines=15> */
.L_x_5754:
        /* <DEDUP_REMOVED lines=15> */
.L_x_5755:
        /* <DEDUP_REMOVED lines=15> */
.L_x_5756:
        /* <DEDUP_REMOVED lines=10> */
.L_x_5739:
[----:B------:R-:W-:Y:S05]  /*19860*/  BSYNC B1 ;  /* 0x0000000000017941 */ /* 0x000fea0003800000 */
.L_x_5738:
        /* <DEDUP_REMOVED lines=13> */
.L_x_5776:
[----:B------:R-:W-:Y:S05]  /*19940*/  YIELD ;  /* 0x0000000000007946 */ /* 0x000fea0003800000 */
[----:B------:R-:W-:Y:S04]  /*19950*/  BSSY B1, `(.L_x_5757) ;  /* 0x00000bd000017945 */ /* 0x000fe80003800000 */
[----:B---3--:R-:W-:Y:S05]  /*19960*/  @!P6 BRA `(.L_x_5758) ;  /* 0x0000000800ece947 */ /* 0x008fea0003800000 */
[----:B------:R-:W3:Y:S04]  /*19970*/  LDL R7, [R1+0x4] ;  /* 0x0000040001077983 */ /* 0x000ee80000100800 */
[----:B--2---:R-:W3:Y:S04]  /*19980*/  LDL R4, [R1+0x10] ;  /* 0x0000100001047983 */ /* 0x004ee80000100800 */
[----:B------:R-:W2:Y:S01]  /*19990*/  LDL R5, [R1+0x20] ;  /* 0x0000200001057983 */ /* 0x000ea20000100800 */
[----:B------:R-:W0:Y:S01]  /*199a0*/  S2R R6, SR_TID.X ;  /* 0x0000000000067919 */ /* 0x000e220000002100 */
[----:B------:R-:W-:Y:S01]  /*199b0*/  BSSY B2, `(.L_x_5759) ;  /* 0x0000007000027945 */ /* 0x000fe20003800000 */
[----:B0-----:R-:W-:-:S04]  /*199c0*/  LOP3.LUT R6, R6, 0x7f, RZ, 0xc0, !PT ;  /* 0x0000007f06067812 */ /* 0x001fc800078ec0ff */
[----:B------:R-:W-:Y:S01]  /*199d0*/  ISETP.NE.AND P2, PT, R6, RZ, PT ;  /* 0x000000ff0600720c */ /* 0x000fe20003f45270 */
[----:B---3--:R-:W-:Y:S01]  /*199e0*/  IMAD R4, R4, 0x8, R7 ;  /* 0x0000000804047824 */ /* 0x008fe200078e0207 */
[----:B--2---:R-:W-:-:S04]  /*199f0*/  SHF.L.U32 R5, R5, 0x1f, RZ ;  /* 0x0000001f05057819 */ /* 0x004fc800000006ff */
[----:B------:R-:W0:Y:S02]  /*19a00*/  SYNCS.PHASECHK.TRANS64.TRYWAIT P1, [R4+URZ+0x388a0], R5 ;  /* 0x0388a005040075a7 */ /* 0x000e24000802017f */
[----:B0-----:R-:W-:Y:S05]  /*19a10*/  @!P1 BRA `(.L_x_5760) ;  /* 0x0000008800849947 */ /* 0x001fea0003800000 */
.L_x_5947:
[----:B------:R-:W-:Y:S05]  /*19a20*/  BSYNC B2 ;  /* 0x0000000000027941 */ /* 0x000fea0003800000 */
.L_x_5759:
        /* <DEDUP_REMOVED lines=9> */
.L_x_5762:
[----:B------:R-:W-:Y:S05]  /*19ac0*/  BSYNC B2 ;  /* 0x0000000000027941 */ /* 0x000fea0003800000 */
.L_x_5761:
        /* <DEDUP_REMOVED lines=13> */
.L_x_5763:
        /* <DEDUP_REMOVED lines=13> */
.L_x_5948:
[----:B------:R-:W-:Y:S05]  /*19c70*/  BSYNC B2 ;  /* 0x0000000000027941 */ /* 0x000fea0003800000 */
.L_x_5764:
        /* <DEDUP_REMOVED lines=11> */
.L_x_5767:
[----:B------:R-:W-:Y:S05]  /*19d30*/  BSYNC B2 ;  /* 0x0000000000027941 */ /* 0x000fea0003800000 */
.L_x_5766:
        /* <DEDUP_REMOVED lines=11> */
.L_x_5768:
        /* <DEDUP_REMOVED lines=15> */
.L_x_5769:
        /* <DEDUP_REMOVED lines=15> */
.L_x_5770:
        /* <DEDUP_REMOVED lines=15> */
.L_x_5771:
        /* <DEDUP_REMOVED lines=15> */
.L_x_5772:
        /* <DEDUP_REMOVED lines=15> */
.L_x_5773:
        /* <DEDUP_REMOVED lines=15> */
.L_x_5774:
        /* <DEDUP_REMOVED lines=15> */
.L_x_5775:
        /* <DEDUP_REMOVED lines=10> */
.L_x_5758:
[----:B------:R-:W-:Y:S05]  /*1a520*/  BSYNC B1 ;  /* 0x0000000000017941 */ /* 0x000fea0003800000 */
.L_x_5757:
        /* <DEDUP_REMOVED lines=12> */
.L_x_5732:
[----:B------:R-:W-:Y:S05]  /*1a5f0*/  BSYNC B0 ;  /* 0x0000000000007941 */ /* 0x000fea0003800000 */
.L_x_5731:
        /* <DEDUP_REMOVED lines=14> */
[----:B--23--:R-:W-:-:S04]  /*1a6e0*/  VIMNMX R4, R20, R0, PT ;  /* 0x0000000014047248 */ /* 0x00cfc80003fe0100 */
[----:B------:R-:W-:Y:S01]  /*1a6f0*/  ISETP.GT.AND P0, PT, R4, RZ, PT ;  /* 0x000000ff0400720c */ /* 0x000fe20003f04270 */
[----:B------:R2:W-:-:S12]  /*1a700*/  STL [R1+0x34], R4 ;  /* 0x0000340401007387 */ /* 0x0005d80000100800 */
[----:B--2---:R-:W-:Y:S05]  /*1a710*/  @P0 BRA `(.L_x_5778) ;  /* 0x0000000000440947 */ /* 0x004fea0003800000 */
[----:B------:R-:W2:Y:S02]  /*1a720*/  S2R R4, SR_TID.X ;  /* 0x0000000000047919 */ /* 0x000ea40000002100 */
        /* <DEDUP_REMOVED lines=16> */
.L_x_5778:
        /* <DEDUP_REMOVED lines=20> */
[----:B0-2---:R-:W-:Y:S05]  /*1a970*/  CALL.ABS.NOINC R2 ;  /* 0x0000000002007343 */ /* 0x005fea0003c00000 */
.L_x_5781:
[----:B------:R-:W-:Y:S05]  /*1a980*/  BSYNC B6 ;  /* 0x0000000000067941 */ /* 0x000fea0003800000 */
.L_x_5780:
        /* <DEDUP_REMOVED lines=13> */
[----:B------:R-:W-:-:S02]  /*1aa60*/  IMAD.U32 R7, RZ, RZ, UR9 ;  /* 0x00000009ff077e24 */ /* 0x000fc4000f8e00ff */
[----:B------:R-:W-:Y:S02]  /*1aa70*/  IMAD.U32 R10, RZ, RZ, UR4 ;  /* 0x00000004ff0a7e24 */ /* 0x000fe4000f8e00ff */
[----:B-1----:R-:W-:Y:S02]  /*1aa80*/  IMAD.U32 R11, RZ, RZ, UR5 ;  /* 0x00000005ff0b7e24 */ /* 0x002fe4000f8e00ff */
[----:B------:R-:W-:Y:S02]  /*1aa90*/  IMAD.MOV.U32 R8, RZ, RZ, 0x70 ;  /* 0x00000070ff087424 */ /* 0x000fe400078e00ff */
[----:B------:R-:W-:Y:S02]  /*1aaa0*/  IMAD.MOV.U32 R12, RZ, RZ, 0x1 ;  /* 0x00000001ff0c7424 */ /* 0x000fe400078e00ff */
[----:B--2---:R-:W-:-:S07]  /*1aab0*/  IMAD.MOV.U32 R13, RZ, RZ, RZ ;  /* 0x000000ffff0d7224 */ /* 0x004fce00078e00ff */
[----:B------:R-:W-:-:S07]  /*1aac0*/  LEPC R20, `(.L_x_5784) ;  /* 0x000000001014794e */ /* 0x000fce0000000000 */
[----:B0--3--:R-:W-:Y:S05]  /*1aad0*/  CALL.ABS.NOINC R2 ;  /* 0x0000000002007343 */ /* 0x009fea0003c00000 */
.L_x_5784:
        /* <DEDUP_REMOVED lines=16> */
.L_x_5783:
[----:B------:R-:W-:Y:S05]  /*1abe0*/  BSYNC B6 ;  /* 0x0000000000067941 */ /* 0x000fea0003800000 */
.L_x_5782:
        /* <DEDUP_REMOVED lines=10> */
[----:B----4-:R2:W3:Y:S02]  /*1ac90*/  @P0 LDG.E R7, desc[UR40][R2.64] ;  /* 0x0000002802070981 */ /* 0x0104e4000c1e1900 */
        /* <DEDUP_REMOVED lines=14> */
.L_x_5951:
        /* <DEDUP_REMOVED lines=12> */
.L_x_5954:
        /* <DEDUP_REMOVED lines=25> */
.L_x_5788:
[----:B------:R-:W3:Y:S04]  /*1afd0*/  LDL R7, [R1+0x4] ;  /* 0x0000040001077983 */ /* 0x000ee80000100800 */
[----:B0-2---:R-:W3:Y:S04]  /*1afe0*/  LDL R0, [R1+0xc] ;  /* 0x00000c0001007983 */ /* 0x005ee80000100800 */
[----:B------:R-:W2:Y:S01]  /*1aff0*/  LDL R2, [R1+0x1c] ;  /* 0x00001c0001027983 */ /* 0x000ea20000100800 */
[----:B---3--:R-:W-:Y:S01]  /*1b000*/  IMAD R0, R0, 0x8, R7 ;  /* 0x0000000800007824 */ /* 0x008fe200078e0207 */
[----:B--2---:R-:W-:-:S04]  /*1b010*/  SHF.L.U32 R2, R2, 0x1f, RZ ;  /* 0x0000001f02027819 */ /* 0x004fc800000006ff */
[----:B------:R-:W0:Y:S02]  /*1b020*/  SYNCS.PHASECHK.TRANS64.TRYWAIT P0, [R0+URZ+0x38840], R2 ;  /* 0x03884002000075a7 */ /* 0x000e24000800017f */
[----:B0-----:R-:W-:Y:S05]  /*1b030*/  @!P0 BRA `(.L_x_5789) ;  /* 0x0000007400788947 */ /* 0x001fea0003800000 */
.L_x_5955:
        /* <DEDUP_REMOVED lines=11> */
.L_x_5790:
        /* <DEDUP_REMOVED lines=27> */
.L_x_5786:
[----:B0-----:R-:W3:Y:S04]  /*1b2a0*/  LDL R0, [R1+0x4] ;  /* 0x0000040001007983 */ /* 0x001ee80000100800 */
        /* <DEDUP_REMOVED lines=16> */
[----:B0-----:R-:W-:-:S05]  /*1b3b0*/  SHF.R.S32.HI R0, RZ, 0x1f, R18 ;  /* 0x0000001fff007819 */ /* 0x001fca0000011412 */
        /* <DEDUP_REMOVED lines=19> */
.L_x_5792:
[----:B------:R-:W-:Y:S05]  /*1b4f0*/  BSYNC B6 ;  /* 0x0000000000067941 */ /* 0x000fea0003800000 */
.L_x_5791:
[----:B------:R-:W3:Y:S01]  /*1b500*/  LDL R4, [R1+0x48] ;  /* 0x0000480001047983 */ /* 0x000ee20000100800 */
[----:B------:R-:W0:Y:S01]  /*1b510*/  LDC R7, c[0x0][0x448] ;  /* 0x00011200ff077b82 */ /* 0x000e220000000800 */
[----:B------:R-:W-:Y:S01]  /*1b520*/  ULDC.64 UR4, c[0x0][0x298] ;  /* 0x0000a60000047ab9 */ /* 0x000fe20000000a00 */
[----:B------:R-:W-:Y:S01]  /*1b530*/  ULDC.64 UR6, c[0x0][0x280] ;  /* 0x0000a00000067ab9 */ /* 0x000fe20000000a00 */
[----:B------:R-:W4:Y:S04]  /*1b540*/  LDL R10, [R1+0x38] ;  /* 0x00003800010a7983 */ /* 0x000f280000100800 */
[----:B------:R-:W4:Y:S01]  /*1b550*/  LDL R9, [R1+0x54] ;  /* 0x0000540001097983 */ /* 0x000f220000100800 */
[----:B--2---:R-:W2:Y:S01]  /*1b560*/  S2R R2, SR_TID.X ;  /* 0x0000000000027919 */ /* 0x004ea20000002100 */
[----:B------:R-:W1:Y:S02]  /*1b570*/  S2R R0, SR_TID.X ;  /* 0x0000000000007919 */ /* 0x000e640000002100 */
[----:B------:R-:W4:Y:S04]  /*1b580*/  LDL R8, [R1+0x58] ;  /* 0x0000580001087983 */ /* 0x000f280000100800 */
[----:B------:R-:W4:Y:S01]  /*1b590*/  LDL R6, [R1+0x3c] ;  /* 0x00003c0001067983 */ /* 0x000f220000100800 */
[----:B0-----:R-:W-:-:S13]  /*1b5a0*/  ISETP.NE.AND P0, PT, R7, 0x1, PT ;  /* 0x000000010700780c */ /* 0x001fda0003f05270 */
[----:B------:R-:W0:Y:S01]  /*1b5b0*/  @P0 LDC R3, c[0x0][0x450] ;  /* 0x00011400ff030b82 */ /* 0x000e220000000800 */
[----:B--2---:R-:W-:-:S04]  /*1b5c0*/  LOP3.LUT R2, R2, 0x7f, RZ, 0xc0, !PT ;  /* 0x0000007f02027812 */ /* 0x004fc800078ec0ff */
[----:B------:R-:W-:Y:S01]  /*1b5d0*/  SHF.R.U32.HI R2, RZ, 0x3, R2 ;  /* 0x00000003ff027819 */ /* 0x000fe20000011602 */
[----:B-1----:R-:W-:-:S05]  /*1b5e0*/  IMAD.SHL.U32 R0, R0, 0x10, RZ ;  /* 0x0000001000007824 */ /* 0x002fca00078e00ff */
[----:B------:R-:W-:Y:S02]  /*1b5f0*/  LOP3.LUT R0, R2, 0x70, R0, 0xf8, !PT ;  /* 0x0000007002007812 */ /* 0x000fe400078ef800 */
[----:B------:R-:W1:Y:S03]  /*1b600*/  @P0 LDC R2, c[0x0][0x44c] ;  /* 0x00011300ff020b82 */ /* 0x000e660000000800 */
[----:B------:R-:W-:-:S04]  /*1b610*/  IMAD R5, R17, 0x40, R0 ;  /* 0x0000004011057824 */ /* 0x000fc800078e0200 */
[----:B------:R-:W-:Y:S01]  /*1b620*/  IMAD.MOV.U32 R0, RZ, RZ, R5 ;  /* 0x000000ffff007224 */ /* 0x000fe200078e0005 */
[----:B------:R2:W-:Y:S01]  /*1b630*/  STL [R1+0x2c], R5 ;  /* 0x00002c0501007387 */ /* 0x0005e20000100800 */
[----:B-1----:R-:W-:-:S05]  /*1b640*/  @P0 IMAD.HI.U32 R2, R5, R2, RZ ;  /* 0x0000000205020227 */ /* 0x002fca00078e00ff */
[----:B0-----:R-:W-:Y:S01]  /*1b650*/  @P0 SHF.R.U32.HI R0, RZ, R3, R2 ;  /* 0x00000003ff000219 */ /* 0x001fe20000011602 */
        /* <DEDUP_REMOVED lines=76> */
.L_x_5964:
        /* <DEDUP_REMOVED lines=12> */
.L_x_5794:
        /* <DEDUP_REMOVED lines=38> */
.L_x_5796:
[----:B------:R-:W-:Y:S05]  /*1be40*/  BSYNC B6 ;  /* 0x0000000000067941 */ /* 0x000fea0003800000 */
.L_x_5795:
        /* <DEDUP_REMOVED lines=188> */
.L_x_5974:
        /* <DEDUP_REMOVED lines=31> */
.L_x_5799:
[----:B------:R-:W-:Y:S05]  /*1cc00*/  BSYNC B0 ;  /* 0x0000000000007941 */ /* 0x000fea0003800000 */
.L_x_5798:
[----:B--2---:R2:W5:Y:S01]  /*1cc10*/  LDL R0, [R1+0x4] ;  /* 0x0000040001007983 */ /* 0x0045620000100800 */
[----:B------:R-:W-:Y:S01]  /*1cc20*/  PLOP3.LUT P0, PT, PT, PT, PT, 0x80, 0x0 ;  /* 0x000000000000781c */ /* 0x000fe20003f0f070 */
[----:B------:R-:W-:-:S12]  /*1cc30*/  NOP ;  /* 0x0000000000007918 */ /* 0x000fd80000000000 */
.L_x_5800:
        /* <DEDUP_REMOVED lines=19> */
.L_x_5975:
[----:B------:R-:W-:Y:S05]  /*1cd70*/  BSYNC B0 ;  /* 0x0000000000007941 */ /* 0x000fea0003800000 */
.L_x_5801:
        /* <DEDUP_REMOVED lines=16> */
.L_x_5976:
[----:B------:R-:W-:Y:S05]  /*1ce80*/  BSYNC B1 ;  /* 0x0000000000017941 */ /* 0x000fea0003800000 */
.L_x_5805:
        /* <DEDUP_REMOVED lines=9> */
.L_x_5808:
[----:B------:R-:W-:Y:S05]  /*1cf20*/  BSYNC B1 ;  /* 0x0000000000017941 */ /* 0x000fea0003800000 */
.L_x_5807:
        /* <DEDUP_REMOVED lines=14> */
.L_x_5809:
        /* <DEDUP_REMOVED lines=16> */
.L_x_5810:
        /* <DEDUP_REMOVED lines=16> */
.L_x_5811:
        /* <DEDUP_REMOVED lines=16> */
.L_x_5812:
        /* <DEDUP_REMOVED lines=16> */
.L_x_5813:
        /* <DEDUP_REMOVED lines=16> */
.L_x_5814:
        /* <DEDUP_REMOVED lines=16> */
.L_x_5815:
        /* <DEDUP_REMOVED lines=16> */
.L_x_5816:
        /* <DEDUP_REMOVED lines=11> */
.L_x_5804:
[----:B------:R-:W-:Y:S05]  /*1d7c0*/  BSYNC B0 ;  /* 0x0000000000007941 */ /* 0x000fea0003800000 */
.L_x_5803:
        /* <DEDUP_REMOVED lines=29> */
[----:B------:R-:W1:Y:S03]  /*1d9a0*/  LDC R6, c[0x0][0x43c] ;  /* 0x00010f00ff067b82 */ /* 0x000e660000000800 */
[----:B------:R-:W4:Y:S01]  /*1d9b0*/  LDL R7, [R1+0x14] ;  /* 0x0000140001077983 */ /* 0x000f220000100800 */
[----:B------:R-:W-:Y:S01]  /*1d9c0*/  IMAD.MOV.U32 R0, RZ, RZ, R4 ;  /* 0x000000ffff007224 */ /* 0x000fe200078e0004 */
[----:B------:R-:W-:Y:S01]  /*1d9d0*/  ULDC.64 UR6, c[0x0][0x428] ;  /* 0x00010a0000067ab9 */ /* 0x000fe20000000a00 */
[----:B-1----:R-:W-:-:S13]  /*1d9e0*/  ISETP.NE.AND P0, PT, R6, 0x1, PT ;  /* 0x000000010600780c */ /* 0x002fda0003f05270 */
[----:B------:R-:W1:Y:S02]  /*1d9f0*/  @P0 LDC.64 R2, c[0x0][0x440] ;  /* 0x00011000ff020b82 */ /* 0x000e640000000a00 */
[----:B-1----:R-:W-:-:S05]  /*1da00*/  @P0 IMAD.HI.U32 R2, R4, R2, RZ ;  /* 0x0000000204020227 */ /* 0x002fca00078e00ff */
[----:B------:R-:W-:-:S04]  /*1da10*/  @P0 SHF.R.U32.HI R0, RZ, R3, R2 ;  /* 0x00000003ff000219 */ /* 0x000fc80000011602 */
[--C-:B------:R-:W-:Y:S01]  /*1da20*/  SHF.R.S32.HI R3, RZ, 0x1f, R0.reuse ;  /* 0x0000001fff037819 */ /* 0x100fe20000011400 */
[----:B------:R-:W-:-:S04]  /*1da30*/  IMAD.MOV R5, RZ, RZ, -R0 ;  /* 0x000000ffff057224 */ /* 0x000fc800078e0a00 */
[----:B------:R-:W-:Y:S02]  /*1da40*/  IMAD R5, R6, R5, R4 ;  /* 0x0000000506057224 */ /* 0x000fe400078e0204 */
[----:B---3--:R-:W-:-:S04]  /*1da50*/  IMAD R2, R10, UR6, RZ ;  /* 0x000000060a027c24 */ /* 0x008fc8000f8e02ff */
[----:B----4-:R-:W-:Y:S02]  /*1da60*/  IMAD R6, R7, UR7, R2 ;  /* 0x0000000707067c24 */ /* 0x010fe4000f8e0202 */
[----:B------:R-:W-:-:S04]  /*1da70*/  IMAD.MOV.U32 R2, RZ, RZ, R0 ;  /* 0x000000ffff027224 */ /* 0x000fc800078e0000 */
[----:B------:R-:W-:-:S04]  /*1da80*/  IMAD.WIDE.U32 R2, R7, UR6, R2 ;  /* 0x0000000607027c25 */ /* 0x000fc8000f8e0002 */
[----:B------:R-:W-:Y:S01]  /*1da90*/  IMAD.IADD R0, R6, 0x1, R3 ;  /* 0x0000000106007824 */ /* 0x000fe200078e0203 */
[----:B------:R-:W-:-:S04]  /*1daa0*/  LEA R6, P0, R2, UR4, 0x2 ;  /* 0x0000000402067c11 */ /* 0x000fc8000f8010ff */
[----:B------:R-:W-:-:S05]  /*1dab0*/  LEA.HI.X R7, R2, UR5, R0, 0x2, P0 ;  /* 0x0000000502077c11 */ /* 0x000fca00080f1400 */
[----:B------:R-:W3:Y:S04]  /*1dac0*/  LDG.E R0, desc[UR40][R6.64] ;  /* 0x0000002806007981 */ /* 0x000ee8000c1e1900 */
[----:B---3--:R1:W-:Y:S02]  /*1dad0*/  STL [R1], R0 ;  /* 0x0000000001007387 */ /* 0x0083e40000100800 */
.L_x_5823:
        /* <DEDUP_REMOVED lines=9> */
.L_x_5977:
[----:B------:R-:W-:Y:S05]  /*1db70*/  BSYNC B3 ;  /* 0x0000000000037941 */ /* 0x000fea0003800000 */
.L_x_5824:
        /* <DEDUP_REMOVED lines=9> */
.L_x_5827:
[----:B------:R-:W-:Y:S05]  /*1dc10*/  BSYNC B3 ;  /* 0x0000000000037941 */ /* 0x000fea0003800000 */
.L_x_5826:
        /* <DEDUP_REMOVED lines=14> */
.L_x_5828:
        /* <DEDUP_REMOVED lines=14> */
.L_x_5978:
[----:B------:R-:W-:Y:S05]  /*1dde0*/  BSYNC B3 ;  /* 0x0000000000037941 */ /* 0x000fea0003800000 */
.L_x_5829:
        /* <DEDUP_REMOVED lines=11> */
.L_x_5832:
[----:B------:R-:W-:Y:S05]  /*1dea0*/  BSYNC B3 ;  /* 0x0000000000037941 */ /* 0x000fea0003800000 */
.L_x_5831:
        /* <DEDUP_REMOVED lines=11> */
.L_x_5833:
        /* <DEDUP_REMOVED lines=16> */
.L_x_5834:
        /* <DEDUP_REMOVED lines=16> */
.L_x_5835:
        /* <DEDUP_REMOVED lines=16> */
.L_x_5836:
        /* <DEDUP_REMOVED lines=16> */
.L_x_5837:
        /* <DEDUP_REMOVED lines=16> */
.L_x_5838:
        /* <DEDUP_REMOVED lines=16> */
.L_x_5839:
        /* <DEDUP_REMOVED lines=16> */
.L_x_5840:
        /* <DEDUP_REMOVED lines=11> */
.L_x_5822:
[----:B------:R-:W-:Y:S05]  /*1e710*/  BSYNC B1 ;  /* 0x0000000000017941 */ /* 0x000fea0003800000 */
.L_x_5821:
[----:B------:R-:W3:Y:S02]  /*1e720*/  LDL.LU R5, [R1+0x34] ;  /* 0x0000340001057983 */ /* 0x000ee40000300800 */
[----:B---3--:R-:W-:-:S07]  /*1e730*/  VIADD R0, R5, 0xfffffffd ;  /* 0xfffffffd05007836 */ /* 0x008fce0000000000 */
.L_x_5820:
[----:B------:R-:W-:Y:S05]  /*1e740*/  BSYNC B2 ;  /* 0x0000000000027941 */ /* 0x000fea0003800000 */
.L_x_5819:
[----:B------:R-:W-:-:S13]  /*1e750*/  ISETP.NE.AND P0, PT, R4, RZ, PT ;  /* 0x000000ff0400720c */ /* 0x000fda0003f05270 */
[----:B------:R-:W-:Y:S05]  /*1e760*/  @!P0 BRA `(.L_x_5818) ;  /* 0x0000001c00488947 */ /* 0x000fea0003800000 */
.L_x_5881:
        /* <DEDUP_REMOVED lines=37> */
.L_x_5843:
        /* <DEDUP_REMOVED lines=9> */
.L_x_5979:
[----:B------:R-:W-:Y:S05]  /*1ea50*/  BSYNC B2 ;  /* 0x0000000000027941 */ /* 0x000fea0003800000 */
.L_x_5844:
        /* <DEDUP_REMOVED lines=9> */
.L_x_5847:
[----:B------:R-:W-:Y:S05]  /*1eaf0*/  BSYNC B2 ;  /* 0x0000000000027941 */ /* 0x000fea0003800000 */
.L_x_5846:
        /* <DEDUP_REMOVED lines=13> */
.L_x_5848:
        /* <DEDUP_REMOVED lines=14> */
.L_x_5980:
[----:B------:R-:W-:Y:S05]  /*1ecb0*/  BSYNC B2 ;  /* 0x0000000000027941 */ /* 0x000fea0003800000 */
.L_x_5849:
        /* <DEDUP_REMOVED lines=11> */
.L_x_5852:
[----:B------:R-:W-:Y:S05]  /*1ed70*/  BSYNC B2 ;  /* 0x0000000000027941 */ /* 0x000fea0003800000 */
.L_x_5851:
        /* <DEDUP_REMOVED lines=10> */
.L_x_5853:
        /* <DEDUP_REMOVED lines=16> */
.L_x_5854:
        /* <DEDUP_REMOVED lines=16> */
.L_x_5855:
        /* <DEDUP_REMOVED lines=16> */
.L_x_5856:
        /* <DEDUP_REMOVED lines=16> */
.L_x_5857:
        /* <DEDUP_REMOVED lines=16> */
.L_x_5858:
        /* <DEDUP_REMOVED lines=16> */
.L_x_5859:
        /* <DEDUP_REMOVED lines=16> */
.L_x_5860:
        /* <DEDUP_REMOVED lines=11> */
.L_x_5842:
[----:B------:R-:W-:Y:S05]  /*1f5d0*/  BSYNC B1 ;  /* 0x0000000000017941 */ /* 0x000fea0003800000 */
.L_x_5841:
[----:B------:R-:W3:Y:S01]  /*1f5e0*/  LDL R5, [R1+0x8] ;  /* 0x0000080001057983 */ /* 0x000ee20000100800 */
[----:B------:R-:W-:Y:S01]  /*1f5f0*/  VIADD R7, R7, 0x1 ;  /* 0x0000000107077836 */ /* 0x000fe20000000000 */
[----:B------:R-:W-:Y:S04]  /*1f600*/  BSSY B1, `(.L_x_5861) ;  /* 0x00000e5000017945 */ /* 0x000fe80003800000 */
[----:B------:R-:W-:-:S04]  /*1f610*/  ISETP.NE.AND P0, PT, R7, 0x2, PT ;  /* 0x000000020700780c */ /* 0x000fc80003f05270 */
[----:B------:R-:W-:Y:S02]  /*1f620*/  SEL R2, RZ, 0x1, P0 ;  /* 0x00000001ff027807 */ /* 0x000fe40000000000 */
[----:B0-----:R-:W-:Y:S02]  /*1f630*/  SEL R9, R7, RZ, P0 ;  /* 0x000000ff07097207 */ /* 0x001fe40000000000 */
        /* <DEDUP_REMOVED lines=30> */
.L_x_5863:
        /* <DEDUP_REMOVED lines=9> */
.L_x_5981:
[----:B------:R-:W-:Y:S05]  /*1f8b0*/  BSYNC B2 ;  /* 0x0000000000027941 */ /* 0x000fea0003800000 */
.L_x_5864:
        /* <DEDUP_REMOVED lines=9> */
.L_x_5867:
[----:B------:R-:W-:Y:S05]  /*1f950*/  BSYNC B2 ;  /* 0x0000000000027941 */ /* 0x000fea0003800000 */
.L_x_5866:
        /* <DEDUP_REMOVED lines=14> */
.L_x_5868:
        /* <DEDUP_REMOVED lines=14> */
.L_x_5982:
[----:B------:R-:W-:Y:S05]  /*1fb20*/  BSYNC B2 ;  /* 0x0000000000027941 */ /* 0x000fea0003800000 */
.L_x_5869:
        /* <DEDUP_REMOVED lines=11> */
.L_x_5872:
[----:B------:R-:W-:Y:S05]  /*1fbe0*/  BSYNC B2 ;  /* 0x0000000000027941 */ /* 0x000fea0003800000 */
.L_x_5871:
        /* <DEDUP_REMOVED lines=11> */
.L_x_5873:
        /* <DEDUP_REMOVED lines=16> */
.L_x_5874:
        /* <DEDUP_REMOVED lines=16> */
.L_x_5875:
        /* <DEDUP_REMOVED lines=16> */
.L_x_5876:
        /* <DEDUP_REMOVED lines=16> */
.L_x_5877:
        /* <DEDUP_REMOVED lines=16> */
.L_x_5878:
        /* <DEDUP_REMOVED lines=16> */
.L_x_5879:
        /* <DEDUP_REMOVED lines=16> */
.L_x_5880:
        /* <DEDUP_REMOVED lines=11> */
.L_x_5862:
[----:B------:R-:W-:Y:S05]  /*20450*/  BSYNC B1 ;  /* 0x0000000000017941 */ /* 0x000fea0003800000 */
.L_x_5861:
[C---:B------:R-:W-:Y:S01]  /*20460*/  ISETP.GT.AND P0, PT, R0.reuse, 0x1, PT ;  /* 0x000000010000780c */ /* 0x040fe20003f04270 */
[----:B------:R-:W-:-:S12]  /*20470*/  VIADD R0, R0, 0xfffffffe ;  /* 0xfffffffe00007836 */ /* 0x000fd80000000000 */
[----:B------:R-:W-:Y:S05]  /*20480*/  @P0 BRA `(.L_x_5881) ;  /* 0xffffffe000b80947 */ /* 0x000fea000383ffff */
.L_x_5818:
[----:B------:R-:W-:Y:S05]  /*20490*/  BSYNC B0 ;  /* 0x0000000000007941 */ /* 0x000fea0003800000 */
.L_x_5817:
        /* <DEDUP_REMOVED lines=24> */
.L_x_5883:
[----:B------:R-:W-:Y:S05]  /*20620*/  BSYNC B0 ;  /* 0x0000000000007941 */ /* 0x000fea0003800000 */
.L_x_5882:
[----:B------:R-:W-:-:S05]  /*20630*/  SEL R0, R0, RZ, P0 ;  /* 0x000000ff00007207 */ /* 0x000fca0000000000 */
[----:B------:R3:W-:Y:S02]  /*20640*/  STL [R1+0xc], R0 ;  /* 0x00000c0001007387 */ /* 0x0007e40000100800 */
.L_x_5779:
[----:B------:R-:W-:Y:S05]  /*20650*/  BSYNC B7 ;  /* 0x0000000000077941 */ /* 0x000fea0003800000 */
.L_x_5777:
        /* <DEDUP_REMOVED lines=13> */
.L_x_5884:
        /* <DEDUP_REMOVED lines=36> */
.L_x_5992:
[----:B------:R-:W-:Y:S02]  /*20970*/  ULDC UR4, c[0x0][0xd38] ;  /* 0x00034e0000047ab9 */ /* 0x000fe40000000800 */
[----:B------:R-:W-:-:S04]  /*20980*/  IMAD.U32 R4, RZ, RZ, UR4 ;  /* 0x00000004ff047e24 */ /* 0x000fc8000f8e00ff */
[----:B---3--:R-:W-:-:S04]  /*20990*/  IMAD R16, R16, R4, RZ ;  /* 0x0000000410107224 */ /* 0x008fc800078e02ff */
[----:B------:R-:W-:-:S05]  /*209a0*/  IMAD.IADD R5, R5, 0x1, R16 ;  /* 0x0000000105057824 */ /* 0x000fca00078e0210 */
[----:B------:R-:W-:-:S13]  /*209b0*/  ISETP.GT.AND P6, PT, R5, R0, PT ;  /* 0x000000000500720c */ /* 0x000fda0003fc4270 */
[----:B------:R-:W-:Y:S05]  /*209c0*/  @P6 BRA `(.L_x_5887) ;  /* 0x00000000009c6947 */ /* 0x000fea0003800000 */
.L_x_5892:
[----:B-1----:R-:W1:Y:S01]  /*209d0*/  LDC R2, c[0x0][0xd3c] ;  /* 0x00034f00ff027b82 */ /* 0x002e620000000800 */
[----:B------:R-:W-:-:S05]  /*209e0*/  VIADD R19, R19, 0x1f ;  /* 0x0000001f13137836 */ /* 0x000fca0000000000 */
[----:B-1----:R-:W-:-:S13]  /*209f0*/  ISETP.GE.AND P6, PT, R19, R2, PT ;  /* 0x000000021300720c */ /* 0x002fda0003fc6270 */
[----:B------:R-:W-:Y:S05]  /*20a00*/  @P6 BRA `(.L_x_5888) ;  /* 0x0000000400d46947 */ /* 0x000fea0003800000 */
[----:B------:R-:W1:Y:S01]  /*20a10*/  S2R R3, SR_TID.X ;  /* 0x0000000000037919 */ /* 0x000e620000002100 */
[----:B------:R-:W-:Y:S01]  /*20a20*/  BSSY B0, `(.L_x_5889) ;  /* 0x0000009000007945 */ /* 0x000fe20003800000 */
[----:B-1----:R-:W-:-:S05]  /*20a30*/  LOP3.LUT R3, R3, 0x1f, RZ, 0xc0, !PT ;  /* 0x0000001f03037812 */ /* 0x002fca00078ec0ff */
[----:B------:R-:W-:Y:S02]  /*20a40*/  IMAD.IADD R4, R19, 0x1, R3 ;  /* 0x0000000113047824 */ /* 0x000fe400078e0203 */
[----:B------:R-:W-:-:S03]  /*20a50*/  IMAD.MOV.U32 R3, RZ, RZ, RZ ;  /* 0x000000ffff037224 */ /* 0x000fc600078e00ff */
[----:B------:R-:W-:-:S13]  /*20a60*/  ISETP.GE.OR P6, PT, R4, R2, !P0 ;  /* 0x000000020400720c */ /* 0x000fda00047c6670 */
[----:B------:R-:W-:Y:S05]  /*20a70*/  @P6 BRA `(.L_x_5890) ;  /* 0x00000000000c6947 */ /* 0x000fea0003800000 */
[----:B------:R-:W1:Y:S02]  /*20a80*/  LDC.64 R2, c[0x0][0xd80] ;  /* 0x00036000ff027b82 */ /* 0x000e640000000a00 */
[----:B-1----:R-:W-:-:S06]  /*20a90*/  IMAD.WIDE R2, R4, 0x4, R2 ;  /* 0x0000000404027825 */ /* 0x002fcc00078e0202 */
[----:B------:R1:W5:Y:S02]  /*20aa0*/  LDG.E R3, desc[UR40][R2.64] ;  /* 0x0000002802037981 */ /* 0x000364000c1e1900 */
.L_x_5890:
[----:B------:R-:W-:Y:S05]  /*20ab0*/  BSYNC B0 ;  /* 0x0000000000007941 */ /* 0x000fea0003800000 */
.L_x_5889:
        /* <DEDUP_REMOVED lines=18> */
.L_x_6000:
[----:B------:R-:W-:Y:S02]  /*20be0*/  ULDC UR4, c[0x0][0xd38] ;  /* 0x00034e0000047ab9 */ /* 0x000fe40000000800 */
[----:B------:R-:W-:-:S04]  /*20bf0*/  IMAD.U32 R4, RZ, RZ, UR4 ;  /* 0x00000004ff047e24 */ /* 0x000fc8000f8e00ff */
[----:B---3--:R-:W-:-:S04]  /*20c00*/  IMAD R16, R16, R4, RZ ;  /* 0x0000000410107224 */ /* 0x008fc800078e02ff */
[----:B------:R-:W-:-:S05]  /*20c10*/  IMAD.IADD R5, R16, 0x1, R5 ;  /* 0x0000000110057824 */ /* 0x000fca00078e0205 */
[----:B------:R-:W-:-:S13]  /*20c20*/  ISETP.GT.AND P6, PT, R5, R0, PT ;  /* 0x000000000500720c */ /* 0x000fda0003fc4270 */
[----:B------:R-:W-:Y:S05]  /*20c30*/  @!P6 BRA `(.L_x_5892) ;  /* 0xfffffffc0064e947 */ /* 0x000fea000383ffff */
.L_x_5887:
        /* <DEDUP_REMOVED lines=8> */
.L_x_6004:
[----:B------:R-:W-:Y:S01]  /*20cc0*/  ISETP.NE.AND P0, PT, R5, RZ, PT ;  /* 0x000000ff0500720c */ /* 0x000fe20003f05270 */
[----:B------:R-:W-:-:S12]  /*20cd0*/  IMAD.MOV.U32 R5, RZ, RZ, RZ ;  /* 0x000000ffff057224 */ /* 0x000fd800078e00ff */
[----:B------:R-:W-:Y:S05]  /*20ce0*/  @!P0 BRA `(.L_x_5894) ;  /* 0x0000000000148947 */ /* 0x000fea0003800000 */
[----:B------:R-:W-:Y:S01]  /*20cf0*/  UMOV UR4, 0xffffffff ;  /* 0xffffffff00047882 */ /* 0x000fe20000000000 */
[----:B------:R-:W-:Y:S02]  /*20d00*/  VIADD R12, R6, 0xffffffff ;  /* 0xffffffff060c7836 */ /* 0x000fe40000000000 */
[----:B------:R-:W-:Y:S05]  /*20d10*/  BRA.DIV UR4, `(.L_x_5895) ;  /* 0x0000003604887947 */ /* 0x000fea000b800000 */
[----:B-1----:R1:W0:Y:S02]  /*20d20*/  SHFL.IDX PT, R2, R2, R12, 0x1f ;  /* 0x00001f0c02027589 */ /* 0x00222400000e0000 */
.L_x_6007:
[----:B0-----:R-:W-:-:S07]  /*20d30*/  IMAD.MOV.U32 R5, RZ, RZ, R2 ;  /* 0x000000ffff057224 */ /* 0x001fce00078e0002 */
.L_x_5894:
[----:B-1-3--:R-:W1:Y:S01]  /*20d40*/  LDC.64 R2, c[0x0][0xd90] ;  /* 0x00036400ff027b82 */ /* 0x00ae620000000a00 */
[----:B------:R-:W-:-:S04]  /*20d50*/  IMAD.IADD R19, R6, 0x1, R19 ;  /* 0x0000000106137824 */ /* 0x000fc800078e0213 */
[----:B-1----:R-:W-:-:S05]  /*20d60*/  IMAD.WIDE R2, R19, 0x4, R2 ;  /* 0x0000000413027825 */ /* 0x002fca00078e0202 */
[----:B------:R-:W4:Y:S01]  /*20d70*/  LDG.E R7, desc[UR40][R2.64] ;  /* 0x0000002802077981 */ /* 0x000f22000c1e1900 */
        /* <DEDUP_REMOVED lines=62> */
.L_x_5888:
[----:B------:R-:W-:Y:S01]  /*21160*/  UMOV UR4, URZ ;  /* 0x0000003f00047c82 */ /* 0x000fe20008000000 */
[----:B------:R-:W-:Y:S01]  /*21170*/  UMOV UR5, URZ ;  /* 0x0000003f00057c82 */ /* 0x000fe20008000000 */
[----:B------:R-:W-:Y:S01]  /*21180*/  ULDC UR6, c[0x0][0xd3c] ;  /* 0x00034f0000067ab9 */ /* 0x000fe20000000800 */
[----:B------:R-:W-:Y:S02]  /*21190*/  IMAD.MOV.U32 R16, RZ, RZ, R0 ;  /* 0x000000ffff107224 */ /* 0x000fe400078e0000 */
[----:B------:R-:W-:Y:S02]  /*211a0*/  IMAD.U32 R17, RZ, RZ, UR4 ;  /* 0x00000004ff117e24 */ /* 0x000fe4000f8e00ff */
[----:B------:R-:W-:Y:S02]  /*211b0*/  IMAD.U32 R18, RZ, RZ, UR5 ;  /* 0x00000005ff127e24 */ /* 0x000fe4000f8e00ff */
[----:B------:R-:W-:-:S07]  /*211c0*/  IMAD.U32 R19, RZ, RZ, UR6 ;  /* 0x00000006ff137e24 */ /* 0x000fce000f8e00ff */
.L_x_5896:
[----:B------:R1:W3:Y:S01]  /*211d0*/  LDL R3, [R1+0x4] ;  /* 0x0000040001037983 */ /* 0x0002e20000100800 */
        /* <DEDUP_REMOVED lines=11> */
.L_x_5885:
[----:B------:R-:W-:Y:S02]  /*21290*/  ULDC UR4, c[0x0][0xd3c] ;  /* 0x00034f0000047ab9 */ /* 0x000fe40000000800 */
[----:B----4-:R-:W-:-:S13]  /*212a0*/  ISETP.GE.AND P0, PT, R19, UR4, PT ;  /* 0x0000000413007c0c */ /* 0x010fda000bf06270 */
[----:B------:R-:W-:Y:S05]  /*212b0*/  @!P0 BRA `(.L_x_5897) ;  /* 0xffffff7000288947 */ /* 0x000fea000383ffff */
[----:B------:R-:W-:Y:S05]  /*212c0*/  BSYNC B8 ;  /* 0x0000000000087941 */ /* 0x000fea0003800000 */
.L_x_5727:
        /* <DEDUP_REMOVED lines=12> */
.L_x_6008:
[----:B------:R-:W-:Y:S05]  /*21390*/  BSYNC B0 ;  /* 0x0000000000007941 */ /* 0x000fea0003800000 */
.L_x_5898:
[----:B------:R-:W-:-:S03]  /*213a0*/  UMOV UR4, 0xffffffff ;  /* 0xffffffff00047882 */ /* 0x000fc60000000000 */
[----:B------:R-:W-:Y:S05]  /*213b0*/  BRA.DIV UR4, `(.L_x_5900) ;  /* 0x00000032041c7947 */ /* 0x000fea000b800000 */
[----:B------:R-:W1:Y:S02]  /*213c0*/  S2R R2, SR_TID.X ;  /* 0x0000000000027919 */ /* 0x000e640000002100 */
[----:B-1----:R-:W-:-:S04]  /*213d0*/  SHF.R.U32.HI R2, RZ, 0x5, R2 ;  /* 0x00000005ff027819 */ /* 0x002fc80000011602 */
[----:B------:R-:W-:-:S05]  /*213e0*/  LOP3.LUT R2, R2, 0x3, RZ, 0xc0, !PT ;  /* 0x0000000302027812 */ /* 0x000fca00078ec0ff */
[----:B------:R1:W3:Y:S02]  /*213f0*/  SHFL.IDX PT, R14, R2, RZ, 0x1f ;  /* 0x00001fff020e7589 */ /* 0x0002e400000e0000 */
.L_x_6011:
[----:B---3--:R-:W-:-:S13]  /*21400*/  ISETP.NE.AND P0, PT, R14, RZ, PT ;  /* 0x000000ff0e00720c */ /* 0x008fda0003f05270 */
[----:B------:R-:W-:Y:S05]  /*21410*/  @P0 BRA `(.L_x_5584) ;  /* 0x0000000000940947 */ /* 0x000fea0003800000 */
[----:B------:R-:W-:-:S03]  /*21420*/  UMOV UR4, 0xffffffff ;  /* 0xffffffff00047882 */ /* 0x000fc60000000000 */
[----:B------:R-:W-:Y:S05]  /*21430*/  BRA.DIV UR4, `(.L_x_5901) ;  /* 0x0000003204307947 */ /* 0x000fea000b800000 */
[----:B------:R-:W-:-:S13]  /*21440*/  ELECT P6, URZ, PT ;  /* 0x00000000003f782f */ /* 0x000fda00038c0000 */
.L_x_6014:
[----:B------:R-:W-:Y:S05]  /*21450*/  @!P6 BRA `(.L_x_5584) ;  /* 0x000000000084e947 */ /* 0x000fea0003800000 */
[----:B-1----:R-:W3:Y:S02]  /*21460*/  LDL.LU R2, [R1+0x68] ;  /* 0x0000680001027983 */ /* 0x002ee40000300800 */
[----:B---3--:R-:W-:-:S04]  /*21470*/  LOP3.LUT R2, R2, 0x2, RZ, 0xfc, !PT ;  /* 0x0000000202027812 */ /* 0x008fc800078efcff */
[----:B------:R-:W-:-:S13]  /*21480*/  ISETP.NE.AND P2, PT, R2, 0x3, PT ;  /* 0x000000030200780c */ /* 0x000fda0003f45270 */
[----:B------:R-:W-:Y:S05]  /*21490*/  @!P2 BRA `(.L_x_5902) ;  /* 0x000000000004a947 */ /* 0x000fea0003800000 */
[----:B------:R-:W-:Y:S01]  /*214a0*/  BPT.TRAP 0x1 ;  /* 0x000000040000795c */ /* 0x000fe20000300000 */
.L_x_5902:
        /* <DEDUP_REMOVED lines=14> */
.L_x_6015:
[----:B------:R-:W1:Y:S02]  /*21590*/  SYNCS.PHASECHK.TRANS64.TRYWAIT P0, [R7+URZ], R2 ;  /* 0x00000002070075a7 */ /* 0x000e64000800017f */
[----:B-1----:R-:W-:Y:S05]  /*215a0*/  @!P0 BRA `(.L_x_5904) ;  /* 0x0000003000088947 */ /* 0x002fea0003800000 */
.L_x_6016:
[----:B------:R-:W-:Y:S05]  /*215b0*/  @!P2 BRA `(.L_x_5905) ;  /* 0x000000000004a947 */ /* 0x000fea0003800000 */
[----:B------:R-:W-:Y:S01]  /*215c0*/  BPT.TRAP 0x1 ;  /* 0x000000040000795c */ /* 0x000fe20000300000 */
.L_x_5905:
[----:B------:R-:W3:Y:S01]  /*215d0*/  LDL.LU R4, [R1+0xc] ;  /* 0x00000c0001047983 */ /* 0x000ee20000300800 */
[----:B------:R-:W-:-:S04]  /*215e0*/  VIADD R0, R0, 0x38860 ;  /* 0x0003886000007836 */ /* 0x000fc80000000000 */
[----:B---3--:R-:W-:-:S04]  /*215f0*/  IMAD R4, R4, 0x8, R0 ;  /* 0x0000000804047824 */ /* 0x008fc800078e0200 */
[----:B------:R-:W3:Y:S02]  /*21600*/  SYNCS.PHASECHK.TRANS64.TRYWAIT P0, [R4+URZ], R5 ;  /* 0x00000005040075a7 */ /* 0x000ee4000800017f */
[----:B---3--:R-:W-:Y:S05]  /*21610*/  @!P0 BRA `(.L_x_5906) ;  /* 0x0000003000008947 */ /* 0x008fea0003800000 */
.L_x_6017:
[----:B------:R-:W-:-:S07]  /*21620*/  IMAD R3, R3, 0x8, R0 ;  /* 0x0000000803037824 */ /* 0x000fce00078e0200 */
.L_x_5907:
[----:B----4-:R4:W0:Y:S02]  /*21630*/  SYNCS.PHASECHK.TRANS64.TRYWAIT P0, [R3+URZ], R2 ;  /* 0x00000002030075a7 */ /* 0x010824000800017f */
[----:B0-----:R-:W-:Y:S05]  /*21640*/  @!P0 NANOSLEEP.SYNCS 0x989680 ;  /* 0x009896800000895d */ /* 0x001fea0003900000 */
[----:B------:R-:W0:Y:S02]  /*21650*/  @!P0 SYNCS.PHASECHK.TRANS64 P0, [R3+URZ], R2 ;  /* 0x00000002030085a7 */ /* 0x000e24000800007f */
[----:B0-----:R-:W-:Y:S05]  /*21660*/  @!P0 BRA `(.L_x_5907) ;  /* 0xfffffffc00f08947 */ /* 0x001fea000383ffff */
.L_x_5584:
[----:B------:R-:W-:Y:S05]  /*21670*/  BSYNC B9 ;  /* 0x0000000000097941 */ /* 0x000fea0003800000 */
.L_x_5581:
[----:B------:R-:W-:Y:S05]  /*21680*/  EXIT ;  /* 0x000000000000794d */ /* 0x000fea0003800000 */
.L_x_5600:
[----:B0-----:R0:W1:Y:S02]  /*21690*/  SYNCS.PHASECHK.TRANS64.TRYWAIT P5, [R68+URZ+0x38890], R73 ;  /* 0x03889049440075a7 */ /* 0x00106400080a017f */
[----:B-1----:R-:W-:Y:S05]  /*216a0*/  @!P5 NANOSLEEP.SYNCS 0x989680 ;  /* 0x009896800000d95d */ /* 0x002fea0003900000 */
[----:B------:R-:W1:Y:S02]  /*216b0*/  @!P5 SYNCS.PHASECHK.TRANS64 P5, [R68+URZ+0x38890], R73 ;  /* 0x038890494400d5a7 */ /* 0x000e6400080a007f */
[----:B-1----:R-:W-:Y:S05]  /*216c0*/  @!P5 BRA `(.L_x_5600) ;  /* 0xfffffffc00f0d947 */ /* 0x002fea000383ffff */
[----:B------:R-:W-:Y:S05]  /*216d0*/  BRA `(.L_x_5908) ;  /* 0xfffffe1000307947 */ /* 0x000fea000383ffff */
.L_x_5610:
[----:B0-----:R0:W1:Y:S02]  /*216e0*/  SYNCS.PHASECHK.TRANS64.TRYWAIT P5, [R68+URZ+0x38890], R73 ;  /* 0x03889049440075a7 */ /* 0x00106400080a017f */
[----:B-1----:R-:W-:Y:S05]  /*216f0*/  @!P5 NANOSLEEP.SYNCS 0x989680 ;  /* 0x009896800000d95d */ /* 0x002fea0003900000 */
[----:B------:R-:W1:Y:S02]  /*21700*/  @!P5 SYNCS.PHASECHK.TRANS64 P5, [R68+URZ+0x38890], R73 ;  /* 0x038890494400d5a7 */ /* 0x000e6400080a007f */
[----:B-1----:R-:W-:Y:S05]  /*21710*/  @!P5 BRA `(.L_x_5610) ;  /* 0xfffffffc00f0d947 */ /* 0x002fea000383ffff */
[----:B------:R-:W-:Y:S05]  /*21720*/  BRA `(.L_x_5909) ;  /* 0xfffffe18007c7947 */ /* 0x000fea000383ffff */
.L_x_5615:
[----:B0-----:R0:W1:Y:S02]  /*21730*/  SYNCS.PHASECHK.TRANS64.TRYWAIT P5, [R68+URZ+0x38890], R73 ;  /* 0x03889049440075a7 */ /* 0x00106400080a017f */
[----:B-1----:R-:W-:Y:S05]  /*21740*/  @!P5 NANOSLEEP.SYNCS 0x989680 ;  /* 0x009896800000d95d */ /* 0x002fea0003900000 */
[----:B------:R-:W1:Y:S02]  /*21750*/  @!P5 SYNCS.PHASECHK.TRANS64 P5, [R68+URZ+0x38890], R73 ;  /* 0x038890494400d5a7 */ /* 0x000e6400080a007f */
[----:B-1----:R-:W-:Y:S05]  /*21760*/  @!P5 BRA `(.L_x_5615) ;  /* 0xfffffffc00f0d947 */ /* 0x002fea000383ffff */
[----:B------:R-:W-:Y:S05]  /*21770*/  BRA `(.L_x_5910) ;  /* 0xfffffe20008c7947 */ /* 0x000fea000383ffff */
.L_x_5619:
[----:B------:R0:W0:Y:S02]  /*21780*/  SYNCS.PHASECHK.TRANS64.TRYWAIT P5, [R68+URZ+0x388b0], R73 ;  /* 0x0388b049440075a7 */ /* 0x00002400080a017f */
[----:B0-----:R-:W-:Y:S05]  /*21790*/  @!P5 NANOSLEEP.SYNCS 0x989680 ;  /* 0x009896800000d95d */ /* 0x001fea0003900000 */
[----:B------:R-:W0:Y:S02]  /*217a0*/  @!P5 SYNCS.PHASECHK.TRANS64 P5, [R68+URZ+0x388b0], R73 ;  /* 0x0388b0494400d5a7 */ /* 0x000e2400080a007f */
[----:B0-----:R-:W-:Y:S05]  /*217b0*/  @!P5 BRA `(.L_x_5619) ;  /* 0xfffffffc00f0d947 */ /* 0x001fea000383ffff */
[----:B------:R-:W-:Y:S05]  /*217c0*/  BRA `(.L_x_5911) ;  /* 0xfffffe2400087947 */ /* 0x000fea000383ffff */
.L_x_5642:
        /* <DEDUP_REMOVED lines=8> */
.L_x_5913:
[----:B------:R-:W-:Y:S05]  /*21850*/  BSYNC B1 ;  /* 0x0000000000017941 */ /* 0x000fea0003800000 */
.L_x_5912:
        /* <DEDUP_REMOVED lines=8> */
.L_x_5914:
[----:B------:R-:W-:Y:S02]  /*218e0*/  IMAD.MOV.U32 R13, RZ, RZ, R8 ;  /* 0x000000ffff0d7224 */ /* 0x000fe400078e0008 */
[----:B------:R-:W-:-:S07]  /*218f0*/  IMAD.MOV.U32 R0, RZ, RZ, R14 ;  /* 0x000000ffff007224 */ /* 0x000fce00078e000e */
[----:B------:R-:W-:Y:S05]  /*21900*/  WARPSYNC.COLLECTIVE R15, `(.L_x_5915) ;  /* 0x000000000f087348 */ /* 0x000fea0003c00000 */
[----:B------:R0:W1:Y:S02]  /*21910*/  SHFL.IDX P6, R14, R13, R12, R11 ;  /* 0x0000000c0d0e7389 */ /* 0x00006400000c000b */
[----:B01----:R-:W-:Y:S01]  /*21920*/  ENDCOLLECTIVE ;  /* 0x000000000000791b */ /* 0x003fe20003800000 */
.L_x_5915:
[----:B------:R-:W-:Y:S02]  /*21930*/  IMAD.MOV.U32 R13, RZ, RZ, R7 ;  /* 0x000000ffff0d7224 */ /* 0x000fe400078e0007 */
[----:B------:R-:W-:-:S07]  /*21940*/  IMAD.MOV.U32 R5, RZ, RZ, R14 ;  /* 0x000000ffff057224 */ /* 0x000fce00078e000e */
[----:B------:R-:W-:Y:S05]  /*21950*/  WARPSYNC.COLLECTIVE R15, `(.L_x_5916) ;  /* 0x000000000f087348 */ /* 0x000fea0003c00000 */
[----:B------:R0:W1:Y:S02]  /*21960*/  SHFL.IDX P6, R14, R13, R12, R11 ;  /* 0x0000000c0d0e7389 */ /* 0x00006400000c000b */
[----:B01----:R-:W-:Y:S01]  /*21970*/  ENDCOLLECTIVE ;  /* 0x000000000000791b */ /* 0x003fe20003800000 */
.L_x_5916:
[----:B------:R-:W-:Y:S05]  /*21980*/  BRA `(.L_x_5917) ;  /* 0xfffffe5000f47947 */ /* 0x000fea000383ffff */
.L_x_5645:
        /* <DEDUP_REMOVED lines=8> */
.L_x_5919:
[----:B------:R-:W-:Y:S05]  /*21a10*/  BSYNC B1 ;  /* 0x0000000000017941 */ /* 0x000fea0003800000 */
.L_x_5918:
        /* <DEDUP_REMOVED lines=8> */
.L_x_5920:
[----:B------:R-:W-:Y:S02]  /*21aa0*/  IMAD.MOV.U32 R13, RZ, RZ, R8 ;  /* 0x000000ffff0d7224 */ /* 0x000fe400078e0008 */
[----:B------:R-:W-:-:S07]  /*21ab0*/  IMAD.MOV.U32 R0, RZ, RZ, R14 ;  /* 0x000000ffff007224 */ /* 0x000fce00078e000e */
[----:B------:R-:W-:Y:S05]  /*21ac0*/  WARPSYNC.COLLECTIVE R15, `(.L_x_5921) ;  /* 0x000000000f087348 */ /* 0x000fea0003c00000 */
[----:B------:R0:W1:Y:S02]  /*21ad0*/  SHFL.IDX P6, R14, R13, R12, R11 ;  /* 0x0000000c0d0e7389 */ /* 0x00006400000c000b */
[----:B01----:R-:W-:Y:S01]  /*21ae0*/  ENDCOLLECTIVE ;  /* 0x000000000000791b */ /* 0x003fe20003800000 */
.L_x_5921:
[----:B------:R-:W-:Y:S02]  /*21af0*/  IMAD.MOV.U32 R13, RZ, RZ, R7 ;  /* 0x000000ffff0d7224 */ /* 0x000fe400078e0007 */
[----:B------:R-:W-:-:S07]  /*21b00*/  IMAD.MOV.U32 R5, RZ, RZ, R14 ;  /* 0x000000ffff057224 */ /* 0x000fce00078e000e */
[----:B------:R-:W-:Y:S05]  /*21b10*/  WARPSYNC.COLLECTIVE R15, `(.L_x_5922) ;  /* 0x000000000f087348 */ /* 0x000fea0003c00000 */
[----:B------:R0:W1:Y:S02]  /*21b20*/  SHFL.IDX P6, R14, R13, R12, R11 ;  /* 0x0000000c0d0e7389 */ /* 0x00006400000c000b */
[----:B01----:R-:W-:Y:S01]  /*21b30*/  ENDCOLLECTIVE ;  /* 0x000000000000791b */ /* 0x003fe20003800000 */
.L_x_5922:
[----:B------:R-:W-:Y:S05]  /*21b40*/  BRA `(.L_x_5923) ;  /* 0xfffffe54004c7947 */ /* 0x000fea000383ffff */
.L_x_5649:
[----:B0-----:R0:W1:Y:S02]  /*21b50*/  SYNCS.PHASECHK.TRANS64.TRYWAIT P0, [R2+URZ+0x38800], R21 ;  /* 0x03880015020075a7 */ /* 0x001064000800017f */
[----:B-1----:R-:W-:Y:S05]  /*21b60*/  @!P0 NANOSLEEP.SYNCS 0x989680 ;  /* 0x009896800000895d */ /* 0x002fea0003900000 */
[----:B------:R-:W1:Y:S02]  /*21b70*/  @!P0 SYNCS.PHASECHK.TRANS64 P0, [R2+URZ+0x38800], R21 ;  /* 0x03880015020085a7 */ /* 0x000e64000800007f */
[----:B-1----:R-:W-:Y:S05]  /*21b80*/  @!P0 BRA `(.L_x_5649) ;  /* 0xfffffffc00f08947 */ /* 0x002fea000383ffff */
[----:B------:R-:W-:Y:S05]  /*21b90*/  BRA `(.L_x_5924) ;  /* 0xfffffe5800347947 */ /* 0x000fea000383ffff */
.L_x_5657:
        /* <DEDUP_REMOVED lines=8> */
.L_x_5926:
[----:B------:R-:W-:Y:S05]  /*21c20*/  BSYNC B1 ;  /* 0x0000000000017941 */ /* 0x000fea0003800000 */
.L_x_5925:
        /* <DEDUP_REMOVED lines=8> */
.L_x_5927:
[----:B------:R-:W-:Y:S02]  /*21cb0*/  IMAD.MOV.U32 R13, RZ, RZ, R7 ;  /* 0x000000ffff0d7224 */ /* 0x000fe400078e0007 */
[----:B------:R-:W-:-:S07]  /*21cc0*/  IMAD.MOV.U32 R0, RZ, RZ, R14 ;  /* 0x000000ffff007224 */ /* 0x000fce00078e000e */
[----:B------:R-:W-:Y:S05]  /*21cd0*/  WARPSYNC.COLLECTIVE R15, `(.L_x_5928) ;  /* 0x000000000f087348 */ /* 0x000fea0003c00000 */
[----:B------:R0:W1:Y:S02]  /*21ce0*/  SHFL.IDX P6, R14, R13, R12, R11 ;  /* 0x0000000c0d0e7389 */ /* 0x00006400000c000b */
[----:B01----:R-:W-:Y:S01]  /*21cf0*/  ENDCOLLECTIVE ;  /* 0x000000000000791b */ /* 0x003fe20003800000 */
.L_x_5928:
[----:B------:R-:W-:Y:S02]  /*21d00*/  IMAD.MOV.U32 R10, RZ, RZ, R0 ;  /* 0x000000ffff0a7224 */ /* 0x000fe400078e0000 */
[----:B------:R-:W-:Y:S02]  /*21d10*/  IMAD.MOV.U32 R13, RZ, RZ, R9 ;  /* 0x000000ffff0d7224 */ /* 0x000fe400078e0009 */
[----:B------:R-:W-:-:S07]  /*21d20*/  IMAD.MOV.U32 R5, RZ, RZ, R14 ;  /* 0x000000ffff057224 */ /* 0x000fce00078e000e */
[----:B------:R-:W-:Y:S05]  /*21d30*/  WARPSYNC.COLLECTIVE R15, `(.L_x_5929) ;  /* 0x000000000f087348 */ /* 0x000fea0003c00000 */
[----:B------:R0:W1:Y:S02]  /*21d40*/  SHFL.IDX P6, R14, R13, R12, R11 ;  /* 0x0000000c0d0e7389 */ /* 0x00006400000c000b */
[----:B01----:R-:W-:Y:S01]  /*21d50*/  ENDCOLLECTIVE ;  /* 0x000000000000791b */ /* 0x003fe20003800000 */
.L_x_5929:
[----:B------:R-:W-:Y:S01]  /*21d60*/  IMAD.MOV.U32 R11, RZ, RZ, R3 ;  /* 0x000000ffff0b7224 */ /* 0x000fe200078e0003 */
[----:B------:R-:W-:Y:S06]  /*21d70*/  BRA `(.L_x_5930) ;  /* 0xfffffe64004c7947 */ /* 0x000fec000383ffff */
.L_x_5660:
        /* <DEDUP_REMOVED lines=8> */
.L_x_5932:
[----:B------:R-:W-:Y:S05]  /*21e00*/  BSYNC B1 ;  /* 0x0000000000017941 */ /* 0x000fea0003800000 */
.L_x_5931:
        /* <DEDUP_REMOVED lines=8> */
.L_x_5933:
[----:B------:R-:W-:Y:S02]  /*21e90*/  IMAD.MOV.U32 R13, RZ, RZ, R7 ;  /* 0x000000ffff0d7224 */ /* 0x000fe400078e0007 */
[----:B------:R-:W-:-:S07]  /*21ea0*/  IMAD.MOV.U32 R0, RZ, RZ, R14 ;  /* 0x000000ffff007224 */ /* 0x000fce00078e000e */
[----:B------:R-:W-:Y:S05]  /*21eb0*/  WARPSYNC.COLLECTIVE R15, `(.L_x_5934) ;  /* 0x000000000f087348 */ /* 0x000fea0003c00000 */
[----:B------:R0:W1:Y:S02]  /*21ec0*/  SHFL.IDX P6, R14, R13, R12, R11 ;  /* 0x0000000c0d0e7389 */ /* 0x00006400000c000b */
[----:B01----:R-:W-:Y:S01]  /*21ed0*/  ENDCOLLECTIVE ;  /* 0x000000000000791b */ /* 0x003fe20003800000 */
.L_x_5934:
[----:B------:R-:W-:Y:S02]  /*21ee0*/  IMAD.MOV.U32 R13, RZ, RZ, R9 ;  /* 0x000000ffff0d7224 */ /* 0x000fe400078e0009 */
[----:B------:R-:W-:-:S07]  /*21ef0*/  IMAD.MOV.U32 R7, RZ, RZ, R14 ;  /* 0x000000ffff077224 */ /* 0x000fce00078e000e */
[----:B------:R-:W-:Y:S05]  /*21f00*/  WARPSYNC.COLLECTIVE R15, `(.L_x_5935) ;  /* 0x000000000f087348 */ /* 0x000fea0003c00000 */
[----:B------:R0:W1:Y:S02]  /*21f10*/  SHFL.IDX P6, R14, R13, R12, R11 ;  /* 0x0000000c0d0e7389 */ /* 0x00006400000c000b */
[----:B01----:R-:W-:Y:S01]  /*21f20*/  ENDCOLLECTIVE ;  /* 0x000000000000791b */ /* 0x003fe20003800000 */
.L_x_5935:
[----:B------:R-:W-:Y:S02]  /*21f30*/  IMAD.MOV.U32 R12, RZ, RZ, R0 ;  /* 0x000000ffff0c7224 */ /* 0x000fe400078e0000 */
[----:B------:R-:W-:Y:S01]  /*21f40*/  IMAD.MOV.U32 R13, RZ, RZ, R3 ;  /* 0x000000ffff0d7224 */ /* 0x000fe200078e0003 */
[----:B------:R-:W-:Y:S06]  /*21f50*/  BRA `(.L_x_5936) ;  /* 0xfffffe6400747947 */ /* 0x000fec000383ffff */
.L_x_5664:
[----:B0-----:R0:W1:Y:S02]  /*21f60*/  SYNCS.PHASECHK.TRANS64.TRYWAIT P1, [R2+URZ+0x38800], R3 ;  /* 0x03880003020075a7 */ /* 0x001064000802017f */
[----:B-1----:R-:W-:Y:S05]  /*21f70*/  @!P1 NANOSLEEP.SYNCS 0x989680 ;  /* 0x009896800000995d */ /* 0x002fea0003900000 */
[----:B------:R-:W1:Y:S02]  /*21f80*/  @!P1 SYNCS.PHASECHK.TRANS64 P1, [R2+URZ+0x38800], R3 ;  /* 0x03880003020095a7 */ /* 0x000e64000802007f */
[----:B-1----:R-:W-:Y:S05]  /*21f90*/  @!P1 BRA `(.L_x_5664) ;  /* 0xfffffffc00f09947 */ /* 0x002fea000383ffff */
[----:B------:R-:W-:Y:S05]  /*21fa0*/  BRA `(.L_x_5937) ;  /* 0xfffffe6800087947 */ /* 0x000fea000383ffff */
.L_x_5670:
[----:B0-----:R0:W2:Y:S02]  /*21fb0*/  SYNCS.PHASECHK.TRANS64.TRYWAIT P1, [R15+URZ+0x38830], R14 ;  /* 0x0388300e0f0075a7 */ /* 0x0010a4000802017f */
[----:B--2---:R-:W-:Y:S05]  /*21fc0*/  @!P1 NANOSLEEP.SYNCS 0x989680 ;  /* 0x009896800000995d */ /* 0x004fea0003900000 */
[----:B------:R-:W2:Y:S02]  /*21fd0*/  @!P1 SYNCS.PHASECHK.TRANS64 P1, [R15+URZ+0x38830], R14 ;  /* 0x0388300e0f0095a7 */ /* 0x000ea4000802007f */
[----:B--2---:R-:W-:Y:S05]  /*21fe0*/  @!P1 BRA `(.L_x_5670) ;  /* 0xfffffffc00f09947 */ /* 0x004fea000383ffff */
[----:B------:R-:W-:Y:S05]  /*21ff0*/  BRA `(.L_x_5669) ;  /* 0xfffffe7400607947 */ /* 0x000fea000383ffff */
.L_x_5672:
[----:B--2---:R2:W3:Y:S02]  /*22000*/  SYNCS.PHASECHK.TRANS64.TRYWAIT P1, [R2+URZ+0x38810], R7 ;  /* 0x03881007020075a7 */ /* 0x0044e4000802017f */
[----:B---3--:R-:W-:Y:S05]  /*22010*/  @!P1 NANOSLEEP.SYNCS 0x989680 ;  /* 0x009896800000995d */ /* 0x008fea0003900000 */
[----:B------:R-:W3:Y:S02]  /*22020*/  @!P1 SYNCS.PHASECHK.TRANS64 P1, [R2+URZ+0x38810], R7 ;  /* 0x03881007020095a7 */ /* 0x000ee4000802007f */
[----:B---3--:R-:W-:Y:S05]  /*22030*/  @!P1 BRA `(.L_x_5672) ;  /* 0xfffffffc00f09947 */ /* 0x008fea000383ffff */
[----:B------:R-:W-:Y:S05]  /*22040*/  BRA `(.L_x_5938) ;  /* 0xfffffe7800107947 */ /* 0x000fea000383ffff */
.L_x_5677:
[----:B----4-:R4:W0:Y:S02]  /*22050*/  SYNCS.PHASECHK.TRANS64.TRYWAIT P2, [R15+URZ+0x38850], R14 ;  /* 0x0388500e0f0075a7 */ /* 0x010824000804017f */
[----:B0-----:R-:W-:Y:S05]  /*22060*/  @!P2 NANOSLEEP.SYNCS 0x989680 ;  /* 0x009896800000a95d */ /* 0x001fea0003900000 */
[----:B------:R-:W0:Y:S02]  /*22070*/  @!P2 SYNCS.PHASECHK.TRANS64 P2, [R15+URZ+0x38850], R14 ;  /* 0x0388500e0f00a5a7 */ /* 0x000e24000804007f */
[----:B0-----:R-:W-:Y:S05]  /*22080*/  @!P2 BRA `(.L_x_5677) ;  /* 0xfffffffc00f0a947 */ /* 0x001fea000383ffff */
[----:B------:R-:W-:Y:S05]  /*22090*/  BRA `(.L_x_5676) ;  /* 0xfffffe78003c7947 */ /* 0x000fea000383ffff */
.L_x_5685:
[----:B-1----:R1:W2:Y:S02]  /*220a0*/  SYNCS.PHASECHK.TRANS64.TRYWAIT P3, [R21+URZ+0x38830], R198 ;  /* 0x038830c6150075a7 */ /* 0x0022a4000806017f */
[----:B--2---:R-:W-:Y:S05]  /*220b0*/  @!P3 NANOSLEEP.SYNCS 0x989680 ;  /* 0x009896800000b95d */ /* 0x004fea0003900000 */
[----:B------:R-:W2:Y:S02]  /*220c0*/  @!P3 SYNCS.PHASECHK.TRANS64 P3, [R21+URZ+0x38830], R198 ;  /* 0x038830c61500b5a7 */ /* 0x000ea4000806007f */
[----:B--2---:R-:W-:Y:S05]  /*220d0*/  @!P3 BRA `(.L_x_5685) ;  /* 0xfffffffc00f0b947 */ /* 0x004fea000383ffff */
[----:B------:R-:W-:Y:S05]  /*220e0*/  BRA `(.L_x_5684) ;  /* 0xfffffea800787947 */ /* 0x000fea000383ffff */
.L_x_5690:
[----:B---3--:R3:W4:Y:S02]  /*220f0*/  SYNCS.PHASECHK.TRANS64.TRYWAIT P3, [R21+URZ+0x38850], R198 ;  /* 0x038850c6150075a7 */ /* 0x008724000806017f */
[----:B----4-:R-:W-:Y:S05]  /*22100*/  @!P3 NANOSLEEP.SYNCS 0x989680 ;  /* 0x009896800000b95d */ /* 0x010fea0003900000 */
[----:B------:R-:W4:Y:S02]  /*22110*/  @!P3 SYNCS.PHASECHK.TRANS64 P3, [R21+URZ+0x38850], R198 ;  /* 0x038850c61500b5a7 */ /* 0x000f24000806007f */
[----:B----4-:R-:W-:Y:S05]  /*22120*/  @!P3 BRA `(.L_x_5690) ;  /* 0xfffffffc00f0b947 */ /* 0x010fea000383ffff */
[----:B------:R-:W-:Y:S05]  /*22130*/  BRA `(.L_x_5689) ;  /* 0xfffffeac00147947 */ /* 0x000fea000383ffff */
.L_x_5698:
[----:B-1----:R1:W2:Y:S02]  /*22140*/  SYNCS.PHASECHK.TRANS64.TRYWAIT P2, [R21+URZ+0x38830], R196 ;  /* 0x038830c4150075a7 */ /* 0x0022a4000804017f */
[----:B--2---:R-:W-:Y:S05]  /*22150*/  @!P2 NANOSLEEP.SYNCS 0x989680 ;  /* 0x009896800000a95d */ /* 0x004fea0003900000 */
[----:B------:R-:W2:Y:S02]  /*22160*/  @!P2 SYNCS.PHASECHK.TRANS64 P2, [R21+URZ+0x38830], R196 ;  /* 0x038830c41500a5a7 */ /* 0x000ea4000804007f */
[----:B--2---:R-:W-:Y:S05]  /*22170*/  @!P2 BRA `(.L_x_5698) ;  /* 0xfffffffc00f0a947 */ /* 0x004fea000383ffff */
[----:B------:R-:W-:Y:S05]  /*22180*/  BRA `(.L_x_5697) ;  /* 0xfffffee400547947 */ /* 0x000fea000383ffff */
.L_x_5703:
[----:B---3--:R3:W4:Y:S02]  /*22190*/  SYNCS.PHASECHK.TRANS64.TRYWAIT P2, [R21+URZ+0x38850], R196 ;  /* 0x038850c4150075a7 */ /* 0x008724000804017f */
[----:B----4-:R-:W-:Y:S05]  /*221a0*/  @!P2 NANOSLEEP.SYNCS 0x989680 ;  /* 0x009896800000a95d */ /* 0x010fea0003900000 */
[----:B------:R-:W4:Y:S02]  /*221b0*/  @!P2 SYNCS.PHASECHK.TRANS64 P2, [R21+URZ+0x38850], R196 ;  /* 0x038850c41500a5a7 */ /* 0x000f24000804007f */
[----:B----4-:R-:W-:Y:S05]  /*221c0*/  @!P2 BRA `(.L_x_5703) ;  /* 0xfffffffc00f0a947 */ /* 0x010fea000383ffff */
[----:B------:R-:W-:Y:S05]  /*221d0*/  BRA `(.L_x_5702) ;  /* 0xfffffee400f07947 */ /* 0x000fea000383ffff */
.L_x_5733:
        /* <DEDUP_REMOVED lines=11> */
.L_x_5940:
[----:B------:R-:W-:Y:S05]  /*22290*/  BSYNC B1 ;  /* 0x0000000000017941 */ /* 0x000fea0003800000 */
.L_x_5939:
[----:B------:R-:W-:Y:S05]  /*222a0*/  BRA `(.L_x_5941) ;  /* 0xffffff68002c7947 */ /* 0x000fea000383ffff */
.L_x_5735:
[----:B------:R-:W-:Y:S01]  /*222b0*/  BSSY B1, `(.L_x_5942) ;  /* 0x0000006000017945 */ /* 0x000fe20003800000 */
[----:B------:R-:W-:-:S07]  /*222c0*/  IMAD.MOV.U32 R15, RZ, RZ, -0x1 ;  /* 0xffffffffff0f7424 */ /* 0x000fce00078e00ff */
[----:B01----:R-:W-:Y:S05]  /*222d0*/  WARPSYNC.COLLECTIVE R15, `(.L_x_5943) ;  /* 0x000000000f0c7348 */ /* 0x003fea0003c00000 */
[----:B------:R-:W-:Y:S02]  /*222e0*/  ELECT P6, UR62, PT ;  /* 0x00000000003e782f */ /* 0x000fe400038c0000 */
[----:B------:R-:W-:Y:S01]  /*222f0*/  MOV R14, UR62 ;  /* 0x0000003e000e7c02 */ /* 0x000fe20008000f00 */
[----:B01----:R-:W-:Y:S10]  /*22300*/  ENDCOLLECTIVE ;  /* 0x000000000000791b */ /* 0x003ff40003800000 */
.L_x_5943:
[----:B------:R-:W-:Y:S05]  /*22310*/  BSYNC B1 ;  /* 0x0000000000017941 */ /* 0x000fea0003800000 */
.L_x_5942:
[----:B------:R-:W-:Y:S05]  /*22320*/  BRA `(.L_x_5734) ;  /* 0xffffff6800247947 */ /* 0x000fea000383ffff */
.L_x_5737:
[----:B0-----:R-:W2:Y:S02]  /*22330*/  LDL R4, [R1+0x4] ;  /* 0x0000040001047983 */ /* 0x001ea40000100800 */
[----:B--2---:R0:W2:Y:S02]  /*22340*/  SYNCS.PHASECHK.TRANS64.TRYWAIT P0, [R4+URZ+0x38820], R3 ;  /* 0x03882003040075a7 */ /* 0x0040a4000800017f */
[----:B--2---:R-:W-:Y:S05]  /*22350*/  @!P0 NANOSLEEP.SYNCS 0x989680 ;  /* 0x009896800000895d */ /* 0x004fea0003900000 */
[----:B------:R-:W2:Y:S02]  /*22360*/  @!P0 SYNCS.PHASECHK.TRANS64 P0, [R4+URZ+0x38820], R3 ;  /* 0x03882003040085a7 */ /* 0x000ea4000800007f */
[----:B--2---:R-:W-:Y:S05]  /*22370*/  @!P0 BRA `(.L_x_5737) ;  /* 0xfffffffc00ec8947 */ /* 0x004fea000383ffff */
[----:B------:R-:W-:Y:S05]  /*22380*/  BRA `(.L_x_5944) ;  /* 0xffffff6800347947 */ /* 0x000fea000383ffff */
.L_x_5741:
[----:B0-----:R0:W2:Y:S02]  /*22390*/  SYNCS.PHASECHK.TRANS64.TRYWAIT P0, [R4+URZ+0x388a0], R8 ;  /* 0x0388a008040075a7 */ /* 0x0010a4000800017f */
[----:B--2---:R-:W-:Y:S05]  /*223a0*/  @!P0 NANOSLEEP.SYNCS 0x989680 ;  /* 0x009896800000895d */ /* 0x004fea0003900000 */
[----:B------:R-:W2:Y:S02]  /*223b0*/  @!P0 SYNCS.PHASECHK.TRANS64 P0, [R4+URZ+0x388a0], R8 ;  /* 0x0388a008040085a7 */ /* 0x000ea4000800007f */
[----:B--2---:R-:W-:Y:S05]  /*223c0*/  @!P0 BRA `(.L_x_5741) ;  /* 0xfffffffc00f08947 */ /* 0x004fea000383ffff */
[----:B------:R-:W-:Y:S05]  /*223d0*/  BRA `(.L_x_5945) ;  /* 0xffffff68005c7947 */ /* 0x000fea000383ffff */
.L_x_5746:
[----:B--2---:R2:W3:Y:S02]  /*223e0*/  SYNCS.PHASECHK.TRANS64.TRYWAIT P0, [R4+URZ+0x388c0], R8 ;  /* 0x0388c008040075a7 */ /* 0x0044e4000800017f */
[----:B---3--:R-:W-:Y:S05]  /*223f0*/  @!P0 NANOSLEEP.SYNCS 0x989680 ;  /* 0x009896800000895d */ /* 0x008fea0003900000 */
[----:B------:R-:W3:Y:S02]  /*22400*/  @!P0 SYNCS.PHASECHK.TRANS64 P0, [R4+URZ+0x388c0], R8 ;  /* 0x0388c008040085a7 */ /* 0x000ee4000800007f */
[----:B---3--:R-:W-:Y:S05]  /*22410*/  @!P0 BRA `(.L_x_5746) ;  /* 0xfffffffc00f08947 */ /* 0x008fea000383ffff */
[----:B------:R-:W-:Y:S05]  /*22420*/  BRA `(.L_x_5946) ;  /* 0xffffff6800e07947 */ /* 0x000fea000383ffff */
.L_x_5760:
[----:B0-----:R0:W2:Y:S02]  /*22430*/  SYNCS.PHASECHK.TRANS64.TRYWAIT P1, [R4+URZ+0x388a0], R5 ;  /* 0x0388a005040075a7 */ /* 0x0010a4000802017f */
[----:B--2---:R-:W-:Y:S05]  /*22440*/  @!P1 NANOSLEEP.SYNCS 0x989680 ;  /* 0x009896800000995d */ /* 0x004fea0003900000 */
[----:B------:R-:W2:Y:S02]  /*22450*/  @!P1 SYNCS.PHASECHK.TRANS64 P1, [R4+URZ+0x388a0], R5 ;  /* 0x0388a005040095a7 */ /* 0x000ea4000802007f */
[----:B--2---:R-:W-:Y:S05]  /*22460*/  @!P1 BRA `(.L_x_5760) ;  /* 0xfffffffc00f09947 */ /* 0x004fea000383ffff */
[----:B------:R-:W-:Y:S05]  /*22470*/  BRA `(.L_x_5947) ;  /* 0xffffff7400687947 */ /* 0x000fea000383ffff */
.L_x_5765:
[----:B--2---:R2:W3:Y:S02]  /*22480*/  SYNCS.PHASECHK.TRANS64.TRYWAIT P1, [R4+URZ+0x388c0], R5 ;  /* 0x0388c005040075a7 */ /* 0x0044e4000802017f */
[----:B---3--:R-:W-:Y:S05]  /*22490*/  @!P1 NANOSLEEP.SYNCS 0x989680 ;  /* 0x009896800000995d */ /* 0x008fea0003900000 */
[----:B------:R-:W3:Y:S02]  /*224a0*/  @!P1 SYNCS.PHASECHK.TRANS64 P1, [R4+URZ+0x388c0], R5 ;  /* 0x0388c005040095a7 */ /* 0x000ee4000802007f */
[----:B---3--:R-:W-:Y:S05]  /*224b0*/  @!P1 BRA `(.L_x_5765) ;  /* 0xfffffffc00f09947 */ /* 0x008fea000383ffff */
[----:B------:R-:W-:Y:S05]  /*224c0*/  BRA `(.L_x_5948) ;  /* 0xffffff7400e87947 */ /* 0x000fea000383ffff */
.L_x_5785:
        /* <DEDUP_REMOVED lines=11> */
.L_x_5950:
[----:B------:R-:W-:Y:S05]  /*22580*/  BSYNC B0 ;  /* 0x0000000000007941 */ /* 0x000fea0003800000 */
.L_x_5949:
[----:B------:R-:W-:Y:S05]  /*22590*/  BRA `(.L_x_5951) ;  /* 0xffffff8400f87947 */ /* 0x000fea000383ffff */
.L_x_5787:
[----:B------:R-:W-:Y:S01]  /*225a0*/  BSSY B0, `(.L_x_5952) ;  /* 0x0000006000007945 */ /* 0x000fe20003800000 */
[----:B------:R-:W-:-:S07]  /*225b0*/  IMAD.MOV.U32 R15, RZ, RZ, -0x1 ;  /* 0xffffffffff0f7424 */ /* 0x000fce00078e00ff */
[----:B01----:R-:W-:Y:S05]  /*225c0*/  WARPSYNC.COLLECTIVE R15, `(.L_x_5953) ;  /* 0x000000000f0c7348 */ /* 0x003fea0003c00000 */
[----:B------:R-:W-:Y:S02]  /*225d0*/  ELECT P6, UR62, PT ;  /* 0x00000000003e782f */ /* 0x000fe400038c0000 */
[----:B------:R-:W-:Y:S01]  /*225e0*/  MOV R14, UR62 ;  /* 0x0000003e000e7c02 */ /* 0x000fe20008000f00 */
[----:B01----:R-:W-:Y:S10]  /*225f0*/  ENDCOLLECTIVE ;  /* 0x000000000000791b */ /* 0x003ff40003800000 */
.L_x_5953:
[----:B------:R-:W-:Y:S05]  /*22600*/  BSYNC B0 ;  /* 0x0000000000007941 */ /* 0x000fea0003800000 */
.L_x_5952:
[----:B------:R-:W-:Y:S05]  /*22610*/  BRA `(.L_x_5954) ;  /* 0xffffff8800087947 */ /* 0x000fea000383ffff */
.L_x_5789:
[----:B0-----:R0:W2:Y:S02]  /*22620*/  SYNCS.PHASECHK.TRANS64.TRYWAIT P0, [R0+URZ+0x38840], R2 ;  /* 0x03884002000075a7 */ /* 0x0010a4000800017f */
[----:B--2---:R-:W-:Y:S05]  /*22630*/  @!P0 NANOSLEEP.SYNCS 0x989680 ;  /* 0x009896800000895d */ /* 0x004fea0003900000 */
[----:B------:R-:W2:Y:S02]  /*22640*/  @!P0 SYNCS.PHASECHK.TRANS64 P0, [R0+URZ+0x38840], R2 ;  /* 0x03884002000085a7 */ /* 0x000ea4000800007f */
[----:B--2---:R-:W-:Y:S05]  /*22650*/  @!P0 BRA `(.L_x_5789) ;  /* 0xfffffffc00f08947 */ /* 0x004fea000383ffff */
[----:B------:R-:W-:Y:S05]  /*22660*/  BRA `(.L_x_5955) ;  /* 0xffffff8800747947 */ /* 0x000fea000383ffff */
.L_x_5793:
        /* <DEDUP_REMOVED lines=9> */
.L_x_5956:
[----:B------:R-:W-:Y:S02]  /*22700*/  IMAD.MOV.U32 R13, RZ, RZ, R3 ;  /* 0x000000ffff0d7224 */ /* 0x000fe400078e0003 */
[----:B------:R-:W-:-:S07]  /*22710*/  IMAD.MOV.U32 R4, RZ, RZ, R14 ;  /* 0x000000ffff047224 */ /* 0x000fce00078e000e */
[----:B------:R-:W-:Y:S05]  /*22720*/  WARPSYNC.COLLECTIVE R15, `(.L_x_5957) ;  /* 0x000000000f087348 */ /* 0x000fea0003c00000 */
[----:B------:R0:W1:Y:S02]  /*22730*/  SHFL.IDX P6, R14, R13, R12, R11 ;  /* 0x0000000c0d0e7389 */ /* 0x00006400000c000b */
[----:B01----:R-:W-:Y:S01]  /*22740*/  ENDCOLLECTIVE ;  /* 0x000000000000791b */ /* 0x003fe20003800000 */
.L_x_5957:
[----:B------:R-:W-:Y:S02]  /*22750*/  IMAD.MOV.U32 R13, RZ, RZ, R2 ;  /* 0x000000ffff0d7224 */ /* 0x000fe400078e0002 */
[----:B------:R-:W-:Y:S02]  /*22760*/  IMAD.MOV.U32 R12, RZ, RZ, 0x1 ;  /* 0x00000001ff0c7424 */ /* 0x000fe400078e00ff */
[----:B------:R-:W-:-:S07]  /*22770*/  IMAD.MOV.U32 R5, RZ, RZ, R14 ;  /* 0x000000ffff057224 */ /* 0x000fce00078e000e */
[----:B------:R-:W-:Y:S05]  /*22780*/  WARPSYNC.COLLECTIVE R15, `(.L_x_5958) ;  /* 0x000000000f087348 */ /* 0x000fea0003c00000 */
[----:B------:R0:W1:Y:S02]  /*22790*/  SHFL.IDX P6, R14, R13, R12, R11 ;  /* 0x0000000c0d0e7389 */ /* 0x00006400000c000b */
[----:B01----:R-:W-:Y:S01]  /*227a0*/  ENDCOLLECTIVE ;  /* 0x000000000000791b */ /* 0x003fe20003800000 */
.L_x_5958:
[----:B------:R-:W-:Y:S02]  /*227b0*/  IMAD.MOV.U32 R13, RZ, RZ, R3 ;  /* 0x000000ffff0d7224 */ /* 0x000fe400078e0003 */
[----:B------:R-:W-:Y:S02]  /*227c0*/  IMAD R0, R6, R7, RZ ;  /* 0x0000000706007224 */ /* 0x000fe400078e02ff */
[----:B------:R-:W-:-:S07]  /*227d0*/  IMAD.MOV.U32 R6, RZ, RZ, R14 ;  /* 0x000000ffff067224 */ /* 0x000fce00078e000e */
[----:B------:R-:W-:Y:S05]  /*227e0*/  WARPSYNC.COLLECTIVE R15, `(.L_x_5959) ;  /* 0x000000000f087348 */ /* 0x000fea0003c00000 */
[----:B------:R0:W1:Y:S02]  /*227f0*/  SHFL.IDX P6, R14, R13, R12, R11 ;  /* 0x0000000c0d0e7389 */ /* 0x00006400000c000b */
[----:B01----:R-:W-:Y:S01]  /*22800*/  ENDCOLLECTIVE ;  /* 0x000000000000791b */ /* 0x003fe20003800000 */
.L_x_5959:
        /* <DEDUP_REMOVED lines=21> */
.L_x_5960:
        /* <DEDUP_REMOVED lines=10> */
.L_x_5961:
        /* <DEDUP_REMOVED lines=11> */
.L_x_5962:
        /* <DEDUP_REMOVED lines=14> */
.L_x_5963:
[----:B------:R-:W-:Y:S01]  /*22b90*/  IMAD.MOV.U32 R3, RZ, RZ, R14 ;  /* 0x000000ffff037224 */ /* 0x000fe200078e000e */
[----:B------:R-:W-:Y:S06]  /*22ba0*/  BRA `(.L_x_5964) ;  /* 0xffffff8c00dc7947 */ /* 0x000fec000383ffff */
.L_x_5797:
        /* <DEDUP_REMOVED lines=27> */
.L_x_5966:
[----:B------:R-:W-:Y:S05]  /*22d60*/  BSYNC B0 ;  /* 0x0000000000007941 */ /* 0x000fea0003800000 */
.L_x_5965:
        /* <DEDUP_REMOVED lines=11> */
.L_x_5967:
        /* <DEDUP_REMOVED lines=43> */
.L_x_5968:
        /* <DEDUP_REMOVED lines=18> */
.L_x_5969:
        /* <DEDUP_REMOVED lines=29> */
.L_x_5970:
        /* <DEDUP_REMOVED lines=13> */
.L_x_5971:
        /* <DEDUP_REMOVED lines=32> */
.L_x_5972:
        /* <DEDUP_REMOVED lines=9> */
.L_x_5973:
[----:B------:R-:W-:Y:S01]  /*23720*/  IMAD.MOV.U32 R0, RZ, RZ, R14 ;  /* 0x000000ffff007224 */ /* 0x000fe200078e000e */
[----:B------:R-:W-:Y:S06]  /*23730*/  BRA `(.L_x_5974) ;  /* 0xffffff9000b47947 */ /* 0x000fec000383ffff */
.L_x_5802:
[----:B0-----:R-:W3:Y:S02]  /*23740*/  LDL R2, [R1+0x4] ;  /* 0x0000040001027983 */ /* 0x001ee40000100800 */
[----:B---3--:R0:W3:Y:S02]  /*23750*/  SYNCS.PHASECHK.TRANS64.TRYWAIT P0, [R2+URZ+0x38820], R0 ;  /* 0x03882000020075a7 */ /* 0x0080e4000800017f */
[----:B---3--:R-:W-:Y:S05]  /*23760*/  @!P0 NANOSLEEP.SYNCS 0x989680 ;  /* 0x009896800000895d */ /* 0x008fea0003900000 */
[----:B------:R-:W3:Y:S02]  /*23770*/  @!P0 SYNCS.PHASECHK.TRANS64 P0, [R2+URZ+0x38820], R0 ;  /* 0x03882000020085a7 */ /* 0x000ee4000800007f */
[----:B---3--:R-:W-:Y:S05]  /*23780*/  @!P0 BRA `(.L_x_5802) ;  /* 0xfffffffc00ec8947 */ /* 0x008fea000383ffff */
[----:B------:R-:W-:Y:S05]  /*23790*/  BRA `(.L_x_5975) ;  /* 0xffffff9400747947 */ /* 0x000fea000383ffff */
.L_x_5806:
[----:B0-----:R0:W1:Y:S02]  /*237a0*/  SYNCS.PHASECHK.TRANS64.TRYWAIT P0, [R0+URZ+0x38860], R2 ;  /* 0x03886002000075a7 */ /* 0x001064000800017f */
[----:B-1----:R-:W-:Y:S05]  /*237b0*/  @!P0 NANOSLEEP.SYNCS 0x989680 ;  /* 0x009896800000895d */ /* 0x002fea0003900000 */
[----:B------:R-:W1:Y:S02]  /*237c0*/  @!P0 SYNCS.PHASECHK.TRANS64 P0, [R0+URZ+0x38860], R2 ;  /* 0x03886002000085a7 */ /* 0x000e64000800007f */
[----:B-1----:R-:W-:Y:S05]  /*237d0*/  @!P0 BRA `(.L_x_5806) ;  /* 0xfffffffc00f08947 */ /* 0x002fea000383ffff */
[----:B------:R-:W-:Y:S05]  /*237e0*/  BRA `(.L_x_5976) ;  /* 0xffffff9400a47947 */ /* 0x000fea000383ffff */
.L_x_5825:
[----:B-1----:R1:W3:Y:S02]  /*237f0*/  SYNCS.PHASECHK.TRANS64.TRYWAIT P0, [R0+URZ+0x38840], R6 ;  /* 0x03884006000075a7 */ /* 0x0022e4000800017f */
[----:B---3--:R-:W-:Y:S05]  /*23800*/  @!P0 NANOSLEEP.SYNCS 0x989680 ;  /* 0x009896800000895d */ /* 0x008fea0003900000 */
[----:B------:R-:W3:Y:S02]  /*23810*/  @!P0 SYNCS.PHASECHK.TRANS64 P0, [R0+URZ+0x38840], R6 ;  /* 0x03884006000085a7 */ /* 0x000ee4000800007f */
[----:B---3--:R-:W-:Y:S05]  /*23820*/  @!P0 BRA `(.L_x_5825) ;  /* 0xfffffffc00f08947 */ /* 0x008fea000383ffff */
[----:B------:R-:W-:Y:S05]  /*23830*/  BRA `(.L_x_5977) ;  /* 0xffffffa000cc7947 */ /* 0x000fea000383ffff */
.L_x_5830:
[----:B0-----:R0:W3:Y:S02]  /*23840*/  SYNCS.PHASECHK.TRANS64.TRYWAIT P0, [R0+URZ+0x38860], R6 ;  /* 0x03886006000075a7 */ /* 0x0010e4000800017f */
[----:B---3--:R-:W-:Y:S05]  /*23850*/  @!P0 NANOSLEEP.SYNCS 0x989680 ;  /* 0x009896800000895d */ /* 0x008fea0003900000 */
[----:B------:R-:W3:Y:S02]  /*23860*/  @!P0 SYNCS.PHASECHK.TRANS64 P0, [R0+URZ+0x38860], R6 ;  /* 0x03886006000085a7 */ /* 0x000ee4000800007f */
[----:B---3--:R-:W-:Y:S05]  /*23870*/  @!P0 BRA `(.L_x_5830) ;  /* 0xfffffffc00f08947 */ /* 0x008fea000383ffff */
[----:B------:R-:W-:Y:S05]  /*23880*/  BRA `(.L_x_5978) ;  /* 0xffffffa400547947 */ /* 0x000fea000383ffff */
.L_x_5845:
[----:B0-----:R0:W1:Y:S02]  /*23890*/  SYNCS.PHASECHK.TRANS64.TRYWAIT P0, [R2+URZ+0x38840], R3 ;  /* 0x03884003020075a7 */ /* 0x001064000800017f */
[----:B-1----:R-:W-:Y:S05]  /*238a0*/  @!P0 NANOSLEEP.SYNCS 0x989680 ;  /* 0x009896800000895d */ /* 0x002fea0003900000 */
[----:B------:R-:W1:Y:S02]  /*238b0*/  @!P0 SYNCS.PHASECHK.TRANS64 P0, [R2+URZ+0x38840], R3 ;  /* 0x03884003020085a7 */ /* 0x000e64000800007f */
[----:B-1----:R-:W-:Y:S05]  /*238c0*/  @!P0 BRA `(.L_x_5845) ;  /* 0xfffffffc00f08947 */ /* 0x002fea000383ffff */
[----:B------:R-:W-:Y:S05]  /*238d0*/  BRA `(.L_x_5979) ;  /* 0xffffffb0005c7947 */ /* 0x000fea000383ffff */
.L_x_5850:
[----:B-1----:R1:W3:Y:S02]  /*238e0*/  SYNCS.PHASECHK.TRANS64.TRYWAIT P0, [R2+URZ+0x38860], R3 ;  /* 0x03886003020075a7 */ /* 0x0022e4000800017f */
[----:B---3--:R-:W-:Y:S05]  /*238f0*/  @!P0 NANOSLEEP.SYNCS 0x989680 ;  /* 0x009896800000895d */ /* 0x008fea0003900000 */
[----:B------:R-:W3:Y:S02]  /*23900*/  @!P0 SYNCS.PHASECHK.TRANS64 P0, [R2+URZ+0x38860], R3 ;  /* 0x03886003020085a7 */ /* 0x000ee4000800007f */
[----:B---3--:R-:W-:Y:S05]  /*23910*/  @!P0 BRA `(.L_x_5850) ;  /* 0xfffffffc00f08947 */ /* 0x008fea000383ffff */
[----:B------:R-:W-:Y:S05]  /*23920*/  BRA `(.L_x_5980) ;  /* 0xffffffb000e07947 */ /* 0x000fea000383ffff */
.L_x_5865:
[----:B0-----:R0:W1:Y:S02]  /*23930*/  SYNCS.PHASECHK.TRANS64.TRYWAIT P0, [R2+URZ+0x38840], R3 ;  /* 0x03884003020075a7 */ /* 0x001064000800017f */
[----:B-1----:R-:W-:Y:S05]  /*23940*/  @!P0 NANOSLEEP.SYNCS 0x989680 ;  /* 0x009896800000895d */ /* 0x002fea0003900000 */
[----:B------:R-:W1:Y:S02]  /*23950*/  @!P0 SYNCS.PHASECHK.TRANS64 P0, [R2+URZ+0x38840], R3 ;  /* 0x03884003020085a7 */ /* 0x000e64000800007f */
[----:B-1----:R-:W-:Y:S05]  /*23960*/  @!P0 BRA `(.L_x_5865) ;  /* 0xfffffffc00f08947 */ /* 0x002fea000383ffff */
[----:B------:R-:W-:Y:S05]  /*23970*/  BRA `(.L_x_5981) ;  /* 0xffffffbc00cc7947 */ /* 0x000fea000383ffff */
.L_x_5870:
[----:B-1----:R1:W3:Y:S02]  /*23980*/  SYNCS.PHASECHK.TRANS64.TRYWAIT P0, [R2+URZ+0x38860], R3 ;  /* 0x03886003020075a7 */ /* 0x0022e4000800017f */
[----:B---3--:R-:W-:Y:S05]  /*23990*/  @!P0 NANOSLEEP.SYNCS 0x989680 ;  /* 0x009896800000895d */ /* 0x008fea0003900000 */
[----:B------:R-:W3:Y:S02]  /*239a0*/  @!P0 SYNCS.PHASECHK.TRANS64 P0, [R2+URZ+0x38860], R3 ;  /* 0x03886003020085a7 */ /* 0x000ee4000800007f */
[----:B---3--:R-:W-:Y:S05]  /*239b0*/  @!P0 BRA `(.L_x_5870) ;  /* 0xfffffffc00f08947 */ /* 0x008fea000383ffff */
[----:B------:R-:W-:Y:S05]  /*239c0*/  BRA `(.L_x_5982) ;  /* 0xffffffc000547947 */ /* 0x000fea000383ffff */
.L_x_5886:
[----:B------:R-:W-:Y:S01]  /*239d0*/  BSSY B0, `(.L_x_5983) ;  /* 0x0000008000007945 */ /* 0x000fe20003800000 */
[----:B------:R-:W-:Y:S02]  /*239e0*/  IMAD.MOV.U32 R13, RZ, RZ, R16 ;  /* 0x000000ffff0d7224 */ /* 0x000fe400078e0010 */
[----:B------:R-:W-:Y:S02]  /*239f0*/  IMAD.MOV.U32 R12, RZ, RZ, RZ ;  /* 0x000000ffff0c7224 */ /* 0x000fe400078e00ff */
[----:B-1----:R-:W-:Y:S02]  /*23a00*/  IMAD.MOV.U32 R11, RZ, RZ, 0x1f ;  /* 0x0000001fff0b7424 */ /* 0x002fe400078e00ff */
[----:B------:R-:W-:-:S07]  /*23a10*/  IMAD.MOV.U32 R15, RZ, RZ, -0x1 ;  /* 0xffffffffff0f7424 */ /* 0x000fce00078e00ff */
[----:B0-2---:R-:W-:Y:S05]  /*23a20*/  WARPSYNC.COLLECTIVE R15, `(.L_x_5984) ;  /* 0x000000000f087348 */ /* 0x005fea0003c00000 */
[----:B0-----:R0:W1:Y:S02]  /*23a30*/  SHFL.IDX P6, R14, R13, R12, R11 ;  /* 0x0000000c0d0e7389 */ /* 0x00106400000c000b */
[----:B012---:R-:W-:Y:S01]  /*23a40*/  ENDCOLLECTIVE ;  /* 0x000000000000791b */ /* 0x007fe20003800000 */
.L_x_5984:
[----:B------:R-:W-:Y:S05]  /*23a50*/  BSYNC B0 ;  /* 0x0000000000007941 */ /* 0x000fea0003800000 */
.L_x_5983:
        /* <DEDUP_REMOVED lines=9> */
.L_x_5985:
        /* <DEDUP_REMOVED lines=18> */
.L_x_5986:
        /* <DEDUP_REMOVED lines=8> */
.L_x_5987:
        /* <DEDUP_REMOVED lines=8> */
.L_x_5988:
        /* <DEDUP_REMOVED lines=8> */
.L_x_5989:
        /* <DEDUP_REMOVED lines=8> */
.L_x_5990:
        /* <DEDUP_REMOVED lines=9> */
.L_x_5991:
[----:B------:R-:W-:Y:S01]  /*23ea0*/  IMAD.MOV.U32 R16, RZ, RZ, R14 ;  /* 0x000000ffff107224 */ /* 0x000fe200078e000e */
[----:B------:R-:W-:Y:S06]  /*23eb0*/  BRA `(.L_x_5992) ;  /* 0xffffffc800ac7947 */ /* 0x000fec000383ffff */
.L_x_5891:
[----:B------:R-:W-:Y:S01]  /*23ec0*/  BSSY B0, `(.L_x_5993) ;  /* 0x0000008000007945 */ /* 0x000fe20003800000 */
[----:B-----5:R-:W-:Y:S02]  /*23ed0*/  IMAD.MOV.U32 R13, RZ, RZ, R3 ;  /* 0x000000ffff0d7224 */ /* 0x020fe400078e0003 */
[----:B------:R-:W-:Y:S02]  /*23ee0*/  IMAD.MOV.U32 R12, RZ, RZ, 0x1 ;  /* 0x00000001ff0c7424 */ /* 0x000fe400078e00ff */
[----:B------:R-:W-:Y:S02]  /*23ef0*/  IMAD.MOV.U32 R11, RZ, RZ, RZ ;  /* 0x000000ffff0b7224 */ /* 0x000fe400078e00ff */
[----:B------:R-:W-:-:S07]  /*23f00*/  IMAD.MOV.U32 R15, RZ, RZ, -0x1 ;  /* 0xffffffffff0f7424 */ /* 0x000fce00078e00ff */
[----:B012---:R-:W-:Y:S05]  /*23f10*/  WARPSYNC.COLLECTIVE R15, `(.L_x_5994) ;  /* 0x000000000f087348 */ /* 0x007fea0003c00000 */
[----:B0-----:R0:W3:Y:S02]  /*23f20*/  SHFL.UP P6, R14, R13, R12, R11 ;  /* 0x0400000c0d0e7389 */ /* 0x0010e400000c000b */
[----:B0123--:R-:W-:Y:S01]  /*23f30*/  ENDCOLLECTIVE ;  /* 0x000000000000791b */ /* 0x00ffe20003800000 */
.L_x_5994:
[----:B------:R-:W-:Y:S05]  /*23f40*/  BSYNC B0 ;  /* 0x0000000000007941 */ /* 0x000fea0003800000 */
.L_x_5993:
        /* <DEDUP_REMOVED lines=10> */
.L_x_5995:
        /* <DEDUP_REMOVED lines=8> */
.L_x_5996:
        /* <DEDUP_REMOVED lines=8> */
.L_x_5997:
        /* <DEDUP_REMOVED lines=8> */
.L_x_5998:
        /* <DEDUP_REMOVED lines=9> */
.L_x_5999:
[----:B------:R-:W-:Y:S01]  /*24200*/  IMAD.MOV.U32 R16, RZ, RZ, R14 ;  /* 0x000000ffff107224 */ /* 0x000fe200078e000e */
[----:B------:R-:W-:Y:S06]  /*24210*/  BRA `(.L_x_6000) ;  /* 0xffffffc800707947 */ /* 0x000fec000383ffff */
.L_x_5893:
[----:B------:R-:W-:Y:S01]  /*24220*/  BSSY B0, `(.L_x_6001) ;  /* 0x0000006000007945 */ /* 0x000fe20003800000 */
[----:B------:R-:W-:Y:S01]  /*24230*/  PLOP3.LUT P6, PT, P6, PT, PT, 0x8, 0x0 ;  /* 0x000000000000781c */ /* 0x000fe200037ce170 */
[----:B------:R-:W-:-:S12]  /*24240*/  IMAD.MOV.U32 R15, RZ, RZ, -0x1 ;  /* 0xffffffffff0f7424 */ /* 0x000fd800078e00ff */
[----:B012---:R-:W-:Y:S05]  /*24250*/  WARPSYNC.COLLECTIVE R15, `(.L_x_6002) ;  /* 0x000000000f087348 */ /* 0x007fea0003c00000 */
[----:B0-----:R-:W-:Y:S01]  /*24260*/  VOTE.ANY R14, PT, P6 ;  /* 0x00000000000e7806 */ /* 0x001fe200030e0100 */
[----:B-12---:R-:W-:Y:S06]  /*24270*/  ENDCOLLECTIVE ;  /* 0x000000000000791b */ /* 0x006fec0003800000 */
.L_x_6002:
[----:B------:R-:W-:Y:S05]  /*24280*/  BSYNC B0 ;  /* 0x0000000000007941 */ /* 0x000fea0003800000 */
.L_x_6001:
        /* <DEDUP_REMOVED lines=9> */
.L_x_6003:
[----:B------:R-:W-:Y:S01]  /*24320*/  IMAD.MOV.U32 R17, RZ, RZ, R14 ;  /* 0x000000ffff117224 */ /* 0x000fe200078e000e */
[----:B------:R-:W-:Y:S06]  /*24330*/  BRA `(.L_x_6004) ;  /* 0xffffffc800607947 */ /* 0x000fec000383ffff */
.L_x_5895:
[----:B------:R-:W-:Y:S01]  /*24340*/  BSSY B0, `(.L_x_6005) ;  /* 0x0000007000007945 */ /* 0x000fe20003800000 */
[----:B------:R-:W-:Y:S02]  /*24350*/  IMAD.MOV.U32 R13, RZ, RZ, R2 ;  /* 0x000000ffff0d7224 */ /* 0x000fe400078e0002 */
[----:B------:R-:W-:Y:S02]  /*24360*/  IMAD.MOV.U32 R11, RZ, RZ, 0x1f ;  /* 0x0000001fff0b7424 */ /* 0x000fe400078e00ff */
[----:B------:R-:W-:-:S07]  /*24370*/  IMAD.MOV.U32 R15, RZ, RZ, -0x1 ;  /* 0xffffffffff0f7424 */ /* 0x000fce00078e00ff */
[----:B01234-:R-:W-:Y:S05]  /*24380*/  WARPSYNC.COLLECTIVE R15, `(.L_x_6006) ;  /* 0x000000000f087348 */ /* 0x01ffea0003c00000 */
[----:B0-----:R0:W0:Y:S02]  /*24390*/  SHFL.IDX P6, R14, R13, R12, R11 ;  /* 0x0000000c0d0e7389 */ /* 0x00102400000c000b */
[----:B01234-:R-:W-:Y:S01]  /*243a0*/  ENDCOLLECTIVE ;  /* 0x000000000000791b */ /* 0x01ffe20003800000 */
.L_x_6006:
[----:B------:R-:W-:Y:S05]  /*243b0*/  BSYNC B0 ;  /* 0x0000000000007941 */ /* 0x000fea0003800000 */
.L_x_6005:
[----:B------:R-:W-:Y:S01]  /*243c0*/  IMAD.MOV.U32 R2, RZ, RZ, R14 ;  /* 0x000000ffff027224 */ /* 0x000fe200078e000e */
[----:B------:R-:W-:Y:S06]  /*243d0*/  BRA `(.L_x_6007) ;  /* 0xffffffc800547947 */ /* 0x000fec000383ffff */
.L_x_5899:
[----:B0-----:R0:W1:Y:S02]  /*243e0*/  SYNCS.PHASECHK.TRANS64.TRYWAIT P0, [R0+URZ+0x38820], R3 ;  /* 0x03882003000075a7 */ /* 0x001064000800017f */
[----:B-1----:R-:W-:Y:S05]  /*243f0*/  @!P0 NANOSLEEP.SYNCS 0x989680 ;  /* 0x009896800000895d */ /* 0x002fea0003900000 */
[----:B------:R-:W1:Y:S02]  /*24400*/  @!P0 SYNCS.PHASECHK.TRANS64 P0, [R0+URZ+0x38820], R3 ;  /* 0x03882003000085a7 */ /* 0x000e64000800007f */
[----:B-1----:R-:W-:Y:S05]  /*24410*/  @!P0 BRA `(.L_x_5899) ;  /* 0xfffffffc00f08947 */ /* 0x002fea000383ffff */
[----:B------:R-:W-:Y:S05]  /*24420*/  BRA `(.L_x_6008) ;  /* 0xffffffcc00d87947 */ /* 0x000fea000383ffff */
.L_x_5900:
        /* <DEDUP_REMOVED lines=11> */
.L_x_6010:
[----:B------:R-:W-:Y:S05]  /*244e0*/  BSYNC B0 ;  /* 0x0000000000007941 */ /* 0x000fea0003800000 */
.L_x_6009:
[----:B------:R-:W-:Y:S05]  /*244f0*/  BRA `(.L_x_6011) ;  /* 0xffffffcc00c07947 */ /* 0x000fea000383ffff */
.L_x_5901:
[----:B------:R-:W-:Y:S01]  /*24500*/  BSSY B0, `(.L_x_6012) ;  /* 0x0000006000007945 */ /* 0x000fe20003800000 */
[----:B------:R-:W-:-:S07]  /*24510*/  IMAD.MOV.U32 R15, RZ, RZ, -0x1 ;  /* 0xffffffffff0f7424 */ /* 0x000fce00078e00ff */
[----:B012---:R-:W-:Y:S05]  /*24520*/  WARPSYNC.COLLECTIVE R15, `(.L_x_6013) ;  /* 0x000000000f0c7348 */ /* 0x007fea0003c00000 */
[----:B------:R-:W-:Y:S02]  /*24530*/  ELECT P6, UR62, PT ;  /* 0x00000000003e782f */ /* 0x000fe400038c0000 */
[----:B------:R-:W-:Y:S01]  /*24540*/  MOV R14, UR62 ;  /* 0x0000003e000e7c02 */ /* 0x000fe20008000f00 */
[----:B012---:R-:W-:Y:S10]  /*24550*/  ENDCOLLECTIVE ;  /* 0x000000000000791b */ /* 0x007ff40003800000 */
.L_x_6013:
[----:B------:R-:W-:Y:S05]  /*24560*/  BSYNC B0 ;  /* 0x0000000000007941 */ /* 0x000fea0003800000 */
.L_x_6012:
[----:B------:R-:W-:Y:S05]  /*24570*/  BRA `(.L_x_6014) ;  /* 0xffffffcc00b47947 */ /* 0x000fea000383ffff */
.L_x_5903:
[----:B0-----:R0:W1:Y:S02]  /*24580*/  SYNCS.PHASECHK.TRANS64.TRYWAIT P0, [R6+URZ], R5 ;  /* 0x00000005060075a7 */ /* 0x001064000800017f */
[----:B-1----:R-:W-:Y:S05]  /*24590*/  @!P0 NANOSLEEP.SYNCS 0x989680 ;  /* 0x009896800000895d */ /* 0x002fea0003900000 */
[----:B------:R-:W1:Y:S02]  /*245a0*/  @!P0 SYNCS.PHASECHK.TRANS64 P0, [R6+URZ], R5 ;  /* 0x00000005060085a7 */ /* 0x000e64000800007f */
[----:B-1----:R-:W-:Y:S05]  /*245b0*/  @!P0 BRA `(.L_x_5903) ;  /* 0xfffffffc00f08947 */ /* 0x002fea000383ffff */
[----:B------:R-:W-:Y:S05]  /*245c0*/  BRA `(.L_x_6015) ;  /* 0xffffffcc00f07947 */ /* 0x000fea000383ffff */
.L_x_5904:
[----:B-1----:R1:W3:Y:S02]  /*245d0*/  SYNCS.PHASECHK.TRANS64.TRYWAIT P0, [R7+URZ], R2 ;  /* 0x00000002070075a7 */ /* 0x0022e4000800017f */
[----:B---3--:R-:W-:Y:S05]  /*245e0*/  @!P0 NANOSLEEP.SYNCS 0x989680 ;  /* 0x009896800000895d */ /* 0x008fea0003900000 */
[----:B------:R-:W3:Y:S02]  /*245f0*/  @!P0 SYNCS.PHASECHK.TRANS64 P0, [R7+URZ], R2 ;  /* 0x00000002070085a7 */ /* 0x000ee4000800007f */
[----:B---3--:R-:W-:Y:S05]  /*24600*/  @!P0 BRA `(.L_x_5904) ;  /* 0xfffffffc00f08947 */ /* 0x008fea000383ffff */
[----:B------:R-:W-:Y:S05]  /*24610*/  BRA `(.L_x_6016) ;  /* 0xffffffcc00e47947 */ /* 0x000fea000383ffff */
.L_x_5906:
[----:B---3--:R3:W4:Y:S02]  /*24620*/  SYNCS.PHASECHK.TRANS64.TRYWAIT P0, [R4+URZ], R5 ;  /* 0x00000005040075a7 */ /* 0x008724000800017f */
[----:B----4-:R-:W-:Y:S05]  /*24630*/  @!P0 NANOSLEEP.SYNCS 0x989680 ;  /* 0x009896800000895d */ /* 0x010fea0003900000 */
[----:B------:R-:W4:Y:S02]  /*24640*/  @!P0 SYNCS.PHASECHK.TRANS64 P0, [R4+URZ], R5 ;  /* 0x00000005040085a7 */ /* 0x000f24000800007f */
[----:B----4-:R-:W-:Y:S05]  /*24650*/  @!P0 BRA `(.L_x_5906) ;  /* 0xfffffffc00f08947 */ /* 0x010fea000383ffff */
[----:B------:R-:W-:Y:S05]  /*24660*/  BRA `(.L_x_6017) ;  /* 0xffffffcc00ec7947 */ /* 0x000fea000383ffff */
.L_x_6018:
        /* <DEDUP_REMOVED lines=9> */
.L_x_6039:


//--------------------- .nv.global.init           --------------------------
	.section	.nv.global.init,"aw",@progbits
.nv.global.init:
	.type		$str$20,@object
	.size		$str$20,($str$21 - $str$20)
$str$20:
        /*0000*/ 	.byte	0x28, 0x61, 0x64, 0x64, 0x72, 0x65, 0x73, 0x73, 0x20, 0x26, 0x20, 0x6d, 0x61, 0x73, 0x6b, 0x29
        /*0010*/ 	.byte	0x20, 0x3d, 0x3d, 0x20, 0x30, 0x00
	.type		$str$21,@object
	.size		$str$21,(__unnamed_4 - $str$21)
$str$21:
        /*0016*/ 	.byte	0x2f, 0x74, 0x6d, 0x70, 0x2f, 0x6f, 0x73, 0x73, 0x5f, 0x6b, 0x65, 0x72, 0x6e, 0x65, 0x6c, 0x73
        /*0026*/ 	.byte	0x5f, 0x73, 0x72, 0x63, 0x2f, 0x66, 0x6c, 0x61, 0x73, 0x68, 0x5f, 0x61, 0x74, 0x74, 0x65, 0x6e
        /*0036*/ 	.byte	0x74, 0x69, 0x6f, 0x6e, 0x2f, 0x63, 0x73, 0x72, 0x63, 0x2f, 0x63, 0x75, 0x74, 0x6c, 0x61, 0x73
        /*0046*/ 	.byte	0x73, 0x2f, 0x69, 0x6e, 0x63, 0x6c, 0x75, 0x64, 0x65, 0x2f, 0x63, 0x75, 0x74, 0x65, 0x2f, 0x70
        /*0056*/ 	.byte	0x6f, 0x69, 0x6e, 0x74, 0x65, 0x72, 0x5f, 0x66, 0x6c, 0x61, 0x67, 0x67, 0x65, 0x64, 0x2e, 0x68
        /*0066*/ 	.byte	0x70, 0x70, 0x00
	.type		__unnamed_4,@object
	.size		__unnamed_4,(__unnamed_5 - __unnamed_4)
__unnamed_4:
        /* <DEDUP_REMOVED lines=24> */
	.type		__unnamed_5,@object
	.size		__unnamed_5,(__unnamed_6 - __unnamed_5)
__unnamed_5:
        /* <DEDUP_REMOVED lines=23> */
        /*0355*/ 	.byte	0x43, 0x3c, 0x34, 0x30, 0x39, 0x36, 0x3e, 0x3e, 0x3e, 0x3e, 0x3e, 0x20, 0x26, 0x5d, 0x00
	.type		__unnamed_6,@object
	.size		__unnamed_6,(__unnamed_1 - __unnamed_6)
__unnamed_6:
        /* <DEDUP_REMOVED lines=28> */
        /*0524*/ 	.byte	0x3e, 0x3e, 0x3e, 0x3e, 0x3e, 0x5d, 0x00
	.type		__unnamed_1,@object
	.size		__unnamed_1,(__unnamed_3 - __unnamed_1)
__unnamed_1:
        /* <DEDUP_REMOVED lines=28> */
        /*06eb*/ 	.byte	0x3e, 0x3e, 0x3e, 0x3e, 0x3e, 0x20, 0x26, 0x5d, 0x00
	.type		__unnamed_3,@object
	.size		__unnamed_3,(__unnamed_2 - __unnamed_3)
__unnamed_3:
        /* <DEDUP_REMOVED lines=28> */
        /*08b4*/ 	.byte	0x32, 0x37, 0x36, 0x38, 0x3e, 0x3e, 0x3e, 0x3e, 0x3e, 0x5d, 0x00
	.type		__unnamed_2,@object
	.size		__unnamed_2,(.L_1 - __unnamed_2)
__unnamed_2:
        /* <DEDUP_REMOVED lines=29> */
.L_1:


//--------------------- .nv.shared._ZN7cutlass13device_kernelIN5flash11enable_sm90INS1_16FlashAttnFwdSm90INS1_25CollectiveMainloopFwdSm90ILi2EN4cute5tupleIJNS5_1CILi1EEES8_S8_EEENS6_IJNS7_ILi64EEESA_SA_EEELi512ENS_6half_tEfNS_4arch4Sm90ELb0ELb0ELb1ELb0ELb0ELb0ELb0ELb0ELb0ELb1ELb0ELb0EEENS1_21CollectiveEpilogueFwdINS6_IJSA_NS7_ILi512EEESA_EEES9_SC_SE_Li256ELb0ELb1ELb0ELb0EEENS1_29StaticPersistentTileSchedulerILb0EEEEEEEEEvNT_6ParamsE --------------------------
	.section	.nv.shared._ZN7cutlass13device_kernelIN5flash11enable_sm90INS1_16FlashAttnFwdSm90INS1_25CollectiveMainloopFwdSm90ILi2EN4cute5tupleIJNS5_1CILi1EEES8_S8_EEENS6_IJNS7_ILi64EEESA_SA_EEELi512ENS_6half_tEfNS_4arch4Sm90ELb0ELb0ELb1ELb0ELb0ELb0ELb0ELb0ELb0ELb1ELb0ELb0EEENS1_21CollectiveEpilogueFwdINS6_IJSA_NS7_ILi512EEESA_EEES9_SC_SE_Li256ELb0ELb1ELb0ELb0EEENS1_29StaticPersistentTileSchedulerILb0EEEEEEEEEvNT_6ParamsE,"aw",@nobits
	.sectionflags	@""
	.align	16
	.zero		1024


//--------------------- .nv.shared.reserved.0     --------------------------
	.section	.nv.shared.reserved.0,"aw",@nobits
	.weak		__nv_reservedSMEM_offset_0_alias
	.size		__nv_reservedSMEM_offset_0_alias, 0, 0
	.other		__nv_reservedSMEM_offset_0_alias,@"STO_CUDA_RESERVED_SHARED STV_DEFAULT"
__nv_reservedSMEM_offset_0_alias:
	.zero		0


//--------------------- .nv.global                --------------------------
	.section	.nv.global,"aw",@nobits
.nv.global:
	.type		_ZN85_INTERNAL_6c9b5c46_49_flash_fwd_hdim64_512_fp16_softcap_packgqa_sm90_cu_a7f3af4d_40414cute1_E,@object
	.size		_ZN85_INTERNAL_6c9b5c46_49_flash_fwd_hdim64_512_fp16_softcap_packgqa_sm90_cu_a7f3af4d_40414cute1_E,(_ZN85_INTERNAL_6c9b5c46_49_flash_fwd_hdim64_512_fp16_softcap_packgqa_sm90_cu_a7f3af4d_40414cuda3std3__45__cpo6cbeginE - _ZN85_INTERNAL_6c9b5c46_49_flash_fwd_hdim64_512_fp16_softcap_packgqa_sm90_cu_a7f3af4d_40414cute1_E)
_ZN85_INTERNAL_6c9b5c46_49_flash_fwd_hdim64_512_fp16_softcap_packgqa_sm90_cu_a7f3af4d_40414cute1_E:
	.zero		1
	.type		_ZN85_INTERNAL_6c9b5c46_49_flash_fwd_hdim64_512_fp16_softcap_packgqa_sm90_cu_a7f3af4d_40414cuda3std3__45__cpo6cbeginE,@object
	.size		_ZN85_INTERNAL_6c9b5c46_49_flash_fwd_hdim64_512_fp16_softcap_packgqa_sm90_cu_a7f3af4d_40414cuda3std3__45__cpo6cbeginE,(_ZN85_INTERNAL_6c9b5c46_49_flash_fwd_hdim64_512_fp16_softcap_packgqa_sm90_cu_a7f3af4d_40414cuda3std3__48in_placeE - _ZN85_INTERNAL_6c9b5c46_49_flash_fwd_hdim64_512_fp16_softcap_packgqa_sm90_cu_a7f3af4d_40414cuda3std3__45__cpo6cbeginE)
_ZN85_INTERNAL_6c9b5c46_49_flash_fwd_hdim64_512_fp16_softcap_packgqa_sm90_cu_a7f3af4d_40414cuda3std3__45__cpo6cbeginE:
	.zero		1
	.type		_ZN85_INTERNAL_6c9b5c46_49_flash_fwd_hdim64_512_fp16_softcap_packgqa_sm90_cu_a7f3af4d_40414cuda3std3__48in_placeE,@object
	.size		_ZN85_INTERNAL_6c9b5c46_49_flash_fwd_hdim64_512_fp16_softcap_packgqa_sm90_cu_a7f3af4d_40414cuda3std3__48in_placeE,(_ZN85_INTERNAL_6c9b5c46_49_flash_fwd_hdim64_512_fp16_softcap_packgqa_sm90_cu_a7f3af4d_40414cuda3std6ranges3__45__cpo9iter_moveE - _ZN85_INTERNAL_6c9b5c46_49_flash_fwd_hdim64_512_fp16_softcap_packgqa_sm90_cu_a7f3af4d_40414cuda3std3__48in_placeE)
_ZN85_INTERNAL_6c9b5c46_49_flash_fwd_hdim64_512_fp16_softcap_packgqa_sm90_cu_a7f3af4d_40414cuda3std3__48in_placeE:
	.zero		1
	.type		_ZN85_INTERNAL_6c9b5c46_49_flash_fwd_hdim64_512_fp16_softcap_packgqa_sm90_cu_a7f3af4d_40414cuda3std6ranges3__45__cpo9iter_moveE,@object
	.size		_ZN85_INTERNAL_6c9b5c46_49_flash_fwd_hdim64_512_fp16_softcap_packgqa_sm90_cu_a7f3af4d_40414cuda3std6ranges3__45__cpo9iter_moveE,(_ZN85_INTERNAL_6c9b5c46_49_flash_fwd_hdim64_512_fp16_softcap_packgqa_sm90_cu_a7f3af4d_40414cuda3std3__45__cpo5beginE - _ZN85_INTERNAL_6c9b5c46_49_flash_fwd_hdim64_512_fp16_softcap_packgqa_sm90_cu_a7f3af4d_40414cuda3std6ranges3__45__cpo9iter_moveE)
_ZN85_INTERNAL_6c9b5c46_49_flash_fwd_hdim64_512_fp16_softcap_packgqa_sm90_cu_a7f3af4d_40414cuda3std6ranges3__45__cpo9iter_moveE:
	.zero		1
	.type		_ZN85_INTERNAL_6c9b5c46_49_flash_fwd_hdim64_512_fp16_softcap_packgqa_sm90_cu_a7f3af4d_40414cuda3std3__45__cpo5beginE,@object
	.size		_ZN85_INTERNAL_6c9b5c46_49_flash_fwd_hdim64_512_fp16_softcap_packgqa_sm90_cu_a7f3af4d_40414cuda3std3__45__cpo5beginE,(_ZN85_INTERNAL_6c9b5c46_49_flash_fwd_hdim64_512_fp16_softcap_packgqa_sm90_cu_a7f3af4d_40414cuda3std3__487_GLOBAL__N__6c9b5c46_49_flash_fwd_hdim64_512_fp16_softcap_packgqa_sm90_cu_a7f3af4d_40416ignoreE - _ZN85_INTERNAL_6c9b5c46_49_flash_fwd_hdim64_512_fp16_softcap_packgqa_sm90_cu_a7f3af4d_40414cuda3std3__45__cpo5beginE)
_ZN85_INTERNAL_6c9b5c46_49_flash_fwd_hdim64_512_fp16_softcap_packgqa_sm90_cu_a7f3af4d_40414cuda3std3__45__cpo5beginE:
	.zero		1
	.type		_ZN85_INTERNAL_6c9b5c46_49_flash_fwd_hdim64_512_fp16_softcap_packgqa_sm90_cu_a7f3af4d_40414cuda3std3__487_GLOBAL__N__6c9b5c46_49_flash_fwd_hdim64_512_fp16_softcap_packgqa_sm90_cu_a7f3af4d_40416ignoreE,@object
	.size		_ZN85_INTERNAL_6c9b5c46_49_flash_fwd_hdim64_512_fp16_softcap_packgqa_sm90_cu_a7f3af4d_40414cuda3std3__487_GLOBAL__N__6c9b5c46_49_flash_fwd_hdim64_512_fp16_softcap_packgqa_sm90_cu_a7f3af4d_40416ignoreE,(_ZN85_INTERNAL_6c9b5c46_49_flash_fwd_hdim64_512_fp16_softcap_packgqa_sm90_cu_a7f3af4d_40414cute7productE - _ZN85_INTERNAL_6c9b5c46_49_flash_fwd_hdim64_512_fp16_softcap_packgqa_sm90_cu_a7f3af4d_40414cuda3std3__487_GLOBAL__N__6c9b5c46_49_flash_fwd_hdim64_512_fp16_softcap_packgqa_sm90_cu_a7f3af4d_40416ignoreE)
_ZN85_INTERNAL_6c9b5c46_49_flash_fwd_hdim64_512_fp16_softcap_packgqa_sm90_cu_a7f3af4d_40414cuda3std3__487_GLOBAL__N__6c9b5c46_49_flash_fwd_hdim64_512_fp16_softcap_packgqa_sm90_cu_a7f3af4d_40416ignoreE:
	.zero		1
	.type		_ZN85_INTERNAL_6c9b5c46_49_flash_fwd_hdim64_512_fp16_softcap_packgqa_sm90_cu_a7f3af4d_40414cute7productE,@object
	.size		_ZN85_INTERNAL_6c9b5c46_49_flash_fwd_hdim64_512_fp16_softcap_packgqa_sm90_cu_a7f3af4d_40414cute7productE,(_ZN85_INTERNAL_6c9b5c46_49_flash_fwd_hdim64_512_fp16_softcap_packgqa_sm90_cu_a7f3af4d_40414cuda3std3__45__cpo3endE - _ZN85_INTERNAL_6c9b5c46_49_flash_fwd_hdim64_512_fp16_softcap_packgqa_sm90_cu_a7f3af4d_40414cute7productE)
_ZN85_INTERNAL_6c9b5c46_49_flash_fwd_hdim64_512_fp16_softcap_packgqa_sm90_cu_a7f3af4d_40414cute7productE:
	.zero		1
	.type		_ZN85_INTERNAL_6c9b5c46_49_flash_fwd_hdim64_512_fp16_softcap_packgqa_sm90_cu_a7f3af4d_40414cuda3std3__45__cpo3endE,@object
	.size		_ZN85_INTERNAL_6c9b5c46_49_flash_fwd_hdim64_512_fp16_softcap_packgqa_sm90_cu_a7f3af4d_40414cuda3std3__45__cpo3endE,(_ZN85_INTERNAL_6c9b5c46_49_flash_fwd_hdim64_512_fp16_softcap_packgqa_sm90_cu_a7f3af4d_40414cuda3std3__419piecewise_constructE - _ZN85_INTERNAL_6c9b5c46_49_flash_fwd_hdim64_512_fp16_softcap_packgqa_sm90_cu_a7f3af4d_40414cuda3std3__45__cpo3endE)
_ZN85_INTERNAL_6c9b5c46_49_flash_fwd_hdim64_512_fp16_softcap_packgqa_sm90_cu_a7f3af4d_40414cuda3std3__45__cpo3endE:
	.zero		1
	.type		_ZN85_INTERNAL_6c9b5c46_49_flash_fwd_hdim64_512_fp16_softcap_packgqa_sm90_cu_a7f3af4d_40414cuda3std3__419piecewise_constructE,@object
	.size		_ZN85_INTERNAL_6c9b5c46_49_flash_fwd_hdim64_512_fp16_softcap_packgqa_sm90_cu_a7f3af4d_40414cuda3std3__419piecewise_constructE,(_ZN85_INTERNAL_6c9b5c46_49_flash_fwd_hdim64_512_fp16_softcap_packgqa_sm90_cu_a7f3af4d_40414cuda3std3__45__cpo4cendE - _ZN85_INTERNAL_6c9b5c46_49_flash_fwd_hdim64_512_fp16_softcap_packgqa_sm90_cu_a7f3af4d_40414cuda3std3__419piecewise_constructE)
_ZN85_INTERNAL_6c9b5c46_49_flash_fwd_hdim64_512_fp16_softcap_packgqa_sm90_cu_a7f3af4d_40414cuda3std3__419piecewise_constructE:
	.zero		1
	.type		_ZN85_INTERNAL_6c9b5c46_49_flash_fwd_hdim64_512_fp16_softcap_packgqa_sm90_cu_a7f3af4d_40414cuda3std3__45__cpo4cendE,@object
	.size		_ZN85_INTERNAL_6c9b5c46_49_flash_fwd_hdim64_512_fp16_softcap_packgqa_sm90_cu_a7f3af4d_40414cuda3std3__45__cpo4cendE,(_ZN85_INTERNAL_6c9b5c46_49_flash_fwd_hdim64_512_fp16_softcap_packgqa_sm90_cu_a7f3af4d_40414cuda3std6ranges3__45__cpo4swapE - _ZN85_INTERNAL_6c9b5c46_49_flash_fwd_hdim64_512_fp16_softcap_packgqa_sm90_cu_a7f3af4d_40414cuda3std3__45__cpo4cendE)
_ZN85_INTERNAL_6c9b5c46_49_flash_fwd_hdim64_512_fp16_softcap_packgqa_sm90_cu_a7f3af4d_40414cuda3std3__45__cpo4cendE:
	.zero		1
	.type		_ZN85_INTERNAL_6c9b5c46_49_flash_fwd_hdim64_512_fp16_softcap_packgqa_sm90_cu_a7f3af4d_40414cuda3std6ranges3__45__cpo4swapE,@object
	.size		_ZN85_INTERNAL_6c9b5c46_49_flash_fwd_hdim64_512_fp16_softcap_packgqa_sm90_cu_a7f3af4d_40414cuda3std6ranges3__45__cpo4swapE,(.L_13 - _ZN85_INTERNAL_6c9b5c46_49_flash_fwd_hdim64_512_fp16_softcap_packgqa_sm90_cu_a7f3af4d_40414cuda3std6ranges3__45__cpo4swapE)
_ZN85_INTERNAL_6c9b5c46_49_flash_fwd_hdim64_512_fp16_softcap_packgqa_sm90_cu_a7f3af4d_40414cuda3std6ranges3__45__cpo4swapE:
	.zero		1
.L_13:


//--------------------- .nv.shared._ZN7cutlass13device_kernelIN5flash11enable_sm90INS1_16FlashAttnFwdSm90INS1_25CollectiveMainloopFwdSm90ILi2EN4cute5tupleIJNS5_1CILi1EEES8_S8_EEENS6_IJNS7_ILi64EEESA_SA_EEELi512ENS_6half_tEfNS_4arch4Sm90ELb0ELb0ELb1ELb0ELb0ELb0ELb1ELb0ELb0ELb1ELb0ELb0EEENS1_21CollectiveEpilogueFwdINS6_IJSA_NS7_ILi512EEESA_EEES9_SC_SE_Li256ELb0ELb1ELb0ELb0EEENS1_29StaticPersistentTileSchedulerILb0EEEEEEEEEvNT_6ParamsE --------------------------
	.section	.nv.shared._ZN7cutlass13device_kernelIN5flash11enable_sm90INS1_16FlashAttnFwdSm90INS1_25CollectiveMainloopFwdSm90ILi2EN4cute5tupleIJNS5_1CILi1EEES8_S8_EEENS6_IJNS7_ILi64EEESA_SA_EEELi512ENS_6half_tEfNS_4arch4Sm90ELb0ELb0ELb1ELb0ELb0ELb0ELb1ELb0ELb0ELb1ELb0ELb0EEENS1_21CollectiveEpilogueFwdINS6_IJSA_NS7_ILi512EEESA_EEES9_SC_SE_Li256ELb0ELb1ELb0ELb0EEENS1_29StaticPersistentTileSchedulerILb0EEEEEEEEEvNT_6ParamsE,"aw",@nobits
	.sectionflags	@""
	.align	16
	.zero		1024


//--------------------- .nv.shared._ZN7cutlass13device_kernelIN5flash11enable_sm90INS1_16FlashAttnFwdSm90INS1_25CollectiveMainloopFwdSm90ILi2EN4cute5tupleIJNS5_1CILi1EEES8_S8_EEENS6_IJNS7_ILi64EEESA_SA_EEELi512ENS_6half_tEfNS_4arch4Sm90ELb0ELb0ELb1ELb1ELb0ELb0ELb0ELb0ELb0ELb1ELb0ELb0EEENS1_21CollectiveEpilogueFwdINS6_IJSA_NS7_ILi512EEESA_EEES9_SC_SE_Li256ELb1ELb1ELb0ELb0EEENS1_36VarlenDynamicPersistentTileSchedulerILi64ELi64ELi256ELi128ELb0ELb1ELb1ELb0ELb1ELb1EEEEEEEEEvNT_6ParamsE --------------------------
	.section	.nv.shared._ZN7cutlass13device_kernelIN5flash11enable_sm90INS1_16FlashAttnFwdSm90INS1_25CollectiveMainloopFwdSm90ILi2EN4cute5tupleIJNS5_1CILi1EEES8_S8_EEENS6_IJNS7_ILi64EEESA_SA_EEELi512ENS_6half_tEfNS_4arch4Sm90ELb0ELb0ELb1ELb1ELb0ELb0ELb0ELb0ELb0ELb1ELb0ELb0EEENS1_21CollectiveEpilogueFwdINS6_IJSA_NS7_ILi512EEESA_EEES9_SC_SE_Li256ELb1ELb1ELb0ELb0EEENS1_36VarlenDynamicPersistentTileSchedulerILi64ELi64ELi256ELi128ELb0ELb1ELb1ELb0ELb1ELb1EEEEEEEEEvNT_6ParamsE,"aw",@nobits
	.sectionflags	@""
	.align	16
	.zero		1024


//--------------------- .nv.shared._ZN7cutlass13device_kernelIN5flash11enable_sm90INS1_16FlashAttnFwdSm90INS1_25CollectiveMainloopFwdSm90ILi2EN4cute5tupleIJNS5_1CILi1EEES8_S8_EEENS6_IJNS7_ILi64EEESA_SA_EEELi512ENS_6half_tEfNS_4arch4Sm90ELb0ELb0ELb1ELb1ELb0ELb1ELb0ELb0ELb0ELb1ELb0ELb0EEENS1_21CollectiveEpilogueFwdINS6_IJSA_NS7_ILi512EEESA_EEES9_SC_SE_Li256ELb1ELb1ELb0ELb0EEENS1_36VarlenDynamicPersistentTileSchedulerILi64ELi64ELi256ELi128ELb0ELb1ELb1ELb0ELb1ELb1EEEEEEEEEvNT_6ParamsE --------------------------
	.section	.nv.shared._ZN7cutlass13device_kernelIN5flash11enable_sm90INS1_16FlashAttnFwdSm90INS1_25CollectiveMainloopFwdSm90ILi2EN4cute5tupleIJNS5_1CILi1EEES8_S8_EEENS6_IJNS7_ILi64EEESA_SA_EEELi512ENS_6half_tEfNS_4arch4Sm90ELb0ELb0ELb1ELb1ELb0ELb1ELb0ELb0ELb0ELb1ELb0ELb0EEENS1_21CollectiveEpilogueFwdINS6_IJSA_NS7_ILi512EEESA_EEES9_SC_SE_Li256ELb1ELb1ELb0ELb0EEENS1_36VarlenDynamicPersistentTileSchedulerILi64ELi64ELi256ELi128ELb0ELb1ELb1ELb0ELb1ELb1EEEEEEEEEvNT_6ParamsE,"aw",@nobits
	.sectionflags	@""
	.align	16
	.zero		1024


//--------------------- .nv.shared._ZN7cutlass13device_kernelIN5flash11enable_sm90INS1_16FlashAttnFwdSm90INS1_25CollectiveMainloopFwdSm90ILi2EN4cute5tupleIJNS5_1CILi1EEES8_S8_EEENS6_IJNS7_ILi64EEESA_SA_EEELi512ENS_6half_tEfNS_4arch4Sm90ELb0ELb0ELb1ELb1ELb0ELb0ELb1ELb0ELb0ELb1ELb0ELb0EEENS1_21CollectiveEpilogueFwdINS6_IJSA_NS7_ILi512EEESA_EEES9_SC_SE_Li256ELb1ELb1ELb0ELb0EEENS1_36VarlenDynamicPersistentTileSchedulerILi64ELi64ELi256ELi128ELb0ELb1ELb1ELb0ELb1ELb1EEEEEEEEEvNT_6ParamsE --------------------------
	.section	.nv.shared._ZN7cutlass13device_kernelIN5flash11enable_sm90INS1_16FlashAttnFwdSm90INS1_25CollectiveMainloopFwdSm90ILi2EN4cute5tupleIJNS5_1CILi1EEES8_S8_EEENS6_IJNS7_ILi64EEESA_SA_EEELi512ENS_6half_tEfNS_4arch4Sm90ELb0ELb0ELb1ELb1ELb0ELb0ELb1ELb0ELb0ELb1ELb0ELb0EEENS1_21CollectiveEpilogueFwdINS6_IJSA_NS7_ILi512EEESA_EEES9_SC_SE_Li256ELb1ELb1ELb0ELb0EEENS1_36VarlenDynamicPersistentTileSchedulerILi64ELi64ELi256ELi128ELb0ELb1ELb1ELb0ELb1ELb1EEEEEEEEEvNT_6ParamsE,"aw",@nobits
	.sectionflags	@""
	.align	16
	.zero		1024


//--------------------- .nv.shared._ZN7cutlass13device_kernelIN5flash11enable_sm90INS1_16FlashAttnFwdSm90INS1_25CollectiveMainloopFwdSm90ILi2EN4cute5tupleIJNS5_1CILi1EEES8_S8_EEENS6_IJNS7_ILi64EEESA_SA_EEELi512ENS_6half_tEfNS_4arch4Sm90ELb0ELb0ELb1ELb1ELb0ELb1ELb1ELb0ELb0ELb1ELb0ELb0EEENS1_21CollectiveEpilogueFwdINS6_IJSA_NS7_ILi512EEESA_EEES9_SC_SE_Li256ELb1ELb1ELb0ELb0EEENS1_36VarlenDynamicPersistentTileSchedulerILi64ELi64ELi256ELi128ELb0ELb1ELb1ELb0ELb1ELb1EEEEEEEEEvNT_6ParamsE --------------------------
	.section	.nv.shared._ZN7cutlass13device_kernelIN5flash11enable_sm90INS1_16FlashAttnFwdSm90INS1_25CollectiveMainloopFwdSm90ILi2EN4cute5tupleIJNS5_1CILi1EEES8_S8_EEENS6_IJNS7_ILi64EEESA_SA_EEELi512ENS_6half_tEfNS_4arch4Sm90ELb0ELb0ELb1ELb1ELb0ELb1ELb1ELb0ELb0ELb1ELb0ELb0EEENS1_21CollectiveEpilogueFwdINS6_IJSA_NS7_ILi512EEESA_EEES9_SC_SE_Li256ELb1ELb1ELb0ELb0EEENS1_36VarlenDynamicPersistentTileSchedulerILi64ELi64ELi256ELi128ELb0ELb1ELb1ELb0ELb1ELb1EEEEEEEEEvNT_6ParamsE,"aw",@nobits
	.sectionflags	@""
	.align	16
	.zero		1024


//--------------------- .nv.shared._ZN7cutlass13device_kernelIN5flash11enable_sm90INS1_16FlashAttnFwdSm90INS1_25CollectiveMainloopFwdSm90ILi2EN4cute5tupleIJNS5_1CILi1EEES8_S8_EEENS6_IJNS7_ILi64EEESA_SA_EEELi512ENS_6half_tEfNS_4arch4Sm90ELb0ELb1ELb1ELb0ELb0ELb0ELb0ELb0ELb0ELb1ELb0ELb0EEENS1_21CollectiveEpilogueFwdINS6_IJSA_NS7_ILi512EEESA_EEES9_SC_SE_Li256ELb0ELb1ELb0ELb0EEENS1_30DynamicPersistentTileSchedulerILi256ELi128ELb0ELb1ELb1EEEEEEEEEvNT_6ParamsE --------------------------
	.section	.nv.shared._ZN7cutlass13device_kernelIN5flash11enable_sm90INS1_16FlashAttnFwdSm90INS1_25CollectiveMainloopFwdSm90ILi2EN4cute5tupleIJNS5_1CILi1EEES8_S8_EEENS6_IJNS7_ILi64EEESA_SA_EEELi512ENS_6half_tEfNS_4arch4Sm90ELb0ELb1ELb1ELb0ELb0ELb0ELb0ELb0ELb0ELb1ELb0ELb0EEENS1_21CollectiveEpilogueFwdINS6_IJSA_NS7_ILi512EEESA_EEES9_SC_SE_Li256ELb0ELb1ELb0ELb0EEENS1_30DynamicPersistentTileSchedulerILi256ELi128ELb0ELb1ELb1EEEEEEEEEvNT_6ParamsE,"aw",@nobits
	.sectionflags	@""
	.align	16
	.zero		1024


//--------------------- .nv.shared._ZN7cutlass13device_kernelIN5flash11enable_sm90INS1_16FlashAttnFwdSm90INS1_25CollectiveMainloopFwdSm90ILi2EN4cute5tupleIJNS5_1CILi1EEES8_S8_EEENS6_IJNS7_ILi64EEESA_SA_EEELi512ENS_6half_tEfNS_4arch4Sm90ELb0ELb1ELb1ELb0ELb0ELb0ELb1ELb0ELb0ELb1ELb0ELb0EEENS1_21CollectiveEpilogueFwdINS6_IJSA_NS7_ILi512EEESA_EEES9_SC_SE_Li256ELb0ELb1ELb0ELb0EEENS1_30DynamicPersistentTileSchedulerILi256ELi128ELb0ELb1ELb1EEEEEEEEEvNT_6ParamsE --------------------------
	.section	.nv.shared._ZN7cutlass13device_kernelIN5flash11enable_sm90INS1_16FlashAttnFwdSm90INS1_25CollectiveMainloopFwdSm90ILi2EN4cute5tupleIJNS5_1CILi1EEES8_S8_EEENS6_IJNS7_ILi64EEESA_SA_EEELi512ENS_6half_tEfNS_4arch4Sm90ELb0ELb1ELb1ELb0ELb0ELb0ELb1ELb0ELb0ELb1ELb0ELb0EEENS1_21CollectiveEpilogueFwdINS6_IJSA_NS7_ILi512EEESA_EEES9_SC_SE_Li256ELb0ELb1ELb0ELb0EEENS1_30DynamicPersistentTileSchedulerILi256ELi128ELb0ELb1ELb1EEEEEEEEEvNT_6ParamsE,"aw",@nobits
	.sectionflags	@""
	.align	16
	.zero		1024


//--------------------- .nv.shared._ZN7cutlass13device_kernelIN5flash11enable_sm90INS1_16FlashAttnFwdSm90INS1_25CollectiveMainloopFwdSm90ILi2EN4cute5tupleIJNS5_1CILi1EEES8_S8_EEENS6_IJNS7_ILi64EEESA_SA_EEELi512ENS_6half_tEfNS_4arch4Sm90ELb0ELb1ELb1ELb1ELb0ELb0ELb0ELb0ELb0ELb1ELb0ELb0EEENS1_21CollectiveEpilogueFwdINS6_IJSA_NS7_ILi512EEESA_EEES9_SC_SE_Li256ELb1ELb1ELb0ELb0EEENS1_36VarlenDynamicPersistentTileSchedulerILi64ELi64ELi256ELi128ELb0ELb1ELb1ELb1ELb0ELb1EEEEEEEEEvNT_6ParamsE --------------------------
	.section	.nv.shared._ZN7cutlass13device_kernelIN5flash11enable_sm90INS1_16FlashAttnFwdSm90INS1_25CollectiveMainloopFwdSm90ILi2EN4cute5tupleIJNS5_1CILi1EEES8_S8_EEENS6_IJNS7_ILi64EEESA_SA_EEELi512ENS_6half_tEfNS_4arch4Sm90ELb0ELb1ELb1ELb1ELb0ELb0ELb0ELb0ELb0ELb1ELb0ELb0EEENS1_21CollectiveEpilogueFwdINS6_IJSA_NS7_ILi512EEESA_EEES9_SC_SE_Li256ELb1ELb1ELb0ELb0EEENS1_36VarlenDynamicPersistentTileSchedulerILi64ELi64ELi256ELi128ELb0ELb1ELb1ELb1ELb0ELb1EEEEEEEEEvNT_6ParamsE,"aw",@nobits
	.sectionflags	@""
	.align	16
	.zero		1024


//--------------------- .nv.shared._ZN7cutlass13device_kernelIN5flash11enable_sm90INS1_16FlashAttnFwdSm90INS1_25CollectiveMainloopFwdSm90ILi2EN4cute5tupleIJNS5_1CILi1EEES8_S8_EEENS6_IJNS7_ILi64EEESA_SA_EEELi512ENS_6half_tEfNS_4arch4Sm90ELb0ELb1ELb1ELb1ELb0ELb1ELb0ELb0ELb0ELb1ELb0ELb0EEENS1_21CollectiveEpilogueFwdINS6_IJSA_NS7_ILi512EEESA_EEES9_SC_SE_Li256ELb1ELb1ELb0ELb0EEENS1_36VarlenDynamicPersistentTileSchedulerILi64ELi64ELi256ELi128ELb0ELb1ELb1ELb1ELb0ELb1EEEEEEEEEvNT_6ParamsE --------------------------
	.section	.nv.shared._ZN7cutlass13device_kernelIN5flash11enable_sm90INS1_16FlashAttnFwdSm90INS1_25CollectiveMainloopFwdSm90ILi2EN4cute5tupleIJNS5_1CILi1EEES8_S8_EEENS6_IJNS7_ILi64EEESA_SA_EEELi512ENS_6half_tEfNS_4arch4Sm90ELb0ELb1ELb1ELb1ELb0ELb1ELb0ELb0ELb0ELb1ELb0ELb0EEENS1_21CollectiveEpilogueFwdINS6_IJSA_NS7_ILi512EEESA_EEES9_SC_SE_Li256ELb1ELb1ELb0ELb0EEENS1_36VarlenDynamicPersistentTileSchedulerILi64ELi64ELi256ELi128ELb0ELb1ELb1ELb1ELb0ELb1EEEEEEEEEvNT_6ParamsE,"aw",@nobits
	.sectionflags	@""
	.align	16
	.zero		1024


//--------------------- .nv.shared._ZN7cutlass13device_kernelIN5flash11enable_sm90INS1_16FlashAttnFwdSm90INS1_25CollectiveMainloopFwdSm90ILi2EN4cute5tupleIJNS5_1CILi1EEES8_S8_EEENS6_IJNS7_ILi64EEESA_SA_EEELi512ENS_6half_tEfNS_4arch4Sm90ELb0ELb1ELb1ELb1ELb0ELb0ELb1ELb0ELb0ELb1ELb0ELb0EEENS1_21CollectiveEpilogueFwdINS6_IJSA_NS7_ILi512EEESA_EEES9_SC_SE_Li256ELb1ELb1ELb0ELb0EEENS1_36VarlenDynamicPersistentTileSchedulerILi64ELi64ELi256ELi128ELb0ELb1ELb1ELb1ELb0ELb1EEEEEEEEEvNT_6ParamsE --------------------------
	.section	.nv.shared._ZN7cutlass13device_kernelIN5flash11enable_sm90INS1_16FlashAttnFwdSm90INS1_25CollectiveMainloopFwdSm90ILi2EN4cute5tupleIJNS5_1CILi1EEES8_S8_EEENS6_IJNS7_ILi64EEESA_SA_EEELi512ENS_6half_tEfNS_4arch4Sm90ELb0ELb1ELb1ELb1ELb0ELb0ELb1ELb0ELb0ELb1ELb0ELb0EEENS1_21CollectiveEpilogueFwdINS6_IJSA_NS7_ILi512EEESA_EEES9_SC_SE_Li256ELb1ELb1ELb0ELb0EEENS1_36VarlenDynamicPersistentTileSchedulerILi64ELi64ELi256ELi128ELb0ELb1ELb1ELb1ELb0ELb1EEEEEEEEEvNT_6ParamsE,"aw",@nobits
	.sectionflags	@""
	.align	16
	.zero		1024


//--------------------- .nv.shared._ZN7cutlass13device_kernelIN5flash11enable_sm90INS1_16FlashAttnFwdSm90INS1_25CollectiveMainloopFwdSm90ILi2EN4cute5tupleIJNS5_1CILi1EEES8_S8_EEENS6_IJNS7_ILi64EEESA_SA_EEELi512ENS_6half_tEfNS_4arch4Sm90ELb0ELb1ELb1ELb1ELb0ELb1ELb1ELb0ELb0ELb1ELb0ELb0EEENS1_21CollectiveEpilogueFwdINS6_IJSA_NS7_ILi512EEESA_EEES9_SC_SE_Li256ELb1ELb1ELb0ELb0EEENS1_36VarlenDynamicPersistentTileSchedulerILi64ELi64ELi256ELi128ELb0ELb1ELb1ELb1ELb0ELb1EEEEEEEEEvNT_6ParamsE --------------------------
	.section	.nv.shared._ZN7cutlass13device_kernelIN5flash11enable_sm90INS1_16FlashAttnFwdSm90INS1_25CollectiveMainloopFwdSm90ILi2EN4cute5tupleIJNS5_1CILi1EEES8_S8_EEENS6_IJNS7_ILi64EEESA_SA_EEELi512ENS_6half_tEfNS_4arch4Sm90ELb0ELb1ELb1ELb1ELb0ELb1ELb1ELb0ELb0ELb1ELb0ELb0EEENS1_21CollectiveEpilogueFwdINS6_IJSA_NS7_ILi512EEESA_EEES9_SC_SE_Li256ELb1ELb1ELb0ELb0EEENS1_36VarlenDynamicPersistentTileSchedulerILi64ELi64ELi256ELi128ELb0ELb1ELb1ELb1ELb0ELb1EEEEEEEEEvNT_6ParamsE,"aw",@nobits
	.sectionflags	@""
	.align	16
	.zero		1024


//--------------------- .nv.shared._ZN7cutlass13device_kernelIN5flash11enable_sm90INS1_16FlashAttnFwdSm90INS1_25CollectiveMainloopFwdSm90ILi2EN4cute5tupleIJNS5_1CILi1EEES8_S8_EEENS6_IJNS7_ILi64EEESA_SA_EEELi512ENS_6half_tEfNS_4arch4Sm90ELb1ELb0ELb1ELb0ELb0ELb0ELb0ELb0ELb0ELb1ELb0ELb0EEENS1_21CollectiveEpilogueFwdINS6_IJSA_NS7_ILi512EEESA_EEES9_SC_SE_Li256ELb0ELb1ELb0ELb0EEENS1_30DynamicPersistentTileSchedulerILi256ELi128ELb0ELb1ELb1EEEEEEEEEvNT_6ParamsE --------------------------
	.section	.nv.shared._ZN7cutlass13device_kernelIN5flash11enable_sm90INS1_16FlashAttnFwdSm90INS1_25CollectiveMainloopFwdSm90ILi2EN4cute5tupleIJNS5_1CILi1EEES8_S8_EEENS6_IJNS7_ILi64EEESA_SA_EEELi512ENS_6half_tEfNS_4arch4Sm90ELb1ELb0ELb1ELb0ELb0ELb0ELb0ELb0ELb0ELb1ELb0ELb0EEENS1_21CollectiveEpilogueFwdINS6_IJSA_NS7_ILi512EEESA_EEES9_SC_SE_Li256ELb0ELb1ELb0ELb0EEENS1_30DynamicPersistentTileSchedulerILi256ELi128ELb0ELb1ELb1EEEEEEEEEvNT_6ParamsE,"aw",@nobits
	.sectionflags	@""
	.align	16
	.zero		1024


//--------------------- .nv.shared._ZN7cutlass13device_kernelIN5flash11enable_sm90INS1_16FlashAttnFwdSm90INS1_25CollectiveMainloopFwdSm90ILi2EN4cute5tupleIJNS5_1CILi1EEES8_S8_EEENS6_IJNS7_ILi64EEESA_SA_EEELi512ENS_6half_tEfNS_4arch4Sm90ELb1ELb0ELb1ELb0ELb0ELb0ELb1ELb0ELb0ELb1ELb0ELb0EEENS1_21CollectiveEpilogueFwdINS6_IJSA_NS7_ILi512EEESA_EEES9_SC_SE_Li256ELb0ELb1ELb0ELb0EEENS1_30DynamicPersistentTileSchedulerILi256ELi128ELb0ELb1ELb1EEEEEEEEEvNT_6ParamsE --------------------------
	.section	.nv.shared._ZN7cutlass13device_kernelIN5flash11enable_sm90INS1_16FlashAttnFwdSm90INS1_25CollectiveMainloopFwdSm90ILi2EN4cute5tupleIJNS5_1CILi1EEES8_S8_EEENS6_IJNS7_ILi64EEESA_SA_EEELi512ENS_6half_tEfNS_4arch4Sm90ELb1ELb0ELb1ELb0ELb0ELb0ELb1ELb0ELb0ELb1ELb0ELb0EEENS1_21CollectiveEpilogueFwdINS6_IJSA_NS7_ILi512EEESA_EEES9_SC_SE_Li256ELb0ELb1ELb0ELb0EEENS1_30DynamicPersistentTileSchedulerILi256ELi128ELb0ELb1ELb1EEEEEEEEEvNT_6ParamsE,"aw",@nobits
	.sectionflags	@""
	.align	16
	.zero		1024


//--------------------- .nv.shared._ZN7cutlass13device_kernelIN5flash11enable_sm90INS1_16FlashAttnFwdSm90INS1_25CollectiveMainloopFwdSm90ILi2EN4cute5tupleIJNS5_1CILi1EEES8_S8_EEENS6_IJNS7_ILi64EEESA_SA_EEELi512ENS_6half_tEfNS_4arch4Sm90ELb1ELb0ELb1ELb1ELb0ELb0ELb0ELb0ELb0ELb1ELb0ELb0EEENS1_21CollectiveEpilogueFwdINS6_IJSA_NS7_ILi512EEESA_EEES9_SC_SE_Li256ELb1ELb1ELb0ELb0EEENS1_36VarlenDynamicPersistentTileSchedulerILi64ELi64ELi256ELi128ELb0ELb1ELb1ELb1ELb1ELb1EEEEEEEEEvNT_6ParamsE --------------------------
	.section	.nv.shared._ZN7cutlass13device_kernelIN5flash11enable_sm90INS1_16FlashAttnFwdSm90INS1_25CollectiveMainloopFwdSm90ILi2EN4cute5tupleIJNS5_1CILi1EEES8_S8_EEENS6_IJNS7_ILi64EEESA_SA_EEELi512ENS_6half_tEfNS_4arch4Sm90ELb1ELb0ELb1ELb1ELb0ELb0ELb0ELb0ELb0ELb1ELb0ELb0EEENS1_21CollectiveEpilogueFwdINS6_IJSA_NS7_ILi512EEESA_EEES9_SC_SE_Li256ELb1ELb1ELb0ELb0EEENS1_36VarlenDynamicPersistentTileSchedulerILi64ELi64ELi256ELi128ELb0ELb1ELb1ELb1ELb1ELb1EEEEEEEEEvNT_6ParamsE,"aw",@nobits
	.sectionflags	@""
	.align	16
	.zero		1024


//--------------------- .nv.shared._ZN7cutlass13device_kernelIN5flash11enable_sm90INS1_16FlashAttnFwdSm90INS1_25CollectiveMainloopFwdSm90ILi2EN4cute5tupleIJNS5_1CILi1EEES8_S8_EEENS6_IJNS7_ILi64EEESA_SA_EEELi512ENS_6half_tEfNS_4arch4Sm90ELb1ELb0ELb1ELb1ELb0ELb1ELb0ELb0ELb0ELb1ELb0ELb0EEENS1_21CollectiveEpilogueFwdINS6_IJSA_NS7_ILi512EEESA_EEES9_SC_SE_Li256ELb1ELb1ELb0ELb0EEENS1_36VarlenDynamicPersistentTileSchedulerILi64ELi64ELi256ELi128ELb0ELb1ELb1ELb1ELb1ELb1EEEEEEEEEvNT_6ParamsE --------------------------
	.section	.nv.shared._ZN7cutlass13device_kernelIN5flash11enable_sm90INS1_16FlashAttnFwdSm90INS1_25CollectiveMainloopFwdSm90ILi2EN4cute5tupleIJNS5_1CILi1EEES8_S8_EEENS6_IJNS7_ILi64EEESA_SA_EEELi512ENS_6half_tEfNS_4arch4Sm90ELb1ELb0ELb1ELb1ELb0ELb1ELb0ELb0ELb0ELb1ELb0ELb0EEENS1_21CollectiveEpilogueFwdINS6_IJSA_NS7_ILi512EEESA_EEES9_SC_SE_Li256ELb1ELb1ELb0ELb0EEENS1_36VarlenDynamicPersistentTileSchedulerILi64ELi64ELi256ELi128ELb0ELb1ELb1ELb1ELb1ELb1EEEEEEEEEvNT_6ParamsE,"aw",@nobits
	.sectionflags	@""
	.align	16
	.zero		1024


//--------------------- .nv.shared._ZN7cutlass13device_kernelIN5flash11enable_sm90INS1_16FlashAttnFwdSm90INS1_25CollectiveMainloopFwdSm90ILi2EN4cute5tupleIJNS5_1CILi1EEES8_S8_EEENS6_IJNS7_ILi64EEESA_SA_EEELi512ENS_6half_tEfNS_4arch4Sm90ELb1ELb0ELb1ELb1ELb0ELb0ELb1ELb0ELb0ELb1ELb0ELb0EEENS1_21CollectiveEpilogueFwdINS6_IJSA_NS7_ILi512EEESA_EEES9_SC_SE_Li256ELb1ELb1ELb0ELb0EEENS1_36VarlenDynamicPersistentTileSchedulerILi64ELi64ELi256ELi128ELb0ELb1ELb1ELb1ELb1ELb1EEEEEEEEEvNT_6ParamsE --------------------------
	.section	.nv.shared._ZN7cutlass13device_kernelIN5flash11enable_sm90INS1_16FlashAttnFwdSm90INS1_25CollectiveMainloopFwdSm90ILi2EN4cute5tupleIJNS5_1CILi1EEES8_S8_EEENS6_IJNS7_ILi64EEESA_SA_EEELi512ENS_6half_tEfNS_4arch4Sm90ELb1ELb0ELb1ELb1ELb0ELb0ELb1ELb0ELb0ELb1ELb0ELb0EEENS1_21CollectiveEpilogueFwdINS6_IJSA_NS7_ILi512EEESA_EEES9_SC_SE_Li256ELb1ELb1ELb0ELb0EEENS1_36VarlenDynamicPersistentTileSchedulerILi64ELi64ELi256ELi128ELb0ELb1ELb1ELb1ELb1ELb1EEEEEEEEEvNT_6ParamsE,"aw",@nobits
	.sectionflags	@""
	.align	16
	.zero		1024


//--------------------- .nv.shared._ZN7cutlass13device_kernelIN5flash11enable_sm90INS1_16FlashAttnFwdSm90INS1_25CollectiveMainloopFwdSm90ILi2EN4cute5tupleIJNS5_1CILi1EEES8_S8_EEENS6_IJNS7_ILi64EEESA_SA_EEELi512ENS_6half_tEfNS_4arch4Sm90ELb1ELb0ELb1ELb1ELb0ELb1ELb1ELb0ELb0ELb1ELb0ELb0EEENS1_21CollectiveEpilogueFwdINS6_IJSA_NS7_ILi512EEESA_EEES9_SC_SE_Li256ELb1ELb1ELb0ELb0EEENS1_36VarlenDynamicPersistentTileSchedulerILi64ELi64ELi256ELi128ELb0ELb1ELb1ELb1ELb1ELb1EEEEEEEEEvNT_6ParamsE --------------------------
	.section	.nv.shared._ZN7cutlass13device_kernelIN5flash11enable_sm90INS1_16FlashAttnFwdSm90INS1_25CollectiveMainloopFwdSm90ILi2EN4cute5tupleIJNS5_1CILi1EEES8_S8_EEENS6_IJNS7_ILi64EEESA_SA_EEELi512ENS_6half_tEfNS_4arch4Sm90ELb1ELb0ELb1ELb1ELb0ELb1ELb1ELb0ELb0ELb1ELb0ELb0EEENS1_21CollectiveEpilogueFwdINS6_IJSA_NS7_ILi512EEESA_EEES9_SC_SE_Li256ELb1ELb1ELb0ELb0EEENS1_36VarlenDynamicPersistentTileSchedulerILi64ELi64ELi256ELi128ELb0ELb1ELb1ELb1ELb1ELb1EEEEEEEEEvNT_6ParamsE,"aw",@nobits
	.sectionflags	@""
	.align	16
	.zero		1024


//--------------------- .nv.constant0._ZN7cutlass13device_kernelIN5flash11enable_sm90INS1_16FlashAttnFwdSm90INS1_25CollectiveMainloopFwdSm90ILi2EN4cute5tupleIJNS5_1CILi1EEES8_S8_EEENS6_IJNS7_ILi64EEESA_SA_EEELi512ENS_6half_tEfNS_4arch4Sm90ELb0ELb0ELb1ELb0ELb0ELb0ELb0ELb0ELb0ELb1ELb0ELb0EEENS1_21CollectiveEpilogueFwdINS6_IJSA_NS7_ILi512EEESA_EEES9_SC_SE_Li256ELb0ELb1ELb0ELb0EEENS1_29StaticPersistentTileSchedulerILb0EEEEEEEEEvNT_6ParamsE --------------------------
	.section	.nv.constant0._ZN7cutlass13device_kernelIN5flash11enable_sm90INS1_16FlashAttnFwdSm90INS1_25CollectiveMainloopFwdSm90ILi2EN4cute5tupleIJNS5_1CILi1EEES8_S8_EEENS6_IJNS7_ILi64EEESA_SA_EEELi512ENS_6half_tEfNS_4arch4Sm90ELb0ELb0ELb1ELb0ELb0ELb0ELb0ELb0ELb0ELb1ELb0ELb0EEENS1_21CollectiveEpilogueFwdINS6_IJSA_NS7_ILi512EEESA_EEES9_SC_SE_Li256ELb0ELb1ELb0ELb0EEENS1_29StaticPersistentTileSchedulerILb0EEEEEEEEEvNT_6ParamsE,"a",@progbits
	.sectionflags	@""
	.align	4
.nv.constant0._ZN7cutlass13device_kernelIN5flash11enable_sm90INS1_16FlashAttnFwdSm90INS1_25CollectiveMainloopFwdSm90ILi2EN4cute5tupleIJNS5_1CILi1EEES8_S8_EEENS6_IJNS7_ILi64EEESA_SA_EEELi512ENS_6half_tEfNS_4arch4Sm90ELb0ELb0ELb1ELb0ELb0ELb0ELb0ELb0ELb0ELb1ELb0ELb0EEENS1_21CollectiveEpilogueFwdINS6_IJSA_NS7_ILi512EEESA_EEES9_SC_SE_Li256ELb0ELb1ELb0ELb0EEENS1_29StaticPersistentTileSchedulerILb0EEEEEEEEEvNT_6ParamsE:
	.zero		3200


//--------------------- .nv.constant0._ZN7cutlass13device_kernelIN5flash11enable_sm90INS1_16FlashAttnFwdSm90INS1_25CollectiveMainloopFwdSm90ILi2EN4cute5tupleIJNS5_1CILi1EEES8_S8_EEENS6_IJNS7_ILi64EEESA_SA_EEELi512ENS_6half_tEfNS_4arch4Sm90ELb0ELb0ELb1ELb0ELb0ELb0ELb1ELb0ELb0ELb1ELb0ELb0EEENS1_21CollectiveEpilogueFwdINS6_IJSA_NS7_ILi512EEESA_EEES9_SC_SE_Li256ELb0ELb1ELb0ELb0EEENS1_29StaticPersistentTileSchedulerILb0EEEEEEEEEvNT_6ParamsE --------------------------
	.section	.nv.constant0._ZN7cutlass13device_kernelIN5flash11enable_sm90INS1_16FlashAttnFwdSm90INS1_25CollectiveMainloopFwdSm90ILi2EN4cute5tupleIJNS5_1CILi1EEES8_S8_EEENS6_IJNS7_ILi64EEESA_SA_EEELi512ENS_6half_tEfNS_4arch4Sm90ELb0ELb0ELb1ELb0ELb0ELb0ELb1ELb0ELb0ELb1ELb0ELb0EEENS1_21CollectiveEpilogueFwdINS6_IJSA_NS7_ILi512EEESA_EEES9_SC_SE_Li256ELb0ELb1ELb0ELb0EEENS1_29StaticPersistentTileSchedulerILb0EEEEEEEEEvNT_6ParamsE,"a",@progbits
	.sectionflags	@""
	.align	4
.nv.constant0._ZN7cutlass13device_kernelIN5flash11enable_sm90INS1_16FlashAttnFwdSm90INS1_25CollectiveMainloopFwdSm90ILi2EN4cute5tupleIJNS5_1CILi1EEES8_S8_EEENS6_IJNS7_ILi64EEESA_SA_EEELi512ENS_6half_tEfNS_4arch4Sm90ELb0ELb0ELb1ELb0ELb0ELb0ELb1ELb0ELb0ELb1ELb0ELb0EEENS1_21CollectiveEpilogueFwdINS6_IJSA_NS7_ILi512EEESA_EEES9_SC_SE_Li256ELb0ELb1ELb0ELb0EEENS1_29StaticPersistentTileSchedulerILb0EEEEEEEEEvNT_6ParamsE:
	.zero		3456


//--------------------- .nv.constant0._ZN7cutlass13device_kernelIN5flash11enable_sm90INS1_16FlashAttnFwdSm90INS1_25CollectiveMainloopFwdSm90ILi2EN4cute5tupleIJNS5_1CILi1EEES8_S8_EEENS6_IJNS7_ILi64EEESA_SA_EEELi512ENS_6half_tEfNS_4arch4Sm90ELb0ELb0ELb1ELb1ELb0ELb0ELb0ELb0ELb0ELb1ELb0ELb0EEENS1_21CollectiveEpilogueFwdINS6_IJSA_NS7_ILi512EEESA_EEES9_SC_SE_Li256ELb1ELb1ELb0ELb0EEENS1_36VarlenDynamicPersistentTileSchedulerILi64ELi64ELi256ELi128ELb0ELb1ELb1ELb0ELb1ELb1EEEEEEEEEvNT_6ParamsE --------------------------
	.section	.nv.constant0._ZN7cutlass13device_kernelIN5flash11enable_sm90INS1_16FlashAttnFwdSm90INS1_25CollectiveMainloopFwdSm90ILi2EN4cute5tupleIJNS5_1CILi1EEES8_S8_EEENS6_IJNS7_ILi64EEESA_SA_EEELi512ENS_6half_tEfNS_4arch4Sm90ELb0ELb0ELb1ELb1ELb0ELb0ELb0ELb0ELb0ELb1ELb0ELb0EEENS1_21CollectiveEpilogueFwdINS6_IJSA_NS7_ILi512EEESA_EEES9_SC_SE_Li256ELb1ELb1ELb0ELb0EEENS1_36VarlenDynamicPersistentTileSchedulerILi64ELi64ELi256ELi128ELb0ELb1ELb1ELb0ELb1ELb1EEEEEEEEEvNT_6ParamsE,"a",@progbits
	.sectionflags	@""
	.align	4
.nv.constant0._ZN7cutlass13device_kernelIN5flash11enable_sm90INS1_16FlashAttnFwdSm90INS1_25CollectiveMainloopFwdSm90ILi2EN4cute5tupleIJNS5_1CILi1EEES8_S8_EEENS6_IJNS7_ILi64EEESA_SA_EEELi512ENS_6half_tEfNS_4arch4Sm90ELb0ELb0ELb1ELb1ELb0ELb0ELb0ELb0ELb0ELb1ELb0ELb0EEENS1_21CollectiveEpilogueFwdINS6_IJSA_NS7_ILi512EEESA_EEES9_SC_SE_Li256ELb1ELb1ELb0ELb0EEENS1_36VarlenDynamicPersistentTileSchedulerILi64ELi64ELi256ELi128ELb0ELb1ELb1ELb0ELb1ELb1EEEEEEEEEvNT_6ParamsE:
	.zero		3328


//--------------------- .nv.constant0._ZN7cutlass13device_kernelIN5flash11enable_sm90INS1_16FlashAttnFwdSm90INS1_25CollectiveMainloopFwdSm90ILi2EN4cute5tupleIJNS5_1CILi1EEES8_S8_EEENS6_IJNS7_ILi64EEESA_SA_EEELi512ENS_6half_tEfNS_4arch4Sm90ELb0ELb0ELb1ELb1ELb0ELb1ELb0ELb0ELb0ELb1ELb0ELb0EEENS1_21CollectiveEpilogueFwdINS6_IJSA_NS7_ILi512EEESA_EEES9_SC_SE_Li256ELb1ELb1ELb0ELb0EEENS1_36VarlenDynamicPersistentTileSchedulerILi64ELi64ELi256ELi128ELb0ELb1ELb1ELb0ELb1ELb1EEEEEEEEEvNT_6ParamsE --------------------------
	.section	.nv.constant0._ZN7cutlass13device_kernelIN5flash11enable_sm90INS1_16FlashAttnFwdSm90INS1_25CollectiveMainloopFwdSm90ILi2EN4cute5tupleIJNS5_1CILi1EEES8_S8_EEENS6_IJNS7_ILi64EEESA_SA_EEELi512ENS_6half_tEfNS_4arch4Sm90ELb0ELb0ELb1ELb1ELb0ELb1ELb0ELb0ELb0ELb1ELb0ELb0EEENS1_21CollectiveEpilogueFwdINS6_IJSA_NS7_ILi512EEESA_EEES9_SC_SE_Li256ELb1ELb1ELb0ELb0EEENS1_36VarlenDynamicPersistentTileSchedulerILi64ELi64ELi256ELi128ELb0ELb1ELb1ELb0ELb1ELb1EEEEEEEEEvNT_6ParamsE,"a",@progbits
	.sectionflags	@""
	.align	4
.nv.constant0._ZN7cutlass13device_kernelIN5flash11enable_sm90INS1_16FlashAttnFwdSm90INS1_25CollectiveMainloopFwdSm90ILi2EN4cute5tupleIJNS5_1CILi1EEES8_S8_EEENS6_IJNS7_ILi64EEESA_SA_EEELi512ENS_6half_tEfNS_4arch4Sm90ELb0ELb0ELb1ELb1ELb0ELb1ELb0ELb0ELb0ELb1ELb0ELb0EEENS1_21CollectiveEpilogueFwdINS6_IJSA_NS7_ILi512EEESA_EEES9_SC_SE_Li256ELb1ELb1ELb0ELb0EEENS1_36VarlenDynamicPersistentTileSchedulerILi64ELi64ELi256ELi128ELb0ELb1ELb1ELb0ELb1ELb1EEEEEEEEEvNT_6ParamsE:
	.zero		3328


//--------------------- .nv.constant0._ZN7cutlass13device_kernelIN5flash11enable_sm90INS1_16FlashAttnFwdSm90INS1_25CollectiveMainloopFwdSm90ILi2EN4cute5tupleIJNS5_1CILi1EEES8_S8_EEENS6_IJNS7_ILi64EEESA_SA_EEELi512ENS_6half_tEfNS_4arch4Sm90ELb0ELb0ELb1ELb1ELb0ELb0ELb1ELb0ELb0ELb1ELb0ELb0EEENS1_21CollectiveEpilogueFwdINS6_IJSA_NS7_ILi512EEESA_EEES9_SC_SE_Li256ELb1ELb1ELb0ELb0EEENS1_36VarlenDynamicPersistentTileSchedulerILi64ELi64ELi256ELi128ELb0ELb1ELb1ELb0ELb1ELb1EEEEEEEEEvNT_6ParamsE --------------------------
	.section	.nv.constant0._ZN7cutlass13device_kernelIN5flash11enable_sm90INS1_16FlashAttnFwdSm90INS1_25CollectiveMainloopFwdSm90ILi2EN4cute5tupleIJNS5_1CILi1EEES8_S8_EEENS6_IJNS7_ILi64EEESA_SA_EEELi512ENS_6half_tEfNS_4arch4Sm90ELb0ELb0ELb1ELb1ELb0ELb0ELb1ELb0ELb0ELb1ELb0ELb0EEENS1_21CollectiveEpilogueFwdINS6_IJSA_NS7_ILi512EEESA_EEES9_SC_SE_Li256ELb1ELb1ELb0ELb0EEENS1_36VarlenDynamicPersistentTileSchedulerILi64ELi64ELi256ELi128ELb0ELb1ELb1ELb0ELb1ELb1EEEEEEEEEvNT_6ParamsE,"a",@progbits
	.sectionflags	@""
	.align	4
.nv.constant0._ZN7cutlass13device_kernelIN5flash11enable_sm90INS1_16FlashAttnFwdSm90INS1_25CollectiveMainloopFwdSm90ILi2EN4cute5tupleIJNS5_1CILi1EEES8_S8_EEENS6_IJNS7_ILi64EEESA_SA_EEELi512ENS_6half_tEfNS_4arch4Sm90ELb0ELb0ELb1ELb1ELb0ELb0ELb1ELb0ELb0ELb1ELb0ELb0EEENS1_21CollectiveEpilogueFwdINS6_IJSA_NS7_ILi512EEESA_EEES9_SC_SE_Li256ELb1ELb1ELb0ELb0EEENS1_36VarlenDynamicPersistentTileSchedulerILi64ELi64ELi256ELi128ELb0ELb1ELb1ELb0ELb1ELb1EEEEEEEEEvNT_6ParamsE:
	.zero		3584


//--------------------- .nv.constant0._ZN7cutlass13device_kernelIN5flash11enable_sm90INS1_16FlashAttnFwdSm90INS1_25CollectiveMainloopFwdSm90ILi2EN4cute5tupleIJNS5_1CILi1EEES8_S8_EEENS6_IJNS7_ILi64EEESA_SA_EEELi512ENS_6half_tEfNS_4arch4Sm90ELb0ELb0ELb1ELb1ELb0ELb1ELb1ELb0ELb0ELb1ELb0ELb0EEENS1_21CollectiveEpilogueFwdINS6_IJSA_NS7_ILi512EEESA_EEES9_SC_SE_Li256ELb1ELb1ELb0ELb0EEENS1_36VarlenDynamicPersistentTileSchedulerILi64ELi64ELi256ELi128ELb0ELb1ELb1ELb0ELb1ELb1EEEEEEEEEvNT_6ParamsE --------------------------
	.section	.nv.constant0._ZN7cutlass13device_kernelIN5flash11enable_sm90INS1_16FlashAttnFwdSm90INS1_25CollectiveMainloopFwdSm90ILi2EN4cute5tupleIJNS5_1CILi1EEES8_S8_EEENS6_IJNS7_ILi64EEESA_SA_EEELi512ENS_6half_tEfNS_4arch4Sm90ELb0ELb0ELb1ELb1ELb0ELb1ELb1ELb0ELb0ELb1ELb0ELb0EEENS1_21CollectiveEpilogueFwdINS6_IJSA_NS7_ILi512EEESA_EEES9_SC_SE_Li256ELb1ELb1ELb0ELb0EEENS1_36VarlenDynamicPersistentTileSchedulerILi64ELi64ELi256ELi128ELb0ELb1ELb1ELb0ELb1ELb1EEEEEEEEEvNT_6ParamsE,"a",@progbits
	.sectionflags	@""
	.align	4
.nv.constant0._ZN7cutlass13device_kernelIN5flash11enable_sm90INS1_16FlashAttnFwdSm90INS1_25CollectiveMainloopFwdSm90ILi2EN4cute5tupleIJNS5_1CILi1EEES8_S8_EEENS6_IJNS7_ILi64EEESA_SA_EEELi512ENS_6half_tEfNS_4arch4Sm90ELb0ELb0ELb1ELb1ELb0ELb1ELb1ELb0ELb0ELb1ELb0ELb0EEENS1_21CollectiveEpilogueFwdINS6_IJSA_NS7_ILi512EEESA_EEES9_SC_SE_Li256ELb1ELb1ELb0ELb0EEENS1_36VarlenDynamicPersistentTileSchedulerILi64ELi64ELi256ELi128ELb0ELb1ELb1ELb0ELb1ELb1EEEEEEEEEvNT_6ParamsE:
	.zero		3584


//--------------------- .nv.constant0._ZN7cutlass13device_kernelIN5flash11enable_sm90INS1_16FlashAttnFwdSm90INS1_25CollectiveMainloopFwdSm90ILi2EN4cute5tupleIJNS5_1CILi1EEES8_S8_EEENS6_IJNS7_ILi64EEESA_SA_EEELi512ENS_6half_tEfNS_4arch4Sm90ELb0ELb1ELb1ELb0ELb0ELb0ELb0ELb0ELb0ELb1ELb0ELb0EEENS1_21CollectiveEpilogueFwdINS6_IJSA_NS7_ILi512EEESA_EEES9_SC_SE_Li256ELb0ELb1ELb0ELb0EEENS1_30DynamicPersistentTileSchedulerILi256ELi128ELb0ELb1ELb1EEEEEEEEEvNT_6ParamsE --------------------------
	.section	.nv.constant0._ZN7cutlass13device_kernelIN5flash11enable_sm90INS1_16FlashAttnFwdSm90INS1_25CollectiveMainloopFwdSm90ILi2EN4cute5tupleIJNS5_1CILi1EEES8_S8_EEENS6_IJNS7_ILi64EEESA_SA_EEELi512ENS_6half_tEfNS_4arch4Sm90ELb0ELb1ELb1ELb0ELb0ELb0ELb0ELb0ELb0ELb1ELb0ELb0EEENS1_21CollectiveEpilogueFwdINS6_IJSA_NS7_ILi512EEESA_EEES9_SC_SE_Li256ELb0ELb1ELb0ELb0EEENS1_30DynamicPersistentTileSchedulerILi256ELi128ELb0ELb1ELb1EEEEEEEEEvNT_6ParamsE,"a",@progbits
	.sectionflags	@""
	.align	4
.nv.constant0._ZN7cutlass13device_kernelIN5flash11enable_sm90INS1_16FlashAttnFwdSm90INS1_25CollectiveMainloopFwdSm90ILi2EN4cute5tupleIJNS5_1CILi1EEES8_S8_EEENS6_IJNS7_ILi64EEESA_SA_EEELi512ENS_6half_tEfNS_4arch4Sm90ELb0ELb1ELb1ELb0ELb0ELb0ELb0ELb0ELb0ELb1ELb0ELb0EEENS1_21CollectiveEpilogueFwdINS6_IJSA_NS7_ILi512EEESA_EEES9_SC_SE_Li256ELb0ELb1ELb0ELb0EEENS1_30DynamicPersistentTileSchedulerILi256ELi128ELb0ELb1ELb1EEEEEEEEEvNT_6ParamsE:
	.zero		3328


//--------------------- .nv.constant0._ZN7cutlass13device_kernelIN5flash11enable_sm90INS1_16FlashAttnFwdSm90INS1_25CollectiveMainloopFwdSm90ILi2EN4cute5tupleIJNS5_1CILi1EEES8_S8_EEENS6_IJNS7_ILi64EEESA_SA_EEELi512ENS_6half_tEfNS_4arch4Sm90ELb0ELb1ELb1ELb0ELb0ELb0ELb1ELb0ELb0ELb1ELb0ELb0EEENS1_21CollectiveEpilogueFwdINS6_IJSA_NS7_ILi512EEESA_EEES9_SC_SE_Li256ELb0ELb1ELb0ELb0EEENS1_30DynamicPersistentTileSchedulerILi256ELi128ELb0ELb1ELb1EEEEEEEEEvNT_6ParamsE --------------------------
	.section	.nv.constant0._ZN7cutlass13device_kernelIN5flash11enable_sm90INS1_16FlashAttnFwdSm90INS1_25CollectiveMainloopFwdSm90ILi2EN4cute5tupleIJNS5_1CILi1EEES8_S8_EEENS6_IJNS7_ILi64EEESA_SA_EEELi512ENS_6half_tEfNS_4arch4Sm90ELb0ELb1ELb1ELb0ELb0ELb0ELb1ELb0ELb0ELb1ELb0ELb0EEENS1_21CollectiveEpilogueFwdINS6_IJSA_NS7_ILi512EEESA_EEES9_SC_SE_Li256ELb0ELb1ELb0ELb0EEENS1_30DynamicPersistentTileSchedulerILi256ELi128ELb0ELb1ELb1EEEEEEEEEvNT_6ParamsE,"a",@progbits
	.sectionflags	@""
	.align	4
.nv.constant0._ZN7cutlass13device_kernelIN5flash11enable_sm90INS1_16FlashAttnFwdSm90INS1_25CollectiveMainloopFwdSm90ILi2EN4cute5tupleIJNS5_1CILi1EEES8_S8_EEENS6_IJNS7_ILi64EEESA_SA_EEELi512ENS_6half_tEfNS_4arch4Sm90ELb0ELb1ELb1ELb0ELb0ELb0ELb1ELb0ELb0ELb1ELb0ELb0EEENS1_21CollectiveEpilogueFwdINS6_IJSA_NS7_ILi512EEESA_EEES9_SC_SE_Li256ELb0ELb1ELb0ELb0EEENS1_30DynamicPersistentTileSchedulerILi256ELi128ELb0ELb1ELb1EEEEEEEEEvNT_6ParamsE:
	.zero		3584


//--------------------- .nv.constant0._ZN7cutlass13device_kernelIN5flash11enable_sm90INS1_16FlashAttnFwdSm90INS1_25CollectiveMainloopFwdSm90ILi2EN4cute5tupleIJNS5_1CILi1EEES8_S8_EEENS6_IJNS7_ILi64EEESA_SA_EEELi512ENS_6half_tEfNS_4arch4Sm90ELb0ELb1ELb1ELb1ELb0ELb0ELb0ELb0ELb0ELb1ELb0ELb0EEENS1_21CollectiveEpilogueFwdINS6_IJSA_NS7_ILi512EEESA_EEES9_SC_SE_Li256ELb1ELb1ELb0ELb0EEENS1_36VarlenDynamicPersistentTileSchedulerILi64ELi64ELi256ELi128ELb0ELb1ELb1ELb1ELb0ELb1EEEEEEEEEvNT_6ParamsE --------------------------
	.section	.nv.constant0._ZN7cutlass13device_kernelIN5flash11enable_sm90INS1_16FlashAttnFwdSm90INS1_25CollectiveMainloopFwdSm90ILi2EN4cute5tupleIJNS5_1CILi1EEES8_S8_EEENS6_IJNS7_ILi64EEESA_SA_EEELi512ENS_6half_tEfNS_4arch4Sm90ELb0ELb1ELb1ELb1ELb0ELb0ELb0ELb0ELb0ELb1ELb0ELb0EEENS1_21CollectiveEpilogueFwdINS6_IJSA_NS7_ILi512EEESA_EEES9_SC_SE_Li256ELb1ELb1ELb0ELb0EEENS1_36VarlenDynamicPersistentTileSchedulerILi64ELi64ELi256ELi128ELb0ELb1ELb1ELb1ELb0ELb1EEEEEEEEEvNT_6ParamsE,"a",@progbits
	.sectionflags	@""
	.align	4
.nv.constant0._ZN7cutlass13device_kernelIN5flash11enable_sm90INS1_16FlashAttnFwdSm90INS1_25CollectiveMainloopFwdSm90ILi2EN4cute5tupleIJNS5_1CILi1EEES8_S8_EEENS6_IJNS7_ILi64EEESA_SA_EEELi512ENS_6half_tEfNS_4arch4Sm90ELb0ELb1ELb1ELb1ELb0ELb0ELb0ELb0ELb0ELb1ELb0ELb0EEENS1_21CollectiveEpilogueFwdINS6_IJSA_NS7_ILi512EEESA_EEES9_SC_SE_Li256ELb1ELb1ELb0ELb0EEENS1_36VarlenDynamicPersistentTileSchedulerILi64ELi64ELi256ELi128ELb0ELb1ELb1ELb1ELb0ELb1EEEEEEEEEvNT_6ParamsE:
	.zero		3328


//--------------------- .nv.constant0._ZN7cutlass13device_kernelIN5flash11enable_sm90INS1_16FlashAttnFwdSm90INS1_25CollectiveMainloopFwdSm90ILi2EN4cute5tupleIJNS5_1CILi1EEES8_S8_EEENS6_IJNS7_ILi64EEESA_SA_EEELi512ENS_6half_tEfNS_4arch4Sm90ELb0ELb1ELb1ELb1ELb0ELb1ELb0ELb0ELb0ELb1ELb0ELb0EEENS1_21CollectiveEpilogueFwdINS6_IJSA_NS7_ILi512EEESA_EEES9_SC_SE_Li256ELb1ELb1ELb0ELb0EEENS1_36VarlenDynamicPersistentTileSchedulerILi64ELi64ELi256ELi128ELb0ELb1ELb1ELb1ELb0ELb1EEEEEEEEEvNT_6ParamsE --------------------------
	.section	.nv.constant0._ZN7cutlass13device_kernelIN5flash11enable_sm90INS1_16FlashAttnFwdSm90INS1_25CollectiveMainloopFwdSm90ILi2EN4cute5tupleIJNS5_1CILi1EEES8_S8_EEENS6_IJNS7_ILi64EEESA_SA_EEELi512ENS_6half_tEfNS_4arch4Sm90ELb0ELb1ELb1ELb1ELb0ELb1ELb0ELb0ELb0ELb1ELb0ELb0EEENS1_21CollectiveEpilogueFwdINS6_IJSA_NS7_ILi512EEESA_EEES9_SC_SE_Li256ELb1ELb1ELb0ELb0EEENS1_36VarlenDynamicPersistentTileSchedulerILi64ELi64ELi256ELi128ELb0ELb1ELb1ELb1ELb0ELb1EEEEEEEEEvNT_6ParamsE,"a",@progbits
	.sectionflags	@""
	.align	4
.nv.constant0._ZN7cutlass13device_kernelIN5flash11enable_sm90INS1_16FlashAttnFwdSm90INS1_25CollectiveMainloopFwdSm90ILi2EN4cute5tupleIJNS5_1CILi1EEES8_S8_EEENS6_IJNS7_ILi64EEESA_SA_EEELi512ENS_6half_tEfNS_4arch4Sm90ELb0ELb1ELb1ELb1ELb0ELb1ELb0ELb0ELb0ELb1ELb0ELb0EEENS1_21CollectiveEpilogueFwdINS6_IJSA_NS7_ILi512EEESA_EEES9_SC_SE_Li256ELb1ELb1ELb0ELb0EEENS1_36VarlenDynamicPersistentTileSchedulerILi64ELi64ELi256ELi128ELb0ELb1ELb1ELb1ELb0ELb1EEEEEEEEEvNT_6ParamsE:
	.zero		3328


//--------------------- .nv.constant0._ZN7cutlass13device_kernelIN5flash11enable_sm90INS1_16FlashAttnFwdSm90INS1_25CollectiveMainloopFwdSm90ILi2EN4cute5tupleIJNS5_1CILi1EEES8_S8_EEENS6_IJNS7_ILi64EEESA_SA_EEELi512ENS_6half_tEfNS_4arch4Sm90ELb0ELb1ELb1ELb1ELb0ELb0ELb1ELb0ELb0ELb1ELb0ELb0EEENS1_21CollectiveEpilogueFwdINS6_IJSA_NS7_ILi512EEESA_EEES9_SC_SE_Li256ELb1ELb1ELb0ELb0EEENS1_36VarlenDynamicPersistentTileSchedulerILi64ELi64ELi256ELi128ELb0ELb1ELb1ELb1ELb0ELb1EEEEEEEEEvNT_6ParamsE --------------------------
	.section	.nv.constant0._ZN7cutlass13device_kernelIN5flash11enable_sm90INS1_16FlashAttnFwdSm90INS1_25CollectiveMainloopFwdSm90ILi2EN4cute5tupleIJNS5_1CILi1EEES8_S8_EEENS6_IJNS7_ILi64EEESA_SA_EEELi512ENS_6half_tEfNS_4arch4Sm90ELb0ELb1ELb1ELb1ELb0ELb0ELb1ELb0ELb0ELb1ELb0ELb0EEENS1_21CollectiveEpilogueFwdINS6_IJSA_NS7_ILi512EEESA_EEES9_SC_SE_Li256ELb1ELb1ELb0ELb0EEENS1_36VarlenDynamicPersistentTileSchedulerILi64ELi64ELi256ELi128ELb0ELb1ELb1ELb1ELb0ELb1EEEEEEEEEvNT_6ParamsE,"a",@progbits
	.sectionflags	@""
	.align	4
.nv.constant0._ZN7cutlass13device_kernelIN5flash11enable_sm90INS1_16FlashAttnFwdSm90INS1_25CollectiveMainloopFwdSm90ILi2EN4cute5tupleIJNS5_1CILi1EEES8_S8_EEENS6_IJNS7_ILi64EEESA_SA_EEELi512ENS_6half_tEfNS_4arch4Sm90ELb0ELb1ELb1ELb1ELb0ELb0ELb1ELb0ELb0ELb1ELb0ELb0EEENS1_21CollectiveEpilogueFwdINS6_IJSA_NS7_ILi512EEESA_EEES9_SC_SE_Li256ELb1ELb1ELb0ELb0EEENS1_36VarlenDynamicPersistentTileSchedulerILi64ELi64ELi256ELi128ELb0ELb1ELb1ELb1ELb0ELb1EEEEEEEEEvNT_6ParamsE:
	.zero		3584


//--------------------- .nv.constant0._ZN7cutlass13device_kernelIN5flash11enable_sm90INS1_16FlashAttnFwdSm90INS1_25CollectiveMainloopFwdSm90ILi2EN4cute5tupleIJNS5_1CILi1EEES8_S8_EEENS6_IJNS7_ILi64EEESA_SA_EEELi512ENS_6half_tEfNS_4arch4Sm90ELb0ELb1ELb1ELb1ELb0ELb1ELb1ELb0ELb0ELb1ELb0ELb0EEENS1_21CollectiveEpilogueFwdINS6_IJSA_NS7_ILi512EEESA_EEES9_SC_SE_Li256ELb1ELb1ELb0ELb0EEENS1_36VarlenDynamicPersistentTileSchedulerILi64ELi64ELi256ELi128ELb0ELb1ELb1ELb1ELb0ELb1EEEEEEEEEvNT_6ParamsE --------------------------
	.section	.nv.constant0._ZN7cutlass13device_kernelIN5flash11enable_sm90INS1_16FlashAttnFwdSm90INS1_25CollectiveMainloopFwdSm90ILi2EN4cute5tupleIJNS5_1CILi1EEES8_S8_EEENS6_IJNS7_ILi64EEESA_SA_EEELi512ENS_6half_tEfNS_4arch4Sm90ELb0ELb1ELb1ELb1ELb0ELb1ELb1ELb0ELb0ELb1ELb0ELb0EEENS1_21CollectiveEpilogueFwdINS6_IJSA_NS7_ILi512EEESA_EEES9_SC_SE_Li256ELb1ELb1ELb0ELb0EEENS1_36VarlenDynamicPersistentTileSchedulerILi64ELi64ELi256ELi128ELb0ELb1ELb1ELb1ELb0ELb1EEEEEEEEEvNT_6ParamsE,"a",@progbits
	.sectionflags	@""
	.align	4
.nv.constant0._ZN7cutlass13device_kernelIN5flash11enable_sm90INS1_16FlashAttnFwdSm90INS1_25CollectiveMainloopFwdSm90ILi2EN4cute5tupleIJNS5_1CILi1EEES8_S8_EEENS6_IJNS7_ILi64EEESA_SA_EEELi512ENS_6half_tEfNS_4arch4Sm90ELb0ELb1ELb1ELb1ELb0ELb1ELb1ELb0ELb0ELb1ELb0ELb0EEENS1_21CollectiveEpilogueFwdINS6_IJSA_NS7_ILi512EEESA_EEES9_SC_SE_Li256ELb1ELb1ELb0ELb0EEENS1_36VarlenDynamicPersistentTileSchedulerILi64ELi64ELi256ELi128ELb0ELb1ELb1ELb1ELb0ELb1EEEEEEEEEvNT_6ParamsE:
	.zero		3584


//--------------------- .nv.constant0._ZN7cutlass13device_kernelIN5flash11enable_sm90INS1_16FlashAttnFwdSm90INS1_25CollectiveMainloopFwdSm90ILi2EN4cute5tupleIJNS5_1CILi1EEES8_S8_EEENS6_IJNS7_ILi64EEESA_SA_EEELi512ENS_6half_tEfNS_4arch4Sm90ELb1ELb0ELb1ELb0ELb0ELb0ELb0ELb0ELb0ELb1ELb0ELb0EEENS1_21CollectiveEpilogueFwdINS6_IJSA_NS7_ILi512EEESA_EEES9_SC_SE_Li256ELb0ELb1ELb0ELb0EEENS1_30DynamicPersistentTileSchedulerILi256ELi128ELb0ELb1ELb1EEEEEEEEEvNT_6ParamsE --------------------------
	.section	.nv.constant0._ZN7cutlass13device_kernelIN5flash11enable_sm90INS1_16FlashAttnFwdSm90INS1_25CollectiveMainloopFwdSm90ILi2EN4cute5tupleIJNS5_1CILi1EEES8_S8_EEENS6_IJNS7_ILi64EEESA_SA_EEELi512ENS_6half_tEfNS_4arch4Sm90ELb1ELb0ELb1ELb0ELb0ELb0ELb0ELb0ELb0ELb1ELb0ELb0EEENS1_21CollectiveEpilogueFwdINS6_IJSA_NS7_ILi512EEESA_EEES9_SC_SE_Li256ELb0ELb1ELb0ELb0EEENS1_30DynamicPersistentTileSchedulerILi256ELi128ELb0ELb1ELb1EEEEEEEEEvNT_6ParamsE,"a",@progbits
	.sectionflags	@""
	.align	4
.nv.constant0._ZN7cutlass13device_kernelIN5flash11enable_sm90INS1_16FlashAttnFwdSm90INS1_25CollectiveMainloopFwdSm90ILi2EN4cute5tupleIJNS5_1CILi1EEES8_S8_EEENS6_IJNS7_ILi64EEESA_SA_EEELi512ENS_6half_tEfNS_4arch4Sm90ELb1ELb0ELb1ELb0ELb0ELb0ELb0ELb0ELb0ELb1ELb0ELb0EEENS1_21CollectiveEpilogueFwdINS6_IJSA_NS7_ILi512EEESA_EEES9_SC_SE_Li256ELb0ELb1ELb0ELb0EEENS1_30DynamicPersistentTileSchedulerILi256ELi128ELb0ELb1ELb1EEEEEEEEEvNT_6ParamsE:
	.zero		3328


//--------------------- .nv.constant0._ZN7cutlass13device_kernelIN5flash11enable_sm90INS1_16FlashAttnFwdSm90INS1_25CollectiveMainloopFwdSm90ILi2EN4cute5tupleIJNS5_1CILi1EEES8_S8_EEENS6_IJNS7_ILi64EEESA_SA_EEELi512ENS_6half_tEfNS_4arch4Sm90ELb1ELb0ELb1ELb0ELb0ELb0ELb1ELb0ELb0ELb1ELb0ELb0EEENS1_21CollectiveEpilogueFwdINS6_IJSA_NS7_ILi512EEESA_EEES9_SC_SE_Li256ELb0ELb1ELb0ELb0EEENS1_30DynamicPersistentTileSchedulerILi256ELi128ELb0ELb1ELb1EEEEEEEEEvNT_6ParamsE --------------------------
	.section	.nv.constant0._ZN7cutlass13device_kernelIN5flash11enable_sm90INS1_16FlashAttnFwdSm90INS1_25CollectiveMainloopFwdSm90ILi2EN4cute5tupleIJNS5_1CILi1EEES8_S8_EEENS6_IJNS7_ILi64EEESA_SA_EEELi512ENS_6half_tEfNS_4arch4Sm90ELb1ELb0ELb1ELb0ELb0ELb0ELb1ELb0ELb0ELb1ELb0ELb0EEENS1_21CollectiveEpilogueFwdINS6_IJSA_NS7_ILi512EEESA_EEES9_SC_SE_Li256ELb0ELb1ELb0ELb0EEENS1_30DynamicPersistentTileSchedulerILi256ELi128ELb0ELb1ELb1EEEEEEEEEvNT_6ParamsE,"a",@progbits
	.sectionflags	@""
	.align	4
.nv.constant0._ZN7cutlass13device_kernelIN5flash11enable_sm90INS1_16FlashAttnFwdSm90INS1_25CollectiveMainloopFwdSm90ILi2EN4cute5tupleIJNS5_1CILi1EEES8_S8_EEENS6_IJNS7_ILi64EEESA_SA_EEELi512ENS_6half_tEfNS_4arch4Sm90ELb1ELb0ELb1ELb0ELb0ELb0ELb1ELb0ELb0ELb1ELb0ELb0EEENS1_21CollectiveEpilogueFwdINS6_IJSA_NS7_ILi512EEESA_EEES9_SC_SE_Li256ELb0ELb1ELb0ELb0EEENS1_30DynamicPersistentTileSchedulerILi256ELi128ELb0ELb1ELb1EEEEEEEEEvNT_6ParamsE:
	.zero		3584


//--------------------- .nv.constant0._ZN7cutlass13device_kernelIN5flash11enable_sm90INS1_16FlashAttnFwdSm90INS1_25CollectiveMainloopFwdSm90ILi2EN4cute5tupleIJNS5_1CILi1EEES8_S8_EEENS6_IJNS7_ILi64EEESA_SA_EEELi512ENS_6half_tEfNS_4arch4Sm90ELb1ELb0ELb1ELb1ELb0ELb0ELb0ELb0ELb0ELb1ELb0ELb0EEENS1_21CollectiveEpilogueFwdINS6_IJSA_NS7_ILi512EEESA_EEES9_SC_SE_Li256ELb1ELb1ELb0ELb0EEENS1_36VarlenDynamicPersistentTileSchedulerILi64ELi64ELi256ELi128ELb0ELb1ELb1ELb1ELb1ELb1EEEEEEEEEvNT_6ParamsE --------------------------
	.section	.nv.constant0._ZN7cutlass13device_kernelIN5flash11enable_sm90INS1_16FlashAttnFwdSm90INS1_25CollectiveMainloopFwdSm90ILi2EN4cute5tupleIJNS5_1CILi1EEES8_S8_EEENS6_IJNS7_ILi64EEESA_SA_EEELi512ENS_6half_tEfNS_4arch4Sm90ELb1ELb0ELb1ELb1ELb0ELb0ELb0ELb0ELb0ELb1ELb0ELb0EEENS1_21CollectiveEpilogueFwdINS6_IJSA_NS7_ILi512EEESA_EEES9_SC_SE_Li256ELb1ELb1ELb0ELb0EEENS1_36VarlenDynamicPersistentTileSchedulerILi64ELi64ELi256ELi128ELb0ELb1ELb1ELb1ELb1ELb1EEEEEEEEEvNT_6ParamsE,"a",@progbits
	.sectionflags	@""
	.align	4
.nv.constant0._ZN7cutlass13device_kernelIN5flash11enable_sm90INS1_16FlashAttnFwdSm90INS1_25CollectiveMainloopFwdSm90ILi2EN4cute5tupleIJNS5_1CILi1EEES8_S8_EEENS6_IJNS7_ILi64EEESA_SA_EEELi512ENS_6half_tEfNS_4arch4Sm90ELb1ELb0ELb1ELb1ELb0ELb0ELb0ELb0ELb0ELb1ELb0ELb0EEENS1_21CollectiveEpilogueFwdINS6_IJSA_NS7_ILi512EEESA_EEES9_SC_SE_Li256ELb1ELb1ELb0ELb0EEENS1_36VarlenDynamicPersistentTileSchedulerILi64ELi64ELi256ELi128ELb0ELb1ELb1ELb1ELb1ELb1EEEEEEEEEvNT_6ParamsE:
	.zero		3328


//--------------------- .nv.constant0._ZN7cutlass13device_kernelIN5flash11enable_sm90INS1_16FlashAttnFwdSm90INS1_25CollectiveMainloopFwdSm90ILi2EN4cute5tupleIJNS5_1CILi1EEES8_S8_EEENS6_IJNS7_ILi64EEESA_SA_EEELi512ENS_6half_tEfNS_4arch4Sm90ELb1ELb0ELb1ELb1ELb0ELb1ELb0ELb0ELb0ELb1ELb0ELb0EEENS1_21CollectiveEpilogueFwdINS6_IJSA_NS7_ILi512EEESA_EEES9_SC_SE_Li256ELb1ELb1ELb0ELb0EEENS1_36VarlenDynamicPersistentTileSchedulerILi64ELi64ELi256ELi128ELb0ELb1ELb1ELb1ELb1ELb1EEEEEEEEEvNT_6ParamsE --------------------------
	.section	.nv.constant0._ZN7cutlass13device_kernelIN5flash11enable_sm90INS1_16FlashAttnFwdSm90INS1_25CollectiveMainloopFwdSm90ILi2EN4cute5tupleIJNS5_1CILi1EEES8_S8_EEENS6_IJNS7_ILi64EEESA_SA_EEELi512ENS_6half_tEfNS_4arch4Sm90ELb1ELb0ELb1ELb1ELb0ELb1ELb0ELb0ELb0ELb1ELb0ELb0EEENS1_21CollectiveEpilogueFwdINS6_IJSA_NS7_ILi512EEESA_EEES9_SC_SE_Li256ELb1ELb1ELb0ELb0EEENS1_36VarlenDynamicPersistentTileSchedulerILi64ELi64ELi256ELi128ELb0ELb1ELb1ELb1ELb1ELb1EEEEEEEEEvNT_6ParamsE,"a",@progbits
	.sectionflags	@""
	.align	4
.nv.constant0._ZN7cutlass13device_kernelIN5flash11enable_sm90INS1_16FlashAttnFwdSm90INS1_25CollectiveMainloopFwdSm90ILi2EN4cute5tupleIJNS5_1CILi1EEES8_S8_EEENS6_IJNS7_ILi64EEESA_SA_EEELi512ENS_6half_tEfNS_4arch4Sm90ELb1ELb0ELb1ELb1ELb0ELb1ELb0ELb0ELb0ELb1ELb0ELb0EEENS1_21CollectiveEpilogueFwdINS6_IJSA_NS7_ILi512EEESA_EEES9_SC_SE_Li256ELb1ELb1ELb0ELb0EEENS1_36VarlenDynamicPersistentTileSchedulerILi64ELi64ELi256ELi128ELb0ELb1ELb1ELb1ELb1ELb1EEEEEEEEEvNT_6ParamsE:
	.zero		3328


//--------------------- .nv.constant0._ZN7cutlass13device_kernelIN5flash11enable_sm90INS1_16FlashAttnFwdSm90INS1_25CollectiveMainloopFwdSm90ILi2EN4cute5tupleIJNS5_1CILi1EEES8_S8_EEENS6_IJNS7_ILi64EEESA_SA_EEELi512ENS_6half_tEfNS_4arch4Sm90ELb1ELb0ELb1ELb1ELb0ELb0ELb1ELb0ELb0ELb1ELb0ELb0EEENS1_21CollectiveEpilogueFwdINS6_IJSA_NS7_ILi512EEESA_EEES9_SC_SE_Li256ELb1ELb1ELb0ELb0EEENS1_36VarlenDynamicPersistentTileSchedulerILi64ELi64ELi256ELi128ELb0ELb1ELb1ELb1ELb1ELb1EEEEEEEEEvNT_6ParamsE --------------------------
	.section	.nv.constant0._ZN7cutlass13device_kernelIN5flash11enable_sm90INS1_16FlashAttnFwdSm90INS1_25CollectiveMainloopFwdSm90ILi2EN4cute5tupleIJNS5_1CILi1EEES8_S8_EEENS6_IJNS7_ILi64EEESA_SA_EEELi512ENS_6half_tEfNS_4arch4Sm90ELb1ELb0ELb1ELb1ELb0ELb0ELb1ELb0ELb0ELb1ELb0ELb0EEENS1_21CollectiveEpilogueFwdINS6_IJSA_NS7_ILi512EEESA_EEES9_SC_SE_Li256ELb1ELb1ELb0ELb0EEENS1_36VarlenDynamicPersistentTileSchedulerILi64ELi64ELi256ELi128ELb0ELb1ELb1ELb1ELb1ELb1EEEEEEEEEvNT_6ParamsE,"a",@progbits
	.sectionflags	@""
	.align	4
.nv.constant0._ZN7cutlass13device_kernelIN5flash11enable_sm90INS1_16FlashAttnFwdSm90INS1_25CollectiveMainloopFwdSm90ILi2EN4cute5tupleIJNS5_1CILi1EEES8_S8_EEENS6_IJNS7_ILi64EEESA_SA_EEELi512ENS_6half_tEfNS_4arch4Sm90ELb1ELb0ELb1ELb1ELb0ELb0ELb1ELb0ELb0ELb1ELb0ELb0EEENS1_21CollectiveEpilogueFwdINS6_IJSA_NS7_ILi512EEESA_EEES9_SC_SE_Li256ELb1ELb1ELb0ELb0EEENS1_36VarlenDynamicPersistentTileSchedulerILi64ELi64ELi256ELi128ELb0ELb1ELb1ELb1ELb1ELb1EEEEEEEEEvNT_6ParamsE:
	.zero		3584


//--------------------- .nv.constant0._ZN7cutlass13device_kernelIN5flash11enable_sm90INS1_16FlashAttnFwdSm90INS1_25CollectiveMainloopFwdSm90ILi2EN4cute5tupleIJNS5_1CILi1EEES8_S8_EEENS6_IJNS7_ILi64EEESA_SA_EEELi512ENS_6half_tEfNS_4arch4Sm90ELb1ELb0ELb1ELb1ELb0ELb1ELb1ELb0ELb0ELb1ELb0ELb0EEENS1_21CollectiveEpilogueFwdINS6_IJSA_NS7_ILi512EEESA_EEES9_SC_SE_Li256ELb1ELb1ELb0ELb0EEENS1_36VarlenDynamicPersistentTileSchedulerILi64ELi64ELi256ELi128ELb0ELb1ELb1ELb1ELb1ELb1EEEEEEEEEvNT_6ParamsE --------------------------
	.section	.nv.constant0._ZN7cutlass13device_kernelIN5flash11enable_sm90INS1_16FlashAttnFwdSm90INS1_25CollectiveMainloopFwdSm90ILi2EN4cute5tupleIJNS5_1CILi1EEES8_S8_EEENS6_IJNS7_ILi64EEESA_SA_EEELi512ENS_6half_tEfNS_4arch4Sm90ELb1ELb0ELb1ELb1ELb0ELb1ELb1ELb0ELb0ELb1ELb0ELb0EEENS1_21CollectiveEpilogueFwdINS6_IJSA_NS7_ILi512EEESA_EEES9_SC_SE_Li256ELb1ELb1ELb0ELb0EEENS1_36VarlenDynamicPersistentTileSchedulerILi64ELi64ELi256ELi128ELb0ELb1ELb1ELb1ELb1ELb1EEEEEEEEEvNT_6ParamsE,"a",@progbits
	.sectionflags	@""
	.align	4
.nv.constant0._ZN7cutlass13device_kernelIN5flash11enable_sm90INS1_16FlashAttnFwdSm90INS1_25CollectiveMainloopFwdSm90ILi2EN4cute5tupleIJNS5_1CILi1EEES8_S8_EEENS6_IJNS7_ILi64EEESA_SA_EEELi512ENS_6half_tEfNS_4arch4Sm90ELb1ELb0ELb1ELb1ELb0ELb1ELb1ELb0ELb0ELb1ELb0ELb0EEENS1_21CollectiveEpilogueFwdINS6_IJSA_NS7_ILi512EEESA_EEES9_SC_SE_Li256ELb1ELb1ELb0ELb0EEENS1_36VarlenDynamicPersistentTileSchedulerILi64ELi64ELi256ELi128ELb0ELb1ELb1ELb1ELb1ELb1EEEEEEEEEvNT_6ParamsE:
	.zero		3584


//--------------------- SYMBOLS --------------------------

	.type		.nv.reservedSmem.offset0,@object
	.size		.nv.reservedSmem.offset0,0x4
	.type		__assertfail,@function
